	.target	sm_90a

	.elftype	@"ET_EXEC"


//--------------------- .note.nv.tkinfo           --------------------------
	.section	.note.nv.tkinfo,"",@"SHT_NOTE"
	.sectionflags	@"SHF_NOTE_NV_TKINFO"
	.tkinfo
        /*0018*/ 	.word	0x00000002
        /*0030*/ 	.string	""
        /*0030*/ 	.string	"ptxas"
        /*0030*/ 	.string	"Cuda compilation tools, release 13.0, V13.0.88"
        /*0030*/ 	.string	"Build cuda_13.0.r13.0/compiler.36424714_0"
        /*0030*/ 	.string	"-arch sm_90a -m 64 "



//--------------------- .note.nv.cuinfo           --------------------------
	.section	.note.nv.cuinfo,"",@"SHT_NOTE"
	.sectionflags	@"SHF_NOTE_NV_CUINFO"
        /*0018*/ 	.short	0x0002
        /*001a*/ 	.short	0x005a
        /*001c*/ 	.short	0x0082
	.zero		2


//--------------------- .nv.info                  --------------------------
	.section	.nv.info,"",@"SHT_CUDA_INFO"
	.align	4


	//----- nvinfo : EIATTR_REGCOUNT
	.align		4
        /*0000*/ 	.byte	0x04, 0x2f
        /*0002*/ 	.short	(.L_10 - .L_9)
	.align		4
.L_9:
        /*0004*/ 	.word	index@(_ZN10layer_norm13ln_fwd_kernelINS_13Kernel_traitsIfffffjLj768ELj1ELj4ELj1ELj16ENS_18Kernel_traits_baseILj768EfffffjLj128EEEEELb1ELb1ELb1ELb1EEEvNS_9FwdParamsE)
        /*0008*/ 	.word	0x0000009e


	//----- nvinfo : EIATTR_FRAME_SIZE
	.align		4
.L_10:
        /*000c*/ 	.byte	0x04, 0x11
        /*000e*/ 	.short	(.L_12 - .L_11)
	.align		4
.L_11:
        /*0010*/ 	.word	index@(_ZN10layer_norm13ln_fwd_kernelINS_13Kernel_traitsIfffffjLj768ELj1ELj4ELj1ELj16ENS_18Kernel_traits_baseILj768EfffffjLj128EEEEELb1ELb1ELb1ELb1EEEvNS_9FwdParamsE)
        /*0014*/ 	.word	0x00000000


	//----- nvinfo : EIATTR_REGCOUNT
	.align		4
.L_12:
        /*0018*/ 	.byte	0x04, 0x2f
        /*001a*/ 	.short	(.L_14 - .L_13)
	.align		4
.L_13:
        /*001c*/ 	.word	index@(_ZN10layer_norm13ln_fwd_kernelINS_13Kernel_traitsIfffffjLj768ELj1ELj4ELj1ELj16ENS_18Kernel_traits_baseILj768EfffffjLj128EEEEELb1ELb1ELb1ELb0EEEvNS_9FwdParamsE)
        /*0020*/ 	.word	0x00000092


	//----- nvinfo : EIATTR_FRAME_SIZE
	.align		4
.L_14:
        /*0024*/ 	.byte	0x04, 0x11
        /*0026*/ 	.short	(.L_16 - .L_15)
	.align		4
.L_15:
        /*0028*/ 	.word	index@(_ZN10layer_norm13ln_fwd_kernelINS_13Kernel_traitsIfffffjLj768ELj1ELj4ELj1ELj16ENS_18Kernel_traits_baseILj768EfffffjLj128EEEEELb1ELb1ELb1ELb0EEEvNS_9FwdParamsE)
        /*002c*/ 	.word	0x00000000


	//----- nvinfo : EIATTR_REGCOUNT
	.align		4
.L_16:
        /*0030*/ 	.byte	0x04, 0x2f
        /*0032*/ 	.short	(.L_18 - .L_17)
	.align		4
.L_17:
        /*0034*/ 	.word	index@(_ZN10layer_norm13ln_fwd_kernelINS_13Kernel_traitsIfffffjLj768ELj1ELj4ELj1ELj16ENS_18Kernel_traits_baseILj768EfffffjLj128EEEEELb1ELb1ELb0ELb1EEEvNS_9FwdParamsE)
        /*0038*/ 	.word	0x00000095


	//----- nvinfo : EIATTR_FRAME_SIZE
	.align		4
.L_18:
        /*003c*/ 	.byte	0x04, 0x11
        /*003e*/ 	.short	(.L_20 - .L_19)
	.align		4
.L_19:
        /*0040*/ 	.word	index@(_ZN10layer_norm13ln_fwd_kernelINS_13Kernel_traitsIfffffjLj768ELj1ELj4ELj1ELj16ENS_18Kernel_traits_baseILj768EfffffjLj128EEEEELb1ELb1ELb0ELb1EEEvNS_9FwdParamsE)
        /*0044*/ 	.word	0x00000000


	//----- nvinfo : EIATTR_REGCOUNT
	.align		4
.L_20:
        /*0048*/ 	.byte	0x04, 0x2f
        /*004a*/ 	.short	(.L_22 - .L_21)
	.align		4
.L_21:
        /*004c*/ 	.word	index@(_ZN10layer_norm13ln_fwd_kernelINS_13Kernel_traitsIfffffjLj768ELj1ELj4ELj1ELj16ENS_18Kernel_traits_baseILj768EfffffjLj128EEEEELb1ELb1ELb0ELb0EEEvNS_9FwdParamsE)
        /*0050*/ 	.word	0x00000086


	//----- nvinfo : EIATTR_FRAME_SIZE
	.align		4
.L_22:
        /*0054*/ 	.byte	0x04, 0x11
        /*0056*/ 	.short	(.L_24 - .L_23)
	.align		4
.L_23:
        /*0058*/ 	.word	index@(_ZN10layer_norm13ln_fwd_kernelINS_13Kernel_traitsIfffffjLj768ELj1ELj4ELj1ELj16ENS_18Kernel_traits_baseILj768EfffffjLj128EEEEELb1ELb1ELb0ELb0EEEvNS_9FwdParamsE)
        /*005c*/ 	.word	0x00000000


	//----- nvinfo : EIATTR_REGCOUNT
	.align		4
.L_24:
        /*0060*/ 	.byte	0x04, 0x2f
        /*0062*/ 	.short	(.L_26 - .L_25)
	.align		4
.L_25:
        /*0064*/ 	.word	index@(_ZN10layer_norm13ln_fwd_kernelINS_13Kernel_traitsIfffffjLj768ELj1ELj4ELj1ELj16ENS_18Kernel_traits_baseILj768EfffffjLj128EEEEELb1ELb0ELb1ELb1EEEvNS_9FwdParamsE)
        /*0068*/ 	.word	0x0000007f


	//----- nvinfo : EIATTR_FRAME_SIZE
	.align		4
.L_26:
        /*006c*/ 	.byte	0x04, 0x11
        /*006e*/ 	.short	(.L_28 - .L_27)
	.align		4
.L_27:
        /*0070*/ 	.word	index@(_ZN10layer_norm13ln_fwd_kernelINS_13Kernel_traitsIfffffjLj768ELj1ELj4ELj1ELj16ENS_18Kernel_traits_baseILj768EfffffjLj128EEEEELb1ELb0ELb1ELb1EEEvNS_9FwdParamsE)
        /*0074*/ 	.word	0x00000000


	//----- nvinfo : EIATTR_REGCOUNT
	.align		4
.L_28:
        /*0078*/ 	.byte	0x04, 0x2f
        /*007a*/ 	.short	(.L_30 - .L_29)
	.align		4
.L_29:
        /*007c*/ 	.word	index@(_ZN10layer_norm13ln_fwd_kernelINS_13Kernel_traitsIfffffjLj768ELj1ELj4ELj1ELj16ENS_18Kernel_traits_baseILj768EfffffjLj128EEEEELb1ELb0ELb1ELb0EEEvNS_9FwdParamsE)
        /*0080*/ 	.word	0x0000007b


	//----- nvinfo : EIATTR_FRAME_SIZE
	.align		4
.L_30:
        /*0084*/ 	.byte	0x04, 0x11
        /*0086*/ 	.short	(.L_32 - .L_31)
	.align		4
.L_31:
        /*0088*/ 	.word	index@(_ZN10layer_norm13ln_fwd_kernelINS_13Kernel_traitsIfffffjLj768ELj1ELj4ELj1ELj16ENS_18Kernel_traits_baseILj768EfffffjLj128EEEEELb1ELb0ELb1ELb0EEEvNS_9FwdParamsE)
        /*008c*/ 	.word	0x00000000


	//----- nvinfo : EIATTR_REGCOUNT
	.align		4
.L_32:
        /*0090*/ 	.byte	0x04, 0x2f
        /*0092*/ 	.short	(.L_34 - .L_33)
	.align		4
.L_33:
        /*0094*/ 	.word	index@(_ZN10layer_norm13ln_fwd_kernelINS_13Kernel_traitsIfffffjLj768ELj1ELj4ELj1ELj16ENS_18Kernel_traits_baseILj768EfffffjLj128EEEEELb1ELb0ELb0ELb1EEEvNS_9FwdParamsE)
        /*0098*/ 	.word	0x0000007b


	//----- nvinfo : EIATTR_FRAME_SIZE
	.align		4
.L_34:
        /*009c*/ 	.byte	0x04, 0x11
        /*009e*/ 	.short	(.L_36 - .L_35)
	.align		4
.L_35:
        /*00a0*/ 	.word	index@(_ZN10layer_norm13ln_fwd_kernelINS_13Kernel_traitsIfffffjLj768ELj1ELj4ELj1ELj16ENS_18Kernel_traits_baseILj768EfffffjLj128EEEEELb1ELb0ELb0ELb1EEEvNS_9FwdParamsE)
        /*00a4*/ 	.word	0x00000000


	//----- nvinfo : EIATTR_REGCOUNT
	.align		4
.L_36:
        /*00a8*/ 	.byte	0x04, 0x2f
        /*00aa*/ 	.short	(.L_38 - .L_37)
	.align		4
.L_37:
        /*00ac*/ 	.word	index@(_ZN10layer_norm13ln_fwd_kernelINS_13Kernel_traitsIfffffjLj768ELj1ELj4ELj1ELj16ENS_18Kernel_traits_baseILj768EfffffjLj128EEEEELb1ELb0ELb0ELb0EEEvNS_9FwdParamsE)
        /*00b0*/ 	.word	0x0000006e


	//----- nvinfo : EIATTR_FRAME_SIZE
	.align		4
.L_38:
        /*00b4*/ 	.byte	0x04, 0x11
        /*00b6*/ 	.short	(.L_40 - .L_39)
	.align		4
.L_39:
        /*00b8*/ 	.word	index@(_ZN10layer_norm13ln_fwd_kernelINS_13Kernel_traitsIfffffjLj768ELj1ELj4ELj1ELj16ENS_18Kernel_traits_baseILj768EfffffjLj128EEEEELb1ELb0ELb0ELb0EEEvNS_9FwdParamsE)
        /*00bc*/ 	.word	0x00000000


	//----- nvinfo : EIATTR_REGCOUNT
	.align		4
.L_40:
        /*00c0*/ 	.byte	0x04, 0x2f
        /*00c2*/ 	.short	(.L_42 - .L_41)
	.align		4
.L_41:
        /*00c4*/ 	.word	index@(_ZN10layer_norm13ln_fwd_kernelINS_13Kernel_traitsIfffffjLj768ELj1ELj4ELj1ELj16ENS_18Kernel_traits_baseILj768EfffffjLj128EEEEELb0ELb1ELb1ELb1EEEvNS_9FwdParamsE)
        /*00c8*/ 	.word	0x0000007d


	//----- nvinfo : EIATTR_FRAME_SIZE
	.align		4
.L_42:
        /*00cc*/ 	.byte	0x04, 0x11
        /*00ce*/ 	.short	(.L_44 - .L_43)
	.align		4
.L_43:
        /*00d0*/ 	.word	index@(_ZN10layer_norm13ln_fwd_kernelINS_13Kernel_traitsIfffffjLj768ELj1ELj4ELj1ELj16ENS_18Kernel_traits_baseILj768EfffffjLj128EEEEELb0ELb1ELb1ELb1EEEvNS_9FwdParamsE)
        /*00d4*/ 	.word	0x00000000


	//----- nvinfo : EIATTR_REGCOUNT
	.align		4
.L_44:
        /*00d8*/ 	.byte	0x04, 0x2f
        /*00da*/ 	.short	(.L_46 - .L_45)
	.align		4
.L_45:
        /*00dc*/ 	.word	index@(_ZN10layer_norm13ln_fwd_kernelINS_13Kernel_traitsIfffffjLj768ELj1ELj4ELj1ELj16ENS_18Kernel_traits_baseILj768EfffffjLj128EEEEELb0ELb1ELb1ELb0EEEvNS_9FwdParamsE)
        /*00e0*/ 	.word	0x00000080


	//----- nvinfo : EIATTR_FRAME_SIZE
	.align		4
.L_46:
        /*00e4*/ 	.byte	0x04, 0x11
        /*00e6*/ 	.short	(.L_48 - .L_47)
	.align		4
.L_47:
        /*00e8*/ 	.word	index@(_ZN10layer_norm13ln_fwd_kernelINS_13Kernel_traitsIfffffjLj768ELj1ELj4ELj1ELj16ENS_18Kernel_traits_baseILj768EfffffjLj128EEEEELb0ELb1ELb1ELb0EEEvNS_9FwdParamsE)
        /*00ec*/ 	.word	0x00000000


	//----- nvinfo : EIATTR_REGCOUNT
	.align		4
.L_48:
        /*00f0*/ 	.byte	0x04, 0x2f
        /*00f2*/ 	.short	(.L_50 - .L_49)
	.align		4
.L_49:
        /*00f4*/ 	.word	index@(_ZN10layer_norm13ln_fwd_kernelINS_13Kernel_traitsIfffffjLj768ELj1ELj4ELj1ELj16ENS_18Kernel_traits_baseILj768EfffffjLj128EEEEELb0ELb1ELb0ELb1EEEvNS_9FwdParamsE)
        /*00f8*/ 	.word	0x00000080


	//----- nvinfo : EIATTR_FRAME_SIZE
	.align		4
.L_50:
        /*00fc*/ 	.byte	0x04, 0x11
        /*00fe*/ 	.short	(.L_52 - .L_51)
	.align		4
.L_51:
        /*0100*/ 	.word	index@(_ZN10layer_norm13ln_fwd_kernelINS_13Kernel_traitsIfffffjLj768ELj1ELj4ELj1ELj16ENS_18Kernel_traits_baseILj768EfffffjLj128EEEEELb0ELb1ELb0ELb1EEEvNS_9FwdParamsE)
        /*0104*/ 	.word	0x00000000


	//----- nvinfo : EIATTR_REGCOUNT
	.align		4
.L_52:
        /*0108*/ 	.byte	0x04, 0x2f
        /*010a*/ 	.short	(.L_54 - .L_53)
	.align		4
.L_53:
        /*010c*/ 	.word	index@(_ZN10layer_norm13ln_fwd_kernelINS_13Kernel_traitsIfffffjLj768ELj1ELj4ELj1ELj16ENS_18Kernel_traits_baseILj768EfffffjLj128EEEEELb0ELb1ELb0ELb0EEEvNS_9FwdParamsE)
        /*0110*/ 	.word	0x0000007a


	//----- nvinfo : EIATTR_FRAME_SIZE
	.align		4
.L_54:
        /*0114*/ 	.byte	0x04, 0x11
        /*0116*/ 	.short	(.L_56 - .L_55)
	.align		4
.L_55:
        /*0118*/ 	.word	index@(_ZN10layer_norm13ln_fwd_kernelINS_13Kernel_traitsIfffffjLj768ELj1ELj4ELj1ELj16ENS_18Kernel_traits_baseILj768EfffffjLj128EEEEELb0ELb1ELb0ELb0EEEvNS_9FwdParamsE)
        /*011c*/ 	.word	0x00000000


	//----- nvinfo : EIATTR_REGCOUNT
	.align		4
.L_56:
        /*0120*/ 	.byte	0x04, 0x2f
        /*0122*/ 	.short	(.L_58 - .L_57)
	.align		4
.L_57:
        /*0124*/ 	.word	index@(_ZN10layer_norm13ln_fwd_kernelINS_13Kernel_traitsIfffffjLj768ELj1ELj4ELj1ELj16ENS_18Kernel_traits_baseILj768EfffffjLj128EEEEELb0ELb0ELb1ELb1EEEvNS_9FwdParamsE)
        /*0128*/ 	.word	0x00000060


	//----- nvinfo : EIATTR_FRAME_SIZE
	.align		4
.L_58:
        /*012c*/ 	.byte	0x04, 0x11
        /*012e*/ 	.short	(.L_60 - .L_59)
	.align		4
.L_59:
        /*0130*/ 	.word	index@(_ZN10layer_norm13ln_fwd_kernelINS_13Kernel_traitsIfffffjLj768ELj1ELj4ELj1ELj16ENS_18Kernel_traits_baseILj768EfffffjLj128EEEEELb0ELb0ELb1ELb1EEEvNS_9FwdParamsE)
        /*0134*/ 	.word	0x00000000


	//----- nvinfo : EIATTR_REGCOUNT
	.align		4
.L_60:
        /*0138*/ 	.byte	0x04, 0x2f
        /*013a*/ 	.short	(.L_62 - .L_61)
	.align		4
.L_61:
        /*013c*/ 	.word	index@(_ZN10layer_norm13ln_fwd_kernelINS_13Kernel_traitsIfffffjLj768ELj1ELj4ELj1ELj16ENS_18Kernel_traits_baseILj768EfffffjLj128EEEEELb0ELb0ELb1ELb0EEEvNS_9FwdParamsE)
        /*0140*/ 	.word	0x0000006c


	//----- nvinfo : EIATTR_FRAME_SIZE
	.align		4
.L_62:
        /*0144*/ 	.byte	0x04, 0x11
        /*0146*/ 	.short	(.L_64 - .L_63)
	.align		4
.L_63:
        /*0148*/ 	.word	index@(_ZN10layer_norm13ln_fwd_kernelINS_13Kernel_traitsIfffffjLj768ELj1ELj4ELj1ELj16ENS_18Kernel_traits_baseILj768EfffffjLj128EEEEELb0ELb0ELb1ELb0EEEvNS_9FwdParamsE)
        /*014c*/ 	.word	0x00000000


	//----- nvinfo : EIATTR_REGCOUNT
	.align		4
.L_64:
        /*0150*/ 	.byte	0x04, 0x2f
        /*0152*/ 	.short	(.L_66 - .L_65)
	.align		4
.L_65:
        /*0154*/ 	.word	index@(_ZN10layer_norm13ln_fwd_kernelINS_13Kernel_traitsIfffffjLj768ELj1ELj4ELj1ELj16ENS_18Kernel_traits_baseILj768EfffffjLj128EEEEELb0ELb0ELb0ELb1EEEvNS_9FwdParamsE)
        /*0158*/ 	.word	0x00000060


	//----- nvinfo : EIATTR_FRAME_SIZE
	.align		4
.L_66:
        /*015c*/ 	.byte	0x04, 0x11
        /*015e*/ 	.short	(.L_68 - .L_67)
	.align		4
.L_67:
        /*0160*/ 	.word	index@(_ZN10layer_norm13ln_fwd_kernelINS_13Kernel_traitsIfffffjLj768ELj1ELj4ELj1ELj16ENS_18Kernel_traits_baseILj768EfffffjLj128EEEEELb0ELb0ELb0ELb1EEEvNS_9FwdParamsE)
        /*0164*/ 	.word	0x00000000


	//----- nvinfo : EIATTR_REGCOUNT
	.align		4
.L_68:
        /*0168*/ 	.byte	0x04, 0x2f
        /*016a*/ 	.short	(.L_70 - .L_69)
	.align		4
.L_69:
        /*016c*/ 	.word	index@(_ZN10layer_norm13ln_fwd_kernelINS_13Kernel_traitsIfffffjLj768ELj1ELj4ELj1ELj16ENS_18Kernel_traits_baseILj768EfffffjLj128EEEEELb0ELb0ELb0ELb0EEEvNS_9FwdParamsE)
        /*0170*/ 	.word	0x00000060


	//----- nvinfo : EIATTR_FRAME_SIZE
	.align		4
.L_70:
        /*0174*/ 	.byte	0x04, 0x11
        /*0176*/ 	.short	(.L_72 - .L_71)
	.align		4
.L_71:
        /*0178*/ 	.word	index@(_ZN10layer_norm13ln_fwd_kernelINS_13Kernel_traitsIfffffjLj768ELj1ELj4ELj1ELj16ENS_18Kernel_traits_baseILj768EfffffjLj128EEEEELb0ELb0ELb0ELb0EEEvNS_9FwdParamsE)
        /*017c*/ 	.word	0x00000000


	//----- nvinfo : EIATTR_REGCOUNT
	.align		4
.L_72:
        /*0180*/ 	.byte	0x04, 0x2f
        /*0182*/ 	.short	(.L_74 - .L_73)
	.align		4
.L_73:
        /*0184*/ 	.word	index@(_ZN10layer_norm13ln_fwd_kernelINS_13Kernel_traitsI6__halfffffjLj768ELj1ELj4ELj1ELj16ENS_18Kernel_traits_baseILj768ES2_ffffjLj128EEEEELb1ELb1ELb1ELb1EEEvNS_9FwdParamsE)
        /*0188*/ 	.word	0x00000099


	//----- nvinfo : EIATTR_FRAME_SIZE
	.align		4
.L_74:
        /*018c*/ 	.byte	0x04, 0x11
        /*018e*/ 	.short	(.L_76 - .L_75)
	.align		4
.L_75:
        /*0190*/ 	.word	index@(_ZN10layer_norm13ln_fwd_kernelINS_13Kernel_traitsI6__halfffffjLj768ELj1ELj4ELj1ELj16ENS_18Kernel_traits_baseILj768ES2_ffffjLj128EEEEELb1ELb1ELb1ELb1EEEvNS_9FwdParamsE)
        /*0194*/ 	.word	0x00000000


	//----- nvinfo : EIATTR_REGCOUNT
	.align		4
.L_76:
        /*0198*/ 	.byte	0x04, 0x2f
        /*019a*/ 	.short	(.L_78 - .L_77)
	.align		4
.L_77:
        /*019c*/ 	.word	index@(_ZN10layer_norm13ln_fwd_kernelINS_13Kernel_traitsI6__halfffffjLj768ELj1ELj4ELj1ELj16ENS_18Kernel_traits_baseILj768ES2_ffffjLj128EEEEELb1ELb1ELb1ELb0EEEvNS_9FwdParamsE)
        /*01a0*/ 	.word	0x00000093


	//----- nvinfo : EIATTR_FRAME_SIZE
	.align		4
.L_78:
        /*01a4*/ 	.byte	0x04, 0x11
        /*01a6*/ 	.short	(.L_80 - .L_79)
	.align		4
.L_79:
        /*01a8*/ 	.word	index@(_ZN10layer_norm13ln_fwd_kernelINS_13Kernel_traitsI6__halfffffjLj768ELj1ELj4ELj1ELj16ENS_18Kernel_traits_baseILj768ES2_ffffjLj128EEEEELb1ELb1ELb1ELb0EEEvNS_9FwdParamsE)
        /*01ac*/ 	.word	0x00000000


	//----- nvinfo : EIATTR_REGCOUNT
	.align		4
.L_80:
        /*01b0*/ 	.byte	0x04, 0x2f
        /*01b2*/ 	.short	(.L_82 - .L_81)
	.align		4
.L_81:
        /*01b4*/ 	.word	index@(_ZN10layer_norm13ln_fwd_kernelINS_13Kernel_traitsI6__halfffffjLj768ELj1ELj4ELj1ELj16ENS_18Kernel_traits_baseILj768ES2_ffffjLj128EEEEELb1ELb1ELb0ELb1EEEvNS_9FwdParamsE)
        /*01b8*/ 	.word	0x0000009b


	//----- nvinfo : EIATTR_FRAME_SIZE
	.align		4
.L_82:
        /*01bc*/ 	.byte	0x04, 0x11
        /*01be*/ 	.short	(.L_84 - .L_83)
	.align		4
.L_83:
        /*01c0*/ 	.word	index@(_ZN10layer_norm13ln_fwd_kernelINS_13Kernel_traitsI6__halfffffjLj768ELj1ELj4ELj1ELj16ENS_18Kernel_traits_baseILj768ES2_ffffjLj128EEEEELb1ELb1ELb0ELb1EEEvNS_9FwdParamsE)
        /*01c4*/ 	.word	0x00000000


	//----- nvinfo : EIATTR_REGCOUNT
	.align		4
.L_84:
        /*01c8*/ 	.byte	0x04, 0x2f
        /*01ca*/ 	.short	(.L_86 - .L_85)
	.align		4
.L_85:
        /*01cc*/ 	.word	index@(_ZN10layer_norm13ln_fwd_kernelINS_13Kernel_traitsI6__halfffffjLj768ELj1ELj4ELj1ELj16ENS_18Kernel_traits_baseILj768ES2_ffffjLj128EEEEELb1ELb1ELb0ELb0EEEvNS_9FwdParamsE)
        /*01d0*/ 	.word	0x00000080


	//----- nvinfo : EIATTR_FRAME_SIZE
	.align		4
.L_86:
        /*01d4*/ 	.byte	0x04, 0x11
        /*01d6*/ 	.short	(.L_88 - .L_87)
	.align		4
.L_87:
        /*01d8*/ 	.word	index@(_ZN10layer_norm13ln_fwd_kernelINS_13Kernel_traitsI6__halfffffjLj768ELj1ELj4ELj1ELj16ENS_18Kernel_traits_baseILj768ES2_ffffjLj128EEEEELb1ELb1ELb0ELb0EEEvNS_9FwdParamsE)
        /*01dc*/ 	.word	0x00000008


	//----- nvinfo : EIATTR_REGCOUNT
	.align		4
.L_88:
        /*01e0*/ 	.byte	0x04, 0x2f
        /*01e2*/ 	.short	(.L_90 - .L_89)
	.align		4
.L_89:
        /*01e4*/ 	.word	index@(_ZN10layer_norm13ln_fwd_kernelINS_13Kernel_traitsI6__halfffffjLj768ELj1ELj4ELj1ELj16ENS_18Kernel_traits_baseILj768ES2_ffffjLj128EEEEELb1ELb0ELb1ELb1EEEvNS_9FwdParamsE)
        /*01e8*/ 	.word	0x0000007f


	//----- nvinfo : EIATTR_FRAME_SIZE
	.align		4
.L_90:
        /*01ec*/ 	.byte	0x04, 0x11
        /*01ee*/ 	.short	(.L_92 - .L_91)
	.align		4
.L_91:
        /*01f0*/ 	.word	index@(_ZN10layer_norm13ln_fwd_kernelINS_13Kernel_traitsI6__halfffffjLj768ELj1ELj4ELj1ELj16ENS_18Kernel_traits_baseILj768ES2_ffffjLj128EEEEELb1ELb0ELb1ELb1EEEvNS_9FwdParamsE)
        /*01f4*/ 	.word	0x00000000


	//----- nvinfo : EIATTR_REGCOUNT
	.align		4
.L_92:
        /*01f8*/ 	.byte	0x04, 0x2f
        /*01fa*/ 	.short	(.L_94 - .L_93)
	.align		4
.L_93:
        /*01fc*/ 	.word	index@(_ZN10layer_norm13ln_fwd_kernelINS_13Kernel_traitsI6__halfffffjLj768ELj1ELj4ELj1ELj16ENS_18Kernel_traits_baseILj768ES2_ffffjLj128EEEEELb1ELb0ELb1ELb0EEEvNS_9FwdParamsE)
        /*0200*/ 	.word	0x0000007a


	//----- nvinfo : EIATTR_FRAME_SIZE
	.align		4
.L_94:
        /*0204*/ 	.byte	0x04, 0x11
        /*0206*/ 	.short	(.L_96 - .L_95)
	.align		4
.L_95:
        /*0208*/ 	.word	index@(_ZN10layer_norm13ln_fwd_kernelINS_13Kernel_traitsI6__halfffffjLj768ELj1ELj4ELj1ELj16ENS_18Kernel_traits_baseILj768ES2_ffffjLj128EEEEELb1ELb0ELb1ELb0EEEvNS_9FwdParamsE)
        /*020c*/ 	.word	0x00000000


	//----- nvinfo : EIATTR_REGCOUNT
	.align		4
.L_96:
        /*0210*/ 	.byte	0x04, 0x2f
        /*0212*/ 	.short	(.L_98 - .L_97)
	.align		4
.L_97:
        /*0214*/ 	.word	index@(_ZN10layer_norm13ln_fwd_kernelINS_13Kernel_traitsI6__halfffffjLj768ELj1ELj4ELj1ELj16ENS_18Kernel_traits_baseILj768ES2_ffffjLj128EEEEELb1ELb0ELb0ELb1EEEvNS_9FwdParamsE)
        /*0218*/ 	.word	0x0000007b


	//----- nvinfo : EIATTR_FRAME_SIZE
	.align		4
.L_98:
        /*021c*/ 	.byte	0x04, 0x11
        /*021e*/ 	.short	(.L_100 - .L_99)
	.align		4
.L_99:
        /*0220*/ 	.word	index@(_ZN10layer_norm13ln_fwd_kernelINS_13Kernel_traitsI6__halfffffjLj768ELj1ELj4ELj1ELj16ENS_18Kernel_traits_baseILj768ES2_ffffjLj128EEEEELb1ELb0ELb0ELb1EEEvNS_9FwdParamsE)
        /*0224*/ 	.word	0x00000000


	//----- nvinfo : EIATTR_REGCOUNT
	.align		4
.L_100:
        /*0228*/ 	.byte	0x04, 0x2f
        /*022a*/ 	.short	(.L_102 - .L_101)
	.align		4
.L_101:
        /*022c*/ 	.word	index@(_ZN10layer_norm13ln_fwd_kernelINS_13Kernel_traitsI6__halfffffjLj768ELj1ELj4ELj1ELj16ENS_18Kernel_traits_baseILj768ES2_ffffjLj128EEEEELb1ELb0ELb0ELb0EEEvNS_9FwdParamsE)
        /*0230*/ 	.word	0x0000006f


	//----- nvinfo : EIATTR_FRAME_SIZE
	.align		4
.L_102:
        /*0234*/ 	.byte	0x04, 0x11
        /*0236*/ 	.short	(.L_104 - .L_103)
	.align		4
.L_103:
        /*0238*/ 	.word	index@(_ZN10layer_norm13ln_fwd_kernelINS_13Kernel_traitsI6__halfffffjLj768ELj1ELj4ELj1ELj16ENS_18Kernel_traits_baseILj768ES2_ffffjLj128EEEEELb1ELb0ELb0ELb0EEEvNS_9FwdParamsE)
        /*023c*/ 	.word	0x00000000


	//----- nvinfo : EIATTR_REGCOUNT
	.align		4
.L_104:
        /*0240*/ 	.byte	0x04, 0x2f
        /*0242*/ 	.short	(.L_106 - .L_105)
	.align		4
.L_105:
        /*0244*/ 	.word	index@(_ZN10layer_norm13ln_fwd_kernelINS_13Kernel_traitsI6__halfffffjLj768ELj1ELj4ELj1ELj16ENS_18Kernel_traits_baseILj768ES2_ffffjLj128EEEEELb0ELb1ELb1ELb1EEEvNS_9FwdParamsE)
        /*0248*/ 	.word	0x00000080


	//----- nvinfo : EIATTR_FRAME_SIZE
	.align		4
.L_106:
        /*024c*/ 	.byte	0x04, 0x11
        /*024e*/ 	.short	(.L_108 - .L_107)
	.align		4
.L_107:
        /*0250*/ 	.word	index@(_ZN10layer_norm13ln_fwd_kernelINS_13Kernel_traitsI6__halfffffjLj768ELj1ELj4ELj1ELj16ENS_18Kernel_traits_baseILj768ES2_ffffjLj128EEEEELb0ELb1ELb1ELb1EEEvNS_9FwdParamsE)
        /*0254*/ 	.word	0x00000000


	//----- nvinfo : EIATTR_REGCOUNT
	.align		4
.L_108:
        /*0258*/ 	.byte	0x04, 0x2f
        /*025a*/ 	.short	(.L_110 - .L_109)
	.align		4
.L_109:
        /*025c*/ 	.word	index@(_ZN10layer_norm13ln_fwd_kernelINS_13Kernel_traitsI6__halfffffjLj768ELj1ELj4ELj1ELj16ENS_18Kernel_traits_baseILj768ES2_ffffjLj128EEEEELb0ELb1ELb1ELb0EEEvNS_9FwdParamsE)
        /*0260*/ 	.word	0x00000080


	//----- nvinfo : EIATTR_FRAME_SIZE
	.align		4
.L_110:
        /*0264*/ 	.byte	0x04, 0x11
        /*0266*/ 	.short	(.L_112 - .L_111)
	.align		4
.L_111:
        /*0268*/ 	.word	index@(_ZN10layer_norm13ln_fwd_kernelINS_13Kernel_traitsI6__halfffffjLj768ELj1ELj4ELj1ELj16ENS_18Kernel_traits_baseILj768ES2_ffffjLj128EEEEELb0ELb1ELb1ELb0EEEvNS_9FwdParamsE)
        /*026c*/ 	.word	0x00000000


	//----- nvinfo : EIATTR_REGCOUNT
	.align		4
.L_112:
        /*0270*/ 	.byte	0x04, 0x2f
        /*0272*/ 	.short	(.L_114 - .L_113)
	.align		4
.L_113:
        /*0274*/ 	.word	index@(_ZN10layer_norm13ln_fwd_kernelINS_13Kernel_traitsI6__halfffffjLj768ELj1ELj4ELj1ELj16ENS_18Kernel_traits_baseILj768ES2_ffffjLj128EEEEELb0ELb1ELb0ELb1EEEvNS_9FwdParamsE)
        /*0278*/ 	.word	0x0000007e


	//----- nvinfo : EIATTR_FRAME_SIZE
	.align		4
.L_114:
        /*027c*/ 	.byte	0x04, 0x11
        /*027e*/ 	.short	(.L_116 - .L_115)
	.align		4
.L_115:
        /*0280*/ 	.word	index@(_ZN10layer_norm13ln_fwd_kernelINS_13Kernel_traitsI6__halfffffjLj768ELj1ELj4ELj1ELj16ENS_18Kernel_traits_baseILj768ES2_ffffjLj128EEEEELb0ELb1ELb0ELb1EEEvNS_9FwdParamsE)
        /*0284*/ 	.word	0x00000000


	//----- nvinfo : EIATTR_REGCOUNT
	.align		4
.L_116:
        /*0288*/ 	.byte	0x04, 0x2f
        /*028a*/ 	.short	(.L_118 - .L_117)
	.align		4
.L_117:
        /*028c*/ 	.word	index@(_ZN10layer_norm13ln_fwd_kernelINS_13Kernel_traitsI6__halfffffjLj768ELj1ELj4ELj1ELj16ENS_18Kernel_traits_baseILj768ES2_ffffjLj128EEEEELb0ELb1ELb0ELb0EEEvNS_9FwdParamsE)
        /*0290*/ 	.word	0x0000007a


	//----- nvinfo : EIATTR_FRAME_SIZE
	.align		4
.L_118:
        /*0294*/ 	.byte	0x04, 0x11
        /*0296*/ 	.short	(.L_120 - .L_119)
	.align		4
.L_119:
        /*0298*/ 	.word	index@(_ZN10layer_norm13ln_fwd_kernelINS_13Kernel_traitsI6__halfffffjLj768ELj1ELj4ELj1ELj16ENS_18Kernel_traits_baseILj768ES2_ffffjLj128EEEEELb0ELb1ELb0ELb0EEEvNS_9FwdParamsE)
        /*029c*/ 	.word	0x00000000


	//----- nvinfo : EIATTR_REGCOUNT
	.align		4
.L_120:
        /*02a0*/ 	.byte	0x04, 0x2f
        /*02a2*/ 	.short	(.L_122 - .L_121)
	.align		4
.L_121:
        /*02a4*/ 	.word	index@(_ZN10layer_norm13ln_fwd_kernelINS_13Kernel_traitsI6__halfffffjLj768ELj1ELj4ELj1ELj16ENS_18Kernel_traits_baseILj768ES2_ffffjLj128EEEEELb0ELb0ELb1ELb1EEEvNS_9FwdParamsE)
        /*02a8*/ 	.word	0x00000060


	//----- nvinfo : EIATTR_FRAME_SIZE
	.align		4
.L_122:
        /*02ac*/ 	.byte	0x04, 0x11
        /*02ae*/ 	.short	(.L_124 - .L_123)
	.align		4
.L_123:
        /*02b0*/ 	.word	index@(_ZN10layer_norm13ln_fwd_kernelINS_13Kernel_traitsI6__halfffffjLj768ELj1ELj4ELj1ELj16ENS_18Kernel_traits_baseILj768ES2_ffffjLj128EEEEELb0ELb0ELb1ELb1EEEvNS_9FwdParamsE)
        /*02b4*/ 	.word	0x00000000


	//----- nvinfo : EIATTR_REGCOUNT
	.align		4
.L_124:
        /*02b8*/ 	.byte	0x04, 0x2f
        /*02ba*/ 	.short	(.L_126 - .L_125)
	.align		4
.L_125:
        /*02bc*/ 	.word	index@(_ZN10layer_norm13ln_fwd_kernelINS_13Kernel_traitsI6__halfffffjLj768ELj1ELj4ELj1ELj16ENS_18Kernel_traits_baseILj768ES2_ffffjLj128EEEEELb0ELb0ELb1ELb0EEEvNS_9FwdParamsE)
        /*02c0*/ 	.word	0x0000006d


	//----- nvinfo : EIATTR_FRAME_SIZE
	.align		4
.L_126:
        /*02c4*/ 	.byte	0x04, 0x11
        /*02c6*/ 	.short	(.L_128 - .L_127)
	.align		4
.L_127:
        /*02c8*/ 	.word	index@(_ZN10layer_norm13ln_fwd_kernelINS_13Kernel_traitsI6__halfffffjLj768ELj1ELj4ELj1ELj16ENS_18Kernel_traits_baseILj768ES2_ffffjLj128EEEEELb0ELb0ELb1ELb0EEEvNS_9FwdParamsE)
        /*02cc*/ 	.word	0x00000000


	//----- nvinfo : EIATTR_REGCOUNT
	.align		4
.L_128:
        /*02d0*/ 	.byte	0x04, 0x2f
        /*02d2*/ 	.short	(.L_130 - .L_129)
	.align		4
.L_129:
        /*02d4*/ 	.word	index@(_ZN10layer_norm13ln_fwd_kernelINS_13Kernel_traitsI6__halfffffjLj768ELj1ELj4ELj1ELj16ENS_18Kernel_traits_baseILj768ES2_ffffjLj128EEEEELb0ELb0ELb0ELb1EEEvNS_9FwdParamsE)
        /*02d8*/ 	.word	0x00000060


	//----- nvinfo : EIATTR_FRAME_SIZE
	.align		4
.L_130:
        /*02dc*/ 	.byte	0x04, 0x11
        /*02de*/ 	.short	(.L_132 - .L_131)
	.align		4
.L_131:
        /*02e0*/ 	.word	index@(_ZN10layer_norm13ln_fwd_kernelINS_13Kernel_traitsI6__halfffffjLj768ELj1ELj4ELj1ELj16ENS_18Kernel_traits_baseILj768ES2_ffffjLj128EEEEELb0ELb0ELb0ELb1EEEvNS_9FwdParamsE)
        /*02e4*/ 	.word	0x00000000


	//----- nvinfo : EIATTR_REGCOUNT
	.align		4
.L_132:
        /*02e8*/ 	.byte	0x04, 0x2f
        /*02ea*/ 	.short	(.L_134 - .L_133)
	.align		4
.L_133:
        /*02ec*/ 	.word	index@(_ZN10layer_norm13ln_fwd_kernelINS_13Kernel_traitsI6__halfffffjLj768ELj1ELj4ELj1ELj16ENS_18Kernel_traits_baseILj768ES2_ffffjLj128EEEEELb0ELb0ELb0ELb0EEEvNS_9FwdParamsE)
        /*02f0*/ 	.word	0x00000060


	//----- nvinfo : EIATTR_FRAME_SIZE
	.align		4
.L_134:
        /*02f4*/ 	.byte	0x04, 0x11
        /*02f6*/ 	.short	(.L_136 - .L_135)
	.align		4
.L_135:
        /*02f8*/ 	.word	index@(_ZN10layer_norm13ln_fwd_kernelINS_13Kernel_traitsI6__halfffffjLj768ELj1ELj4ELj1ELj16ENS_18Kernel_traits_baseILj768ES2_ffffjLj128EEEEELb0ELb0ELb0ELb0EEEvNS_9FwdParamsE)
        /*02fc*/ 	.word	0x00000000


	//----- nvinfo : EIATTR_REGCOUNT
	.align		4
.L_136:
        /*0300*/ 	.byte	0x04, 0x2f
        /*0302*/ 	.short	(.L_138 - .L_137)
	.align		4
.L_137:
        /*0304*/ 	.word	index@(_ZN10layer_norm13ln_fwd_kernelINS_13Kernel_traitsIf6__halffS2_fjLj768ELj1ELj4ELj1ELj16ENS_18Kernel_traits_baseILj768EfS2_fS2_fjLj128EEEEELb1ELb1ELb1ELb1EEEvNS_9FwdParamsE)
        /*0308*/ 	.word	0x000000a6


	//----- nvinfo : EIATTR_FRAME_SIZE
	.align		4
.L_138:
        /*030c*/ 	.byte	0x04, 0x11
        /*030e*/ 	.short	(.L_140 - .L_139)
	.align		4
.L_139:
        /*0310*/ 	.word	index@(_ZN10layer_norm13ln_fwd_kernelINS_13Kernel_traitsIf6__halffS2_fjLj768ELj1ELj4ELj1ELj16ENS_18Kernel_traits_baseILj768EfS2_fS2_fjLj128EEEEELb1ELb1ELb1ELb1EEEvNS_9FwdParamsE)
        /*0314*/ 	.word	0x00000000


	//----- nvinfo : EIATTR_REGCOUNT
	.align		4
.L_140:
        /*0318*/ 	.byte	0x04, 0x2f
        /*031a*/ 	.short	(.L_142 - .L_141)
	.align		4
.L_141:
        /*031c*/ 	.word	index@(_ZN10layer_norm13ln_fwd_kernelINS_13Kernel_traitsIf6__halffS2_fjLj768ELj1ELj4ELj1ELj16ENS_18Kernel_traits_baseILj768EfS2_fS2_fjLj128EEEEELb1ELb1ELb1ELb0EEEvNS_9FwdParamsE)
        /*0320*/ 	.word	0x00000097


	//----- nvinfo : EIATTR_FRAME_SIZE
	.align		4
.L_142:
        /*0324*/ 	.byte	0x04, 0x11
        /*0326*/ 	.short	(.L_144 - .L_143)
	.align		4
.L_143:
        /*0328*/ 	.word	index@(_ZN10layer_norm13ln_fwd_kernelINS_13Kernel_traitsIf6__halffS2_fjLj768ELj1ELj4ELj1ELj16ENS_18Kernel_traits_baseILj768EfS2_fS2_fjLj128EEEEELb1ELb1ELb1ELb0EEEvNS_9FwdParamsE)
        /*032c*/ 	.word	0x00000000


	//----- nvinfo : EIATTR_REGCOUNT
	.align		4
.L_144:
        /*0330*/ 	.byte	0x04, 0x2f
        /*0332*/ 	.short	(.L_146 - .L_145)
	.align		4
.L_145:
        /*0334*/ 	.word	index@(_ZN10layer_norm13ln_fwd_kernelINS_13Kernel_traitsIf6__halffS2_fjLj768ELj1ELj4ELj1ELj16ENS_18Kernel_traits_baseILj768EfS2_fS2_fjLj128EEEEELb1ELb1ELb0ELb1EEEvNS_9FwdParamsE)
        /*0338*/ 	.word	0x00000099


	//----- nvinfo : EIATTR_FRAME_SIZE
	.align		4
.L_146:
        /*033c*/ 	.byte	0x04, 0x11
        /*033e*/ 	.short	(.L_148 - .L_147)
	.align		4
.L_147:
        /*0340*/ 	.word	index@(_ZN10layer_norm13ln_fwd_kernelINS_13Kernel_traitsIf6__halffS2_fjLj768ELj1ELj4ELj1ELj16ENS_18Kernel_traits_baseILj768EfS2_fS2_fjLj128EEEEELb1ELb1ELb0ELb1EEEvNS_9FwdParamsE)
        /*0344*/ 	.word	0x00000000


	//----- nvinfo : EIATTR_REGCOUNT
	.align		4
.L_148:
        /*0348*/ 	.byte	0x04, 0x2f
        /*034a*/ 	.short	(.L_150 - .L_149)
	.align		4
.L_149:
        /*034c*/ 	.word	index@(_ZN10layer_norm13ln_fwd_kernelINS_13Kernel_traitsIf6__halffS2_fjLj768ELj1ELj4ELj1ELj16ENS_18Kernel_traits_baseILj768EfS2_fS2_fjLj128EEEEELb1ELb1ELb0ELb0EEEvNS_9FwdParamsE)
        /*0350*/ 	.word	0x0000008e


	//----- nvinfo : EIATTR_FRAME_SIZE
	.align		4
.L_150:
        /*0354*/ 	.byte	0x04, 0x11
        /*0356*/ 	.short	(.L_152 - .L_151)
	.align		4
.L_151:
        /*0358*/ 	.word	index@(_ZN10layer_norm13ln_fwd_kernelINS_13Kernel_traitsIf6__halffS2_fjLj768ELj1ELj4ELj1ELj16ENS_18Kernel_traits_baseILj768EfS2_fS2_fjLj128EEEEELb1ELb1ELb0ELb0EEEvNS_9FwdParamsE)
        /*035c*/ 	.word	0x00000000


	//----- nvinfo : EIATTR_REGCOUNT
	.align		4
.L_152:
        /*0360*/ 	.byte	0x04, 0x2f
        /*0362*/ 	.short	(.L_154 - .L_153)
	.align		4
.L_153:
        /*0364*/ 	.word	index@(_ZN10layer_norm13ln_fwd_kernelINS_13Kernel_traitsIf6__halffS2_fjLj768ELj1ELj4ELj1ELj16ENS_18Kernel_traits_baseILj768EfS2_fS2_fjLj128EEEEELb1ELb0ELb1ELb1EEEvNS_9FwdParamsE)
        /*0368*/ 	.word	0x0000007f


	//----- nvinfo : EIATTR_FRAME_SIZE
	.align		4
.L_154:
        /*036c*/ 	.byte	0x04, 0x11
        /*036e*/ 	.short	(.L_156 - .L_155)
	.align		4
.L_155:
        /*0370*/ 	.word	index@(_ZN10layer_norm13ln_fwd_kernelINS_13Kernel_traitsIf6__halffS2_fjLj768ELj1ELj4ELj1ELj16ENS_18Kernel_traits_baseILj768EfS2_fS2_fjLj128EEEEELb1ELb0ELb1ELb1EEEvNS_9FwdParamsE)
        /*0374*/ 	.word	0x00000000


	//----- nvinfo : EIATTR_REGCOUNT
	.align		4
.L_156:
        /*0378*/ 	.byte	0x04, 0x2f
        /*037a*/ 	.short	(.L_158 - .L_157)
	.align		4
.L_157:
        /*037c*/ 	.word	index@(_ZN10layer_norm13ln_fwd_kernelINS_13Kernel_traitsIf6__halffS2_fjLj768ELj1ELj4ELj1ELj16ENS_18Kernel_traits_baseILj768EfS2_fS2_fjLj128EEEEELb1ELb0ELb1ELb0EEEvNS_9FwdParamsE)
        /*0380*/ 	.word	0x0000007f


	//----- nvinfo : EIATTR_FRAME_SIZE
	.align		4
.L_158:
        /*0384*/ 	.byte	0x04, 0x11
        /*0386*/ 	.short	(.L_160 - .L_159)
	.align		4
.L_159:
        /*0388*/ 	.word	index@(_ZN10layer_norm13ln_fwd_kernelINS_13Kernel_traitsIf6__halffS2_fjLj768ELj1ELj4ELj1ELj16ENS_18Kernel_traits_baseILj768EfS2_fS2_fjLj128EEEEELb1ELb0ELb1ELb0EEEvNS_9FwdParamsE)
        /*038c*/ 	.word	0x00000000


	//----- nvinfo : EIATTR_REGCOUNT
	.align		4
.L_160:
        /*0390*/ 	.byte	0x04, 0x2f
        /*0392*/ 	.short	(.L_162 - .L_161)
	.align		4
.L_161:
        /*0394*/ 	.word	index@(_ZN10layer_norm13ln_fwd_kernelINS_13Kernel_traitsIf6__halffS2_fjLj768ELj1ELj4ELj1ELj16ENS_18Kernel_traits_baseILj768EfS2_fS2_fjLj128EEEEELb1ELb0ELb0ELb1EEEvNS_9FwdParamsE)
        /*0398*/ 	.word	0x0000007f


	//----- nvinfo : EIATTR_FRAME_SIZE
	.align		4
.L_162:
        /*039c*/ 	.byte	0x04, 0x11
        /*039e*/ 	.short	(.L_164 - .L_163)
	.align		4
.L_163:
        /*03a0*/ 	.word	index@(_ZN10layer_norm13ln_fwd_kernelINS_13Kernel_traitsIf6__halffS2_fjLj768ELj1ELj4ELj1ELj16ENS_18Kernel_traits_baseILj768EfS2_fS2_fjLj128EEEEELb1ELb0ELb0ELb1EEEvNS_9FwdParamsE)
        /*03a4*/ 	.word	0x00000000


	//----- nvinfo : EIATTR_REGCOUNT
	.align		4
.L_164:
        /*03a8*/ 	.byte	0x04, 0x2f
        /*03aa*/ 	.short	(.L_166 - .L_165)
	.align		4
.L_165:
        /*03ac*/ 	.word	index@(_ZN10layer_norm13ln_fwd_kernelINS_13Kernel_traitsIf6__halffS2_fjLj768ELj1ELj4ELj1ELj16ENS_18Kernel_traits_baseILj768EfS2_fS2_fjLj128EEEEELb1ELb0ELb0ELb0EEEvNS_9FwdParamsE)
        /*03b0*/ 	.word	0x00000074


	//----- nvinfo : EIATTR_FRAME_SIZE
	.align		4
.L_166:
        /*03b4*/ 	.byte	0x04, 0x11
        /*03b6*/ 	.short	(.L_168 - .L_167)
	.align		4
.L_167:
        /*03b8*/ 	.word	index@(_ZN10layer_norm13ln_fwd_kernelINS_13Kernel_traitsIf6__halffS2_fjLj768ELj1ELj4ELj1ELj16ENS_18Kernel_traits_baseILj768EfS2_fS2_fjLj128EEEEELb1ELb0ELb0ELb0EEEvNS_9FwdParamsE)
        /*03bc*/ 	.word	0x00000000


	//----- nvinfo : EIATTR_REGCOUNT
	.align		4
.L_168:
        /*03c0*/ 	.byte	0x04, 0x2f
        /*03c2*/ 	.short	(.L_170 - .L_169)
	.align		4
.L_169:
        /*03c4*/ 	.word	index@(_ZN10layer_norm13ln_fwd_kernelINS_13Kernel_traitsIf6__halffS2_fjLj768ELj1ELj4ELj1ELj16ENS_18Kernel_traits_baseILj768EfS2_fS2_fjLj128EEEEELb0ELb1ELb1ELb1EEEvNS_9FwdParamsE)
        /*03c8*/ 	.word	0x0000007f


	//----- nvinfo : EIATTR_FRAME_SIZE
	.align		4
.L_170:
        /*03cc*/ 	.byte	0x04, 0x11
        /*03ce*/ 	.short	(.L_172 - .L_171)
	.align		4
.L_171:
        /*03d0*/ 	.word	index@(_ZN10layer_norm13ln_fwd_kernelINS_13Kernel_traitsIf6__halffS2_fjLj768ELj1ELj4ELj1ELj16ENS_18Kernel_traits_baseILj768EfS2_fS2_fjLj128EEEEELb0ELb1ELb1ELb1EEEvNS_9FwdParamsE)
        /*03d4*/ 	.word	0x00000000


	//----- nvinfo : EIATTR_REGCOUNT
	.align		4
.L_172:
        /*03d8*/ 	.byte	0x04, 0x2f
        /*03da*/ 	.short	(.L_174 - .L_173)
	.align		4
.L_173:
        /*03dc*/ 	.word	index@(_ZN10layer_norm13ln_fwd_kernelINS_13Kernel_traitsIf6__halffS2_fjLj768ELj1ELj4ELj1ELj16ENS_18Kernel_traits_baseILj768EfS2_fS2_fjLj128EEEEELb0ELb1ELb1ELb0EEEvNS_9FwdParamsE)
        /*03e0*/ 	.word	0x00000080


	//----- nvinfo : EIATTR_FRAME_SIZE
	.align		4
.L_174:
        /*03e4*/ 	.byte	0x04, 0x11
        /*03e6*/ 	.short	(.L_176 - .L_175)
	.align		4
.L_175:
        /*03e8*/ 	.word	index@(_ZN10layer_norm13ln_fwd_kernelINS_13Kernel_traitsIf6__halffS2_fjLj768ELj1ELj4ELj1ELj16ENS_18Kernel_traits_baseILj768EfS2_fS2_fjLj128EEEEELb0ELb1ELb1ELb0EEEvNS_9FwdParamsE)
        /*03ec*/ 	.word	0x00000000


	//----- nvinfo : EIATTR_REGCOUNT
	.align		4
.L_176:
        /*03f0*/ 	.byte	0x04, 0x2f
        /*03f2*/ 	.short	(.L_178 - .L_177)
	.align		4
.L_177:
        /*03f4*/ 	.word	index@(_ZN10layer_norm13ln_fwd_kernelINS_13Kernel_traitsIf6__halffS2_fjLj768ELj1ELj4ELj1ELj16ENS_18Kernel_traits_baseILj768EfS2_fS2_fjLj128EEEEELb0ELb1ELb0ELb1EEEvNS_9FwdParamsE)
        /*03f8*/ 	.word	0x00000080


	//----- nvinfo : EIATTR_FRAME_SIZE
	.align		4
.L_178:
        /*03fc*/ 	.byte	0x04, 0x11
        /*03fe*/ 	.short	(.L_180 - .L_179)
	.align		4
.L_179:
        /*0400*/ 	.word	index@(_ZN10layer_norm13ln_fwd_kernelINS_13Kernel_traitsIf6__halffS2_fjLj768ELj1ELj4ELj1ELj16ENS_18Kernel_traits_baseILj768EfS2_fS2_fjLj128EEEEELb0ELb1ELb0ELb1EEEvNS_9FwdParamsE)
        /*0404*/ 	.word	0x00000000


	//----- nvinfo : EIATTR_REGCOUNT
	.align		4
.L_180:
        /*0408*/ 	.byte	0x04, 0x2f
        /*040a*/ 	.short	(.L_182 - .L_181)
	.align		4
.L_181:
        /*040c*/ 	.word	index@(_ZN10layer_norm13ln_fwd_kernelINS_13Kernel_traitsIf6__halffS2_fjLj768ELj1ELj4ELj1ELj16ENS_18Kernel_traits_baseILj768EfS2_fS2_fjLj128EEEEELb0ELb1ELb0ELb0EEEvNS_9FwdParamsE)
        /*0410*/ 	.word	0x00000080


	//----- nvinfo : EIATTR_FRAME_SIZE
	.align		4
.L_182:
        /*0414*/ 	.byte	0x04, 0x11
        /*0416*/ 	.short	(.L_184 - .L_183)
	.align		4
.L_183:
        /*0418*/ 	.word	index@(_ZN10layer_norm13ln_fwd_kernelINS_13Kernel_traitsIf6__halffS2_fjLj768ELj1ELj4ELj1ELj16ENS_18Kernel_traits_baseILj768EfS2_fS2_fjLj128EEEEELb0ELb1ELb0ELb0EEEvNS_9FwdParamsE)
        /*041c*/ 	.word	0x00000000


	//----- nvinfo : EIATTR_REGCOUNT
	.align		4
.L_184:
        /*0420*/ 	.byte	0x04, 0x2f
        /*0422*/ 	.short	(.L_186 - .L_185)
	.align		4
.L_185:
        /*0424*/ 	.word	index@(_ZN10layer_norm13ln_fwd_kernelINS_13Kernel_traitsIf6__halffS2_fjLj768ELj1ELj4ELj1ELj16ENS_18Kernel_traits_baseILj768EfS2_fS2_fjLj128EEEEELb0ELb0ELb1ELb1EEEvNS_9FwdParamsE)
        /*0428*/ 	.word	0x0000007c


	//----- nvinfo : EIATTR_FRAME_SIZE
	.align		4
.L_186:
        /*042c*/ 	.byte	0x04, 0x11
        /*042e*/ 	.short	(.L_188 - .L_187)
	.align		4
.L_187:
        /*0430*/ 	.word	index@(_ZN10layer_norm13ln_fwd_kernelINS_13Kernel_traitsIf6__halffS2_fjLj768ELj1ELj4ELj1ELj16ENS_18Kernel_traits_baseILj768EfS2_fS2_fjLj128EEEEELb0ELb0ELb1ELb1EEEvNS_9FwdParamsE)
        /*0434*/ 	.word	0x00000000


	//----- nvinfo : EIATTR_REGCOUNT
	.align		4
.L_188:
        /*0438*/ 	.byte	0x04, 0x2f
        /*043a*/ 	.short	(.L_190 - .L_189)
	.align		4
.L_189:
        /*043c*/ 	.word	index@(_ZN10layer_norm13ln_fwd_kernelINS_13Kernel_traitsIf6__halffS2_fjLj768ELj1ELj4ELj1ELj16ENS_18Kernel_traits_baseILj768EfS2_fS2_fjLj128EEEEELb0ELb0ELb1ELb0EEEvNS_9FwdParamsE)
        /*0440*/ 	.word	0x00000072


	//----- nvinfo : EIATTR_FRAME_SIZE
	.align		4
.L_190:
        /*0444*/ 	.byte	0x04, 0x11
        /*0446*/ 	.short	(.L_192 - .L_191)
	.align		4
.L_191:
        /*0448*/ 	.word	index@(_ZN10layer_norm13ln_fwd_kernelINS_13Kernel_traitsIf6__halffS2_fjLj768ELj1ELj4ELj1ELj16ENS_18Kernel_traits_baseILj768EfS2_fS2_fjLj128EEEEELb0ELb0ELb1ELb0EEEvNS_9FwdParamsE)
        /*044c*/ 	.word	0x00000000


	//----- nvinfo : EIATTR_REGCOUNT
	.align		4
.L_192:
        /*0450*/ 	.byte	0x04, 0x2f
        /*0452*/ 	.short	(.L_194 - .L_193)
	.align		4
.L_193:
        /*0454*/ 	.word	index@(_ZN10layer_norm13ln_fwd_kernelINS_13Kernel_traitsIf6__halffS2_fjLj768ELj1ELj4ELj1ELj16ENS_18Kernel_traits_baseILj768EfS2_fS2_fjLj128EEEEELb0ELb0ELb0ELb1EEEvNS_9FwdParamsE)
        /*0458*/ 	.word	0x00000068


	//----- nvinfo : EIATTR_FRAME_SIZE
	.align		4
.L_194:
        /*045c*/ 	.byte	0x04, 0x11
        /*045e*/ 	.short	(.L_196 - .L_195)
	.align		4
.L_195:
        /*0460*/ 	.word	index@(_ZN10layer_norm13ln_fwd_kernelINS_13Kernel_traitsIf6__halffS2_fjLj768ELj1ELj4ELj1ELj16ENS_18Kernel_traits_baseILj768EfS2_fS2_fjLj128EEEEELb0ELb0ELb0ELb1EEEvNS_9FwdParamsE)
        /*0464*/ 	.word	0x00000000


	//----- nvinfo : EIATTR_REGCOUNT
	.align		4
.L_196:
        /*0468*/ 	.byte	0x04, 0x2f
        /*046a*/ 	.short	(.L_198 - .L_197)
	.align		4
.L_197:
        /*046c*/ 	.word	index@(_ZN10layer_norm13ln_fwd_kernelINS_13Kernel_traitsIf6__halffS2_fjLj768ELj1ELj4ELj1ELj16ENS_18Kernel_traits_baseILj768EfS2_fS2_fjLj128EEEEELb0ELb0ELb0ELb0EEEvNS_9FwdParamsE)
        /*0470*/ 	.word	0x00000060


	//----- nvinfo : EIATTR_FRAME_SIZE
	.align		4
.L_198:
        /*0474*/ 	.byte	0x04, 0x11
        /*0476*/ 	.short	(.L_200 - .L_199)
	.align		4
.L_199:
        /*0478*/ 	.word	index@(_ZN10layer_norm13ln_fwd_kernelINS_13Kernel_traitsIf6__halffS2_fjLj768ELj1ELj4ELj1ELj16ENS_18Kernel_traits_baseILj768EfS2_fS2_fjLj128EEEEELb0ELb0ELb0ELb0EEEvNS_9FwdParamsE)
        /*047c*/ 	.word	0x00000000


	//----- nvinfo : EIATTR_REGCOUNT
	.align		4
.L_200:
        /*0480*/ 	.byte	0x04, 0x2f
        /*0482*/ 	.short	(.L_202 - .L_201)
	.align		4
.L_201:
        /*0484*/ 	.word	index@(_ZN10layer_norm13ln_fwd_kernelINS_13Kernel_traitsI6__halfS2_fS2_fjLj768ELj1ELj4ELj1ELj16ENS_18Kernel_traits_baseILj768ES2_S2_fS2_fjLj128EEEEELb1ELb1ELb1ELb1EEEvNS_9FwdParamsE)
        /*0488*/ 	.word	0x0000007f


	//----- nvinfo : EIATTR_FRAME_SIZE
	.align		4
.L_202:
        /*048c*/ 	.byte	0x04, 0x11
        /*048e*/ 	.short	(.L_204 - .L_203)
	.align		4
.L_203:
        /*0490*/ 	.word	index@(_ZN10layer_norm13ln_fwd_kernelINS_13Kernel_traitsI6__halfS2_fS2_fjLj768ELj1ELj4ELj1ELj16ENS_18Kernel_traits_baseILj768ES2_S2_fS2_fjLj128EEEEELb1ELb1ELb1ELb1EEEvNS_9FwdParamsE)
        /*0494*/ 	.word	0x00000000


	//----- nvinfo : EIATTR_REGCOUNT
	.align		4
.L_204:
        /*0498*/ 	.byte	0x04, 0x2f
        /*049a*/ 	.short	(.L_206 - .L_205)
	.align		4
.L_205:
        /*049c*/ 	.word	index@(_ZN10layer_norm13ln_fwd_kernelINS_13Kernel_traitsI6__halfS2_fS2_fjLj768ELj1ELj4ELj1ELj16ENS_18Kernel_traits_baseILj768ES2_S2_fS2_fjLj128EEEEELb1ELb1ELb1ELb0EEEvNS_9FwdParamsE)
        /*04a0*/ 	.word	0x00000099


	//----- nvinfo : EIATTR_FRAME_SIZE
	.align		4
.L_206:
        /*04a4*/ 	.byte	0x04, 0x11
        /*04a6*/ 	.short	(.L_208 - .L_207)
	.align		4
.L_207:
        /*04a8*/ 	.word	index@(_ZN10layer_norm13ln_fwd_kernelINS_13Kernel_traitsI6__halfS2_fS2_fjLj768ELj1ELj4ELj1ELj16ENS_18Kernel_traits_baseILj768ES2_S2_fS2_fjLj128EEEEELb1ELb1ELb1ELb0EEEvNS_9FwdParamsE)
        /*04ac*/ 	.word	0x00000000


	//----- nvinfo : EIATTR_REGCOUNT
	.align		4
.L_208:
        /*04b0*/ 	.byte	0x04, 0x2f
        /*04b2*/ 	.short	(.L_210 - .L_209)
	.align		4
.L_209:
        /*04b4*/ 	.word	index@(_ZN10layer_norm13ln_fwd_kernelINS_13Kernel_traitsI6__halfS2_fS2_fjLj768ELj1ELj4ELj1ELj16ENS_18Kernel_traits_baseILj768ES2_S2_fS2_fjLj128EEEEELb1ELb1ELb0ELb1EEEvNS_9FwdParamsE)
        /*04b8*/ 	.word	0x00000080


	//----- nvinfo : EIATTR_FRAME_SIZE
	.align		4
.L_210:
        /*04bc*/ 	.byte	0x04, 0x11
        /*04be*/ 	.short	(.L_212 - .L_211)
	.align		4
.L_211:
        /*04c0*/ 	.word	index@(_ZN10layer_norm13ln_fwd_kernelINS_13Kernel_traitsI6__halfS2_fS2_fjLj768ELj1ELj4ELj1ELj16ENS_18Kernel_traits_baseILj768ES2_S2_fS2_fjLj128EEEEELb1ELb1ELb0ELb1EEEvNS_9FwdParamsE)
        /*04c4*/ 	.word	0x00000000


	//----- nvinfo : EIATTR_REGCOUNT
	.align		4
.L_212:
        /*04c8*/ 	.byte	0x04, 0x2f
        /*04ca*/ 	.short	(.L_214 - .L_213)
	.align		4
.L_213:
        /*04cc*/ 	.word	index@(_ZN10layer_norm13ln_fwd_kernelINS_13Kernel_traitsI6__halfS2_fS2_fjLj768ELj1ELj4ELj1ELj16ENS_18Kernel_traits_baseILj768ES2_S2_fS2_fjLj128EEEEELb1ELb1ELb0ELb0EEEvNS_9FwdParamsE)
        /*04d0*/ 	.word	0x00000091


	//----- nvinfo : EIATTR_FRAME_SIZE
	.align		4
.L_214:
        /*04d4*/ 	.byte	0x04, 0x11
        /*04d6*/ 	.short	(.L_216 - .L_215)
	.align		4
.L_215:
        /*04d8*/ 	.word	index@(_ZN10layer_norm13ln_fwd_kernelINS_13Kernel_traitsI6__halfS2_fS2_fjLj768ELj1ELj4ELj1ELj16ENS_18Kernel_traits_baseILj768ES2_S2_fS2_fjLj128EEEEELb1ELb1ELb0ELb0EEEvNS_9FwdParamsE)
        /*04dc*/ 	.word	0x00000000


	//----- nvinfo : EIATTR_REGCOUNT
	.align		4
.L_216:
        /*04e0*/ 	.byte	0x04, 0x2f
        /*04e2*/ 	.short	(.L_218 - .L_217)
	.align		4
.L_217:
        /*04e4*/ 	.word	index@(_ZN10layer_norm13ln_fwd_kernelINS_13Kernel_traitsI6__halfS2_fS2_fjLj768ELj1ELj4ELj1ELj16ENS_18Kernel_traits_baseILj768ES2_S2_fS2_fjLj128EEEEELb1ELb0ELb1ELb1EEEvNS_9FwdParamsE)
        /*04e8*/ 	.word	0x0000007f


	//----- nvinfo : EIATTR_FRAME_SIZE
	.align		4
.L_218:
        /*04ec*/ 	.byte	0x04, 0x11
        /*04ee*/ 	.short	(.L_220 - .L_219)
	.align		4
.L_219:
        /*04f0*/ 	.word	index@(_ZN10layer_norm13ln_fwd_kernelINS_13Kernel_traitsI6__halfS2_fS2_fjLj768ELj1ELj4ELj1ELj16ENS_18Kernel_traits_baseILj768ES2_S2_fS2_fjLj128EEEEELb1ELb0ELb1ELb1EEEvNS_9FwdParamsE)
        /*04f4*/ 	.word	0x00000000


	//----- nvinfo : EIATTR_REGCOUNT
	.align		4
.L_220:
        /*04f8*/ 	.byte	0x04, 0x2f
        /*04fa*/ 	.short	(.L_222 - .L_221)
	.align		4
.L_221:
        /*04fc*/ 	.word	index@(_ZN10layer_norm13ln_fwd_kernelINS_13Kernel_traitsI6__halfS2_fS2_fjLj768ELj1ELj4ELj1ELj16ENS_18Kernel_traits_baseILj768ES2_S2_fS2_fjLj128EEEEELb1ELb0ELb1ELb0EEEvNS_9FwdParamsE)
        /*0500*/ 	.word	0x0000007f


	//----- nvinfo : EIATTR_FRAME_SIZE
	.align		4
.L_222:
        /*0504*/ 	.byte	0x04, 0x11
        /*0506*/ 	.short	(.L_224 - .L_223)
	.align		4
.L_223:
        /*0508*/ 	.word	index@(_ZN10layer_norm13ln_fwd_kernelINS_13Kernel_traitsI6__halfS2_fS2_fjLj768ELj1ELj4ELj1ELj16ENS_18Kernel_traits_baseILj768ES2_S2_fS2_fjLj128EEEEELb1ELb0ELb1ELb0EEEvNS_9FwdParamsE)
        /*050c*/ 	.word	0x00000000


	//----- nvinfo : EIATTR_REGCOUNT
	.align		4
.L_224:
        /*0510*/ 	.byte	0x04, 0x2f
        /*0512*/ 	.short	(.L_226 - .L_225)
	.align		4
.L_225:
        /*0514*/ 	.word	index@(_ZN10layer_norm13ln_fwd_kernelINS_13Kernel_traitsI6__halfS2_fS2_fjLj768ELj1ELj4ELj1ELj16ENS_18Kernel_traits_baseILj768ES2_S2_fS2_fjLj128EEEEELb1ELb0ELb0ELb1EEEvNS_9FwdParamsE)
        /*0518*/ 	.word	0x0000007e


	//----- nvinfo : EIATTR_FRAME_SIZE
	.align		4
.L_226:
        /*051c*/ 	.byte	0x04, 0x11
        /*051e*/ 	.short	(.L_228 - .L_227)
	.align		4
.L_227:
        /*0520*/ 	.word	index@(_ZN10layer_norm13ln_fwd_kernelINS_13Kernel_traitsI6__halfS2_fS2_fjLj768ELj1ELj4ELj1ELj16ENS_18Kernel_traits_baseILj768ES2_S2_fS2_fjLj128EEEEELb1ELb0ELb0ELb1EEEvNS_9FwdParamsE)
        /*0524*/ 	.word	0x00000000


	//----- nvinfo : EIATTR_REGCOUNT
	.align		4
.L_228:
        /*0528*/ 	.byte	0x04, 0x2f
        /*052a*/ 	.short	(.L_230 - .L_229)
	.align		4
.L_229:
        /*052c*/ 	.word	index@(_ZN10layer_norm13ln_fwd_kernelINS_13Kernel_traitsI6__halfS2_fS2_fjLj768ELj1ELj4ELj1ELj16ENS_18Kernel_traits_baseILj768ES2_S2_fS2_fjLj128EEEEELb1ELb0ELb0ELb0EEEvNS_9FwdParamsE)
        /*0530*/ 	.word	0x00000075


	//----- nvinfo : EIATTR_FRAME_SIZE
	.align		4
.L_230:
        /*0534*/ 	.byte	0x04, 0x11
        /*0536*/ 	.short	(.L_232 - .L_231)
	.align		4
.L_231:
        /*0538*/ 	.word	index@(_ZN10layer_norm13ln_fwd_kernelINS_13Kernel_traitsI6__halfS2_fS2_fjLj768ELj1ELj4ELj1ELj16ENS_18Kernel_traits_baseILj768ES2_S2_fS2_fjLj128EEEEELb1ELb0ELb0ELb0EEEvNS_9FwdParamsE)
        /*053c*/ 	.word	0x00000000


	//----- nvinfo : EIATTR_REGCOUNT
	.align		4
.L_232:
        /*0540*/ 	.byte	0x04, 0x2f
        /*0542*/ 	.short	(.L_234 - .L_233)
	.align		4
.L_233:
        /*0544*/ 	.word	index@(_ZN10layer_norm13ln_fwd_kernelINS_13Kernel_traitsI6__halfS2_fS2_fjLj768ELj1ELj4ELj1ELj16ENS_18Kernel_traits_baseILj768ES2_S2_fS2_fjLj128EEEEELb0ELb1ELb1ELb1EEEvNS_9FwdParamsE)
        /*0548*/ 	.word	0x0000007f


	//----- nvinfo : EIATTR_FRAME_SIZE
	.align		4
.L_234:
        /*054c*/ 	.byte	0x04, 0x11
        /*054e*/ 	.short	(.L_236 - .L_235)
	.align		4
.L_235:
        /*0550*/ 	.word	index@(_ZN10layer_norm13ln_fwd_kernelINS_13Kernel_traitsI6__halfS2_fS2_fjLj768ELj1ELj4ELj1ELj16ENS_18Kernel_traits_baseILj768ES2_S2_fS2_fjLj128EEEEELb0ELb1ELb1ELb1EEEvNS_9FwdParamsE)
        /*0554*/ 	.word	0x00000000


	//----- nvinfo : EIATTR_REGCOUNT
	.align		4
.L_236:
        /*0558*/ 	.byte	0x04, 0x2f
        /*055a*/ 	.short	(.L_238 - .L_237)
	.align		4
.L_237:
        /*055c*/ 	.word	index@(_ZN10layer_norm13ln_fwd_kernelINS_13Kernel_traitsI6__halfS2_fS2_fjLj768ELj1ELj4ELj1ELj16ENS_18Kernel_traits_baseILj768ES2_S2_fS2_fjLj128EEEEELb0ELb1ELb1ELb0EEEvNS_9FwdParamsE)
        /*0560*/ 	.word	0x00000080


	//----- nvinfo : EIATTR_FRAME_SIZE
	.align		4
.L_238:
        /*0564*/ 	.byte	0x04, 0x11
        /*0566*/ 	.short	(.L_240 - .L_239)
	.align		4
.L_239:
        /*0568*/ 	.word	index@(_ZN10layer_norm13ln_fwd_kernelINS_13Kernel_traitsI6__halfS2_fS2_fjLj768ELj1ELj4ELj1ELj16ENS_18Kernel_traits_baseILj768ES2_S2_fS2_fjLj128EEEEELb0ELb1ELb1ELb0EEEvNS_9FwdParamsE)
        /*056c*/ 	.word	0x00000000


	//----- nvinfo : EIATTR_REGCOUNT
	.align		4
.L_240:
        /*0570*/ 	.byte	0x04, 0x2f
        /*0572*/ 	.short	(.L_242 - .L_241)
	.align		4
.L_241:
        /*0574*/ 	.word	index@(_ZN10layer_norm13ln_fwd_kernelINS_13Kernel_traitsI6__halfS2_fS2_fjLj768ELj1ELj4ELj1ELj16ENS_18Kernel_traits_baseILj768ES2_S2_fS2_fjLj128EEEEELb0ELb1ELb0ELb1EEEvNS_9FwdParamsE)
        /*0578*/ 	.word	0x00000080


	//----- nvinfo : EIATTR_FRAME_SIZE
	.align		4
.L_242:
        /*057c*/ 	.byte	0x04, 0x11
        /*057e*/ 	.short	(.L_244 - .L_243)
	.align		4
.L_243:
        /*0580*/ 	.word	index@(_ZN10layer_norm13ln_fwd_kernelINS_13Kernel_traitsI6__halfS2_fS2_fjLj768ELj1ELj4ELj1ELj16ENS_18Kernel_traits_baseILj768ES2_S2_fS2_fjLj128EEEEELb0ELb1ELb0ELb1EEEvNS_9FwdParamsE)
        /*0584*/ 	.word	0x00000000


	//----- nvinfo : EIATTR_REGCOUNT
	.align		4
.L_244:
        /*0588*/ 	.byte	0x04, 0x2f
        /*058a*/ 	.short	(.L_246 - .L_245)
	.align		4
.L_245:
        /*058c*/ 	.word	index@(_ZN10layer_norm13ln_fwd_kernelINS_13Kernel_traitsI6__halfS2_fS2_fjLj768ELj1ELj4ELj1ELj16ENS_18Kernel_traits_baseILj768ES2_S2_fS2_fjLj128EEEEELb0ELb1ELb0ELb0EEEvNS_9FwdParamsE)
        /*0590*/ 	.word	0x0000007e


	//----- nvinfo : EIATTR_FRAME_SIZE
	.align		4
.L_246:
        /*0594*/ 	.byte	0x04, 0x11
        /*0596*/ 	.short	(.L_248 - .L_247)
	.align		4
.L_247:
        /*0598*/ 	.word	index@(_ZN10layer_norm13ln_fwd_kernelINS_13Kernel_traitsI6__halfS2_fS2_fjLj768ELj1ELj4ELj1ELj16ENS_18Kernel_traits_baseILj768ES2_S2_fS2_fjLj128EEEEELb0ELb1ELb0ELb0EEEvNS_9FwdParamsE)
        /*059c*/ 	.word	0x00000000


	//----- nvinfo : EIATTR_REGCOUNT
	.align		4
.L_248:
        /*05a0*/ 	.byte	0x04, 0x2f
        /*05a2*/ 	.short	(.L_250 - .L_249)
	.align		4
.L_249:
        /*05a4*/ 	.word	index@(_ZN10layer_norm13ln_fwd_kernelINS_13Kernel_traitsI6__halfS2_fS2_fjLj768ELj1ELj4ELj1ELj16ENS_18Kernel_traits_baseILj768ES2_S2_fS2_fjLj128EEEEELb0ELb0ELb1ELb1EEEvNS_9FwdParamsE)
        /*05a8*/ 	.word	0x00000060


	//----- nvinfo : EIATTR_FRAME_SIZE
	.align		4
.L_250:
        /*05ac*/ 	.byte	0x04, 0x11
        /*05ae*/ 	.short	(.L_252 - .L_251)
	.align		4
.L_251:
        /*05b0*/ 	.word	index@(_ZN10layer_norm13ln_fwd_kernelINS_13Kernel_traitsI6__halfS2_fS2_fjLj768ELj1ELj4ELj1ELj16ENS_18Kernel_traits_baseILj768ES2_S2_fS2_fjLj128EEEEELb0ELb0ELb1ELb1EEEvNS_9FwdParamsE)
        /*05b4*/ 	.word	0x00000000


	//----- nvinfo : EIATTR_REGCOUNT
	.align		4
.L_252:
        /*05b8*/ 	.byte	0x04, 0x2f
        /*05ba*/ 	.short	(.L_254 - .L_253)
	.align		4
.L_253:
        /*05bc*/ 	.word	index@(_ZN10layer_norm13ln_fwd_kernelINS_13Kernel_traitsI6__halfS2_fS2_fjLj768ELj1ELj4ELj1ELj16ENS_18Kernel_traits_baseILj768ES2_S2_fS2_fjLj128EEEEELb0ELb0ELb1ELb0EEEvNS_9FwdParamsE)
        /*05c0*/ 	.word	0x0000006d


	//----- nvinfo : EIATTR_FRAME_SIZE
	.align		4
.L_254:
        /*05c4*/ 	.byte	0x04, 0x11
        /*05c6*/ 	.short	(.L_256 - .L_255)
	.align		4
.L_255:
        /*05c8*/ 	.word	index@(_ZN10layer_norm13ln_fwd_kernelINS_13Kernel_traitsI6__halfS2_fS2_fjLj768ELj1ELj4ELj1ELj16ENS_18Kernel_traits_baseILj768ES2_S2_fS2_fjLj128EEEEELb0ELb0ELb1ELb0EEEvNS_9FwdParamsE)
        /*05cc*/ 	.word	0x00000000


	//----- nvinfo : EIATTR_REGCOUNT
	.align		4
.L_256:
        /*05d0*/ 	.byte	0x04, 0x2f
        /*05d2*/ 	.short	(.L_258 - .L_257)
	.align		4
.L_257:
        /*05d4*/ 	.word	index@(_ZN10layer_norm13ln_fwd_kernelINS_13Kernel_traitsI6__halfS2_fS2_fjLj768ELj1ELj4ELj1ELj16ENS_18Kernel_traits_baseILj768ES2_S2_fS2_fjLj128EEEEELb0ELb0ELb0ELb1EEEvNS_9FwdParamsE)
        /*05d8*/ 	.word	0x00000060


	//----- nvinfo : EIATTR_FRAME_SIZE
	.align		4
.L_258:
        /*05dc*/ 	.byte	0x04, 0x11
        /*05de*/ 	.short	(.L_260 - .L_259)
	.align		4
.L_259:
        /*05e0*/ 	.word	index@(_ZN10layer_norm13ln_fwd_kernelINS_13Kernel_traitsI6__halfS2_fS2_fjLj768ELj1ELj4ELj1ELj16ENS_18Kernel_traits_baseILj768ES2_S2_fS2_fjLj128EEEEELb0ELb0ELb0ELb1EEEvNS_9FwdParamsE)
        /*05e4*/ 	.word	0x00000000


	//----- nvinfo : EIATTR_REGCOUNT
	.align		4
.L_260:
        /*05e8*/ 	.byte	0x04, 0x2f
        /*05ea*/ 	.short	(.L_262 - .L_261)
	.align		4
.L_261:
        /*05ec*/ 	.word	index@(_ZN10layer_norm13ln_fwd_kernelINS_13Kernel_traitsI6__halfS2_fS2_fjLj768ELj1ELj4ELj1ELj16ENS_18Kernel_traits_baseILj768ES2_S2_fS2_fjLj128EEEEELb0ELb0ELb0ELb0EEEvNS_9FwdParamsE)
        /*05f0*/ 	.word	0x00000060


	//----- nvinfo : EIATTR_FRAME_SIZE
	.align		4
.L_262:
        /*05f4*/ 	.byte	0x04, 0x11
        /*05f6*/ 	.short	(.L_264 - .L_263)
	.align		4
.L_263:
        /*05f8*/ 	.word	index@(_ZN10layer_norm13ln_fwd_kernelINS_13Kernel_traitsI6__halfS2_fS2_fjLj768ELj1ELj4ELj1ELj16ENS_18Kernel_traits_baseILj768ES2_S2_fS2_fjLj128EEEEELb0ELb0ELb0ELb0EEEvNS_9FwdParamsE)
        /*05fc*/ 	.word	0x00000000


	//----- nvinfo : EIATTR_REGCOUNT
	.align		4
.L_264:
        /*0600*/ 	.byte	0x04, 0x2f
        /*0602*/ 	.short	(.L_266 - .L_265)
	.align		4
.L_265:
        /*0604*/ 	.word	index@(_ZN10layer_norm13ln_fwd_kernelINS_13Kernel_traitsIf6__halfS2_S2_fjLj768ELj1ELj4ELj1ELj16ENS_18Kernel_traits_baseILj768EfS2_S2_S2_fjLj128EEEEELb1ELb1ELb1ELb1EEEvNS_9FwdParamsE)
        /*0608*/ 	.word	0x0000009d


	//----- nvinfo : EIATTR_FRAME_SIZE
	.align		4
.L_266:
        /*060c*/ 	.byte	0x04, 0x11
        /*060e*/ 	.short	(.L_268 - .L_267)
	.align		4
.L_267:
        /*0610*/ 	.word	index@(_ZN10layer_norm13ln_fwd_kernelINS_13Kernel_traitsIf6__halfS2_S2_fjLj768ELj1ELj4ELj1ELj16ENS_18Kernel_traits_baseILj768EfS2_S2_S2_fjLj128EEEEELb1ELb1ELb1ELb1EEEvNS_9FwdParamsE)
        /*0614*/ 	.word	0x00000000


	//----- nvinfo : EIATTR_REGCOUNT
	.align		4
.L_268:
        /*0618*/ 	.byte	0x04, 0x2f
        /*061a*/ 	.short	(.L_270 - .L_269)
	.align		4
.L_269:
        /*061c*/ 	.word	index@(_ZN10layer_norm13ln_fwd_kernelINS_13Kernel_traitsIf6__halfS2_S2_fjLj768ELj1ELj4ELj1ELj16ENS_18Kernel_traits_baseILj768EfS2_S2_S2_fjLj128EEEEELb1ELb1ELb1ELb0EEEvNS_9FwdParamsE)
        /*0620*/ 	.word	0x00000095


	//----- nvinfo : EIATTR_FRAME_SIZE
	.align		4
.L_270:
        /*0624*/ 	.byte	0x04, 0x11
        /*0626*/ 	.short	(.L_272 - .L_271)
	.align		4
.L_271:
        /*0628*/ 	.word	index@(_ZN10layer_norm13ln_fwd_kernelINS_13Kernel_traitsIf6__halfS2_S2_fjLj768ELj1ELj4ELj1ELj16ENS_18Kernel_traits_baseILj768EfS2_S2_S2_fjLj128EEEEELb1ELb1ELb1ELb0EEEvNS_9FwdParamsE)
        /*062c*/ 	.word	0x00000000


	//----- nvinfo : EIATTR_REGCOUNT
	.align		4
.L_272:
        /*0630*/ 	.byte	0x04, 0x2f
        /*0632*/ 	.short	(.L_274 - .L_273)
	.align		4
.L_273:
        /*0634*/ 	.word	index@(_ZN10layer_norm13ln_fwd_kernelINS_13Kernel_traitsIf6__halfS2_S2_fjLj768ELj1ELj4ELj1ELj16ENS_18Kernel_traits_baseILj768EfS2_S2_S2_fjLj128EEEEELb1ELb1ELb0ELb1EEEvNS_9FwdParamsE)
        /*0638*/ 	.word	0x00000080


	//----- nvinfo : EIATTR_FRAME_SIZE
	.align		4
.L_274:
        /*063c*/ 	.byte	0x04, 0x11
        /*063e*/ 	.short	(.L_276 - .L_275)
	.align		4
.L_275:
        /*0640*/ 	.word	index@(_ZN10layer_norm13ln_fwd_kernelINS_13Kernel_traitsIf6__halfS2_S2_fjLj768ELj1ELj4ELj1ELj16ENS_18Kernel_traits_baseILj768EfS2_S2_S2_fjLj128EEEEELb1ELb1ELb0ELb1EEEvNS_9FwdParamsE)
        /*0644*/ 	.word	0x00000000


	//----- nvinfo : EIATTR_REGCOUNT
	.align		4
.L_276:
        /*0648*/ 	.byte	0x04, 0x2f
        /*064a*/ 	.short	(.L_278 - .L_277)
	.align		4
.L_277:
        /*064c*/ 	.word	index@(_ZN10layer_norm13ln_fwd_kernelINS_13Kernel_traitsIf6__halfS2_S2_fjLj768ELj1ELj4ELj1ELj16ENS_18Kernel_traits_baseILj768EfS2_S2_S2_fjLj128EEEEELb1ELb1ELb0ELb0EEEvNS_9FwdParamsE)
        /*0650*/ 	.word	0x00000087


	//----- nvinfo : EIATTR_FRAME_SIZE
	.align		4
.L_278:
        /*0654*/ 	.byte	0x04, 0x11
        /*0656*/ 	.short	(.L_280 - .L_279)
	.align		4
.L_279:
        /*0658*/ 	.word	index@(_ZN10layer_norm13ln_fwd_kernelINS_13Kernel_traitsIf6__halfS2_S2_fjLj768ELj1ELj4ELj1ELj16ENS_18Kernel_traits_baseILj768EfS2_S2_S2_fjLj128EEEEELb1ELb1ELb0ELb0EEEvNS_9FwdParamsE)
        /*065c*/ 	.word	0x00000000


	//----- nvinfo : EIATTR_REGCOUNT
	.align		4
.L_280:
        /*0660*/ 	.byte	0x04, 0x2f
        /*0662*/ 	.short	(.L_282 - .L_281)
	.align		4
.L_281:
        /*0664*/ 	.word	index@(_ZN10layer_norm13ln_fwd_kernelINS_13Kernel_traitsIf6__halfS2_S2_fjLj768ELj1ELj4ELj1ELj16ENS_18Kernel_traits_baseILj768EfS2_S2_S2_fjLj128EEEEELb1ELb0ELb1ELb1EEEvNS_9FwdParamsE)
        /*0668*/ 	.word	0x0000007f


	//----- nvinfo : EIATTR_FRAME_SIZE
	.align		4
.L_282:
        /*066c*/ 	.byte	0x04, 0x11
        /*066e*/ 	.short	(.L_284 - .L_283)
	.align		4
.L_283:
        /*0670*/ 	.word	index@(_ZN10layer_norm13ln_fwd_kernelINS_13Kernel_traitsIf6__halfS2_S2_fjLj768ELj1ELj4ELj1ELj16ENS_18Kernel_traits_baseILj768EfS2_S2_S2_fjLj128EEEEELb1ELb0ELb1ELb1EEEvNS_9FwdParamsE)
        /*0674*/ 	.word	0x00000000


	//----- nvinfo : EIATTR_REGCOUNT
	.align		4
.L_284:
        /*0678*/ 	.byte	0x04, 0x2f
        /*067a*/ 	.short	(.L_286 - .L_285)
	.align		4
.L_285:
        /*067c*/ 	.word	index@(_ZN10layer_norm13ln_fwd_kernelINS_13Kernel_traitsIf6__halfS2_S2_fjLj768ELj1ELj4ELj1ELj16ENS_18Kernel_traits_baseILj768EfS2_S2_S2_fjLj128EEEEELb1ELb0ELb1ELb0EEEvNS_9FwdParamsE)
        /*0680*/ 	.word	0x0000007b


	//----- nvinfo : EIATTR_FRAME_SIZE
	.align		4
.L_286:
        /*0684*/ 	.byte	0x04, 0x11
        /*0686*/ 	.short	(.L_288 - .L_287)
	.align		4
.L_287:
        /*0688*/ 	.word	index@(_ZN10layer_norm13ln_fwd_kernelINS_13Kernel_traitsIf6__halfS2_S2_fjLj768ELj1ELj4ELj1ELj16ENS_18Kernel_traits_baseILj768EfS2_S2_S2_fjLj128EEEEELb1ELb0ELb1ELb0EEEvNS_9FwdParamsE)
        /*068c*/ 	.word	0x00000000


	//----- nvinfo : EIATTR_REGCOUNT
	.align		4
.L_288:
        /*0690*/ 	.byte	0x04, 0x2f
        /*0692*/ 	.short	(.L_290 - .L_289)
	.align		4
.L_289:
        /*0694*/ 	.word	index@(_ZN10layer_norm13ln_fwd_kernelINS_13Kernel_traitsIf6__halfS2_S2_fjLj768ELj1ELj4ELj1ELj16ENS_18Kernel_traits_baseILj768EfS2_S2_S2_fjLj128EEEEELb1ELb0ELb0ELb1EEEvNS_9FwdParamsE)
        /*0698*/ 	.word	0x0000007d


	//----- nvinfo : EIATTR_FRAME_SIZE
	.align		4
.L_290:
        /*069c*/ 	.byte	0x04, 0x11
        /*069e*/ 	.short	(.L_292 - .L_291)
	.align		4
.L_291:
        /*06a0*/ 	.word	index@(_ZN10layer_norm13ln_fwd_kernelINS_13Kernel_traitsIf6__halfS2_S2_fjLj768ELj1ELj4ELj1ELj16ENS_18Kernel_traits_baseILj768EfS2_S2_S2_fjLj128EEEEELb1ELb0ELb0ELb1EEEvNS_9FwdParamsE)
        /*06a4*/ 	.word	0x00000000


	//----- nvinfo : EIATTR_REGCOUNT
	.align		4
.L_292:
        /*06a8*/ 	.byte	0x04, 0x2f
        /*06aa*/ 	.short	(.L_294 - .L_293)
	.align		4
.L_293:
        /*06ac*/ 	.word	index@(_ZN10layer_norm13ln_fwd_kernelINS_13Kernel_traitsIf6__halfS2_S2_fjLj768ELj1ELj4ELj1ELj16ENS_18Kernel_traits_baseILj768EfS2_S2_S2_fjLj128EEEEELb1ELb0ELb0ELb0EEEvNS_9FwdParamsE)
        /*06b0*/ 	.word	0x00000071


	//----- nvinfo : EIATTR_FRAME_SIZE
	.align		4
.L_294:
        /*06b4*/ 	.byte	0x04, 0x11
        /*06b6*/ 	.short	(.L_296 - .L_295)
	.align		4
.L_295:
        /*06b8*/ 	.word	index@(_ZN10layer_norm13ln_fwd_kernelINS_13Kernel_traitsIf6__halfS2_S2_fjLj768ELj1ELj4ELj1ELj16ENS_18Kernel_traits_baseILj768EfS2_S2_S2_fjLj128EEEEELb1ELb0ELb0ELb0EEEvNS_9FwdParamsE)
        /*06bc*/ 	.word	0x00000000


	//----- nvinfo : EIATTR_REGCOUNT
	.align		4
.L_296:
        /*06c0*/ 	.byte	0x04, 0x2f
        /*06c2*/ 	.short	(.L_298 - .L_297)
	.align		4
.L_297:
        /*06c4*/ 	.word	index@(_ZN10layer_norm13ln_fwd_kernelINS_13Kernel_traitsIf6__halfS2_S2_fjLj768ELj1ELj4ELj1ELj16ENS_18Kernel_traits_baseILj768EfS2_S2_S2_fjLj128EEEEELb0ELb1ELb1ELb1EEEvNS_9FwdParamsE)
        /*06c8*/ 	.word	0x0000007f


	//----- nvinfo : EIATTR_FRAME_SIZE
	.align		4
.L_298:
        /*06cc*/ 	.byte	0x04, 0x11
        /*06ce*/ 	.short	(.L_300 - .L_299)
	.align		4
.L_299:
        /*06d0*/ 	.word	index@(_ZN10layer_norm13ln_fwd_kernelINS_13Kernel_traitsIf6__halfS2_S2_fjLj768ELj1ELj4ELj1ELj16ENS_18Kernel_traits_baseILj768EfS2_S2_S2_fjLj128EEEEELb0ELb1ELb1ELb1EEEvNS_9FwdParamsE)
        /*06d4*/ 	.word	0x00000000


	//----- nvinfo : EIATTR_REGCOUNT
	.align		4
.L_300:
        /*06d8*/ 	.byte	0x04, 0x2f
        /*06da*/ 	.short	(.L_302 - .L_301)
	.align		4
.L_301:
        /*06dc*/ 	.word	index@(_ZN10layer_norm13ln_fwd_kernelINS_13Kernel_traitsIf6__halfS2_S2_fjLj768ELj1ELj4ELj1ELj16ENS_18Kernel_traits_baseILj768EfS2_S2_S2_fjLj128EEEEELb0ELb1ELb1ELb0EEEvNS_9FwdParamsE)
        /*06e0*/ 	.word	0x00000080


	//----- nvinfo : EIATTR_FRAME_SIZE
	.align		4
.L_302:
        /*06e4*/ 	.byte	0x04, 0x11
        /*06e6*/ 	.short	(.L_304 - .L_303)
	.align		4
.L_303:
        /*06e8*/ 	.word	index@(_ZN10layer_norm13ln_fwd_kernelINS_13Kernel_traitsIf6__halfS2_S2_fjLj768ELj1ELj4ELj1ELj16ENS_18Kernel_traits_baseILj768EfS2_S2_S2_fjLj128EEEEELb0ELb1ELb1ELb0EEEvNS_9FwdParamsE)
        /*06ec*/ 	.word	0x00000000


	//----- nvinfo : EIATTR_REGCOUNT
	.align		4
.L_304:
        /*06f0*/ 	.byte	0x04, 0x2f
        /*06f2*/ 	.short	(.L_306 - .L_305)
	.align		4
.L_305:
        /*06f4*/ 	.word	index@(_ZN10layer_norm13ln_fwd_kernelINS_13Kernel_traitsIf6__halfS2_S2_fjLj768ELj1ELj4ELj1ELj16ENS_18Kernel_traits_baseILj768EfS2_S2_S2_fjLj128EEEEELb0ELb1ELb0ELb1EEEvNS_9FwdParamsE)
        /*06f8*/ 	.word	0x00000080


	//----- nvinfo : EIATTR_FRAME_SIZE
	.align		4
.L_306:
        /*06fc*/ 	.byte	0x04, 0x11
        /*06fe*/ 	.short	(.L_308 - .L_307)
	.align		4
.L_307:
        /*0700*/ 	.word	index@(_ZN10layer_norm13ln_fwd_kernelINS_13Kernel_traitsIf6__halfS2_S2_fjLj768ELj1ELj4ELj1ELj16ENS_18Kernel_traits_baseILj768EfS2_S2_S2_fjLj128EEEEELb0ELb1ELb0ELb1EEEvNS_9FwdParamsE)
        /*0704*/ 	.word	0x00000000


	//----- nvinfo : EIATTR_REGCOUNT
	.align		4
.L_308:
        /*0708*/ 	.byte	0x04, 0x2f
        /*070a*/ 	.short	(.L_310 - .L_309)
	.align		4
.L_309:
        /*070c*/ 	.word	index@(_ZN10layer_norm13ln_fwd_kernelINS_13Kernel_traitsIf6__halfS2_S2_fjLj768ELj1ELj4ELj1ELj16ENS_18Kernel_traits_baseILj768EfS2_S2_S2_fjLj128EEEEELb0ELb1ELb0ELb0EEEvNS_9FwdParamsE)
        /*0710*/ 	.word	0x0000007c


	//----- nvinfo : EIATTR_FRAME_SIZE
	.align		4
.L_310:
        /*0714*/ 	.byte	0x04, 0x11
        /*0716*/ 	.short	(.L_312 - .L_311)
	.align		4
.L_311:
        /*0718*/ 	.word	index@(_ZN10layer_norm13ln_fwd_kernelINS_13Kernel_traitsIf6__halfS2_S2_fjLj768ELj1ELj4ELj1ELj16ENS_18Kernel_traits_baseILj768EfS2_S2_S2_fjLj128EEEEELb0ELb1ELb0ELb0EEEvNS_9FwdParamsE)
        /*071c*/ 	.word	0x00000000


	//----- nvinfo : EIATTR_REGCOUNT
	.align		4
.L_312:
        /*0720*/ 	.byte	0x04, 0x2f
        /*0722*/ 	.short	(.L_314 - .L_313)
	.align		4
.L_313:
        /*0724*/ 	.word	index@(_ZN10layer_norm13ln_fwd_kernelINS_13Kernel_traitsIf6__halfS2_S2_fjLj768ELj1ELj4ELj1ELj16ENS_18Kernel_traits_baseILj768EfS2_S2_S2_fjLj128EEEEELb0ELb0ELb1ELb1EEEvNS_9FwdParamsE)
        /*0728*/ 	.word	0x00000060


	//----- nvinfo : EIATTR_FRAME_SIZE
	.align		4
.L_314:
        /*072c*/ 	.byte	0x04, 0x11
        /*072e*/ 	.short	(.L_316 - .L_315)
	.align		4
.L_315:
        /*0730*/ 	.word	index@(_ZN10layer_norm13ln_fwd_kernelINS_13Kernel_traitsIf6__halfS2_S2_fjLj768ELj1ELj4ELj1ELj16ENS_18Kernel_traits_baseILj768EfS2_S2_S2_fjLj128EEEEELb0ELb0ELb1ELb1EEEvNS_9FwdParamsE)
        /*0734*/ 	.word	0x00000000


	//----- nvinfo : EIATTR_REGCOUNT
	.align		4
.L_316:
        /*0738*/ 	.byte	0x04, 0x2f
        /*073a*/ 	.short	(.L_318 - .L_317)
	.align		4
.L_317:
        /*073c*/ 	.word	index@(_ZN10layer_norm13ln_fwd_kernelINS_13Kernel_traitsIf6__halfS2_S2_fjLj768ELj1ELj4ELj1ELj16ENS_18Kernel_traits_baseILj768EfS2_S2_S2_fjLj128EEEEELb0ELb0ELb1ELb0EEEvNS_9FwdParamsE)
        /*0740*/ 	.word	0x0000006b


	//----- nvinfo : EIATTR_FRAME_SIZE
	.align		4
.L_318:
        /*0744*/ 	.byte	0x04, 0x11
        /*0746*/ 	.short	(.L_320 - .L_319)
	.align		4
.L_319:
        /*0748*/ 	.word	index@(_ZN10layer_norm13ln_fwd_kernelINS_13Kernel_traitsIf6__halfS2_S2_fjLj768ELj1ELj4ELj1ELj16ENS_18Kernel_traits_baseILj768EfS2_S2_S2_fjLj128EEEEELb0ELb0ELb1ELb0EEEvNS_9FwdParamsE)
        /*074c*/ 	.word	0x00000000


	//----- nvinfo : EIATTR_REGCOUNT
	.align		4
.L_320:
        /*0750*/ 	.byte	0x04, 0x2f
        /*0752*/ 	.short	(.L_322 - .L_321)
	.align		4
.L_321:
        /*0754*/ 	.word	index@(_ZN10layer_norm13ln_fwd_kernelINS_13Kernel_traitsIf6__halfS2_S2_fjLj768ELj1ELj4ELj1ELj16ENS_18Kernel_traits_baseILj768EfS2_S2_S2_fjLj128EEEEELb0ELb0ELb0ELb1EEEvNS_9FwdParamsE)
        /*0758*/ 	.word	0x00000066


	//----- nvinfo : EIATTR_FRAME_SIZE
	.align		4
.L_322:
        /*075c*/ 	.byte	0x04, 0x11
        /*075e*/ 	.short	(.L_324 - .L_323)
	.align		4
.L_323:
        /*0760*/ 	.word	index@(_ZN10layer_norm13ln_fwd_kernelINS_13Kernel_traitsIf6__halfS2_S2_fjLj768ELj1ELj4ELj1ELj16ENS_18Kernel_traits_baseILj768EfS2_S2_S2_fjLj128EEEEELb0ELb0ELb0ELb1EEEvNS_9FwdParamsE)
        /*0764*/ 	.word	0x00000000


	//----- nvinfo : EIATTR_REGCOUNT
	.align		4
.L_324:
        /*0768*/ 	.byte	0x04, 0x2f
        /*076a*/ 	.short	(.L_326 - .L_325)
	.align		4
.L_325:
        /*076c*/ 	.word	index@(_ZN10layer_norm13ln_fwd_kernelINS_13Kernel_traitsIf6__halfS2_S2_fjLj768ELj1ELj4ELj1ELj16ENS_18Kernel_traits_baseILj768EfS2_S2_S2_fjLj128EEEEELb0ELb0ELb0ELb0EEEvNS_9FwdParamsE)
        /*0770*/ 	.word	0x00000060


	//----- nvinfo : EIATTR_FRAME_SIZE
	.align		4
.L_326:
        /*0774*/ 	.byte	0x04, 0x11
        /*0776*/ 	.short	(.L_328 - .L_327)
	.align		4
.L_327:
        /*0778*/ 	.word	index@(_ZN10layer_norm13ln_fwd_kernelINS_13Kernel_traitsIf6__halfS2_S2_fjLj768ELj1ELj4ELj1ELj16ENS_18Kernel_traits_baseILj768EfS2_S2_S2_fjLj128EEEEELb0ELb0ELb0ELb0EEEvNS_9FwdParamsE)
        /*077c*/ 	.word	0x00000000


	//----- nvinfo : EIATTR_REGCOUNT
	.align		4
.L_328:
        /*0780*/ 	.byte	0x04, 0x2f
        /*0782*/ 	.short	(.L_330 - .L_329)
	.align		4
.L_329:
        /*0784*/ 	.word	index@(_ZN10layer_norm13ln_fwd_kernelINS_13Kernel_traitsIf13__nv_bfloat16fS2_fjLj768ELj1ELj4ELj1ELj16ENS_18Kernel_traits_baseILj768EfS2_fS2_fjLj128EEEEELb1ELb1ELb1ELb1EEEvNS_9FwdParamsE)
        /*0788*/ 	.word	0x000000a6


	//----- nvinfo : EIATTR_FRAME_SIZE
	.align		4
.L_330:
        /*078c*/ 	.byte	0x04, 0x11
        /*078e*/ 	.short	(.L_332 - .L_331)
	.align		4
.L_331:
        /*0790*/ 	.word	index@(_ZN10layer_norm13ln_fwd_kernelINS_13Kernel_traitsIf13__nv_bfloat16fS2_fjLj768ELj1ELj4ELj1ELj16ENS_18Kernel_traits_baseILj768EfS2_fS2_fjLj128EEEEELb1ELb1ELb1ELb1EEEvNS_9FwdParamsE)
        /*0794*/ 	.word	0x00000000


	//----- nvinfo : EIATTR_REGCOUNT
	.align		4
.L_332:
        /*0798*/ 	.byte	0x04, 0x2f
        /*079a*/ 	.short	(.L_334 - .L_333)
	.align		4
.L_333:
        /*079c*/ 	.word	index@(_ZN10layer_norm13ln_fwd_kernelINS_13Kernel_traitsIf13__nv_bfloat16fS2_fjLj768ELj1ELj4ELj1ELj16ENS_18Kernel_traits_baseILj768EfS2_fS2_fjLj128EEEEELb1ELb1ELb1ELb0EEEvNS_9FwdParamsE)
        /*07a0*/ 	.word	0x00000097


	//----- nvinfo : EIATTR_FRAME_SIZE
	.align		4
.L_334:
        /*07a4*/ 	.byte	0x04, 0x11
        /*07a6*/ 	.short	(.L_336 - .L_335)
	.align		4
.L_335:
        /*07a8*/ 	.word	index@(_ZN10layer_norm13ln_fwd_kernelINS_13Kernel_traitsIf13__nv_bfloat16fS2_fjLj768ELj1ELj4ELj1ELj16ENS_18Kernel_traits_baseILj768EfS2_fS2_fjLj128EEEEELb1ELb1ELb1ELb0EEEvNS_9FwdParamsE)
        /*07ac*/ 	.word	0x00000000


	//----- nvinfo : EIATTR_REGCOUNT
	.align		4
.L_336:
        /*07b0*/ 	.byte	0x04, 0x2f
        /*07b2*/ 	.short	(.L_338 - .L_337)
	.align		4
.L_337:
        /*07b4*/ 	.word	index@(_ZN10layer_norm13ln_fwd_kernelINS_13Kernel_traitsIf13__nv_bfloat16fS2_fjLj768ELj1ELj4ELj1ELj16ENS_18Kernel_traits_baseILj768EfS2_fS2_fjLj128EEEEELb1ELb1ELb0ELb1EEEvNS_9FwdParamsE)
        /*07b8*/ 	.word	0x00000099


	//----- nvinfo : EIATTR_FRAME_SIZE
	.align		4
.L_338:
        /*07bc*/ 	.byte	0x04, 0x11
        /*07be*/ 	.short	(.L_340 - .L_339)
	.align		4
.L_339:
        /*07c0*/ 	.word	index@(_ZN10layer_norm13ln_fwd_kernelINS_13Kernel_traitsIf13__nv_bfloat16fS2_fjLj768ELj1ELj4ELj1ELj16ENS_18Kernel_traits_baseILj768EfS2_fS2_fjLj128EEEEELb1ELb1ELb0ELb1EEEvNS_9FwdParamsE)
        /*07c4*/ 	.word	0x00000000


	//----- nvinfo : EIATTR_REGCOUNT
	.align		4
.L_340:
        /*07c8*/ 	.byte	0x04, 0x2f
        /*07ca*/ 	.short	(.L_342 - .L_341)
	.align		4
.L_341:
        /*07cc*/ 	.word	index@(_ZN10layer_norm13ln_fwd_kernelINS_13Kernel_traitsIf13__nv_bfloat16fS2_fjLj768ELj1ELj4ELj1ELj16ENS_18Kernel_traits_baseILj768EfS2_fS2_fjLj128EEEEELb1ELb1ELb0ELb0EEEvNS_9FwdParamsE)
        /*07d0*/ 	.word	0x0000008e


	//----- nvinfo : EIATTR_FRAME_SIZE
	.align		4
.L_342:
        /*07d4*/ 	.byte	0x04, 0x11
        /*07d6*/ 	.short	(.L_344 - .L_343)
	.align		4
.L_343:
        /*07d8*/ 	.word	index@(_ZN10layer_norm13ln_fwd_kernelINS_13Kernel_traitsIf13__nv_bfloat16fS2_fjLj768ELj1ELj4ELj1ELj16ENS_18Kernel_traits_baseILj768EfS2_fS2_fjLj128EEEEELb1ELb1ELb0ELb0EEEvNS_9FwdParamsE)
        /*07dc*/ 	.word	0x00000000


	//----- nvinfo : EIATTR_REGCOUNT
	.align		4
.L_344:
        /*07e0*/ 	.byte	0x04, 0x2f
        /*07e2*/ 	.short	(.L_346 - .L_345)
	.align		4
.L_345:
        /*07e4*/ 	.word	index@(_ZN10layer_norm13ln_fwd_kernelINS_13Kernel_traitsIf13__nv_bfloat16fS2_fjLj768ELj1ELj4ELj1ELj16ENS_18Kernel_traits_baseILj768EfS2_fS2_fjLj128EEEEELb1ELb0ELb1ELb1EEEvNS_9FwdParamsE)
        /*07e8*/ 	.word	0x0000007f


	//----- nvinfo : EIATTR_FRAME_SIZE
	.align		4
.L_346:
        /*07ec*/ 	.byte	0x04, 0x11
        /*07ee*/ 	.short	(.L_348 - .L_347)
	.align		4
.L_347:
        /*07f0*/ 	.word	index@(_ZN10layer_norm13ln_fwd_kernelINS_13Kernel_traitsIf13__nv_bfloat16fS2_fjLj768ELj1ELj4ELj1ELj16ENS_18Kernel_traits_baseILj768EfS2_fS2_fjLj128EEEEELb1ELb0ELb1ELb1EEEvNS_9FwdParamsE)
        /*07f4*/ 	.word	0x00000000


	//----- nvinfo : EIATTR_REGCOUNT
	.align		4
.L_348:
        /*07f8*/ 	.byte	0x04, 0x2f
        /*07fa*/ 	.short	(.L_350 - .L_349)
	.align		4
.L_349:
        /*07fc*/ 	.word	index@(_ZN10layer_norm13ln_fwd_kernelINS_13Kernel_traitsIf13__nv_bfloat16fS2_fjLj768ELj1ELj4ELj1ELj16ENS_18Kernel_traits_baseILj768EfS2_fS2_fjLj128EEEEELb1ELb0ELb1ELb0EEEvNS_9FwdParamsE)
        /*0800*/ 	.word	0x0000007f


	//----- nvinfo : EIATTR_FRAME_SIZE
	.align		4
.L_350:
        /*0804*/ 	.byte	0x04, 0x11
        /*0806*/ 	.short	(.L_352 - .L_351)
	.align		4
.L_351:
        /*0808*/ 	.word	index@(_ZN10layer_norm13ln_fwd_kernelINS_13Kernel_traitsIf13__nv_bfloat16fS2_fjLj768ELj1ELj4ELj1ELj16ENS_18Kernel_traits_baseILj768EfS2_fS2_fjLj128EEEEELb1ELb0ELb1ELb0EEEvNS_9FwdParamsE)
        /*080c*/ 	.word	0x00000000


	//----- nvinfo : EIATTR_REGCOUNT
	.align		4
.L_352:
        /*0810*/ 	.byte	0x04, 0x2f
        /*0812*/ 	.short	(.L_354 - .L_353)
	.align		4
.L_353:
        /*0814*/ 	.word	index@(_ZN10layer_norm13ln_fwd_kernelINS_13Kernel_traitsIf13__nv_bfloat16fS2_fjLj768ELj1ELj4ELj1ELj16ENS_18Kernel_traits_baseILj768EfS2_fS2_fjLj128EEEEELb1ELb0ELb0ELb1EEEvNS_9FwdParamsE)
        /*0818*/ 	.word	0x0000007f


	//----- nvinfo : EIATTR_FRAME_SIZE
	.align		4
.L_354:
        /*081c*/ 	.byte	0x04, 0x11
        /*081e*/ 	.short	(.L_356 - .L_355)
	.align		4
.L_355:
        /*0820*/ 	.word	index@(_ZN10layer_norm13ln_fwd_kernelINS_13Kernel_traitsIf13__nv_bfloat16fS2_fjLj768ELj1ELj4ELj1ELj16ENS_18Kernel_traits_baseILj768EfS2_fS2_fjLj128EEEEELb1ELb0ELb0ELb1EEEvNS_9FwdParamsE)
        /*0824*/ 	.word	0x00000000


	//----- nvinfo : EIATTR_REGCOUNT
	.align		4
.L_356:
        /*0828*/ 	.byte	0x04, 0x2f
        /*082a*/ 	.short	(.L_358 - .L_357)
	.align		4
.L_357:
        /*082c*/ 	.word	index@(_ZN10layer_norm13ln_fwd_kernelINS_13Kernel_traitsIf13__nv_bfloat16fS2_fjLj768ELj1ELj4ELj1ELj16ENS_18Kernel_traits_baseILj768EfS2_fS2_fjLj128EEEEELb1ELb0ELb0ELb0EEEvNS_9FwdParamsE)
        /*0830*/ 	.word	0x00000074


	//----- nvinfo : EIATTR_FRAME_SIZE
	.align		4
.L_358:
        /*0834*/ 	.byte	0x04, 0x11
        /*0836*/ 	.short	(.L_360 - .L_359)
	.align		4
.L_359:
        /*0838*/ 	.word	index@(_ZN10layer_norm13ln_fwd_kernelINS_13Kernel_traitsIf13__nv_bfloat16fS2_fjLj768ELj1ELj4ELj1ELj16ENS_18Kernel_traits_baseILj768EfS2_fS2_fjLj128EEEEELb1ELb0ELb0ELb0EEEvNS_9FwdParamsE)
        /*083c*/ 	.word	0x00000000


	//----- nvinfo : EIATTR_REGCOUNT
	.align		4
.L_360:
        /*0840*/ 	.byte	0x04, 0x2f
        /*0842*/ 	.short	(.L_362 - .L_361)
	.align		4
.L_361:
        /*0844*/ 	.word	index@(_ZN10layer_norm13ln_fwd_kernelINS_13Kernel_traitsIf13__nv_bfloat16fS2_fjLj768ELj1ELj4ELj1ELj16ENS_18Kernel_traits_baseILj768EfS2_fS2_fjLj128EEEEELb0ELb1ELb1ELb1EEEvNS_9FwdParamsE)
        /*0848*/ 	.word	0x0000007f


	//----- nvinfo : EIATTR_FRAME_SIZE
	.align		4
.L_362:
        /*084c*/ 	.byte	0x04, 0x11
        /*084e*/ 	.short	(.L_364 - .L_363)
	.align		4
.L_363:
        /*0850*/ 	.word	index@(_ZN10layer_norm13ln_fwd_kernelINS_13Kernel_traitsIf13__nv_bfloat16fS2_fjLj768ELj1ELj4ELj1ELj16ENS_18Kernel_traits_baseILj768EfS2_fS2_fjLj128EEEEELb0ELb1ELb1ELb1EEEvNS_9FwdParamsE)
        /*0854*/ 	.word	0x00000000


	//----- nvinfo : EIATTR_REGCOUNT
	.align		4
.L_364:
        /*0858*/ 	.byte	0x04, 0x2f
        /*085a*/ 	.short	(.L_366 - .L_365)
	.align		4
.L_365:
        /*085c*/ 	.word	index@(_ZN10layer_norm13ln_fwd_kernelINS_13Kernel_traitsIf13__nv_bfloat16fS2_fjLj768ELj1ELj4ELj1ELj16ENS_18Kernel_traits_baseILj768EfS2_fS2_fjLj128EEEEELb0ELb1ELb1ELb0EEEvNS_9FwdParamsE)
        /*0860*/ 	.word	0x00000080


	//----- nvinfo : EIATTR_FRAME_SIZE
	.align		4
.L_366:
        /*0864*/ 	.byte	0x04, 0x11
        /*0866*/ 	.short	(.L_368 - .L_367)
	.align		4
.L_367:
        /*0868*/ 	.word	index@(_ZN10layer_norm13ln_fwd_kernelINS_13Kernel_traitsIf13__nv_bfloat16fS2_fjLj768ELj1ELj4ELj1ELj16ENS_18Kernel_traits_baseILj768EfS2_fS2_fjLj128EEEEELb0ELb1ELb1ELb0EEEvNS_9FwdParamsE)
        /*086c*/ 	.word	0x00000000


	//----- nvinfo : EIATTR_REGCOUNT
	.align		4
.L_368:
        /*0870*/ 	.byte	0x04, 0x2f
        /*0872*/ 	.short	(.L_370 - .L_369)
	.align		4
.L_369:
        /*0874*/ 	.word	index@(_ZN10layer_norm13ln_fwd_kernelINS_13Kernel_traitsIf13__nv_bfloat16fS2_fjLj768ELj1ELj4ELj1ELj16ENS_18Kernel_traits_baseILj768EfS2_fS2_fjLj128EEEEELb0ELb1ELb0ELb1EEEvNS_9FwdParamsE)
        /*0878*/ 	.word	0x00000080


	//----- nvinfo : EIATTR_FRAME_SIZE
	.align		4
.L_370:
        /*087c*/ 	.byte	0x04, 0x11
        /*087e*/ 	.short	(.L_372 - .L_371)
	.align		4
.L_371:
        /*0880*/ 	.word	index@(_ZN10layer_norm13ln_fwd_kernelINS_13Kernel_traitsIf13__nv_bfloat16fS2_fjLj768ELj1ELj4ELj1ELj16ENS_18Kernel_traits_baseILj768EfS2_fS2_fjLj128EEEEELb0ELb1ELb0ELb1EEEvNS_9FwdParamsE)
        /*0884*/ 	.word	0x00000000


	//----- nvinfo : EIATTR_REGCOUNT
	.align		4
.L_372:
        /*0888*/ 	.byte	0x04, 0x2f
        /*088a*/ 	.short	(.L_374 - .L_373)
	.align		4
.L_373:
        /*088c*/ 	.word	index@(_ZN10layer_norm13ln_fwd_kernelINS_13Kernel_traitsIf13__nv_bfloat16fS2_fjLj768ELj1ELj4ELj1ELj16ENS_18Kernel_traits_baseILj768EfS2_fS2_fjLj128EEEEELb0ELb1ELb0ELb0EEEvNS_9FwdParamsE)
        /*0890*/ 	.word	0x00000080


	//----- nvinfo : EIATTR_FRAME_SIZE
	.align		4
.L_374:
        /*0894*/ 	.byte	0x04, 0x11
        /*0896*/ 	.short	(.L_376 - .L_375)
	.align		4
.L_375:
        /*0898*/ 	.word	index@(_ZN10layer_norm13ln_fwd_kernelINS_13Kernel_traitsIf13__nv_bfloat16fS2_fjLj768ELj1ELj4ELj1ELj16ENS_18Kernel_traits_baseILj768EfS2_fS2_fjLj128EEEEELb0ELb1ELb0ELb0EEEvNS_9FwdParamsE)
        /*089c*/ 	.word	0x00000000


	//----- nvinfo : EIATTR_REGCOUNT
	.align		4
.L_376:
        /*08a0*/ 	.byte	0x04, 0x2f
        /*08a2*/ 	.short	(.L_378 - .L_377)
	.align		4
.L_377:
        /*08a4*/ 	.word	index@(_ZN10layer_norm13ln_fwd_kernelINS_13Kernel_traitsIf13__nv_bfloat16fS2_fjLj768ELj1ELj4ELj1ELj16ENS_18Kernel_traits_baseILj768EfS2_fS2_fjLj128EEEEELb0ELb0ELb1ELb1EEEvNS_9FwdParamsE)
        /*08a8*/ 	.word	0x0000007c


	//----- nvinfo : EIATTR_FRAME_SIZE
	.align		4
.L_378:
        /*08ac*/ 	.byte	0x04, 0x11
        /*08ae*/ 	.short	(.L_380 - .L_379)
	.align		4
.L_379:
        /*08b0*/ 	.word	index@(_ZN10layer_norm13ln_fwd_kernelINS_13Kernel_traitsIf13__nv_bfloat16fS2_fjLj768ELj1ELj4ELj1ELj16ENS_18Kernel_traits_baseILj768EfS2_fS2_fjLj128EEEEELb0ELb0ELb1ELb1EEEvNS_9FwdParamsE)
        /*08b4*/ 	.word	0x00000000


	//----- nvinfo : EIATTR_REGCOUNT
	.align		4
.L_380:
        /*08b8*/ 	.byte	0x04, 0x2f
        /*08ba*/ 	.short	(.L_382 - .L_381)
	.align		4
.L_381:
        /*08bc*/ 	.word	index@(_ZN10layer_norm13ln_fwd_kernelINS_13Kernel_traitsIf13__nv_bfloat16fS2_fjLj768ELj1ELj4ELj1ELj16ENS_18Kernel_traits_baseILj768EfS2_fS2_fjLj128EEEEELb0ELb0ELb1ELb0EEEvNS_9FwdParamsE)
        /*08c0*/ 	.word	0x00000072


	//----- nvinfo : EIATTR_FRAME_SIZE
	.align		4
.L_382:
        /*08c4*/ 	.byte	0x04, 0x11
        /*08c6*/ 	.short	(.L_384 - .L_383)
	.align		4
.L_383:
        /*08c8*/ 	.word	index@(_ZN10layer_norm13ln_fwd_kernelINS_13Kernel_traitsIf13__nv_bfloat16fS2_fjLj768ELj1ELj4ELj1ELj16ENS_18Kernel_traits_baseILj768EfS2_fS2_fjLj128EEEEELb0ELb0ELb1ELb0EEEvNS_9FwdParamsE)
        /*08cc*/ 	.word	0x00000000


	//----- nvinfo : EIATTR_REGCOUNT
	.align		4
.L_384:
        /*08d0*/ 	.byte	0x04, 0x2f
        /*08d2*/ 	.short	(.L_386 - .L_385)
	.align		4
.L_385:
        /*08d4*/ 	.word	index@(_ZN10layer_norm13ln_fwd_kernelINS_13Kernel_traitsIf13__nv_bfloat16fS2_fjLj768ELj1ELj4ELj1ELj16ENS_18Kernel_traits_baseILj768EfS2_fS2_fjLj128EEEEELb0ELb0ELb0ELb1EEEvNS_9FwdParamsE)
        /*08d8*/ 	.word	0x00000066


	//----- nvinfo : EIATTR_FRAME_SIZE
	.align		4
.L_386:
        /*08dc*/ 	.byte	0x04, 0x11
        /*08de*/ 	.short	(.L_388 - .L_387)
	.align		4
.L_387:
        /*08e0*/ 	.word	index@(_ZN10layer_norm13ln_fwd_kernelINS_13Kernel_traitsIf13__nv_bfloat16fS2_fjLj768ELj1ELj4ELj1ELj16ENS_18Kernel_traits_baseILj768EfS2_fS2_fjLj128EEEEELb0ELb0ELb0ELb1EEEvNS_9FwdParamsE)
        /*08e4*/ 	.word	0x00000000


	//----- nvinfo : EIATTR_REGCOUNT
	.align		4
.L_388:
        /*08e8*/ 	.byte	0x04, 0x2f
        /*08ea*/ 	.short	(.L_390 - .L_389)
	.align		4
.L_389:
        /*08ec*/ 	.word	index@(_ZN10layer_norm13ln_fwd_kernelINS_13Kernel_traitsIf13__nv_bfloat16fS2_fjLj768ELj1ELj4ELj1ELj16ENS_18Kernel_traits_baseILj768EfS2_fS2_fjLj128EEEEELb0ELb0ELb0ELb0EEEvNS_9FwdParamsE)
        /*08f0*/ 	.word	0x00000060


	//----- nvinfo : EIATTR_FRAME_SIZE
	.align		4
.L_390:
        /*08f4*/ 	.byte	0x04, 0x11
        /*08f6*/ 	.short	(.L_392 - .L_391)
	.align		4
.L_391:
        /*08f8*/ 	.word	index@(_ZN10layer_norm13ln_fwd_kernelINS_13Kernel_traitsIf13__nv_bfloat16fS2_fjLj768ELj1ELj4ELj1ELj16ENS_18Kernel_traits_baseILj768EfS2_fS2_fjLj128EEEEELb0ELb0ELb0ELb0EEEvNS_9FwdParamsE)
        /*08fc*/ 	.word	0x00000000


	//----- nvinfo : EIATTR_REGCOUNT
	.align		4
.L_392:
        /*0900*/ 	.byte	0x04, 0x2f
        /*0902*/ 	.short	(.L_394 - .L_393)
	.align		4
.L_393:
        /*0904*/ 	.word	index@(_ZN10layer_norm13ln_fwd_kernelINS_13Kernel_traitsI13__nv_bfloat16S2_fS2_fjLj768ELj1ELj4ELj1ELj16ENS_18Kernel_traits_baseILj768ES2_S2_fS2_fjLj128EEEEELb1ELb1ELb1ELb1EEEvNS_9FwdParamsE)
        /*0908*/ 	.word	0x0000007f


	//----- nvinfo : EIATTR_FRAME_SIZE
	.align		4
.L_394:
        /*090c*/ 	.byte	0x04, 0x11
        /*090e*/ 	.short	(.L_396 - .L_395)
	.align		4
.L_395:
        /*0910*/ 	.word	index@(_ZN10layer_norm13ln_fwd_kernelINS_13Kernel_traitsI13__nv_bfloat16S2_fS2_fjLj768ELj1ELj4ELj1ELj16ENS_18Kernel_traits_baseILj768ES2_S2_fS2_fjLj128EEEEELb1ELb1ELb1ELb1EEEvNS_9FwdParamsE)
        /*0914*/ 	.word	0x00000000


	//----- nvinfo : EIATTR_REGCOUNT
	.align		4
.L_396:
        /*0918*/ 	.byte	0x04, 0x2f
        /*091a*/ 	.short	(.L_398 - .L_397)
	.align		4
.L_397:
        /*091c*/ 	.word	index@(_ZN10layer_norm13ln_fwd_kernelINS_13Kernel_traitsI13__nv_bfloat16S2_fS2_fjLj768ELj1ELj4ELj1ELj16ENS_18Kernel_traits_baseILj768ES2_S2_fS2_fjLj128EEEEELb1ELb1ELb1ELb0EEEvNS_9FwdParamsE)
        /*0920*/ 	.word	0x00000099


	//----- nvinfo : EIATTR_FRAME_SIZE
	.align		4
.L_398:
        /*0924*/ 	.byte	0x04, 0x11
        /*0926*/ 	.short	(.L_400 - .L_399)
	.align		4
.L_399:
        /*0928*/ 	.word	index@(_ZN10layer_norm13ln_fwd_kernelINS_13Kernel_traitsI13__nv_bfloat16S2_fS2_fjLj768ELj1ELj4ELj1ELj16ENS_18Kernel_traits_baseILj768ES2_S2_fS2_fjLj128EEEEELb1ELb1ELb1ELb0EEEvNS_9FwdParamsE)
        /*092c*/ 	.word	0x00000000


	//----- nvinfo : EIATTR_REGCOUNT
	.align		4
.L_400:
        /*0930*/ 	.byte	0x04, 0x2f
        /*0932*/ 	.short	(.L_402 - .L_401)
	.align		4
.L_401:
        /*0934*/ 	.word	index@(_ZN10layer_norm13ln_fwd_kernelINS_13Kernel_traitsI13__nv_bfloat16S2_fS2_fjLj768ELj1ELj4ELj1ELj16ENS_18Kernel_traits_baseILj768ES2_S2_fS2_fjLj128EEEEELb1ELb1ELb0ELb1EEEvNS_9FwdParamsE)
        /*0938*/ 	.word	0x00000080


	//----- nvinfo : EIATTR_FRAME_SIZE
	.align		4
.L_402:
        /*093c*/ 	.byte	0x04, 0x11
        /*093e*/ 	.short	(.L_404 - .L_403)
	.align		4
.L_403:
        /*0940*/ 	.word	index@(_ZN10layer_norm13ln_fwd_kernelINS_13Kernel_traitsI13__nv_bfloat16S2_fS2_fjLj768ELj1ELj4ELj1ELj16ENS_18Kernel_traits_baseILj768ES2_S2_fS2_fjLj128EEEEELb1ELb1ELb0ELb1EEEvNS_9FwdParamsE)
        /*0944*/ 	.word	0x00000000


	//----- nvinfo : EIATTR_REGCOUNT
	.align		4
.L_404:
        /*0948*/ 	.byte	0x04, 0x2f
        /*094a*/ 	.short	(.L_406 - .L_405)
	.align		4
.L_405:
        /*094c*/ 	.word	index@(_ZN10layer_norm13ln_fwd_kernelINS_13Kernel_traitsI13__nv_bfloat16S2_fS2_fjLj768ELj1ELj4ELj1ELj16ENS_18Kernel_traits_baseILj768ES2_S2_fS2_fjLj128EEEEELb1ELb1ELb0ELb0EEEvNS_9FwdParamsE)
        /*0950*/ 	.word	0x00000091


	//----- nvinfo : EIATTR_FRAME_SIZE
	.align		4
.L_406:
        /*0954*/ 	.byte	0x04, 0x11
        /*0956*/ 	.short	(.L_408 - .L_407)
	.align		4
.L_407:
        /*0958*/ 	.word	index@(_ZN10layer_norm13ln_fwd_kernelINS_13Kernel_traitsI13__nv_bfloat16S2_fS2_fjLj768ELj1ELj4ELj1ELj16ENS_18Kernel_traits_baseILj768ES2_S2_fS2_fjLj128EEEEELb1ELb1ELb0ELb0EEEvNS_9FwdParamsE)
        /*095c*/ 	.word	0x00000000


	//----- nvinfo : EIATTR_REGCOUNT
	.align		4
.L_408:
        /*0960*/ 	.byte	0x04, 0x2f
        /*0962*/ 	.short	(.L_410 - .L_409)
	.align		4
.L_409:
        /*0964*/ 	.word	index@(_ZN10layer_norm13ln_fwd_kernelINS_13Kernel_traitsI13__nv_bfloat16S2_fS2_fjLj768ELj1ELj4ELj1ELj16ENS_18Kernel_traits_baseILj768ES2_S2_fS2_fjLj128EEEEELb1ELb0ELb1ELb1EEEvNS_9FwdParamsE)
        /*0968*/ 	.word	0x0000007f


	//----- nvinfo : EIATTR_FRAME_SIZE
	.align		4
.L_410:
        /*096c*/ 	.byte	0x04, 0x11
        /*096e*/ 	.short	(.L_412 - .L_411)
	.align		4
.L_411:
        /*0970*/ 	.word	index@(_ZN10layer_norm13ln_fwd_kernelINS_13Kernel_traitsI13__nv_bfloat16S2_fS2_fjLj768ELj1ELj4ELj1ELj16ENS_18Kernel_traits_baseILj768ES2_S2_fS2_fjLj128EEEEELb1ELb0ELb1ELb1EEEvNS_9FwdParamsE)
        /*0974*/ 	.word	0x00000000


	//----- nvinfo : EIATTR_REGCOUNT
	.align		4
.L_412:
        /*0978*/ 	.byte	0x04, 0x2f
        /*097a*/ 	.short	(.L_414 - .L_413)
	.align		4
.L_413:
        /*097c*/ 	.word	index@(_ZN10layer_norm13ln_fwd_kernelINS_13Kernel_traitsI13__nv_bfloat16S2_fS2_fjLj768ELj1ELj4ELj1ELj16ENS_18Kernel_traits_baseILj768ES2_S2_fS2_fjLj128EEEEELb1ELb0ELb1ELb0EEEvNS_9FwdParamsE)
        /*0980*/ 	.word	0x0000007f


	//----- nvinfo : EIATTR_FRAME_SIZE
	.align		4
.L_414:
        /*0984*/ 	.byte	0x04, 0x11
        /*0986*/ 	.short	(.L_416 - .L_415)
	.align		4
.L_415:
        /*0988*/ 	.word	index@(_ZN10layer_norm13ln_fwd_kernelINS_13Kernel_traitsI13__nv_bfloat16S2_fS2_fjLj768ELj1ELj4ELj1ELj16ENS_18Kernel_traits_baseILj768ES2_S2_fS2_fjLj128EEEEELb1ELb0ELb1ELb0EEEvNS_9FwdParamsE)
        /*098c*/ 	.word	0x00000000


	//----- nvinfo : EIATTR_REGCOUNT
	.align		4
.L_416:
        /*0990*/ 	.byte	0x04, 0x2f
        /*0992*/ 	.short	(.L_418 - .L_417)
	.align		4
.L_417:
        /*0994*/ 	.word	index@(_ZN10layer_norm13ln_fwd_kernelINS_13Kernel_traitsI13__nv_bfloat16S2_fS2_fjLj768ELj1ELj4ELj1ELj16ENS_18Kernel_traits_baseILj768ES2_S2_fS2_fjLj128EEEEELb1ELb0ELb0ELb1EEEvNS_9FwdParamsE)
        /*0998*/ 	.word	0x00000080


	//----- nvinfo : EIATTR_FRAME_SIZE
	.align		4
.L_418:
        /*099c*/ 	.byte	0x04, 0x11
        /*099e*/ 	.short	(.L_420 - .L_419)
	.align		4
.L_419:
        /*09a0*/ 	.word	index@(_ZN10layer_norm13ln_fwd_kernelINS_13Kernel_traitsI13__nv_bfloat16S2_fS2_fjLj768ELj1ELj4ELj1ELj16ENS_18Kernel_traits_baseILj768ES2_S2_fS2_fjLj128EEEEELb1ELb0ELb0ELb1EEEvNS_9FwdParamsE)
        /*09a4*/ 	.word	0x00000000


	//----- nvinfo : EIATTR_REGCOUNT
	.align		4
.L_420:
        /*09a8*/ 	.byte	0x04, 0x2f
        /*09aa*/ 	.short	(.L_422 - .L_421)
	.align		4
.L_421:
        /*09ac*/ 	.word	index@(_ZN10layer_norm13ln_fwd_kernelINS_13Kernel_traitsI13__nv_bfloat16S2_fS2_fjLj768ELj1ELj4ELj1ELj16ENS_18Kernel_traits_baseILj768ES2_S2_fS2_fjLj128EEEEELb1ELb0ELb0ELb0EEEvNS_9FwdParamsE)
        /*09b0*/ 	.word	0x00000075


	//----- nvinfo : EIATTR_FRAME_SIZE
	.align		4
.L_422:
        /*09b4*/ 	.byte	0x04, 0x11
        /*09b6*/ 	.short	(.L_424 - .L_423)
	.align		4
.L_423:
        /*09b8*/ 	.word	index@(_ZN10layer_norm13ln_fwd_kernelINS_13Kernel_traitsI13__nv_bfloat16S2_fS2_fjLj768ELj1ELj4ELj1ELj16ENS_18Kernel_traits_baseILj768ES2_S2_fS2_fjLj128EEEEELb1ELb0ELb0ELb0EEEvNS_9FwdParamsE)
        /*09bc*/ 	.word	0x00000000


	//----- nvinfo : EIATTR_REGCOUNT
	.align		4
.L_424:
        /*09c0*/ 	.byte	0x04, 0x2f
        /*09c2*/ 	.short	(.L_426 - .L_425)
	.align		4
.L_425:
        /*09c4*/ 	.word	index@(_ZN10layer_norm13ln_fwd_kernelINS_13Kernel_traitsI13__nv_bfloat16S2_fS2_fjLj768ELj1ELj4ELj1ELj16ENS_18Kernel_traits_baseILj768ES2_S2_fS2_fjLj128EEEEELb0ELb1ELb1ELb1EEEvNS_9FwdParamsE)
        /*09c8*/ 	.word	0x0000007f


	//----- nvinfo : EIATTR_FRAME_SIZE
	.align		4
.L_426:
        /*09cc*/ 	.byte	0x04, 0x11
        /*09ce*/ 	.short	(.L_428 - .L_427)
	.align		4
.L_427:
        /*09d0*/ 	.word	index@(_ZN10layer_norm13ln_fwd_kernelINS_13Kernel_traitsI13__nv_bfloat16S2_fS2_fjLj768ELj1ELj4ELj1ELj16ENS_18Kernel_traits_baseILj768ES2_S2_fS2_fjLj128EEEEELb0ELb1ELb1ELb1EEEvNS_9FwdParamsE)
        /*09d4*/ 	.word	0x00000000


	//----- nvinfo : EIATTR_REGCOUNT
	.align		4
.L_428:
        /*09d8*/ 	.byte	0x04, 0x2f
        /*09da*/ 	.short	(.L_430 - .L_429)
	.align		4
.L_429:
        /*09dc*/ 	.word	index@(_ZN10layer_norm13ln_fwd_kernelINS_13Kernel_traitsI13__nv_bfloat16S2_fS2_fjLj768ELj1ELj4ELj1ELj16ENS_18Kernel_traits_baseILj768ES2_S2_fS2_fjLj128EEEEELb0ELb1ELb1ELb0EEEvNS_9FwdParamsE)
        /*09e0*/ 	.word	0x00000080


	//----- nvinfo : EIATTR_FRAME_SIZE
	.align		4
.L_430:
        /*09e4*/ 	.byte	0x04, 0x11
        /*09e6*/ 	.short	(.L_432 - .L_431)
	.align		4
.L_431:
        /*09e8*/ 	.word	index@(_ZN10layer_norm13ln_fwd_kernelINS_13Kernel_traitsI13__nv_bfloat16S2_fS2_fjLj768ELj1ELj4ELj1ELj16ENS_18Kernel_traits_baseILj768ES2_S2_fS2_fjLj128EEEEELb0ELb1ELb1ELb0EEEvNS_9FwdParamsE)
        /*09ec*/ 	.word	0x00000000


	//----- nvinfo : EIATTR_REGCOUNT
	.align		4
.L_432:
        /*09f0*/ 	.byte	0x04, 0x2f
        /*09f2*/ 	.short	(.L_434 - .L_433)
	.align		4
.L_433:
        /*09f4*/ 	.word	index@(_ZN10layer_norm13ln_fwd_kernelINS_13Kernel_traitsI13__nv_bfloat16S2_fS2_fjLj768ELj1ELj4ELj1ELj16ENS_18Kernel_traits_baseILj768ES2_S2_fS2_fjLj128EEEEELb0ELb1ELb0ELb1EEEvNS_9FwdParamsE)
        /*09f8*/ 	.word	0x00000080


	//----- nvinfo : EIATTR_FRAME_SIZE
	.align		4
.L_434:
        /*09fc*/ 	.byte	0x04, 0x11
        /*09fe*/ 	.short	(.L_436 - .L_435)
	.align		4
.L_435:
        /*0a00*/ 	.word	index@(_ZN10layer_norm13ln_fwd_kernelINS_13Kernel_traitsI13__nv_bfloat16S2_fS2_fjLj768ELj1ELj4ELj1ELj16ENS_18Kernel_traits_baseILj768ES2_S2_fS2_fjLj128EEEEELb0ELb1ELb0ELb1EEEvNS_9FwdParamsE)
        /*0a04*/ 	.word	0x00000000


	//----- nvinfo : EIATTR_REGCOUNT
	.align		4
.L_436:
        /*0a08*/ 	.byte	0x04, 0x2f
        /*0a0a*/ 	.short	(.L_438 - .L_437)
	.align		4
.L_437:
        /*0a0c*/ 	.word	index@(_ZN10layer_norm13ln_fwd_kernelINS_13Kernel_traitsI13__nv_bfloat16S2_fS2_fjLj768ELj1ELj4ELj1ELj16ENS_18Kernel_traits_baseILj768ES2_S2_fS2_fjLj128EEEEELb0ELb1ELb0ELb0EEEvNS_9FwdParamsE)
        /*0a10*/ 	.word	0x0000007e


	//----- nvinfo : EIATTR_FRAME_SIZE
	.align		4
.L_438:
        /*0a14*/ 	.byte	0x04, 0x11
        /*0a16*/ 	.short	(.L_440 - .L_439)
	.align		4
.L_439:
        /*0a18*/ 	.word	index@(_ZN10layer_norm13ln_fwd_kernelINS_13Kernel_traitsI13__nv_bfloat16S2_fS2_fjLj768ELj1ELj4ELj1ELj16ENS_18Kernel_traits_baseILj768ES2_S2_fS2_fjLj128EEEEELb0ELb1ELb0ELb0EEEvNS_9FwdParamsE)
        /*0a1c*/ 	.word	0x00000000


	//----- nvinfo : EIATTR_REGCOUNT
	.align		4
.L_440:
        /*0a20*/ 	.byte	0x04, 0x2f
        /*0a22*/ 	.short	(.L_442 - .L_441)
	.align		4
.L_441:
        /*0a24*/ 	.word	index@(_ZN10layer_norm13ln_fwd_kernelINS_13Kernel_traitsI13__nv_bfloat16S2_fS2_fjLj768ELj1ELj4ELj1ELj16ENS_18Kernel_traits_baseILj768ES2_S2_fS2_fjLj128EEEEELb0ELb0ELb1ELb1EEEvNS_9FwdParamsE)
        /*0a28*/ 	.word	0x00000060


	//----- nvinfo : EIATTR_FRAME_SIZE
	.align		4
.L_442:
        /*0a2c*/ 	.byte	0x04, 0x11
        /*0a2e*/ 	.short	(.L_444 - .L_443)
	.align		4
.L_443:
        /*0a30*/ 	.word	index@(_ZN10layer_norm13ln_fwd_kernelINS_13Kernel_traitsI13__nv_bfloat16S2_fS2_fjLj768ELj1ELj4ELj1ELj16ENS_18Kernel_traits_baseILj768ES2_S2_fS2_fjLj128EEEEELb0ELb0ELb1ELb1EEEvNS_9FwdParamsE)
        /*0a34*/ 	.word	0x00000000


	//----- nvinfo : EIATTR_REGCOUNT
	.align		4
.L_444:
        /*0a38*/ 	.byte	0x04, 0x2f
        /*0a3a*/ 	.short	(.L_446 - .L_445)
	.align		4
.L_445:
        /*0a3c*/ 	.word	index@(_ZN10layer_norm13ln_fwd_kernelINS_13Kernel_traitsI13__nv_bfloat16S2_fS2_fjLj768ELj1ELj4ELj1ELj16ENS_18Kernel_traits_baseILj768ES2_S2_fS2_fjLj128EEEEELb0ELb0ELb1ELb0EEEvNS_9FwdParamsE)
        /*0a40*/ 	.word	0x0000006d


	//----- nvinfo : EIATTR_FRAME_SIZE
	.align		4
.L_446:
        /*0a44*/ 	.byte	0x04, 0x11
        /*0a46*/ 	.short	(.L_448 - .L_447)
	.align		4
.L_447:
        /*0a48*/ 	.word	index@(_ZN10layer_norm13ln_fwd_kernelINS_13Kernel_traitsI13__nv_bfloat16S2_fS2_fjLj768ELj1ELj4ELj1ELj16ENS_18Kernel_traits_baseILj768ES2_S2_fS2_fjLj128EEEEELb0ELb0ELb1ELb0EEEvNS_9FwdParamsE)
        /*0a4c*/ 	.word	0x00000000


	//----- nvinfo : EIATTR_REGCOUNT
	.align		4
.L_448:
        /*0a50*/ 	.byte	0x04, 0x2f
        /*0a52*/ 	.short	(.L_450 - .L_449)
	.align		4
.L_449:
        /*0a54*/ 	.word	index@(_ZN10layer_norm13ln_fwd_kernelINS_13Kernel_traitsI13__nv_bfloat16S2_fS2_fjLj768ELj1ELj4ELj1ELj16ENS_18Kernel_traits_baseILj768ES2_S2_fS2_fjLj128EEEEELb0ELb0ELb0ELb1EEEvNS_9FwdParamsE)
        /*0a58*/ 	.word	0x00000060


	//----- nvinfo : EIATTR_FRAME_SIZE
	.align		4
.L_450:
        /*0a5c*/ 	.byte	0x04, 0x11
        /*0a5e*/ 	.short	(.L_452 - .L_451)
	.align		4
.L_451:
        /*0a60*/ 	.word	index@(_ZN10layer_norm13ln_fwd_kernelINS_13Kernel_traitsI13__nv_bfloat16S2_fS2_fjLj768ELj1ELj4ELj1ELj16ENS_18Kernel_traits_baseILj768ES2_S2_fS2_fjLj128EEEEELb0ELb0ELb0ELb1EEEvNS_9FwdParamsE)
        /*0a64*/ 	.word	0x00000000


	//----- nvinfo : EIATTR_REGCOUNT
	.align		4
.L_452:
        /*0a68*/ 	.byte	0x04, 0x2f
        /*0a6a*/ 	.short	(.L_454 - .L_453)
	.align		4
.L_453:
        /*0a6c*/ 	.word	index@(_ZN10layer_norm13ln_fwd_kernelINS_13Kernel_traitsI13__nv_bfloat16S2_fS2_fjLj768ELj1ELj4ELj1ELj16ENS_18Kernel_traits_baseILj768ES2_S2_fS2_fjLj128EEEEELb0ELb0ELb0ELb0EEEvNS_9FwdParamsE)
        /*0a70*/ 	.word	0x00000060


	//----- nvinfo : EIATTR_FRAME_SIZE
	.align		4
.L_454:
        /*0a74*/ 	.byte	0x04, 0x11
        /*0a76*/ 	.short	(.L_456 - .L_455)
	.align		4
.L_455:
        /*0a78*/ 	.word	index@(_ZN10layer_norm13ln_fwd_kernelINS_13Kernel_traitsI13__nv_bfloat16S2_fS2_fjLj768ELj1ELj4ELj1ELj16ENS_18Kernel_traits_baseILj768ES2_S2_fS2_fjLj128EEEEELb0ELb0ELb0ELb0EEEvNS_9FwdParamsE)
        /*0a7c*/ 	.word	0x00000000


	//----- nvinfo : EIATTR_REGCOUNT
	.align		4
.L_456:
        /*0a80*/ 	.byte	0x04, 0x2f
        /*0a82*/ 	.short	(.L_458 - .L_457)
	.align		4
.L_457:
        /*0a84*/ 	.word	index@(_ZN10layer_norm13ln_fwd_kernelINS_13Kernel_traitsIf13__nv_bfloat16S2_S2_fjLj768ELj1ELj4ELj1ELj16ENS_18Kernel_traits_baseILj768EfS2_S2_S2_fjLj128EEEEELb1ELb1ELb1ELb1EEEvNS_9FwdParamsE)
        /*0a88*/ 	.word	0x0000009d


	//----- nvinfo : EIATTR_FRAME_SIZE
	.align		4
.L_458:
        /*0a8c*/ 	.byte	0x04, 0x11
        /*0a8e*/ 	.short	(.L_460 - .L_459)
	.align		4
.L_459:
        /*0a90*/ 	.word	index@(_ZN10layer_norm13ln_fwd_kernelINS_13Kernel_traitsIf13__nv_bfloat16S2_S2_fjLj768ELj1ELj4ELj1ELj16ENS_18Kernel_traits_baseILj768EfS2_S2_S2_fjLj128EEEEELb1ELb1ELb1ELb1EEEvNS_9FwdParamsE)
        /*0a94*/ 	.word	0x00000000


	//----- nvinfo : EIATTR_REGCOUNT
	.align		4
.L_460:
        /*0a98*/ 	.byte	0x04, 0x2f
        /*0a9a*/ 	.short	(.L_462 - .L_461)
	.align		4
.L_461:
        /*0a9c*/ 	.word	index@(_ZN10layer_norm13ln_fwd_kernelINS_13Kernel_traitsIf13__nv_bfloat16S2_S2_fjLj768ELj1ELj4ELj1ELj16ENS_18Kernel_traits_baseILj768EfS2_S2_S2_fjLj128EEEEELb1ELb1ELb1ELb0EEEvNS_9FwdParamsE)
        /*0aa0*/ 	.word	0x00000095


	//----- nvinfo : EIATTR_FRAME_SIZE
	.align		4
.L_462:
        /*0aa4*/ 	.byte	0x04, 0x11
        /*0aa6*/ 	.short	(.L_464 - .L_463)
	.align		4
.L_463:
        /*0aa8*/ 	.word	index@(_ZN10layer_norm13ln_fwd_kernelINS_13Kernel_traitsIf13__nv_bfloat16S2_S2_fjLj768ELj1ELj4ELj1ELj16ENS_18Kernel_traits_baseILj768EfS2_S2_S2_fjLj128EEEEELb1ELb1ELb1ELb0EEEvNS_9FwdParamsE)
        /*0aac*/ 	.word	0x00000000


	//----- nvinfo : EIATTR_REGCOUNT
	.align		4
.L_464:
        /*0ab0*/ 	.byte	0x04, 0x2f
        /*0ab2*/ 	.short	(.L_466 - .L_465)
	.align		4
.L_465:
        /*0ab4*/ 	.word	index@(_ZN10layer_norm13ln_fwd_kernelINS_13Kernel_traitsIf13__nv_bfloat16S2_S2_fjLj768ELj1ELj4ELj1ELj16ENS_18Kernel_traits_baseILj768EfS2_S2_S2_fjLj128EEEEELb1ELb1ELb0ELb1EEEvNS_9FwdParamsE)
        /*0ab8*/ 	.word	0x00000080


	//----- nvinfo : EIATTR_FRAME_SIZE
	.align		4
.L_466:
        /*0abc*/ 	.byte	0x04, 0x11
        /*0abe*/ 	.short	(.L_468 - .L_467)
	.align		4
.L_467:
        /*0ac0*/ 	.word	index@(_ZN10layer_norm13ln_fwd_kernelINS_13Kernel_traitsIf13__nv_bfloat16S2_S2_fjLj768ELj1ELj4ELj1ELj16ENS_18Kernel_traits_baseILj768EfS2_S2_S2_fjLj128EEEEELb1ELb1ELb0ELb1EEEvNS_9FwdParamsE)
        /*0ac4*/ 	.word	0x00000000


	//----- nvinfo : EIATTR_REGCOUNT
	.align		4
.L_468:
        /*0ac8*/ 	.byte	0x04, 0x2f
        /*0aca*/ 	.short	(.L_470 - .L_469)
	.align		4
.L_469:
        /*0acc*/ 	.word	index@(_ZN10layer_norm13ln_fwd_kernelINS_13Kernel_traitsIf13__nv_bfloat16S2_S2_fjLj768ELj1ELj4ELj1ELj16ENS_18Kernel_traits_baseILj768EfS2_S2_S2_fjLj128EEEEELb1ELb1ELb0ELb0EEEvNS_9FwdParamsE)
        /*0ad0*/ 	.word	0x00000087


	//----- nvinfo : EIATTR_FRAME_SIZE
	.align		4
.L_470:
        /*0ad4*/ 	.byte	0x04, 0x11
        /*0ad6*/ 	.short	(.L_472 - .L_471)
	.align		4
.L_471:
        /*0ad8*/ 	.word	index@(_ZN10layer_norm13ln_fwd_kernelINS_13Kernel_traitsIf13__nv_bfloat16S2_S2_fjLj768ELj1ELj4ELj1ELj16ENS_18Kernel_traits_baseILj768EfS2_S2_S2_fjLj128EEEEELb1ELb1ELb0ELb0EEEvNS_9FwdParamsE)
        /*0adc*/ 	.word	0x00000000


	//----- nvinfo : EIATTR_REGCOUNT
	.align		4
.L_472:
        /*0ae0*/ 	.byte	0x04, 0x2f
        /*0ae2*/ 	.short	(.L_474 - .L_473)
	.align		4
.L_473:
        /*0ae4*/ 	.word	index@(_ZN10layer_norm13ln_fwd_kernelINS_13Kernel_traitsIf13__nv_bfloat16S2_S2_fjLj768ELj1ELj4ELj1ELj16ENS_18Kernel_traits_baseILj768EfS2_S2_S2_fjLj128EEEEELb1ELb0ELb1ELb1EEEvNS_9FwdParamsE)
        /*0ae8*/ 	.word	0x0000007f


	//----- nvinfo : EIATTR_FRAME_SIZE
	.align		4
.L_474:
        /*0aec*/ 	.byte	0x04, 0x11
        /*0aee*/ 	.short	(.L_476 - .L_475)
	.align		4
.L_475:
        /*0af0*/ 	.word	index@(_ZN10layer_norm13ln_fwd_kernelINS_13Kernel_traitsIf13__nv_bfloat16S2_S2_fjLj768ELj1ELj4ELj1ELj16ENS_18Kernel_traits_baseILj768EfS2_S2_S2_fjLj128EEEEELb1ELb0ELb1ELb1EEEvNS_9FwdParamsE)
        /*0af4*/ 	.word	0x00000000


	//----- nvinfo : EIATTR_REGCOUNT
	.align		4
.L_476:
        /*0af8*/ 	.byte	0x04, 0x2f
        /*0afa*/ 	.short	(.L_478 - .L_477)
	.align		4
.L_477:
        /*0afc*/ 	.word	index@(_ZN10layer_norm13ln_fwd_kernelINS_13Kernel_traitsIf13__nv_bfloat16S2_S2_fjLj768ELj1ELj4ELj1ELj16ENS_18Kernel_traits_baseILj768EfS2_S2_S2_fjLj128EEEEELb1ELb0ELb1ELb0EEEvNS_9FwdParamsE)
        /*0b00*/ 	.word	0x0000007b


	//----- nvinfo : EIATTR_FRAME_SIZE
	.align		4
.L_478:
        /*0b04*/ 	.byte	0x04, 0x11
        /*0b06*/ 	.short	(.L_480 - .L_479)
	.align		4
.L_479:
        /*0b08*/ 	.word	index@(_ZN10layer_norm13ln_fwd_kernelINS_13Kernel_traitsIf13__nv_bfloat16S2_S2_fjLj768ELj1ELj4ELj1ELj16ENS_18Kernel_traits_baseILj768EfS2_S2_S2_fjLj128EEEEELb1ELb0ELb1ELb0EEEvNS_9FwdParamsE)
        /*0b0c*/ 	.word	0x00000000


	//----- nvinfo : EIATTR_REGCOUNT
	.align		4
.L_480:
        /*0b10*/ 	.byte	0x04, 0x2f
        /*0b12*/ 	.short	(.L_482 - .L_481)
	.align		4
.L_481:
        /*0b14*/ 	.word	index@(_ZN10layer_norm13ln_fwd_kernelINS_13Kernel_traitsIf13__nv_bfloat16S2_S2_fjLj768ELj1ELj4ELj1ELj16ENS_18Kernel_traits_baseILj768EfS2_S2_S2_fjLj128EEEEELb1ELb0ELb0ELb1EEEvNS_9FwdParamsE)
        /*0b18*/ 	.word	0x0000007b


	//----- nvinfo : EIATTR_FRAME_SIZE
	.align		4
.L_482:
        /*0b1c*/ 	.byte	0x04, 0x11
        /*0b1e*/ 	.short	(.L_484 - .L_483)
	.align		4
.L_483:
        /*0b20*/ 	.word	index@(_ZN10layer_norm13ln_fwd_kernelINS_13Kernel_traitsIf13__nv_bfloat16S2_S2_fjLj768ELj1ELj4ELj1ELj16ENS_18Kernel_traits_baseILj768EfS2_S2_S2_fjLj128EEEEELb1ELb0ELb0ELb1EEEvNS_9FwdParamsE)
        /*0b24*/ 	.word	0x00000000


	//----- nvinfo : EIATTR_REGCOUNT
	.align		4
.L_484:
        /*0b28*/ 	.byte	0x04, 0x2f
        /*0b2a*/ 	.short	(.L_486 - .L_485)
	.align		4
.L_485:
        /*0b2c*/ 	.word	index@(_ZN10layer_norm13ln_fwd_kernelINS_13Kernel_traitsIf13__nv_bfloat16S2_S2_fjLj768ELj1ELj4ELj1ELj16ENS_18Kernel_traits_baseILj768EfS2_S2_S2_fjLj128EEEEELb1ELb0ELb0ELb0EEEvNS_9FwdParamsE)
        /*0b30*/ 	.word	0x00000071


	//----- nvinfo : EIATTR_FRAME_SIZE
	.align		4
.L_486:
        /*0b34*/ 	.byte	0x04, 0x11
        /*0b36*/ 	.short	(.L_488 - .L_487)
	.align		4
.L_487:
        /*0b38*/ 	.word	index@(_ZN10layer_norm13ln_fwd_kernelINS_13Kernel_traitsIf13__nv_bfloat16S2_S2_fjLj768ELj1ELj4ELj1ELj16ENS_18Kernel_traits_baseILj768EfS2_S2_S2_fjLj128EEEEELb1ELb0ELb0ELb0EEEvNS_9FwdParamsE)
        /*0b3c*/ 	.word	0x00000000


	//----- nvinfo : EIATTR_REGCOUNT
	.align		4
.L_488:
        /*0b40*/ 	.byte	0x04, 0x2f
        /*0b42*/ 	.short	(.L_490 - .L_489)
	.align		4
.L_489:
        /*0b44*/ 	.word	index@(_ZN10layer_norm13ln_fwd_kernelINS_13Kernel_traitsIf13__nv_bfloat16S2_S2_fjLj768ELj1ELj4ELj1ELj16ENS_18Kernel_traits_baseILj768EfS2_S2_S2_fjLj128EEEEELb0ELb1ELb1ELb1EEEvNS_9FwdParamsE)
        /*0b48*/ 	.word	0x0000007f


	//----- nvinfo : EIATTR_FRAME_SIZE
	.align		4
.L_490:
        /*0b4c*/ 	.byte	0x04, 0x11
        /*0b4e*/ 	.short	(.L_492 - .L_491)
	.align		4
.L_491:
        /*0b50*/ 	.word	index@(_ZN10layer_norm13ln_fwd_kernelINS_13Kernel_traitsIf13__nv_bfloat16S2_S2_fjLj768ELj1ELj4ELj1ELj16ENS_18Kernel_traits_baseILj768EfS2_S2_S2_fjLj128EEEEELb0ELb1ELb1ELb1EEEvNS_9FwdParamsE)
        /*0b54*/ 	.word	0x00000000


	//----- nvinfo : EIATTR_REGCOUNT
	.align		4
.L_492:
        /*0b58*/ 	.byte	0x04, 0x2f
        /*0b5a*/ 	.short	(.L_494 - .L_493)
	.align		4
.L_493:
        /*0b5c*/ 	.word	index@(_ZN10layer_norm13ln_fwd_kernelINS_13Kernel_traitsIf13__nv_bfloat16S2_S2_fjLj768ELj1ELj4ELj1ELj16ENS_18Kernel_traits_baseILj768EfS2_S2_S2_fjLj128EEEEELb0ELb1ELb1ELb0EEEvNS_9FwdParamsE)
        /*0b60*/ 	.word	0x00000080


	//----- nvinfo : EIATTR_FRAME_SIZE
	.align		4
.L_494:
        /*0b64*/ 	.byte	0x04, 0x11
        /*0b66*/ 	.short	(.L_496 - .L_495)
	.align		4
.L_495:
        /*0b68*/ 	.word	index@(_ZN10layer_norm13ln_fwd_kernelINS_13Kernel_traitsIf13__nv_bfloat16S2_S2_fjLj768ELj1ELj4ELj1ELj16ENS_18Kernel_traits_baseILj768EfS2_S2_S2_fjLj128EEEEELb0ELb1ELb1ELb0EEEvNS_9FwdParamsE)
        /*0b6c*/ 	.word	0x00000000


	//----- nvinfo : EIATTR_REGCOUNT
	.align		4
.L_496:
        /*0b70*/ 	.byte	0x04, 0x2f
        /*0b72*/ 	.short	(.L_498 - .L_497)
	.align		4
.L_497:
        /*0b74*/ 	.word	index@(_ZN10layer_norm13ln_fwd_kernelINS_13Kernel_traitsIf13__nv_bfloat16S2_S2_fjLj768ELj1ELj4ELj1ELj16ENS_18Kernel_traits_baseILj768EfS2_S2_S2_fjLj128EEEEELb0ELb1ELb0ELb1EEEvNS_9FwdParamsE)
        /*0b78*/ 	.word	0x00000080


	//----- nvinfo : EIATTR_FRAME_SIZE
	.align		4
.L_498:
        /*0b7c*/ 	.byte	0x04, 0x11
        /*0b7e*/ 	.short	(.L_500 - .L_499)
	.align		4
.L_499:
        /*0b80*/ 	.word	index@(_ZN10layer_norm13ln_fwd_kernelINS_13Kernel_traitsIf13__nv_bfloat16S2_S2_fjLj768ELj1ELj4ELj1ELj16ENS_18Kernel_traits_baseILj768EfS2_S2_S2_fjLj128EEEEELb0ELb1ELb0ELb1EEEvNS_9FwdParamsE)
        /*0b84*/ 	.word	0x00000000


	//----- nvinfo : EIATTR_REGCOUNT
	.align		4
.L_500:
        /*0b88*/ 	.byte	0x04, 0x2f
        /*0b8a*/ 	.short	(.L_502 - .L_501)
	.align		4
.L_501:
        /*0b8c*/ 	.word	index@(_ZN10layer_norm13ln_fwd_kernelINS_13Kernel_traitsIf13__nv_bfloat16S2_S2_fjLj768ELj1ELj4ELj1ELj16ENS_18Kernel_traits_baseILj768EfS2_S2_S2_fjLj128EEEEELb0ELb1ELb0ELb0EEEvNS_9FwdParamsE)
        /*0b90*/ 	.word	0x0000007c


	//----- nvinfo : EIATTR_FRAME_SIZE
	.align		4
.L_502:
        /*0b94*/ 	.byte	0x04, 0x11
        /*0b96*/ 	.short	(.L_504 - .L_503)
	.align		4
.L_503:
        /*0b98*/ 	.word	index@(_ZN10layer_norm13ln_fwd_kernelINS_13Kernel_traitsIf13__nv_bfloat16S2_S2_fjLj768ELj1ELj4ELj1ELj16ENS_18Kernel_traits_baseILj768EfS2_S2_S2_fjLj128EEEEELb0ELb1ELb0ELb0EEEvNS_9FwdParamsE)
        /*0b9c*/ 	.word	0x00000000


	//----- nvinfo : EIATTR_REGCOUNT
	.align		4
.L_504:
        /*0ba0*/ 	.byte	0x04, 0x2f
        /*0ba2*/ 	.short	(.L_506 - .L_505)
	.align		4
.L_505:
        /*0ba4*/ 	.word	index@(_ZN10layer_norm13ln_fwd_kernelINS_13Kernel_traitsIf13__nv_bfloat16S2_S2_fjLj768ELj1ELj4ELj1ELj16ENS_18Kernel_traits_baseILj768EfS2_S2_S2_fjLj128EEEEELb0ELb0ELb1ELb1EEEvNS_9FwdParamsE)
        /*0ba8*/ 	.word	0x00000060


	//----- nvinfo : EIATTR_FRAME_SIZE
	.align		4
.L_506:
        /*0bac*/ 	.byte	0x04, 0x11
        /*0bae*/ 	.short	(.L_508 - .L_507)
	.align		4
.L_507:
        /*0bb0*/ 	.word	index@(_ZN10layer_norm13ln_fwd_kernelINS_13Kernel_traitsIf13__nv_bfloat16S2_S2_fjLj768ELj1ELj4ELj1ELj16ENS_18Kernel_traits_baseILj768EfS2_S2_S2_fjLj128EEEEELb0ELb0ELb1ELb1EEEvNS_9FwdParamsE)
        /*0bb4*/ 	.word	0x00000000


	//----- nvinfo : EIATTR_REGCOUNT
	.align		4
.L_508:
        /*0bb8*/ 	.byte	0x04, 0x2f
        /*0bba*/ 	.short	(.L_510 - .L_509)
	.align		4
.L_509:
        /*0bbc*/ 	.word	index@(_ZN10layer_norm13ln_fwd_kernelINS_13Kernel_traitsIf13__nv_bfloat16S2_S2_fjLj768ELj1ELj4ELj1ELj16ENS_18Kernel_traits_baseILj768EfS2_S2_S2_fjLj128EEEEELb0ELb0ELb1ELb0EEEvNS_9FwdParamsE)
        /*0bc0*/ 	.word	0x0000006b


	//----- nvinfo : EIATTR_FRAME_SIZE
	.align		4
.L_510:
        /*0bc4*/ 	.byte	0x04, 0x11
        /*0bc6*/ 	.short	(.L_512 - .L_511)
	.align		4
.L_511:
        /*0bc8*/ 	.word	index@(_ZN10layer_norm13ln_fwd_kernelINS_13Kernel_traitsIf13__nv_bfloat16S2_S2_fjLj768ELj1ELj4ELj1ELj16ENS_18Kernel_traits_baseILj768EfS2_S2_S2_fjLj128EEEEELb0ELb0ELb1ELb0EEEvNS_9FwdParamsE)
        /*0bcc*/ 	.word	0x00000000


	//----- nvinfo : EIATTR_REGCOUNT
	.align		4
.L_512:
        /*0bd0*/ 	.byte	0x04, 0x2f
        /*0bd2*/ 	.short	(.L_514 - .L_513)
	.align		4
.L_513:
        /*0bd4*/ 	.word	index@(_ZN10layer_norm13ln_fwd_kernelINS_13Kernel_traitsIf13__nv_bfloat16S2_S2_fjLj768ELj1ELj4ELj1ELj16ENS_18Kernel_traits_baseILj768EfS2_S2_S2_fjLj128EEEEELb0ELb0ELb0ELb1EEEvNS_9FwdParamsE)
        /*0bd8*/ 	.word	0x00000068


	//----- nvinfo : EIATTR_FRAME_SIZE
	.align		4
.L_514:
        /*0bdc*/ 	.byte	0x04, 0x11
        /*0bde*/ 	.short	(.L_516 - .L_515)
	.align		4
.L_515:
        /*0be0*/ 	.word	index@(_ZN10layer_norm13ln_fwd_kernelINS_13Kernel_traitsIf13__nv_bfloat16S2_S2_fjLj768ELj1ELj4ELj1ELj16ENS_18Kernel_traits_baseILj768EfS2_S2_S2_fjLj128EEEEELb0ELb0ELb0ELb1EEEvNS_9FwdParamsE)
        /*0be4*/ 	.word	0x00000000


	//----- nvinfo : EIATTR_REGCOUNT
	.align		4
.L_516:
        /*0be8*/ 	.byte	0x04, 0x2f
        /*0bea*/ 	.short	(.L_518 - .L_517)
	.align		4
.L_517:
        /*0bec*/ 	.word	index@(_ZN10layer_norm13ln_fwd_kernelINS_13Kernel_traitsIf13__nv_bfloat16S2_S2_fjLj768ELj1ELj4ELj1ELj16ENS_18Kernel_traits_baseILj768EfS2_S2_S2_fjLj128EEEEELb0ELb0ELb0ELb0EEEvNS_9FwdParamsE)
        /*0bf0*/ 	.word	0x00000060


	//----- nvinfo : EIATTR_FRAME_SIZE
	.align		4
.L_518:
        /*0bf4*/ 	.byte	0x04, 0x11
        /*0bf6*/ 	.short	(.L_520 - .L_519)
	.align		4
.L_519:
        /*0bf8*/ 	.word	index@(_ZN10layer_norm13ln_fwd_kernelINS_13Kernel_traitsIf13__nv_bfloat16S2_S2_fjLj768ELj1ELj4ELj1ELj16ENS_18Kernel_traits_baseILj768EfS2_S2_S2_fjLj128EEEEELb0ELb0ELb0ELb0EEEvNS_9FwdParamsE)
        /*0bfc*/ 	.word	0x00000000


	//----- nvinfo : EIATTR_REGCOUNT
	.align		4
.L_520:
        /*0c00*/ 	.byte	0x04, 0x2f
        /*0c02*/ 	.short	(.L_522 - .L_521)
	.align		4
.L_521:
        /*0c04*/ 	.word	index@(_ZN10layer_norm13ln_fwd_kernelINS_13Kernel_traitsI6__halfS2_S2_S2_fjLj768ELj1ELj4ELj1ELj16ENS_18Kernel_traits_baseILj768ES2_S2_S2_S2_fjLj128EEEEELb1ELb1ELb1ELb1EEEvNS_9FwdParamsE)
        /*0c08*/ 	.word	0x0000007f


	//----- nvinfo : EIATTR_FRAME_SIZE
	.align		4
.L_522:
        /*0c0c*/ 	.byte	0x04, 0x11
        /*0c0e*/ 	.short	(.L_524 - .L_523)
	.align		4
.L_523:
        /*0c10*/ 	.word	index@(_ZN10layer_norm13ln_fwd_kernelINS_13Kernel_traitsI6__halfS2_S2_S2_fjLj768ELj1ELj4ELj1ELj16ENS_18Kernel_traits_baseILj768ES2_S2_S2_S2_fjLj128EEEEELb1ELb1ELb1ELb1EEEvNS_9FwdParamsE)
        /*0c14*/ 	.word	0x00000000


	//----- nvinfo : EIATTR_REGCOUNT
	.align		4
.L_524:
        /*0c18*/ 	.byte	0x04, 0x2f
        /*0c1a*/ 	.short	(.L_526 - .L_525)
	.align		4
.L_525:
        /*0c1c*/ 	.word	index@(_ZN10layer_norm13ln_fwd_kernelINS_13Kernel_traitsI6__halfS2_S2_S2_fjLj768ELj1ELj4ELj1ELj16ENS_18Kernel_traits_baseILj768ES2_S2_S2_S2_fjLj128EEEEELb1ELb1ELb1ELb0EEEvNS_9FwdParamsE)
        /*0c20*/ 	.word	0x00000095


	//----- nvinfo : EIATTR_FRAME_SIZE
	.align		4
.L_526:
        /*0c24*/ 	.byte	0x04, 0x11
        /*0c26*/ 	.short	(.L_528 - .L_527)
	.align		4
.L_527:
        /*0c28*/ 	.word	index@(_ZN10layer_norm13ln_fwd_kernelINS_13Kernel_traitsI6__halfS2_S2_S2_fjLj768ELj1ELj4ELj1ELj16ENS_18Kernel_traits_baseILj768ES2_S2_S2_S2_fjLj128EEEEELb1ELb1ELb1ELb0EEEvNS_9FwdParamsE)
        /*0c2c*/ 	.word	0x00000000


	//----- nvinfo : EIATTR_REGCOUNT
	.align		4
.L_528:
        /*0c30*/ 	.byte	0x04, 0x2f
        /*0c32*/ 	.short	(.L_530 - .L_529)
	.align		4
.L_529:
        /*0c34*/ 	.word	index@(_ZN10layer_norm13ln_fwd_kernelINS_13Kernel_traitsI6__halfS2_S2_S2_fjLj768ELj1ELj4ELj1ELj16ENS_18Kernel_traits_baseILj768ES2_S2_S2_S2_fjLj128EEEEELb1ELb1ELb0ELb1EEEvNS_9FwdParamsE)
        /*0c38*/ 	.word	0x00000080


	//----- nvinfo : EIATTR_FRAME_SIZE
	.align		4
.L_530:
        /*0c3c*/ 	.byte	0x04, 0x11
        /*0c3e*/ 	.short	(.L_532 - .L_531)
	.align		4
.L_531:
        /*0c40*/ 	.word	index@(_ZN10layer_norm13ln_fwd_kernelINS_13Kernel_traitsI6__halfS2_S2_S2_fjLj768ELj1ELj4ELj1ELj16ENS_18Kernel_traits_baseILj768ES2_S2_S2_S2_fjLj128EEEEELb1ELb1ELb0ELb1EEEvNS_9FwdParamsE)
        /*0c44*/ 	.word	0x00000000


	//----- nvinfo : EIATTR_REGCOUNT
	.align		4
.L_532:
        /*0c48*/ 	.byte	0x04, 0x2f
        /*0c4a*/ 	.short	(.L_534 - .L_533)
	.align		4
.L_533:
        /*0c4c*/ 	.word	index@(_ZN10layer_norm13ln_fwd_kernelINS_13Kernel_traitsI6__halfS2_S2_S2_fjLj768ELj1ELj4ELj1ELj16ENS_18Kernel_traits_baseILj768ES2_S2_S2_S2_fjLj128EEEEELb1ELb1ELb0ELb0EEEvNS_9FwdParamsE)
        /*0c50*/ 	.word	0x00000080


	//----- nvinfo : EIATTR_FRAME_SIZE
	.align		4
.L_534:
        /*0c54*/ 	.byte	0x04, 0x11
        /*0c56*/ 	.short	(.L_536 - .L_535)
	.align		4
.L_535:
        /*0c58*/ 	.word	index@(_ZN10layer_norm13ln_fwd_kernelINS_13Kernel_traitsI6__halfS2_S2_S2_fjLj768ELj1ELj4ELj1ELj16ENS_18Kernel_traits_baseILj768ES2_S2_S2_S2_fjLj128EEEEELb1ELb1ELb0ELb0EEEvNS_9FwdParamsE)
        /*0c5c*/ 	.word	0x00000000


	//----- nvinfo : EIATTR_REGCOUNT
	.align		4
.L_536:
        /*0c60*/ 	.byte	0x04, 0x2f
        /*0c62*/ 	.short	(.L_538 - .L_537)
	.align		4
.L_537:
        /*0c64*/ 	.word	index@(_ZN10layer_norm13ln_fwd_kernelINS_13Kernel_traitsI6__halfS2_S2_S2_fjLj768ELj1ELj4ELj1ELj16ENS_18Kernel_traits_baseILj768ES2_S2_S2_S2_fjLj128EEEEELb1ELb0ELb1ELb1EEEvNS_9FwdParamsE)
        /*0c68*/ 	.word	0x0000007d


	//----- nvinfo : EIATTR_FRAME_SIZE
	.align		4
.L_538:
        /*0c6c*/ 	.byte	0x04, 0x11
        /*0c6e*/ 	.short	(.L_540 - .L_539)
	.align		4
.L_539:
        /*0c70*/ 	.word	index@(_ZN10layer_norm13ln_fwd_kernelINS_13Kernel_traitsI6__halfS2_S2_S2_fjLj768ELj1ELj4ELj1ELj16ENS_18Kernel_traits_baseILj768ES2_S2_S2_S2_fjLj128EEEEELb1ELb0ELb1ELb1EEEvNS_9FwdParamsE)
        /*0c74*/ 	.word	0x00000000


	//----- nvinfo : EIATTR_REGCOUNT
	.align		4
.L_540:
        /*0c78*/ 	.byte	0x04, 0x2f
        /*0c7a*/ 	.short	(.L_542 - .L_541)
	.align		4
.L_541:
        /*0c7c*/ 	.word	index@(_ZN10layer_norm13ln_fwd_kernelINS_13Kernel_traitsI6__halfS2_S2_S2_fjLj768ELj1ELj4ELj1ELj16ENS_18Kernel_traits_baseILj768ES2_S2_S2_S2_fjLj128EEEEELb1ELb0ELb1ELb0EEEvNS_9FwdParamsE)
        /*0c80*/ 	.word	0x0000007d


	//----- nvinfo : EIATTR_FRAME_SIZE
	.align		4
.L_542:
        /*0c84*/ 	.byte	0x04, 0x11
        /*0c86*/ 	.short	(.L_544 - .L_543)
	.align		4
.L_543:
        /*0c88*/ 	.word	index@(_ZN10layer_norm13ln_fwd_kernelINS_13Kernel_traitsI6__halfS2_S2_S2_fjLj768ELj1ELj4ELj1ELj16ENS_18Kernel_traits_baseILj768ES2_S2_S2_S2_fjLj128EEEEELb1ELb0ELb1ELb0EEEvNS_9FwdParamsE)
        /*0c8c*/ 	.word	0x00000000


	//----- nvinfo : EIATTR_REGCOUNT
	.align		4
.L_544:
        /*0c90*/ 	.byte	0x04, 0x2f
        /*0c92*/ 	.short	(.L_546 - .L_545)
	.align		4
.L_545:
        /*0c94*/ 	.word	index@(_ZN10layer_norm13ln_fwd_kernelINS_13Kernel_traitsI6__halfS2_S2_S2_fjLj768ELj1ELj4ELj1ELj16ENS_18Kernel_traits_baseILj768ES2_S2_S2_S2_fjLj128EEEEELb1ELb0ELb0ELb1EEEvNS_9FwdParamsE)
        /*0c98*/ 	.word	0x0000007f


	//----- nvinfo : EIATTR_FRAME_SIZE
	.align		4
.L_546:
        /*0c9c*/ 	.byte	0x04, 0x11
        /*0c9e*/ 	.short	(.L_548 - .L_547)
	.align		4
.L_547:
        /*0ca0*/ 	.word	index@(_ZN10layer_norm13ln_fwd_kernelINS_13Kernel_traitsI6__halfS2_S2_S2_fjLj768ELj1ELj4ELj1ELj16ENS_18Kernel_traits_baseILj768ES2_S2_S2_S2_fjLj128EEEEELb1ELb0ELb0ELb1EEEvNS_9FwdParamsE)
        /*0ca4*/ 	.word	0x00000000


	//----- nvinfo : EIATTR_REGCOUNT
	.align		4
.L_548:
        /*0ca8*/ 	.byte	0x04, 0x2f
        /*0caa*/ 	.short	(.L_550 - .L_549)
	.align		4
.L_549:
        /*0cac*/ 	.word	index@(_ZN10layer_norm13ln_fwd_kernelINS_13Kernel_traitsI6__halfS2_S2_S2_fjLj768ELj1ELj4ELj1ELj16ENS_18Kernel_traits_baseILj768ES2_S2_S2_S2_fjLj128EEEEELb1ELb0ELb0ELb0EEEvNS_9FwdParamsE)
        /*0cb0*/ 	.word	0x00000071


	//----- nvinfo : EIATTR_FRAME_SIZE
	.align		4
.L_550:
        /*0cb4*/ 	.byte	0x04, 0x11
        /*0cb6*/ 	.short	(.L_552 - .L_551)
	.align		4
.L_551:
        /*0cb8*/ 	.word	index@(_ZN10layer_norm13ln_fwd_kernelINS_13Kernel_traitsI6__halfS2_S2_S2_fjLj768ELj1ELj4ELj1ELj16ENS_18Kernel_traits_baseILj768ES2_S2_S2_S2_fjLj128EEEEELb1ELb0ELb0ELb0EEEvNS_9FwdParamsE)
        /*0cbc*/ 	.word	0x00000000


	//----- nvinfo : EIATTR_REGCOUNT
	.align		4
.L_552:
        /*0cc0*/ 	.byte	0x04, 0x2f
        /*0cc2*/ 	.short	(.L_554 - .L_553)
	.align		4
.L_553:
        /*0cc4*/ 	.word	index@(_ZN10layer_norm13ln_fwd_kernelINS_13Kernel_traitsI6__halfS2_S2_S2_fjLj768ELj1ELj4ELj1ELj16ENS_18Kernel_traits_baseILj768ES2_S2_S2_S2_fjLj128EEEEELb0ELb1ELb1ELb1EEEvNS_9FwdParamsE)
        /*0cc8*/ 	.word	0x0000007f


	//----- nvinfo : EIATTR_FRAME_SIZE
	.align		4
.L_554:
        /*0ccc*/ 	.byte	0x04, 0x11
        /*0cce*/ 	.short	(.L_556 - .L_555)
	.align		4
.L_555:
        /*0cd0*/ 	.word	index@(_ZN10layer_norm13ln_fwd_kernelINS_13Kernel_traitsI6__halfS2_S2_S2_fjLj768ELj1ELj4ELj1ELj16ENS_18Kernel_traits_baseILj768ES2_S2_S2_S2_fjLj128EEEEELb0ELb1ELb1ELb1EEEvNS_9FwdParamsE)
        /*0cd4*/ 	.word	0x00000000


	//----- nvinfo : EIATTR_REGCOUNT
	.align		4
.L_556:
        /*0cd8*/ 	.byte	0x04, 0x2f
        /*0cda*/ 	.short	(.L_558 - .L_557)
	.align		4
.L_557:
        /*0cdc*/ 	.word	index@(_ZN10layer_norm13ln_fwd_kernelINS_13Kernel_traitsI6__halfS2_S2_S2_fjLj768ELj1ELj4ELj1ELj16ENS_18Kernel_traits_baseILj768ES2_S2_S2_S2_fjLj128EEEEELb0ELb1ELb1ELb0EEEvNS_9FwdParamsE)
        /*0ce0*/ 	.word	0x00000080


	//----- nvinfo : EIATTR_FRAME_SIZE
	.align		4
.L_558:
        /*0ce4*/ 	.byte	0x04, 0x11
        /*0ce6*/ 	.short	(.L_560 - .L_559)
	.align		4
.L_559:
        /*0ce8*/ 	.word	index@(_ZN10layer_norm13ln_fwd_kernelINS_13Kernel_traitsI6__halfS2_S2_S2_fjLj768ELj1ELj4ELj1ELj16ENS_18Kernel_traits_baseILj768ES2_S2_S2_S2_fjLj128EEEEELb0ELb1ELb1ELb0EEEvNS_9FwdParamsE)
        /*0cec*/ 	.word	0x00000000


	//----- nvinfo : EIATTR_REGCOUNT
	.align		4
.L_560:
        /*0cf0*/ 	.byte	0x04, 0x2f
        /*0cf2*/ 	.short	(.L_562 - .L_561)
	.align		4
.L_561:
        /*0cf4*/ 	.word	index@(_ZN10layer_norm13ln_fwd_kernelINS_13Kernel_traitsI6__halfS2_S2_S2_fjLj768ELj1ELj4ELj1ELj16ENS_18Kernel_traits_baseILj768ES2_S2_S2_S2_fjLj128EEEEELb0ELb1ELb0ELb1EEEvNS_9FwdParamsE)
        /*0cf8*/ 	.word	0x00000080


	//----- nvinfo : EIATTR_FRAME_SIZE
	.align		4
.L_562:
        /*0cfc*/ 	.byte	0x04, 0x11
        /*0cfe*/ 	.short	(.L_564 - .L_563)
	.align		4
.L_563:
        /*0d00*/ 	.word	index@(_ZN10layer_norm13ln_fwd_kernelINS_13Kernel_traitsI6__halfS2_S2_S2_fjLj768ELj1ELj4ELj1ELj16ENS_18Kernel_traits_baseILj768ES2_S2_S2_S2_fjLj128EEEEELb0ELb1ELb0ELb1EEEvNS_9FwdParamsE)
        /*0d04*/ 	.word	0x00000000


	//----- nvinfo : EIATTR_REGCOUNT
	.align		4
.L_564:
        /*0d08*/ 	.byte	0x04, 0x2f
        /*0d0a*/ 	.short	(.L_566 - .L_565)
	.align		4
.L_565:
        /*0d0c*/ 	.word	index@(_ZN10layer_norm13ln_fwd_kernelINS_13Kernel_traitsI6__halfS2_S2_S2_fjLj768ELj1ELj4ELj1ELj16ENS_18Kernel_traits_baseILj768ES2_S2_S2_S2_fjLj128EEEEELb0ELb1ELb0ELb0EEEvNS_9FwdParamsE)
        /*0d10*/ 	.word	0x0000007c


	//----- nvinfo : EIATTR_FRAME_SIZE
	.align		4
.L_566:
        /*0d14*/ 	.byte	0x04, 0x11
        /*0d16*/ 	.short	(.L_568 - .L_567)
	.align		4
.L_567:
        /*0d18*/ 	.word	index@(_ZN10layer_norm13ln_fwd_kernelINS_13Kernel_traitsI6__halfS2_S2_S2_fjLj768ELj1ELj4ELj1ELj16ENS_18Kernel_traits_baseILj768ES2_S2_S2_S2_fjLj128EEEEELb0ELb1ELb0ELb0EEEvNS_9FwdParamsE)
        /*0d1c*/ 	.word	0x00000000


	//----- nvinfo : EIATTR_REGCOUNT
	.align		4
.L_568:
        /*0d20*/ 	.byte	0x04, 0x2f
        /*0d22*/ 	.short	(.L_570 - .L_569)
	.align		4
.L_569:
        /*0d24*/ 	.word	index@(_ZN10layer_norm13ln_fwd_kernelINS_13Kernel_traitsI6__halfS2_S2_S2_fjLj768ELj1ELj4ELj1ELj16ENS_18Kernel_traits_baseILj768ES2_S2_S2_S2_fjLj128EEEEELb0ELb0ELb1ELb1EEEvNS_9FwdParamsE)
        /*0d28*/ 	.word	0x00000060


	//----- nvinfo : EIATTR_FRAME_SIZE
	.align		4
.L_570:
        /*0d2c*/ 	.byte	0x04, 0x11
        /*0d2e*/ 	.short	(.L_572 - .L_571)
	.align		4
.L_571:
        /*0d30*/ 	.word	index@(_ZN10layer_norm13ln_fwd_kernelINS_13Kernel_traitsI6__halfS2_S2_S2_fjLj768ELj1ELj4ELj1ELj16ENS_18Kernel_traits_baseILj768ES2_S2_S2_S2_fjLj128EEEEELb0ELb0ELb1ELb1EEEvNS_9FwdParamsE)
        /*0d34*/ 	.word	0x00000000


	//----- nvinfo : EIATTR_REGCOUNT
	.align		4
.L_572:
        /*0d38*/ 	.byte	0x04, 0x2f
        /*0d3a*/ 	.short	(.L_574 - .L_573)
	.align		4
.L_573:
        /*0d3c*/ 	.word	index@(_ZN10layer_norm13ln_fwd_kernelINS_13Kernel_traitsI6__halfS2_S2_S2_fjLj768ELj1ELj4ELj1ELj16ENS_18Kernel_traits_baseILj768ES2_S2_S2_S2_fjLj128EEEEELb0ELb0ELb1ELb0EEEvNS_9FwdParamsE)
        /*0d40*/ 	.word	0x0000006b


	//----- nvinfo : EIATTR_FRAME_SIZE
	.align		4
.L_574:
        /*0d44*/ 	.byte	0x04, 0x11
        /*0d46*/ 	.short	(.L_576 - .L_575)
	.align		4
.L_575:
        /*0d48*/ 	.word	index@(_ZN10layer_norm13ln_fwd_kernelINS_13Kernel_traitsI6__halfS2_S2_S2_fjLj768ELj1ELj4ELj1ELj16ENS_18Kernel_traits_baseILj768ES2_S2_S2_S2_fjLj128EEEEELb0ELb0ELb1ELb0EEEvNS_9FwdParamsE)
        /*0d4c*/ 	.word	0x00000000


	//----- nvinfo : EIATTR_REGCOUNT
	.align		4
.L_576:
        /*0d50*/ 	.byte	0x04, 0x2f
        /*0d52*/ 	.short	(.L_578 - .L_577)
	.align		4
.L_577:
        /*0d54*/ 	.word	index@(_ZN10layer_norm13ln_fwd_kernelINS_13Kernel_traitsI6__halfS2_S2_S2_fjLj768ELj1ELj4ELj1ELj16ENS_18Kernel_traits_baseILj768ES2_S2_S2_S2_fjLj128EEEEELb0ELb0ELb0ELb1EEEvNS_9FwdParamsE)
        /*0d58*/ 	.word	0x00000060


	//----- nvinfo : EIATTR_FRAME_SIZE
	.align		4
.L_578:
        /*0d5c*/ 	.byte	0x04, 0x11
        /*0d5e*/ 	.short	(.L_580 - .L_579)
	.align		4
.L_579:
        /*0d60*/ 	.word	index@(_ZN10layer_norm13ln_fwd_kernelINS_13Kernel_traitsI6__halfS2_S2_S2_fjLj768ELj1ELj4ELj1ELj16ENS_18Kernel_traits_baseILj768ES2_S2_S2_S2_fjLj128EEEEELb0ELb0ELb0ELb1EEEvNS_9FwdParamsE)
        /*0d64*/ 	.word	0x00000000


	//----- nvinfo : EIATTR_REGCOUNT
	.align		4
.L_580:
        /*0d68*/ 	.byte	0x04, 0x2f
        /*0d6a*/ 	.short	(.L_582 - .L_581)
	.align		4
.L_581:
        /*0d6c*/ 	.word	index@(_ZN10layer_norm13ln_fwd_kernelINS_13Kernel_traitsI6__halfS2_S2_S2_fjLj768ELj1ELj4ELj1ELj16ENS_18Kernel_traits_baseILj768ES2_S2_S2_S2_fjLj128EEEEELb0ELb0ELb0ELb0EEEvNS_9FwdParamsE)
        /*0d70*/ 	.word	0x00000060


	//----- nvinfo : EIATTR_FRAME_SIZE
	.align		4
.L_582:
        /*0d74*/ 	.byte	0x04, 0x11
        /*0d76*/ 	.short	(.L_584 - .L_583)
	.align		4
.L_583:
        /*0d78*/ 	.word	index@(_ZN10layer_norm13ln_fwd_kernelINS_13Kernel_traitsI6__halfS2_S2_S2_fjLj768ELj1ELj4ELj1ELj16ENS_18Kernel_traits_baseILj768ES2_S2_S2_S2_fjLj128EEEEELb0ELb0ELb0ELb0EEEvNS_9FwdParamsE)
        /*0d7c*/ 	.word	0x00000000


	//----- nvinfo : EIATTR_REGCOUNT
	.align		4
.L_584:
        /*0d80*/ 	.byte	0x04, 0x2f
        /*0d82*/ 	.short	(.L_586 - .L_585)
	.align		4
.L_585:
        /*0d84*/ 	.word	index@(_ZN10layer_norm13ln_fwd_kernelINS_13Kernel_traitsI13__nv_bfloat16S2_S2_S2_fjLj768ELj1ELj4ELj1ELj16ENS_18Kernel_traits_baseILj768ES2_S2_S2_S2_fjLj128EEEEELb1ELb1ELb1ELb1EEEvNS_9FwdParamsE)
        /*0d88*/ 	.word	0x0000007f


	//----- nvinfo : EIATTR_FRAME_SIZE
	.align		4
.L_586:
        /*0d8c*/ 	.byte	0x04, 0x11
        /*0d8e*/ 	.short	(.L_588 - .L_587)
	.align		4
.L_587:
        /*0d90*/ 	.word	index@(_ZN10layer_norm13ln_fwd_kernelINS_13Kernel_traitsI13__nv_bfloat16S2_S2_S2_fjLj768ELj1ELj4ELj1ELj16ENS_18Kernel_traits_baseILj768ES2_S2_S2_S2_fjLj128EEEEELb1ELb1ELb1ELb1EEEvNS_9FwdParamsE)
        /*0d94*/ 	.word	0x00000000


	//----- nvinfo : EIATTR_REGCOUNT
	.align		4
.L_588:
        /*0d98*/ 	.byte	0x04, 0x2f
        /*0d9a*/ 	.short	(.L_590 - .L_589)
	.align		4
.L_589:
        /*0d9c*/ 	.word	index@(_ZN10layer_norm13ln_fwd_kernelINS_13Kernel_traitsI13__nv_bfloat16S2_S2_S2_fjLj768ELj1ELj4ELj1ELj16ENS_18Kernel_traits_baseILj768ES2_S2_S2_S2_fjLj128EEEEELb1ELb1ELb1ELb0EEEvNS_9FwdParamsE)
        /*0da0*/ 	.word	0x00000095


	//----- nvinfo : EIATTR_FRAME_SIZE
	.align		4
.L_590:
        /*0da4*/ 	.byte	0x04, 0x11
        /*0da6*/ 	.short	(.L_592 - .L_591)
	.align		4
.L_591:
        /*0da8*/ 	.word	index@(_ZN10layer_norm13ln_fwd_kernelINS_13Kernel_traitsI13__nv_bfloat16S2_S2_S2_fjLj768ELj1ELj4ELj1ELj16ENS_18Kernel_traits_baseILj768ES2_S2_S2_S2_fjLj128EEEEELb1ELb1ELb1ELb0EEEvNS_9FwdParamsE)
        /*0dac*/ 	.word	0x00000000


	//----- nvinfo : EIATTR_REGCOUNT
	.align		4
.L_592:
        /*0db0*/ 	.byte	0x04, 0x2f
        /*0db2*/ 	.short	(.L_594 - .L_593)
	.align		4
.L_593:
        /*0db4*/ 	.word	index@(_ZN10layer_norm13ln_fwd_kernelINS_13Kernel_traitsI13__nv_bfloat16S2_S2_S2_fjLj768ELj1ELj4ELj1ELj16ENS_18Kernel_traits_baseILj768ES2_S2_S2_S2_fjLj128EEEEELb1ELb1ELb0ELb1EEEvNS_9FwdParamsE)
        /*0db8*/ 	.word	0x00000080


	//----- nvinfo : EIATTR_FRAME_SIZE
	.align		4
.L_594:
        /*0dbc*/ 	.byte	0x04, 0x11
        /*0dbe*/ 	.short	(.L_596 - .L_595)
	.align		4
.L_595:
        /*0dc0*/ 	.word	index@(_ZN10layer_norm13ln_fwd_kernelINS_13Kernel_traitsI13__nv_bfloat16S2_S2_S2_fjLj768ELj1ELj4ELj1ELj16ENS_18Kernel_traits_baseILj768ES2_S2_S2_S2_fjLj128EEEEELb1ELb1ELb0ELb1EEEvNS_9FwdParamsE)
        /*0dc4*/ 	.word	0x00000000


	//----- nvinfo : EIATTR_REGCOUNT
	.align		4
.L_596:
        /*0dc8*/ 	.byte	0x04, 0x2f
        /*0dca*/ 	.short	(.L_598 - .L_597)
	.align		4
.L_597:
        /*0dcc*/ 	.word	index@(_ZN10layer_norm13ln_fwd_kernelINS_13Kernel_traitsI13__nv_bfloat16S2_S2_S2_fjLj768ELj1ELj4ELj1ELj16ENS_18Kernel_traits_baseILj768ES2_S2_S2_S2_fjLj128EEEEELb1ELb1ELb0ELb0EEEvNS_9FwdParamsE)
        /*0dd0*/ 	.word	0x00000080


	//----- nvinfo : EIATTR_FRAME_SIZE
	.align		4
.L_598:
        /*0dd4*/ 	.byte	0x04, 0x11
        /*0dd6*/ 	.short	(.L_600 - .L_599)
	.align		4
.L_599:
        /*0dd8*/ 	.word	index@(_ZN10layer_norm13ln_fwd_kernelINS_13Kernel_traitsI13__nv_bfloat16S2_S2_S2_fjLj768ELj1ELj4ELj1ELj16ENS_18Kernel_traits_baseILj768ES2_S2_S2_S2_fjLj128EEEEELb1ELb1ELb0ELb0EEEvNS_9FwdParamsE)
        /*0ddc*/ 	.word	0x00000000


	//----- nvinfo : EIATTR_REGCOUNT
	.align		4
.L_600:
        /*0de0*/ 	.byte	0x04, 0x2f
        /*0de2*/ 	.short	(.L_602 - .L_601)
	.align		4
.L_601:
        /*0de4*/ 	.word	index@(_ZN10layer_norm13ln_fwd_kernelINS_13Kernel_traitsI13__nv_bfloat16S2_S2_S2_fjLj768ELj1ELj4ELj1ELj16ENS_18Kernel_traits_baseILj768ES2_S2_S2_S2_fjLj128EEEEELb1ELb0ELb1ELb1EEEvNS_9FwdParamsE)
        /*0de8*/ 	.word	0x0000007f


	//----- nvinfo : EIATTR_FRAME_SIZE
	.align		4
.L_602:
        /*0dec*/ 	.byte	0x04, 0x11
        /*0dee*/ 	.short	(.L_604 - .L_603)
	.align		4
.L_603:
        /*0df0*/ 	.word	index@(_ZN10layer_norm13ln_fwd_kernelINS_13Kernel_traitsI13__nv_bfloat16S2_S2_S2_fjLj768ELj1ELj4ELj1ELj16ENS_18Kernel_traits_baseILj768ES2_S2_S2_S2_fjLj128EEEEELb1ELb0ELb1ELb1EEEvNS_9FwdParamsE)
        /*0df4*/ 	.word	0x00000000


	//----- nvinfo : EIATTR_REGCOUNT
	.align		4
.L_604:
        /*0df8*/ 	.byte	0x04, 0x2f
        /*0dfa*/ 	.short	(.L_606 - .L_605)
	.align		4
.L_605:
        /*0dfc*/ 	.word	index@(_ZN10layer_norm13ln_fwd_kernelINS_13Kernel_traitsI13__nv_bfloat16S2_S2_S2_fjLj768ELj1ELj4ELj1ELj16ENS_18Kernel_traits_baseILj768ES2_S2_S2_S2_fjLj128EEEEELb1ELb0ELb1ELb0EEEvNS_9FwdParamsE)
        /*0e00*/ 	.word	0x0000007d


	//----- nvinfo : EIATTR_FRAME_SIZE
	.align		4
.L_606:
        /*0e04*/ 	.byte	0x04, 0x11
        /*0e06*/ 	.short	(.L_608 - .L_607)
	.align		4
.L_607:
        /*0e08*/ 	.word	index@(_ZN10layer_norm13ln_fwd_kernelINS_13Kernel_traitsI13__nv_bfloat16S2_S2_S2_fjLj768ELj1ELj4ELj1ELj16ENS_18Kernel_traits_baseILj768ES2_S2_S2_S2_fjLj128EEEEELb1ELb0ELb1ELb0EEEvNS_9FwdParamsE)
        /*0e0c*/ 	.word	0x00000000


	//----- nvinfo : EIATTR_REGCOUNT
	.align		4
.L_608:
        /*0e10*/ 	.byte	0x04, 0x2f
        /*0e12*/ 	.short	(.L_610 - .L_609)
	.align		4
.L_609:
        /*0e14*/ 	.word	index@(_ZN10layer_norm13ln_fwd_kernelINS_13Kernel_traitsI13__nv_bfloat16S2_S2_S2_fjLj768ELj1ELj4ELj1ELj16ENS_18Kernel_traits_baseILj768ES2_S2_S2_S2_fjLj128EEEEELb1ELb0ELb0ELb1EEEvNS_9FwdParamsE)
        /*0e18*/ 	.word	0x00000079


	//----- nvinfo : EIATTR_FRAME_SIZE
	.align		4
.L_610:
        /*0e1c*/ 	.byte	0x04, 0x11
        /*0e1e*/ 	.short	(.L_612 - .L_611)
	.align		4
.L_611:
        /*0e20*/ 	.word	index@(_ZN10layer_norm13ln_fwd_kernelINS_13Kernel_traitsI13__nv_bfloat16S2_S2_S2_fjLj768ELj1ELj4ELj1ELj16ENS_18Kernel_traits_baseILj768ES2_S2_S2_S2_fjLj128EEEEELb1ELb0ELb0ELb1EEEvNS_9FwdParamsE)
        /*0e24*/ 	.word	0x00000000


	//----- nvinfo : EIATTR_REGCOUNT
	.align		4
.L_612:
        /*0e28*/ 	.byte	0x04, 0x2f
        /*0e2a*/ 	.short	(.L_614 - .L_613)
	.align		4
.L_613:
        /*0e2c*/ 	.word	index@(_ZN10layer_norm13ln_fwd_kernelINS_13Kernel_traitsI13__nv_bfloat16S2_S2_S2_fjLj768ELj1ELj4ELj1ELj16ENS_18Kernel_traits_baseILj768ES2_S2_S2_S2_fjLj128EEEEELb1ELb0ELb0ELb0EEEvNS_9FwdParamsE)
        /*0e30*/ 	.word	0x00000071


	//----- nvinfo : EIATTR_FRAME_SIZE
	.align		4
.L_614:
        /*0e34*/ 	.byte	0x04, 0x11
        /*0e36*/ 	.short	(.L_616 - .L_615)
	.align		4
.L_615:
        /*0e38*/ 	.word	index@(_ZN10layer_norm13ln_fwd_kernelINS_13Kernel_traitsI13__nv_bfloat16S2_S2_S2_fjLj768ELj1ELj4ELj1ELj16ENS_18Kernel_traits_baseILj768ES2_S2_S2_S2_fjLj128EEEEELb1ELb0ELb0ELb0EEEvNS_9FwdParamsE)
        /*0e3c*/ 	.word	0x00000000


	//----- nvinfo : EIATTR_REGCOUNT
	.align		4
.L_616:
        /*0e40*/ 	.byte	0x04, 0x2f
        /*0e42*/ 	.short	(.L_618 - .L_617)
	.align		4
.L_617:
        /*0e44*/ 	.word	index@(_ZN10layer_norm13ln_fwd_kernelINS_13Kernel_traitsI13__nv_bfloat16S2_S2_S2_fjLj768ELj1ELj4ELj1ELj16ENS_18Kernel_traits_baseILj768ES2_S2_S2_S2_fjLj128EEEEELb0ELb1ELb1ELb1EEEvNS_9FwdParamsE)
        /*0e48*/ 	.word	0x0000007f


	//----- nvinfo : EIATTR_FRAME_SIZE
	.align		4
.L_618:
        /*0e4c*/ 	.byte	0x04, 0x11
        /*0e4e*/ 	.short	(.L_620 - .L_619)
	.align		4
.L_619:
        /*0e50*/ 	.word	index@(_ZN10layer_norm13ln_fwd_kernelINS_13Kernel_traitsI13__nv_bfloat16S2_S2_S2_fjLj768ELj1ELj4ELj1ELj16ENS_18Kernel_traits_baseILj768ES2_S2_S2_S2_fjLj128EEEEELb0ELb1ELb1ELb1EEEvNS_9FwdParamsE)
        /*0e54*/ 	.word	0x00000000


	//----- nvinfo : EIATTR_REGCOUNT
	.align		4
.L_620:
        /*0e58*/ 	.byte	0x04, 0x2f
        /*0e5a*/ 	.short	(.L_622 - .L_621)
	.align		4
.L_621:
        /*0e5c*/ 	.word	index@(_ZN10layer_norm13ln_fwd_kernelINS_13Kernel_traitsI13__nv_bfloat16S2_S2_S2_fjLj768ELj1ELj4ELj1ELj16ENS_18Kernel_traits_baseILj768ES2_S2_S2_S2_fjLj128EEEEELb0ELb1ELb1ELb0EEEvNS_9FwdParamsE)
        /*0e60*/ 	.word	0x00000080


	//----- nvinfo : EIATTR_FRAME_SIZE
	.align		4
.L_622:
        /*0e64*/ 	.byte	0x04, 0x11
        /*0e66*/ 	.short	(.L_624 - .L_623)
	.align		4
.L_623:
        /*0e68*/ 	.word	index@(_ZN10layer_norm13ln_fwd_kernelINS_13Kernel_traitsI13__nv_bfloat16S2_S2_S2_fjLj768ELj1ELj4ELj1ELj16ENS_18Kernel_traits_baseILj768ES2_S2_S2_S2_fjLj128EEEEELb0ELb1ELb1ELb0EEEvNS_9FwdParamsE)
        /*0e6c*/ 	.word	0x00000000


	//----- nvinfo : EIATTR_REGCOUNT
	.align		4
.L_624:
        /*0e70*/ 	.byte	0x04, 0x2f
        /*0e72*/ 	.short	(.L_626 - .L_625)
	.align		4
.L_625:
        /*0e74*/ 	.word	index@(_ZN10layer_norm13ln_fwd_kernelINS_13Kernel_traitsI13__nv_bfloat16S2_S2_S2_fjLj768ELj1ELj4ELj1ELj16ENS_18Kernel_traits_baseILj768ES2_S2_S2_S2_fjLj128EEEEELb0ELb1ELb0ELb1EEEvNS_9FwdParamsE)
        /*0e78*/ 	.word	0x00000080


	//----- nvinfo : EIATTR_FRAME_SIZE
	.align		4
.L_626:
        /*0e7c*/ 	.byte	0x04, 0x11
        /*0e7e*/ 	.short	(.L_628 - .L_627)
	.align		4
.L_627:
        /*0e80*/ 	.word	index@(_ZN10layer_norm13ln_fwd_kernelINS_13Kernel_traitsI13__nv_bfloat16S2_S2_S2_fjLj768ELj1ELj4ELj1ELj16ENS_18Kernel_traits_baseILj768ES2_S2_S2_S2_fjLj128EEEEELb0ELb1ELb0ELb1EEEvNS_9FwdParamsE)
        /*0e84*/ 	.word	0x00000000


	//----- nvinfo : EIATTR_REGCOUNT
	.align		4
.L_628:
        /*0e88*/ 	.byte	0x04, 0x2f
        /*0e8a*/ 	.short	(.L_630 - .L_629)
	.align		4
.L_629:
        /*0e8c*/ 	.word	index@(_ZN10layer_norm13ln_fwd_kernelINS_13Kernel_traitsI13__nv_bfloat16S2_S2_S2_fjLj768ELj1ELj4ELj1ELj16ENS_18Kernel_traits_baseILj768ES2_S2_S2_S2_fjLj128EEEEELb0ELb1ELb0ELb0EEEvNS_9FwdParamsE)
        /*0e90*/ 	.word	0x0000007c


	//----- nvinfo : EIATTR_FRAME_SIZE
	.align		4
.L_630:
        /*0e94*/ 	.byte	0x04, 0x11
        /*0e96*/ 	.short	(.L_632 - .L_631)
	.align		4
.L_631:
        /*0e98*/ 	.word	index@(_ZN10layer_norm13ln_fwd_kernelINS_13Kernel_traitsI13__nv_bfloat16S2_S2_S2_fjLj768ELj1ELj4ELj1ELj16ENS_18Kernel_traits_baseILj768ES2_S2_S2_S2_fjLj128EEEEELb0ELb1ELb0ELb0EEEvNS_9FwdParamsE)
        /*0e9c*/ 	.word	0x00000000


	//----- nvinfo : EIATTR_REGCOUNT
	.align		4
.L_632:
        /*0ea0*/ 	.byte	0x04, 0x2f
        /*0ea2*/ 	.short	(.L_634 - .L_633)
	.align		4
.L_633:
        /*0ea4*/ 	.word	index@(_ZN10layer_norm13ln_fwd_kernelINS_13Kernel_traitsI13__nv_bfloat16S2_S2_S2_fjLj768ELj1ELj4ELj1ELj16ENS_18Kernel_traits_baseILj768ES2_S2_S2_S2_fjLj128EEEEELb0ELb0ELb1ELb1EEEvNS_9FwdParamsE)
        /*0ea8*/ 	.word	0x00000060


	//----- nvinfo : EIATTR_FRAME_SIZE
	.align		4
.L_634:
        /*0eac*/ 	.byte	0x04, 0x11
        /*0eae*/ 	.short	(.L_636 - .L_635)
	.align		4
.L_635:
        /*0eb0*/ 	.word	index@(_ZN10layer_norm13ln_fwd_kernelINS_13Kernel_traitsI13__nv_bfloat16S2_S2_S2_fjLj768ELj1ELj4ELj1ELj16ENS_18Kernel_traits_baseILj768ES2_S2_S2_S2_fjLj128EEEEELb0ELb0ELb1ELb1EEEvNS_9FwdParamsE)
        /*0eb4*/ 	.word	0x00000000


	//----- nvinfo : EIATTR_REGCOUNT
	.align		4
.L_636:
        /*0eb8*/ 	.byte	0x04, 0x2f
        /*0eba*/ 	.short	(.L_638 - .L_637)
	.align		4
.L_637:
        /*0ebc*/ 	.word	index@(_ZN10layer_norm13ln_fwd_kernelINS_13Kernel_traitsI13__nv_bfloat16S2_S2_S2_fjLj768ELj1ELj4ELj1ELj16ENS_18Kernel_traits_baseILj768ES2_S2_S2_S2_fjLj128EEEEELb0ELb0ELb1ELb0EEEvNS_9FwdParamsE)
        /*0ec0*/ 	.word	0x0000006b


	//----- nvinfo : EIATTR_FRAME_SIZE
	.align		4
.L_638:
        /*0ec4*/ 	.byte	0x04, 0x11
        /*0ec6*/ 	.short	(.L_640 - .L_639)
	.align		4
.L_639:
        /*0ec8*/ 	.word	index@(_ZN10layer_norm13ln_fwd_kernelINS_13Kernel_traitsI13__nv_bfloat16S2_S2_S2_fjLj768ELj1ELj4ELj1ELj16ENS_18Kernel_traits_baseILj768ES2_S2_S2_S2_fjLj128EEEEELb0ELb0ELb1ELb0EEEvNS_9FwdParamsE)
        /*0ecc*/ 	.word	0x00000000


	//----- nvinfo : EIATTR_REGCOUNT
	.align		4
.L_640:
        /*0ed0*/ 	.byte	0x04, 0x2f
        /*0ed2*/ 	.short	(.L_642 - .L_641)
	.align		4
.L_641:
        /*0ed4*/ 	.word	index@(_ZN10layer_norm13ln_fwd_kernelINS_13Kernel_traitsI13__nv_bfloat16S2_S2_S2_fjLj768ELj1ELj4ELj1ELj16ENS_18Kernel_traits_baseILj768ES2_S2_S2_S2_fjLj128EEEEELb0ELb0ELb0ELb1EEEvNS_9FwdParamsE)
        /*0ed8*/ 	.word	0x00000060


	//----- nvinfo : EIATTR_FRAME_SIZE
	.align		4
.L_642:
        /*0edc*/ 	.byte	0x04, 0x11
        /*0ede*/ 	.short	(.L_644 - .L_643)
	.align		4
.L_643:
        /*0ee0*/ 	.word	index@(_ZN10layer_norm13ln_fwd_kernelINS_13Kernel_traitsI13__nv_bfloat16S2_S2_S2_fjLj768ELj1ELj4ELj1ELj16ENS_18Kernel_traits_baseILj768ES2_S2_S2_S2_fjLj128EEEEELb0ELb0ELb0ELb1EEEvNS_9FwdParamsE)
        /*0ee4*/ 	.word	0x00000000


	//----- nvinfo : EIATTR_REGCOUNT
	.align		4
.L_644:
        /*0ee8*/ 	.byte	0x04, 0x2f
        /*0eea*/ 	.short	(.L_646 - .L_645)
	.align		4
.L_645:
        /*0eec*/ 	.word	index@(_ZN10layer_norm13ln_fwd_kernelINS_13Kernel_traitsI13__nv_bfloat16S2_S2_S2_fjLj768ELj1ELj4ELj1ELj16ENS_18Kernel_traits_baseILj768ES2_S2_S2_S2_fjLj128EEEEELb0ELb0ELb0ELb0EEEvNS_9FwdParamsE)
        /*0ef0*/ 	.word	0x00000060


	//----- nvinfo : EIATTR_FRAME_SIZE
	.align		4
.L_646:
        /*0ef4*/ 	.byte	0x04, 0x11
        /*0ef6*/ 	.short	(.L_648 - .L_647)
	.align		4
.L_647:
        /*0ef8*/ 	.word	index@(_ZN10layer_norm13ln_fwd_kernelINS_13Kernel_traitsI13__nv_bfloat16S2_S2_S2_fjLj768ELj1ELj4ELj1ELj16ENS_18Kernel_traits_baseILj768ES2_S2_S2_S2_fjLj128EEEEELb0ELb0ELb0ELb0EEEvNS_9FwdParamsE)
        /*0efc*/ 	.word	0x00000000


	//----- nvinfo : EIATTR_MIN_STACK_SIZE
	.align		4
.L_648:
        /*0f00*/ 	.byte	0x04, 0x12
        /*0f02*/ 	.short	(.L_650 - .L_649)
	.align		4
.L_649:
        /*0f04*/ 	.word	index@(_ZN10layer_norm13ln_fwd_kernelINS_13Kernel_traitsI13__nv_bfloat16S2_S2_S2_fjLj768ELj1ELj4ELj1ELj16ENS_18Kernel_traits_baseILj768ES2_S2_S2_S2_fjLj128EEEEELb0ELb0ELb0ELb0EEEvNS_9FwdParamsE)
        /*0f08*/ 	.word	0x00000000


	//----- nvinfo : EIATTR_MIN_STACK_SIZE
	.align		4
.L_650:
        /*0f0c*/ 	.byte	0x04, 0x12
        /*0f0e*/ 	.short	(.L_652 - .L_651)
	.align		4
.L_651:
        /*0f10*/ 	.word	index@(_ZN10layer_norm13ln_fwd_kernelINS_13Kernel_traitsI13__nv_bfloat16S2_S2_S2_fjLj768ELj1ELj4ELj1ELj16ENS_18Kernel_traits_baseILj768ES2_S2_S2_S2_fjLj128EEEEELb0ELb0ELb0ELb1EEEvNS_9FwdParamsE)
        /*0f14*/ 	.word	0x00000000


	//----- nvinfo : EIATTR_MIN_STACK_SIZE
	.align		4
.L_652:
        /*0f18*/ 	.byte	0x04, 0x12
        /*0f1a*/ 	.short	(.L_654 - .L_653)
	.align		4
.L_653:
        /*0f1c*/ 	.word	index@(_ZN10layer_norm13ln_fwd_kernelINS_13Kernel_traitsI13__nv_bfloat16S2_S2_S2_fjLj768ELj1ELj4ELj1ELj16ENS_18Kernel_traits_baseILj768ES2_S2_S2_S2_fjLj128EEEEELb0ELb0ELb1ELb0EEEvNS_9FwdParamsE)
        /*0f20*/ 	.word	0x00000000


	//----- nvinfo : EIATTR_MIN_STACK_SIZE
	.align		4
.L_654:
        /*0f24*/ 	.byte	0x04, 0x12
        /*0f26*/ 	.short	(.L_656 - .L_655)
	.align		4
.L_655:
        /*0f28*/ 	.word	index@(_ZN10layer_norm13ln_fwd_kernelINS_13Kernel_traitsI13__nv_bfloat16S2_S2_S2_fjLj768ELj1ELj4ELj1ELj16ENS_18Kernel_traits_baseILj768ES2_S2_S2_S2_fjLj128EEEEELb0ELb0ELb1ELb1EEEvNS_9FwdParamsE)
        /*0f2c*/ 	.word	0x00000000


	//----- nvinfo : EIATTR_MIN_STACK_SIZE
	.align		4
.L_656:
        /*0f30*/ 	.byte	0x04, 0x12
        /*0f32*/ 	.short	(.L_658 - .L_657)
	.align		4
.L_657:
        /*0f34*/ 	.word	index@(_ZN10layer_norm13ln_fwd_kernelINS_13Kernel_traitsI13__nv_bfloat16S2_S2_S2_fjLj768ELj1ELj4ELj1ELj16ENS_18Kernel_traits_baseILj768ES2_S2_S2_S2_fjLj128EEEEELb0ELb1ELb0ELb0EEEvNS_9FwdParamsE)
        /*0f38*/ 	.word	0x00000000


	//----- nvinfo : EIATTR_MIN_STACK_SIZE
	.align		4
.L_658:
        /*0f3c*/ 	.byte	0x04, 0x12
        /*0f3e*/ 	.short	(.L_660 - .L_659)
	.align		4
.L_659:
        /*0f40*/ 	.word	index@(_ZN10layer_norm13ln_fwd_kernelINS_13Kernel_traitsI13__nv_bfloat16S2_S2_S2_fjLj768ELj1ELj4ELj1ELj16ENS_18Kernel_traits_baseILj768ES2_S2_S2_S2_fjLj128EEEEELb0ELb1ELb0ELb1EEEvNS_9FwdParamsE)
        /*0f44*/ 	.word	0x00000000


	//----- nvinfo : EIATTR_MIN_STACK_SIZE
	.align		4
.L_660:
        /*0f48*/ 	.byte	0x04, 0x12
        /*0f4a*/ 	.short	(.L_662 - .L_661)
	.align		4
.L_661:
        /*0f4c*/ 	.word	index@(_ZN10layer_norm13ln_fwd_kernelINS_13Kernel_traitsI13__nv_bfloat16S2_S2_S2_fjLj768ELj1ELj4ELj1ELj16ENS_18Kernel_traits_baseILj768ES2_S2_S2_S2_fjLj128EEEEELb0ELb1ELb1ELb0EEEvNS_9FwdParamsE)
        /*0f50*/ 	.word	0x00000000


	//----- nvinfo : EIATTR_MIN_STACK_SIZE
	.align		4
.L_662:
        /*0f54*/ 	.byte	0x04, 0x12
        /*0f56*/ 	.short	(.L_664 - .L_663)
	.align		4
.L_663:
        /*0f58*/ 	.word	index@(_ZN10layer_norm13ln_fwd_kernelINS_13Kernel_traitsI13__nv_bfloat16S2_S2_S2_fjLj768ELj1ELj4ELj1ELj16ENS_18Kernel_traits_baseILj768ES2_S2_S2_S2_fjLj128EEEEELb0ELb1ELb1ELb1EEEvNS_9FwdParamsE)
        /*0f5c*/ 	.word	0x00000000


	//----- nvinfo : EIATTR_MIN_STACK_SIZE
	.align		4
.L_664:
        /*0f60*/ 	.byte	0x04, 0x12
        /*0f62*/ 	.short	(.L_666 - .L_665)
	.align		4
.L_665:
        /*0f64*/ 	.word	index@(_ZN10layer_norm13ln_fwd_kernelINS_13Kernel_traitsI13__nv_bfloat16S2_S2_S2_fjLj768ELj1ELj4ELj1ELj16ENS_18Kernel_traits_baseILj768ES2_S2_S2_S2_fjLj128EEEEELb1ELb0ELb0ELb0EEEvNS_9FwdParamsE)
        /*0f68*/ 	.word	0x00000000


	//----- nvinfo : EIATTR_MIN_STACK_SIZE
	.align		4
.L_666:
        /*0f6c*/ 	.byte	0x04, 0x12
        /*0f6e*/ 	.short	(.L_668 - .L_667)
	.align		4
.L_667:
        /*0f70*/ 	.word	index@(_ZN10layer_norm13ln_fwd_kernelINS_13Kernel_traitsI13__nv_bfloat16S2_S2_S2_fjLj768ELj1ELj4ELj1ELj16ENS_18Kernel_traits_baseILj768ES2_S2_S2_S2_fjLj128EEEEELb1ELb0ELb0ELb1EEEvNS_9FwdParamsE)
        /*0f74*/ 	.word	0x00000000


	//----- nvinfo : EIATTR_MIN_STACK_SIZE
	.align		4
.L_668:
        /*0f78*/ 	.byte	0x04, 0x12
        /*0f7a*/ 	.short	(.L_670 - .L_669)
	.align		4
.L_669:
        /*0f7c*/ 	.word	index@(_ZN10layer_norm13ln_fwd_kernelINS_13Kernel_traitsI13__nv_bfloat16S2_S2_S2_fjLj768ELj1ELj4ELj1ELj16ENS_18Kernel_traits_baseILj768ES2_S2_S2_S2_fjLj128EEEEELb1ELb0ELb1ELb0EEEvNS_9FwdParamsE)
        /*0f80*/ 	.word	0x00000000


	//----- nvinfo : EIATTR_MIN_STACK_SIZE
	.align		4
.L_670:
        /*0f84*/ 	.byte	0x04, 0x12
        /*0f86*/ 	.short	(.L_672 - .L_671)
	.align		4
.L_671:
        /*0f88*/ 	.word	index@(_ZN10layer_norm13ln_fwd_kernelINS_13Kernel_traitsI13__nv_bfloat16S2_S2_S2_fjLj768ELj1ELj4ELj1ELj16ENS_18Kernel_traits_baseILj768ES2_S2_S2_S2_fjLj128EEEEELb1ELb0ELb1ELb1EEEvNS_9FwdParamsE)
        /*0f8c*/ 	.word	0x00000000


	//----- nvinfo : EIATTR_MIN_STACK_SIZE
	.align		4
.L_672:
        /*0f90*/ 	.byte	0x04, 0x12
        /*0f92*/ 	.short	(.L_674 - .L_673)
	.align		4
.L_673:
        /*0f94*/ 	.word	index@(_ZN10layer_norm13ln_fwd_kernelINS_13Kernel_traitsI13__nv_bfloat16S2_S2_S2_fjLj768ELj1ELj4ELj1ELj16ENS_18Kernel_traits_baseILj768ES2_S2_S2_S2_fjLj128EEEEELb1ELb1ELb0ELb0EEEvNS_9FwdParamsE)
        /*0f98*/ 	.word	0x00000000


	//----- nvinfo : EIATTR_MIN_STACK_SIZE
	.align		4
.L_674:
        /*0f9c*/ 	.byte	0x04, 0x12
        /*0f9e*/ 	.short	(.L_676 - .L_675)
	.align		4
.L_675:
        /*0fa0*/ 	.word	index@(_ZN10layer_norm13ln_fwd_kernelINS_13Kernel_traitsI13__nv_bfloat16S2_S2_S2_fjLj768ELj1ELj4ELj1ELj16ENS_18Kernel_traits_baseILj768ES2_S2_S2_S2_fjLj128EEEEELb1ELb1ELb0ELb1EEEvNS_9FwdParamsE)
        /*0fa4*/ 	.word	0x00000000


	//----- nvinfo : EIATTR_MIN_STACK_SIZE
	.align		4
.L_676:
        /*0fa8*/ 	.byte	0x04, 0x12
        /*0faa*/ 	.short	(.L_678 - .L_677)
	.align		4
.L_677:
        /*0fac*/ 	.word	index@(_ZN10layer_norm13ln_fwd_kernelINS_13Kernel_traitsI13__nv_bfloat16S2_S2_S2_fjLj768ELj1ELj4ELj1ELj16ENS_18Kernel_traits_baseILj768ES2_S2_S2_S2_fjLj128EEEEELb1ELb1ELb1ELb0EEEvNS_9FwdParamsE)
        /*0fb0*/ 	.word	0x00000000


	//----- nvinfo : EIATTR_MIN_STACK_SIZE
	.align		4
.L_678:
        /*0fb4*/ 	.byte	0x04, 0x12
        /*0fb6*/ 	.short	(.L_680 - .L_679)
	.align		4
.L_679:
        /*0fb8*/ 	.word	index@(_ZN10layer_norm13ln_fwd_kernelINS_13Kernel_traitsI13__nv_bfloat16S2_S2_S2_fjLj768ELj1ELj4ELj1ELj16ENS_18Kernel_traits_baseILj768ES2_S2_S2_S2_fjLj128EEEEELb1ELb1ELb1ELb1EEEvNS_9FwdParamsE)
        /*0fbc*/ 	.word	0x00000000


	//----- nvinfo : EIATTR_MIN_STACK_SIZE
	.align		4
.L_680:
        /*0fc0*/ 	.byte	0x04, 0x12
        /*0fc2*/ 	.short	(.L_682 - .L_681)
	.align		4
.L_681:
        /*0fc4*/ 	.word	index@(_ZN10layer_norm13ln_fwd_kernelINS_13Kernel_traitsI6__halfS2_S2_S2_fjLj768ELj1ELj4ELj1ELj16ENS_18Kernel_traits_baseILj768ES2_S2_S2_S2_fjLj128EEEEELb0ELb0ELb0ELb0EEEvNS_9FwdParamsE)
        /*0fc8*/ 	.word	0x00000000


	//----- nvinfo : EIATTR_MIN_STACK_SIZE
	.align		4
.L_682:
        /*0fcc*/ 	.byte	0x04, 0x12
        /*0fce*/ 	.short	(.L_684 - .L_683)
	.align		4
.L_683:
        /*0fd0*/ 	.word	index@(_ZN10layer_norm13ln_fwd_kernelINS_13Kernel_traitsI6__halfS2_S2_S2_fjLj768ELj1ELj4ELj1ELj16ENS_18Kernel_traits_baseILj768ES2_S2_S2_S2_fjLj128EEEEELb0ELb0ELb0ELb1EEEvNS_9FwdParamsE)
        /*0fd4*/ 	.word	0x00000000


	//----- nvinfo : EIATTR_MIN_STACK_SIZE
	.align		4
.L_684:
        /*0fd8*/ 	.byte	0x04, 0x12
        /*0fda*/ 	.short	(.L_686 - .L_685)
	.align		4
.L_685:
        /*0fdc*/ 	.word	index@(_ZN10layer_norm13ln_fwd_kernelINS_13Kernel_traitsI6__halfS2_S2_S2_fjLj768ELj1ELj4ELj1ELj16ENS_18Kernel_traits_baseILj768ES2_S2_S2_S2_fjLj128EEEEELb0ELb0ELb1ELb0EEEvNS_9FwdParamsE)
        /*0fe0*/ 	.word	0x00000000


	//----- nvinfo : EIATTR_MIN_STACK_SIZE
	.align		4
.L_686:
        /*0fe4*/ 	.byte	0x04, 0x12
        /*0fe6*/ 	.short	(.L_688 - .L_687)
	.align		4
.L_687:
        /*0fe8*/ 	.word	index@(_ZN10layer_norm13ln_fwd_kernelINS_13Kernel_traitsI6__halfS2_S2_S2_fjLj768ELj1ELj4ELj1ELj16ENS_18Kernel_traits_baseILj768ES2_S2_S2_S2_fjLj128EEEEELb0ELb0ELb1ELb1EEEvNS_9FwdParamsE)
        /*0fec*/ 	.word	0x00000000


	//----- nvinfo : EIATTR_MIN_STACK_SIZE
	.align		4
.L_688:
        /*0ff0*/ 	.byte	0x04, 0x12
        /*0ff2*/ 	.short	(.L_690 - .L_689)
	.align		4
.L_689:
        /*0ff4*/ 	.word	index@(_ZN10layer_norm13ln_fwd_kernelINS_13Kernel_traitsI6__halfS2_S2_S2_fjLj768ELj1ELj4ELj1ELj16ENS_18Kernel_traits_baseILj768ES2_S2_S2_S2_fjLj128EEEEELb0ELb1ELb0ELb0EEEvNS_9FwdParamsE)
        /*0ff8*/ 	.word	0x00000000


	//----- nvinfo : EIATTR_MIN_STACK_SIZE
	.align		4
.L_690:
        /*0ffc*/ 	.byte	0x04, 0x12
        /*0ffe*/ 	.short	(.L_692 - .L_691)
	.align		4
.L_691:
        /*1000*/ 	.word	index@(_ZN10layer_norm13ln_fwd_kernelINS_13Kernel_traitsI6__halfS2_S2_S2_fjLj768ELj1ELj4ELj1ELj16ENS_18Kernel_traits_baseILj768ES2_S2_S2_S2_fjLj128EEEEELb0ELb1ELb0ELb1EEEvNS_9FwdParamsE)
        /*1004*/ 	.word	0x00000000


	//----- nvinfo : EIATTR_MIN_STACK_SIZE
	.align		4
.L_692:
        /*1008*/ 	.byte	0x04, 0x12
        /*100a*/ 	.short	(.L_694 - .L_693)
	.align		4
.L_693:
        /*100c*/ 	.word	index@(_ZN10layer_norm13ln_fwd_kernelINS_13Kernel_traitsI6__halfS2_S2_S2_fjLj768ELj1ELj4ELj1ELj16ENS_18Kernel_traits_baseILj768ES2_S2_S2_S2_fjLj128EEEEELb0ELb1ELb1ELb0EEEvNS_9FwdParamsE)
        /*1010*/ 	.word	0x00000000


	//----- nvinfo : EIATTR_MIN_STACK_SIZE
	.align		4
.L_694:
        /*1014*/ 	.byte	0x04, 0x12
        /*1016*/ 	.short	(.L_696 - .L_695)
	.align		4
.L_695:
        /*1018*/ 	.word	index@(_ZN10layer_norm13ln_fwd_kernelINS_13Kernel_traitsI6__halfS2_S2_S2_fjLj768ELj1ELj4ELj1ELj16ENS_18Kernel_traits_baseILj768ES2_S2_S2_S2_fjLj128EEEEELb0ELb1ELb1ELb1EEEvNS_9FwdParamsE)
        /*101c*/ 	.word	0x00000000


	//----- nvinfo : EIATTR_MIN_STACK_SIZE
	.align		4
.L_696:
        /*1020*/ 	.byte	0x04, 0x12
        /*1022*/ 	.short	(.L_698 - .L_697)
	.align		4
.L_697:
        /*1024*/ 	.word	index@(_ZN10layer_norm13ln_fwd_kernelINS_13Kernel_traitsI6__halfS2_S2_S2_fjLj768ELj1ELj4ELj1ELj16ENS_18Kernel_traits_baseILj768ES2_S2_S2_S2_fjLj128EEEEELb1ELb0ELb0ELb0EEEvNS_9FwdParamsE)
        /*1028*/ 	.word	0x00000000


	//----- nvinfo : EIATTR_MIN_STACK_SIZE
	.align		4
.L_698:
        /*102c*/ 	.byte	0x04, 0x12
        /*102e*/ 	.short	(.L_700 - .L_699)
	.align		4
.L_699:
        /*1030*/ 	.word	index@(_ZN10layer_norm13ln_fwd_kernelINS_13Kernel_traitsI6__halfS2_S2_S2_fjLj768ELj1ELj4ELj1ELj16ENS_18Kernel_traits_baseILj768ES2_S2_S2_S2_fjLj128EEEEELb1ELb0ELb0ELb1EEEvNS_9FwdParamsE)
        /*1034*/ 	.word	0x00000000


	//----- nvinfo : EIATTR_MIN_STACK_SIZE
	.align		4
.L_700:
        /*1038*/ 	.byte	0x04, 0x12
        /*103a*/ 	.short	(.L_702 - .L_701)
	.align		4
.L_701:
        /*103c*/ 	.word	index@(_ZN10layer_norm13ln_fwd_kernelINS_13Kernel_traitsI6__halfS2_S2_S2_fjLj768ELj1ELj4ELj1ELj16ENS_18Kernel_traits_baseILj768ES2_S2_S2_S2_fjLj128EEEEELb1ELb0ELb1ELb0EEEvNS_9FwdParamsE)
        /*1040*/ 	.word	0x00000000


	//----- nvinfo : EIATTR_MIN_STACK_SIZE
	.align		4
.L_702:
        /*1044*/ 	.byte	0x04, 0x12
        /*1046*/ 	.short	(.L_704 - .L_703)
	.align		4
.L_703:
        /*1048*/ 	.word	index@(_ZN10layer_norm13ln_fwd_kernelINS_13Kernel_traitsI6__halfS2_S2_S2_fjLj768ELj1ELj4ELj1ELj16ENS_18Kernel_traits_baseILj768ES2_S2_S2_S2_fjLj128EEEEELb1ELb0ELb1ELb1EEEvNS_9FwdParamsE)
        /*104c*/ 	.word	0x00000000


	//----- nvinfo : EIATTR_MIN_STACK_SIZE
	.align		4
.L_704:
        /*1050*/ 	.byte	0x04, 0x12
        /*1052*/ 	.short	(.L_706 - .L_705)
	.align		4
.L_705:
        /*1054*/ 	.word	index@(_ZN10layer_norm13ln_fwd_kernelINS_13Kernel_traitsI6__halfS2_S2_S2_fjLj768ELj1ELj4ELj1ELj16ENS_18Kernel_traits_baseILj768ES2_S2_S2_S2_fjLj128EEEEELb1ELb1ELb0ELb0EEEvNS_9FwdParamsE)
        /*1058*/ 	.word	0x00000000


	//----- nvinfo : EIATTR_MIN_STACK_SIZE
	.align		4
.L_706:
        /*105c*/ 	.byte	0x04, 0x12
        /*105e*/ 	.short	(.L_708 - .L_707)
	.align		4
.L_707:
        /*1060*/ 	.word	index@(_ZN10layer_norm13ln_fwd_kernelINS_13Kernel_traitsI6__halfS2_S2_S2_fjLj768ELj1ELj4ELj1ELj16ENS_18Kernel_traits_baseILj768ES2_S2_S2_S2_fjLj128EEEEELb1ELb1ELb0ELb1EEEvNS_9FwdParamsE)
        /*1064*/ 	.word	0x00000000


	//----- nvinfo : EIATTR_MIN_STACK_SIZE
	.align		4
.L_708:
        /*1068*/ 	.byte	0x04, 0x12
        /*106a*/ 	.short	(.L_710 - .L_709)
	.align		4
.L_709:
        /*106c*/ 	.word	index@(_ZN10layer_norm13ln_fwd_kernelINS_13Kernel_traitsI6__halfS2_S2_S2_fjLj768ELj1ELj4ELj1ELj16ENS_18Kernel_traits_baseILj768ES2_S2_S2_S2_fjLj128EEEEELb1ELb1ELb1ELb0EEEvNS_9FwdParamsE)
        /*1070*/ 	.word	0x00000000


	//----- nvinfo : EIATTR_MIN_STACK_SIZE
	.align		4
.L_710:
        /*1074*/ 	.byte	0x04, 0x12
        /*1076*/ 	.short	(.L_712 - .L_711)
	.align		4
.L_711:
        /*1078*/ 	.word	index@(_ZN10layer_norm13ln_fwd_kernelINS_13Kernel_traitsI6__halfS2_S2_S2_fjLj768ELj1ELj4ELj1ELj16ENS_18Kernel_traits_baseILj768ES2_S2_S2_S2_fjLj128EEEEELb1ELb1ELb1ELb1EEEvNS_9FwdParamsE)
        /*107c*/ 	.word	0x00000000


	//----- nvinfo : EIATTR_MIN_STACK_SIZE
	.align		4
.L_712:
        /*1080*/ 	.byte	0x04, 0x12
        /*1082*/ 	.short	(.L_714 - .L_713)
	.align		4
.L_713:
        /*1084*/ 	.word	index@(_ZN10layer_norm13ln_fwd_kernelINS_13Kernel_traitsIf13__nv_bfloat16S2_S2_fjLj768ELj1ELj4ELj1ELj16ENS_18Kernel_traits_baseILj768EfS2_S2_S2_fjLj128EEEEELb0ELb0ELb0ELb0EEEvNS_9FwdParamsE)
        /*1088*/ 	.word	0x00000000


	//----- nvinfo : EIATTR_MIN_STACK_SIZE
	.align		4
.L_714:
        /*108c*/ 	.byte	0x04, 0x12
        /*108e*/ 	.short	(.L_716 - .L_715)
	.align		4
.L_715:
        /*1090*/ 	.word	index@(_ZN10layer_norm13ln_fwd_kernelINS_13Kernel_traitsIf13__nv_bfloat16S2_S2_fjLj768ELj1ELj4ELj1ELj16ENS_18Kernel_traits_baseILj768EfS2_S2_S2_fjLj128EEEEELb0ELb0ELb0ELb1EEEvNS_9FwdParamsE)
        /*1094*/ 	.word	0x00000000


	//----- nvinfo : EIATTR_MIN_STACK_SIZE
	.align		4
.L_716:
        /*1098*/ 	.byte	0x04, 0x12
        /*109a*/ 	.short	(.L_718 - .L_717)
	.align		4
.L_717:
        /*109c*/ 	.word	index@(_ZN10layer_norm13ln_fwd_kernelINS_13Kernel_traitsIf13__nv_bfloat16S2_S2_fjLj768ELj1ELj4ELj1ELj16ENS_18Kernel_traits_baseILj768EfS2_S2_S2_fjLj128EEEEELb0ELb0ELb1ELb0EEEvNS_9FwdParamsE)
        /*10a0*/ 	.word	0x00000000


	//----- nvinfo : EIATTR_MIN_STACK_SIZE
	.align		4
.L_718:
        /*10a4*/ 	.byte	0x04, 0x12
        /*10a6*/ 	.short	(.L_720 - .L_719)
	.align		4
.L_719:
        /*10a8*/ 	.word	index@(_ZN10layer_norm13ln_fwd_kernelINS_13Kernel_traitsIf13__nv_bfloat16S2_S2_fjLj768ELj1ELj4ELj1ELj16ENS_18Kernel_traits_baseILj768EfS2_S2_S2_fjLj128EEEEELb0ELb0ELb1ELb1EEEvNS_9FwdParamsE)
        /*10ac*/ 	.word	0x00000000


	//----- nvinfo : EIATTR_MIN_STACK_SIZE
	.align		4
.L_720:
        /*10b0*/ 	.byte	0x04, 0x12
        /*10b2*/ 	.short	(.L_722 - .L_721)
	.align		4
.L_721:
        /*10b4*/ 	.word	index@(_ZN10layer_norm13ln_fwd_kernelINS_13Kernel_traitsIf13__nv_bfloat16S2_S2_fjLj768ELj1ELj4ELj1ELj16ENS_18Kernel_traits_baseILj768EfS2_S2_S2_fjLj128EEEEELb0ELb1ELb0ELb0EEEvNS_9FwdParamsE)
        /*10b8*/ 	.word	0x00000000


	//----- nvinfo : EIATTR_MIN_STACK_SIZE
	.align		4
.L_722:
        /*10bc*/ 	.byte	0x04, 0x12
        /*10be*/ 	.short	(.L_724 - .L_723)
	.align		4
.L_723:
        /*10c0*/ 	.word	index@(_ZN10layer_norm13ln_fwd_kernelINS_13Kernel_traitsIf13__nv_bfloat16S2_S2_fjLj768ELj1ELj4ELj1ELj16ENS_18Kernel_traits_baseILj768EfS2_S2_S2_fjLj128EEEEELb0ELb1ELb0ELb1EEEvNS_9FwdParamsE)
        /*10c4*/ 	.word	0x00000000


	//----- nvinfo : EIATTR_MIN_STACK_SIZE
	.align		4
.L_724:
        /*10c8*/ 	.byte	0x04, 0x12
        /*10ca*/ 	.short	(.L_726 - .L_725)
	.align		4
.L_725:
        /*10cc*/ 	.word	index@(_ZN10layer_norm13ln_fwd_kernelINS_13Kernel_traitsIf13__nv_bfloat16S2_S2_fjLj768ELj1ELj4ELj1ELj16ENS_18Kernel_traits_baseILj768EfS2_S2_S2_fjLj128EEEEELb0ELb1ELb1ELb0EEEvNS_9FwdParamsE)
        /*10d0*/ 	.word	0x00000000


	//----- nvinfo : EIATTR_MIN_STACK_SIZE
	.align		4
.L_726:
        /*10d4*/ 	.byte	0x04, 0x12
        /*10d6*/ 	.short	(.L_728 - .L_727)
	.align		4
.L_727:
        /*10d8*/ 	.word	index@(_ZN10layer_norm13ln_fwd_kernelINS_13Kernel_traitsIf13__nv_bfloat16S2_S2_fjLj768ELj1ELj4ELj1ELj16ENS_18Kernel_traits_baseILj768EfS2_S2_S2_fjLj128EEEEELb0ELb1ELb1ELb1EEEvNS_9FwdParamsE)
        /*10dc*/ 	.word	0x00000000


	//----- nvinfo : EIATTR_MIN_STACK_SIZE
	.align		4
.L_728:
        /*10e0*/ 	.byte	0x04, 0x12
        /*10e2*/ 	.short	(.L_730 - .L_729)
	.align		4
.L_729:
        /*10e4*/ 	.word	index@(_ZN10layer_norm13ln_fwd_kernelINS_13Kernel_traitsIf13__nv_bfloat16S2_S2_fjLj768ELj1ELj4ELj1ELj16ENS_18Kernel_traits_baseILj768EfS2_S2_S2_fjLj128EEEEELb1ELb0ELb0ELb0EEEvNS_9FwdParamsE)
        /*10e8*/ 	.word	0x00000000


	//----- nvinfo : EIATTR_MIN_STACK_SIZE
	.align		4
.L_730:
        /*10ec*/ 	.byte	0x04, 0x12
        /*10ee*/ 	.short	(.L_732 - .L_731)
	.align		4
.L_731:
        /*10f0*/ 	.word	index@(_ZN10layer_norm13ln_fwd_kernelINS_13Kernel_traitsIf13__nv_bfloat16S2_S2_fjLj768ELj1ELj4ELj1ELj16ENS_18Kernel_traits_baseILj768EfS2_S2_S2_fjLj128EEEEELb1ELb0ELb0ELb1EEEvNS_9FwdParamsE)
        /*10f4*/ 	.word	0x00000000


	//----- nvinfo : EIATTR_MIN_STACK_SIZE
	.align		4
.L_732:
        /*10f8*/ 	.byte	0x04, 0x12
        /*10fa*/ 	.short	(.L_734 - .L_733)
	.align		4
.L_733:
        /*10fc*/ 	.word	index@(_ZN10layer_norm13ln_fwd_kernelINS_13Kernel_traitsIf13__nv_bfloat16S2_S2_fjLj768ELj1ELj4ELj1ELj16ENS_18Kernel_traits_baseILj768EfS2_S2_S2_fjLj128EEEEELb1ELb0ELb1ELb0EEEvNS_9FwdParamsE)
        /*1100*/ 	.word	0x00000000


	//----- nvinfo : EIATTR_MIN_STACK_SIZE
	.align		4
.L_734:
        /*1104*/ 	.byte	0x04, 0x12
        /*1106*/ 	.short	(.L_736 - .L_735)
	.align		4
.L_735:
        /*1108*/ 	.word	index@(_ZN10layer_norm13ln_fwd_kernelINS_13Kernel_traitsIf13__nv_bfloat16S2_S2_fjLj768ELj1ELj4ELj1ELj16ENS_18Kernel_traits_baseILj768EfS2_S2_S2_fjLj128EEEEELb1ELb0ELb1ELb1EEEvNS_9FwdParamsE)
        /*110c*/ 	.word	0x00000000


	//----- nvinfo : EIATTR_MIN_STACK_SIZE
	.align		4
.L_736:
        /*1110*/ 	.byte	0x04, 0x12
        /*1112*/ 	.short	(.L_738 - .L_737)
	.align		4
.L_737:
        /*1114*/ 	.word	index@(_ZN10layer_norm13ln_fwd_kernelINS_13Kernel_traitsIf13__nv_bfloat16S2_S2_fjLj768ELj1ELj4ELj1ELj16ENS_18Kernel_traits_baseILj768EfS2_S2_S2_fjLj128EEEEELb1ELb1ELb0ELb0EEEvNS_9FwdParamsE)
        /*1118*/ 	.word	0x00000000


	//----- nvinfo : EIATTR_MIN_STACK_SIZE
	.align		4
.L_738:
        /*111c*/ 	.byte	0x04, 0x12
        /*111e*/ 	.short	(.L_740 - .L_739)
	.align		4
.L_739:
        /*1120*/ 	.word	index@(_ZN10layer_norm13ln_fwd_kernelINS_13Kernel_traitsIf13__nv_bfloat16S2_S2_fjLj768ELj1ELj4ELj1ELj16ENS_18Kernel_traits_baseILj768EfS2_S2_S2_fjLj128EEEEELb1ELb1ELb0ELb1EEEvNS_9FwdParamsE)
        /*1124*/ 	.word	0x00000000


	//----- nvinfo : EIATTR_MIN_STACK_SIZE
	.align		4
.L_740:
        /*1128*/ 	.byte	0x04, 0x12
        /*112a*/ 	.short	(.L_742 - .L_741)
	.align		4
.L_741:
        /*112c*/ 	.word	index@(_ZN10layer_norm13ln_fwd_kernelINS_13Kernel_traitsIf13__nv_bfloat16S2_S2_fjLj768ELj1ELj4ELj1ELj16ENS_18Kernel_traits_baseILj768EfS2_S2_S2_fjLj128EEEEELb1ELb1ELb1ELb0EEEvNS_9FwdParamsE)
        /*1130*/ 	.word	0x00000000


	//----- nvinfo : EIATTR_MIN_STACK_SIZE
	.align		4
.L_742:
        /*1134*/ 	.byte	0x04, 0x12
        /*1136*/ 	.short	(.L_744 - .L_743)
	.align		4
.L_743:
        /*1138*/ 	.word	index@(_ZN10layer_norm13ln_fwd_kernelINS_13Kernel_traitsIf13__nv_bfloat16S2_S2_fjLj768ELj1ELj4ELj1ELj16ENS_18Kernel_traits_baseILj768EfS2_S2_S2_fjLj128EEEEELb1ELb1ELb1ELb1EEEvNS_9FwdParamsE)
        /*113c*/ 	.word	0x00000000


	//----- nvinfo : EIATTR_MIN_STACK_SIZE
	.align		4
.L_744:
        /*1140*/ 	.byte	0x04, 0x12
        /*1142*/ 	.short	(.L_746 - .L_745)
	.align		4
.L_745:
        /*1144*/ 	.word	index@(_ZN10layer_norm13ln_fwd_kernelINS_13Kernel_traitsI13__nv_bfloat16S2_fS2_fjLj768ELj1ELj4ELj1ELj16ENS_18Kernel_traits_baseILj768ES2_S2_fS2_fjLj128EEEEELb0ELb0ELb0ELb0EEEvNS_9FwdParamsE)
        /*1148*/ 	.word	0x00000000


	//----- nvinfo : EIATTR_MIN_STACK_SIZE
	.align		4
.L_746:
        /*114c*/ 	.byte	0x04, 0x12
        /*114e*/ 	.short	(.L_748 - .L_747)
	.align		4
.L_747:
        /*1150*/ 	.word	index@(_ZN10layer_norm13ln_fwd_kernelINS_13Kernel_traitsI13__nv_bfloat16S2_fS2_fjLj768ELj1ELj4ELj1ELj16ENS_18Kernel_traits_baseILj768ES2_S2_fS2_fjLj128EEEEELb0ELb0ELb0ELb1EEEvNS_9FwdParamsE)
        /*1154*/ 	.word	0x00000000


	//----- nvinfo : EIATTR_MIN_STACK_SIZE
	.align		4
.L_748:
        /*1158*/ 	.byte	0x04, 0x12
        /*115a*/ 	.short	(.L_750 - .L_749)
	.align		4
.L_749:
        /*115c*/ 	.word	index@(_ZN10layer_norm13ln_fwd_kernelINS_13Kernel_traitsI13__nv_bfloat16S2_fS2_fjLj768ELj1ELj4ELj1ELj16ENS_18Kernel_traits_baseILj768ES2_S2_fS2_fjLj128EEEEELb0ELb0ELb1ELb0EEEvNS_9FwdParamsE)
        /*1160*/ 	.word	0x00000000


	//----- nvinfo : EIATTR_MIN_STACK_SIZE
	.align		4
.L_750:
        /*1164*/ 	.byte	0x04, 0x12
        /*1166*/ 	.short	(.L_752 - .L_751)
	.align		4
.L_751:
        /*1168*/ 	.word	index@(_ZN10layer_norm13ln_fwd_kernelINS_13Kernel_traitsI13__nv_bfloat16S2_fS2_fjLj768ELj1ELj4ELj1ELj16ENS_18Kernel_traits_baseILj768ES2_S2_fS2_fjLj128EEEEELb0ELb0ELb1ELb1EEEvNS_9FwdParamsE)
        /*116c*/ 	.word	0x00000000


	//----- nvinfo : EIATTR_MIN_STACK_SIZE
	.align		4
.L_752:
        /*1170*/ 	.byte	0x04, 0x12
        /*1172*/ 	.short	(.L_754 - .L_753)
	.align		4
.L_753:
        /*1174*/ 	.word	index@(_ZN10layer_norm13ln_fwd_kernelINS_13Kernel_traitsI13__nv_bfloat16S2_fS2_fjLj768ELj1ELj4ELj1ELj16ENS_18Kernel_traits_baseILj768ES2_S2_fS2_fjLj128EEEEELb0ELb1ELb0ELb0EEEvNS_9FwdParamsE)
        /*1178*/ 	.word	0x00000000


	//----- nvinfo : EIATTR_MIN_STACK_SIZE
	.align		4
.L_754:
        /*117c*/ 	.byte	0x04, 0x12
        /*117e*/ 	.short	(.L_756 - .L_755)
	.align		4
.L_755:
        /*1180*/ 	.word	index@(_ZN10layer_norm13ln_fwd_kernelINS_13Kernel_traitsI13__nv_bfloat16S2_fS2_fjLj768ELj1ELj4ELj1ELj16ENS_18Kernel_traits_baseILj768ES2_S2_fS2_fjLj128EEEEELb0ELb1ELb0ELb1EEEvNS_9FwdParamsE)
        /*1184*/ 	.word	0x00000000


	//----- nvinfo : EIATTR_MIN_STACK_SIZE
	.align		4
.L_756:
        /*1188*/ 	.byte	0x04, 0x12
        /*118a*/ 	.short	(.L_758 - .L_757)
	.align		4
.L_757:
        /*118c*/ 	.word	index@(_ZN10layer_norm13ln_fwd_kernelINS_13Kernel_traitsI13__nv_bfloat16S2_fS2_fjLj768ELj1ELj4ELj1ELj16ENS_18Kernel_traits_baseILj768ES2_S2_fS2_fjLj128EEEEELb0ELb1ELb1ELb0EEEvNS_9FwdParamsE)
        /*1190*/ 	.word	0x00000000


	//----- nvinfo : EIATTR_MIN_STACK_SIZE
	.align		4
.L_758:
        /*1194*/ 	.byte	0x04, 0x12
        /*1196*/ 	.short	(.L_760 - .L_759)
	.align		4
.L_759:
        /*1198*/ 	.word	index@(_ZN10layer_norm13ln_fwd_kernelINS_13Kernel_traitsI13__nv_bfloat16S2_fS2_fjLj768ELj1ELj4ELj1ELj16ENS_18Kernel_traits_baseILj768ES2_S2_fS2_fjLj128EEEEELb0ELb1ELb1ELb1EEEvNS_9FwdParamsE)
        /*119c*/ 	.word	0x00000000


	//----- nvinfo : EIATTR_MIN_STACK_SIZE
	.align		4
.L_760:
        /*11a0*/ 	.byte	0x04, 0x12
        /*11a2*/ 	.short	(.L_762 - .L_761)
	.align		4
.L_761:
        /*11a4*/ 	.word	index@(_ZN10layer_norm13ln_fwd_kernelINS_13Kernel_traitsI13__nv_bfloat16S2_fS2_fjLj768ELj1ELj4ELj1ELj16ENS_18Kernel_traits_baseILj768ES2_S2_fS2_fjLj128EEEEELb1ELb0ELb0ELb0EEEvNS_9FwdParamsE)
        /*11a8*/ 	.word	0x00000000


	//----- nvinfo : EIATTR_MIN_STACK_SIZE
	.align		4
.L_762:
        /*11ac*/ 	.byte	0x04, 0x12
        /*11ae*/ 	.short	(.L_764 - .L_763)
	.align		4
.L_763:
        /*11b0*/ 	.word	index@(_ZN10layer_norm13ln_fwd_kernelINS_13Kernel_traitsI13__nv_bfloat16S2_fS2_fjLj768ELj1ELj4ELj1ELj16ENS_18Kernel_traits_baseILj768ES2_S2_fS2_fjLj128EEEEELb1ELb0ELb0ELb1EEEvNS_9FwdParamsE)
        /*11b4*/ 	.word	0x00000000


	//----- nvinfo : EIATTR_MIN_STACK_SIZE
	.align		4
.L_764:
        /*11b8*/ 	.byte	0x04, 0x12
        /*11ba*/ 	.short	(.L_766 - .L_765)
	.align		4
.L_765:
        /*11bc*/ 	.word	index@(_ZN10layer_norm13ln_fwd_kernelINS_13Kernel_traitsI13__nv_bfloat16S2_fS2_fjLj768ELj1ELj4ELj1ELj16ENS_18Kernel_traits_baseILj768ES2_S2_fS2_fjLj128EEEEELb1ELb0ELb1ELb0EEEvNS_9FwdParamsE)
        /*11c0*/ 	.word	0x00000000


	//----- nvinfo : EIATTR_MIN_STACK_SIZE
	.align		4
.L_766:
        /*11c4*/ 	.byte	0x04, 0x12
        /*11c6*/ 	.short	(.L_768 - .L_767)
	.align		4
.L_767:
        /*11c8*/ 	.word	index@(_ZN10layer_norm13ln_fwd_kernelINS_13Kernel_traitsI13__nv_bfloat16S2_fS2_fjLj768ELj1ELj4ELj1ELj16ENS_18Kernel_traits_baseILj768ES2_S2_fS2_fjLj128EEEEELb1ELb0ELb1ELb1EEEvNS_9FwdParamsE)
        /*11cc*/ 	.word	0x00000000


	//----- nvinfo : EIATTR_MIN_STACK_SIZE
	.align		4
.L_768:
        /*11d0*/ 	.byte	0x04, 0x12
        /*11d2*/ 	.short	(.L_770 - .L_769)
	.align		4
.L_769:
        /*11d4*/ 	.word	index@(_ZN10layer_norm13ln_fwd_kernelINS_13Kernel_traitsI13__nv_bfloat16S2_fS2_fjLj768ELj1ELj4ELj1ELj16ENS_18Kernel_traits_baseILj768ES2_S2_fS2_fjLj128EEEEELb1ELb1ELb0ELb0EEEvNS_9FwdParamsE)
        /*11d8*/ 	.word	0x00000000


	//----- nvinfo : EIATTR_MIN_STACK_SIZE
	.align		4
.L_770:
        /*11dc*/ 	.byte	0x04, 0x12
        /*11de*/ 	.short	(.L_772 - .L_771)
	.align		4
.L_771:
        /*11e0*/ 	.word	index@(_ZN10layer_norm13ln_fwd_kernelINS_13Kernel_traitsI13__nv_bfloat16S2_fS2_fjLj768ELj1ELj4ELj1ELj16ENS_18Kernel_traits_baseILj768ES2_S2_fS2_fjLj128EEEEELb1ELb1ELb0ELb1EEEvNS_9FwdParamsE)
        /*11e4*/ 	.word	0x00000000


	//----- nvinfo : EIATTR_MIN_STACK_SIZE
	.align		4
.L_772:
        /*11e8*/ 	.byte	0x04, 0x12
        /*11ea*/ 	.short	(.L_774 - .L_773)
	.align		4
.L_773:
        /*11ec*/ 	.word	index@(_ZN10layer_norm13ln_fwd_kernelINS_13Kernel_traitsI13__nv_bfloat16S2_fS2_fjLj768ELj1ELj4ELj1ELj16ENS_18Kernel_traits_baseILj768ES2_S2_fS2_fjLj128EEEEELb1ELb1ELb1ELb0EEEvNS_9FwdParamsE)
        /*11f0*/ 	.word	0x00000000


	//----- nvinfo : EIATTR_MIN_STACK_SIZE
	.align		4
.L_774:
        /*11f4*/ 	.byte	0x04, 0x12
        /*11f6*/ 	.short	(.L_776 - .L_775)
	.align		4
.L_775:
        /*11f8*/ 	.word	index@(_ZN10layer_norm13ln_fwd_kernelINS_13Kernel_traitsI13__nv_bfloat16S2_fS2_fjLj768ELj1ELj4ELj1ELj16ENS_18Kernel_traits_baseILj768ES2_S2_fS2_fjLj128EEEEELb1ELb1ELb1ELb1EEEvNS_9FwdParamsE)
        /*11fc*/ 	.word	0x00000000


	//----- nvinfo : EIATTR_MIN_STACK_SIZE
	.align		4
.L_776:
        /*1200*/ 	.byte	0x04, 0x12
        /*1202*/ 	.short	(.L_778 - .L_777)
	.align		4
.L_777:
        /*1204*/ 	.word	index@(_ZN10layer_norm13ln_fwd_kernelINS_13Kernel_traitsIf13__nv_bfloat16fS2_fjLj768ELj1ELj4ELj1ELj16ENS_18Kernel_traits_baseILj768EfS2_fS2_fjLj128EEEEELb0ELb0ELb0ELb0EEEvNS_9FwdParamsE)
        /*1208*/ 	.word	0x00000000


	//----- nvinfo : EIATTR_MIN_STACK_SIZE
	.align		4
.L_778:
        /*120c*/ 	.byte	0x04, 0x12
        /*120e*/ 	.short	(.L_780 - .L_779)
	.align		4
.L_779:
        /*1210*/ 	.word	index@(_ZN10layer_norm13ln_fwd_kernelINS_13Kernel_traitsIf13__nv_bfloat16fS2_fjLj768ELj1ELj4ELj1ELj16ENS_18Kernel_traits_baseILj768EfS2_fS2_fjLj128EEEEELb0ELb0ELb0ELb1EEEvNS_9FwdParamsE)
        /*1214*/ 	.word	0x00000000


	//----- nvinfo : EIATTR_MIN_STACK_SIZE
	.align		4
.L_780:
        /*1218*/ 	.byte	0x04, 0x12
        /*121a*/ 	.short	(.L_782 - .L_781)
	.align		4
.L_781:
        /*121c*/ 	.word	index@(_ZN10layer_norm13ln_fwd_kernelINS_13Kernel_traitsIf13__nv_bfloat16fS2_fjLj768ELj1ELj4ELj1ELj16ENS_18Kernel_traits_baseILj768EfS2_fS2_fjLj128EEEEELb0ELb0ELb1ELb0EEEvNS_9FwdParamsE)
        /*1220*/ 	.word	0x00000000


	//----- nvinfo : EIATTR_MIN_STACK_SIZE
	.align		4
.L_782:
        /*1224*/ 	.byte	0x04, 0x12
        /*1226*/ 	.short	(.L_784 - .L_783)
	.align		4
.L_783:
        /*1228*/ 	.word	index@(_ZN10layer_norm13ln_fwd_kernelINS_13Kernel_traitsIf13__nv_bfloat16fS2_fjLj768ELj1ELj4ELj1ELj16ENS_18Kernel_traits_baseILj768EfS2_fS2_fjLj128EEEEELb0ELb0ELb1ELb1EEEvNS_9FwdParamsE)
        /*122c*/ 	.word	0x00000000


	//----- nvinfo : EIATTR_MIN_STACK_SIZE
	.align		4
.L_784:
        /*1230*/ 	.byte	0x04, 0x12
        /*1232*/ 	.short	(.L_786 - .L_785)
	.align		4
.L_785:
        /*1234*/ 	.word	index@(_ZN10layer_norm13ln_fwd_kernelINS_13Kernel_traitsIf13__nv_bfloat16fS2_fjLj768ELj1ELj4ELj1ELj16ENS_18Kernel_traits_baseILj768EfS2_fS2_fjLj128EEEEELb0ELb1ELb0ELb0EEEvNS_9FwdParamsE)
        /*1238*/ 	.word	0x00000000


	//----- nvinfo : EIATTR_MIN_STACK_SIZE
	.align		4
.L_786:
        /*123c*/ 	.byte	0x04, 0x12
        /*123e*/ 	.short	(.L_788 - .L_787)
	.align		4
.L_787:
        /*1240*/ 	.word	index@(_ZN10layer_norm13ln_fwd_kernelINS_13Kernel_traitsIf13__nv_bfloat16fS2_fjLj768ELj1ELj4ELj1ELj16ENS_18Kernel_traits_baseILj768EfS2_fS2_fjLj128EEEEELb0ELb1ELb0ELb1EEEvNS_9FwdParamsE)
        /*1244*/ 	.word	0x00000000


	//----- nvinfo : EIATTR_MIN_STACK_SIZE
	.align		4
.L_788:
        /*1248*/ 	.byte	0x04, 0x12
        /*124a*/ 	.short	(.L_790 - .L_789)
	.align		4
.L_789:
        /*124c*/ 	.word	index@(_ZN10layer_norm13ln_fwd_kernelINS_13Kernel_traitsIf13__nv_bfloat16fS2_fjLj768ELj1ELj4ELj1ELj16ENS_18Kernel_traits_baseILj768EfS2_fS2_fjLj128EEEEELb0ELb1ELb1ELb0EEEvNS_9FwdParamsE)
        /*1250*/ 	.word	0x00000000


	//----- nvinfo : EIATTR_MIN_STACK_SIZE
	.align		4
.L_790:
        /*1254*/ 	.byte	0x04, 0x12
        /*1256*/ 	.short	(.L_792 - .L_791)
	.align		4
.L_791:
        /*1258*/ 	.word	index@(_ZN10layer_norm13ln_fwd_kernelINS_13Kernel_traitsIf13__nv_bfloat16fS2_fjLj768ELj1ELj4ELj1ELj16ENS_18Kernel_traits_baseILj768EfS2_fS2_fjLj128EEEEELb0ELb1ELb1ELb1EEEvNS_9FwdParamsE)
        /*125c*/ 	.word	0x00000000


	//----- nvinfo : EIATTR_MIN_STACK_SIZE
	.align		4
.L_792:
        /*1260*/ 	.byte	0x04, 0x12
        /*1262*/ 	.short	(.L_794 - .L_793)
	.align		4
.L_793:
        /*1264*/ 	.word	index@(_ZN10layer_norm13ln_fwd_kernelINS_13Kernel_traitsIf13__nv_bfloat16fS2_fjLj768ELj1ELj4ELj1ELj16ENS_18Kernel_traits_baseILj768EfS2_fS2_fjLj128EEEEELb1ELb0ELb0ELb0EEEvNS_9FwdParamsE)
        /*1268*/ 	.word	0x00000000


	//----- nvinfo : EIATTR_MIN_STACK_SIZE
	.align		4
.L_794:
        /*126c*/ 	.byte	0x04, 0x12
        /*126e*/ 	.short	(.L_796 - .L_795)
	.align		4
.L_795:
        /*1270*/ 	.word	index@(_ZN10layer_norm13ln_fwd_kernelINS_13Kernel_traitsIf13__nv_bfloat16fS2_fjLj768ELj1ELj4ELj1ELj16ENS_18Kernel_traits_baseILj768EfS2_fS2_fjLj128EEEEELb1ELb0ELb0ELb1EEEvNS_9FwdParamsE)
        /*1274*/ 	.word	0x00000000


	//----- nvinfo : EIATTR_MIN_STACK_SIZE
	.align		4
.L_796:
        /*1278*/ 	.byte	0x04, 0x12
        /*127a*/ 	.short	(.L_798 - .L_797)
	.align		4
.L_797:
        /*127c*/ 	.word	index@(_ZN10layer_norm13ln_fwd_kernelINS_13Kernel_traitsIf13__nv_bfloat16fS2_fjLj768ELj1ELj4ELj1ELj16ENS_18Kernel_traits_baseILj768EfS2_fS2_fjLj128EEEEELb1ELb0ELb1ELb0EEEvNS_9FwdParamsE)
        /*1280*/ 	.word	0x00000000


	//----- nvinfo : EIATTR_MIN_STACK_SIZE
	.align		4
.L_798:
        /*1284*/ 	.byte	0x04, 0x12
        /*1286*/ 	.short	(.L_800 - .L_799)
	.align		4
.L_799:
        /*1288*/ 	.word	index@(_ZN10layer_norm13ln_fwd_kernelINS_13Kernel_traitsIf13__nv_bfloat16fS2_fjLj768ELj1ELj4ELj1ELj16ENS_18Kernel_traits_baseILj768EfS2_fS2_fjLj128EEEEELb1ELb0ELb1ELb1EEEvNS_9FwdParamsE)
        /*128c*/ 	.word	0x00000000


	//----- nvinfo : EIATTR_MIN_STACK_SIZE
	.align		4
.L_800:
        /*1290*/ 	.byte	0x04, 0x12
        /*1292*/ 	.short	(.L_802 - .L_801)
	.align		4
.L_801:
        /*1294*/ 	.word	index@(_ZN10layer_norm13ln_fwd_kernelINS_13Kernel_traitsIf13__nv_bfloat16fS2_fjLj768ELj1ELj4ELj1ELj16ENS_18Kernel_traits_baseILj768EfS2_fS2_fjLj128EEEEELb1ELb1ELb0ELb0EEEvNS_9FwdParamsE)
        /*1298*/ 	.word	0x00000000


	//----- nvinfo : EIATTR_MIN_STACK_SIZE
	.align		4
.L_802:
        /*129c*/ 	.byte	0x04, 0x12
        /*129e*/ 	.short	(.L_804 - .L_803)
	.align		4
.L_803:
        /*12a0*/ 	.word	index@(_ZN10layer_norm13ln_fwd_kernelINS_13Kernel_traitsIf13__nv_bfloat16fS2_fjLj768ELj1ELj4ELj1ELj16ENS_18Kernel_traits_baseILj768EfS2_fS2_fjLj128EEEEELb1ELb1ELb0ELb1EEEvNS_9FwdParamsE)
        /*12a4*/ 	.word	0x00000000


	//----- nvinfo : EIATTR_MIN_STACK_SIZE
	.align		4
.L_804:
        /*12a8*/ 	.byte	0x04, 0x12
        /*12aa*/ 	.short	(.L_806 - .L_805)
	.align		4
.L_805:
        /*12ac*/ 	.word	index@(_ZN10layer_norm13ln_fwd_kernelINS_13Kernel_traitsIf13__nv_bfloat16fS2_fjLj768ELj1ELj4ELj1ELj16ENS_18Kernel_traits_baseILj768EfS2_fS2_fjLj128EEEEELb1ELb1ELb1ELb0EEEvNS_9FwdParamsE)
        /*12b0*/ 	.word	0x00000000


	//----- nvinfo : EIATTR_MIN_STACK_SIZE
	.align		4
.L_806:
        /*12b4*/ 	.byte	0x04, 0x12
        /*12b6*/ 	.short	(.L_808 - .L_807)
	.align		4
.L_807:
        /*12b8*/ 	.word	index@(_ZN10layer_norm13ln_fwd_kernelINS_13Kernel_traitsIf13__nv_bfloat16fS2_fjLj768ELj1ELj4ELj1ELj16ENS_18Kernel_traits_baseILj768EfS2_fS2_fjLj128EEEEELb1ELb1ELb1ELb1EEEvNS_9FwdParamsE)
        /*12bc*/ 	.word	0x00000000


	//----- nvinfo : EIATTR_MIN_STACK_SIZE
	.align		4
.L_808:
        /*12c0*/ 	.byte	0x04, 0x12
        /*12c2*/ 	.short	(.L_810 - .L_809)
	.align		4
.L_809:
        /*12c4*/ 	.word	index@(_ZN10layer_norm13ln_fwd_kernelINS_13Kernel_traitsIf6__halfS2_S2_fjLj768ELj1ELj4ELj1ELj16ENS_18Kernel_traits_baseILj768EfS2_S2_S2_fjLj128EEEEELb0ELb0ELb0ELb0EEEvNS_9FwdParamsE)
        /*12c8*/ 	.word	0x00000000


	//----- nvinfo : EIATTR_MIN_STACK_SIZE
	.align		4
.L_810:
        /*12cc*/ 	.byte	0x04, 0x12
        /*12ce*/ 	.short	(.L_812 - .L_811)
	.align		4
.L_811:
        /*12d0*/ 	.word	index@(_ZN10layer_norm13ln_fwd_kernelINS_13Kernel_traitsIf6__halfS2_S2_fjLj768ELj1ELj4ELj1ELj16ENS_18Kernel_traits_baseILj768EfS2_S2_S2_fjLj128EEEEELb0ELb0ELb0ELb1EEEvNS_9FwdParamsE)
        /*12d4*/ 	.word	0x00000000


	//----- nvinfo : EIATTR_MIN_STACK_SIZE
	.align		4
.L_812:
        /*12d8*/ 	.byte	0x04, 0x12
        /*12da*/ 	.short	(.L_814 - .L_813)
	.align		4
.L_813:
        /*12dc*/ 	.word	index@(_ZN10layer_norm13ln_fwd_kernelINS_13Kernel_traitsIf6__halfS2_S2_fjLj768ELj1ELj4ELj1ELj16ENS_18Kernel_traits_baseILj768EfS2_S2_S2_fjLj128EEEEELb0ELb0ELb1ELb0EEEvNS_9FwdParamsE)
        /*12e0*/ 	.word	0x00000000


	//----- nvinfo : EIATTR_MIN_STACK_SIZE
	.align		4
.L_814:
        /*12e4*/ 	.byte	0x04, 0x12
        /*12e6*/ 	.short	(.L_816 - .L_815)
	.align		4
.L_815:
        /*12e8*/ 	.word	index@(_ZN10layer_norm13ln_fwd_kernelINS_13Kernel_traitsIf6__halfS2_S2_fjLj768ELj1ELj4ELj1ELj16ENS_18Kernel_traits_baseILj768EfS2_S2_S2_fjLj128EEEEELb0ELb0ELb1ELb1EEEvNS_9FwdParamsE)
        /*12ec*/ 	.word	0x00000000


	//----- nvinfo : EIATTR_MIN_STACK_SIZE
	.align		4
.L_816:
        /*12f0*/ 	.byte	0x04, 0x12
        /*12f2*/ 	.short	(.L_818 - .L_817)
	.align		4
.L_817:
        /*12f4*/ 	.word	index@(_ZN10layer_norm13ln_fwd_kernelINS_13Kernel_traitsIf6__halfS2_S2_fjLj768ELj1ELj4ELj1ELj16ENS_18Kernel_traits_baseILj768EfS2_S2_S2_fjLj128EEEEELb0ELb1ELb0ELb0EEEvNS_9FwdParamsE)
        /*12f8*/ 	.word	0x00000000


	//----- nvinfo : EIATTR_MIN_STACK_SIZE
	.align		4
.L_818:
        /*12fc*/ 	.byte	0x04, 0x12
        /*12fe*/ 	.short	(.L_820 - .L_819)
	.align		4
.L_819:
        /*1300*/ 	.word	index@(_ZN10layer_norm13ln_fwd_kernelINS_13Kernel_traitsIf6__halfS2_S2_fjLj768ELj1ELj4ELj1ELj16ENS_18Kernel_traits_baseILj768EfS2_S2_S2_fjLj128EEEEELb0ELb1ELb0ELb1EEEvNS_9FwdParamsE)
        /*1304*/ 	.word	0x00000000


	//----- nvinfo : EIATTR_MIN_STACK_SIZE
	.align		4
.L_820:
        /*1308*/ 	.byte	0x04, 0x12
        /*130a*/ 	.short	(.L_822 - .L_821)
	.align		4
.L_821:
        /*130c*/ 	.word	index@(_ZN10layer_norm13ln_fwd_kernelINS_13Kernel_traitsIf6__halfS2_S2_fjLj768ELj1ELj4ELj1ELj16ENS_18Kernel_traits_baseILj768EfS2_S2_S2_fjLj128EEEEELb0ELb1ELb1ELb0EEEvNS_9FwdParamsE)
        /*1310*/ 	.word	0x00000000


	//----- nvinfo : EIATTR_MIN_STACK_SIZE
	.align		4
.L_822:
        /*1314*/ 	.byte	0x04, 0x12
        /*1316*/ 	.short	(.L_824 - .L_823)
	.align		4
.L_823:
        /*1318*/ 	.word	index@(_ZN10layer_norm13ln_fwd_kernelINS_13Kernel_traitsIf6__halfS2_S2_fjLj768ELj1ELj4ELj1ELj16ENS_18Kernel_traits_baseILj768EfS2_S2_S2_fjLj128EEEEELb0ELb1ELb1ELb1EEEvNS_9FwdParamsE)
        /*131c*/ 	.word	0x00000000


	//----- nvinfo : EIATTR_MIN_STACK_SIZE
	.align		4
.L_824:
        /*1320*/ 	.byte	0x04, 0x12
        /*1322*/ 	.short	(.L_826 - .L_825)
	.align		4
.L_825:
        /*1324*/ 	.word	index@(_ZN10layer_norm13ln_fwd_kernelINS_13Kernel_traitsIf6__halfS2_S2_fjLj768ELj1ELj4ELj1ELj16ENS_18Kernel_traits_baseILj768EfS2_S2_S2_fjLj128EEEEELb1ELb0ELb0ELb0EEEvNS_9FwdParamsE)
        /*1328*/ 	.word	0x00000000


	//----- nvinfo : EIATTR_MIN_STACK_SIZE
	.align		4
.L_826:
        /*132c*/ 	.byte	0x04, 0x12
        /*132e*/ 	.short	(.L_828 - .L_827)
	.align		4
.L_827:
        /*1330*/ 	.word	index@(_ZN10layer_norm13ln_fwd_kernelINS_13Kernel_traitsIf6__halfS2_S2_fjLj768ELj1ELj4ELj1ELj16ENS_18Kernel_traits_baseILj768EfS2_S2_S2_fjLj128EEEEELb1ELb0ELb0ELb1EEEvNS_9FwdParamsE)
        /*1334*/ 	.word	0x00000000


	//----- nvinfo : EIATTR_MIN_STACK_SIZE
	.align		4
.L_828:
        /*1338*/ 	.byte	0x04, 0x12
        /*133a*/ 	.short	(.L_830 - .L_829)
	.align		4
.L_829:
        /*133c*/ 	.word	index@(_ZN10layer_norm13ln_fwd_kernelINS_13Kernel_traitsIf6__halfS2_S2_fjLj768ELj1ELj4ELj1ELj16ENS_18Kernel_traits_baseILj768EfS2_S2_S2_fjLj128EEEEELb1ELb0ELb1ELb0EEEvNS_9FwdParamsE)
        /*1340*/ 	.word	0x00000000


	//----- nvinfo : EIATTR_MIN_STACK_SIZE
	.align		4
.L_830:
        /*1344*/ 	.byte	0x04, 0x12
        /*1346*/ 	.short	(.L_832 - .L_831)
	.align		4
.L_831:
        /*1348*/ 	.word	index@(_ZN10layer_norm13ln_fwd_kernelINS_13Kernel_traitsIf6__halfS2_S2_fjLj768ELj1ELj4ELj1ELj16ENS_18Kernel_traits_baseILj768EfS2_S2_S2_fjLj128EEEEELb1ELb0ELb1ELb1EEEvNS_9FwdParamsE)
        /*134c*/ 	.word	0x00000000


	//----- nvinfo : EIATTR_MIN_STACK_SIZE
	.align		4
.L_832:
        /*1350*/ 	.byte	0x04, 0x12
        /*1352*/ 	.short	(.L_834 - .L_833)
	.align		4
.L_833:
        /*1354*/ 	.word	index@(_ZN10layer_norm13ln_fwd_kernelINS_13Kernel_traitsIf6__halfS2_S2_fjLj768ELj1ELj4ELj1ELj16ENS_18Kernel_traits_baseILj768EfS2_S2_S2_fjLj128EEEEELb1ELb1ELb0ELb0EEEvNS_9FwdParamsE)
        /*1358*/ 	.word	0x00000000


	//----- nvinfo : EIATTR_MIN_STACK_SIZE
	.align		4
.L_834:
        /*135c*/ 	.byte	0x04, 0x12
        /*135e*/ 	.short	(.L_836 - .L_835)
	.align		4
.L_835:
        /*1360*/ 	.word	index@(_ZN10layer_norm13ln_fwd_kernelINS_13Kernel_traitsIf6__halfS2_S2_fjLj768ELj1ELj4ELj1ELj16ENS_18Kernel_traits_baseILj768EfS2_S2_S2_fjLj128EEEEELb1ELb1ELb0ELb1EEEvNS_9FwdParamsE)
        /*1364*/ 	.word	0x00000000


	//----- nvinfo : EIATTR_MIN_STACK_SIZE
	.align		4
.L_836:
        /*1368*/ 	.byte	0x04, 0x12
        /*136a*/ 	.short	(.L_838 - .L_837)
	.align		4
.L_837:
        /*136c*/ 	.word	index@(_ZN10layer_norm13ln_fwd_kernelINS_13Kernel_traitsIf6__halfS2_S2_fjLj768ELj1ELj4ELj1ELj16ENS_18Kernel_traits_baseILj768EfS2_S2_S2_fjLj128EEEEELb1ELb1ELb1ELb0EEEvNS_9FwdParamsE)
        /*1370*/ 	.word	0x00000000


	//----- nvinfo : EIATTR_MIN_STACK_SIZE
	.align		4
.L_838:
        /*1374*/ 	.byte	0x04, 0x12
        /*1376*/ 	.short	(.L_840 - .L_839)
	.align		4
.L_839:
        /*1378*/ 	.word	index@(_ZN10layer_norm13ln_fwd_kernelINS_13Kernel_traitsIf6__halfS2_S2_fjLj768ELj1ELj4ELj1ELj16ENS_18Kernel_traits_baseILj768EfS2_S2_S2_fjLj128EEEEELb1ELb1ELb1ELb1EEEvNS_9FwdParamsE)
        /*137c*/ 	.word	0x00000000


	//----- nvinfo : EIATTR_MIN_STACK_SIZE
	.align		4
.L_840:
        /*1380*/ 	.byte	0x04, 0x12
        /*1382*/ 	.short	(.L_842 - .L_841)
	.align		4
.L_841:
        /*1384*/ 	.word	index@(_ZN10layer_norm13ln_fwd_kernelINS_13Kernel_traitsI6__halfS2_fS2_fjLj768ELj1ELj4ELj1ELj16ENS_18Kernel_traits_baseILj768ES2_S2_fS2_fjLj128EEEEELb0ELb0ELb0ELb0EEEvNS_9FwdParamsE)
        /*1388*/ 	.word	0x00000000


	//----- nvinfo : EIATTR_MIN_STACK_SIZE
	.align		4
.L_842:
        /*138c*/ 	.byte	0x04, 0x12
        /*138e*/ 	.short	(.L_844 - .L_843)
	.align		4
.L_843:
        /*1390*/ 	.word	index@(_ZN10layer_norm13ln_fwd_kernelINS_13Kernel_traitsI6__halfS2_fS2_fjLj768ELj1ELj4ELj1ELj16ENS_18Kernel_traits_baseILj768ES2_S2_fS2_fjLj128EEEEELb0ELb0ELb0ELb1EEEvNS_9FwdParamsE)
        /*1394*/ 	.word	0x00000000


	//----- nvinfo : EIATTR_MIN_STACK_SIZE
	.align		4
.L_844:
        /*1398*/ 	.byte	0x04, 0x12
        /*139a*/ 	.short	(.L_846 - .L_845)
	.align		4
.L_845:
        /*139c*/ 	.word	index@(_ZN10layer_norm13ln_fwd_kernelINS_13Kernel_traitsI6__halfS2_fS2_fjLj768ELj1ELj4ELj1ELj16ENS_18Kernel_traits_baseILj768ES2_S2_fS2_fjLj128EEEEELb0ELb0ELb1ELb0EEEvNS_9FwdParamsE)
        /*13a0*/ 	.word	0x00000000


	//----- nvinfo : EIATTR_MIN_STACK_SIZE
	.align		4
.L_846:
        /*13a4*/ 	.byte	0x04, 0x12
        /*13a6*/ 	.short	(.L_848 - .L_847)
	.align		4
.L_847:
        /*13a8*/ 	.word	index@(_ZN10layer_norm13ln_fwd_kernelINS_13Kernel_traitsI6__halfS2_fS2_fjLj768ELj1ELj4ELj1ELj16ENS_18Kernel_traits_baseILj768ES2_S2_fS2_fjLj128EEEEELb0ELb0ELb1ELb1EEEvNS_9FwdParamsE)
        /*13ac*/ 	.word	0x00000000


	//----- nvinfo : EIATTR_MIN_STACK_SIZE
	.align		4
.L_848:
        /*13b0*/ 	.byte	0x04, 0x12
        /*13b2*/ 	.short	(.L_850 - .L_849)
	.align		4
.L_849:
        /*13b4*/ 	.word	index@(_ZN10layer_norm13ln_fwd_kernelINS_13Kernel_traitsI6__halfS2_fS2_fjLj768ELj1ELj4ELj1ELj16ENS_18Kernel_traits_baseILj768ES2_S2_fS2_fjLj128EEEEELb0ELb1ELb0ELb0EEEvNS_9FwdParamsE)
        /*13b8*/ 	.word	0x00000000


	//----- nvinfo : EIATTR_MIN_STACK_SIZE
	.align		4
.L_850:
        /*13bc*/ 	.byte	0x04, 0x12
        /*13be*/ 	.short	(.L_852 - .L_851)
	.align		4
.L_851:
        /*13c0*/ 	.word	index@(_ZN10layer_norm13ln_fwd_kernelINS_13Kernel_traitsI6__halfS2_fS2_fjLj768ELj1ELj4ELj1ELj16ENS_18Kernel_traits_baseILj768ES2_S2_fS2_fjLj128EEEEELb0ELb1ELb0ELb1EEEvNS_9FwdParamsE)
        /*13c4*/ 	.word	0x00000000


	//----- nvinfo : EIATTR_MIN_STACK_SIZE
	.align		4
.L_852:
        /*13c8*/ 	.byte	0x04, 0x12
        /*13ca*/ 	.short	(.L_854 - .L_853)
	.align		4
.L_853:
        /*13cc*/ 	.word	index@(_ZN10layer_norm13ln_fwd_kernelINS_13Kernel_traitsI6__halfS2_fS2_fjLj768ELj1ELj4ELj1ELj16ENS_18Kernel_traits_baseILj768ES2_S2_fS2_fjLj128EEEEELb0ELb1ELb1ELb0EEEvNS_9FwdParamsE)
        /*13d0*/ 	.word	0x00000000


	//----- nvinfo : EIATTR_MIN_STACK_SIZE
	.align		4
.L_854:
        /*13d4*/ 	.byte	0x04, 0x12
        /*13d6*/ 	.short	(.L_856 - .L_855)
	.align		4
.L_855:
        /*13d8*/ 	.word	index@(_ZN10layer_norm13ln_fwd_kernelINS_13Kernel_traitsI6__halfS2_fS2_fjLj768ELj1ELj4ELj1ELj16ENS_18Kernel_traits_baseILj768ES2_S2_fS2_fjLj128EEEEELb0ELb1ELb1ELb1EEEvNS_9FwdParamsE)
        /*13dc*/ 	.word	0x00000000


	//----- nvinfo : EIATTR_MIN_STACK_SIZE
	.align		4
.L_856:
        /*13e0*/ 	.byte	0x04, 0x12
        /*13e2*/ 	.short	(.L_858 - .L_857)
	.align		4
.L_857:
        /*13e4*/ 	.word	index@(_ZN10layer_norm13ln_fwd_kernelINS_13Kernel_traitsI6__halfS2_fS2_fjLj768ELj1ELj4ELj1ELj16ENS_18Kernel_traits_baseILj768ES2_S2_fS2_fjLj128EEEEELb1ELb0ELb0ELb0EEEvNS_9FwdParamsE)
        /*13e8*/ 	.word	0x00000000


	//----- nvinfo : EIATTR_MIN_STACK_SIZE
	.align		4
.L_858:
        /*13ec*/ 	.byte	0x04, 0x12
        /*13ee*/ 	.short	(.L_860 - .L_859)
	.align		4
.L_859:
        /*13f0*/ 	.word	index@(_ZN10layer_norm13ln_fwd_kernelINS_13Kernel_traitsI6__halfS2_fS2_fjLj768ELj1ELj4ELj1ELj16ENS_18Kernel_traits_baseILj768ES2_S2_fS2_fjLj128EEEEELb1ELb0ELb0ELb1EEEvNS_9FwdParamsE)
        /*13f4*/ 	.word	0x00000000


	//----- nvinfo : EIATTR_MIN_STACK_SIZE
	.align		4
.L_860:
        /*13f8*/ 	.byte	0x04, 0x12
        /*13fa*/ 	.short	(.L_862 - .L_861)
	.align		4
.L_861:
        /*13fc*/ 	.word	index@(_ZN10layer_norm13ln_fwd_kernelINS_13Kernel_traitsI6__halfS2_fS2_fjLj768ELj1ELj4ELj1ELj16ENS_18Kernel_traits_baseILj768ES2_S2_fS2_fjLj128EEEEELb1ELb0ELb1ELb0EEEvNS_9FwdParamsE)
        /*1400*/ 	.word	0x00000000


	//----- nvinfo : EIATTR_MIN_STACK_SIZE
	.align		4
.L_862:
        /*1404*/ 	.byte	0x04, 0x12
        /*1406*/ 	.short	(.L_864 - .L_863)
	.align		4
.L_863:
        /*1408*/ 	.word	index@(_ZN10layer_norm13ln_fwd_kernelINS_13Kernel_traitsI6__halfS2_fS2_fjLj768ELj1ELj4ELj1ELj16ENS_18Kernel_traits_baseILj768ES2_S2_fS2_fjLj128EEEEELb1ELb0ELb1ELb1EEEvNS_9FwdParamsE)
        /*140c*/ 	.word	0x00000000


	//----- nvinfo : EIATTR_MIN_STACK_SIZE
	.align		4
.L_864:
        /*1410*/ 	.byte	0x04, 0x12
        /*1412*/ 	.short	(.L_866 - .L_865)
	.align		4
.L_865:
        /*1414*/ 	.word	index@(_ZN10layer_norm13ln_fwd_kernelINS_13Kernel_traitsI6__halfS2_fS2_fjLj768ELj1ELj4ELj1ELj16ENS_18Kernel_traits_baseILj768ES2_S2_fS2_fjLj128EEEEELb1ELb1ELb0ELb0EEEvNS_9FwdParamsE)
        /*1418*/ 	.word	0x00000000


	//----- nvinfo : EIATTR_MIN_STACK_SIZE
	.align		4
.L_866:
        /*141c*/ 	.byte	0x04, 0x12
        /*141e*/ 	.short	(.L_868 - .L_867)
	.align		4
.L_867:
        /*1420*/ 	.word	index@(_ZN10layer_norm13ln_fwd_kernelINS_13Kernel_traitsI6__halfS2_fS2_fjLj768ELj1ELj4ELj1ELj16ENS_18Kernel_traits_baseILj768ES2_S2_fS2_fjLj128EEEEELb1ELb1ELb0ELb1EEEvNS_9FwdParamsE)
        /*1424*/ 	.word	0x00000000


	//----- nvinfo : EIATTR_MIN_STACK_SIZE
	.align		4
.L_868:
        /*1428*/ 	.byte	0x04, 0x12
        /*142a*/ 	.short	(.L_870 - .L_869)
	.align		4
.L_869:
        /*142c*/ 	.word	index@(_ZN10layer_norm13ln_fwd_kernelINS_13Kernel_traitsI6__halfS2_fS2_fjLj768ELj1ELj4ELj1ELj16ENS_18Kernel_traits_baseILj768ES2_S2_fS2_fjLj128EEEEELb1ELb1ELb1ELb0EEEvNS_9FwdParamsE)
        /*1430*/ 	.word	0x00000000


	//----- nvinfo : EIATTR_MIN_STACK_SIZE
	.align		4
.L_870:
        /*1434*/ 	.byte	0x04, 0x12
        /*1436*/ 	.short	(.L_872 - .L_871)
	.align		4
.L_871:
        /*1438*/ 	.word	index@(_ZN10layer_norm13ln_fwd_kernelINS_13Kernel_traitsI6__halfS2_fS2_fjLj768ELj1ELj4ELj1ELj16ENS_18Kernel_traits_baseILj768ES2_S2_fS2_fjLj128EEEEELb1ELb1ELb1ELb1EEEvNS_9FwdParamsE)
        /*143c*/ 	.word	0x00000000


	//----- nvinfo : EIATTR_MIN_STACK_SIZE
	.align		4
.L_872:
        /*1440*/ 	.byte	0x04, 0x12
        /*1442*/ 	.short	(.L_874 - .L_873)
	.align		4
.L_873:
        /*1444*/ 	.word	index@(_ZN10layer_norm13ln_fwd_kernelINS_13Kernel_traitsIf6__halffS2_fjLj768ELj1ELj4ELj1ELj16ENS_18Kernel_traits_baseILj768EfS2_fS2_fjLj128EEEEELb0ELb0ELb0ELb0EEEvNS_9FwdParamsE)
        /*1448*/ 	.word	0x00000000


	//----- nvinfo : EIATTR_MIN_STACK_SIZE
	.align		4
.L_874:
        /*144c*/ 	.byte	0x04, 0x12
        /*144e*/ 	.short	(.L_876 - .L_875)
	.align		4
.L_875:
        /*1450*/ 	.word	index@(_ZN10layer_norm13ln_fwd_kernelINS_13Kernel_traitsIf6__halffS2_fjLj768ELj1ELj4ELj1ELj16ENS_18Kernel_traits_baseILj768EfS2_fS2_fjLj128EEEEELb0ELb0ELb0ELb1EEEvNS_9FwdParamsE)
        /*1454*/ 	.word	0x00000000


	//----- nvinfo : EIATTR_MIN_STACK_SIZE
	.align		4
.L_876:
        /*1458*/ 	.byte	0x04, 0x12
        /*145a*/ 	.short	(.L_878 - .L_877)
	.align		4
.L_877:
        /*145c*/ 	.word	index@(_ZN10layer_norm13ln_fwd_kernelINS_13Kernel_traitsIf6__halffS2_fjLj768ELj1ELj4ELj1ELj16ENS_18Kernel_traits_baseILj768EfS2_fS2_fjLj128EEEEELb0ELb0ELb1ELb0EEEvNS_9FwdParamsE)
        /*1460*/ 	.word	0x00000000


	//----- nvinfo : EIATTR_MIN_STACK_SIZE
	.align		4
.L_878:
        /*1464*/ 	.byte	0x04, 0x12
        /*1466*/ 	.short	(.L_880 - .L_879)
	.align		4
.L_879:
        /*1468*/ 	.word	index@(_ZN10layer_norm13ln_fwd_kernelINS_13Kernel_traitsIf6__halffS2_fjLj768ELj1ELj4ELj1ELj16ENS_18Kernel_traits_baseILj768EfS2_fS2_fjLj128EEEEELb0ELb0ELb1ELb1EEEvNS_9FwdParamsE)
        /*146c*/ 	.word	0x00000000


	//----- nvinfo : EIATTR_MIN_STACK_SIZE
	.align		4
.L_880:
        /*1470*/ 	.byte	0x04, 0x12
        /*1472*/ 	.short	(.L_882 - .L_881)
	.align		4
.L_881:
        /*1474*/ 	.word	index@(_ZN10layer_norm13ln_fwd_kernelINS_13Kernel_traitsIf6__halffS2_fjLj768ELj1ELj4ELj1ELj16ENS_18Kernel_traits_baseILj768EfS2_fS2_fjLj128EEEEELb0ELb1ELb0ELb0EEEvNS_9FwdParamsE)
        /*1478*/ 	.word	0x00000000


	//----- nvinfo : EIATTR_MIN_STACK_SIZE
	.align		4
.L_882:
        /*147c*/ 	.byte	0x04, 0x12
        /*147e*/ 	.short	(.L_884 - .L_883)
	.align		4
.L_883:
        /*1480*/ 	.word	index@(_ZN10layer_norm13ln_fwd_kernelINS_13Kernel_traitsIf6__halffS2_fjLj768ELj1ELj4ELj1ELj16ENS_18Kernel_traits_baseILj768EfS2_fS2_fjLj128EEEEELb0ELb1ELb0ELb1EEEvNS_9FwdParamsE)
        /*1484*/ 	.word	0x00000000


	//----- nvinfo : EIATTR_MIN_STACK_SIZE
	.align		4
.L_884:
        /*1488*/ 	.byte	0x04, 0x12
        /*148a*/ 	.short	(.L_886 - .L_885)
	.align		4
.L_885:
        /*148c*/ 	.word	index@(_ZN10layer_norm13ln_fwd_kernelINS_13Kernel_traitsIf6__halffS2_fjLj768ELj1ELj4ELj1ELj16ENS_18Kernel_traits_baseILj768EfS2_fS2_fjLj128EEEEELb0ELb1ELb1ELb0EEEvNS_9FwdParamsE)
        /*1490*/ 	.word	0x00000000


	//----- nvinfo : EIATTR_MIN_STACK_SIZE
	.align		4
.L_886:
        /*1494*/ 	.byte	0x04, 0x12
        /*1496*/ 	.short	(.L_888 - .L_887)
	.align		4
.L_887:
        /*1498*/ 	.word	index@(_ZN10layer_norm13ln_fwd_kernelINS_13Kernel_traitsIf6__halffS2_fjLj768ELj1ELj4ELj1ELj16ENS_18Kernel_traits_baseILj768EfS2_fS2_fjLj128EEEEELb0ELb1ELb1ELb1EEEvNS_9FwdParamsE)
        /*149c*/ 	.word	0x00000000


	//----- nvinfo : EIATTR_MIN_STACK_SIZE
	.align		4
.L_888:
        /*14a0*/ 	.byte	0x04, 0x12
        /*14a2*/ 	.short	(.L_890 - .L_889)
	.align		4
.L_889:
        /*14a4*/ 	.word	index@(_ZN10layer_norm13ln_fwd_kernelINS_13Kernel_traitsIf6__halffS2_fjLj768ELj1ELj4ELj1ELj16ENS_18Kernel_traits_baseILj768EfS2_fS2_fjLj128EEEEELb1ELb0ELb0ELb0EEEvNS_9FwdParamsE)
        /*14a8*/ 	.word	0x00000000


	//----- nvinfo : EIATTR_MIN_STACK_SIZE
	.align		4
.L_890:
        /*14ac*/ 	.byte	0x04, 0x12
        /*14ae*/ 	.short	(.L_892 - .L_891)
	.align		4
.L_891:
        /*14b0*/ 	.word	index@(_ZN10layer_norm13ln_fwd_kernelINS_13Kernel_traitsIf6__halffS2_fjLj768ELj1ELj4ELj1ELj16ENS_18Kernel_traits_baseILj768EfS2_fS2_fjLj128EEEEELb1ELb0ELb0ELb1EEEvNS_9FwdParamsE)
        /*14b4*/ 	.word	0x00000000


	//----- nvinfo : EIATTR_MIN_STACK_SIZE
	.align		4
.L_892:
        /*14b8*/ 	.byte	0x04, 0x12
        /*14ba*/ 	.short	(.L_894 - .L_893)
	.align		4
.L_893:
        /*14bc*/ 	.word	index@(_ZN10layer_norm13ln_fwd_kernelINS_13Kernel_traitsIf6__halffS2_fjLj768ELj1ELj4ELj1ELj16ENS_18Kernel_traits_baseILj768EfS2_fS2_fjLj128EEEEELb1ELb0ELb1ELb0EEEvNS_9FwdParamsE)
        /*14c0*/ 	.word	0x00000000


	//----- nvinfo : EIATTR_MIN_STACK_SIZE
	.align		4
.L_894:
        /*14c4*/ 	.byte	0x04, 0x12
        /*14c6*/ 	.short	(.L_896 - .L_895)
	.align		4
.L_895:
        /*14c8*/ 	.word	index@(_ZN10layer_norm13ln_fwd_kernelINS_13Kernel_traitsIf6__halffS2_fjLj768ELj1ELj4ELj1ELj16ENS_18Kernel_traits_baseILj768EfS2_fS2_fjLj128EEEEELb1ELb0ELb1ELb1EEEvNS_9FwdParamsE)
        /*14cc*/ 	.word	0x00000000


	//----- nvinfo : EIATTR_MIN_STACK_SIZE
	.align		4
.L_896:
        /*14d0*/ 	.byte	0x04, 0x12
        /*14d2*/ 	.short	(.L_898 - .L_897)
	.align		4
.L_897:
        /*14d4*/ 	.word	index@(_ZN10layer_norm13ln_fwd_kernelINS_13Kernel_traitsIf6__halffS2_fjLj768ELj1ELj4ELj1ELj16ENS_18Kernel_traits_baseILj768EfS2_fS2_fjLj128EEEEELb1ELb1ELb0ELb0EEEvNS_9FwdParamsE)
        /*14d8*/ 	.word	0x00000000


	//----- nvinfo : EIATTR_MIN_STACK_SIZE
	.align		4
.L_898:
        /*14dc*/ 	.byte	0x04, 0x12
        /*14de*/ 	.short	(.L_900 - .L_899)
	.align		4
.L_899:
        /*14e0*/ 	.word	index@(_ZN10layer_norm13ln_fwd_kernelINS_13Kernel_traitsIf6__halffS2_fjLj768ELj1ELj4ELj1ELj16ENS_18Kernel_traits_baseILj768EfS2_fS2_fjLj128EEEEELb1ELb1ELb0ELb1EEEvNS_9FwdParamsE)
        /*14e4*/ 	.word	0x00000000


	//----- nvinfo : EIATTR_MIN_STACK_SIZE
	.align		4
.L_900:
        /*14e8*/ 	.byte	0x04, 0x12
        /*14ea*/ 	.short	(.L_902 - .L_901)
	.align		4
.L_901:
        /*14ec*/ 	.word	index@(_ZN10layer_norm13ln_fwd_kernelINS_13Kernel_traitsIf6__halffS2_fjLj768ELj1ELj4ELj1ELj16ENS_18Kernel_traits_baseILj768EfS2_fS2_fjLj128EEEEELb1ELb1ELb1ELb0EEEvNS_9FwdParamsE)
        /*14f0*/ 	.word	0x00000000


	//----- nvinfo : EIATTR_MIN_STACK_SIZE
	.align		4
.L_902:
        /*14f4*/ 	.byte	0x04, 0x12
        /*14f6*/ 	.short	(.L_904 - .L_903)
	.align		4
.L_903:
        /*14f8*/ 	.word	index@(_ZN10layer_norm13ln_fwd_kernelINS_13Kernel_traitsIf6__halffS2_fjLj768ELj1ELj4ELj1ELj16ENS_18Kernel_traits_baseILj768EfS2_fS2_fjLj128EEEEELb1ELb1ELb1ELb1EEEvNS_9FwdParamsE)
        /*14fc*/ 	.word	0x00000000


	//----- nvinfo : EIATTR_MIN_STACK_SIZE
	.align		4
.L_904:
        /*1500*/ 	.byte	0x04, 0x12
        /*1502*/ 	.short	(.L_906 - .L_905)
	.align		4
.L_905:
        /*1504*/ 	.word	index@(_ZN10layer_norm13ln_fwd_kernelINS_13Kernel_traitsI6__halfffffjLj768ELj1ELj4ELj1ELj16ENS_18Kernel_traits_baseILj768ES2_ffffjLj128EEEEELb0ELb0ELb0ELb0EEEvNS_9FwdParamsE)
        /*1508*/ 	.word	0x00000000


	//----- nvinfo : EIATTR_MIN_STACK_SIZE
	.align		4
.L_906:
        /*150c*/ 	.byte	0x04, 0x12
        /*150e*/ 	.short	(.L_908 - .L_907)
	.align		4
.L_907:
        /*1510*/ 	.word	index@(_ZN10layer_norm13ln_fwd_kernelINS_13Kernel_traitsI6__halfffffjLj768ELj1ELj4ELj1ELj16ENS_18Kernel_traits_baseILj768ES2_ffffjLj128EEEEELb0ELb0ELb0ELb1EEEvNS_9FwdParamsE)
        /*1514*/ 	.word	0x00000000


	//----- nvinfo : EIATTR_MIN_STACK_SIZE
	.align		4
.L_908:
        /*1518*/ 	.byte	0x04, 0x12
        /*151a*/ 	.short	(.L_910 - .L_909)
	.align		4
.L_909:
        /*151c*/ 	.word	index@(_ZN10layer_norm13ln_fwd_kernelINS_13Kernel_traitsI6__halfffffjLj768ELj1ELj4ELj1ELj16ENS_18Kernel_traits_baseILj768ES2_ffffjLj128EEEEELb0ELb0ELb1ELb0EEEvNS_9FwdParamsE)
        /*1520*/ 	.word	0x00000000


	//----- nvinfo : EIATTR_MIN_STACK_SIZE
	.align		4
.L_910:
        /*1524*/ 	.byte	0x04, 0x12
        /*1526*/ 	.short	(.L_912 - .L_911)
	.align		4
.L_911:
        /*1528*/ 	.word	index@(_ZN10layer_norm13ln_fwd_kernelINS_13Kernel_traitsI6__halfffffjLj768ELj1ELj4ELj1ELj16ENS_18Kernel_traits_baseILj768ES2_ffffjLj128EEEEELb0ELb0ELb1ELb1EEEvNS_9FwdParamsE)
        /*152c*/ 	.word	0x00000000


	//----- nvinfo : EIATTR_MIN_STACK_SIZE
	.align		4
.L_912:
        /*1530*/ 	.byte	0x04, 0x12
        /*1532*/ 	.short	(.L_914 - .L_913)
	.align		4
.L_913:
        /*1534*/ 	.word	index@(_ZN10layer_norm13ln_fwd_kernelINS_13Kernel_traitsI6__halfffffjLj768ELj1ELj4ELj1ELj16ENS_18Kernel_traits_baseILj768ES2_ffffjLj128EEEEELb0ELb1ELb0ELb0EEEvNS_9FwdParamsE)
        /*1538*/ 	.word	0x00000000


	//----- nvinfo : EIATTR_MIN_STACK_SIZE
	.align		4
.L_914:
        /*153c*/ 	.byte	0x04, 0x12
        /*153e*/ 	.short	(.L_916 - .L_915)
	.align		4
.L_915:
        /*1540*/ 	.word	index@(_ZN10layer_norm13ln_fwd_kernelINS_13Kernel_traitsI6__halfffffjLj768ELj1ELj4ELj1ELj16ENS_18Kernel_traits_baseILj768ES2_ffffjLj128EEEEELb0ELb1ELb0ELb1EEEvNS_9FwdParamsE)
        /*1544*/ 	.word	0x00000000


	//----- nvinfo : EIATTR_MIN_STACK_SIZE
	.align		4
.L_916:
        /*1548*/ 	.byte	0x04, 0x12
        /*154a*/ 	.short	(.L_918 - .L_917)
	.align		4
.L_917:
        /*154c*/ 	.word	index@(_ZN10layer_norm13ln_fwd_kernelINS_13Kernel_traitsI6__halfffffjLj768ELj1ELj4ELj1ELj16ENS_18Kernel_traits_baseILj768ES2_ffffjLj128EEEEELb0ELb1ELb1ELb0EEEvNS_9FwdParamsE)
        /*1550*/ 	.word	0x00000000


	//----- nvinfo : EIATTR_MIN_STACK_SIZE
	.align		4
.L_918:
        /*1554*/ 	.byte	0x04, 0x12
        /*1556*/ 	.short	(.L_920 - .L_919)
	.align		4
.L_919:
        /*1558*/ 	.word	index@(_ZN10layer_norm13ln_fwd_kernelINS_13Kernel_traitsI6__halfffffjLj768ELj1ELj4ELj1ELj16ENS_18Kernel_traits_baseILj768ES2_ffffjLj128EEEEELb0ELb1ELb1ELb1EEEvNS_9FwdParamsE)
        /*155c*/ 	.word	0x00000000


	//----- nvinfo : EIATTR_MIN_STACK_SIZE
	.align		4
.L_920:
        /*1560*/ 	.byte	0x04, 0x12
        /*1562*/ 	.short	(.L_922 - .L_921)
	.align		4
.L_921:
        /*1564*/ 	.word	index@(_ZN10layer_norm13ln_fwd_kernelINS_13Kernel_traitsI6__halfffffjLj768ELj1ELj4ELj1ELj16ENS_18Kernel_traits_baseILj768ES2_ffffjLj128EEEEELb1ELb0ELb0ELb0EEEvNS_9FwdParamsE)
        /*1568*/ 	.word	0x00000000


	//----- nvinfo : EIATTR_MIN_STACK_SIZE
	.align		4
.L_922:
        /*156c*/ 	.byte	0x04, 0x12
        /*156e*/ 	.short	(.L_924 - .L_923)
	.align		4
.L_923:
        /*1570*/ 	.word	index@(_ZN10layer_norm13ln_fwd_kernelINS_13Kernel_traitsI6__halfffffjLj768ELj1ELj4ELj1ELj16ENS_18Kernel_traits_baseILj768ES2_ffffjLj128EEEEELb1ELb0ELb0ELb1EEEvNS_9FwdParamsE)
        /*1574*/ 	.word	0x00000000


	//----- nvinfo : EIATTR_MIN_STACK_SIZE
	.align		4
.L_924:
        /*1578*/ 	.byte	0x04, 0x12
        /*157a*/ 	.short	(.L_926 - .L_925)
	.align		4
.L_925:
        /*157c*/ 	.word	index@(_ZN10layer_norm13ln_fwd_kernelINS_13Kernel_traitsI6__halfffffjLj768ELj1ELj4ELj1ELj16ENS_18Kernel_traits_baseILj768ES2_ffffjLj128EEEEELb1ELb0ELb1ELb0EEEvNS_9FwdParamsE)
        /*1580*/ 	.word	0x00000000


	//----- nvinfo : EIATTR_MIN_STACK_SIZE
	.align		4
.L_926:
        /*1584*/ 	.byte	0x04, 0x12
        /*1586*/ 	.short	(.L_928 - .L_927)
	.align		4
.L_927:
        /*1588*/ 	.word	index@(_ZN10layer_norm13ln_fwd_kernelINS_13Kernel_traitsI6__halfffffjLj768ELj1ELj4ELj1ELj16ENS_18Kernel_traits_baseILj768ES2_ffffjLj128EEEEELb1ELb0ELb1ELb1EEEvNS_9FwdParamsE)
        /*158c*/ 	.word	0x00000000


	//----- nvinfo : EIATTR_MIN_STACK_SIZE
	.align		4
.L_928:
        /*1590*/ 	.byte	0x04, 0x12
        /*1592*/ 	.short	(.L_930 - .L_929)
	.align		4
.L_929:
        /*1594*/ 	.word	index@(_ZN10layer_norm13ln_fwd_kernelINS_13Kernel_traitsI6__halfffffjLj768ELj1ELj4ELj1ELj16ENS_18Kernel_traits_baseILj768ES2_ffffjLj128EEEEELb1ELb1ELb0ELb0EEEvNS_9FwdParamsE)
        /*1598*/ 	.word	0x00000008


	//----- nvinfo : EIATTR_MIN_STACK_SIZE
	.align		4
.L_930:
        /*159c*/ 	.byte	0x04, 0x12
        /*159e*/ 	.short	(.L_932 - .L_931)
	.align		4
.L_931:
        /*15a0*/ 	.word	index@(_ZN10layer_norm13ln_fwd_kernelINS_13Kernel_traitsI6__halfffffjLj768ELj1ELj4ELj1ELj16ENS_18Kernel_traits_baseILj768ES2_ffffjLj128EEEEELb1ELb1ELb0ELb1EEEvNS_9FwdParamsE)
        /*15a4*/ 	.word	0x00000000


	//----- nvinfo : EIATTR_MIN_STACK_SIZE
	.align		4
.L_932:
        /*15a8*/ 	.byte	0x04, 0x12
        /*15aa*/ 	.short	(.L_934 - .L_933)
	.align		4
.L_933:
        /*15ac*/ 	.word	index@(_ZN10layer_norm13ln_fwd_kernelINS_13Kernel_traitsI6__halfffffjLj768ELj1ELj4ELj1ELj16ENS_18Kernel_traits_baseILj768ES2_ffffjLj128EEEEELb1ELb1ELb1ELb0EEEvNS_9FwdParamsE)
        /*15b0*/ 	.word	0x00000000


	//----- nvinfo : EIATTR_MIN_STACK_SIZE
	.align		4
.L_934:
        /*15b4*/ 	.byte	0x04, 0x12
        /*15b6*/ 	.short	(.L_936 - .L_935)
	.align		4
.L_935:
        /*15b8*/ 	.word	index@(_ZN10layer_norm13ln_fwd_kernelINS_13Kernel_traitsI6__halfffffjLj768ELj1ELj4ELj1ELj16ENS_18Kernel_traits_baseILj768ES2_ffffjLj128EEEEELb1ELb1ELb1ELb1EEEvNS_9FwdParamsE)
        /*15bc*/ 	.word	0x00000000


	//----- nvinfo : EIATTR_MIN_STACK_SIZE
	.align		4
.L_936:
        /*15c0*/ 	.byte	0x04, 0x12
        /*15c2*/ 	.short	(.L_938 - .L_937)
	.align		4
.L_937:
        /*15c4*/ 	.word	index@(_ZN10layer_norm13ln_fwd_kernelINS_13Kernel_traitsIfffffjLj768ELj1ELj4ELj1ELj16ENS_18Kernel_traits_baseILj768EfffffjLj128EEEEELb0ELb0ELb0ELb0EEEvNS_9FwdParamsE)
        /*15c8*/ 	.word	0x00000000


	//----- nvinfo : EIATTR_MIN_STACK_SIZE
	.align		4
.L_938:
        /*15cc*/ 	.byte	0x04, 0x12
        /*15ce*/ 	.short	(.L_940 - .L_939)
	.align		4
.L_939:
        /*15d0*/ 	.word	index@(_ZN10layer_norm13ln_fwd_kernelINS_13Kernel_traitsIfffffjLj768ELj1ELj4ELj1ELj16ENS_18Kernel_traits_baseILj768EfffffjLj128EEEEELb0ELb0ELb0ELb1EEEvNS_9FwdParamsE)
        /*15d4*/ 	.word	0x00000000


	//----- nvinfo : EIATTR_MIN_STACK_SIZE
	.align		4
.L_940:
        /*15d8*/ 	.byte	0x04, 0x12
        /*15da*/ 	.short	(.L_942 - .L_941)
	.align		4
.L_941:
        /*15dc*/ 	.word	index@(_ZN10layer_norm13ln_fwd_kernelINS_13Kernel_traitsIfffffjLj768ELj1ELj4ELj1ELj16ENS_18Kernel_traits_baseILj768EfffffjLj128EEEEELb0ELb0ELb1ELb0EEEvNS_9FwdParamsE)
        /*15e0*/ 	.word	0x00000000


	//----- nvinfo : EIATTR_MIN_STACK_SIZE
	.align		4
.L_942:
        /*15e4*/ 	.byte	0x04, 0x12
        /*15e6*/ 	.short	(.L_944 - .L_943)
	.align		4
.L_943:
        /*15e8*/ 	.word	index@(_ZN10layer_norm13ln_fwd_kernelINS_13Kernel_traitsIfffffjLj768ELj1ELj4ELj1ELj16ENS_18Kernel_traits_baseILj768EfffffjLj128EEEEELb0ELb0ELb1ELb1EEEvNS_9FwdParamsE)
        /*15ec*/ 	.word	0x00000000


	//----- nvinfo : EIATTR_MIN_STACK_SIZE
	.align		4
.L_944:
        /*15f0*/ 	.byte	0x04, 0x12
        /*15f2*/ 	.short	(.L_946 - .L_945)
	.align		4
.L_945:
        /*15f4*/ 	.word	index@(_ZN10layer_norm13ln_fwd_kernelINS_13Kernel_traitsIfffffjLj768ELj1ELj4ELj1ELj16ENS_18Kernel_traits_baseILj768EfffffjLj128EEEEELb0ELb1ELb0ELb0EEEvNS_9FwdParamsE)
        /*15f8*/ 	.word	0x00000000


	//----- nvinfo : EIATTR_MIN_STACK_SIZE
	.align		4
.L_946:
        /*15fc*/ 	.byte	0x04, 0x12
        /*15fe*/ 	.short	(.L_948 - .L_947)
	.align		4
.L_947:
        /*1600*/ 	.word	index@(_ZN10layer_norm13ln_fwd_kernelINS_13Kernel_traitsIfffffjLj768ELj1ELj4ELj1ELj16ENS_18Kernel_traits_baseILj768EfffffjLj128EEEEELb0ELb1ELb0ELb1EEEvNS_9FwdParamsE)
        /*1604*/ 	.word	0x00000000


	//----- nvinfo : EIATTR_MIN_STACK_SIZE
	.align		4
.L_948:
        /*1608*/ 	.byte	0x04, 0x12
        /*160a*/ 	.short	(.L_950 - .L_949)
	.align		4
.L_949:
        /*160c*/ 	.word	index@(_ZN10layer_norm13ln_fwd_kernelINS_13Kernel_traitsIfffffjLj768ELj1ELj4ELj1ELj16ENS_18Kernel_traits_baseILj768EfffffjLj128EEEEELb0ELb1ELb1ELb0EEEvNS_9FwdParamsE)
        /*1610*/ 	.word	0x00000000


	//----- nvinfo : EIATTR_MIN_STACK_SIZE
	.align		4
.L_950:
        /*1614*/ 	.byte	0x04, 0x12
        /*1616*/ 	.short	(.L_952 - .L_951)
	.align		4
.L_951:
        /*1618*/ 	.word	index@(_ZN10layer_norm13ln_fwd_kernelINS_13Kernel_traitsIfffffjLj768ELj1ELj4ELj1ELj16ENS_18Kernel_traits_baseILj768EfffffjLj128EEEEELb0ELb1ELb1ELb1EEEvNS_9FwdParamsE)
        /*161c*/ 	.word	0x00000000


	//----- nvinfo : EIATTR_MIN_STACK_SIZE
	.align		4
.L_952:
        /*1620*/ 	.byte	0x04, 0x12
        /*1622*/ 	.short	(.L_954 - .L_953)
	.align		4
.L_953:
        /*1624*/ 	.word	index@(_ZN10layer_norm13ln_fwd_kernelINS_13Kernel_traitsIfffffjLj768ELj1ELj4ELj1ELj16ENS_18Kernel_traits_baseILj768EfffffjLj128EEEEELb1ELb0ELb0ELb0EEEvNS_9FwdParamsE)
        /*1628*/ 	.word	0x00000000


	//----- nvinfo : EIATTR_MIN_STACK_SIZE
	.align		4
.L_954:
        /*162c*/ 	.byte	0x04, 0x12
        /*162e*/ 	.short	(.L_956 - .L_955)
	.align		4
.L_955:
        /*1630*/ 	.word	index@(_ZN10layer_norm13ln_fwd_kernelINS_13Kernel_traitsIfffffjLj768ELj1ELj4ELj1ELj16ENS_18Kernel_traits_baseILj768EfffffjLj128EEEEELb1ELb0ELb0ELb1EEEvNS_9FwdParamsE)
        /*1634*/ 	.word	0x00000000


	//----- nvinfo : EIATTR_MIN_STACK_SIZE
	.align		4
.L_956:
        /*1638*/ 	.byte	0x04, 0x12
        /*163a*/ 	.short	(.L_958 - .L_957)
	.align		4
.L_957:
        /*163c*/ 	.word	index@(_ZN10layer_norm13ln_fwd_kernelINS_13Kernel_traitsIfffffjLj768ELj1ELj4ELj1ELj16ENS_18Kernel_traits_baseILj768EfffffjLj128EEEEELb1ELb0ELb1ELb0EEEvNS_9FwdParamsE)
        /*1640*/ 	.word	0x00000000


	//----- nvinfo : EIATTR_MIN_STACK_SIZE
	.align		4
.L_958:
        /*1644*/ 	.byte	0x04, 0x12
        /*1646*/ 	.short	(.L_960 - .L_959)
	.align		4
.L_959:
        /*1648*/ 	.word	index@(_ZN10layer_norm13ln_fwd_kernelINS_13Kernel_traitsIfffffjLj768ELj1ELj4ELj1ELj16ENS_18Kernel_traits_baseILj768EfffffjLj128EEEEELb1ELb0ELb1ELb1EEEvNS_9FwdParamsE)
        /*164c*/ 	.word	0x00000000


	//----- nvinfo : EIATTR_MIN_STACK_SIZE
	.align		4
.L_960:
        /*1650*/ 	.byte	0x04, 0x12
        /*1652*/ 	.short	(.L_962 - .L_961)
	.align		4
.L_961:
        /*1654*/ 	.word	index@(_ZN10layer_norm13ln_fwd_kernelINS_13Kernel_traitsIfffffjLj768ELj1ELj4ELj1ELj16ENS_18Kernel_traits_baseILj768EfffffjLj128EEEEELb1ELb1ELb0ELb0EEEvNS_9FwdParamsE)
        /*1658*/ 	.word	0x00000000


	//----- nvinfo : EIATTR_MIN_STACK_SIZE
	.align		4
.L_962:
        /*165c*/ 	.byte	0x04, 0x12
        /*165e*/ 	.short	(.L_964 - .L_963)
	.align		4
.L_963:
        /*1660*/ 	.word	index@(_ZN10layer_norm13ln_fwd_kernelINS_13Kernel_traitsIfffffjLj768ELj1ELj4ELj1ELj16ENS_18Kernel_traits_baseILj768EfffffjLj128EEEEELb1ELb1ELb0ELb1EEEvNS_9FwdParamsE)
        /*1664*/ 	.word	0x00000000


	//----- nvinfo : EIATTR_MIN_STACK_SIZE
	.align		4
.L_964:
        /*1668*/ 	.byte	0x04, 0x12
        /*166a*/ 	.short	(.L_966 - .L_965)
	.align		4
.L_965:
        /*166c*/ 	.word	index@(_ZN10layer_norm13ln_fwd_kernelINS_13Kernel_traitsIfffffjLj768ELj1ELj4ELj1ELj16ENS_18Kernel_traits_baseILj768EfffffjLj128EEEEELb1ELb1ELb1ELb0EEEvNS_9FwdParamsE)
        /*1670*/ 	.word	0x00000000


	//----- nvinfo : EIATTR_MIN_STACK_SIZE
	.align		4
.L_966:
        /*1674*/ 	.byte	0x04, 0x12
        /*1676*/ 	.short	(.L_968 - .L_967)
	.align		4
.L_967:
        /*1678*/ 	.word	index@(_ZN10layer_norm13ln_fwd_kernelINS_13Kernel_traitsIfffffjLj768ELj1ELj4ELj1ELj16ENS_18Kernel_traits_baseILj768EfffffjLj128EEEEELb1ELb1ELb1ELb1EEEvNS_9FwdParamsE)
        /*167c*/ 	.word	0x00000000
.L_968:


//--------------------- .nv.compat                --------------------------
	.section	.nv.compat,"",@"SHT_CUDA_COMPAT_INFO"
	.align	4
        /*0000*/ 	.byte	0x02, 0x09, 0x01, 0x00, 0x02, 0x02, 0x01, 0x00, 0x02, 0x05, 0x05, 0x00, 0x03, 0x07, 0x01, 0x01
        /*0010*/ 	.byte	0x02, 0x03, 0x00, 0x00, 0x02, 0x06, 0x01, 0x00, 0x04, 0x0b, 0x08, 0x00, 0x00, 0x00, 0x00, 0x00
        /*0020*/ 	.byte	0x00, 0x00, 0x00, 0x00


//--------------------- .nv.info._ZN10layer_norm13ln_fwd_kernelINS_13Kernel_traitsI13__nv_bfloat16S2_S2_S2_fjLj768ELj1ELj4ELj1ELj16ENS_18Kernel_traits_baseILj768ES2_S2_S2_S2_fjLj128EEEEELb0ELb0ELb0ELb0EEEvNS_9FwdParamsE --------------------------
	.section	.nv.info._ZN10layer_norm13ln_fwd_kernelINS_13Kernel_traitsI13__nv_bfloat16S2_S2_S2_fjLj768ELj1ELj4ELj1ELj16ENS_18Kernel_traits_baseILj768ES2_S2_S2_S2_fjLj128EEEEELb0ELb0ELb0ELb0EEEvNS_9FwdParamsE,"",@"SHT_CUDA_INFO"
	.sectionflags	@""
	.align	4


	//----- nvinfo : EIATTR_CUDA_API_VERSION
	.align		4
        /*0000*/ 	.byte	0x04, 0x37
        /*0002*/ 	.short	(.L_970 - .L_969)
.L_969:
        /*0004*/ 	.word	0x00000082


	//----- nvinfo : EIATTR_KPARAM_INFO
	.align		4
.L_970:
        /*0008*/ 	.byte	0x04, 0x17
        /*000a*/ 	.short	(.L_972 - .L_971)
.L_971:
        /*000c*/ 	.word	0x00000000
        /*0010*/ 	.short	0x0000
        /*0012*/ 	.short	0x0000
        /*0014*/ 	.byte	0x00, 0xf0, 0xa1, 0x03


	//----- nvinfo : EIATTR_SPARSE_MMA_MASK
	.align		4
.L_972:
        /*0018*/ 	.byte	0x03, 0x50
        /*001a*/ 	.short	0x0000


	//----- nvinfo : EIATTR_MAXREG_COUNT
	.align		4
        /*001c*/ 	.byte	0x03, 0x1b
        /*001e*/ 	.short	0x00ff


	//----- nvinfo : EIATTR_MERCURY_ISA_VERSION
	.align		4
        /*0020*/ 	.byte	0x03, 0x5f
        /*0022*/ 	.short	0x0101


	//----- nvinfo : EIATTR_COOP_GROUP_MASK_REGIDS
	.align		4
        /*0024*/ 	.byte	0x04, 0x29
        /*0026*/ 	.short	(.L_974 - .L_973)


	//   ....[0]....
.L_973:
        /*0028*/ 	.word	0xffffffff


	//   ....[1]....
        /*002c*/ 	.word	0xffffffff


	//   ....[2]....
        /*0030*/ 	.word	0xffffffff


	//   ....[3]....
        /*0034*/ 	.word	0xffffffff


	//   ....[4]....
        /*0038*/ 	.word	0xffffffff


	//   ....[5]....
        /*003c*/ 	.word	0xffffffff


	//   ....[6]....
        /*0040*/ 	.word	0xffffffff


	//   ....[7]....
        /*0044*/ 	.word	0xffffffff


	//   ....[8]....
        /*0048*/ 	.word	0xffffffff


	//   ....[9]....
        /*004c*/ 	.word	0xffffffff


	//   ....[10]....
        /*0050*/ 	.word	0x05000021


	//   ....[11]....
        /*0054*/ 	.word	0x05000021


	//   ....[12]....
        /*0058*/ 	.word	0x05000021


	//   ....[13]....
        /*005c*/ 	.word	0x05000021


	//   ....[14]....
        /*0060*/ 	.word	0x05000021


	//   ....[15]....
        /*0064*/ 	.word	0x05000021


	//   ....[16]....
        /*0068*/ 	.word	0x05000021


	//   ....[17]....
        /*006c*/ 	.word	0x05000021


	//   ....[18]....
        /*0070*/ 	.word	0x05000021


	//   ....[19]....
        /*0074*/ 	.word	0x05000021


	//----- nvinfo : EIATTR_COOP_GROUP_INSTR_OFFSETS
	.align		4
.L_974:
        /*0078*/ 	.byte	0x04, 0x28
        /*007a*/ 	.short	(.L_976 - .L_975)


	//   ....[0]....
.L_975:
        /*007c*/ 	.word	0x00002080


	//   ....[1]....
        /*0080*/ 	.word	0x000020b0


	//   ....[2]....
        /*0084*/ 	.word	0x000020d0


	//   ....[3]....
        /*0088*/ 	.word	0x000020f0


	//   ....[4]....
        /*008c*/ 	.word	0x00002110


	//   ....[5]....
        /*0090*/ 	.word	0x00002450


	//   ....[6]....
        /*0094*/ 	.word	0x00002470


	//   ....[7]....
        /*0098*/ 	.word	0x00002490


	//   ....[8]....
        /*009c*/ 	.word	0x000024b0


	//   ....[9]....
        /*00a0*/ 	.word	0x000024d0


	//   ....[10]....
        /*00a4*/ 	.word	0x00002d00


	//   ....[11]....
        /*00a8*/ 	.word	0x00002d90


	//   ....[12]....
        /*00ac*/ 	.word	0x00002df0


	//   ....[13]....
        /*00b0*/ 	.word	0x00002e50


	//   ....[14]....
        /*00b4*/ 	.word	0x00002eb0


	//   ....[15]....
        /*00b8*/ 	.word	0x00003250


	//   ....[16]....
        /*00bc*/ 	.word	0x000032a0


	//   ....[17]....
        /*00c0*/ 	.word	0x00003300


	//   ....[18]....
        /*00c4*/ 	.word	0x00003360


	//   ....[19]....
        /*00c8*/ 	.word	0x000033c0


	//----- nvinfo : EIATTR_EXIT_INSTR_OFFSETS
	.align		4
.L_976:
        /*00cc*/ 	.byte	0x04, 0x1c
        /*00ce*/ 	.short	(.L_978 - .L_977)


	//   ....[0]....
.L_977:
        /*00d0*/ 	.word	0x00000490


	//   ....[1]....
        /*00d4*/ 	.word	0x00002c90


	//----- nvinfo : EIATTR_MAX_THREADS
	.align		4
.L_978:
        /*00d8*/ 	.byte	0x04, 0x05
        /*00da*/ 	.short	(.L_980 - .L_979)
.L_979:
        /*00dc*/ 	.word	0x00000080
        /*00e0*/ 	.word	0x00000001
        /*00e4*/ 	.word	0x00000001


	//----- nvinfo : EIATTR_CRS_STACK_SIZE
	.align		4
.L_980:
        /*00e8*/ 	.byte	0x04, 0x1e
        /*00ea*/ 	.short	(.L_982 - .L_981)
.L_981:
        /*00ec*/ 	.word	0x00000000


	//----- nvinfo : EIATTR_CBANK_PARAM_SIZE
	.align		4
.L_982:
        /*00f0*/ 	.byte	0x03, 0x19
        /*00f2*/ 	.short	0x00e8


	//----- nvinfo : EIATTR_PARAM_CBANK
	.align		4
        /*00f4*/ 	.byte	0x04, 0x0a
        /*00f6*/ 	.short	(.L_984 - .L_983)
	.align		4
.L_983:
        /*00f8*/ 	.word	index@(.nv.constant0._ZN10layer_norm13ln_fwd_kernelINS_13Kernel_traitsI13__nv_bfloat16S2_S2_S2_fjLj768ELj1ELj4ELj1ELj16ENS_18Kernel_traits_baseILj768ES2_S2_S2_S2_fjLj128EEEEELb0ELb0ELb0ELb0EEEvNS_9FwdParamsE)
        /*00fc*/ 	.short	0x0210
        /*00fe*/ 	.short	0x00e8


	//----- nvinfo : EIATTR_SW_WAR
	.align		4
.L_984:
        /*0100*/ 	.byte	0x04, 0x36
        /*0102*/ 	.short	(.L_986 - .L_985)
.L_985:
        /*0104*/ 	.word	0x00000008
.L_986:


//--------------------- .nv.info._ZN10layer_norm13ln_fwd_kernelINS_13Kernel_traitsI13__nv_bfloat16S2_S2_S2_fjLj768ELj1ELj4ELj1ELj16ENS_18Kernel_traits_baseILj768ES2_S2_S2_S2_fjLj128EEEEELb0ELb0ELb0ELb1EEEvNS_9FwdParamsE --------------------------
	.section	.nv.info._ZN10layer_norm13ln_fwd_kernelINS_13Kernel_traitsI13__nv_bfloat16S2_S2_S2_fjLj768ELj1ELj4ELj1ELj16ENS_18Kernel_traits_baseILj768ES2_S2_S2_S2_fjLj128EEEEELb0ELb0ELb0ELb1EEEvNS_9FwdParamsE,"",@"SHT_CUDA_INFO"
	.sectionflags	@""
	.align	4


	//----- nvinfo : EIATTR_CUDA_API_VERSION
	.align		4
        /*0000*/ 	.byte	0x04, 0x37
        /*0002*/ 	.short	(.L_988 - .L_987)
.L_987:
        /*0004*/ 	.word	0x00000082


	//----- nvinfo : EIATTR_KPARAM_INFO
	.align		4
.L_988:
        /*0008*/ 	.byte	0x04, 0x17
        /*000a*/ 	.short	(.L_990 - .L_989)
.L_989:
        /*000c*/ 	.word	0x00000000
        /*0010*/ 	.short	0x0000
        /*0012*/ 	.short	0x0000
        /*0014*/ 	.byte	0x00, 0xf0, 0xa1, 0x03


	//----- nvinfo : EIATTR_SPARSE_MMA_MASK
	.align		4
.L_990:
        /*0018*/ 	.byte	0x03, 0x50
        /*001a*/ 	.short	0x0000


	//----- nvinfo : EIATTR_MAXREG_COUNT
	.align		4
        /*001c*/ 	.byte	0x03, 0x1b
        /*001e*/ 	.short	0x00ff


	//----- nvinfo : EIATTR_MERCURY_ISA_VERSION
	.align		4
        /*0020*/ 	.byte	0x03, 0x5f
        /*0022*/ 	.short	0x0101


	//----- nvinfo : EIATTR_COOP_GROUP_MASK_REGIDS
	.align		4
        /*0024*/ 	.byte	0x04, 0x29
        /*0026*/ 	.short	(.L_992 - .L_991)


	//   ....[0]....
.L_991:
        /*0028*/ 	.word	0xffffffff


	//   ....[1]....
        /*002c*/ 	.word	0xffffffff


	//   ....[2]....
        /*0030*/ 	.word	0xffffffff


	//   ....[3]....
        /*0034*/ 	.word	0xffffffff


	//   ....[4]....
        /*0038*/ 	.word	0xffffffff


	//   ....[5]....
        /*003c*/ 	.word	0xffffffff


	//   ....[6]....
        /*0040*/ 	.word	0xffffffff


	//   ....[7]....
        /*0044*/ 	.word	0xffffffff


	//   ....[8]....
        /*0048*/ 	.word	0xffffffff


	//   ....[9]....
        /*004c*/ 	.word	0xffffffff


	//   ....[10]....
        /*0050*/ 	.word	0x0500001d


	//   ....[11]....
        /*0054*/ 	.word	0x0500001d


	//   ....[12]....
        /*0058*/ 	.word	0x0500001d


	//   ....[13]....
        /*005c*/ 	.word	0x0500001d


	//   ....[14]....
        /*0060*/ 	.word	0x0500001d


	//   ....[15]....
        /*0064*/ 	.word	0x0500001d


	//   ....[16]....
        /*0068*/ 	.word	0x0500001d


	//   ....[17]....
        /*006c*/ 	.word	0x0500001d


	//   ....[18]....
        /*0070*/ 	.word	0x0500001d


	//   ....[19]....
        /*0074*/ 	.word	0x0500001d


	//----- nvinfo : EIATTR_COOP_GROUP_INSTR_OFFSETS
	.align		4
.L_992:
        /*0078*/ 	.byte	0x04, 0x28
        /*007a*/ 	.short	(.L_994 - .L_993)


	//   ....[0]....
.L_993:
        /*007c*/ 	.word	0x00001aa0


	//   ....[1]....
        /*0080*/ 	.word	0x00001ac0


	//   ....[2]....
        /*0084*/ 	.word	0x00001ae0


	//   ....[3]....
        /*0088*/ 	.word	0x00001b00


	//   ....[4]....
        /*008c*/ 	.word	0x00001b30


	//   ....[5]....
        /*0090*/ 	.word	0x00001e60


	//   ....[6]....
        /*0094*/ 	.word	0x00001e80


	//   ....[7]....
        /*0098*/ 	.word	0x00001ea0


	//   ....[8]....
        /*009c*/ 	.word	0x00001ec0


	//   ....[9]....
        /*00a0*/ 	.word	0x00001ee0


	//   ....[10]....
        /*00a4*/ 	.word	0x00002640


	//   ....[11]....
        /*00a8*/ 	.word	0x000026c0


	//   ....[12]....
        /*00ac*/ 	.word	0x00002710


	//   ....[13]....
        /*00b0*/ 	.word	0x00002770


	//   ....[14]....
        /*00b4*/ 	.word	0x000027e0


	//   ....[15]....
        /*00b8*/ 	.word	0x00002b60


	//   ....[16]....
        /*00bc*/ 	.word	0x00002bb0


	//   ....[17]....
        /*00c0*/ 	.word	0x00002c00


	//   ....[18]....
        /*00c4*/ 	.word	0x00002c60


	//   ....[19]....
        /*00c8*/ 	.word	0x00002cc0


	//----- nvinfo : EIATTR_EXIT_INSTR_OFFSETS
	.align		4
.L_994:
        /*00cc*/ 	.byte	0x04, 0x1c
        /*00ce*/ 	.short	(.L_996 - .L_995)


	//   ....[0]....
.L_995:
        /*00d0*/ 	.word	0x00000190


	//   ....[1]....
        /*00d4*/ 	.word	0x000025d0


	//----- nvinfo : EIATTR_MAX_THREADS
	.align		4
.L_996:
        /*00d8*/ 	.byte	0x04, 0x05
        /*00da*/ 	.short	(.L_998 - .L_997)
.L_997:
        /*00dc*/ 	.word	0x00000080
        /*00e0*/ 	.word	0x00000001
        /*00e4*/ 	.word	0x00000001


	//----- nvinfo : EIATTR_CRS_STACK_SIZE
	.align		4
.L_998:
        /*00e8*/ 	.byte	0x04, 0x1e
        /*00ea*/ 	.short	(.L_1000 - .L_999)
.L_999:
        /*00ec*/ 	.word	0x00000000


	//----- nvinfo : EIATTR_CBANK_PARAM_SIZE
	.align		4
.L_1000:
        /*00f0*/ 	.byte	0x03, 0x19
        /*00f2*/ 	.short	0x00e8


	//----- nvinfo : EIATTR_PARAM_CBANK
	.align		4
        /*00f4*/ 	.byte	0x04, 0x0a
        /*00f6*/ 	.short	(.L_1002 - .L_1001)
	.align		4
.L_1001:
        /*00f8*/ 	.word	index@(.nv.constant0._ZN10layer_norm13ln_fwd_kernelINS_13Kernel_traitsI13__nv_bfloat16S2_S2_S2_fjLj768ELj1ELj4ELj1ELj16ENS_18Kernel_traits_baseILj768ES2_S2_S2_S2_fjLj128EEEEELb0ELb0ELb0ELb1EEEvNS_9FwdParamsE)
        /*00fc*/ 	.short	0x0210
        /*00fe*/ 	.short	0x00e8


	//----- nvinfo : EIATTR_SW_WAR
	.align		4
.L_1002:
        /*0100*/ 	.byte	0x04, 0x36
        /*0102*/ 	.short	(.L_1004 - .L_1003)
.L_1003:
        /*0104*/ 	.word	0x00000008
.L_1004:


//--------------------- .nv.info._ZN10layer_norm13ln_fwd_kernelINS_13Kernel_traitsI13__nv_bfloat16S2_S2_S2_fjLj768ELj1ELj4ELj1ELj16ENS_18Kernel_traits_baseILj768ES2_S2_S2_S2_fjLj128EEEEELb0ELb0ELb1ELb0EEEvNS_9FwdParamsE --------------------------
	.section	.nv.info._ZN10layer_norm13ln_fwd_kernelINS_13Kernel_traitsI13__nv_bfloat16S2_S2_S2_fjLj768ELj1ELj4ELj1ELj16ENS_18Kernel_traits_baseILj768ES2_S2_S2_S2_fjLj128EEEEELb0ELb0ELb1ELb0EEEvNS_9FwdParamsE,"",@"SHT_CUDA_INFO"
	.sectionflags	@""
	.align	4


	//----- nvinfo : EIATTR_CUDA_API_VERSION
	.align		4
        /*0000*/ 	.byte	0x04, 0x37
        /*0002*/ 	.short	(.L_1006 - .L_1005)
.L_1005:
        /*0004*/ 	.word	0x00000082


	//----- nvinfo : EIATTR_KPARAM_INFO
	.align		4
.L_1006:
        /*0008*/ 	.byte	0x04, 0x17
        /*000a*/ 	.short	(.L_1008 - .L_1007)
.L_1007:
        /*000c*/ 	.word	0x00000000
        /*0010*/ 	.short	0x0000
        /*0012*/ 	.short	0x0000
        /*0014*/ 	.byte	0x00, 0xf0, 0xa1, 0x03


	//----- nvinfo : EIATTR_SPARSE_MMA_MASK
	.align		4
.L_1008:
        /*0018*/ 	.byte	0x03, 0x50
        /*001a*/ 	.short	0x0000


	//----- nvinfo : EIATTR_MAXREG_COUNT
	.align		4
        /*001c*/ 	.byte	0x03, 0x1b
        /*001e*/ 	.short	0x00ff


	//----- nvinfo : EIATTR_MERCURY_ISA_VERSION
	.align		4
        /*0020*/ 	.byte	0x03, 0x5f
        /*0022*/ 	.short	0x0101


	//----- nvinfo : EIATTR_COOP_GROUP_MASK_REGIDS
	.align		4
        /*0024*/ 	.byte	0x04, 0x29
        /*0026*/ 	.short	(.L_1010 - .L_1009)


	//   ....[0]....
.L_1009:
        /*0028*/ 	.word	0xffffffff


	//   ....[1]....
        /*002c*/ 	.word	0xffffffff


	//   ....[2]....
        /*0030*/ 	.word	0xffffffff


	//   ....[3]....
        /*0034*/ 	.word	0xffffffff


	//   ....[4]....
        /*0038*/ 	.word	0xffffffff


	//   ....[5]....
        /*003c*/ 	.word	0xffffffff


	//   ....[6]....
        /*0040*/ 	.word	0xffffffff


	//   ....[7]....
        /*0044*/ 	.word	0xffffffff


	//   ....[8]....
        /*0048*/ 	.word	0xffffffff


	//   ....[9]....
        /*004c*/ 	.word	0xffffffff


	//   ....[10]....
        /*0050*/ 	.word	0x05000061


	//   ....[11]....
        /*0054*/ 	.word	0x05000061


	//   ....[12]....
        /*0058*/ 	.word	0x05000061


	//   ....[13]....
        /*005c*/ 	.word	0x05000061


	//   ....[14]....
        /*0060*/ 	.word	0x05000061


	//   ....[15]....
        /*0064*/ 	.word	0x05000061


	//   ....[16]....
        /*0068*/ 	.word	0x05000061


	//   ....[17]....
        /*006c*/ 	.word	0x05000061


	//   ....[18]....
        /*0070*/ 	.word	0x05000061


	//   ....[19]....
        /*0074*/ 	.word	0x05000061


	//----- nvinfo : EIATTR_COOP_GROUP_INSTR_OFFSETS
	.align		4
.L_1010:
        /*0078*/ 	.byte	0x04, 0x28
        /*007a*/ 	.short	(.L_1012 - .L_1011)


	//   ....[0]....
.L_1011:
        /*007c*/ 	.word	0x00002280


	//   ....[1]....
        /*0080*/ 	.word	0x000022b0


	//   ....[2]....
        /*0084*/ 	.word	0x000022d0


	//   ....[3]....
        /*0088*/ 	.word	0x000022f0


	//   ....[4]....
        /*008c*/ 	.word	0x00002310


	//   ....[5]....
        /*0090*/ 	.word	0x00002650


	//   ....[6]....
        /*0094*/ 	.word	0x00002670


	//   ....[7]....
        /*0098*/ 	.word	0x00002690


	//   ....[8]....
        /*009c*/ 	.word	0x000026b0


	//   ....[9]....
        /*00a0*/ 	.word	0x000026d0


	//   ....[10]....
        /*00a4*/ 	.word	0x00002f90


	//   ....[11]....
        /*00a8*/ 	.word	0x00003040


	//   ....[12]....
        /*00ac*/ 	.word	0x000030b0


	//   ....[13]....
        /*00b0*/ 	.word	0x00003120


	//   ....[14]....
        /*00b4*/ 	.word	0x00003190


	//   ....[15]....
        /*00b8*/ 	.word	0x00003520


	//   ....[16]....
        /*00bc*/ 	.word	0x00003590


	//   ....[17]....
        /*00c0*/ 	.word	0x00003600


	//   ....[18]....
        /*00c4*/ 	.word	0x00003670


	//   ....[19]....
        /*00c8*/ 	.word	0x000036e0


	//----- nvinfo : EIATTR_EXIT_INSTR_OFFSETS
	.align		4
.L_1012:
        /*00cc*/ 	.byte	0x04, 0x1c
        /*00ce*/ 	.short	(.L_1014 - .L_1013)


	//   ....[0]....
.L_1013:
        /*00d0*/ 	.word	0x00000460


	//   ....[1]....
        /*00d4*/ 	.word	0x00002f20


	//----- nvinfo : EIATTR_MAX_THREADS
	.align		4
.L_1014:
        /*00d8*/ 	.byte	0x04, 0x05
        /*00da*/ 	.short	(.L_1016 - .L_1015)
.L_1015:
        /*00dc*/ 	.word	0x00000080
        /*00e0*/ 	.word	0x00000001
        /*00e4*/ 	.word	0x00000001


	//----- nvinfo : EIATTR_CRS_STACK_SIZE
	.align		4
.L_1016:
        /*00e8*/ 	.byte	0x04, 0x1e
        /*00ea*/ 	.short	(.L_1018 - .L_1017)
.L_1017:
        /*00ec*/ 	.word	0x00000000


	//----- nvinfo : EIATTR_CBANK_PARAM_SIZE
	.align		4
.L_1018:
        /*00f0*/ 	.byte	0x03, 0x19
        /*00f2*/ 	.short	0x00e8


	//----- nvinfo : EIATTR_PARAM_CBANK
	.align		4
        /*00f4*/ 	.byte	0x04, 0x0a
        /*00f6*/ 	.short	(.L_1020 - .L_1019)
	.align		4
.L_1019:
        /*00f8*/ 	.word	index@(.nv.constant0._ZN10layer_norm13ln_fwd_kernelINS_13Kernel_traitsI13__nv_bfloat16S2_S2_S2_fjLj768ELj1ELj4ELj1ELj16ENS_18Kernel_traits_baseILj768ES2_S2_S2_S2_fjLj128EEEEELb0ELb0ELb1ELb0EEEvNS_9FwdParamsE)
        /*00fc*/ 	.short	0x0210
        /*00fe*/ 	.short	0x00e8


	//----- nvinfo : EIATTR_SW_WAR
	.align		4
.L_1020:
        /*0100*/ 	.byte	0x04, 0x36
        /*0102*/ 	.short	(.L_1022 - .L_1021)
.L_1021:
        /*0104*/ 	.word	0x00000008
.L_1022:


//--------------------- .nv.info._ZN10layer_norm13ln_fwd_kernelINS_13Kernel_traitsI13__nv_bfloat16S2_S2_S2_fjLj768ELj1ELj4ELj1ELj16ENS_18Kernel_traits_baseILj768ES2_S2_S2_S2_fjLj128EEEEELb0ELb0ELb1ELb1EEEvNS_9FwdParamsE --------------------------
	.section	.nv.info._ZN10layer_norm13ln_fwd_kernelINS_13Kernel_traitsI13__nv_bfloat16S2_S2_S2_fjLj768ELj1ELj4ELj1ELj16ENS_18Kernel_traits_baseILj768ES2_S2_S2_S2_fjLj128EEEEELb0ELb0ELb1ELb1EEEvNS_9FwdParamsE,"",@"SHT_CUDA_INFO"
	.sectionflags	@""
	.align	4


	//----- nvinfo : EIATTR_CUDA_API_VERSION
	.align		4
        /*0000*/ 	.byte	0x04, 0x37
        /*0002*/ 	.short	(.L_1024 - .L_1023)
.L_1023:
        /*0004*/ 	.word	0x00000082


	//----- nvinfo : EIATTR_KPARAM_INFO
	.align		4
.L_1024:
        /*0008*/ 	.byte	0x04, 0x17
        /*000a*/ 	.short	(.L_1026 - .L_1025)
.L_1025:
        /*000c*/ 	.word	0x00000000
        /*0010*/ 	.short	0x0000
        /*0012*/ 	.short	0x0000
        /*0014*/ 	.byte	0x00, 0xf0, 0xa1, 0x03


	//----- nvinfo : EIATTR_SPARSE_MMA_MASK
	.align		4
.L_1026:
        /*0018*/ 	.byte	0x03, 0x50
        /*001a*/ 	.short	0x0000


	//----- nvinfo : EIATTR_MAXREG_COUNT
	.align		4
        /*001c*/ 	.byte	0x03, 0x1b
        /*001e*/ 	.short	0x00ff


	//----- nvinfo : EIATTR_MERCURY_ISA_VERSION
	.align		4
        /*0020*/ 	.byte	0x03, 0x5f
        /*0022*/ 	.short	0x0101


	//----- nvinfo : EIATTR_COOP_GROUP_MASK_REGIDS
	.align		4
        /*0024*/ 	.byte	0x04, 0x29
        /*0026*/ 	.short	(.L_1028 - .L_1027)


	//   ....[0]....
.L_1027:
        /*0028*/ 	.word	0xffffffff


	//   ....[1]....
        /*002c*/ 	.word	0xffffffff


	//   ....[2]....
        /*0030*/ 	.word	0xffffffff


	//   ....[3]....
        /*0034*/ 	.word	0xffffffff


	//   ....[4]....
        /*0038*/ 	.word	0xffffffff


	//   ....[5]....
        /*003c*/ 	.word	0xffffffff


	//   ....[6]....
        /*0040*/ 	.word	0xffffffff


	//   ....[7]....
        /*0044*/ 	.word	0xffffffff


	//   ....[8]....
        /*0048*/ 	.word	0xffffffff


	//   ....[9]....
        /*004c*/ 	.word	0xffffffff


	//   ....[10]....
        /*0050*/ 	.word	0x0500001d


	//   ....[11]....
        /*0054*/ 	.word	0x0500001d


	//   ....[12]....
        /*0058*/ 	.word	0x0500001d


	//   ....[13]....
        /*005c*/ 	.word	0x0500001d


	//   ....[14]....
        /*0060*/ 	.word	0x0500001d


	//   ....[15]....
        /*0064*/ 	.word	0x0500001d


	//   ....[16]....
        /*0068*/ 	.word	0x0500001d


	//   ....[17]....
        /*006c*/ 	.word	0x0500001d


	//   ....[18]....
        /*0070*/ 	.word	0x0500001d


	//   ....[19]....
        /*0074*/ 	.word	0x0500001d


	//----- nvinfo : EIATTR_COOP_GROUP_INSTR_OFFSETS
	.align		4
.L_1028:
        /*0078*/ 	.byte	0x04, 0x28
        /*007a*/ 	.short	(.L_1030 - .L_1029)


	//   ....[0]....
.L_1029:
        /*007c*/ 	.word	0x00001f40


	//   ....[1]....
        /*0080*/ 	.word	0x00001f70


	//   ....[2]....
        /*0084*/ 	.word	0x00001f90


	//   ....[3]....
        /*0088*/ 	.word	0x00001fb0


	//   ....[4]....
        /*008c*/ 	.word	0x00001fd0


	//   ....[5]....
        /*0090*/ 	.word	0x00002300


	//   ....[6]....
        /*0094*/ 	.word	0x00002320


	//   ....[7]....
        /*0098*/ 	.word	0x00002340


	//   ....[8]....
        /*009c*/ 	.word	0x00002360


	//   ....[9]....
        /*00a0*/ 	.word	0x00002380


	//   ....[10]....
        /*00a4*/ 	.word	0x00002b90


	//   ....[11]....
        /*00a8*/ 	.word	0x00002c30


	//   ....[12]....
        /*00ac*/ 	.word	0x00002c80


	//   ....[13]....
        /*00b0*/ 	.word	0x00002cd0


	//   ....[14]....
        /*00b4*/ 	.word	0x00002d30


	//   ....[15]....
        /*00b8*/ 	.word	0x000030b0


	//   ....[16]....
        /*00bc*/ 	.word	0x00003100


	//   ....[17]....
        /*00c0*/ 	.word	0x00003150


	//   ....[18]....
        /*00c4*/ 	.word	0x000031b0


	//   ....[19]....
        /*00c8*/ 	.word	0x00003210


	//----- nvinfo : EIATTR_EXIT_INSTR_OFFSETS
	.align		4
.L_1030:
        /*00cc*/ 	.byte	0x04, 0x1c
        /*00ce*/ 	.short	(.L_1032 - .L_1031)


	//   ....[0]....
.L_1031:
        /*00d0*/ 	.word	0x00000150


	//   ....[1]....
        /*00d4*/ 	.word	0x00002b20


	//----- nvinfo : EIATTR_MAX_THREADS
	.align		4
.L_1032:
        /*00d8*/ 	.byte	0x04, 0x05
        /*00da*/ 	.short	(.L_1034 - .L_1033)
.L_1033:
        /*00dc*/ 	.word	0x00000080
        /*00e0*/ 	.word	0x00000001
        /*00e4*/ 	.word	0x00000001


	//----- nvinfo : EIATTR_CRS_STACK_SIZE
	.align		4
.L_1034:
        /*00e8*/ 	.byte	0x04, 0x1e
        /*00ea*/ 	.short	(.L_1036 - .L_1035)
.L_1035:
        /*00ec*/ 	.word	0x00000000


	//----- nvinfo : EIATTR_CBANK_PARAM_SIZE
	.align		4
.L_1036:
        /*00f0*/ 	.byte	0x03, 0x19
        /*00f2*/ 	.short	0x00e8


	//----- nvinfo : EIATTR_PARAM_CBANK
	.align		4
        /*00f4*/ 	.byte	0x04, 0x0a
        /*00f6*/ 	.short	(.L_1038 - .L_1037)
	.align		4
.L_1037:
        /*00f8*/ 	.word	index@(.nv.constant0._ZN10layer_norm13ln_fwd_kernelINS_13Kernel_traitsI13__nv_bfloat16S2_S2_S2_fjLj768ELj1ELj4ELj1ELj16ENS_18Kernel_traits_baseILj768ES2_S2_S2_S2_fjLj128EEEEELb0ELb0ELb1ELb1EEEvNS_9FwdParamsE)
        /*00fc*/ 	.short	0x0210
        /*00fe*/ 	.short	0x00e8


	//----- nvinfo : EIATTR_SW_WAR
	.align		4
.L_1038:
        /*0100*/ 	.byte	0x04, 0x36
        /*0102*/ 	.short	(.L_1040 - .L_1039)
.L_1039:
        /*0104*/ 	.word	0x00000008
.L_1040:


//--------------------- .nv.info._ZN10layer_norm13ln_fwd_kernelINS_13Kernel_traitsI13__nv_bfloat16S2_S2_S2_fjLj768ELj1ELj4ELj1ELj16ENS_18Kernel_traits_baseILj768ES2_S2_S2_S2_fjLj128EEEEELb0ELb1ELb0ELb0EEEvNS_9FwdParamsE --------------------------
	.section	.nv.info._ZN10layer_norm13ln_fwd_kernelINS_13Kernel_traitsI13__nv_bfloat16S2_S2_S2_fjLj768ELj1ELj4ELj1ELj16ENS_18Kernel_traits_baseILj768ES2_S2_S2_S2_fjLj128EEEEELb0ELb1ELb0ELb0EEEvNS_9FwdParamsE,"",@"SHT_CUDA_INFO"
	.sectionflags	@""
	.align	4


	//----- nvinfo : EIATTR_CUDA_API_VERSION
	.align		4
        /*0000*/ 	.byte	0x04, 0x37
        /*0002*/ 	.short	(.L_1042 - .L_1041)
.L_1041:
        /*0004*/ 	.word	0x00000082


	//----- nvinfo : EIATTR_KPARAM_INFO
	.align		4
.L_1042:
        /*0008*/ 	.byte	0x04, 0x17
        /*000a*/ 	.short	(.L_1044 - .L_1043)
.L_1043:
        /*000c*/ 	.word	0x00000000
        /*0010*/ 	.short	0x0000
        /*0012*/ 	.short	0x0000
        /*0014*/ 	.byte	0x00, 0xf0, 0xa1, 0x03


	//----- nvinfo : EIATTR_SPARSE_MMA_MASK
	.align		4
.L_1044:
        /*0018*/ 	.byte	0x03, 0x50
        /*001a*/ 	.short	0x0000


	//----- nvinfo : EIATTR_MAXREG_COUNT
	.align		4
        /*001c*/ 	.byte	0x03, 0x1b
        /*001e*/ 	.short	0x00ff


	//----- nvinfo : EIATTR_MERCURY_ISA_VERSION
	.align		4
        /*0020*/ 	.byte	0x03, 0x5f
        /*0022*/ 	.short	0x0101


	//----- nvinfo : EIATTR_COOP_GROUP_MASK_REGIDS
	.align		4
        /*0024*/ 	.byte	0x04, 0x29
        /*0026*/ 	.short	(.L_1046 - .L_1045)


	//   ....[0]....
.L_1045:
        /*0028*/ 	.word	0xffffffff


	//   ....[1]....
        /*002c*/ 	.word	0xffffffff


	//   ....[2]....
        /*0030*/ 	.word	0xffffffff


	//   ....[3]....
        /*0034*/ 	.word	0xffffffff


	//   ....[4]....
        /*0038*/ 	.word	0xffffffff


	//   ....[5]....
        /*003c*/ 	.word	0xffffffff


	//   ....[6]....
        /*0040*/ 	.word	0xffffffff


	//   ....[7]....
        /*0044*/ 	.word	0xffffffff


	//   ....[8]....
        /*0048*/ 	.word	0xffffffff


	//   ....[9]....
        /*004c*/ 	.word	0xffffffff


	//   ....[10]....
        /*0050*/ 	.word	0x05000070


	//   ....[11]....
        /*0054*/ 	.word	0x05000070


	//   ....[12]....
        /*0058*/ 	.word	0x05000070


	//   ....[13]....
        /*005c*/ 	.word	0x05000070


	//   ....[14]....
        /*0060*/ 	.word	0x05000070


	//   ....[15]....
        /*0064*/ 	.word	0x05000070


	//   ....[16]....
        /*0068*/ 	.word	0x05000070


	//   ....[17]....
        /*006c*/ 	.word	0x05000070


	//   ....[18]....
        /*0070*/ 	.word	0x05000070


	//   ....[19]....
        /*0074*/ 	.word	0x05000070


	//----- nvinfo : EIATTR_COOP_GROUP_INSTR_OFFSETS
	.align		4
.L_1046:
        /*0078*/ 	.byte	0x04, 0x28
        /*007a*/ 	.short	(.L_1048 - .L_1047)


	//   ....[0]....
.L_1047:
        /*007c*/ 	.word	0x00001b50


	//   ....[1]....
        /*0080*/ 	.word	0x00001b80


	//   ....[2]....
        /*0084*/ 	.word	0x00001ba0


	//   ....[3]....
        /*0088*/ 	.word	0x00001bc0


	//   ....[4]....
        /*008c*/ 	.word	0x00001be0


	//   ....[5]....
        /*0090*/ 	.word	0x00001f20


	//   ....[6]....
        /*0094*/ 	.word	0x00001f40


	//   ....[7]....
        /*0098*/ 	.word	0x00001f60


	//   ....[8]....
        /*009c*/ 	.word	0x00001f80


	//   ....[9]....
        /*00a0*/ 	.word	0x00001fa0


	//   ....[10]....
        /*00a4*/ 	.word	0x000027d0


	//   ....[11]....
        /*00a8*/ 	.word	0x00002880


	//   ....[12]....
        /*00ac*/ 	.word	0x000028f0


	//   ....[13]....
        /*00b0*/ 	.word	0x00002960


	//   ....[14]....
        /*00b4*/ 	.word	0x000029d0


	//   ....[15]....
        /*00b8*/ 	.word	0x00002d60


	//   ....[16]....
        /*00bc*/ 	.word	0x00002dd0


	//   ....[17]....
        /*00c0*/ 	.word	0x00002e40


	//   ....[18]....
        /*00c4*/ 	.word	0x00002eb0


	//   ....[19]....
        /*00c8*/ 	.word	0x00002f20


	//----- nvinfo : EIATTR_EXIT_INSTR_OFFSETS
	.align		4
.L_1048:
        /*00cc*/ 	.byte	0x04, 0x1c
        /*00ce*/ 	.short	(.L_1050 - .L_1049)


	//   ....[0]....
.L_1049:
        /*00d0*/ 	.word	0x00000610


	//   ....[1]....
        /*00d4*/ 	.word	0x00002760


	//----- nvinfo : EIATTR_MAX_THREADS
	.align		4
.L_1050:
        /*00d8*/ 	.byte	0x04, 0x05
        /*00da*/ 	.short	(.L_1052 - .L_1051)
.L_1051:
        /*00dc*/ 	.word	0x00000080
        /*00e0*/ 	.word	0x00000001
        /*00e4*/ 	.word	0x00000001


	//----- nvinfo : EIATTR_CRS_STACK_SIZE
	.align		4
.L_1052:
        /*00e8*/ 	.byte	0x04, 0x1e
        /*00ea*/ 	.short	(.L_1054 - .L_1053)
.L_1053:
        /*00ec*/ 	.word	0x00000000


	//----- nvinfo : EIATTR_CBANK_PARAM_SIZE
	.align		4
.L_1054:
        /*00f0*/ 	.byte	0x03, 0x19
        /*00f2*/ 	.short	0x00e8


	//----- nvinfo : EIATTR_PARAM_CBANK
	.align		4
        /*00f4*/ 	.byte	0x04, 0x0a
        /*00f6*/ 	.short	(.L_1056 - .L_1055)
	.align		4
.L_1055:
        /*00f8*/ 	.word	index@(.nv.constant0._ZN10layer_norm13ln_fwd_kernelINS_13Kernel_traitsI13__nv_bfloat16S2_S2_S2_fjLj768ELj1ELj4ELj1ELj16ENS_18Kernel_traits_baseILj768ES2_S2_S2_S2_fjLj128EEEEELb0ELb1ELb0ELb0EEEvNS_9FwdParamsE)
        /*00fc*/ 	.short	0x0210
        /*00fe*/ 	.short	0x00e8


	//----- nvinfo : EIATTR_SW_WAR
	.align		4
.L_1056:
        /*0100*/ 	.byte	0x04, 0x36
        /*0102*/ 	.short	(.L_1058 - .L_1057)
.L_1057:
        /*0104*/ 	.word	0x00000008
.L_1058:


//--------------------- .nv.info._ZN10layer_norm13ln_fwd_kernelINS_13Kernel_traitsI13__nv_bfloat16S2_S2_S2_fjLj768ELj1ELj4ELj1ELj16ENS_18Kernel_traits_baseILj768ES2_S2_S2_S2_fjLj128EEEEELb0ELb1ELb0ELb1EEEvNS_9FwdParamsE --------------------------
	.section	.nv.info._ZN10layer_norm13ln_fwd_kernelINS_13Kernel_traitsI13__nv_bfloat16S2_S2_S2_fjLj768ELj1ELj4ELj1ELj16ENS_18Kernel_traits_baseILj768ES2_S2_S2_S2_fjLj128EEEEELb0ELb1ELb0ELb1EEEvNS_9FwdParamsE,"",@"SHT_CUDA_INFO"
	.sectionflags	@""
	.align	4


	//----- nvinfo : EIATTR_CUDA_API_VERSION
	.align		4
        /*0000*/ 	.byte	0x04, 0x37
        /*0002*/ 	.short	(.L_1060 - .L_1059)
.L_1059:
        /*0004*/ 	.word	0x00000082


	//----- nvinfo : EIATTR_KPARAM_INFO
	.align		4
.L_1060:
        /*0008*/ 	.byte	0x04, 0x17
        /*000a*/ 	.short	(.L_1062 - .L_1061)
.L_1061:
        /*000c*/ 	.word	0x00000000
        /*0010*/ 	.short	0x0000
        /*0012*/ 	.short	0x0000
        /*0014*/ 	.byte	0x00, 0xf0, 0xa1, 0x03


	//----- nvinfo : EIATTR_SPARSE_MMA_MASK
	.align		4
.L_1062:
        /*0018*/ 	.byte	0x03, 0x50
        /*001a*/ 	.short	0x0000


	//----- nvinfo : EIATTR_MAXREG_COUNT
	.align		4
        /*001c*/ 	.byte	0x03, 0x1b
        /*001e*/ 	.short	0x00ff


	//----- nvinfo : EIATTR_MERCURY_ISA_VERSION
	.align		4
        /*0020*/ 	.byte	0x03, 0x5f
        /*0022*/ 	.short	0x0101


	//----- nvinfo : EIATTR_COOP_GROUP_MASK_REGIDS
	.align		4
        /*0024*/ 	.byte	0x04, 0x29
        /*0026*/ 	.short	(.L_1064 - .L_1063)


	//   ....[0]....
.L_1063:
        /*0028*/ 	.word	0xffffffff


	//   ....[1]....
        /*002c*/ 	.word	0xffffffff


	//   ....[2]....
        /*0030*/ 	.word	0xffffffff


	//   ....[3]....
        /*0034*/ 	.word	0xffffffff


	//   ....[4]....
        /*0038*/ 	.word	0xffffffff


	//   ....[5]....
        /*003c*/ 	.word	0xffffffff


	//   ....[6]....
        /*0040*/ 	.word	0xffffffff


	//   ....[7]....
        /*0044*/ 	.word	0xffffffff


	//   ....[8]....
        /*0048*/ 	.word	0xffffffff


	//   ....[9]....
        /*004c*/ 	.word	0xffffffff


	//   ....[10]....
        /*0050*/ 	.word	0x05000075


	//   ....[11]....
        /*0054*/ 	.word	0x05000075


	//   ....[12]....
        /*0058*/ 	.word	0x05000075


	//   ....[13]....
        /*005c*/ 	.word	0x05000075


	//   ....[14]....
        /*0060*/ 	.word	0x05000075


	//   ....[15]....
        /*0064*/ 	.word	0x05000075


	//   ....[16]....
        /*0068*/ 	.word	0x05000075


	//   ....[17]....
        /*006c*/ 	.word	0x05000075


	//   ....[18]....
        /*0070*/ 	.word	0x05000075


	//   ....[19]....
        /*0074*/ 	.word	0x05000075


	//----- nvinfo : EIATTR_COOP_GROUP_INSTR_OFFSETS
	.align		4
.L_1064:
        /*0078*/ 	.byte	0x04, 0x28
        /*007a*/ 	.short	(.L_1066 - .L_1065)


	//   ....[0]....
.L_1065:
        /*007c*/ 	.word	0x000017f0


	//   ....[1]....
        /*0080*/ 	.word	0x00001820


	//   ....[2]....
        /*0084*/ 	.word	0x00001840


	//   ....[3]....
        /*0088*/ 	.word	0x00001860


	//   ....[4]....
        /*008c*/ 	.word	0x00001880


	//   ....[5]....
        /*0090*/ 	.word	0x00001bb0


	//   ....[6]....
        /*0094*/ 	.word	0x00001bd0


	//   ....[7]....
        /*0098*/ 	.word	0x00001bf0


	//   ....[8]....
        /*009c*/ 	.word	0x00001c10


	//   ....[9]....
        /*00a0*/ 	.word	0x00001c30


	//   ....[10]....
        /*00a4*/ 	.word	0x00002390


	//   ....[11]....
        /*00a8*/ 	.word	0x00002440


	//   ....[12]....
        /*00ac*/ 	.word	0x000024b0


	//   ....[13]....
        /*00b0*/ 	.word	0x00002520


	//   ....[14]....
        /*00b4*/ 	.word	0x00002590


	//   ....[15]....
        /*00b8*/ 	.word	0x00002910


	//   ....[16]....
        /*00bc*/ 	.word	0x00002980


	//   ....[17]....
        /*00c0*/ 	.word	0x000029f0


	//   ....[18]....
        /*00c4*/ 	.word	0x00002a60


	//   ....[19]....
        /*00c8*/ 	.word	0x00002ad0


	//----- nvinfo : EIATTR_EXIT_INSTR_OFFSETS
	.align		4
.L_1066:
        /*00cc*/ 	.byte	0x04, 0x1c
        /*00ce*/ 	.short	(.L_1068 - .L_1067)


	//   ....[0]....
.L_1067:
        /*00d0*/ 	.word	0x00000190


	//   ....[1]....
        /*00d4*/ 	.word	0x00002320


	//----- nvinfo : EIATTR_MAX_THREADS
	.align		4
.L_1068:
        /*00d8*/ 	.byte	0x04, 0x05
        /*00da*/ 	.short	(.L_1070 - .L_1069)
.L_1069:
        /*00dc*/ 	.word	0x00000080
        /*00e0*/ 	.word	0x00000001
        /*00e4*/ 	.word	0x00000001


	//----- nvinfo : EIATTR_CRS_STACK_SIZE
	.align		4
.L_1070:
        /*00e8*/ 	.byte	0x04, 0x1e
        /*00ea*/ 	.short	(.L_1072 - .L_1071)
.L_1071:
        /*00ec*/ 	.word	0x00000000


	//----- nvinfo : EIATTR_CBANK_PARAM_SIZE
	.align		4
.L_1072:
        /*00f0*/ 	.byte	0x03, 0x19
        /*00f2*/ 	.short	0x00e8


	//----- nvinfo : EIATTR_PARAM_CBANK
	.align		4
        /*00f4*/ 	.byte	0x04, 0x0a
        /*00f6*/ 	.short	(.L_1074 - .L_1073)
	.align		4
.L_1073:
        /*00f8*/ 	.word	index@(.nv.constant0._ZN10layer_norm13ln_fwd_kernelINS_13Kernel_traitsI13__nv_bfloat16S2_S2_S2_fjLj768ELj1ELj4ELj1ELj16ENS_18Kernel_traits_baseILj768ES2_S2_S2_S2_fjLj128EEEEELb0ELb1ELb0ELb1EEEvNS_9FwdParamsE)
        /*00fc*/ 	.short	0x0210
        /*00fe*/ 	.short	0x00e8


	//----- nvinfo : EIATTR_SW_WAR
	.align		4
.L_1074:
        /*0100*/ 	.byte	0x04, 0x36
        /*0102*/ 	.short	(.L_1076 - .L_1075)
.L_1075:
        /*0104*/ 	.word	0x00000008
.L_1076:


//--------------------- .nv.info._ZN10layer_norm13ln_fwd_kernelINS_13Kernel_traitsI13__nv_bfloat16S2_S2_S2_fjLj768ELj1ELj4ELj1ELj16ENS_18Kernel_traits_baseILj768ES2_S2_S2_S2_fjLj128EEEEELb0ELb1ELb1ELb0EEEvNS_9FwdParamsE --------------------------
	.section	.nv.info._ZN10layer_norm13ln_fwd_kernelINS_13Kernel_traitsI13__nv_bfloat16S2_S2_S2_fjLj768ELj1ELj4ELj1ELj16ENS_18Kernel_traits_baseILj768ES2_S2_S2_S2_fjLj128EEEEELb0ELb1ELb1ELb0EEEvNS_9FwdParamsE,"",@"SHT_CUDA_INFO"
	.sectionflags	@""
	.align	4


	//----- nvinfo : EIATTR_CUDA_API_VERSION
	.align		4
        /*0000*/ 	.byte	0x04, 0x37
        /*0002*/ 	.short	(.L_1078 - .L_1077)
.L_1077:
        /*0004*/ 	.word	0x00000082


	//----- nvinfo : EIATTR_KPARAM_INFO
	.align		4
.L_1078:
        /*0008*/ 	.byte	0x04, 0x17
        /*000a*/ 	.short	(.L_1080 - .L_1079)
.L_1079:
        /*000c*/ 	.word	0x00000000
        /*0010*/ 	.short	0x0000
        /*0012*/ 	.short	0x0000
        /*0014*/ 	.byte	0x00, 0xf0, 0xa1, 0x03


	//----- nvinfo : EIATTR_SPARSE_MMA_MASK
	.align		4
.L_1080:
        /*0018*/ 	.byte	0x03, 0x50
        /*001a*/ 	.short	0x0000


	//----- nvinfo : EIATTR_MAXREG_COUNT
	.align		4
        /*001c*/ 	.byte	0x03, 0x1b
        /*001e*/ 	.short	0x00ff


	//----- nvinfo : EIATTR_MERCURY_ISA_VERSION
	.align		4
        /*0020*/ 	.byte	0x03, 0x5f
        /*0022*/ 	.short	0x0101


	//----- nvinfo : EIATTR_COOP_GROUP_MASK_REGIDS
	.align		4
        /*0024*/ 	.byte	0x04, 0x29
        /*0026*/ 	.short	(.L_1082 - .L_1081)


	//   ....[0]....
.L_1081:
        /*0028*/ 	.word	0xffffffff


	//   ....[1]....
        /*002c*/ 	.word	0xffffffff


	//   ....[2]....
        /*0030*/ 	.word	0xffffffff


	//   ....[3]....
        /*0034*/ 	.word	0xffffffff


	//   ....[4]....
        /*0038*/ 	.word	0xffffffff


	//   ....[5]....
        /*003c*/ 	.word	0xffffffff


	//   ....[6]....
        /*0040*/ 	.word	0xffffffff


	//   ....[7]....
        /*0044*/ 	.word	0xffffffff


	//   ....[8]....
        /*0048*/ 	.word	0xffffffff


	//   ....[9]....
        /*004c*/ 	.word	0xffffffff


	//   ....[10]....
        /*0050*/ 	.word	0x05000026


	//   ....[11]....
        /*0054*/ 	.word	0x05000026


	//   ....[12]....
        /*0058*/ 	.word	0x05000026


	//   ....[13]....
        /*005c*/ 	.word	0x05000026


	//   ....[14]....
        /*0060*/ 	.word	0x05000026


	//   ....[15]....
        /*0064*/ 	.word	0x05000026


	//   ....[16]....
        /*0068*/ 	.word	0x05000026


	//   ....[17]....
        /*006c*/ 	.word	0x05000026


	//   ....[18]....
        /*0070*/ 	.word	0x05000026


	//   ....[19]....
        /*0074*/ 	.word	0x05000026


	//----- nvinfo : EIATTR_COOP_GROUP_INSTR_OFFSETS
	.align		4
.L_1082:
        /*0078*/ 	.byte	0x04, 0x28
        /*007a*/ 	.short	(.L_1084 - .L_1083)


	//   ....[0]....
.L_1083:
        /*007c*/ 	.word	0x00002700


	//   ....[1]....
        /*0080*/ 	.word	0x00002720


	//   ....[2]....
        /*0084*/ 	.word	0x00002740


	//   ....[3]....
        /*0088*/ 	.word	0x00002770


	//   ....[4]....
        /*008c*/ 	.word	0x00002790


	//   ....[5]....
        /*0090*/ 	.word	0x00002ad0


	//   ....[6]....
        /*0094*/ 	.word	0x00002af0


	//   ....[7]....
        /*0098*/ 	.word	0x00002b10


	//   ....[8]....
        /*009c*/ 	.word	0x00002b30


	//   ....[9]....
        /*00a0*/ 	.word	0x00002b50


	//   ....[10]....
        /*00a4*/ 	.word	0x00003410


	//   ....[11]....
        /*00a8*/ 	.word	0x000034b0


	//   ....[12]....
        /*00ac*/ 	.word	0x00003520


	//   ....[13]....
        /*00b0*/ 	.word	0x000035a0


	//   ....[14]....
        /*00b4*/ 	.word	0x00003610


	//   ....[15]....
        /*00b8*/ 	.word	0x000039c0


	//   ....[16]....
        /*00bc*/ 	.word	0x00003a30


	//   ....[17]....
        /*00c0*/ 	.word	0x00003aa0


	//   ....[18]....
        /*00c4*/ 	.word	0x00003b10


	//   ....[19]....
        /*00c8*/ 	.word	0x00003b80


	//----- nvinfo : EIATTR_EXIT_INSTR_OFFSETS
	.align		4
.L_1084:
        /*00cc*/ 	.byte	0x04, 0x1c
        /*00ce*/ 	.short	(.L_1086 - .L_1085)


	//   ....[0]....
.L_1085:
        /*00d0*/ 	.word	0x00000620


	//   ....[1]....
        /*00d4*/ 	.word	0x000033a0


	//----- nvinfo : EIATTR_MAX_THREADS
	.align		4
.L_1086:
        /*00d8*/ 	.byte	0x04, 0x05
        /*00da*/ 	.short	(.L_1088 - .L_1087)
.L_1087:
        /*00dc*/ 	.word	0x00000080
        /*00e0*/ 	.word	0x00000001
        /*00e4*/ 	.word	0x00000001


	//----- nvinfo : EIATTR_CRS_STACK_SIZE
	.align		4
.L_1088:
        /*00e8*/ 	.byte	0x04, 0x1e
        /*00ea*/ 	.short	(.L_1090 - .L_1089)
.L_1089:
        /*00ec*/ 	.word	0x00000000


	//----- nvinfo : EIATTR_CBANK_PARAM_SIZE
	.align		4
.L_1090:
        /*00f0*/ 	.byte	0x03, 0x19
        /*00f2*/ 	.short	0x00e8


	//----- nvinfo : EIATTR_PARAM_CBANK
	.align		4
        /*00f4*/ 	.byte	0x04, 0x0a
        /*00f6*/ 	.short	(.L_1092 - .L_1091)
	.align		4
.L_1091:
        /*00f8*/ 	.word	index@(.nv.constant0._ZN10layer_norm13ln_fwd_kernelINS_13Kernel_traitsI13__nv_bfloat16S2_S2_S2_fjLj768ELj1ELj4ELj1ELj16ENS_18Kernel_traits_baseILj768ES2_S2_S2_S2_fjLj128EEEEELb0ELb1ELb1ELb0EEEvNS_9FwdParamsE)
        /*00fc*/ 	.short	0x0210
        /*00fe*/ 	.short	0x00e8


	//----- nvinfo : EIATTR_SW_WAR
	.align		4
.L_1092:
        /*0100*/ 	.byte	0x04, 0x36
        /*0102*/ 	.short	(.L_1094 - .L_1093)
.L_1093:
        /*0104*/ 	.word	0x00000008
.L_1094:


//--------------------- .nv.info._ZN10layer_norm13ln_fwd_kernelINS_13Kernel_traitsI13__nv_bfloat16S2_S2_S2_fjLj768ELj1ELj4ELj1ELj16ENS_18Kernel_traits_baseILj768ES2_S2_S2_S2_fjLj128EEEEELb0ELb1ELb1ELb1EEEvNS_9FwdParamsE --------------------------
	.section	.nv.info._ZN10layer_norm13ln_fwd_kernelINS_13Kernel_traitsI13__nv_bfloat16S2_S2_S2_fjLj768ELj1ELj4ELj1ELj16ENS_18Kernel_traits_baseILj768ES2_S2_S2_S2_fjLj128EEEEELb0ELb1ELb1ELb1EEEvNS_9FwdParamsE,"",@"SHT_CUDA_INFO"
	.sectionflags	@""
	.align	4


	//----- nvinfo : EIATTR_CUDA_API_VERSION
	.align		4
        /*0000*/ 	.byte	0x04, 0x37
        /*0002*/ 	.short	(.L_1096 - .L_1095)
.L_1095:
        /*0004*/ 	.word	0x00000082


	//----- nvinfo : EIATTR_KPARAM_INFO
	.align		4
.L_1096:
        /*0008*/ 	.byte	0x04, 0x17
        /*000a*/ 	.short	(.L_1098 - .L_1097)
.L_1097:
        /*000c*/ 	.word	0x00000000
        /*0010*/ 	.short	0x0000
        /*0012*/ 	.short	0x0000
        /*0014*/ 	.byte	0x00, 0xf0, 0xa1, 0x03


	//----- nvinfo : EIATTR_SPARSE_MMA_MASK
	.align		4
.L_1098:
        /*0018*/ 	.byte	0x03, 0x50
        /*001a*/ 	.short	0x0000


	//----- nvinfo : EIATTR_MAXREG_COUNT
	.align		4
        /*001c*/ 	.byte	0x03, 0x1b
        /*001e*/ 	.short	0x00ff


	//----- nvinfo : EIATTR_MERCURY_ISA_VERSION
	.align		4
        /*0020*/ 	.byte	0x03, 0x5f
        /*0022*/ 	.short	0x0101


	//----- nvinfo : EIATTR_COOP_GROUP_MASK_REGIDS
	.align		4
        /*0024*/ 	.byte	0x04, 0x29
        /*0026*/ 	.short	(.L_1100 - .L_1099)


	//   ....[0]....
.L_1099:
        /*0028*/ 	.word	0xffffffff


	//   ....[1]....
        /*002c*/ 	.word	0xffffffff


	//   ....[2]....
        /*0030*/ 	.word	0xffffffff


	//   ....[3]....
        /*0034*/ 	.word	0xffffffff


	//   ....[4]....
        /*0038*/ 	.word	0xffffffff


	//   ....[5]....
        /*003c*/ 	.word	0xffffffff


	//   ....[6]....
        /*0040*/ 	.word	0xffffffff


	//   ....[7]....
        /*0044*/ 	.word	0xffffffff


	//   ....[8]....
        /*0048*/ 	.word	0xffffffff


	//   ....[9]....
        /*004c*/ 	.word	0xffffffff


	//   ....[10]....
        /*0050*/ 	.word	0x0500006f


	//   ....[11]....
        /*0054*/ 	.word	0x0500006f


	//   ....[12]....
        /*0058*/ 	.word	0x0500006f


	//   ....[13]....
        /*005c*/ 	.word	0x0500006f


	//   ....[14]....
        /*0060*/ 	.word	0x0500006f


	//   ....[15]....
        /*0064*/ 	.word	0x0500006f


	//   ....[16]....
        /*0068*/ 	.word	0x0500006f


	//   ....[17]....
        /*006c*/ 	.word	0x0500006f


	//   ....[18]....
        /*0070*/ 	.word	0x0500006f


	//   ....[19]....
        /*0074*/ 	.word	0x0500006f


	//----- nvinfo : EIATTR_COOP_GROUP_INSTR_OFFSETS
	.align		4
.L_1100:
        /*0078*/ 	.byte	0x04, 0x28
        /*007a*/ 	.short	(.L_1102 - .L_1101)


	//   ....[0]....
.L_1101:
        /*007c*/ 	.word	0x00002290


	//   ....[1]....
        /*0080*/ 	.word	0x000022c0


	//   ....[2]....
        /*0084*/ 	.word	0x000022e0


	//   ....[3]....
        /*0088*/ 	.word	0x00002300


	//   ....[4]....
        /*008c*/ 	.word	0x00002320


	//   ....[5]....
        /*0090*/ 	.word	0x00002650


	//   ....[6]....
        /*0094*/ 	.word	0x00002670


	//   ....[7]....
        /*0098*/ 	.word	0x00002690


	//   ....[8]....
        /*009c*/ 	.word	0x000026b0


	//   ....[9]....
        /*00a0*/ 	.word	0x000026d0


	//   ....[10]....
        /*00a4*/ 	.word	0x00002fa0


	//   ....[11]....
        /*00a8*/ 	.word	0x00003050


	//   ....[12]....
        /*00ac*/ 	.word	0x000030c0


	//   ....[13]....
        /*00b0*/ 	.word	0x00003130


	//   ....[14]....
        /*00b4*/ 	.word	0x000031a0


	//   ....[15]....
        /*00b8*/ 	.word	0x00003520


	//   ....[16]....
        /*00bc*/ 	.word	0x00003590


	//   ....[17]....
        /*00c0*/ 	.word	0x00003600


	//   ....[18]....
        /*00c4*/ 	.word	0x00003670


	//   ....[19]....
        /*00c8*/ 	.word	0x000036e0


	//----- nvinfo : EIATTR_EXIT_INSTR_OFFSETS
	.align		4
.L_1102:
        /*00cc*/ 	.byte	0x04, 0x1c
        /*00ce*/ 	.short	(.L_1104 - .L_1103)


	//   ....[0]....
.L_1103:
        /*00d0*/ 	.word	0x00000190


	//   ....[1]....
        /*00d4*/ 	.word	0x00002f30


	//----- nvinfo : EIATTR_MAX_THREADS
	.align		4
.L_1104:
        /*00d8*/ 	.byte	0x04, 0x05
        /*00da*/ 	.short	(.L_1106 - .L_1105)
.L_1105:
        /*00dc*/ 	.word	0x00000080
        /*00e0*/ 	.word	0x00000001
        /*00e4*/ 	.word	0x00000001


	//----- nvinfo : EIATTR_CRS_STACK_SIZE
	.align		4
.L_1106:
        /*00e8*/ 	.byte	0x04, 0x1e
        /*00ea*/ 	.short	(.L_1108 - .L_1107)
.L_1107:
        /*00ec*/ 	.word	0x00000000


	//----- nvinfo : EIATTR_CBANK_PARAM_SIZE
	.align		4
.L_1108:
        /*00f0*/ 	.byte	0x03, 0x19
        /*00f2*/ 	.short	0x00e8


	//----- nvinfo : EIATTR_PARAM_CBANK
	.align		4
        /*00f4*/ 	.byte	0x04, 0x0a
        /*00f6*/ 	.short	(.L_1110 - .L_1109)
	.align		4
.L_1109:
        /*00f8*/ 	.word	index@(.nv.constant0._ZN10layer_norm13ln_fwd_kernelINS_13Kernel_traitsI13__nv_bfloat16S2_S2_S2_fjLj768ELj1ELj4ELj1ELj16ENS_18Kernel_traits_baseILj768ES2_S2_S2_S2_fjLj128EEEEELb0ELb1ELb1ELb1EEEvNS_9FwdParamsE)
        /*00fc*/ 	.short	0x0210
        /*00fe*/ 	.short	0x00e8


	//----- nvinfo : EIATTR_SW_WAR
	.align		4
.L_1110:
        /*0100*/ 	.byte	0x04, 0x36
        /*0102*/ 	.short	(.L_1112 - .L_1111)
.L_1111:
        /*0104*/ 	.word	0x00000008
.L_1112:


//--------------------- .nv.info._ZN10layer_norm13ln_fwd_kernelINS_13Kernel_traitsI13__nv_bfloat16S2_S2_S2_fjLj768ELj1ELj4ELj1ELj16ENS_18Kernel_traits_baseILj768ES2_S2_S2_S2_fjLj128EEEEELb1ELb0ELb0ELb0EEEvNS_9FwdParamsE --------------------------
	.section	.nv.info._ZN10layer_norm13ln_fwd_kernelINS_13Kernel_traitsI13__nv_bfloat16S2_S2_S2_fjLj768ELj1ELj4ELj1ELj16ENS_18Kernel_traits_baseILj768ES2_S2_S2_S2_fjLj128EEEEELb1ELb0ELb0ELb0EEEvNS_9FwdParamsE,"",@"SHT_CUDA_INFO"
	.sectionflags	@""
	.align	4


	//----- nvinfo : EIATTR_CUDA_API_VERSION
	.align		4
        /*0000*/ 	.byte	0x04, 0x37
        /*0002*/ 	.short	(.L_1114 - .L_1113)
.L_1113:
        /*0004*/ 	.word	0x00000082


	//----- nvinfo : EIATTR_KPARAM_INFO
	.align		4
.L_1114:
        /*0008*/ 	.byte	0x04, 0x17
        /*000a*/ 	.short	(.L_1116 - .L_1115)
.L_1115:
        /*000c*/ 	.word	0x00000000
        /*0010*/ 	.short	0x0000
        /*0012*/ 	.short	0x0000
        /*0014*/ 	.byte	0x00, 0xf0, 0xa1, 0x03


	//----- nvinfo : EIATTR_SPARSE_MMA_MASK
	.align		4
.L_1116:
        /*0018*/ 	.byte	0x03, 0x50
        /*001a*/ 	.short	0x0000


	//----- nvinfo : EIATTR_MAXREG_COUNT
	.align		4
        /*001c*/ 	.byte	0x03, 0x1b
        /*001e*/ 	.short	0x00ff


	//----- nvinfo : EIATTR_MERCURY_ISA_VERSION
	.align		4
        /*0020*/ 	.byte	0x03, 0x5f
        /*0022*/ 	.short	0x0101


	//----- nvinfo : EIATTR_COOP_GROUP_MASK_REGIDS
	.align		4
        /*0024*/ 	.byte	0x04, 0x29
        /*0026*/ 	.short	(.L_1118 - .L_1117)


	//   ....[0]....
.L_1117:
        /*0028*/ 	.word	0xffffffff


	//   ....[1]....
        /*002c*/ 	.word	0xffffffff


	//   ....[2]....
        /*0030*/ 	.word	0xffffffff


	//   ....[3]....
        /*0034*/ 	.word	0xffffffff


	//   ....[4]....
        /*0038*/ 	.word	0xffffffff


	//   ....[5]....
        /*003c*/ 	.word	0xffffffff


	//   ....[6]....
        /*0040*/ 	.word	0xffffffff


	//   ....[7]....
        /*0044*/ 	.word	0xffffffff


	//   ....[8]....
        /*0048*/ 	.word	0xffffffff


	//   ....[9]....
        /*004c*/ 	.word	0xffffffff


	//   ....[10]....
        /*0050*/ 	.word	0x05000064


	//   ....[11]....
        /*0054*/ 	.word	0x05000064


	//   ....[12]....
        /*0058*/ 	.word	0x05000064


	//   ....[13]....
        /*005c*/ 	.word	0x05000064


	//   ....[14]....
        /*0060*/ 	.word	0x05000064


	//   ....[15]....
        /*0064*/ 	.word	0x05000064


	//   ....[16]....
        /*0068*/ 	.word	0x05000064


	//   ....[17]....
        /*006c*/ 	.word	0x05000064


	//   ....[18]....
        /*0070*/ 	.word	0x05000064


	//   ....[19]....
        /*0074*/ 	.word	0x05000064


	//----- nvinfo : EIATTR_COOP_GROUP_INSTR_OFFSETS
	.align		4
.L_1118:
        /*0078*/ 	.byte	0x04, 0x28
        /*007a*/ 	.short	(.L_1120 - .L_1119)


	//   ....[0]....
.L_1119:
        /*007c*/ 	.word	0x000099d0


	//   ....[1]....
        /*0080*/ 	.word	0x00009a00


	//   ....[2]....
        /*0084*/ 	.word	0x00009a20


	//   ....[3]....
        /*0088*/ 	.word	0x00009a40


	//   ....[4]....
        /*008c*/ 	.word	0x00009a60


	//   ....[5]....
        /*0090*/ 	.word	0x00009da0


	//   ....[6]....
        /*0094*/ 	.word	0x00009dc0


	//   ....[7]....
        /*0098*/ 	.word	0x00009de0


	//   ....[8]....
        /*009c*/ 	.word	0x00009e00


	//   ....[9]....
        /*00a0*/ 	.word	0x00009e20


	//   ....[10]....
        /*00a4*/ 	.word	0x0000a680


	//   ....[11]....
        /*00a8*/ 	.word	0x0000a730


	//   ....[12]....
        /*00ac*/ 	.word	0x0000a7a0


	//   ....[13]....
        /*00b0*/ 	.word	0x0000a810


	//   ....[14]....
        /*00b4*/ 	.word	0x0000a880


	//   ....[15]....
        /*00b8*/ 	.word	0x0000ac10


	//   ....[16]....
        /*00bc*/ 	.word	0x0000ac80


	//   ....[17]....
        /*00c0*/ 	.word	0x0000acf0


	//   ....[18]....
        /*00c4*/ 	.word	0x0000ad60


	//   ....[19]....
        /*00c8*/ 	.word	0x0000add0


	//----- nvinfo : EIATTR_EXIT_INSTR_OFFSETS
	.align		4
.L_1120:
        /*00cc*/ 	.byte	0x04, 0x1c
        /*00ce*/ 	.short	(.L_1122 - .L_1121)


	//   ....[0]....
.L_1121:
        /*00d0*/ 	.word	0x00000920


	//   ....[1]....
        /*00d4*/ 	.word	0x0000a610


	//----- nvinfo : EIATTR_MAX_THREADS
	.align		4
.L_1122:
        /*00d8*/ 	.byte	0x04, 0x05
        /*00da*/ 	.short	(.L_1124 - .L_1123)
.L_1123:
        /*00dc*/ 	.word	0x00000080
        /*00e0*/ 	.word	0x00000001
        /*00e4*/ 	.word	0x00000001


	//----- nvinfo : EIATTR_CRS_STACK_SIZE
	.align		4
.L_1124:
        /*00e8*/ 	.byte	0x04, 0x1e
        /*00ea*/ 	.short	(.L_1126 - .L_1125)
.L_1125:
        /*00ec*/ 	.word	0x00000000


	//----- nvinfo : EIATTR_CBANK_PARAM_SIZE
	.align		4
.L_1126:
        /*00f0*/ 	.byte	0x03, 0x19
        /*00f2*/ 	.short	0x00e8


	//----- nvinfo : EIATTR_PARAM_CBANK
	.align		4
        /*00f4*/ 	.byte	0x04, 0x0a
        /*00f6*/ 	.short	(.L_1128 - .L_1127)
	.align		4
.L_1127:
        /*00f8*/ 	.word	index@(.nv.constant0._ZN10layer_norm13ln_fwd_kernelINS_13Kernel_traitsI13__nv_bfloat16S2_S2_S2_fjLj768ELj1ELj4ELj1ELj16ENS_18Kernel_traits_baseILj768ES2_S2_S2_S2_fjLj128EEEEELb1ELb0ELb0ELb0EEEvNS_9FwdParamsE)
        /*00fc*/ 	.short	0x0210
        /*00fe*/ 	.short	0x00e8


	//----- nvinfo : EIATTR_SW_WAR
	.align		4
.L_1128:
        /*0100*/ 	.byte	0x04, 0x36
        /*0102*/ 	.short	(.L_1130 - .L_1129)
.L_1129:
        /*0104*/ 	.word	0x00000008
.L_1130:


//--------------------- .nv.info._ZN10layer_norm13ln_fwd_kernelINS_13Kernel_traitsI13__nv_bfloat16S2_S2_S2_fjLj768ELj1ELj4ELj1ELj16ENS_18Kernel_traits_baseILj768ES2_S2_S2_S2_fjLj128EEEEELb1ELb0ELb0ELb1EEEvNS_9FwdParamsE --------------------------
	.section	.nv.info._ZN10layer_norm13ln_fwd_kernelINS_13Kernel_traitsI13__nv_bfloat16S2_S2_S2_fjLj768ELj1ELj4ELj1ELj16ENS_18Kernel_traits_baseILj768ES2_S2_S2_S2_fjLj128EEEEELb1ELb0ELb0ELb1EEEvNS_9FwdParamsE,"",@"SHT_CUDA_INFO"
	.sectionflags	@""
	.align	4


	//----- nvinfo : EIATTR_CUDA_API_VERSION
	.align		4
        /*0000*/ 	.byte	0x04, 0x37
        /*0002*/ 	.short	(.L_1132 - .L_1131)
.L_1131:
        /*0004*/ 	.word	0x00000082


	//----- nvinfo : EIATTR_KPARAM_INFO
	.align		4
.L_1132:
        /*0008*/ 	.byte	0x04, 0x17
        /*000a*/ 	.short	(.L_1134 - .L_1133)
.L_1133:
        /*000c*/ 	.word	0x00000000
        /*0010*/ 	.short	0x0000
        /*0012*/ 	.short	0x0000
        /*0014*/ 	.byte	0x00, 0xf0, 0xa1, 0x03


	//----- nvinfo : EIATTR_SPARSE_MMA_MASK
	.align		4
.L_1134:
        /*0018*/ 	.byte	0x03, 0x50
        /*001a*/ 	.short	0x0000


	//----- nvinfo : EIATTR_MAXREG_COUNT
	.align		4
        /*001c*/ 	.byte	0x03, 0x1b
        /*001e*/ 	.short	0x00ff


	//----- nvinfo : EIATTR_MERCURY_ISA_VERSION
	.align		4
        /*0020*/ 	.byte	0x03, 0x5f
        /*0022*/ 	.short	0x0101


	//----- nvinfo : EIATTR_COOP_GROUP_MASK_REGIDS
	.align		4
        /*0024*/ 	.byte	0x04, 0x29
        /*0026*/ 	.short	(.L_1136 - .L_1135)


	//   ....[0]....
.L_1135:
        /*0028*/ 	.word	0xffffffff


	//   ....[1]....
        /*002c*/ 	.word	0xffffffff


	//   ....[2]....
        /*0030*/ 	.word	0xffffffff


	//   ....[3]....
        /*0034*/ 	.word	0xffffffff


	//   ....[4]....
        /*0038*/ 	.word	0xffffffff


	//   ....[5]....
        /*003c*/ 	.word	0xffffffff


	//   ....[6]....
        /*0040*/ 	.word	0xffffffff


	//   ....[7]....
        /*0044*/ 	.word	0xffffffff


	//   ....[8]....
        /*0048*/ 	.word	0xffffffff


	//   ....[9]....
        /*004c*/ 	.word	0xffffffff


	//   ....[10]....
        /*0050*/ 	.word	0x0500002a


	//   ....[11]....
        /*0054*/ 	.word	0x0500002a


	//   ....[12]....
        /*0058*/ 	.word	0x0500002a


	//   ....[13]....
        /*005c*/ 	.word	0x0500002a


	//   ....[14]....
        /*0060*/ 	.word	0x0500002a


	//   ....[15]....
        /*0064*/ 	.word	0x0500002a


	//   ....[16]....
        /*0068*/ 	.word	0x0500002a


	//   ....[17]....
        /*006c*/ 	.word	0x0500002a


	//   ....[18]....
        /*0070*/ 	.word	0x0500002a


	//   ....[19]....
        /*0074*/ 	.word	0x0500002a


	//----- nvinfo : EIATTR_COOP_GROUP_INSTR_OFFSETS
	.align		4
.L_1136:
        /*0078*/ 	.byte	0x04, 0x28
        /*007a*/ 	.short	(.L_1138 - .L_1137)


	//   ....[0]....
.L_1137:
        /*007c*/ 	.word	0x000095b0


	//   ....[1]....
        /*0080*/ 	.word	0x000095d0


	//   ....[2]....
        /*0084*/ 	.word	0x000095f0


	//   ....[3]....
        /*0088*/ 	.word	0x00009610


	//   ....[4]....
        /*008c*/ 	.word	0x00009640


	//   ....[5]....
        /*0090*/ 	.word	0x00009970


	//   ....[6]....
        /*0094*/ 	.word	0x00009990


	//   ....[7]....
        /*0098*/ 	.word	0x000099b0


	//   ....[8]....
        /*009c*/ 	.word	0x000099d0


	//   ....[9]....
        /*00a0*/ 	.word	0x000099f0


	//   ....[10]....
        /*00a4*/ 	.word	0x0000a180


	//   ....[11]....
        /*00a8*/ 	.word	0x0000a220


	//   ....[12]....
        /*00ac*/ 	.word	0x0000a290


	//   ....[13]....
        /*00b0*/ 	.word	0x0000a300


	//   ....[14]....
        /*00b4*/ 	.word	0x0000a380


	//   ....[15]....
        /*00b8*/ 	.word	0x0000a700


	//   ....[16]....
        /*00bc*/ 	.word	0x0000a770


	//   ....[17]....
        /*00c0*/ 	.word	0x0000a7e0


	//   ....[18]....
        /*00c4*/ 	.word	0x0000a850


	//   ....[19]....
        /*00c8*/ 	.word	0x0000a8c0


	//----- nvinfo : EIATTR_EXIT_INSTR_OFFSETS
	.align		4
.L_1138:
        /*00cc*/ 	.byte	0x04, 0x1c
        /*00ce*/ 	.short	(.L_1140 - .L_1139)


	//   ....[0]....
.L_1139:
        /*00d0*/ 	.word	0x000005d0


	//   ....[1]....
        /*00d4*/ 	.word	0x0000a110


	//----- nvinfo : EIATTR_MAX_THREADS
	.align		4
.L_1140:
        /*00d8*/ 	.byte	0x04, 0x05
        /*00da*/ 	.short	(.L_1142 - .L_1141)
.L_1141:
        /*00dc*/ 	.word	0x00000080
        /*00e0*/ 	.word	0x00000001
        /*00e4*/ 	.word	0x00000001


	//----- nvinfo : EIATTR_CRS_STACK_SIZE
	.align		4
.L_1142:
        /*00e8*/ 	.byte	0x04, 0x1e
        /*00ea*/ 	.short	(.L_1144 - .L_1143)
.L_1143:
        /*00ec*/ 	.word	0x00000000


	//----- nvinfo : EIATTR_CBANK_PARAM_SIZE
	.align		4
.L_1144:
        /*00f0*/ 	.byte	0x03, 0x19
        /*00f2*/ 	.short	0x00e8


	//----- nvinfo : EIATTR_PARAM_CBANK
	.align		4
        /*00f4*/ 	.byte	0x04, 0x0a
        /*00f6*/ 	.short	(.L_1146 - .L_1145)
	.align		4
.L_1145:
        /*00f8*/ 	.word	index@(.nv.constant0._ZN10layer_norm13ln_fwd_kernelINS_13Kernel_traitsI13__nv_bfloat16S2_S2_S2_fjLj768ELj1ELj4ELj1ELj16ENS_18Kernel_traits_baseILj768ES2_S2_S2_S2_fjLj128EEEEELb1ELb0ELb0ELb1EEEvNS_9FwdParamsE)
        /*00fc*/ 	.short	0x0210
        /*00fe*/ 	.short	0x00e8


	//----- nvinfo : EIATTR_SW_WAR
	.align		4
.L_1146:
        /*0100*/ 	.byte	0x04, 0x36
        /*0102*/ 	.short	(.L_1148 - .L_1147)
.L_1147:
        /*0104*/ 	.word	0x00000008
.L_1148:


//--------------------- .nv.info._ZN10layer_norm13ln_fwd_kernelINS_13Kernel_traitsI13__nv_bfloat16S2_S2_S2_fjLj768ELj1ELj4ELj1ELj16ENS_18Kernel_traits_baseILj768ES2_S2_S2_S2_fjLj128EEEEELb1ELb0ELb1ELb0EEEvNS_9FwdParamsE --------------------------
	.section	.nv.info._ZN10layer_norm13ln_fwd_kernelINS_13Kernel_traitsI13__nv_bfloat16S2_S2_S2_fjLj768ELj1ELj4ELj1ELj16ENS_18Kernel_traits_baseILj768ES2_S2_S2_S2_fjLj128EEEEELb1ELb0ELb1ELb0EEEvNS_9FwdParamsE,"",@"SHT_CUDA_INFO"
	.sectionflags	@""
	.align	4


	//----- nvinfo : EIATTR_CUDA_API_VERSION
	.align		4
        /*0000*/ 	.byte	0x04, 0x37
        /*0002*/ 	.short	(.L_1150 - .L_1149)
.L_1149:
        /*0004*/ 	.word	0x00000082


	//----- nvinfo : EIATTR_KPARAM_INFO
	.align		4
.L_1150:
        /*0008*/ 	.byte	0x04, 0x17
        /*000a*/ 	.short	(.L_1152 - .L_1151)
.L_1151:
        /*000c*/ 	.word	0x00000000
        /*0010*/ 	.short	0x0000
        /*0012*/ 	.short	0x0000
        /*0014*/ 	.byte	0x00, 0xf0, 0xa1, 0x03


	//----- nvinfo : EIATTR_SPARSE_MMA_MASK
	.align		4
.L_1152:
        /*0018*/ 	.byte	0x03, 0x50
        /*001a*/ 	.short	0x0000


	//----- nvinfo : EIATTR_MAXREG_COUNT
	.align		4
        /*001c*/ 	.byte	0x03, 0x1b
        /*001e*/ 	.short	0x00ff


	//----- nvinfo : EIATTR_MERCURY_ISA_VERSION
	.align		4
        /*0020*/ 	.byte	0x03, 0x5f
        /*0022*/ 	.short	0x0101


	//----- nvinfo : EIATTR_COOP_GROUP_MASK_REGIDS
	.align		4
        /*0024*/ 	.byte	0x04, 0x29
        /*0026*/ 	.short	(.L_1154 - .L_1153)


	//   ....[0]....
.L_1153:
        /*0028*/ 	.word	0xffffffff


	//   ....[1]....
        /*002c*/ 	.word	0xffffffff


	//   ....[2]....
        /*0030*/ 	.word	0xffffffff


	//   ....[3]....
        /*0034*/ 	.word	0xffffffff


	//   ....[4]....
        /*0038*/ 	.word	0xffffffff


	//   ....[5]....
        /*003c*/ 	.word	0xffffffff


	//   ....[6]....
        /*0040*/ 	.word	0xffffffff


	//   ....[7]....
        /*0044*/ 	.word	0xffffffff


	//   ....[8]....
        /*0048*/ 	.word	0xffffffff


	//   ....[9]....
        /*004c*/ 	.word	0xffffffff


	//   ....[10]....
        /*0050*/ 	.word	0x05000072


	//   ....[11]....
        /*0054*/ 	.word	0x05000072


	//   ....[12]....
        /*0058*/ 	.word	0x05000072


	//   ....[13]....
        /*005c*/ 	.word	0x05000072


	//   ....[14]....
        /*0060*/ 	.word	0x05000072


	//   ....[15]....
        /*0064*/ 	.word	0x05000072


	//   ....[16]....
        /*0068*/ 	.word	0x05000072


	//   ....[17]....
        /*006c*/ 	.word	0x05000072


	//   ....[18]....
        /*0070*/ 	.word	0x05000072


	//   ....[19]....
        /*0074*/ 	.word	0x05000072


	//----- nvinfo : EIATTR_COOP_GROUP_INSTR_OFFSETS
	.align		4
.L_1154:
        /*0078*/ 	.byte	0x04, 0x28
        /*007a*/ 	.short	(.L_1156 - .L_1155)


	//   ....[0]....
.L_1155:
        /*007c*/ 	.word	0x0000ab90


	//   ....[1]....
        /*0080*/ 	.word	0x0000abc0


	//   ....[2]....
        /*0084*/ 	.word	0x0000abe0


	//   ....[3]....
        /*0088*/ 	.word	0x0000ac00


	//   ....[4]....
        /*008c*/ 	.word	0x0000ac20


	//   ....[5]....
        /*0090*/ 	.word	0x0000af60


	//   ....[6]....
        /*0094*/ 	.word	0x0000af80


	//   ....[7]....
        /*0098*/ 	.word	0x0000afa0


	//   ....[8]....
        /*009c*/ 	.word	0x0000afc0


	//   ....[9]....
        /*00a0*/ 	.word	0x0000afe0


	//   ....[10]....
        /*00a4*/ 	.word	0x0000b8d0


	//   ....[11]....
        /*00a8*/ 	.word	0x0000b980


	//   ....[12]....
        /*00ac*/ 	.word	0x0000b9f0


	//   ....[13]....
        /*00b0*/ 	.word	0x0000ba60


	//   ....[14]....
        /*00b4*/ 	.word	0x0000bad0


	//   ....[15]....
        /*00b8*/ 	.word	0x0000be60


	//   ....[16]....
        /*00bc*/ 	.word	0x0000bed0


	//   ....[17]....
        /*00c0*/ 	.word	0x0000bf40


	//   ....[18]....
        /*00c4*/ 	.word	0x0000bfb0


	//   ....[19]....
        /*00c8*/ 	.word	0x0000c020


	//----- nvinfo : EIATTR_EXIT_INSTR_OFFSETS
	.align		4
.L_1156:
        /*00cc*/ 	.byte	0x04, 0x1c
        /*00ce*/ 	.short	(.L_1158 - .L_1157)


	//   ....[0]....
.L_1157:
        /*00d0*/ 	.word	0x00000910


	//   ....[1]....
        /*00d4*/ 	.word	0x0000b860


	//----- nvinfo : EIATTR_MAX_THREADS
	.align		4
.L_1158:
        /*00d8*/ 	.byte	0x04, 0x05
        /*00da*/ 	.short	(.L_1160 - .L_1159)
.L_1159:
        /*00dc*/ 	.word	0x00000080
        /*00e0*/ 	.word	0x00000001
        /*00e4*/ 	.word	0x00000001


	//----- nvinfo : EIATTR_CRS_STACK_SIZE
	.align		4
.L_1160:
        /*00e8*/ 	.byte	0x04, 0x1e
        /*00ea*/ 	.short	(.L_1162 - .L_1161)
.L_1161:
        /*00ec*/ 	.word	0x00000000


	//----- nvinfo : EIATTR_CBANK_PARAM_SIZE
	.align		4
.L_1162:
        /*00f0*/ 	.byte	0x03, 0x19
        /*00f2*/ 	.short	0x00e8


	//----- nvinfo : EIATTR_PARAM_CBANK
	.align		4
        /*00f4*/ 	.byte	0x04, 0x0a
        /*00f6*/ 	.short	(.L_1164 - .L_1163)
	.align		4
.L_1163:
        /*00f8*/ 	.word	index@(.nv.constant0._ZN10layer_norm13ln_fwd_kernelINS_13Kernel_traitsI13__nv_bfloat16S2_S2_S2_fjLj768ELj1ELj4ELj1ELj16ENS_18Kernel_traits_baseILj768ES2_S2_S2_S2_fjLj128EEEEELb1ELb0ELb1ELb0EEEvNS_9FwdParamsE)
        /*00fc*/ 	.short	0x0210
        /*00fe*/ 	.short	0x00e8


	//----- nvinfo : EIATTR_SW_WAR
	.align		4
.L_1164:
        /*0100*/ 	.byte	0x04, 0x36
        /*0102*/ 	.short	(.L_1166 - .L_1165)
.L_1165:
        /*0104*/ 	.word	0x00000008
.L_1166:


//--------------------- .nv.info._ZN10layer_norm13ln_fwd_kernelINS_13Kernel_traitsI13__nv_bfloat16S2_S2_S2_fjLj768ELj1ELj4ELj1ELj16ENS_18Kernel_traits_baseILj768ES2_S2_S2_S2_fjLj128EEEEELb1ELb0ELb1ELb1EEEvNS_9FwdParamsE --------------------------
	.section	.nv.info._ZN10layer_norm13ln_fwd_kernelINS_13Kernel_traitsI13__nv_bfloat16S2_S2_S2_fjLj768ELj1ELj4ELj1ELj16ENS_18Kernel_traits_baseILj768ES2_S2_S2_S2_fjLj128EEEEELb1ELb0ELb1ELb1EEEvNS_9FwdParamsE,"",@"SHT_CUDA_INFO"
	.sectionflags	@""
	.align	4


	//----- nvinfo : EIATTR_CUDA_API_VERSION
	.align		4
        /*0000*/ 	.byte	0x04, 0x37
        /*0002*/ 	.short	(.L_1168 - .L_1167)
.L_1167:
        /*0004*/ 	.word	0x00000082


	//----- nvinfo : EIATTR_KPARAM_INFO
	.align		4
.L_1168:
        /*0008*/ 	.byte	0x04, 0x17
        /*000a*/ 	.short	(.L_1170 - .L_1169)
.L_1169:
        /*000c*/ 	.word	0x00000000
        /*0010*/ 	.short	0x0000
        /*0012*/ 	.short	0x0000
        /*0014*/ 	.byte	0x00, 0xf0, 0xa1, 0x03


	//----- nvinfo : EIATTR_SPARSE_MMA_MASK
	.align		4
.L_1170:
        /*0018*/ 	.byte	0x03, 0x50
        /*001a*/ 	.short	0x0000


	//----- nvinfo : EIATTR_MAXREG_COUNT
	.align		4
        /*001c*/ 	.byte	0x03, 0x1b
        /*001e*/ 	.short	0x00ff


	//----- nvinfo : EIATTR_MERCURY_ISA_VERSION
	.align		4
        /*0020*/ 	.byte	0x03, 0x5f
        /*0022*/ 	.short	0x0101


	//----- nvinfo : EIATTR_COOP_GROUP_MASK_REGIDS
	.align		4
        /*0024*/ 	.byte	0x04, 0x29
        /*0026*/ 	.short	(.L_1172 - .L_1171)


	//   ....[0]....
.L_1171:
        /*0028*/ 	.word	0xffffffff


	//   ....[1]....
        /*002c*/ 	.word	0xffffffff


	//   ....[2]....
        /*0030*/ 	.word	0xffffffff


	//   ....[3]....
        /*0034*/ 	.word	0xffffffff


	//   ....[4]....
        /*0038*/ 	.word	0xffffffff


	//   ....[5]....
        /*003c*/ 	.word	0xffffffff


	//   ....[6]....
        /*0040*/ 	.word	0xffffffff


	//   ....[7]....
        /*0044*/ 	.word	0xffffffff


	//   ....[8]....
        /*0048*/ 	.word	0xffffffff


	//   ....[9]....
        /*004c*/ 	.word	0xffffffff


	//   ....[10]....
        /*0050*/ 	.word	0x05000063


	//   ....[11]....
        /*0054*/ 	.word	0x05000063


	//   ....[12]....
        /*0058*/ 	.word	0x05000063


	//   ....[13]....
        /*005c*/ 	.word	0x05000063


	//   ....[14]....
        /*0060*/ 	.word	0x05000063


	//   ....[15]....
        /*0064*/ 	.word	0x05000063


	//   ....[16]....
        /*0068*/ 	.word	0x05000063


	//   ....[17]....
        /*006c*/ 	.word	0x05000063


	//   ....[18]....
        /*0070*/ 	.word	0x05000063


	//   ....[19]....
        /*0074*/ 	.word	0x05000063


	//----- nvinfo : EIATTR_COOP_GROUP_INSTR_OFFSETS
	.align		4
.L_1172:
        /*0078*/ 	.byte	0x04, 0x28
        /*007a*/ 	.short	(.L_1174 - .L_1173)


	//   ....[0]....
.L_1173:
        /*007c*/ 	.word	0x0000a4d0


	//   ....[1]....
        /*0080*/ 	.word	0x0000a500


	//   ....[2]....
        /*0084*/ 	.word	0x0000a520


	//   ....[3]....
        /*0088*/ 	.word	0x0000a540


	//   ....[4]....
        /*008c*/ 	.word	0x0000a560


	//   ....[5]....
        /*0090*/ 	.word	0x0000a890


	//   ....[6]....
        /*0094*/ 	.word	0x0000a8b0


	//   ....[7]....
        /*0098*/ 	.word	0x0000a8d0


	//   ....[8]....
        /*009c*/ 	.word	0x0000a8f0


	//   ....[9]....
        /*00a0*/ 	.word	0x0000a910


	//   ....[10]....
        /*00a4*/ 	.word	0x0000b370


	//   ....[11]....
        /*00a8*/ 	.word	0x0000b420


	//   ....[12]....
        /*00ac*/ 	.word	0x0000b490


	//   ....[13]....
        /*00b0*/ 	.word	0x0000b500


	//   ....[14]....
        /*00b4*/ 	.word	0x0000b570


	//   ....[15]....
        /*00b8*/ 	.word	0x0000b8f0


	//   ....[16]....
        /*00bc*/ 	.word	0x0000b960


	//   ....[17]....
        /*00c0*/ 	.word	0x0000b9d0


	//   ....[18]....
        /*00c4*/ 	.word	0x0000ba40


	//   ....[19]....
        /*00c8*/ 	.word	0x0000bab0


	//----- nvinfo : EIATTR_EXIT_INSTR_OFFSETS
	.align		4
.L_1174:
        /*00cc*/ 	.byte	0x04, 0x1c
        /*00ce*/ 	.short	(.L_1176 - .L_1175)


	//   ....[0]....
.L_1175:
        /*00d0*/ 	.word	0x000005d0


	//   ....[1]....
        /*00d4*/ 	.word	0x0000b310


	//----- nvinfo : EIATTR_MAX_THREADS
	.align		4
.L_1176:
        /*00d8*/ 	.byte	0x04, 0x05
        /*00da*/ 	.short	(.L_1178 - .L_1177)
.L_1177:
        /*00dc*/ 	.word	0x00000080
        /*00e0*/ 	.word	0x00000001
        /*00e4*/ 	.word	0x00000001


	//----- nvinfo : EIATTR_CRS_STACK_SIZE
	.align		4
.L_1178:
        /*00e8*/ 	.byte	0x04, 0x1e
        /*00ea*/ 	.short	(.L_1180 - .L_1179)
.L_1179:
        /*00ec*/ 	.word	0x00000000


	//----- nvinfo : EIATTR_CBANK_PARAM_SIZE
	.align		4
.L_1180:
        /*00f0*/ 	.byte	0x03, 0x19
        /*00f2*/ 	.short	0x00e8


	//----- nvinfo : EIATTR_PARAM_CBANK
	.align		4
        /*00f4*/ 	.byte	0x04, 0x0a
        /*00f6*/ 	.short	(.L_1182 - .L_1181)
	.align		4
.L_1181:
        /*00f8*/ 	.word	index@(.nv.constant0._ZN10layer_norm13ln_fwd_kernelINS_13Kernel_traitsI13__nv_bfloat16S2_S2_S2_fjLj768ELj1ELj4ELj1ELj16ENS_18Kernel_traits_baseILj768ES2_S2_S2_S2_fjLj128EEEEELb1ELb0ELb1ELb1EEEvNS_9FwdParamsE)
        /*00fc*/ 	.short	0x0210
        /*00fe*/ 	.short	0x00e8


	//----- nvinfo : EIATTR_SW_WAR
	.align		4
.L_1182:
        /*0100*/ 	.byte	0x04, 0x36
        /*0102*/ 	.short	(.L_1184 - .L_1183)
.L_1183:
        /*0104*/ 	.word	0x00000008
.L_1184:


//--------------------- .nv.info._ZN10layer_norm13ln_fwd_kernelINS_13Kernel_traitsI13__nv_bfloat16S2_S2_S2_fjLj768ELj1ELj4ELj1ELj16ENS_18Kernel_traits_baseILj768ES2_S2_S2_S2_fjLj128EEEEELb1ELb1ELb0ELb0EEEvNS_9FwdParamsE --------------------------
	.section	.nv.info._ZN10layer_norm13ln_fwd_kernelINS_13Kernel_traitsI13__nv_bfloat16S2_S2_S2_fjLj768ELj1ELj4ELj1ELj16ENS_18Kernel_traits_baseILj768ES2_S2_S2_S2_fjLj128EEEEELb1ELb1ELb0ELb0EEEvNS_9FwdParamsE,"",@"SHT_CUDA_INFO"
	.sectionflags	@""
	.align	4


	//----- nvinfo : EIATTR_CUDA_API_VERSION
	.align		4
        /*0000*/ 	.byte	0x04, 0x37
        /*0002*/ 	.short	(.L_1186 - .L_1185)
.L_1185:
        /*0004*/ 	.word	0x00000082


	//----- nvinfo : EIATTR_KPARAM_INFO
	.align		4
.L_1186:
        /*0008*/ 	.byte	0x04, 0x17
        /*000a*/ 	.short	(.L_1188 - .L_1187)
.L_1187:
        /*000c*/ 	.word	0x00000000
        /*0010*/ 	.short	0x0000
        /*0012*/ 	.short	0x0000
        /*0014*/ 	.byte	0x00, 0xf0, 0xa1, 0x03


	//----- nvinfo : EIATTR_SPARSE_MMA_MASK
	.align		4
.L_1188:
        /*0018*/ 	.byte	0x03, 0x50
        /*001a*/ 	.short	0x0000


	//----- nvinfo : EIATTR_MAXREG_COUNT
	.align		4
        /*001c*/ 	.byte	0x03, 0x1b
        /*001e*/ 	.short	0x00ff


	//----- nvinfo : EIATTR_MERCURY_ISA_VERSION
	.align		4
        /*0020*/ 	.byte	0x03, 0x5f
        /*0022*/ 	.short	0x0101


	//----- nvinfo : EIATTR_COOP_GROUP_MASK_REGIDS
	.align		4
        /*0024*/ 	.byte	0x04, 0x29
        /*0026*/ 	.short	(.L_1190 - .L_1189)


	//   ....[0]....
.L_1189:
        /*0028*/ 	.word	0xffffffff


	//   ....[1]....
        /*002c*/ 	.word	0xffffffff


	//   ....[2]....
        /*0030*/ 	.word	0xffffffff


	//   ....[3]....
        /*0034*/ 	.word	0xffffffff


	//   ....[4]....
        /*0038*/ 	.word	0xffffffff


	//   ....[5]....
        /*003c*/ 	.word	0xffffffff


	//   ....[6]....
        /*0040*/ 	.word	0xffffffff


	//   ....[7]....
        /*0044*/ 	.word	0xffffffff


	//   ....[8]....
        /*0048*/ 	.word	0xffffffff


	//   ....[9]....
        /*004c*/ 	.word	0xffffffff


	//   ....[10]....
        /*0050*/ 	.word	0x05000025


	//   ....[11]....
        /*0054*/ 	.word	0x05000025


	//   ....[12]....
        /*0058*/ 	.word	0x05000025


	//   ....[13]....
        /*005c*/ 	.word	0x05000025


	//   ....[14]....
        /*0060*/ 	.word	0x05000025


	//   ....[15]....
        /*0064*/ 	.word	0x05000025


	//   ....[16]....
        /*0068*/ 	.word	0x05000025


	//   ....[17]....
        /*006c*/ 	.word	0x05000025


	//   ....[18]....
        /*0070*/ 	.word	0x05000025


	//   ....[19]....
        /*0074*/ 	.word	0x05000025


	//----- nvinfo : EIATTR_COOP_GROUP_INSTR_OFFSETS
	.align		4
.L_1190:
        /*0078*/ 	.byte	0x04, 0x28
        /*007a*/ 	.short	(.L_1192 - .L_1191)


	//   ....[0]....
.L_1191:
        /*007c*/ 	.word	0x0000a070


	//   ....[1]....
        /*0080*/ 	.word	0x0000a0a0


	//   ....[2]....
        /*0084*/ 	.word	0x0000a0c0


	//   ....[3]....
        /*0088*/ 	.word	0x0000a0e0


	//   ....[4]....
        /*008c*/ 	.word	0x0000a100


	//   ....[5]....
        /*0090*/ 	.word	0x0000a440


	//   ....[6]....
        /*0094*/ 	.word	0x0000a460


	//   ....[7]....
        /*0098*/ 	.word	0x0000a480


	//   ....[8]....
        /*009c*/ 	.word	0x0000a4a0


	//   ....[9]....
        /*00a0*/ 	.word	0x0000a4c0


	//   ....[10]....
        /*00a4*/ 	.word	0x0000ad20


	//   ....[11]....
        /*00a8*/ 	.word	0x0000adc0


	//   ....[12]....
        /*00ac*/ 	.word	0x0000ae10


	//   ....[13]....
        /*00b0*/ 	.word	0x0000ae70


	//   ....[14]....
        /*00b4*/ 	.word	0x0000aed0


	//   ....[15]....
        /*00b8*/ 	.word	0x0000b270


	//   ....[16]....
        /*00bc*/ 	.word	0x0000b2d0


	//   ....[17]....
        /*00c0*/ 	.word	0x0000b320


	//   ....[18]....
        /*00c4*/ 	.word	0x0000b380


	//   ....[19]....
        /*00c8*/ 	.word	0x0000b3e0


	//----- nvinfo : EIATTR_EXIT_INSTR_OFFSETS
	.align		4
.L_1192:
        /*00cc*/ 	.byte	0x04, 0x1c
        /*00ce*/ 	.short	(.L_1194 - .L_1193)


	//   ....[0]....
.L_1193:
        /*00d0*/ 	.word	0x00000ae0


	//   ....[1]....
        /*00d4*/ 	.word	0x0000acb0


	//----- nvinfo : EIATTR_MAX_THREADS
	.align		4
.L_1194:
        /*00d8*/ 	.byte	0x04, 0x05
        /*00da*/ 	.short	(.L_1196 - .L_1195)
.L_1195:
        /*00dc*/ 	.word	0x00000080
        /*00e0*/ 	.word	0x00000001
        /*00e4*/ 	.word	0x00000001


	//----- nvinfo : EIATTR_CRS_STACK_SIZE
	.align		4
.L_1196:
        /*00e8*/ 	.byte	0x04, 0x1e
        /*00ea*/ 	.short	(.L_1198 - .L_1197)
.L_1197:
        /*00ec*/ 	.word	0x00000000


	//----- nvinfo : EIATTR_CBANK_PARAM_SIZE
	.align		4
.L_1198:
        /*00f0*/ 	.byte	0x03, 0x19
        /*00f2*/ 	.short	0x00e8


	//----- nvinfo : EIATTR_PARAM_CBANK
	.align		4
        /*00f4*/ 	.byte	0x04, 0x0a
        /*00f6*/ 	.short	(.L_1200 - .L_1199)
	.align		4
.L_1199:
        /*00f8*/ 	.word	index@(.nv.constant0._ZN10layer_norm13ln_fwd_kernelINS_13Kernel_traitsI13__nv_bfloat16S2_S2_S2_fjLj768ELj1ELj4ELj1ELj16ENS_18Kernel_traits_baseILj768ES2_S2_S2_S2_fjLj128EEEEELb1ELb1ELb0ELb0EEEvNS_9FwdParamsE)
        /*00fc*/ 	.short	0x0210
        /*00fe*/ 	.short	0x00e8


	//----- nvinfo : EIATTR_SW_WAR
	.align		4
.L_1200:
        /*0100*/ 	.byte	0x04, 0x36
        /*0102*/ 	.short	(.L_1202 - .L_1201)
.L_1201:
        /*0104*/ 	.word	0x00000008
.L_1202:


//--------------------- .nv.info._ZN10layer_norm13ln_fwd_kernelINS_13Kernel_traitsI13__nv_bfloat16S2_S2_S2_fjLj768ELj1ELj4ELj1ELj16ENS_18Kernel_traits_baseILj768ES2_S2_S2_S2_fjLj128EEEEELb1ELb1ELb0ELb1EEEvNS_9FwdParamsE --------------------------
	.section	.nv.info._ZN10layer_norm13ln_fwd_kernelINS_13Kernel_traitsI13__nv_bfloat16S2_S2_S2_fjLj768ELj1ELj4ELj1ELj16ENS_18Kernel_traits_baseILj768ES2_S2_S2_S2_fjLj128EEEEELb1ELb1ELb0ELb1EEEvNS_9FwdParamsE,"",@"SHT_CUDA_INFO"
	.sectionflags	@""
	.align	4


	//----- nvinfo : EIATTR_CUDA_API_VERSION
	.align		4
        /*0000*/ 	.byte	0x04, 0x37
        /*0002*/ 	.short	(.L_1204 - .L_1203)
.L_1203:
        /*0004*/ 	.word	0x00000082


	//----- nvinfo : EIATTR_KPARAM_INFO
	.align		4
.L_1204:
        /*0008*/ 	.byte	0x04, 0x17
        /*000a*/ 	.short	(.L_1206 - .L_1205)
.L_1205:
        /*000c*/ 	.word	0x00000000
        /*0010*/ 	.short	0x0000
        /*0012*/ 	.short	0x0000
        /*0014*/ 	.byte	0x00, 0xf0, 0xa1, 0x03


	//----- nvinfo : EIATTR_SPARSE_MMA_MASK
	.align		4
.L_1206:
        /*0018*/ 	.byte	0x03, 0x50
        /*001a*/ 	.short	0x0000


	//----- nvinfo : EIATTR_MAXREG_COUNT
	.align		4
        /*001c*/ 	.byte	0x03, 0x1b
        /*001e*/ 	.short	0x00ff


	//----- nvinfo : EIATTR_MERCURY_ISA_VERSION
	.align		4
        /*0020*/ 	.byte	0x03, 0x5f
        /*0022*/ 	.short	0x0101


	//----- nvinfo : EIATTR_COOP_GROUP_MASK_REGIDS
	.align		4
        /*0024*/ 	.byte	0x04, 0x29
        /*0026*/ 	.short	(.L_1208 - .L_1207)


	//   ....[0]....
.L_1207:
        /*0028*/ 	.word	0xffffffff


	//   ....[1]....
        /*002c*/ 	.word	0xffffffff


	//   ....[2]....
        /*0030*/ 	.word	0xffffffff


	//   ....[3]....
        /*0034*/ 	.word	0xffffffff


	//   ....[4]....
        /*0038*/ 	.word	0xffffffff


	//   ....[5]....
        /*003c*/ 	.word	0xffffffff


	//   ....[6]....
        /*0040*/ 	.word	0xffffffff


	//   ....[7]....
        /*0044*/ 	.word	0xffffffff


	//   ....[8]....
        /*0048*/ 	.word	0xffffffff


	//   ....[9]....
        /*004c*/ 	.word	0xffffffff


	//   ....[10]....
        /*0050*/ 	.word	0x05000064


	//   ....[11]....
        /*0054*/ 	.word	0x05000064


	//   ....[12]....
        /*0058*/ 	.word	0x05000064


	//   ....[13]....
        /*005c*/ 	.word	0x05000064


	//   ....[14]....
        /*0060*/ 	.word	0x05000064


	//   ....[15]....
        /*0064*/ 	.word	0x05000064


	//   ....[16]....
        /*0068*/ 	.word	0x05000064


	//   ....[17]....
        /*006c*/ 	.word	0x05000064


	//   ....[18]....
        /*0070*/ 	.word	0x05000064


	//   ....[19]....
        /*0074*/ 	.word	0x05000064


	//----- nvinfo : EIATTR_COOP_GROUP_INSTR_OFFSETS
	.align		4
.L_1208:
        /*0078*/ 	.byte	0x04, 0x28
        /*007a*/ 	.short	(.L_1210 - .L_1209)


	//   ....[0]....
.L_1209:
        /*007c*/ 	.word	0x00009b20


	//   ....[1]....
        /*0080*/ 	.word	0x00009b40


	//   ....[2]....
        /*0084*/ 	.word	0x00009b60


	//   ....[3]....
        /*0088*/ 	.word	0x00009b80


	//   ....[4]....
        /*008c*/ 	.word	0x00009bb0


	//   ....[5]....
        /*0090*/ 	.word	0x00009ee0


	//   ....[6]....
        /*0094*/ 	.word	0x00009f00


	//   ....[7]....
        /*0098*/ 	.word	0x00009f20


	//   ....[8]....
        /*009c*/ 	.word	0x00009f40


	//   ....[9]....
        /*00a0*/ 	.word	0x00009f60


	//   ....[10]....
        /*00a4*/ 	.word	0x0000a6f0


	//   ....[11]....
        /*00a8*/ 	.word	0x0000a790


	//   ....[12]....
        /*00ac*/ 	.word	0x0000a800


	//   ....[13]....
        /*00b0*/ 	.word	0x0000a870


	//   ....[14]....
        /*00b4*/ 	.word	0x0000a8f0


	//   ....[15]....
        /*00b8*/ 	.word	0x0000ac70


	//   ....[16]....
        /*00bc*/ 	.word	0x0000ace0


	//   ....[17]....
        /*00c0*/ 	.word	0x0000ad50


	//   ....[18]....
        /*00c4*/ 	.word	0x0000adc0


	//   ....[19]....
        /*00c8*/ 	.word	0x0000ae30


	//----- nvinfo : EIATTR_EXIT_INSTR_OFFSETS
	.align		4
.L_1210:
        /*00cc*/ 	.byte	0x04, 0x1c
        /*00ce*/ 	.short	(.L_1212 - .L_1211)


	//   ....[0]....
.L_1211:
        /*00d0*/ 	.word	0x00000610


	//   ....[1]....
        /*00d4*/ 	.word	0x0000a680


	//----- nvinfo : EIATTR_MAX_THREADS
	.align		4
.L_1212:
        /*00d8*/ 	.byte	0x04, 0x05
        /*00da*/ 	.short	(.L_1214 - .L_1213)
.L_1213:
        /*00dc*/ 	.word	0x00000080
        /*00e0*/ 	.word	0x00000001
        /*00e4*/ 	.word	0x00000001


	//----- nvinfo : EIATTR_CRS_STACK_SIZE
	.align		4
.L_1214:
        /*00e8*/ 	.byte	0x04, 0x1e
        /*00ea*/ 	.short	(.L_1216 - .L_1215)
.L_1215:
        /*00ec*/ 	.word	0x00000000


	//----- nvinfo : EIATTR_CBANK_PARAM_SIZE
	.align		4
.L_1216:
        /*00f0*/ 	.byte	0x03, 0x19
        /*00f2*/ 	.short	0x00e8


	//----- nvinfo : EIATTR_PARAM_CBANK
	.align		4
        /*00f4*/ 	.byte	0x04, 0x0a
        /*00f6*/ 	.short	(.L_1218 - .L_1217)
	.align		4
.L_1217:
        /*00f8*/ 	.word	index@(.nv.constant0._ZN10layer_norm13ln_fwd_kernelINS_13Kernel_traitsI13__nv_bfloat16S2_S2_S2_fjLj768ELj1ELj4ELj1ELj16ENS_18Kernel_traits_baseILj768ES2_S2_S2_S2_fjLj128EEEEELb1ELb1ELb0ELb1EEEvNS_9FwdParamsE)
        /*00fc*/ 	.short	0x0210
        /*00fe*/ 	.short	0x00e8


	//----- nvinfo : EIATTR_SW_WAR
	.align		4
.L_1218:
        /*0100*/ 	.byte	0x04, 0x36
        /*0102*/ 	.short	(.L_1220 - .L_1219)
.L_1219:
        /*0104*/ 	.word	0x00000008
.L_1220:


//--------------------- .nv.info._ZN10layer_norm13ln_fwd_kernelINS_13Kernel_traitsI13__nv_bfloat16S2_S2_S2_fjLj768ELj1ELj4ELj1ELj16ENS_18Kernel_traits_baseILj768ES2_S2_S2_S2_fjLj128EEEEELb1ELb1ELb1ELb0EEEvNS_9FwdParamsE --------------------------
	.section	.nv.info._ZN10layer_norm13ln_fwd_kernelINS_13Kernel_traitsI13__nv_bfloat16S2_S2_S2_fjLj768ELj1ELj4ELj1ELj16ENS_18Kernel_traits_baseILj768ES2_S2_S2_S2_fjLj128EEEEELb1ELb1ELb1ELb0EEEvNS_9FwdParamsE,"",@"SHT_CUDA_INFO"
	.sectionflags	@""
	.align	4


	//----- nvinfo : EIATTR_CUDA_API_VERSION
	.align		4
        /*0000*/ 	.byte	0x04, 0x37
        /*0002*/ 	.short	(.L_1222 - .L_1221)
.L_1221:
        /*0004*/ 	.word	0x00000082


	//----- nvinfo : EIATTR_KPARAM_INFO
	.align		4
.L_1222:
        /*0008*/ 	.byte	0x04, 0x17
        /*000a*/ 	.short	(.L_1224 - .L_1223)
.L_1223:
        /*000c*/ 	.word	0x00000000
        /*0010*/ 	.short	0x0000
        /*0012*/ 	.short	0x0000
        /*0014*/ 	.byte	0x00, 0xf0, 0xa1, 0x03


	//----- nvinfo : EIATTR_SPARSE_MMA_MASK
	.align		4
.L_1224:
        /*0018*/ 	.byte	0x03, 0x50
        /*001a*/ 	.short	0x0000


	//----- nvinfo : EIATTR_MAXREG_COUNT
	.align		4
        /*001c*/ 	.byte	0x03, 0x1b
        /*001e*/ 	.short	0x00ff


	//----- nvinfo : EIATTR_MERCURY_ISA_VERSION
	.align		4
        /*0020*/ 	.byte	0x03, 0x5f
        /*0022*/ 	.short	0x0101


	//----- nvinfo : EIATTR_COOP_GROUP_MASK_REGIDS
	.align		4
        /*0024*/ 	.byte	0x04, 0x29
        /*0026*/ 	.short	(.L_1226 - .L_1225)


	//   ....[0]....
.L_1225:
        /*0028*/ 	.word	0xffffffff


	//   ....[1]....
        /*002c*/ 	.word	0xffffffff


	//   ....[2]....
        /*0030*/ 	.word	0xffffffff


	//   ....[3]....
        /*0034*/ 	.word	0xffffffff


	//   ....[4]....
        /*0038*/ 	.word	0xffffffff


	//   ....[5]....
        /*003c*/ 	.word	0xffffffff


	//   ....[6]....
        /*0040*/ 	.word	0xffffffff


	//   ....[7]....
        /*0044*/ 	.word	0xffffffff


	//   ....[8]....
        /*0048*/ 	.word	0xffffffff


	//   ....[9]....
        /*004c*/ 	.word	0xffffffff


	//   ....[10]....
        /*0050*/ 	.word	0x0500008a


	//   ....[11]....
        /*0054*/ 	.word	0x0500008a


	//   ....[12]....
        /*0058*/ 	.word	0x0500008a


	//   ....[13]....
        /*005c*/ 	.word	0x0500008a


	//   ....[14]....
        /*0060*/ 	.word	0x0500008a


	//   ....[15]....
        /*0064*/ 	.word	0x0500008a


	//   ....[16]....
        /*0068*/ 	.word	0x0500008a


	//   ....[17]....
        /*006c*/ 	.word	0x0500008a


	//   ....[18]....
        /*0070*/ 	.word	0x0500008a


	//   ....[19]....
        /*0074*/ 	.word	0x0500008a


	//----- nvinfo : EIATTR_COOP_GROUP_INSTR_OFFSETS
	.align		4
.L_1226:
        /*0078*/ 	.byte	0x04, 0x28
        /*007a*/ 	.short	(.L_1228 - .L_1227)


	//   ....[0]....
.L_1227:
        /*007c*/ 	.word	0x0000b010


	//   ....[1]....
        /*0080*/ 	.word	0x0000b030


	//   ....[2]....
        /*0084*/ 	.word	0x0000b050


	//   ....[3]....
        /*0088*/ 	.word	0x0000b070


	//   ....[4]....
        /*008c*/ 	.word	0x0000b0a0


	//   ....[5]....
        /*0090*/ 	.word	0x0000b3e0


	//   ....[6]....
        /*0094*/ 	.word	0x0000b400


	//   ....[7]....
        /*0098*/ 	.word	0x0000b420


	//   ....[8]....
        /*009c*/ 	.word	0x0000b440


	//   ....[9]....
        /*00a0*/ 	.word	0x0000b460


	//   ....[10]....
        /*00a4*/ 	.word	0x0000bd50


	//   ....[11]....
        /*00a8*/ 	.word	0x0000bdf0


	//   ....[12]....
        /*00ac*/ 	.word	0x0000be60


	//   ....[13]....
        /*00b0*/ 	.word	0x0000bed0


	//   ....[14]....
        /*00b4*/ 	.word	0x0000bf50


	//   ....[15]....
        /*00b8*/ 	.word	0x0000c2e0


	//   ....[16]....
        /*00bc*/ 	.word	0x0000c350


	//   ....[17]....
        /*00c0*/ 	.word	0x0000c3c0


	//   ....[18]....
        /*00c4*/ 	.word	0x0000c430


	//   ....[19]....
        /*00c8*/ 	.word	0x0000c4a0


	//----- nvinfo : EIATTR_EXIT_INSTR_OFFSETS
	.align		4
.L_1228:
        /*00cc*/ 	.byte	0x04, 0x1c
        /*00ce*/ 	.short	(.L_1230 - .L_1229)


	//   ....[0]....
.L_1229:
        /*00d0*/ 	.word	0x00000ad0


	//   ....[1]....
        /*00d4*/ 	.word	0x0000bce0


	//----- nvinfo : EIATTR_MAX_THREADS
	.align		4
.L_1230:
        /*00d8*/ 	.byte	0x04, 0x05
        /*00da*/ 	.short	(.L_1232 - .L_1231)
.L_1231:
        /*00dc*/ 	.word	0x00000080
        /*00e0*/ 	.word	0x00000001
        /*00e4*/ 	.word	0x00000001


	//----- nvinfo : EIATTR_CRS_STACK_SIZE
	.align		4
.L_1232:
        /*00e8*/ 	.byte	0x04, 0x1e
        /*00ea*/ 	.short	(.L_1234 - .L_1233)
.L_1233:
        /*00ec*/ 	.word	0x00000000


	//----- nvinfo : EIATTR_CBANK_PARAM_SIZE
	.align		4
.L_1234:
        /*00f0*/ 	.byte	0x03, 0x19
        /*00f2*/ 	.short	0x00e8


	//----- nvinfo : EIATTR_PARAM_CBANK
	.align		4
        /*00f4*/ 	.byte	0x04, 0x0a
        /*00f6*/ 	.short	(.L_1236 - .L_1235)
	.align		4
.L_1235:
        /*00f8*/ 	.word	index@(.nv.constant0._ZN10layer_norm13ln_fwd_kernelINS_13Kernel_traitsI13__nv_bfloat16S2_S2_S2_fjLj768ELj1ELj4ELj1ELj16ENS_18Kernel_traits_baseILj768ES2_S2_S2_S2_fjLj128EEEEELb1ELb1ELb1ELb0EEEvNS_9FwdParamsE)
        /*00fc*/ 	.short	0x0210
        /*00fe*/ 	.short	0x00e8


	//----- nvinfo : EIATTR_SW_WAR
	.align		4
.L_1236:
        /*0100*/ 	.byte	0x04, 0x36
        /*0102*/ 	.short	(.L_1238 - .L_1237)
.L_1237:
        /*0104*/ 	.word	0x00000008
.L_1238:


//--------------------- .nv.info._ZN10layer_norm13ln_fwd_kernelINS_13Kernel_traitsI13__nv_bfloat16S2_S2_S2_fjLj768ELj1ELj4ELj1ELj16ENS_18Kernel_traits_baseILj768ES2_S2_S2_S2_fjLj128EEEEELb1ELb1ELb1ELb1EEEvNS_9FwdParamsE --------------------------
	.section	.nv.info._ZN10layer_norm13ln_fwd_kernelINS_13Kernel_traitsI13__nv_bfloat16S2_S2_S2_fjLj768ELj1ELj4ELj1ELj16ENS_18Kernel_traits_baseILj768ES2_S2_S2_S2_fjLj128EEEEELb1ELb1ELb1ELb1EEEvNS_9FwdParamsE,"",@"SHT_CUDA_INFO"
	.sectionflags	@""
	.align	4


	//----- nvinfo : EIATTR_CUDA_API_VERSION
	.align		4
        /*0000*/ 	.byte	0x04, 0x37
        /*0002*/ 	.short	(.L_1240 - .L_1239)
.L_1239:
        /*0004*/ 	.word	0x00000082


	//----- nvinfo : EIATTR_KPARAM_INFO
	.align		4
.L_1240:
        /*0008*/ 	.byte	0x04, 0x17
        /*000a*/ 	.short	(.L_1242 - .L_1241)
.L_1241:
        /*000c*/ 	.word	0x00000000
        /*0010*/ 	.short	0x0000
        /*0012*/ 	.short	0x0000
        /*0014*/ 	.byte	0x00, 0xf0, 0xa1, 0x03


	//----- nvinfo : EIATTR_SPARSE_MMA_MASK
	.align		4
.L_1242:
        /*0018*/ 	.byte	0x03, 0x50
        /*001a*/ 	.short	0x0000


	//----- nvinfo : EIATTR_MAXREG_COUNT
	.align		4
        /*001c*/ 	.byte	0x03, 0x1b
        /*001e*/ 	.short	0x00ff


	//----- nvinfo : EIATTR_MERCURY_ISA_VERSION
	.align		4
        /*0020*/ 	.byte	0x03, 0x5f
        /*0022*/ 	.short	0x0101


	//----- nvinfo : EIATTR_COOP_GROUP_MASK_REGIDS
	.align		4
        /*0024*/ 	.byte	0x04, 0x29
        /*0026*/ 	.short	(.L_1244 - .L_1243)


	//   ....[0]....
.L_1243:
        /*0028*/ 	.word	0xffffffff


	//   ....[1]....
        /*002c*/ 	.word	0xffffffff


	//   ....[2]....
        /*0030*/ 	.word	0xffffffff


	//   ....[3]....
        /*0034*/ 	.word	0xffffffff


	//   ....[4]....
        /*0038*/ 	.word	0xffffffff


	//   ....[5]....
        /*003c*/ 	.word	0xffffffff


	//   ....[6]....
        /*0040*/ 	.word	0xffffffff


	//   ....[7]....
        /*0044*/ 	.word	0xffffffff


	//   ....[8]....
        /*0048*/ 	.word	0xffffffff


	//   ....[9]....
        /*004c*/ 	.word	0xffffffff


	//   ....[10]....
        /*0050*/ 	.word	0x05000070


	//   ....[11]....
        /*0054*/ 	.word	0x05000070


	//   ....[12]....
        /*0058*/ 	.word	0x05000070


	//   ....[13]....
        /*005c*/ 	.word	0x05000070


	//   ....[14]....
        /*0060*/ 	.word	0x05000070


	//   ....[15]....
        /*0064*/ 	.word	0x05000070


	//   ....[16]....
        /*0068*/ 	.word	0x05000070


	//   ....[17]....
        /*006c*/ 	.word	0x05000070


	//   ....[18]....
        /*0070*/ 	.word	0x05000070


	//   ....[19]....
        /*0074*/ 	.word	0x05000070


	//----- nvinfo : EIATTR_COOP_GROUP_INSTR_OFFSETS
	.align		4
.L_1244:
        /*0078*/ 	.byte	0x04, 0x28
        /*007a*/ 	.short	(.L_1246 - .L_1245)


	//   ....[0]....
.L_1245:
        /*007c*/ 	.word	0x0000a8c0


	//   ....[1]....
        /*0080*/ 	.word	0x0000a8f0


	//   ....[2]....
        /*0084*/ 	.word	0x0000a910


	//   ....[3]....
        /*0088*/ 	.word	0x0000a930


	//   ....[4]....
        /*008c*/ 	.word	0x0000a950


	//   ....[5]....
        /*0090*/ 	.word	0x0000ac80


	//   ....[6]....
        /*0094*/ 	.word	0x0000aca0


	//   ....[7]....
        /*0098*/ 	.word	0x0000acc0


	//   ....[8]....
        /*009c*/ 	.word	0x0000ace0


	//   ....[9]....
        /*00a0*/ 	.word	0x0000ad00


	//   ....[10]....
        /*00a4*/ 	.word	0x0000b760


	//   ....[11]....
        /*00a8*/ 	.word	0x0000b810


	//   ....[12]....
        /*00ac*/ 	.word	0x0000b880


	//   ....[13]....
        /*00b0*/ 	.word	0x0000b8f0


	//   ....[14]....
        /*00b4*/ 	.word	0x0000b960


	//   ....[15]....
        /*00b8*/ 	.word	0x0000bce0


	//   ....[16]....
        /*00bc*/ 	.word	0x0000bd50


	//   ....[17]....
        /*00c0*/ 	.word	0x0000bdc0


	//   ....[18]....
        /*00c4*/ 	.word	0x0000be30


	//   ....[19]....
        /*00c8*/ 	.word	0x0000bea0


	//----- nvinfo : EIATTR_EXIT_INSTR_OFFSETS
	.align		4
.L_1246:
        /*00cc*/ 	.byte	0x04, 0x1c
        /*00ce*/ 	.short	(.L_1248 - .L_1247)


	//   ....[0]....
.L_1247:
        /*00d0*/ 	.word	0x00000610


	//   ....[1]....
        /*00d4*/ 	.word	0x0000b6f0


	//----- nvinfo : EIATTR_MAX_THREADS
	.align		4
.L_1248:
        /*00d8*/ 	.byte	0x04, 0x05
        /*00da*/ 	.short	(.L_1250 - .L_1249)
.L_1249:
        /*00dc*/ 	.word	0x00000080
        /*00e0*/ 	.word	0x00000001
        /*00e4*/ 	.word	0x00000001


	//----- nvinfo : EIATTR_CRS_STACK_SIZE
	.align		4
.L_1250:
        /*00e8*/ 	.byte	0x04, 0x1e
        /*00ea*/ 	.short	(.L_1252 - .L_1251)
.L_1251:
        /*00ec*/ 	.word	0x00000000


	//----- nvinfo : EIATTR_CBANK_PARAM_SIZE
	.align		4
.L_1252:
        /*00f0*/ 	.byte	0x03, 0x19
        /*00f2*/ 	.short	0x00e8


	//----- nvinfo : EIATTR_PARAM_CBANK
	.align		4
        /*00f4*/ 	.byte	0x04, 0x0a
        /*00f6*/ 	.short	(.L_1254 - .L_1253)
	.align		4
.L_1253:
        /*00f8*/ 	.word	index@(.nv.constant0._ZN10layer_norm13ln_fwd_kernelINS_13Kernel_traitsI13__nv_bfloat16S2_S2_S2_fjLj768ELj1ELj4ELj1ELj16ENS_18Kernel_traits_baseILj768ES2_S2_S2_S2_fjLj128EEEEELb1ELb1ELb1ELb1EEEvNS_9FwdParamsE)
        /*00fc*/ 	.short	0x0210
        /*00fe*/ 	.short	0x00e8


	//----- nvinfo : EIATTR_SW_WAR
	.align		4
.L_1254:
        /*0100*/ 	.byte	0x04, 0x36
        /*0102*/ 	.short	(.L_1256 - .L_1255)
.L_1255:
        /*0104*/ 	.word	0x00000008
.L_1256:


//--------------------- .nv.info._ZN10layer_norm13ln_fwd_kernelINS_13Kernel_traitsI6__halfS2_S2_S2_fjLj768ELj1ELj4ELj1ELj16ENS_18Kernel_traits_baseILj768ES2_S2_S2_S2_fjLj128EEEEELb0ELb0ELb0ELb0EEEvNS_9FwdParamsE --------------------------
	.section	.nv.info._ZN10layer_norm13ln_fwd_kernelINS_13Kernel_traitsI6__halfS2_S2_S2_fjLj768ELj1ELj4ELj1ELj16ENS_18Kernel_traits_baseILj768ES2_S2_S2_S2_fjLj128EEEEELb0ELb0ELb0ELb0EEEvNS_9FwdParamsE,"",@"SHT_CUDA_INFO"
	.sectionflags	@""
	.align	4


	//----- nvinfo : EIATTR_CUDA_API_VERSION
	.align		4
        /*0000*/ 	.byte	0x04, 0x37
        /*0002*/ 	.short	(.L_1258 - .L_1257)
.L_1257:
        /*0004*/ 	.word	0x00000082


	//----- nvinfo : EIATTR_KPARAM_INFO
	.align		4
.L_1258:
        /*0008*/ 	.byte	0x04, 0x17
        /*000a*/ 	.short	(.L_1260 - .L_1259)
.L_1259:
        /*000c*/ 	.word	0x00000000
        /*0010*/ 	.short	0x0000
        /*0012*/ 	.short	0x0000
        /*0014*/ 	.byte	0x00, 0xf0, 0xa1, 0x03


	//----- nvinfo : EIATTR_SPARSE_MMA_MASK
	.align		4
.L_1260:
        /*0018*/ 	.byte	0x03, 0x50
        /*001a*/ 	.short	0x0000


	//----- nvinfo : EIATTR_MAXREG_COUNT
	.align		4
        /*001c*/ 	.byte	0x03, 0x1b
        /*001e*/ 	.short	0x00ff


	//----- nvinfo : EIATTR_MERCURY_ISA_VERSION
	.align		4
        /*0020*/ 	.byte	0x03, 0x5f
        /*0022*/ 	.short	0x0101


	//----- nvinfo : EIATTR_COOP_GROUP_MASK_REGIDS
	.align		4
        /*0024*/ 	.byte	0x04, 0x29
        /*0026*/ 	.short	(.L_1262 - .L_1261)


	//   ....[0]....
.L_1261:
        /*0028*/ 	.word	0xffffffff


	//   ....[1]....
        /*002c*/ 	.word	0xffffffff


	//   ....[2]....
        /*0030*/ 	.word	0xffffffff


	//   ....[3]....
        /*0034*/ 	.word	0xffffffff


	//   ....[4]....
        /*0038*/ 	.word	0xffffffff


	//   ....[5]....
        /*003c*/ 	.word	0xffffffff


	//   ....[6]....
        /*0040*/ 	.word	0xffffffff


	//   ....[7]....
        /*0044*/ 	.word	0xffffffff


	//   ....[8]....
        /*0048*/ 	.word	0xffffffff


	//   ....[9]....
        /*004c*/ 	.word	0xffffffff


	//   ....[10]....
        /*0050*/ 	.word	0x0500001d


	//   ....[11]....
        /*0054*/ 	.word	0x0500001d


	//   ....[12]....
        /*0058*/ 	.word	0x0500001d


	//   ....[13]....
        /*005c*/ 	.word	0x0500001d


	//   ....[14]....
        /*0060*/ 	.word	0x0500001d


	//   ....[15]....
        /*0064*/ 	.word	0x0500001d


	//   ....[16]....
        /*0068*/ 	.word	0x0500001d


	//   ....[17]....
        /*006c*/ 	.word	0x0500001d


	//   ....[18]....
        /*0070*/ 	.word	0x0500001d


	//   ....[19]....
        /*0074*/ 	.word	0x0500001d


	//----- nvinfo : EIATTR_COOP_GROUP_INSTR_OFFSETS
	.align		4
.L_1262:
        /*0078*/ 	.byte	0x04, 0x28
        /*007a*/ 	.short	(.L_1264 - .L_1263)


	//   ....[0]....
.L_1263:
        /*007c*/ 	.word	0x00001d80


	//   ....[1]....
        /*0080*/ 	.word	0x00001db0


	//   ....[2]....
        /*0084*/ 	.word	0x00001dd0


	//   ....[3]....
        /*0088*/ 	.word	0x00001df0


	//   ....[4]....
        /*008c*/ 	.word	0x00001e10


	//   ....[5]....
        /*0090*/ 	.word	0x00002150


	//   ....[6]....
        /*0094*/ 	.word	0x00002170


	//   ....[7]....
        /*0098*/ 	.word	0x00002190


	//   ....[8]....
        /*009c*/ 	.word	0x000021b0


	//   ....[9]....
        /*00a0*/ 	.word	0x000021d0


	//   ....[10]....
        /*00a4*/ 	.word	0x00002a00


	//   ....[11]....
        /*00a8*/ 	.word	0x00002a90


	//   ....[12]....
        /*00ac*/ 	.word	0x00002af0


	//   ....[13]....
        /*00b0*/ 	.word	0x00002b50


	//   ....[14]....
        /*00b4*/ 	.word	0x00002bb0


	//   ....[15]....
        /*00b8*/ 	.word	0x00002f50


	//   ....[16]....
        /*00bc*/ 	.word	0x00002fa0


	//   ....[17]....
        /*00c0*/ 	.word	0x00003000


	//   ....[18]....
        /*00c4*/ 	.word	0x00003060


	//   ....[19]....
        /*00c8*/ 	.word	0x000030c0


	//----- nvinfo : EIATTR_EXIT_INSTR_OFFSETS
	.align		4
.L_1264:
        /*00cc*/ 	.byte	0x04, 0x1c
        /*00ce*/ 	.short	(.L_1266 - .L_1265)


	//   ....[0]....
.L_1265:
        /*00d0*/ 	.word	0x00000410


	//   ....[1]....
        /*00d4*/ 	.word	0x00002990


	//----- nvinfo : EIATTR_MAX_THREADS
	.align		4
.L_1266:
        /*00d8*/ 	.byte	0x04, 0x05
        /*00da*/ 	.short	(.L_1268 - .L_1267)
.L_1267:
        /*00dc*/ 	.word	0x00000080
        /*00e0*/ 	.word	0x00000001
        /*00e4*/ 	.word	0x00000001


	//----- nvinfo : EIATTR_CRS_STACK_SIZE
	.align		4
.L_1268:
        /*00e8*/ 	.byte	0x04, 0x1e
        /*00ea*/ 	.short	(.L_1270 - .L_1269)
.L_1269:
        /*00ec*/ 	.word	0x00000000


	//----- nvinfo : EIATTR_CBANK_PARAM_SIZE
	.align		4
.L_1270:
        /*00f0*/ 	.byte	0x03, 0x19
        /*00f2*/ 	.short	0x00e8


	//----- nvinfo : EIATTR_PARAM_CBANK
	.align		4
        /*00f4*/ 	.byte	0x04, 0x0a
        /*00f6*/ 	.short	(.L_1272 - .L_1271)
	.align		4
.L_1271:
        /*00f8*/ 	.word	index@(.nv.constant0._ZN10layer_norm13ln_fwd_kernelINS_13Kernel_traitsI6__halfS2_S2_S2_fjLj768ELj1ELj4ELj1ELj16ENS_18Kernel_traits_baseILj768ES2_S2_S2_S2_fjLj128EEEEELb0ELb0ELb0ELb0EEEvNS_9FwdParamsE)
        /*00fc*/ 	.short	0x0210
        /*00fe*/ 	.short	0x00e8


	//----- nvinfo : EIATTR_SW_WAR
	.align		4
.L_1272:
        /*0100*/ 	.byte	0x04, 0x36
        /*0102*/ 	.short	(.L_1274 - .L_1273)
.L_1273:
        /*0104*/ 	.word	0x00000008
.L_1274:


//--------------------- .nv.info._ZN10layer_norm13ln_fwd_kernelINS_13Kernel_traitsI6__halfS2_S2_S2_fjLj768ELj1ELj4ELj1ELj16ENS_18Kernel_traits_baseILj768ES2_S2_S2_S2_fjLj128EEEEELb0ELb0ELb0ELb1EEEvNS_9FwdParamsE --------------------------
	.section	.nv.info._ZN10layer_norm13ln_fwd_kernelINS_13Kernel_traitsI6__halfS2_S2_S2_fjLj768ELj1ELj4ELj1ELj16ENS_18Kernel_traits_baseILj768ES2_S2_S2_S2_fjLj128EEEEELb0ELb0ELb0ELb1EEEvNS_9FwdParamsE,"",@"SHT_CUDA_INFO"
	.sectionflags	@""
	.align	4


	//----- nvinfo : EIATTR_CUDA_API_VERSION
	.align		4
        /*0000*/ 	.byte	0x04, 0x37
        /*0002*/ 	.short	(.L_1276 - .L_1275)
.L_1275:
        /*0004*/ 	.word	0x00000082


	//----- nvinfo : EIATTR_KPARAM_INFO
	.align		4
.L_1276:
        /*0008*/ 	.byte	0x04, 0x17
        /*000a*/ 	.short	(.L_1278 - .L_1277)
.L_1277:
        /*000c*/ 	.word	0x00000000
        /*0010*/ 	.short	0x0000
        /*0012*/ 	.short	0x0000
        /*0014*/ 	.byte	0x00, 0xf0, 0xa1, 0x03


	//----- nvinfo : EIATTR_SPARSE_MMA_MASK
	.align		4
.L_1278:
        /*0018*/ 	.byte	0x03, 0x50
        /*001a*/ 	.short	0x0000


	//----- nvinfo : EIATTR_MAXREG_COUNT
	.align		4
        /*001c*/ 	.byte	0x03, 0x1b
        /*001e*/ 	.short	0x00ff


	//----- nvinfo : EIATTR_MERCURY_ISA_VERSION
	.align		4
        /*0020*/ 	.byte	0x03, 0x5f
        /*0022*/ 	.short	0x0101


	//----- nvinfo : EIATTR_COOP_GROUP_MASK_REGIDS
	.align		4
        /*0024*/ 	.byte	0x04, 0x29
        /*0026*/ 	.short	(.L_1280 - .L_1279)


	//   ....[0]....
.L_1279:
        /*0028*/ 	.word	0xffffffff


	//   ....[1]....
        /*002c*/ 	.word	0xffffffff


	//   ....[2]....
        /*0030*/ 	.word	0xffffffff


	//   ....[3]....
        /*0034*/ 	.word	0xffffffff


	//   ....[4]....
        /*0038*/ 	.word	0xffffffff


	//   ....[5]....
        /*003c*/ 	.word	0xffffffff


	//   ....[6]....
        /*0040*/ 	.word	0xffffffff


	//   ....[7]....
        /*0044*/ 	.word	0xffffffff


	//   ....[8]....
        /*0048*/ 	.word	0xffffffff


	//   ....[9]....
        /*004c*/ 	.word	0xffffffff


	//   ....[10]....
        /*0050*/ 	.word	0x0500001d


	//   ....[11]....
        /*0054*/ 	.word	0x0500001d


	//   ....[12]....
        /*0058*/ 	.word	0x0500001d


	//   ....[13]....
        /*005c*/ 	.word	0x0500001d


	//   ....[14]....
        /*0060*/ 	.word	0x0500001d


	//   ....[15]....
        /*0064*/ 	.word	0x0500001d


	//   ....[16]....
        /*0068*/ 	.word	0x0500001d


	//   ....[17]....
        /*006c*/ 	.word	0x0500001d


	//   ....[18]....
        /*0070*/ 	.word	0x0500001d


	//   ....[19]....
        /*0074*/ 	.word	0x0500001d


	//----- nvinfo : EIATTR_COOP_GROUP_INSTR_OFFSETS
	.align		4
.L_1280:
        /*0078*/ 	.byte	0x04, 0x28
        /*007a*/ 	.short	(.L_1282 - .L_1281)


	//   ....[0]....
.L_1281:
        /*007c*/ 	.word	0x000017a0


	//   ....[1]....
        /*0080*/ 	.word	0x000017d0


	//   ....[2]....
        /*0084*/ 	.word	0x000017f0


	//   ....[3]....
        /*0088*/ 	.word	0x00001810


	//   ....[4]....
        /*008c*/ 	.word	0x00001830


	//   ....[5]....
        /*0090*/ 	.word	0x00001b60


	//   ....[6]....
        /*0094*/ 	.word	0x00001b80


	//   ....[7]....
        /*0098*/ 	.word	0x00001ba0


	//   ....[8]....
        /*009c*/ 	.word	0x00001bc0


	//   ....[9]....
        /*00a0*/ 	.word	0x00001be0


	//   ....[10]....
        /*00a4*/ 	.word	0x00002340


	//   ....[11]....
        /*00a8*/ 	.word	0x000023d0


	//   ....[12]....
        /*00ac*/ 	.word	0x00002430


	//   ....[13]....
        /*00b0*/ 	.word	0x00002490


	//   ....[14]....
        /*00b4*/ 	.word	0x000024e0


	//   ....[15]....
        /*00b8*/ 	.word	0x00002850


	//   ....[16]....
        /*00bc*/ 	.word	0x000028b0


	//   ....[17]....
        /*00c0*/ 	.word	0x00002910


	//   ....[18]....
        /*00c4*/ 	.word	0x00002960


	//   ....[19]....
        /*00c8*/ 	.word	0x000029b0


	//----- nvinfo : EIATTR_EXIT_INSTR_OFFSETS
	.align		4
.L_1282:
        /*00cc*/ 	.byte	0x04, 0x1c
        /*00ce*/ 	.short	(.L_1284 - .L_1283)


	//   ....[0]....
.L_1283:
        /*00d0*/ 	.word	0x00000190


	//   ....[1]....
        /*00d4*/ 	.word	0x000022d0


	//----- nvinfo : EIATTR_MAX_THREADS
	.align		4
.L_1284:
        /*00d8*/ 	.byte	0x04, 0x05
        /*00da*/ 	.short	(.L_1286 - .L_1285)
.L_1285:
        /*00dc*/ 	.word	0x00000080
        /*00e0*/ 	.word	0x00000001
        /*00e4*/ 	.word	0x00000001


	//----- nvinfo : EIATTR_CRS_STACK_SIZE
	.align		4
.L_1286:
        /*00e8*/ 	.byte	0x04, 0x1e
        /*00ea*/ 	.short	(.L_1288 - .L_1287)
.L_1287:
        /*00ec*/ 	.word	0x00000000


	//----- nvinfo : EIATTR_CBANK_PARAM_SIZE
	.align		4
.L_1288:
        /*00f0*/ 	.byte	0x03, 0x19
        /*00f2*/ 	.short	0x00e8


	//----- nvinfo : EIATTR_PARAM_CBANK
	.align		4
        /*00f4*/ 	.byte	0x04, 0x0a
        /*00f6*/ 	.short	(.L_1290 - .L_1289)
	.align		4
.L_1289:
        /*00f8*/ 	.word	index@(.nv.constant0._ZN10layer_norm13ln_fwd_kernelINS_13Kernel_traitsI6__halfS2_S2_S2_fjLj768ELj1ELj4ELj1ELj16ENS_18Kernel_traits_baseILj768ES2_S2_S2_S2_fjLj128EEEEELb0ELb0ELb0ELb1EEEvNS_9FwdParamsE)
        /*00fc*/ 	.short	0x0210
        /*00fe*/ 	.short	0x00e8


	//----- nvinfo : EIATTR_SW_WAR
	.align		4
.L_1290:
        /*0100*/ 	.byte	0x04, 0x36
        /*0102*/ 	.short	(.L_1292 - .L_1291)
.L_1291:
        /*0104*/ 	.word	0x00000008
.L_1292:


//--------------------- .nv.info._ZN10layer_norm13ln_fwd_kernelINS_13Kernel_traitsI6__halfS2_S2_S2_fjLj768ELj1ELj4ELj1ELj16ENS_18Kernel_traits_baseILj768ES2_S2_S2_S2_fjLj128EEEEELb0ELb0ELb1ELb0EEEvNS_9FwdParamsE --------------------------
	.section	.nv.info._ZN10layer_norm13ln_fwd_kernelINS_13Kernel_traitsI6__halfS2_S2_S2_fjLj768ELj1ELj4ELj1ELj16ENS_18Kernel_traits_baseILj768ES2_S2_S2_S2_fjLj128EEEEELb0ELb0ELb1ELb0EEEvNS_9FwdParamsE,"",@"SHT_CUDA_INFO"
	.sectionflags	@""
	.align	4


	//----- nvinfo : EIATTR_CUDA_API_VERSION
	.align		4
        /*0000*/ 	.byte	0x04, 0x37
        /*0002*/ 	.short	(.L_1294 - .L_1293)
.L_1293:
        /*0004*/ 	.word	0x00000082


	//----- nvinfo : EIATTR_KPARAM_INFO
	.align		4
.L_1294:
        /*0008*/ 	.byte	0x04, 0x17
        /*000a*/ 	.short	(.L_1296 - .L_1295)
.L_1295:
        /*000c*/ 	.word	0x00000000
        /*0010*/ 	.short	0x0000
        /*0012*/ 	.short	0x0000
        /*0014*/ 	.byte	0x00, 0xf0, 0xa1, 0x03


	//----- nvinfo : EIATTR_SPARSE_MMA_MASK
	.align		4
.L_1296:
        /*0018*/ 	.byte	0x03, 0x50
        /*001a*/ 	.short	0x0000


	//----- nvinfo : EIATTR_MAXREG_COUNT
	.align		4
        /*001c*/ 	.byte	0x03, 0x1b
        /*001e*/ 	.short	0x00ff


	//----- nvinfo : EIATTR_MERCURY_ISA_VERSION
	.align		4
        /*0020*/ 	.byte	0x03, 0x5f
        /*0022*/ 	.short	0x0101


	//----- nvinfo : EIATTR_COOP_GROUP_MASK_REGIDS
	.align		4
        /*0024*/ 	.byte	0x04, 0x29
        /*0026*/ 	.short	(.L_1298 - .L_1297)


	//   ....[0]....
.L_1297:
        /*0028*/ 	.word	0xffffffff


	//   ....[1]....
        /*002c*/ 	.word	0xffffffff


	//   ....[2]....
        /*0030*/ 	.word	0xffffffff


	//   ....[3]....
        /*0034*/ 	.word	0xffffffff


	//   ....[4]....
        /*0038*/ 	.word	0xffffffff


	//   ....[5]....
        /*003c*/ 	.word	0xffffffff


	//   ....[6]....
        /*0040*/ 	.word	0xffffffff


	//   ....[7]....
        /*0044*/ 	.word	0xffffffff


	//   ....[8]....
        /*0048*/ 	.word	0xffffffff


	//   ....[9]....
        /*004c*/ 	.word	0xffffffff


	//   ....[10]....
        /*0050*/ 	.word	0x05000061


	//   ....[11]....
        /*0054*/ 	.word	0x05000061


	//   ....[12]....
        /*0058*/ 	.word	0x05000061


	//   ....[13]....
        /*005c*/ 	.word	0x05000061


	//   ....[14]....
        /*0060*/ 	.word	0x05000061


	//   ....[15]....
        /*0064*/ 	.word	0x05000061


	//   ....[16]....
        /*0068*/ 	.word	0x05000061


	//   ....[17]....
        /*006c*/ 	.word	0x05000061


	//   ....[18]....
        /*0070*/ 	.word	0x05000061


	//   ....[19]....
        /*0074*/ 	.word	0x05000061


	//----- nvinfo : EIATTR_COOP_GROUP_INSTR_OFFSETS
	.align		4
.L_1298:
        /*0078*/ 	.byte	0x04, 0x28
        /*007a*/ 	.short	(.L_1300 - .L_1299)


	//   ....[0]....
.L_1299:
        /*007c*/ 	.word	0x00001ec0


	//   ....[1]....
        /*0080*/ 	.word	0x00001ef0


	//   ....[2]....
        /*0084*/ 	.word	0x00001f10


	//   ....[3]....
        /*0088*/ 	.word	0x00001f30


	//   ....[4]....
        /*008c*/ 	.word	0x00001f50


	//   ....[5]....
        /*0090*/ 	.word	0x00002290


	//   ....[6]....
        /*0094*/ 	.word	0x000022b0


	//   ....[7]....
        /*0098*/ 	.word	0x000022d0


	//   ....[8]....
        /*009c*/ 	.word	0x000022f0


	//   ....[9]....
        /*00a0*/ 	.word	0x00002310


	//   ....[10]....
        /*00a4*/ 	.word	0x00002bd0


	//   ....[11]....
        /*00a8*/ 	.word	0x00002c80


	//   ....[12]....
        /*00ac*/ 	.word	0x00002cf0


	//   ....[13]....
        /*00b0*/ 	.word	0x00002d60


	//   ....[14]....
        /*00b4*/ 	.word	0x00002dd0


	//   ....[15]....
        /*00b8*/ 	.word	0x00003160


	//   ....[16]....
        /*00bc*/ 	.word	0x000031d0


	//   ....[17]....
        /*00c0*/ 	.word	0x00003240


	//   ....[18]....
        /*00c4*/ 	.word	0x000032b0


	//   ....[19]....
        /*00c8*/ 	.word	0x00003320


	//----- nvinfo : EIATTR_EXIT_INSTR_OFFSETS
	.align		4
.L_1300:
        /*00cc*/ 	.byte	0x04, 0x1c
        /*00ce*/ 	.short	(.L_1302 - .L_1301)


	//   ....[0]....
.L_1301:
        /*00d0*/ 	.word	0x000003e0


	//   ....[1]....
        /*00d4*/ 	.word	0x00002b60


	//----- nvinfo : EIATTR_MAX_THREADS
	.align		4
.L_1302:
        /*00d8*/ 	.byte	0x04, 0x05
        /*00da*/ 	.short	(.L_1304 - .L_1303)
.L_1303:
        /*00dc*/ 	.word	0x00000080
        /*00e0*/ 	.word	0x00000001
        /*00e4*/ 	.word	0x00000001


	//----- nvinfo : EIATTR_CRS_STACK_SIZE
	.align		4
.L_1304:
        /*00e8*/ 	.byte	0x04, 0x1e
        /*00ea*/ 	.short	(.L_1306 - .L_1305)
.L_1305:
        /*00ec*/ 	.word	0x00000000


	//----- nvinfo : EIATTR_CBANK_PARAM_SIZE
	.align		4
.L_1306:
        /*00f0*/ 	.byte	0x03, 0x19
        /*00f2*/ 	.short	0x00e8


	//----- nvinfo : EIATTR_PARAM_CBANK
	.align		4
        /*00f4*/ 	.byte	0x04, 0x0a
        /*00f6*/ 	.short	(.L_1308 - .L_1307)
	.align		4
.L_1307:
        /*00f8*/ 	.word	index@(.nv.constant0._ZN10layer_norm13ln_fwd_kernelINS_13Kernel_traitsI6__halfS2_S2_S2_fjLj768ELj1ELj4ELj1ELj16ENS_18Kernel_traits_baseILj768ES2_S2_S2_S2_fjLj128EEEEELb0ELb0ELb1ELb0EEEvNS_9FwdParamsE)
        /*00fc*/ 	.short	0x0210
        /*00fe*/ 	.short	0x00e8


	//----- nvinfo : EIATTR_SW_WAR
	.align		4
.L_1308:
        /*0100*/ 	.byte	0x04, 0x36
        /*0102*/ 	.short	(.L_1310 - .L_1309)
.L_1309:
        /*0104*/ 	.word	0x00000008
.L_1310:


//--------------------- .nv.info._ZN10layer_norm13ln_fwd_kernelINS_13Kernel_traitsI6__halfS2_S2_S2_fjLj768ELj1ELj4ELj1ELj16ENS_18Kernel_traits_baseILj768ES2_S2_S2_S2_fjLj128EEEEELb0ELb0ELb1ELb1EEEvNS_9FwdParamsE --------------------------
	.section	.nv.info._ZN10layer_norm13ln_fwd_kernelINS_13Kernel_traitsI6__halfS2_S2_S2_fjLj768ELj1ELj4ELj1ELj16ENS_18Kernel_traits_baseILj768ES2_S2_S2_S2_fjLj128EEEEELb0ELb0ELb1ELb1EEEvNS_9FwdParamsE,"",@"SHT_CUDA_INFO"
	.sectionflags	@""
	.align	4


	//----- nvinfo : EIATTR_CUDA_API_VERSION
	.align		4
        /*0000*/ 	.byte	0x04, 0x37
        /*0002*/ 	.short	(.L_1312 - .L_1311)
.L_1311:
        /*0004*/ 	.word	0x00000082


	//----- nvinfo : EIATTR_KPARAM_INFO
	.align		4
.L_1312:
        /*0008*/ 	.byte	0x04, 0x17
        /*000a*/ 	.short	(.L_1314 - .L_1313)
.L_1313:
        /*000c*/ 	.word	0x00000000
        /*0010*/ 	.short	0x0000
        /*0012*/ 	.short	0x0000
        /*0014*/ 	.byte	0x00, 0xf0, 0xa1, 0x03


	//----- nvinfo : EIATTR_SPARSE_MMA_MASK
	.align		4
.L_1314:
        /*0018*/ 	.byte	0x03, 0x50
        /*001a*/ 	.short	0x0000


	//----- nvinfo : EIATTR_MAXREG_COUNT
	.align		4
        /*001c*/ 	.byte	0x03, 0x1b
        /*001e*/ 	.short	0x00ff


	//----- nvinfo : EIATTR_MERCURY_ISA_VERSION
	.align		4
        /*0020*/ 	.byte	0x03, 0x5f
        /*0022*/ 	.short	0x0101


	//----- nvinfo : EIATTR_COOP_GROUP_MASK_REGIDS
	.align		4
        /*0024*/ 	.byte	0x04, 0x29
        /*0026*/ 	.short	(.L_1316 - .L_1315)


	//   ....[0]....
.L_1315:
        /*0028*/ 	.word	0xffffffff


	//   ....[1]....
        /*002c*/ 	.word	0xffffffff


	//   ....[2]....
        /*0030*/ 	.word	0xffffffff


	//   ....[3]....
        /*0034*/ 	.word	0xffffffff


	//   ....[4]....
        /*0038*/ 	.word	0xffffffff


	//   ....[5]....
        /*003c*/ 	.word	0xffffffff


	//   ....[6]....
        /*0040*/ 	.word	0xffffffff


	//   ....[7]....
        /*0044*/ 	.word	0xffffffff


	//   ....[8]....
        /*0048*/ 	.word	0xffffffff


	//   ....[9]....
        /*004c*/ 	.word	0xffffffff


	//   ....[10]....
        /*0050*/ 	.word	0x0500001d


	//   ....[11]....
        /*0054*/ 	.word	0x0500001d


	//   ....[12]....
        /*0058*/ 	.word	0x0500001d


	//   ....[13]....
        /*005c*/ 	.word	0x0500001d


	//   ....[14]....
        /*0060*/ 	.word	0x0500001d


	//   ....[15]....
        /*0064*/ 	.word	0x0500001d


	//   ....[16]....
        /*0068*/ 	.word	0x0500001d


	//   ....[17]....
        /*006c*/ 	.word	0x0500001d


	//   ....[18]....
        /*0070*/ 	.word	0x0500001d


	//   ....[19]....
        /*0074*/ 	.word	0x0500001d


	//----- nvinfo : EIATTR_COOP_GROUP_INSTR_OFFSETS
	.align		4
.L_1316:
        /*0078*/ 	.byte	0x04, 0x28
        /*007a*/ 	.short	(.L_1318 - .L_1317)


	//   ....[0]....
.L_1317:
        /*007c*/ 	.word	0x00001b70


	//   ....[1]....
        /*0080*/ 	.word	0x00001ba0


	//   ....[2]....
        /*0084*/ 	.word	0x00001bc0


	//   ....[3]....
        /*0088*/ 	.word	0x00001be0


	//   ....[4]....
        /*008c*/ 	.word	0x00001c00


	//   ....[5]....
        /*0090*/ 	.word	0x00001f30


	//   ....[6]....
        /*0094*/ 	.word	0x00001f50


	//   ....[7]....
        /*0098*/ 	.word	0x00001f70


	//   ....[8]....
        /*009c*/ 	.word	0x00001f90


	//   ....[9]....
        /*00a0*/ 	.word	0x00001fb0


	//   ....[10]....
        /*00a4*/ 	.word	0x000027c0


	//   ....[11]....
        /*00a8*/ 	.word	0x00002860


	//   ....[12]....
        /*00ac*/ 	.word	0x000028b0


	//   ....[13]....
        /*00b0*/ 	.word	0x00002900


	//   ....[14]....
        /*00b4*/ 	.word	0x00002960


	//   ....[15]....
        /*00b8*/ 	.word	0x00002ce0


	//   ....[16]....
        /*00bc*/ 	.word	0x00002d30


	//   ....[17]....
        /*00c0*/ 	.word	0x00002d80


	//   ....[18]....
        /*00c4*/ 	.word	0x00002de0


	//   ....[19]....
        /*00c8*/ 	.word	0x00002e40


	//----- nvinfo : EIATTR_EXIT_INSTR_OFFSETS
	.align		4
.L_1318:
        /*00cc*/ 	.byte	0x04, 0x1c
        /*00ce*/ 	.short	(.L_1320 - .L_1319)


	//   ....[0]....
.L_1319:
        /*00d0*/ 	.word	0x00000150


	//   ....[1]....
        /*00d4*/ 	.word	0x00002750


	//----- nvinfo : EIATTR_MAX_THREADS
	.align		4
.L_1320:
        /*00d8*/ 	.byte	0x04, 0x05
        /*00da*/ 	.short	(.L_1322 - .L_1321)
.L_1321:
        /*00dc*/ 	.word	0x00000080
        /*00e0*/ 	.word	0x00000001
        /*00e4*/ 	.word	0x00000001


	//----- nvinfo : EIATTR_CRS_STACK_SIZE
	.align		4
.L_1322:
        /*00e8*/ 	.byte	0x04, 0x1e
        /*00ea*/ 	.short	(.L_1324 - .L_1323)
.L_1323:
        /*00ec*/ 	.word	0x00000000


	//----- nvinfo : EIATTR_CBANK_PARAM_SIZE
	.align		4
.L_1324:
        /*00f0*/ 	.byte	0x03, 0x19
        /*00f2*/ 	.short	0x00e8


	//----- nvinfo : EIATTR_PARAM_CBANK
	.align		4
        /*00f4*/ 	.byte	0x04, 0x0a
        /*00f6*/ 	.short	(.L_1326 - .L_1325)
	.align		4
.L_1325:
        /*00f8*/ 	.word	index@(.nv.constant0._ZN10layer_norm13ln_fwd_kernelINS_13Kernel_traitsI6__halfS2_S2_S2_fjLj768ELj1ELj4ELj1ELj16ENS_18Kernel_traits_baseILj768ES2_S2_S2_S2_fjLj128EEEEELb0ELb0ELb1ELb1EEEvNS_9FwdParamsE)
        /*00fc*/ 	.short	0x0210
        /*00fe*/ 	.short	0x00e8


	//----- nvinfo : EIATTR_SW_WAR
	.align		4
.L_1326:
        /*0100*/ 	.byte	0x04, 0x36
        /*0102*/ 	.short	(.L_1328 - .L_1327)
.L_1327:
        /*0104*/ 	.word	0x00000008
.L_1328:


//--------------------- .nv.info._ZN10layer_norm13ln_fwd_kernelINS_13Kernel_traitsI6__halfS2_S2_S2_fjLj768ELj1ELj4ELj1ELj16ENS_18Kernel_traits_baseILj768ES2_S2_S2_S2_fjLj128EEEEELb0ELb1ELb0ELb0EEEvNS_9FwdParamsE --------------------------
	.section	.nv.info._ZN10layer_norm13ln_fwd_kernelINS_13Kernel_traitsI6__halfS2_S2_S2_fjLj768ELj1ELj4ELj1ELj16ENS_18Kernel_traits_baseILj768ES2_S2_S2_S2_fjLj128EEEEELb0ELb1ELb0ELb0EEEvNS_9FwdParamsE,"",@"SHT_CUDA_INFO"
	.sectionflags	@""
	.align	4


	//----- nvinfo : EIATTR_CUDA_API_VERSION
	.align		4
        /*0000*/ 	.byte	0x04, 0x37
        /*0002*/ 	.short	(.L_1330 - .L_1329)
.L_1329:
        /*0004*/ 	.word	0x00000082


	//----- nvinfo : EIATTR_KPARAM_INFO
	.align		4
.L_1330:
        /*0008*/ 	.byte	0x04, 0x17
        /*000a*/ 	.short	(.L_1332 - .L_1331)
.L_1331:
        /*000c*/ 	.word	0x00000000
        /*0010*/ 	.short	0x0000
        /*0012*/ 	.short	0x0000
        /*0014*/ 	.byte	0x00, 0xf0, 0xa1, 0x03


	//----- nvinfo : EIATTR_SPARSE_MMA_MASK
	.align		4
.L_1332:
        /*0018*/ 	.byte	0x03, 0x50
        /*001a*/ 	.short	0x0000


	//----- nvinfo : EIATTR_MAXREG_COUNT
	.align		4
        /*001c*/ 	.byte	0x03, 0x1b
        /*001e*/ 	.short	0x00ff


	//----- nvinfo : EIATTR_MERCURY_ISA_VERSION
	.align		4
        /*0020*/ 	.byte	0x03, 0x5f
        /*0022*/ 	.short	0x0101


	//----- nvinfo : EIATTR_COOP_GROUP_MASK_REGIDS
	.align		4
        /*0024*/ 	.byte	0x04, 0x29
        /*0026*/ 	.short	(.L_1334 - .L_1333)


	//   ....[0]....
.L_1333:
        /*0028*/ 	.word	0xffffffff


	//   ....[1]....
        /*002c*/ 	.word	0xffffffff


	//   ....[2]....
        /*0030*/ 	.word	0xffffffff


	//   ....[3]....
        /*0034*/ 	.word	0xffffffff


	//   ....[4]....
        /*0038*/ 	.word	0xffffffff


	//   ....[5]....
        /*003c*/ 	.word	0xffffffff


	//   ....[6]....
        /*0040*/ 	.word	0xffffffff


	//   ....[7]....
        /*0044*/ 	.word	0xffffffff


	//   ....[8]....
        /*0048*/ 	.word	0xffffffff


	//   ....[9]....
        /*004c*/ 	.word	0xffffffff


	//   ....[10]....
        /*0050*/ 	.word	0x05000070


	//   ....[11]....
        /*0054*/ 	.word	0x05000070


	//   ....[12]....
        /*0058*/ 	.word	0x05000070


	//   ....[13]....
        /*005c*/ 	.word	0x05000070


	//   ....[14]....
        /*0060*/ 	.word	0x05000070


	//   ....[15]....
        /*0064*/ 	.word	0x05000070


	//   ....[16]....
        /*0068*/ 	.word	0x05000070


	//   ....[17]....
        /*006c*/ 	.word	0x05000070


	//   ....[18]....
        /*0070*/ 	.word	0x05000070


	//   ....[19]....
        /*0074*/ 	.word	0x05000070


	//----- nvinfo : EIATTR_COOP_GROUP_INSTR_OFFSETS
	.align		4
.L_1334:
        /*0078*/ 	.byte	0x04, 0x28
        /*007a*/ 	.short	(.L_1336 - .L_1335)


	//   ....[0]....
.L_1335:
        /*007c*/ 	.word	0x00001790


	//   ....[1]....
        /*0080*/ 	.word	0x000017b0


	//   ....[2]....
        /*0084*/ 	.word	0x000017d0


	//   ....[3]....
        /*0088*/ 	.word	0x000017f0


	//   ....[4]....
        /*008c*/ 	.word	0x00001820


	//   ....[5]....
        /*0090*/ 	.word	0x00001b60


	//   ....[6]....
        /*0094*/ 	.word	0x00001b80


	//   ....[7]....
        /*0098*/ 	.word	0x00001ba0


	//   ....[8]....
        /*009c*/ 	.word	0x00001bc0


	//   ....[9]....
        /*00a0*/ 	.word	0x00001be0


	//   ....[10]....
        /*00a4*/ 	.word	0x00002410


	//   ....[11]....
        /*00a8*/ 	.word	0x000024b0


	//   ....[12]....
        /*00ac*/ 	.word	0x00002520


	//   ....[13]....
        /*00b0*/ 	.word	0x00002590


	//   ....[14]....
        /*00b4*/ 	.word	0x00002610


	//   ....[15]....
        /*00b8*/ 	.word	0x000029a0


	//   ....[16]....
        /*00bc*/ 	.word	0x00002a10


	//   ....[17]....
        /*00c0*/ 	.word	0x00002a80


	//   ....[18]....
        /*00c4*/ 	.word	0x00002af0


	//   ....[19]....
        /*00c8*/ 	.word	0x00002b60


	//----- nvinfo : EIATTR_EXIT_INSTR_OFFSETS
	.align		4
.L_1336:
        /*00cc*/ 	.byte	0x04, 0x1c
        /*00ce*/ 	.short	(.L_1338 - .L_1337)


	//   ....[0]....
.L_1337:
        /*00d0*/ 	.word	0x00000490


	//   ....[1]....
        /*00d4*/ 	.word	0x000023a0


	//----- nvinfo : EIATTR_MAX_THREADS
	.align		4
.L_1338:
        /*00d8*/ 	.byte	0x04, 0x05
        /*00da*/ 	.short	(.L_1340 - .L_1339)
.L_1339:
        /*00dc*/ 	.word	0x00000080
        /*00e0*/ 	.word	0x00000001
        /*00e4*/ 	.word	0x00000001


	//----- nvinfo : EIATTR_CRS_STACK_SIZE
	.align		4
.L_1340:
        /*00e8*/ 	.byte	0x04, 0x1e
        /*00ea*/ 	.short	(.L_1342 - .L_1341)
.L_1341:
        /*00ec*/ 	.word	0x00000000


	//----- nvinfo : EIATTR_CBANK_PARAM_SIZE
	.align		4
.L_1342:
        /*00f0*/ 	.byte	0x03, 0x19
        /*00f2*/ 	.short	0x00e8


	//----- nvinfo : EIATTR_PARAM_CBANK
	.align		4
        /*00f4*/ 	.byte	0x04, 0x0a
        /*00f6*/ 	.short	(.L_1344 - .L_1343)
	.align		4
.L_1343:
        /*00f8*/ 	.word	index@(.nv.constant0._ZN10layer_norm13ln_fwd_kernelINS_13Kernel_traitsI6__halfS2_S2_S2_fjLj768ELj1ELj4ELj1ELj16ENS_18Kernel_traits_baseILj768ES2_S2_S2_S2_fjLj128EEEEELb0ELb1ELb0ELb0EEEvNS_9FwdParamsE)
        /*00fc*/ 	.short	0x0210
        /*00fe*/ 	.short	0x00e8


	//----- nvinfo : EIATTR_SW_WAR
	.align		4
.L_1344:
        /*0100*/ 	.byte	0x04, 0x36
        /*0102*/ 	.short	(.L_1346 - .L_1345)
.L_1345:
        /*0104*/ 	.word	0x00000008
.L_1346:


//--------------------- .nv.info._ZN10layer_norm13ln_fwd_kernelINS_13Kernel_traitsI6__halfS2_S2_S2_fjLj768ELj1ELj4ELj1ELj16ENS_18Kernel_traits_baseILj768ES2_S2_S2_S2_fjLj128EEEEELb0ELb1ELb0ELb1EEEvNS_9FwdParamsE --------------------------
	.section	.nv.info._ZN10layer_norm13ln_fwd_kernelINS_13Kernel_traitsI6__halfS2_S2_S2_fjLj768ELj1ELj4ELj1ELj16ENS_18Kernel_traits_baseILj768ES2_S2_S2_S2_fjLj128EEEEELb0ELb1ELb0ELb1EEEvNS_9FwdParamsE,"",@"SHT_CUDA_INFO"
	.sectionflags	@""
	.align	4


	//----- nvinfo : EIATTR_CUDA_API_VERSION
	.align		4
        /*0000*/ 	.byte	0x04, 0x37
        /*0002*/ 	.short	(.L_1348 - .L_1347)
.L_1347:
        /*0004*/ 	.word	0x00000082


	//----- nvinfo : EIATTR_KPARAM_INFO
	.align		4
.L_1348:
        /*0008*/ 	.byte	0x04, 0x17
        /*000a*/ 	.short	(.L_1350 - .L_1349)
.L_1349:
        /*000c*/ 	.word	0x00000000
        /*0010*/ 	.short	0x0000
        /*0012*/ 	.short	0x0000
        /*0014*/ 	.byte	0x00, 0xf0, 0xa1, 0x03


	//----- nvinfo : EIATTR_SPARSE_MMA_MASK
	.align		4
.L_1350:
        /*0018*/ 	.byte	0x03, 0x50
        /*001a*/ 	.short	0x0000


	//----- nvinfo : EIATTR_MAXREG_COUNT
	.align		4
        /*001c*/ 	.byte	0x03, 0x1b
        /*001e*/ 	.short	0x00ff


	//----- nvinfo : EIATTR_MERCURY_ISA_VERSION
	.align		4
        /*0020*/ 	.byte	0x03, 0x5f
        /*0022*/ 	.short	0x0101


	//----- nvinfo : EIATTR_COOP_GROUP_MASK_REGIDS
	.align		4
        /*0024*/ 	.byte	0x04, 0x29
        /*0026*/ 	.short	(.L_1352 - .L_1351)


	//   ....[0]....
.L_1351:
        /*0028*/ 	.word	0xffffffff


	//   ....[1]....
        /*002c*/ 	.word	0xffffffff


	//   ....[2]....
        /*0030*/ 	.word	0xffffffff


	//   ....[3]....
        /*0034*/ 	.word	0xffffffff


	//   ....[4]....
        /*0038*/ 	.word	0xffffffff


	//   ....[5]....
        /*003c*/ 	.word	0xffffffff


	//   ....[6]....
        /*0040*/ 	.word	0xffffffff


	//   ....[7]....
        /*0044*/ 	.word	0xffffffff


	//   ....[8]....
        /*0048*/ 	.word	0xffffffff


	//   ....[9]....
        /*004c*/ 	.word	0xffffffff


	//   ....[10]....
        /*0050*/ 	.word	0x05000075


	//   ....[11]....
        /*0054*/ 	.word	0x05000075


	//   ....[12]....
        /*0058*/ 	.word	0x05000075


	//   ....[13]....
        /*005c*/ 	.word	0x05000075


	//   ....[14]....
        /*0060*/ 	.word	0x05000075


	//   ....[15]....
        /*0064*/ 	.word	0x05000075


	//   ....[16]....
        /*0068*/ 	.word	0x05000075


	//   ....[17]....
        /*006c*/ 	.word	0x05000075


	//   ....[18]....
        /*0070*/ 	.word	0x05000075


	//   ....[19]....
        /*0074*/ 	.word	0x05000075


	//----- nvinfo : EIATTR_COOP_GROUP_INSTR_OFFSETS
	.align		4
.L_1352:
        /*0078*/ 	.byte	0x04, 0x28
        /*007a*/ 	.short	(.L_1354 - .L_1353)


	//   ....[0]....
.L_1353:
        /*007c*/ 	.word	0x00001440


	//   ....[1]....
        /*0080*/ 	.word	0x00001470


	//   ....[2]....
        /*0084*/ 	.word	0x00001490


	//   ....[3]....
        /*0088*/ 	.word	0x000014b0


	//   ....[4]....
        /*008c*/ 	.word	0x000014d0


	//   ....[5]....
        /*0090*/ 	.word	0x00001800


	//   ....[6]....
        /*0094*/ 	.word	0x00001820


	//   ....[7]....
        /*0098*/ 	.word	0x00001840


	//   ....[8]....
        /*009c*/ 	.word	0x00001860


	//   ....[9]....
        /*00a0*/ 	.word	0x00001880


	//   ....[10]....
        /*00a4*/ 	.word	0x00001fe0


	//   ....[11]....
        /*00a8*/ 	.word	0x00002090


	//   ....[12]....
        /*00ac*/ 	.word	0x00002100


	//   ....[13]....
        /*00b0*/ 	.word	0x00002170


	//   ....[14]....
        /*00b4*/ 	.word	0x000021e0


	//   ....[15]....
        /*00b8*/ 	.word	0x00002560


	//   ....[16]....
        /*00bc*/ 	.word	0x000025d0


	//   ....[17]....
        /*00c0*/ 	.word	0x00002640


	//   ....[18]....
        /*00c4*/ 	.word	0x000026b0


	//   ....[19]....
        /*00c8*/ 	.word	0x00002720


	//----- nvinfo : EIATTR_EXIT_INSTR_OFFSETS
	.align		4
.L_1354:
        /*00cc*/ 	.byte	0x04, 0x1c
        /*00ce*/ 	.short	(.L_1356 - .L_1355)


	//   ....[0]....
.L_1355:
        /*00d0*/ 	.word	0x00000190


	//   ....[1]....
        /*00d4*/ 	.word	0x00001f70


	//----- nvinfo : EIATTR_MAX_THREADS
	.align		4
.L_1356:
        /*00d8*/ 	.byte	0x04, 0x05
        /*00da*/ 	.short	(.L_1358 - .L_1357)
.L_1357:
        /*00dc*/ 	.word	0x00000080
        /*00e0*/ 	.word	0x00000001
        /*00e4*/ 	.word	0x00000001


	//----- nvinfo : EIATTR_CRS_STACK_SIZE
	.align		4
.L_1358:
        /*00e8*/ 	.byte	0x04, 0x1e
        /*00ea*/ 	.short	(.L_1360 - .L_1359)
.L_1359:
        /*00ec*/ 	.word	0x00000000


	//----- nvinfo : EIATTR_CBANK_PARAM_SIZE
	.align		4
.L_1360:
        /*00f0*/ 	.byte	0x03, 0x19
        /*00f2*/ 	.short	0x00e8


	//----- nvinfo : EIATTR_PARAM_CBANK
	.align		4
        /*00f4*/ 	.byte	0x04, 0x0a
        /*00f6*/ 	.short	(.L_1362 - .L_1361)
	.align		4
.L_1361:
        /*00f8*/ 	.word	index@(.nv.constant0._ZN10layer_norm13ln_fwd_kernelINS_13Kernel_traitsI6__halfS2_S2_S2_fjLj768ELj1ELj4ELj1ELj16ENS_18Kernel_traits_baseILj768ES2_S2_S2_S2_fjLj128EEEEELb0ELb1ELb0ELb1EEEvNS_9FwdParamsE)
        /*00fc*/ 	.short	0x0210
        /*00fe*/ 	.short	0x00e8


	//----- nvinfo : EIATTR_SW_WAR
	.align		4
.L_1362:
        /*0100*/ 	.byte	0x04, 0x36
        /*0102*/ 	.short	(.L_1364 - .L_1363)
.L_1363:
        /*0104*/ 	.word	0x00000008
.L_1364:


//--------------------- .nv.info._ZN10layer_norm13ln_fwd_kernelINS_13Kernel_traitsI6__halfS2_S2_S2_fjLj768ELj1ELj4ELj1ELj16ENS_18Kernel_traits_baseILj768ES2_S2_S2_S2_fjLj128EEEEELb0ELb1ELb1ELb0EEEvNS_9FwdParamsE --------------------------
	.section	.nv.info._ZN10layer_norm13ln_fwd_kernelINS_13Kernel_traitsI6__halfS2_S2_S2_fjLj768ELj1ELj4ELj1ELj16ENS_18Kernel_traits_baseILj768ES2_S2_S2_S2_fjLj128EEEEELb0ELb1ELb1ELb0EEEvNS_9FwdParamsE,"",@"SHT_CUDA_INFO"
	.sectionflags	@""
	.align	4


	//----- nvinfo : EIATTR_CUDA_API_VERSION
	.align		4
        /*0000*/ 	.byte	0x04, 0x37
        /*0002*/ 	.short	(.L_1366 - .L_1365)
.L_1365:
        /*0004*/ 	.word	0x00000082


	//----- nvinfo : EIATTR_KPARAM_INFO
	.align		4
.L_1366:
        /*0008*/ 	.byte	0x04, 0x17
        /*000a*/ 	.short	(.L_1368 - .L_1367)
.L_1367:
        /*000c*/ 	.word	0x00000000
        /*0010*/ 	.short	0x0000
        /*0012*/ 	.short	0x0000
        /*0014*/ 	.byte	0x00, 0xf0, 0xa1, 0x03


	//----- nvinfo : EIATTR_SPARSE_MMA_MASK
	.align		4
.L_1368:
        /*0018*/ 	.byte	0x03, 0x50
        /*001a*/ 	.short	0x0000


	//----- nvinfo : EIATTR_MAXREG_COUNT
	.align		4
        /*001c*/ 	.byte	0x03, 0x1b
        /*001e*/ 	.short	0x00ff


	//----- nvinfo : EIATTR_MERCURY_ISA_VERSION
	.align		4
        /*0020*/ 	.byte	0x03, 0x5f
        /*0022*/ 	.short	0x0101


	//----- nvinfo : EIATTR_COOP_GROUP_MASK_REGIDS
	.align		4
        /*0024*/ 	.byte	0x04, 0x29
        /*0026*/ 	.short	(.L_1370 - .L_1369)


	//   ....[0]....
.L_1369:
        /*0028*/ 	.word	0xffffffff


	//   ....[1]....
        /*002c*/ 	.word	0xffffffff


	//   ....[2]....
        /*0030*/ 	.word	0xffffffff


	//   ....[3]....
        /*0034*/ 	.word	0xffffffff


	//   ....[4]....
        /*0038*/ 	.word	0xffffffff


	//   ....[5]....
        /*003c*/ 	.word	0xffffffff


	//   ....[6]....
        /*0040*/ 	.word	0xffffffff


	//   ....[7]....
        /*0044*/ 	.word	0xffffffff


	//   ....[8]....
        /*0048*/ 	.word	0xffffffff


	//   ....[9]....
        /*004c*/ 	.word	0xffffffff


	//   ....[10]....
        /*0050*/ 	.word	0x05000026


	//   ....[11]....
        /*0054*/ 	.word	0x05000026


	//   ....[12]....
        /*0058*/ 	.word	0x05000026


	//   ....[13]....
        /*005c*/ 	.word	0x05000026


	//   ....[14]....
        /*0060*/ 	.word	0x05000026


	//   ....[15]....
        /*0064*/ 	.word	0x05000026


	//   ....[16]....
        /*0068*/ 	.word	0x05000026


	//   ....[17]....
        /*006c*/ 	.word	0x05000026


	//   ....[18]....
        /*0070*/ 	.word	0x05000026


	//   ....[19]....
        /*0074*/ 	.word	0x05000026


	//----- nvinfo : EIATTR_COOP_GROUP_INSTR_OFFSETS
	.align		4
.L_1370:
        /*0078*/ 	.byte	0x04, 0x28
        /*007a*/ 	.short	(.L_1372 - .L_1371)


	//   ....[0]....
.L_1371:
        /*007c*/ 	.word	0x00002280


	//   ....[1]....
        /*0080*/ 	.word	0x000022a0


	//   ....[2]....
        /*0084*/ 	.word	0x000022c0


	//   ....[3]....
        /*0088*/ 	.word	0x000022f0


	//   ....[4]....
        /*008c*/ 	.word	0x00002310


	//   ....[5]....
        /*0090*/ 	.word	0x00002650


	//   ....[6]....
        /*0094*/ 	.word	0x00002670


	//   ....[7]....
        /*0098*/ 	.word	0x00002690


	//   ....[8]....
        /*009c*/ 	.word	0x000026b0


	//   ....[9]....
        /*00a0*/ 	.word	0x000026d0


	//   ....[10]....
        /*00a4*/ 	.word	0x00002f90


	//   ....[11]....
        /*00a8*/ 	.word	0x00003030


	//   ....[12]....
        /*00ac*/ 	.word	0x000030a0


	//   ....[13]....
        /*00b0*/ 	.word	0x00003120


	//   ....[14]....
        /*00b4*/ 	.word	0x00003190


	//   ....[15]....
        /*00b8*/ 	.word	0x00003540


	//   ....[16]....
        /*00bc*/ 	.word	0x000035b0


	//   ....[17]....
        /*00c0*/ 	.word	0x00003620


	//   ....[18]....
        /*00c4*/ 	.word	0x00003690


	//   ....[19]....
        /*00c8*/ 	.word	0x00003700


	//----- nvinfo : EIATTR_EXIT_INSTR_OFFSETS
	.align		4
.L_1372:
        /*00cc*/ 	.byte	0x04, 0x1c
        /*00ce*/ 	.short	(.L_1374 - .L_1373)


	//   ....[0]....
.L_1373:
        /*00d0*/ 	.word	0x000004a0


	//   ....[1]....
        /*00d4*/ 	.word	0x00002f20


	//----- nvinfo : EIATTR_MAX_THREADS
	.align		4
.L_1374:
        /*00d8*/ 	.byte	0x04, 0x05
        /*00da*/ 	.short	(.L_1376 - .L_1375)
.L_1375:
        /*00dc*/ 	.word	0x00000080
        /*00e0*/ 	.word	0x00000001
        /*00e4*/ 	.word	0x00000001


	//----- nvinfo : EIATTR_CRS_STACK_SIZE
	.align		4
.L_1376:
        /*00e8*/ 	.byte	0x04, 0x1e
        /*00ea*/ 	.short	(.L_1378 - .L_1377)
.L_1377:
        /*00ec*/ 	.word	0x00000000


	//----- nvinfo : EIATTR_CBANK_PARAM_SIZE
	.align		4
.L_1378:
        /*00f0*/ 	.byte	0x03, 0x19
        /*00f2*/ 	.short	0x00e8


	//----- nvinfo : EIATTR_PARAM_CBANK
	.align		4
        /*00f4*/ 	.byte	0x04, 0x0a
        /*00f6*/ 	.short	(.L_1380 - .L_1379)
	.align		4
.L_1379:
        /*00f8*/ 	.word	index@(.nv.constant0._ZN10layer_norm13ln_fwd_kernelINS_13Kernel_traitsI6__halfS2_S2_S2_fjLj768ELj1ELj4ELj1ELj16ENS_18Kernel_traits_baseILj768ES2_S2_S2_S2_fjLj128EEEEELb0ELb1ELb1ELb0EEEvNS_9FwdParamsE)
        /*00fc*/ 	.short	0x0210
        /*00fe*/ 	.short	0x00e8


	//----- nvinfo : EIATTR_SW_WAR
	.align		4
.L_1380:
        /*0100*/ 	.byte	0x04, 0x36
        /*0102*/ 	.short	(.L_1382 - .L_1381)
.L_1381:
        /*0104*/ 	.word	0x00000008
.L_1382:


//--------------------- .nv.info._ZN10layer_norm13ln_fwd_kernelINS_13Kernel_traitsI6__halfS2_S2_S2_fjLj768ELj1ELj4ELj1ELj16ENS_18Kernel_traits_baseILj768ES2_S2_S2_S2_fjLj128EEEEELb0ELb1ELb1ELb1EEEvNS_9FwdParamsE --------------------------
	.section	.nv.info._ZN10layer_norm13ln_fwd_kernelINS_13Kernel_traitsI6__halfS2_S2_S2_fjLj768ELj1ELj4ELj1ELj16ENS_18Kernel_traits_baseILj768ES2_S2_S2_S2_fjLj128EEEEELb0ELb1ELb1ELb1EEEvNS_9FwdParamsE,"",@"SHT_CUDA_INFO"
	.sectionflags	@""
	.align	4


	//----- nvinfo : EIATTR_CUDA_API_VERSION
	.align		4
        /*0000*/ 	.byte	0x04, 0x37
        /*0002*/ 	.short	(.L_1384 - .L_1383)
.L_1383:
        /*0004*/ 	.word	0x00000082


	//----- nvinfo : EIATTR_KPARAM_INFO
	.align		4
.L_1384:
        /*0008*/ 	.byte	0x04, 0x17
        /*000a*/ 	.short	(.L_1386 - .L_1385)
.L_1385:
        /*000c*/ 	.word	0x00000000
        /*0010*/ 	.short	0x0000
        /*0012*/ 	.short	0x0000
        /*0014*/ 	.byte	0x00, 0xf0, 0xa1, 0x03


	//----- nvinfo : EIATTR_SPARSE_MMA_MASK
	.align		4
.L_1386:
        /*0018*/ 	.byte	0x03, 0x50
        /*001a*/ 	.short	0x0000


	//----- nvinfo : EIATTR_MAXREG_COUNT
	.align		4
        /*001c*/ 	.byte	0x03, 0x1b
        /*001e*/ 	.short	0x00ff


	//----- nvinfo : EIATTR_MERCURY_ISA_VERSION
	.align		4
        /*0020*/ 	.byte	0x03, 0x5f
        /*0022*/ 	.short	0x0101


	//----- nvinfo : EIATTR_COOP_GROUP_MASK_REGIDS
	.align		4
        /*0024*/ 	.byte	0x04, 0x29
        /*0026*/ 	.short	(.L_1388 - .L_1387)


	//   ....[0]....
.L_1387:
        /*0028*/ 	.word	0xffffffff


	//   ....[1]....
        /*002c*/ 	.word	0xffffffff


	//   ....[2]....
        /*0030*/ 	.word	0xffffffff


	//   ....[3]....
        /*0034*/ 	.word	0xffffffff


	//   ....[4]....
        /*0038*/ 	.word	0xffffffff


	//   ....[5]....
        /*003c*/ 	.word	0xffffffff


	//   ....[6]....
        /*0040*/ 	.word	0xffffffff


	//   ....[7]....
        /*0044*/ 	.word	0xffffffff


	//   ....[8]....
        /*0048*/ 	.word	0xffffffff


	//   ....[9]....
        /*004c*/ 	.word	0xffffffff


	//   ....[10]....
        /*0050*/ 	.word	0x0500006e


	//   ....[11]....
        /*0054*/ 	.word	0x0500006e


	//   ....[12]....
        /*0058*/ 	.word	0x0500006e


	//   ....[13]....
        /*005c*/ 	.word	0x0500006e


	//   ....[14]....
        /*0060*/ 	.word	0x0500006e


	//   ....[15]....
        /*0064*/ 	.word	0x0500006e


	//   ....[16]....
        /*0068*/ 	.word	0x0500006e


	//   ....[17]....
        /*006c*/ 	.word	0x0500006e


	//   ....[18]....
        /*0070*/ 	.word	0x0500006e


	//   ....[19]....
        /*0074*/ 	.word	0x0500006e


	//----- nvinfo : EIATTR_COOP_GROUP_INSTR_OFFSETS
	.align		4
.L_1388:
        /*0078*/ 	.byte	0x04, 0x28
        /*007a*/ 	.short	(.L_1390 - .L_1389)


	//   ....[0]....
.L_1389:
        /*007c*/ 	.word	0x00001e50


	//   ....[1]....
        /*0080*/ 	.word	0x00001e80


	//   ....[2]....
        /*0084*/ 	.word	0x00001ea0


	//   ....[3]....
        /*0088*/ 	.word	0x00001ec0


	//   ....[4]....
        /*008c*/ 	.word	0x00001ee0


	//   ....[5]....
        /*0090*/ 	.word	0x00002210


	//   ....[6]....
        /*0094*/ 	.word	0x00002230


	//   ....[7]....
        /*0098*/ 	.word	0x00002250


	//   ....[8]....
        /*009c*/ 	.word	0x00002270


	//   ....[9]....
        /*00a0*/ 	.word	0x00002290


	//   ....[10]....
        /*00a4*/ 	.word	0x00002b20


	//   ....[11]....
        /*00a8*/ 	.word	0x00002bd0


	//   ....[12]....
        /*00ac*/ 	.word	0x00002c40


	//   ....[13]....
        /*00b0*/ 	.word	0x00002cb0


	//   ....[14]....
        /*00b4*/ 	.word	0x00002d20


	//   ....[15]....
        /*00b8*/ 	.word	0x000030a0


	//   ....[16]....
        /*00bc*/ 	.word	0x00003110


	//   ....[17]....
        /*00c0*/ 	.word	0x00003180


	//   ....[18]....
        /*00c4*/ 	.word	0x000031f0


	//   ....[19]....
        /*00c8*/ 	.word	0x00003260


	//----- nvinfo : EIATTR_EXIT_INSTR_OFFSETS
	.align		4
.L_1390:
        /*00cc*/ 	.byte	0x04, 0x1c
        /*00ce*/ 	.short	(.L_1392 - .L_1391)


	//   ....[0]....
.L_1391:
        /*00d0*/ 	.word	0x00000190


	//   ....[1]....
        /*00d4*/ 	.word	0x00002ab0


	//----- nvinfo : EIATTR_MAX_THREADS
	.align		4
.L_1392:
        /*00d8*/ 	.byte	0x04, 0x05
        /*00da*/ 	.short	(.L_1394 - .L_1393)
.L_1393:
        /*00dc*/ 	.word	0x00000080
        /*00e0*/ 	.word	0x00000001
        /*00e4*/ 	.word	0x00000001


	//----- nvinfo : EIATTR_CRS_STACK_SIZE
	.align		4
.L_1394:
        /*00e8*/ 	.byte	0x04, 0x1e
        /*00ea*/ 	.short	(.L_1396 - .L_1395)
.L_1395:
        /*00ec*/ 	.word	0x00000000


	//----- nvinfo : EIATTR_CBANK_PARAM_SIZE
	.align		4
.L_1396:
        /*00f0*/ 	.byte	0x03, 0x19
        /*00f2*/ 	.short	0x00e8


	//----- nvinfo : EIATTR_PARAM_CBANK
	.align		4
        /*00f4*/ 	.byte	0x04, 0x0a
        /*00f6*/ 	.short	(.L_1398 - .L_1397)
	.align		4
.L_1397:
        /*00f8*/ 	.word	index@(.nv.constant0._ZN10layer_norm13ln_fwd_kernelINS_13Kernel_traitsI6__halfS2_S2_S2_fjLj768ELj1ELj4ELj1ELj16ENS_18Kernel_traits_baseILj768ES2_S2_S2_S2_fjLj128EEEEELb0ELb1ELb1ELb1EEEvNS_9FwdParamsE)
        /*00fc*/ 	.short	0x0210
        /*00fe*/ 	.short	0x00e8


	//----- nvinfo : EIATTR_SW_WAR
	.align		4
.L_1398:
        /*0100*/ 	.byte	0x04, 0x36
        /*0102*/ 	.short	(.L_1400 - .L_1399)
.L_1399:
        /*0104*/ 	.word	0x00000008
.L_1400:


//--------------------- .nv.info._ZN10layer_norm13ln_fwd_kernelINS_13Kernel_traitsI6__halfS2_S2_S2_fjLj768ELj1ELj4ELj1ELj16ENS_18Kernel_traits_baseILj768ES2_S2_S2_S2_fjLj128EEEEELb1ELb0ELb0ELb0EEEvNS_9FwdParamsE --------------------------
	.section	.nv.info._ZN10layer_norm13ln_fwd_kernelINS_13Kernel_traitsI6__halfS2_S2_S2_fjLj768ELj1ELj4ELj1ELj16ENS_18Kernel_traits_baseILj768ES2_S2_S2_S2_fjLj128EEEEELb1ELb0ELb0ELb0EEEvNS_9FwdParamsE,"",@"SHT_CUDA_INFO"
	.sectionflags	@""
	.align	4


	//----- nvinfo : EIATTR_CUDA_API_VERSION
	.align		4
        /*0000*/ 	.byte	0x04, 0x37
        /*0002*/ 	.short	(.L_1402 - .L_1401)
.L_1401:
        /*0004*/ 	.word	0x00000082


	//----- nvinfo : EIATTR_KPARAM_INFO
	.align		4
.L_1402:
        /*0008*/ 	.byte	0x04, 0x17
        /*000a*/ 	.short	(.L_1404 - .L_1403)
.L_1403:
        /*000c*/ 	.word	0x00000000
        /*0010*/ 	.short	0x0000
        /*0012*/ 	.short	0x0000
        /*0014*/ 	.byte	0x00, 0xf0, 0xa1, 0x03


	//----- nvinfo : EIATTR_SPARSE_MMA_MASK
	.align		4
.L_1404:
        /*0018*/ 	.byte	0x03, 0x50
        /*001a*/ 	.short	0x0000


	//----- nvinfo : EIATTR_MAXREG_COUNT
	.align		4
        /*001c*/ 	.byte	0x03, 0x1b
        /*001e*/ 	.short	0x00ff


	//----- nvinfo : EIATTR_MERCURY_ISA_VERSION
	.align		4
        /*0020*/ 	.byte	0x03, 0x5f
        /*0022*/ 	.short	0x0101


	//----- nvinfo : EIATTR_COOP_GROUP_MASK_REGIDS
	.align		4
        /*0024*/ 	.byte	0x04, 0x29
        /*0026*/ 	.short	(.L_1406 - .L_1405)


	//   ....[0]....
.L_1405:
        /*0028*/ 	.word	0xffffffff


	//   ....[1]....
        /*002c*/ 	.word	0xffffffff


	//   ....[2]....
        /*0030*/ 	.word	0xffffffff


	//   ....[3]....
        /*0034*/ 	.word	0xffffffff


	//   ....[4]....
        /*0038*/ 	.word	0xffffffff


	//   ....[5]....
        /*003c*/ 	.word	0xffffffff


	//   ....[6]....
        /*0040*/ 	.word	0xffffffff


	//   ....[7]....
        /*0044*/ 	.word	0xffffffff


	//   ....[8]....
        /*0048*/ 	.word	0xffffffff


	//   ....[9]....
        /*004c*/ 	.word	0xffffffff


	//   ....[10]....
        /*0050*/ 	.word	0x05000064


	//   ....[11]....
        /*0054*/ 	.word	0x05000064


	//   ....[12]....
        /*0058*/ 	.word	0x05000064


	//   ....[13]....
        /*005c*/ 	.word	0x05000064


	//   ....[14]....
        /*0060*/ 	.word	0x05000064


	//   ....[15]....
        /*0064*/ 	.word	0x05000064


	//   ....[16]....
        /*0068*/ 	.word	0x05000064


	//   ....[17]....
        /*006c*/ 	.word	0x05000064


	//   ....[18]....
        /*0070*/ 	.word	0x05000064


	//   ....[19]....
        /*0074*/ 	.word	0x05000064


	//----- nvinfo : EIATTR_COOP_GROUP_INSTR_OFFSETS
	.align		4
.L_1406:
        /*0078*/ 	.byte	0x04, 0x28
        /*007a*/ 	.short	(.L_1408 - .L_1407)


	//   ....[0]....
.L_1407:
        /*007c*/ 	.word	0x00009550


	//   ....[1]....
        /*0080*/ 	.word	0x00009570


	//   ....[2]....
        /*0084*/ 	.word	0x00009590


	//   ....[3]....
        /*0088*/ 	.word	0x000095b0


	//   ....[4]....
        /*008c*/ 	.word	0x000095e0


	//   ....[5]....
        /*0090*/ 	.word	0x00009920


	//   ....[6]....
        /*0094*/ 	.word	0x00009940


	//   ....[7]....
        /*0098*/ 	.word	0x00009960


	//   ....[8]....
        /*009c*/ 	.word	0x00009980


	//   ....[9]....
        /*00a0*/ 	.word	0x000099a0


	//   ....[10]....
        /*00a4*/ 	.word	0x0000a200


	//   ....[11]....
        /*00a8*/ 	.word	0x0000a2a0


	//   ....[12]....
        /*00ac*/ 	.word	0x0000a310


	//   ....[13]....
        /*00b0*/ 	.word	0x0000a380


	//   ....[14]....
        /*00b4*/ 	.word	0x0000a400


	//   ....[15]....
        /*00b8*/ 	.word	0x0000a790


	//   ....[16]....
        /*00bc*/ 	.word	0x0000a800


	//   ....[17]....
        /*00c0*/ 	.word	0x0000a870


	//   ....[18]....
        /*00c4*/ 	.word	0x0000a8e0


	//   ....[19]....
        /*00c8*/ 	.word	0x0000a950


	//----- nvinfo : EIATTR_EXIT_INSTR_OFFSETS
	.align		4
.L_1408:
        /*00cc*/ 	.byte	0x04, 0x1c
        /*00ce*/ 	.short	(.L_1410 - .L_1409)


	//   ....[0]....
.L_1409:
        /*00d0*/ 	.word	0x000008a0


	//   ....[1]....
        /*00d4*/ 	.word	0x0000a190


	//----- nvinfo : EIATTR_MAX_THREADS
	.align		4
.L_1410:
        /*00d8*/ 	.byte	0x04, 0x05
        /*00da*/ 	.short	(.L_1412 - .L_1411)
.L_1411:
        /*00dc*/ 	.word	0x00000080
        /*00e0*/ 	.word	0x00000001
        /*00e4*/ 	.word	0x00000001


	//----- nvinfo : EIATTR_CRS_STACK_SIZE
	.align		4
.L_1412:
        /*00e8*/ 	.byte	0x04, 0x1e
        /*00ea*/ 	.short	(.L_1414 - .L_1413)
.L_1413:
        /*00ec*/ 	.word	0x00000000


	//----- nvinfo : EIATTR_CBANK_PARAM_SIZE
	.align		4
.L_1414:
        /*00f0*/ 	.byte	0x03, 0x19
        /*00f2*/ 	.short	0x00e8


	//----- nvinfo : EIATTR_PARAM_CBANK
	.align		4
        /*00f4*/ 	.byte	0x04, 0x0a
        /*00f6*/ 	.short	(.L_1416 - .L_1415)
	.align		4
.L_1415:
        /*00f8*/ 	.word	index@(.nv.constant0._ZN10layer_norm13ln_fwd_kernelINS_13Kernel_traitsI6__halfS2_S2_S2_fjLj768ELj1ELj4ELj1ELj16ENS_18Kernel_traits_baseILj768ES2_S2_S2_S2_fjLj128EEEEELb1ELb0ELb0ELb0EEEvNS_9FwdParamsE)
        /*00fc*/ 	.short	0x0210
        /*00fe*/ 	.short	0x00e8


	//----- nvinfo : EIATTR_SW_WAR
	.align		4
.L_1416:
        /*0100*/ 	.byte	0x04, 0x36
        /*0102*/ 	.short	(.L_1418 - .L_1417)
.L_1417:
        /*0104*/ 	.word	0x00000008
.L_1418:


//--------------------- .nv.info._ZN10layer_norm13ln_fwd_kernelINS_13Kernel_traitsI6__halfS2_S2_S2_fjLj768ELj1ELj4ELj1ELj16ENS_18Kernel_traits_baseILj768ES2_S2_S2_S2_fjLj128EEEEELb1ELb0ELb0ELb1EEEvNS_9FwdParamsE --------------------------
	.section	.nv.info._ZN10layer_norm13ln_fwd_kernelINS_13Kernel_traitsI6__halfS2_S2_S2_fjLj768ELj1ELj4ELj1ELj16ENS_18Kernel_traits_baseILj768ES2_S2_S2_S2_fjLj128EEEEELb1ELb0ELb0ELb1EEEvNS_9FwdParamsE,"",@"SHT_CUDA_INFO"
	.sectionflags	@""
	.align	4


	//----- nvinfo : EIATTR_CUDA_API_VERSION
	.align		4
        /*0000*/ 	.byte	0x04, 0x37
        /*0002*/ 	.short	(.L_1420 - .L_1419)
.L_1419:
        /*0004*/ 	.word	0x00000082


	//----- nvinfo : EIATTR_KPARAM_INFO
	.align		4
.L_1420:
        /*0008*/ 	.byte	0x04, 0x17
        /*000a*/ 	.short	(.L_1422 - .L_1421)
.L_1421:
        /*000c*/ 	.word	0x00000000
        /*0010*/ 	.short	0x0000
        /*0012*/ 	.short	0x0000
        /*0014*/ 	.byte	0x00, 0xf0, 0xa1, 0x03


	//----- nvinfo : EIATTR_SPARSE_MMA_MASK
	.align		4
.L_1422:
        /*0018*/ 	.byte	0x03, 0x50
        /*001a*/ 	.short	0x0000


	//----- nvinfo : EIATTR_MAXREG_COUNT
	.align		4
        /*001c*/ 	.byte	0x03, 0x1b
        /*001e*/ 	.short	0x00ff


	//----- nvinfo : EIATTR_MERCURY_ISA_VERSION
	.align		4
        /*0020*/ 	.byte	0x03, 0x5f
        /*0022*/ 	.short	0x0101


	//----- nvinfo : EIATTR_COOP_GROUP_MASK_REGIDS
	.align		4
        /*0024*/ 	.byte	0x04, 0x29
        /*0026*/ 	.short	(.L_1424 - .L_1423)


	//   ....[0]....
.L_1423:
        /*0028*/ 	.word	0xffffffff


	//   ....[1]....
        /*002c*/ 	.word	0xffffffff


	//   ....[2]....
        /*0030*/ 	.word	0xffffffff


	//   ....[3]....
        /*0034*/ 	.word	0xffffffff


	//   ....[4]....
        /*0038*/ 	.word	0xffffffff


	//   ....[5]....
        /*003c*/ 	.word	0xffffffff


	//   ....[6]....
        /*0040*/ 	.word	0xffffffff


	//   ....[7]....
        /*0044*/ 	.word	0xffffffff


	//   ....[8]....
        /*0048*/ 	.word	0xffffffff


	//   ....[9]....
        /*004c*/ 	.word	0xffffffff


	//   ....[10]....
        /*0050*/ 	.word	0x0500002a


	//   ....[11]....
        /*0054*/ 	.word	0x0500002a


	//   ....[12]....
        /*0058*/ 	.word	0x0500002a


	//   ....[13]....
        /*005c*/ 	.word	0x0500002a


	//   ....[14]....
        /*0060*/ 	.word	0x0500002a


	//   ....[15]....
        /*0064*/ 	.word	0x0500002a


	//   ....[16]....
        /*0068*/ 	.word	0x0500002a


	//   ....[17]....
        /*006c*/ 	.word	0x0500002a


	//   ....[18]....
        /*0070*/ 	.word	0x0500002a


	//   ....[19]....
        /*0074*/ 	.word	0x0500002a


	//----- nvinfo : EIATTR_COOP_GROUP_INSTR_OFFSETS
	.align		4
.L_1424:
        /*0078*/ 	.byte	0x04, 0x28
        /*007a*/ 	.short	(.L_1426 - .L_1425)


	//   ....[0]....
.L_1425:
        /*007c*/ 	.word	0x00009360


	//   ....[1]....
        /*0080*/ 	.word	0x00009380


	//   ....[2]....
        /*0084*/ 	.word	0x000093a0


	//   ....[3]....
        /*0088*/ 	.word	0x000093c0


	//   ....[4]....
        /*008c*/ 	.word	0x000093f0


	//   ....[5]....
        /*0090*/ 	.word	0x00009720


	//   ....[6]....
        /*0094*/ 	.word	0x00009740


	//   ....[7]....
        /*0098*/ 	.word	0x00009760


	//   ....[8]....
        /*009c*/ 	.word	0x00009780


	//   ....[9]....
        /*00a0*/ 	.word	0x000097a0


	//   ....[10]....
        /*00a4*/ 	.word	0x00009f30


	//   ....[11]....
        /*00a8*/ 	.word	0x00009fd0


	//   ....[12]....
        /*00ac*/ 	.word	0x0000a040


	//   ....[13]....
        /*00b0*/ 	.word	0x0000a0b0


	//   ....[14]....
        /*00b4*/ 	.word	0x0000a130


	//   ....[15]....
        /*00b8*/ 	.word	0x0000a4b0


	//   ....[16]....
        /*00bc*/ 	.word	0x0000a520


	//   ....[17]....
        /*00c0*/ 	.word	0x0000a590


	//   ....[18]....
        /*00c4*/ 	.word	0x0000a600


	//   ....[19]....
        /*00c8*/ 	.word	0x0000a670


	//----- nvinfo : EIATTR_EXIT_INSTR_OFFSETS
	.align		4
.L_1426:
        /*00cc*/ 	.byte	0x04, 0x1c
        /*00ce*/ 	.short	(.L_1428 - .L_1427)


	//   ....[0]....
.L_1427:
        /*00d0*/ 	.word	0x000005d0


	//   ....[1]....
        /*00d4*/ 	.word	0x00009ec0


	//----- nvinfo : EIATTR_MAX_THREADS
	.align		4
.L_1428:
        /*00d8*/ 	.byte	0x04, 0x05
        /*00da*/ 	.short	(.L_1430 - .L_1429)
.L_1429:
        /*00dc*/ 	.word	0x00000080
        /*00e0*/ 	.word	0x00000001
        /*00e4*/ 	.word	0x00000001


	//----- nvinfo : EIATTR_CRS_STACK_SIZE
	.align		4
.L_1430:
        /*00e8*/ 	.byte	0x04, 0x1e
        /*00ea*/ 	.short	(.L_1432 - .L_1431)
.L_1431:
        /*00ec*/ 	.word	0x00000000


	//----- nvinfo : EIATTR_CBANK_PARAM_SIZE
	.align		4
.L_1432:
        /*00f0*/ 	.byte	0x03, 0x19
        /*00f2*/ 	.short	0x00e8


	//----- nvinfo : EIATTR_PARAM_CBANK
	.align		4
        /*00f4*/ 	.byte	0x04, 0x0a
        /*00f6*/ 	.short	(.L_1434 - .L_1433)
	.align		4
.L_1433:
        /*00f8*/ 	.word	index@(.nv.constant0._ZN10layer_norm13ln_fwd_kernelINS_13Kernel_traitsI6__halfS2_S2_S2_fjLj768ELj1ELj4ELj1ELj16ENS_18Kernel_traits_baseILj768ES2_S2_S2_S2_fjLj128EEEEELb1ELb0ELb0ELb1EEEvNS_9FwdParamsE)
        /*00fc*/ 	.short	0x0210
        /*00fe*/ 	.short	0x00e8


	//----- nvinfo : EIATTR_SW_WAR
	.align		4
.L_1434:
        /*0100*/ 	.byte	0x04, 0x36
        /*0102*/ 	.short	(.L_1436 - .L_1435)
.L_1435:
        /*0104*/ 	.word	0x00000008
.L_1436:


//--------------------- .nv.info._ZN10layer_norm13ln_fwd_kernelINS_13Kernel_traitsI6__halfS2_S2_S2_fjLj768ELj1ELj4ELj1ELj16ENS_18Kernel_traits_baseILj768ES2_S2_S2_S2_fjLj128EEEEELb1ELb0ELb1ELb0EEEvNS_9FwdParamsE --------------------------
	.section	.nv.info._ZN10layer_norm13ln_fwd_kernelINS_13Kernel_traitsI6__halfS2_S2_S2_fjLj768ELj1ELj4ELj1ELj16ENS_18Kernel_traits_baseILj768ES2_S2_S2_S2_fjLj128EEEEELb1ELb0ELb1ELb0EEEvNS_9FwdParamsE,"",@"SHT_CUDA_INFO"
	.sectionflags	@""
	.align	4


	//----- nvinfo : EIATTR_CUDA_API_VERSION
	.align		4
        /*0000*/ 	.byte	0x04, 0x37
        /*0002*/ 	.short	(.L_1438 - .L_1437)
.L_1437:
        /*0004*/ 	.word	0x00000082


	//----- nvinfo : EIATTR_KPARAM_INFO
	.align		4
.L_1438:
        /*0008*/ 	.byte	0x04, 0x17
        /*000a*/ 	.short	(.L_1440 - .L_1439)
.L_1439:
        /*000c*/ 	.word	0x00000000
        /*0010*/ 	.short	0x0000
        /*0012*/ 	.short	0x0000
        /*0014*/ 	.byte	0x00, 0xf0, 0xa1, 0x03


	//----- nvinfo : EIATTR_SPARSE_MMA_MASK
	.align		4
.L_1440:
        /*0018*/ 	.byte	0x03, 0x50
        /*001a*/ 	.short	0x0000


	//----- nvinfo : EIATTR_MAXREG_COUNT
	.align		4
        /*001c*/ 	.byte	0x03, 0x1b
        /*001e*/ 	.short	0x00ff


	//----- nvinfo : EIATTR_MERCURY_ISA_VERSION
	.align		4
        /*0020*/ 	.byte	0x03, 0x5f
        /*0022*/ 	.short	0x0101


	//----- nvinfo : EIATTR_COOP_GROUP_MASK_REGIDS
	.align		4
        /*0024*/ 	.byte	0x04, 0x29
        /*0026*/ 	.short	(.L_1442 - .L_1441)


	//   ....[0]....
.L_1441:
        /*0028*/ 	.word	0xffffffff


	//   ....[1]....
        /*002c*/ 	.word	0xffffffff


	//   ....[2]....
        /*0030*/ 	.word	0xffffffff


	//   ....[3]....
        /*0034*/ 	.word	0xffffffff


	//   ....[4]....
        /*0038*/ 	.word	0xffffffff


	//   ....[5]....
        /*003c*/ 	.word	0xffffffff


	//   ....[6]....
        /*0040*/ 	.word	0xffffffff


	//   ....[7]....
        /*0044*/ 	.word	0xffffffff


	//   ....[8]....
        /*0048*/ 	.word	0xffffffff


	//   ....[9]....
        /*004c*/ 	.word	0xffffffff


	//   ....[10]....
        /*0050*/ 	.word	0x05000073


	//   ....[11]....
        /*0054*/ 	.word	0x05000073


	//   ....[12]....
        /*0058*/ 	.word	0x05000073


	//   ....[13]....
        /*005c*/ 	.word	0x05000073


	//   ....[14]....
        /*0060*/ 	.word	0x05000073


	//   ....[15]....
        /*0064*/ 	.word	0x05000073


	//   ....[16]....
        /*0068*/ 	.word	0x05000073


	//   ....[17]....
        /*006c*/ 	.word	0x05000073


	//   ....[18]....
        /*0070*/ 	.word	0x05000073


	//   ....[19]....
        /*0074*/ 	.word	0x05000073


	//----- nvinfo : EIATTR_COOP_GROUP_INSTR_OFFSETS
	.align		4
.L_1442:
        /*0078*/ 	.byte	0x04, 0x28
        /*007a*/ 	.short	(.L_1444 - .L_1443)


	//   ....[0]....
.L_1443:
        /*007c*/ 	.word	0x0000a7d0


	//   ....[1]....
        /*0080*/ 	.word	0x0000a800


	//   ....[2]....
        /*0084*/ 	.word	0x0000a820


	//   ....[3]....
        /*0088*/ 	.word	0x0000a840


	//   ....[4]....
        /*008c*/ 	.word	0x0000a860


	//   ....[5]....
        /*0090*/ 	.word	0x0000aba0


	//   ....[6]....
        /*0094*/ 	.word	0x0000abc0


	//   ....[7]....
        /*0098*/ 	.word	0x0000abe0


	//   ....[8]....
        /*009c*/ 	.word	0x0000ac00


	//   ....[9]....
        /*00a0*/ 	.word	0x0000ac20


	//   ....[10]....
        /*00a4*/ 	.word	0x0000b510


	//   ....[11]....
        /*00a8*/ 	.word	0x0000b5c0


	//   ....[12]....
        /*00ac*/ 	.word	0x0000b630


	//   ....[13]....
        /*00b0*/ 	.word	0x0000b6a0


	//   ....[14]....
        /*00b4*/ 	.word	0x0000b710


	//   ....[15]....
        /*00b8*/ 	.word	0x0000baa0


	//   ....[16]....
        /*00bc*/ 	.word	0x0000bb10


	//   ....[17]....
        /*00c0*/ 	.word	0x0000bb80


	//   ....[18]....
        /*00c4*/ 	.word	0x0000bbf0


	//   ....[19]....
        /*00c8*/ 	.word	0x0000bc60


	//----- nvinfo : EIATTR_EXIT_INSTR_OFFSETS
	.align		4
.L_1444:
        /*00cc*/ 	.byte	0x04, 0x1c
        /*00ce*/ 	.short	(.L_1446 - .L_1445)


	//   ....[0]....
.L_1445:
        /*00d0*/ 	.word	0x00000890


	//   ....[1]....
        /*00d4*/ 	.word	0x0000b4a0


	//----- nvinfo : EIATTR_MAX_THREADS
	.align		4
.L_1446:
        /*00d8*/ 	.byte	0x04, 0x05
        /*00da*/ 	.short	(.L_1448 - .L_1447)
.L_1447:
        /*00dc*/ 	.word	0x00000080
        /*00e0*/ 	.word	0x00000001
        /*00e4*/ 	.word	0x00000001


	//----- nvinfo : EIATTR_CRS_STACK_SIZE
	.align		4
.L_1448:
        /*00e8*/ 	.byte	0x04, 0x1e
        /*00ea*/ 	.short	(.L_1450 - .L_1449)
.L_1449:
        /*00ec*/ 	.word	0x00000000


	//----- nvinfo : EIATTR_CBANK_PARAM_SIZE
	.align		4
.L_1450:
        /*00f0*/ 	.byte	0x03, 0x19
        /*00f2*/ 	.short	0x00e8


	//----- nvinfo : EIATTR_PARAM_CBANK
	.align		4
        /*00f4*/ 	.byte	0x04, 0x0a
        /*00f6*/ 	.short	(.L_1452 - .L_1451)
	.align		4
.L_1451:
        /*00f8*/ 	.word	index@(.nv.constant0._ZN10layer_norm13ln_fwd_kernelINS_13Kernel_traitsI6__halfS2_S2_S2_fjLj768ELj1ELj4ELj1ELj16ENS_18Kernel_traits_baseILj768ES2_S2_S2_S2_fjLj128EEEEELb1ELb0ELb1ELb0EEEvNS_9FwdParamsE)
        /*00fc*/ 	.short	0x0210
        /*00fe*/ 	.short	0x00e8


	//----- nvinfo : EIATTR_SW_WAR
	.align		4
.L_1452:
        /*0100*/ 	.byte	0x04, 0x36
        /*0102*/ 	.short	(.L_1454 - .L_1453)
.L_1453:
        /*0104*/ 	.word	0x00000008
.L_1454:


//--------------------- .nv.info._ZN10layer_norm13ln_fwd_kernelINS_13Kernel_traitsI6__halfS2_S2_S2_fjLj768ELj1ELj4ELj1ELj16ENS_18Kernel_traits_baseILj768ES2_S2_S2_S2_fjLj128EEEEELb1ELb0ELb1ELb1EEEvNS_9FwdParamsE --------------------------
	.section	.nv.info._ZN10layer_norm13ln_fwd_kernelINS_13Kernel_traitsI6__halfS2_S2_S2_fjLj768ELj1ELj4ELj1ELj16ENS_18Kernel_traits_baseILj768ES2_S2_S2_S2_fjLj128EEEEELb1ELb0ELb1ELb1EEEvNS_9FwdParamsE,"",@"SHT_CUDA_INFO"
	.sectionflags	@""
	.align	4


	//----- nvinfo : EIATTR_CUDA_API_VERSION
	.align		4
        /*0000*/ 	.byte	0x04, 0x37
        /*0002*/ 	.short	(.L_1456 - .L_1455)
.L_1455:
        /*0004*/ 	.word	0x00000082


	//----- nvinfo : EIATTR_KPARAM_INFO
	.align		4
.L_1456:
        /*0008*/ 	.byte	0x04, 0x17
        /*000a*/ 	.short	(.L_1458 - .L_1457)
.L_1457:
        /*000c*/ 	.word	0x00000000
        /*0010*/ 	.short	0x0000
        /*0012*/ 	.short	0x0000
        /*0014*/ 	.byte	0x00, 0xf0, 0xa1, 0x03


	//----- nvinfo : EIATTR_SPARSE_MMA_MASK
	.align		4
.L_1458:
        /*0018*/ 	.byte	0x03, 0x50
        /*001a*/ 	.short	0x0000


	//----- nvinfo : EIATTR_MAXREG_COUNT
	.align		4
        /*001c*/ 	.byte	0x03, 0x1b
        /*001e*/ 	.short	0x00ff


	//----- nvinfo : EIATTR_MERCURY_ISA_VERSION
	.align		4
        /*0020*/ 	.byte	0x03, 0x5f
        /*0022*/ 	.short	0x0101


	//----- nvinfo : EIATTR_COOP_GROUP_MASK_REGIDS
	.align		4
        /*0024*/ 	.byte	0x04, 0x29
        /*0026*/ 	.short	(.L_1460 - .L_1459)


	//   ....[0]....
.L_1459:
        /*0028*/ 	.word	0xffffffff


	//   ....[1]....
        /*002c*/ 	.word	0xffffffff


	//   ....[2]....
        /*0030*/ 	.word	0xffffffff


	//   ....[3]....
        /*0034*/ 	.word	0xffffffff


	//   ....[4]....
        /*0038*/ 	.word	0xffffffff


	//   ....[5]....
        /*003c*/ 	.word	0xffffffff


	//   ....[6]....
        /*0040*/ 	.word	0xffffffff


	//   ....[7]....
        /*0044*/ 	.word	0xffffffff


	//   ....[8]....
        /*0048*/ 	.word	0xffffffff


	//   ....[9]....
        /*004c*/ 	.word	0xffffffff


	//   ....[10]....
        /*0050*/ 	.word	0x05000063


	//   ....[11]....
        /*0054*/ 	.word	0x05000063


	//   ....[12]....
        /*0058*/ 	.word	0x05000063


	//   ....[13]....
        /*005c*/ 	.word	0x05000063


	//   ....[14]....
        /*0060*/ 	.word	0x05000063


	//   ....[15]....
        /*0064*/ 	.word	0x05000063


	//   ....[16]....
        /*0068*/ 	.word	0x05000063


	//   ....[17]....
        /*006c*/ 	.word	0x05000063


	//   ....[18]....
        /*0070*/ 	.word	0x05000063


	//   ....[19]....
        /*0074*/ 	.word	0x05000063


	//----- nvinfo : EIATTR_COOP_GROUP_INSTR_OFFSETS
	.align		4
.L_1460:
        /*0078*/ 	.byte	0x04, 0x28
        /*007a*/ 	.short	(.L_1462 - .L_1461)


	//   ....[0]....
.L_1461:
        /*007c*/ 	.word	0x0000a1a0


	//   ....[1]....
        /*0080*/ 	.word	0x0000a1d0


	//   ....[2]....
        /*0084*/ 	.word	0x0000a1f0


	//   ....[3]....
        /*0088*/ 	.word	0x0000a210


	//   ....[4]....
        /*008c*/ 	.word	0x0000a230


	//   ....[5]....
        /*0090*/ 	.word	0x0000a560


	//   ....[6]....
        /*0094*/ 	.word	0x0000a580


	//   ....[7]....
        /*0098*/ 	.word	0x0000a5a0


	//   ....[8]....
        /*009c*/ 	.word	0x0000a5c0


	//   ....[9]....
        /*00a0*/ 	.word	0x0000a5e0


	//   ....[10]....
        /*00a4*/ 	.word	0x0000af80


	//   ....[11]....
        /*00a8*/ 	.word	0x0000b030


	//   ....[12]....
        /*00ac*/ 	.word	0x0000b0a0


	//   ....[13]....
        /*00b0*/ 	.word	0x0000b110


	//   ....[14]....
        /*00b4*/ 	.word	0x0000b180


	//   ....[15]....
        /*00b8*/ 	.word	0x0000b500


	//   ....[16]....
        /*00bc*/ 	.word	0x0000b570


	//   ....[17]....
        /*00c0*/ 	.word	0x0000b5e0


	//   ....[18]....
        /*00c4*/ 	.word	0x0000b650


	//   ....[19]....
        /*00c8*/ 	.word	0x0000b6c0


	//----- nvinfo : EIATTR_EXIT_INSTR_OFFSETS
	.align		4
.L_1462:
        /*00cc*/ 	.byte	0x04, 0x1c
        /*00ce*/ 	.short	(.L_1464 - .L_1463)


	//   ....[0]....
.L_1463:
        /*00d0*/ 	.word	0x000005d0


	//   ....[1]....
        /*00d4*/ 	.word	0x0000af20


	//----- nvinfo : EIATTR_MAX_THREADS
	.align		4
.L_1464:
        /*00d8*/ 	.byte	0x04, 0x05
        /*00da*/ 	.short	(.L_1466 - .L_1465)
.L_1465:
        /*00dc*/ 	.word	0x00000080
        /*00e0*/ 	.word	0x00000001
        /*00e4*/ 	.word	0x00000001


	//----- nvinfo : EIATTR_CRS_STACK_SIZE
	.align		4
.L_1466:
        /*00e8*/ 	.byte	0x04, 0x1e
        /*00ea*/ 	.short	(.L_1468 - .L_1467)
.L_1467:
        /*00ec*/ 	.word	0x00000000


	//----- nvinfo : EIATTR_CBANK_PARAM_SIZE
	.align		4
.L_1468:
        /*00f0*/ 	.byte	0x03, 0x19
        /*00f2*/ 	.short	0x00e8


	//----- nvinfo : EIATTR_PARAM_CBANK
	.align		4
        /*00f4*/ 	.byte	0x04, 0x0a
        /*00f6*/ 	.short	(.L_1470 - .L_1469)
	.align		4
.L_1469:
        /*00f8*/ 	.word	index@(.nv.constant0._ZN10layer_norm13ln_fwd_kernelINS_13Kernel_traitsI6__halfS2_S2_S2_fjLj768ELj1ELj4ELj1ELj16ENS_18Kernel_traits_baseILj768ES2_S2_S2_S2_fjLj128EEEEELb1ELb0ELb1ELb1EEEvNS_9FwdParamsE)
        /*00fc*/ 	.short	0x0210
        /*00fe*/ 	.short	0x00e8


	//----- nvinfo : EIATTR_SW_WAR
	.align		4
.L_1470:
        /*0100*/ 	.byte	0x04, 0x36
        /*0102*/ 	.short	(.L_1472 - .L_1471)
.L_1471:
        /*0104*/ 	.word	0x00000008
.L_1472:


//--------------------- .nv.info._ZN10layer_norm13ln_fwd_kernelINS_13Kernel_traitsI6__halfS2_S2_S2_fjLj768ELj1ELj4ELj1ELj16ENS_18Kernel_traits_baseILj768ES2_S2_S2_S2_fjLj128EEEEELb1ELb1ELb0ELb0EEEvNS_9FwdParamsE --------------------------
	.section	.nv.info._ZN10layer_norm13ln_fwd_kernelINS_13Kernel_traitsI6__halfS2_S2_S2_fjLj768ELj1ELj4ELj1ELj16ENS_18Kernel_traits_baseILj768ES2_S2_S2_S2_fjLj128EEEEELb1ELb1ELb0ELb0EEEvNS_9FwdParamsE,"",@"SHT_CUDA_INFO"
	.sectionflags	@""
	.align	4


	//----- nvinfo : EIATTR_CUDA_API_VERSION
	.align		4
        /*0000*/ 	.byte	0x04, 0x37
        /*0002*/ 	.short	(.L_1474 - .L_1473)
.L_1473:
        /*0004*/ 	.word	0x00000082


	//----- nvinfo : EIATTR_KPARAM_INFO
	.align		4
.L_1474:
        /*0008*/ 	.byte	0x04, 0x17
        /*000a*/ 	.short	(.L_1476 - .L_1475)
.L_1475:
        /*000c*/ 	.word	0x00000000
        /*0010*/ 	.short	0x0000
        /*0012*/ 	.short	0x0000
        /*0014*/ 	.byte	0x00, 0xf0, 0xa1, 0x03


	//----- nvinfo : EIATTR_SPARSE_MMA_MASK
	.align		4
.L_1476:
        /*0018*/ 	.byte	0x03, 0x50
        /*001a*/ 	.short	0x0000


	//----- nvinfo : EIATTR_MAXREG_COUNT
	.align		4
        /*001c*/ 	.byte	0x03, 0x1b
        /*001e*/ 	.short	0x00ff


	//----- nvinfo : EIATTR_MERCURY_ISA_VERSION
	.align		4
        /*0020*/ 	.byte	0x03, 0x5f
        /*0022*/ 	.short	0x0101


	//----- nvinfo : EIATTR_COOP_GROUP_MASK_REGIDS
	.align		4
        /*0024*/ 	.byte	0x04, 0x29
        /*0026*/ 	.short	(.L_1478 - .L_1477)


	//   ....[0]....
.L_1477:
        /*0028*/ 	.word	0xffffffff


	//   ....[1]....
        /*002c*/ 	.word	0xffffffff


	//   ....[2]....
        /*0030*/ 	.word	0xffffffff


	//   ....[3]....
        /*0034*/ 	.word	0xffffffff


	//   ....[4]....
        /*0038*/ 	.word	0xffffffff


	//   ....[5]....
        /*003c*/ 	.word	0xffffffff


	//   ....[6]....
        /*0040*/ 	.word	0xffffffff


	//   ....[7]....
        /*0044*/ 	.word	0xffffffff


	//   ....[8]....
        /*0048*/ 	.word	0xffffffff


	//   ....[9]....
        /*004c*/ 	.word	0xffffffff


	//   ....[10]....
        /*0050*/ 	.word	0x05000025


	//   ....[11]....
        /*0054*/ 	.word	0x05000025


	//   ....[12]....
        /*0058*/ 	.word	0x05000025


	//   ....[13]....
        /*005c*/ 	.word	0x05000025


	//   ....[14]....
        /*0060*/ 	.word	0x05000025


	//   ....[15]....
        /*0064*/ 	.word	0x05000025


	//   ....[16]....
        /*0068*/ 	.word	0x05000025


	//   ....[17]....
        /*006c*/ 	.word	0x05000025


	//   ....[18]....
        /*0070*/ 	.word	0x05000025


	//   ....[19]....
        /*0074*/ 	.word	0x05000025


	//----- nvinfo : EIATTR_COOP_GROUP_INSTR_OFFSETS
	.align		4
.L_1478:
        /*0078*/ 	.byte	0x04, 0x28
        /*007a*/ 	.short	(.L_1480 - .L_1479)


	//   ....[0]....
.L_1479:
        /*007c*/ 	.word	0x00009c60


	//   ....[1]....
        /*0080*/ 	.word	0x00009c90


	//   ....[2]....
        /*0084*/ 	.word	0x00009cb0


	//   ....[3]....
        /*0088*/ 	.word	0x00009cd0


	//   ....[4]....
        /*008c*/ 	.word	0x00009cf0


	//   ....[5]....
        /*0090*/ 	.word	0x0000a030


	//   ....[6]....
        /*0094*/ 	.word	0x0000a050


	//   ....[7]....
        /*0098*/ 	.word	0x0000a070


	//   ....[8]....
        /*009c*/ 	.word	0x0000a090


	//   ....[9]....
        /*00a0*/ 	.word	0x0000a0b0


	//   ....[10]....
        /*00a4*/ 	.word	0x0000a910


	//   ....[11]....
        /*00a8*/ 	.word	0x0000a9b0


	//   ....[12]....
        /*00ac*/ 	.word	0x0000aa00


	//   ....[13]....
        /*00b0*/ 	.word	0x0000aa60


	//   ....[14]....
        /*00b4*/ 	.word	0x0000aac0


	//   ....[15]....
        /*00b8*/ 	.word	0x0000ae60


	//   ....[16]....
        /*00bc*/ 	.word	0x0000aec0


	//   ....[17]....
        /*00c0*/ 	.word	0x0000af10


	//   ....[18]....
        /*00c4*/ 	.word	0x0000af70


	//   ....[19]....
        /*00c8*/ 	.word	0x0000afd0


	//----- nvinfo : EIATTR_EXIT_INSTR_OFFSETS
	.align		4
.L_1480:
        /*00cc*/ 	.byte	0x04, 0x1c
        /*00ce*/ 	.short	(.L_1482 - .L_1481)


	//   ....[0]....
.L_1481:
        /*00d0*/ 	.word	0x00000940


	//   ....[1]....
        /*00d4*/ 	.word	0x0000a8a0


	//----- nvinfo : EIATTR_MAX_THREADS
	.align		4
.L_1482:
        /*00d8*/ 	.byte	0x04, 0x05
        /*00da*/ 	.short	(.L_1484 - .L_1483)
.L_1483:
        /*00dc*/ 	.word	0x00000080
        /*00e0*/ 	.word	0x00000001
        /*00e4*/ 	.word	0x00000001


	//----- nvinfo : EIATTR_CRS_STACK_SIZE
	.align		4
.L_1484:
        /*00e8*/ 	.byte	0x04, 0x1e
        /*00ea*/ 	.short	(.L_1486 - .L_1485)
.L_1485:
        /*00ec*/ 	.word	0x00000000


	//----- nvinfo : EIATTR_CBANK_PARAM_SIZE
	.align		4
.L_1486:
        /*00f0*/ 	.byte	0x03, 0x19
        /*00f2*/ 	.short	0x00e8


	//----- nvinfo : EIATTR_PARAM_CBANK
	.align		4
        /*00f4*/ 	.byte	0x04, 0x0a
        /*00f6*/ 	.short	(.L_1488 - .L_1487)
	.align		4
.L_1487:
        /*00f8*/ 	.word	index@(.nv.constant0._ZN10layer_norm13ln_fwd_kernelINS_13Kernel_traitsI6__halfS2_S2_S2_fjLj768ELj1ELj4ELj1ELj16ENS_18Kernel_traits_baseILj768ES2_S2_S2_S2_fjLj128EEEEELb1ELb1ELb0ELb0EEEvNS_9FwdParamsE)
        /*00fc*/ 	.short	0x0210
        /*00fe*/ 	.short	0x00e8


	//----- nvinfo : EIATTR_SW_WAR
	.align		4
.L_1488:
        /*0100*/ 	.byte	0x04, 0x36
        /*0102*/ 	.short	(.L_1490 - .L_1489)
.L_1489:
        /*0104*/ 	.word	0x00000008
.L_1490:


//--------------------- .nv.info._ZN10layer_norm13ln_fwd_kernelINS_13Kernel_traitsI6__halfS2_S2_S2_fjLj768ELj1ELj4ELj1ELj16ENS_18Kernel_traits_baseILj768ES2_S2_S2_S2_fjLj128EEEEELb1ELb1ELb0ELb1EEEvNS_9FwdParamsE --------------------------
	.section	.nv.info._ZN10layer_norm13ln_fwd_kernelINS_13Kernel_traitsI6__halfS2_S2_S2_fjLj768ELj1ELj4ELj1ELj16ENS_18Kernel_traits_baseILj768ES2_S2_S2_S2_fjLj128EEEEELb1ELb1ELb0ELb1EEEvNS_9FwdParamsE,"",@"SHT_CUDA_INFO"
	.sectionflags	@""
	.align	4


	//----- nvinfo : EIATTR_CUDA_API_VERSION
	.align		4
        /*0000*/ 	.byte	0x04, 0x37
        /*0002*/ 	.short	(.L_1492 - .L_1491)
.L_1491:
        /*0004*/ 	.word	0x00000082


	//----- nvinfo : EIATTR_KPARAM_INFO
	.align		4
.L_1492:
        /*0008*/ 	.byte	0x04, 0x17
        /*000a*/ 	.short	(.L_1494 - .L_1493)
.L_1493:
        /*000c*/ 	.word	0x00000000
        /*0010*/ 	.short	0x0000
        /*0012*/ 	.short	0x0000
        /*0014*/ 	.byte	0x00, 0xf0, 0xa1, 0x03


	//----- nvinfo : EIATTR_SPARSE_MMA_MASK
	.align		4
.L_1494:
        /*0018*/ 	.byte	0x03, 0x50
        /*001a*/ 	.short	0x0000


	//----- nvinfo : EIATTR_MAXREG_COUNT
	.align		4
        /*001c*/ 	.byte	0x03, 0x1b
        /*001e*/ 	.short	0x00ff


	//----- nvinfo : EIATTR_MERCURY_ISA_VERSION
	.align		4
        /*0020*/ 	.byte	0x03, 0x5f
        /*0022*/ 	.short	0x0101


	//----- nvinfo : EIATTR_COOP_GROUP_MASK_REGIDS
	.align		4
        /*0024*/ 	.byte	0x04, 0x29
        /*0026*/ 	.short	(.L_1496 - .L_1495)


	//   ....[0]....
.L_1495:
        /*0028*/ 	.word	0xffffffff


	//   ....[1]....
        /*002c*/ 	.word	0xffffffff


	//   ....[2]....
        /*0030*/ 	.word	0xffffffff


	//   ....[3]....
        /*0034*/ 	.word	0xffffffff


	//   ....[4]....
        /*0038*/ 	.word	0xffffffff


	//   ....[5]....
        /*003c*/ 	.word	0xffffffff


	//   ....[6]....
        /*0040*/ 	.word	0xffffffff


	//   ....[7]....
        /*0044*/ 	.word	0xffffffff


	//   ....[8]....
        /*0048*/ 	.word	0xffffffff


	//   ....[9]....
        /*004c*/ 	.word	0xffffffff


	//   ....[10]....
        /*0050*/ 	.word	0x05000032


	//   ....[11]....
        /*0054*/ 	.word	0x05000032


	//   ....[12]....
        /*0058*/ 	.word	0x05000032


	//   ....[13]....
        /*005c*/ 	.word	0x05000032


	//   ....[14]....
        /*0060*/ 	.word	0x05000032


	//   ....[15]....
        /*0064*/ 	.word	0x05000032


	//   ....[16]....
        /*0068*/ 	.word	0x05000032


	//   ....[17]....
        /*006c*/ 	.word	0x05000032


	//   ....[18]....
        /*0070*/ 	.word	0x05000032


	//   ....[19]....
        /*0074*/ 	.word	0x05000032


	//----- nvinfo : EIATTR_COOP_GROUP_INSTR_OFFSETS
	.align		4
.L_1496:
        /*0078*/ 	.byte	0x04, 0x28
        /*007a*/ 	.short	(.L_1498 - .L_1497)


	//   ....[0]....
.L_1497:
        /*007c*/ 	.word	0x00009760


	//   ....[1]....
        /*0080*/ 	.word	0x00009780


	//   ....[2]....
        /*0084*/ 	.word	0x000097a0


	//   ....[3]....
        /*0088*/ 	.word	0x000097c0


	//   ....[4]....
        /*008c*/ 	.word	0x000097f0


	//   ....[5]....
        /*0090*/ 	.word	0x00009b20


	//   ....[6]....
        /*0094*/ 	.word	0x00009b40


	//   ....[7]....
        /*0098*/ 	.word	0x00009b60


	//   ....[8]....
        /*009c*/ 	.word	0x00009b80


	//   ....[9]....
        /*00a0*/ 	.word	0x00009ba0


	//   ....[10]....
        /*00a4*/ 	.word	0x0000a330


	//   ....[11]....
        /*00a8*/ 	.word	0x0000a3d0


	//   ....[12]....
        /*00ac*/ 	.word	0x0000a440


	//   ....[13]....
        /*00b0*/ 	.word	0x0000a4b0


	//   ....[14]....
        /*00b4*/ 	.word	0x0000a530


	//   ....[15]....
        /*00b8*/ 	.word	0x0000a8b0


	//   ....[16]....
        /*00bc*/ 	.word	0x0000a920


	//   ....[17]....
        /*00c0*/ 	.word	0x0000a990


	//   ....[18]....
        /*00c4*/ 	.word	0x0000aa00


	//   ....[19]....
        /*00c8*/ 	.word	0x0000aa70


	//----- nvinfo : EIATTR_EXIT_INSTR_OFFSETS
	.align		4
.L_1498:
        /*00cc*/ 	.byte	0x04, 0x1c
        /*00ce*/ 	.short	(.L_1500 - .L_1499)


	//   ....[0]....
.L_1499:
        /*00d0*/ 	.word	0x00000610


	//   ....[1]....
        /*00d4*/ 	.word	0x0000a2c0


	//----- nvinfo : EIATTR_MAX_THREADS
	.align		4
.L_1500:
        /*00d8*/ 	.byte	0x04, 0x05
        /*00da*/ 	.short	(.L_1502 - .L_1501)
.L_1501:
        /*00dc*/ 	.word	0x00000080
        /*00e0*/ 	.word	0x00000001
        /*00e4*/ 	.word	0x00000001


	//----- nvinfo : EIATTR_CRS_STACK_SIZE
	.align		4
.L_1502:
        /*00e8*/ 	.byte	0x04, 0x1e
        /*00ea*/ 	.short	(.L_1504 - .L_1503)
.L_1503:
        /*00ec*/ 	.word	0x00000000


	//----- nvinfo : EIATTR_CBANK_PARAM_SIZE
	.align		4
.L_1504:
        /*00f0*/ 	.byte	0x03, 0x19
        /*00f2*/ 	.short	0x00e8


	//----- nvinfo : EIATTR_PARAM_CBANK
	.align		4
        /*00f4*/ 	.byte	0x04, 0x0a
        /*00f6*/ 	.short	(.L_1506 - .L_1505)
	.align		4
.L_1505:
        /*00f8*/ 	.word	index@(.nv.constant0._ZN10layer_norm13ln_fwd_kernelINS_13Kernel_traitsI6__halfS2_S2_S2_fjLj768ELj1ELj4ELj1ELj16ENS_18Kernel_traits_baseILj768ES2_S2_S2_S2_fjLj128EEEEELb1ELb1ELb0ELb1EEEvNS_9FwdParamsE)
        /*00fc*/ 	.short	0x0210
        /*00fe*/ 	.short	0x00e8


	//----- nvinfo : EIATTR_SW_WAR
	.align		4
.L_1506:
        /*0100*/ 	.byte	0x04, 0x36
        /*0102*/ 	.short	(.L_1508 - .L_1507)
.L_1507:
        /*0104*/ 	.word	0x00000008
.L_1508:


//--------------------- .nv.info._ZN10layer_norm13ln_fwd_kernelINS_13Kernel_traitsI6__halfS2_S2_S2_fjLj768ELj1ELj4ELj1ELj16ENS_18Kernel_traits_baseILj768ES2_S2_S2_S2_fjLj128EEEEELb1ELb1ELb1ELb0EEEvNS_9FwdParamsE --------------------------
	.section	.nv.info._ZN10layer_norm13ln_fwd_kernelINS_13Kernel_traitsI6__halfS2_S2_S2_fjLj768ELj1ELj4ELj1ELj16ENS_18Kernel_traits_baseILj768ES2_S2_S2_S2_fjLj128EEEEELb1ELb1ELb1ELb0EEEvNS_9FwdParamsE,"",@"SHT_CUDA_INFO"
	.sectionflags	@""
	.align	4


	//----- nvinfo : EIATTR_CUDA_API_VERSION
	.align		4
        /*0000*/ 	.byte	0x04, 0x37
        /*0002*/ 	.short	(.L_1510 - .L_1509)
.L_1509:
        /*0004*/ 	.word	0x00000082


	//----- nvinfo : EIATTR_KPARAM_INFO
	.align		4
.L_1510:
        /*0008*/ 	.byte	0x04, 0x17
        /*000a*/ 	.short	(.L_1512 - .L_1511)
.L_1511:
        /*000c*/ 	.word	0x00000000
        /*0010*/ 	.short	0x0000
        /*0012*/ 	.short	0x0000
        /*0014*/ 	.byte	0x00, 0xf0, 0xa1, 0x03


	//----- nvinfo : EIATTR_SPARSE_MMA_MASK
	.align		4
.L_1512:
        /*0018*/ 	.byte	0x03, 0x50
        /*001a*/ 	.short	0x0000


	//----- nvinfo : EIATTR_MAXREG_COUNT
	.align		4
        /*001c*/ 	.byte	0x03, 0x1b
        /*001e*/ 	.short	0x00ff


	//----- nvinfo : EIATTR_MERCURY_ISA_VERSION
	.align		4
        /*0020*/ 	.byte	0x03, 0x5f
        /*0022*/ 	.short	0x0101


	//----- nvinfo : EIATTR_COOP_GROUP_MASK_REGIDS
	.align		4
        /*0024*/ 	.byte	0x04, 0x29
        /*0026*/ 	.short	(.L_1514 - .L_1513)


	//   ....[0]....
.L_1513:
        /*0028*/ 	.word	0xffffffff


	//   ....[1]....
        /*002c*/ 	.word	0xffffffff


	//   ....[2]....
        /*0030*/ 	.word	0xffffffff


	//   ....[3]....
        /*0034*/ 	.word	0xffffffff


	//   ....[4]....
        /*0038*/ 	.word	0xffffffff


	//   ....[5]....
        /*003c*/ 	.word	0xffffffff


	//   ....[6]....
        /*0040*/ 	.word	0xffffffff


	//   ....[7]....
        /*0044*/ 	.word	0xffffffff


	//   ....[8]....
        /*0048*/ 	.word	0xffffffff


	//   ....[9]....
        /*004c*/ 	.word	0xffffffff


	//   ....[10]....
        /*0050*/ 	.word	0x0500008a


	//   ....[11]....
        /*0054*/ 	.word	0x0500008a


	//   ....[12]....
        /*0058*/ 	.word	0x0500008a


	//   ....[13]....
        /*005c*/ 	.word	0x0500008a


	//   ....[14]....
        /*0060*/ 	.word	0x0500008a


	//   ....[15]....
        /*0064*/ 	.word	0x0500008a


	//   ....[16]....
        /*0068*/ 	.word	0x0500008a


	//   ....[17]....
        /*006c*/ 	.word	0x0500008a


	//   ....[18]....
        /*0070*/ 	.word	0x0500008a


	//   ....[19]....
        /*0074*/ 	.word	0x0500008a


	//----- nvinfo : EIATTR_COOP_GROUP_INSTR_OFFSETS
	.align		4
.L_1514:
        /*0078*/ 	.byte	0x04, 0x28
        /*007a*/ 	.short	(.L_1516 - .L_1515)


	//   ....[0]....
.L_1515:
        /*007c*/ 	.word	0x0000ab80


	//   ....[1]....
        /*0080*/ 	.word	0x0000aba0


	//   ....[2]....
        /*0084*/ 	.word	0x0000abc0


	//   ....[3]....
        /*0088*/ 	.word	0x0000abe0


	//   ....[4]....
        /*008c*/ 	.word	0x0000ac10


	//   ....[5]....
        /*0090*/ 	.word	0x0000af50


	//   ....[6]....
        /*0094*/ 	.word	0x0000af70


	//   ....[7]....
        /*0098*/ 	.word	0x0000af90


	//   ....[8]....
        /*009c*/ 	.word	0x0000afb0


	//   ....[9]....
        /*00a0*/ 	.word	0x0000afd0


	//   ....[10]....
        /*00a4*/ 	.word	0x0000b8c0


	//   ....[11]....
        /*00a8*/ 	.word	0x0000b960


	//   ....[12]....
        /*00ac*/ 	.word	0x0000b9d0


	//   ....[13]....
        /*00b0*/ 	.word	0x0000ba40


	//   ....[14]....
        /*00b4*/ 	.word	0x0000bac0


	//   ....[15]....
        /*00b8*/ 	.word	0x0000be50


	//   ....[16]....
        /*00bc*/ 	.word	0x0000bec0


	//   ....[17]....
        /*00c0*/ 	.word	0x0000bf30


	//   ....[18]....
        /*00c4*/ 	.word	0x0000bfa0


	//   ....[19]....
        /*00c8*/ 	.word	0x0000c010


	//----- nvinfo : EIATTR_EXIT_INSTR_OFFSETS
	.align		4
.L_1516:
        /*00cc*/ 	.byte	0x04, 0x1c
        /*00ce*/ 	.short	(.L_1518 - .L_1517)


	//   ....[0]....
.L_1517:
        /*00d0*/ 	.word	0x00000950


	//   ....[1]....
        /*00d4*/ 	.word	0x0000b850


	//----- nvinfo : EIATTR_MAX_THREADS
	.align		4
.L_1518:
        /*00d8*/ 	.byte	0x04, 0x05
        /*00da*/ 	.short	(.L_1520 - .L_1519)
.L_1519:
        /*00dc*/ 	.word	0x00000080
        /*00e0*/ 	.word	0x00000001
        /*00e4*/ 	.word	0x00000001


	//----- nvinfo : EIATTR_CRS_STACK_SIZE
	.align		4
.L_1520:
        /*00e8*/ 	.byte	0x04, 0x1e
        /*00ea*/ 	.short	(.L_1522 - .L_1521)
.L_1521:
        /*00ec*/ 	.word	0x00000000


	//----- nvinfo : EIATTR_CBANK_PARAM_SIZE
	.align		4
.L_1522:
        /*00f0*/ 	.byte	0x03, 0x19
        /*00f2*/ 	.short	0x00e8


	//----- nvinfo : EIATTR_PARAM_CBANK
	.align		4
        /*00f4*/ 	.byte	0x04, 0x0a
        /*00f6*/ 	.short	(.L_1524 - .L_1523)
	.align		4
.L_1523:
        /*00f8*/ 	.word	index@(.nv.constant0._ZN10layer_norm13ln_fwd_kernelINS_13Kernel_traitsI6__halfS2_S2_S2_fjLj768ELj1ELj4ELj1ELj16ENS_18Kernel_traits_baseILj768ES2_S2_S2_S2_fjLj128EEEEELb1ELb1ELb1ELb0EEEvNS_9FwdParamsE)
        /*00fc*/ 	.short	0x0210
        /*00fe*/ 	.short	0x00e8


	//----- nvinfo : EIATTR_SW_WAR
	.align		4
.L_1524:
        /*0100*/ 	.byte	0x04, 0x36
        /*0102*/ 	.short	(.L_1526 - .L_1525)
.L_1525:
        /*0104*/ 	.word	0x00000008
.L_1526:


//--------------------- .nv.info._ZN10layer_norm13ln_fwd_kernelINS_13Kernel_traitsI6__halfS2_S2_S2_fjLj768ELj1ELj4ELj1ELj16ENS_18Kernel_traits_baseILj768ES2_S2_S2_S2_fjLj128EEEEELb1ELb1ELb1ELb1EEEvNS_9FwdParamsE --------------------------
	.section	.nv.info._ZN10layer_norm13ln_fwd_kernelINS_13Kernel_traitsI6__halfS2_S2_S2_fjLj768ELj1ELj4ELj1ELj16ENS_18Kernel_traits_baseILj768ES2_S2_S2_S2_fjLj128EEEEELb1ELb1ELb1ELb1EEEvNS_9FwdParamsE,"",@"SHT_CUDA_INFO"
	.sectionflags	@""
	.align	4


	//----- nvinfo : EIATTR_CUDA_API_VERSION
	.align		4
        /*0000*/ 	.byte	0x04, 0x37
        /*0002*/ 	.short	(.L_1528 - .L_1527)
.L_1527:
        /*0004*/ 	.word	0x00000082


	//----- nvinfo : EIATTR_KPARAM_INFO
	.align		4
.L_1528:
        /*0008*/ 	.byte	0x04, 0x17
        /*000a*/ 	.short	(.L_1530 - .L_1529)
.L_1529:
        /*000c*/ 	.word	0x00000000
        /*0010*/ 	.short	0x0000
        /*0012*/ 	.short	0x0000
        /*0014*/ 	.byte	0x00, 0xf0, 0xa1, 0x03


	//----- nvinfo : EIATTR_SPARSE_MMA_MASK
	.align		4
.L_1530:
        /*0018*/ 	.byte	0x03, 0x50
        /*001a*/ 	.short	0x0000


	//----- nvinfo : EIATTR_MAXREG_COUNT
	.align		4
        /*001c*/ 	.byte	0x03, 0x1b
        /*001e*/ 	.short	0x00ff


	//----- nvinfo : EIATTR_MERCURY_ISA_VERSION
	.align		4
        /*0020*/ 	.byte	0x03, 0x5f
        /*0022*/ 	.short	0x0101


	//----- nvinfo : EIATTR_COOP_GROUP_MASK_REGIDS
	.align		4
        /*0024*/ 	.byte	0x04, 0x29
        /*0026*/ 	.short	(.L_1532 - .L_1531)


	//   ....[0]....
.L_1531:
        /*0028*/ 	.word	0xffffffff


	//   ....[1]....
        /*002c*/ 	.word	0xffffffff


	//   ....[2]....
        /*0030*/ 	.word	0xffffffff


	//   ....[3]....
        /*0034*/ 	.word	0xffffffff


	//   ....[4]....
        /*0038*/ 	.word	0xffffffff


	//   ....[5]....
        /*003c*/ 	.word	0xffffffff


	//   ....[6]....
        /*0040*/ 	.word	0xffffffff


	//   ....[7]....
        /*0044*/ 	.word	0xffffffff


	//   ....[8]....
        /*0048*/ 	.word	0xffffffff


	//   ....[9]....
        /*004c*/ 	.word	0xffffffff


	//   ....[10]....
        /*0050*/ 	.word	0x0500006f


	//   ....[11]....
        /*0054*/ 	.word	0x0500006f


	//   ....[12]....
        /*0058*/ 	.word	0x0500006f


	//   ....[13]....
        /*005c*/ 	.word	0x0500006f


	//   ....[14]....
        /*0060*/ 	.word	0x0500006f


	//   ....[15]....
        /*0064*/ 	.word	0x0500006f


	//   ....[16]....
        /*0068*/ 	.word	0x0500006f


	//   ....[17]....
        /*006c*/ 	.word	0x0500006f


	//   ....[18]....
        /*0070*/ 	.word	0x0500006f


	//   ....[19]....
        /*0074*/ 	.word	0x0500006f


	//----- nvinfo : EIATTR_COOP_GROUP_INSTR_OFFSETS
	.align		4
.L_1532:
        /*0078*/ 	.byte	0x04, 0x28
        /*007a*/ 	.short	(.L_1534 - .L_1533)


	//   ....[0]....
.L_1533:
        /*007c*/ 	.word	0x0000a680


	//   ....[1]....
        /*0080*/ 	.word	0x0000a6b0


	//   ....[2]....
        /*0084*/ 	.word	0x0000a6d0


	//   ....[3]....
        /*0088*/ 	.word	0x0000a6f0


	//   ....[4]....
        /*008c*/ 	.word	0x0000a710


	//   ....[5]....
        /*0090*/ 	.word	0x0000aa40


	//   ....[6]....
        /*0094*/ 	.word	0x0000aa60


	//   ....[7]....
        /*0098*/ 	.word	0x0000aa80


	//   ....[8]....
        /*009c*/ 	.word	0x0000aaa0


	//   ....[9]....
        /*00a0*/ 	.word	0x0000aac0


	//   ....[10]....
        /*00a4*/ 	.word	0x0000b460


	//   ....[11]....
        /*00a8*/ 	.word	0x0000b510


	//   ....[12]....
        /*00ac*/ 	.word	0x0000b580


	//   ....[13]....
        /*00b0*/ 	.word	0x0000b5f0


	//   ....[14]....
        /*00b4*/ 	.word	0x0000b660


	//   ....[15]....
        /*00b8*/ 	.word	0x0000b9e0


	//   ....[16]....
        /*00bc*/ 	.word	0x0000ba50


	//   ....[17]....
        /*00c0*/ 	.word	0x0000bac0


	//   ....[18]....
        /*00c4*/ 	.word	0x0000bb30


	//   ....[19]....
        /*00c8*/ 	.word	0x0000bba0


	//----- nvinfo : EIATTR_EXIT_INSTR_OFFSETS
	.align		4
.L_1534:
        /*00cc*/ 	.byte	0x04, 0x1c
        /*00ce*/ 	.short	(.L_1536 - .L_1535)


	//   ....[0]....
.L_1535:
        /*00d0*/ 	.word	0x00000610


	//   ....[1]....
        /*00d4*/ 	.word	0x0000b3f0


	//----- nvinfo : EIATTR_MAX_THREADS
	.align		4
.L_1536:
        /*00d8*/ 	.byte	0x04, 0x05
        /*00da*/ 	.short	(.L_1538 - .L_1537)
.L_1537:
        /*00dc*/ 	.word	0x00000080
        /*00e0*/ 	.word	0x00000001
        /*00e4*/ 	.word	0x00000001


	//----- nvinfo : EIATTR_CRS_STACK_SIZE
	.align		4
.L_1538:
        /*00e8*/ 	.byte	0x04, 0x1e
        /*00ea*/ 	.short	(.L_1540 - .L_1539)
.L_1539:
        /*00ec*/ 	.word	0x00000000


	//----- nvinfo : EIATTR_CBANK_PARAM_SIZE
	.align		4
.L_1540:
        /*00f0*/ 	.byte	0x03, 0x19
        /*00f2*/ 	.short	0x00e8


	//----- nvinfo : EIATTR_PARAM_CBANK
	.align		4
        /*00f4*/ 	.byte	0x04, 0x0a
        /*00f6*/ 	.short	(.L_1542 - .L_1541)
	.align		4
.L_1541:
        /*00f8*/ 	.word	index@(.nv.constant0._ZN10layer_norm13ln_fwd_kernelINS_13Kernel_traitsI6__halfS2_S2_S2_fjLj768ELj1ELj4ELj1ELj16ENS_18Kernel_traits_baseILj768ES2_S2_S2_S2_fjLj128EEEEELb1ELb1ELb1ELb1EEEvNS_9FwdParamsE)
        /*00fc*/ 	.short	0x0210
        /*00fe*/ 	.short	0x00e8


	//----- nvinfo : EIATTR_SW_WAR
	.align		4
.L_1542:
        /*0100*/ 	.byte	0x04, 0x36
        /*0102*/ 	.short	(.L_1544 - .L_1543)
.L_1543:
        /*0104*/ 	.word	0x00000008
.L_1544:


//--------------------- .nv.info._ZN10layer_norm13ln_fwd_kernelINS_13Kernel_traitsIf13__nv_bfloat16S2_S2_fjLj768ELj1ELj4ELj1ELj16ENS_18Kernel_traits_baseILj768EfS2_S2_S2_fjLj128EEEEELb0ELb0ELb0ELb0EEEvNS_9FwdParamsE --------------------------
	.section	.nv.info._ZN10layer_norm13ln_fwd_kernelINS_13Kernel_traitsIf13__nv_bfloat16S2_S2_fjLj768ELj1ELj4ELj1ELj16ENS_18Kernel_traits_baseILj768EfS2_S2_S2_fjLj128EEEEELb0ELb0ELb0ELb0EEEvNS_9FwdParamsE,"",@"SHT_CUDA_INFO"
	.sectionflags	@""
	.align	4


	//----- nvinfo : EIATTR_CUDA_API_VERSION
	.align		4
        /*0000*/ 	.byte	0x04, 0x37
        /*0002*/ 	.short	(.L_1546 - .L_1545)
.L_1545:
        /*0004*/ 	.word	0x00000082


	//----- nvinfo : EIATTR_KPARAM_INFO
	.align		4
.L_1546:
        /*0008*/ 	.byte	0x04, 0x17
        /*000a*/ 	.short	(.L_1548 - .L_1547)
.L_1547:
        /*000c*/ 	.word	0x00000000
        /*0010*/ 	.short	0x0000
        /*0012*/ 	.short	0x0000
        /*0014*/ 	.byte	0x00, 0xf0, 0xa1, 0x03


	//----- nvinfo : EIATTR_SPARSE_MMA_MASK
	.align		4
.L_1548:
        /*0018*/ 	.byte	0x03, 0x50
        /*001a*/ 	.short	0x0000


	//----- nvinfo : EIATTR_MAXREG_COUNT
	.align		4
        /*001c*/ 	.byte	0x03, 0x1b
        /*001e*/ 	.short	0x00ff


	//----- nvinfo : EIATTR_MERCURY_ISA_VERSION
	.align		4
        /*0020*/ 	.byte	0x03, 0x5f
        /*0022*/ 	.short	0x0101


	//----- nvinfo : EIATTR_COOP_GROUP_MASK_REGIDS
	.align		4
        /*0024*/ 	.byte	0x04, 0x29
        /*0026*/ 	.short	(.L_1550 - .L_1549)


	//   ....[0]....
.L_1549:
        /*0028*/ 	.word	0xffffffff


	//   ....[1]....
        /*002c*/ 	.word	0xffffffff


	//   ....[2]....
        /*0030*/ 	.word	0xffffffff


	//   ....[3]....
        /*0034*/ 	.word	0xffffffff


	//   ....[4]....
        /*0038*/ 	.word	0xffffffff


	//   ....[5]....
        /*003c*/ 	.word	0xffffffff


	//   ....[6]....
        /*0040*/ 	.word	0xffffffff


	//   ....[7]....
        /*0044*/ 	.word	0xffffffff


	//   ....[8]....
        /*0048*/ 	.word	0xffffffff


	//   ....[9]....
        /*004c*/ 	.word	0xffffffff


	//   ....[10]....
        /*0050*/ 	.word	0x05000041


	//   ....[11]....
        /*0054*/ 	.word	0x05000041


	//   ....[12]....
        /*0058*/ 	.word	0x05000041


	//   ....[13]....
        /*005c*/ 	.word	0x05000041


	//   ....[14]....
        /*0060*/ 	.word	0x05000041


	//   ....[15]....
        /*0064*/ 	.word	0x05000041


	//   ....[16]....
        /*0068*/ 	.word	0x05000041


	//   ....[17]....
        /*006c*/ 	.word	0x05000041


	//   ....[18]....
        /*0070*/ 	.word	0x05000041


	//   ....[19]....
        /*0074*/ 	.word	0x05000041


	//----- nvinfo : EIATTR_COOP_GROUP_INSTR_OFFSETS
	.align		4
.L_1550:
        /*0078*/ 	.byte	0x04, 0x28
        /*007a*/ 	.short	(.L_1552 - .L_1551)


	//   ....[0]....
.L_1551:
        /*007c*/ 	.word	0x00001cc0


	//   ....[1]....
        /*0080*/ 	.word	0x00001cf0


	//   ....[2]....
        /*0084*/ 	.word	0x00001d10


	//   ....[3]....
        /*0088*/ 	.word	0x00001d30


	//   ....[4]....
        /*008c*/ 	.word	0x00001d50


	//   ....[5]....
        /*0090*/ 	.word	0x00002090


	//   ....[6]....
        /*0094*/ 	.word	0x000020b0


	//   ....[7]....
        /*0098*/ 	.word	0x000020d0


	//   ....[8]....
        /*009c*/ 	.word	0x000020f0


	//   ....[9]....
        /*00a0*/ 	.word	0x00002110


	//   ....[10]....
        /*00a4*/ 	.word	0x00002940


	//   ....[11]....
        /*00a8*/ 	.word	0x000029d0


	//   ....[12]....
        /*00ac*/ 	.word	0x00002a30


	//   ....[13]....
        /*00b0*/ 	.word	0x00002a90


	//   ....[14]....
        /*00b4*/ 	.word	0x00002af0


	//   ....[15]....
        /*00b8*/ 	.word	0x00002e90


	//   ....[16]....
        /*00bc*/ 	.word	0x00002ee0


	//   ....[17]....
        /*00c0*/ 	.word	0x00002f40


	//   ....[18]....
        /*00c4*/ 	.word	0x00002fa0


	//   ....[19]....
        /*00c8*/ 	.word	0x00003000


	//----- nvinfo : EIATTR_EXIT_INSTR_OFFSETS
	.align		4
.L_1552:
        /*00cc*/ 	.byte	0x04, 0x1c
        /*00ce*/ 	.short	(.L_1554 - .L_1553)


	//   ....[0]....
.L_1553:
        /*00d0*/ 	.word	0x000004d0


	//   ....[1]....
        /*00d4*/ 	.word	0x000028d0


	//----- nvinfo : EIATTR_MAX_THREADS
	.align		4
.L_1554:
        /*00d8*/ 	.byte	0x04, 0x05
        /*00da*/ 	.short	(.L_1556 - .L_1555)
.L_1555:
        /*00dc*/ 	.word	0x00000080
        /*00e0*/ 	.word	0x00000001
        /*00e4*/ 	.word	0x00000001


	//----- nvinfo : EIATTR_CRS_STACK_SIZE
	.align		4
.L_1556:
        /*00e8*/ 	.byte	0x04, 0x1e
        /*00ea*/ 	.short	(.L_1558 - .L_1557)
.L_1557:
        /*00ec*/ 	.word	0x00000000


	//----- nvinfo : EIATTR_CBANK_PARAM_SIZE
	.align		4
.L_1558:
        /*00f0*/ 	.byte	0x03, 0x19
        /*00f2*/ 	.short	0x00e8


	//----- nvinfo : EIATTR_PARAM_CBANK
	.align		4
        /*00f4*/ 	.byte	0x04, 0x0a
        /*00f6*/ 	.short	(.L_1560 - .L_1559)
	.align		4
.L_1559:
        /*00f8*/ 	.word	index@(.nv.constant0._ZN10layer_norm13ln_fwd_kernelINS_13Kernel_traitsIf13__nv_bfloat16S2_S2_fjLj768ELj1ELj4ELj1ELj16ENS_18Kernel_traits_baseILj768EfS2_S2_S2_fjLj128EEEEELb0ELb0ELb0ELb0EEEvNS_9FwdParamsE)
        /*00fc*/ 	.short	0x0210
        /*00fe*/ 	.short	0x00e8


	//----- nvinfo : EIATTR_SW_WAR
	.align		4
.L_1560:
        /*0100*/ 	.byte	0x04, 0x36
        /*0102*/ 	.short	(.L_1562 - .L_1561)
.L_1561:
        /*0104*/ 	.word	0x00000008
.L_1562:


//--------------------- .nv.info._ZN10layer_norm13ln_fwd_kernelINS_13Kernel_traitsIf13__nv_bfloat16S2_S2_fjLj768ELj1ELj4ELj1ELj16ENS_18Kernel_traits_baseILj768EfS2_S2_S2_fjLj128EEEEELb0ELb0ELb0ELb1EEEvNS_9FwdParamsE --------------------------
	.section	.nv.info._ZN10layer_norm13ln_fwd_kernelINS_13Kernel_traitsIf13__nv_bfloat16S2_S2_fjLj768ELj1ELj4ELj1ELj16ENS_18Kernel_traits_baseILj768EfS2_S2_S2_fjLj128EEEEELb0ELb0ELb0ELb1EEEvNS_9FwdParamsE,"",@"SHT_CUDA_INFO"
	.sectionflags	@""
	.align	4


	//----- nvinfo : EIATTR_CUDA_API_VERSION
	.align		4
        /*0000*/ 	.byte	0x04, 0x37
        /*0002*/ 	.short	(.L_1564 - .L_1563)
.L_1563:
        /*0004*/ 	.word	0x00000082


	//----- nvinfo : EIATTR_KPARAM_INFO
	.align		4
.L_1564:
        /*0008*/ 	.byte	0x04, 0x17
        /*000a*/ 	.short	(.L_1566 - .L_1565)
.L_1565:
        /*000c*/ 	.word	0x00000000
        /*0010*/ 	.short	0x0000
        /*0012*/ 	.short	0x0000
        /*0014*/ 	.byte	0x00, 0xf0, 0xa1, 0x03


	//----- nvinfo : EIATTR_SPARSE_MMA_MASK
	.align		4
.L_1566:
        /*0018*/ 	.byte	0x03, 0x50
        /*001a*/ 	.short	0x0000


	//----- nvinfo : EIATTR_MAXREG_COUNT
	.align		4
        /*001c*/ 	.byte	0x03, 0x1b
        /*001e*/ 	.short	0x00ff


	//----- nvinfo : EIATTR_MERCURY_ISA_VERSION
	.align		4
        /*0020*/ 	.byte	0x03, 0x5f
        /*0022*/ 	.short	0x0101


	//----- nvinfo : EIATTR_COOP_GROUP_MASK_REGIDS
	.align		4
        /*0024*/ 	.byte	0x04, 0x29
        /*0026*/ 	.short	(.L_1568 - .L_1567)


	//   ....[0]....
.L_1567:
        /*0028*/ 	.word	0xffffffff


	//   ....[1]....
        /*002c*/ 	.word	0xffffffff


	//   ....[2]....
        /*0030*/ 	.word	0xffffffff


	//   ....[3]....
        /*0034*/ 	.word	0xffffffff


	//   ....[4]....
        /*0038*/ 	.word	0xffffffff


	//   ....[5]....
        /*003c*/ 	.word	0xffffffff


	//   ....[6]....
        /*0040*/ 	.word	0xffffffff


	//   ....[7]....
        /*0044*/ 	.word	0xffffffff


	//   ....[8]....
        /*0048*/ 	.word	0xffffffff


	//   ....[9]....
        /*004c*/ 	.word	0xffffffff


	//   ....[10]....
        /*0050*/ 	.word	0x05000056


	//   ....[11]....
        /*0054*/ 	.word	0x05000056


	//   ....[12]....
        /*0058*/ 	.word	0x05000056


	//   ....[13]....
        /*005c*/ 	.word	0x05000056


	//   ....[14]....
        /*0060*/ 	.word	0x05000056


	//   ....[15]....
        /*0064*/ 	.word	0x05000056


	//   ....[16]....
        /*0068*/ 	.word	0x05000056


	//   ....[17]....
        /*006c*/ 	.word	0x05000056


	//   ....[18]....
        /*0070*/ 	.word	0x05000056


	//   ....[19]....
        /*0074*/ 	.word	0x05000056


	//----- nvinfo : EIATTR_COOP_GROUP_INSTR_OFFSETS
	.align		4
.L_1568:
        /*0078*/ 	.byte	0x04, 0x28
        /*007a*/ 	.short	(.L_1570 - .L_1569)


	//   ....[0]....
.L_1569:
        /*007c*/ 	.word	0x000016c0


	//   ....[1]....
        /*0080*/ 	.word	0x000016f0


	//   ....[2]....
        /*0084*/ 	.word	0x00001710


	//   ....[3]....
        /*0088*/ 	.word	0x00001730


	//   ....[4]....
        /*008c*/ 	.word	0x00001750


	//   ....[5]....
        /*0090*/ 	.word	0x00001a80


	//   ....[6]....
        /*0094*/ 	.word	0x00001aa0


	//   ....[7]....
        /*0098*/ 	.word	0x00001ac0


	//   ....[8]....
        /*009c*/ 	.word	0x00001ae0


	//   ....[9]....
        /*00a0*/ 	.word	0x00001b00


	//   ....[10]....
        /*00a4*/ 	.word	0x00002230


	//   ....[11]....
        /*00a8*/ 	.word	0x000022d0


	//   ....[12]....
        /*00ac*/ 	.word	0x00002330


	//   ....[13]....
        /*00b0*/ 	.word	0x00002390


	//   ....[14]....
        /*00b4*/ 	.word	0x000023f0


	//   ....[15]....
        /*00b8*/ 	.word	0x00002760


	//   ....[16]....
        /*00bc*/ 	.word	0x000027c0


	//   ....[17]....
        /*00c0*/ 	.word	0x00002820


	//   ....[18]....
        /*00c4*/ 	.word	0x00002880


	//   ....[19]....
        /*00c8*/ 	.word	0x000028e0


	//----- nvinfo : EIATTR_EXIT_INSTR_OFFSETS
	.align		4
.L_1570:
        /*00cc*/ 	.byte	0x04, 0x1c
        /*00ce*/ 	.short	(.L_1572 - .L_1571)


	//   ....[0]....
.L_1571:
        /*00d0*/ 	.word	0x00000280


	//   ....[1]....
        /*00d4*/ 	.word	0x000021d0


	//----- nvinfo : EIATTR_MAX_THREADS
	.align		4
.L_1572:
        /*00d8*/ 	.byte	0x04, 0x05
        /*00da*/ 	.short	(.L_1574 - .L_1573)
.L_1573:
        /*00dc*/ 	.word	0x00000080
        /*00e0*/ 	.word	0x00000001
        /*00e4*/ 	.word	0x00000001


	//----- nvinfo : EIATTR_CRS_STACK_SIZE
	.align		4
.L_1574:
        /*00e8*/ 	.byte	0x04, 0x1e
        /*00ea*/ 	.short	(.L_1576 - .L_1575)
.L_1575:
        /*00ec*/ 	.word	0x00000000


	//----- nvinfo : EIATTR_CBANK_PARAM_SIZE
	.align		4
.L_1576:
        /*00f0*/ 	.byte	0x03, 0x19
        /*00f2*/ 	.short	0x00e8


	//----- nvinfo : EIATTR_PARAM_CBANK
	.align		4
        /*00f4*/ 	.byte	0x04, 0x0a
        /*00f6*/ 	.short	(.L_1578 - .L_1577)
	.align		4
.L_1577:
        /*00f8*/ 	.word	index@(.nv.constant0._ZN10layer_norm13ln_fwd_kernelINS_13Kernel_traitsIf13__nv_bfloat16S2_S2_fjLj768ELj1ELj4ELj1ELj16ENS_18Kernel_traits_baseILj768EfS2_S2_S2_fjLj128EEEEELb0ELb0ELb0ELb1EEEvNS_9FwdParamsE)
        /*00fc*/ 	.short	0x0210
        /*00fe*/ 	.short	0x00e8


	//----- nvinfo : EIATTR_SW_WAR
	.align		4
.L_1578:
        /*0100*/ 	.byte	0x04, 0x36
        /*0102*/ 	.short	(.L_1580 - .L_1579)
.L_1579:
        /*0104*/ 	.word	0x00000008
.L_1580:


//--------------------- .nv.info._ZN10layer_norm13ln_fwd_kernelINS_13Kernel_traitsIf13__nv_bfloat16S2_S2_fjLj768ELj1ELj4ELj1ELj16ENS_18Kernel_traits_baseILj768EfS2_S2_S2_fjLj128EEEEELb0ELb0ELb1ELb0EEEvNS_9FwdParamsE --------------------------
	.section	.nv.info._ZN10layer_norm13ln_fwd_kernelINS_13Kernel_traitsIf13__nv_bfloat16S2_S2_fjLj768ELj1ELj4ELj1ELj16ENS_18Kernel_traits_baseILj768EfS2_S2_S2_fjLj128EEEEELb0ELb0ELb1ELb0EEEvNS_9FwdParamsE,"",@"SHT_CUDA_INFO"
	.sectionflags	@""
	.align	4


	//----- nvinfo : EIATTR_CUDA_API_VERSION
	.align		4
        /*0000*/ 	.byte	0x04, 0x37
        /*0002*/ 	.short	(.L_1582 - .L_1581)
.L_1581:
        /*0004*/ 	.word	0x00000082


	//----- nvinfo : EIATTR_KPARAM_INFO
	.align		4
.L_1582:
        /*0008*/ 	.byte	0x04, 0x17
        /*000a*/ 	.short	(.L_1584 - .L_1583)
.L_1583:
        /*000c*/ 	.word	0x00000000
        /*0010*/ 	.short	0x0000
        /*0012*/ 	.short	0x0000
        /*0014*/ 	.byte	0x00, 0xf0, 0xa1, 0x03


	//----- nvinfo : EIATTR_SPARSE_MMA_MASK
	.align		4
.L_1584:
        /*0018*/ 	.byte	0x03, 0x50
        /*001a*/ 	.short	0x0000


	//----- nvinfo : EIATTR_MAXREG_COUNT
	.align		4
        /*001c*/ 	.byte	0x03, 0x1b
        /*001e*/ 	.short	0x00ff


	//----- nvinfo : EIATTR_MERCURY_ISA_VERSION
	.align		4
        /*0020*/ 	.byte	0x03, 0x5f
        /*0022*/ 	.short	0x0101


	//----- nvinfo : EIATTR_COOP_GROUP_MASK_REGIDS
	.align		4
        /*0024*/ 	.byte	0x04, 0x29
        /*0026*/ 	.short	(.L_1586 - .L_1585)


	//   ....[0]....
.L_1585:
        /*0028*/ 	.word	0xffffffff


	//   ....[1]....
        /*002c*/ 	.word	0xffffffff


	//   ....[2]....
        /*0030*/ 	.word	0xffffffff


	//   ....[3]....
        /*0034*/ 	.word	0xffffffff


	//   ....[4]....
        /*0038*/ 	.word	0xffffffff


	//   ....[5]....
        /*003c*/ 	.word	0xffffffff


	//   ....[6]....
        /*0040*/ 	.word	0xffffffff


	//   ....[7]....
        /*0044*/ 	.word	0xffffffff


	//   ....[8]....
        /*0048*/ 	.word	0xffffffff


	//   ....[9]....
        /*004c*/ 	.word	0xffffffff


	//   ....[10]....
        /*0050*/ 	.word	0x05000062


	//   ....[11]....
        /*0054*/ 	.word	0x05000062


	//   ....[12]....
        /*0058*/ 	.word	0x05000062


	//   ....[13]....
        /*005c*/ 	.word	0x05000062


	//   ....[14]....
        /*0060*/ 	.word	0x05000062


	//   ....[15]....
        /*0064*/ 	.word	0x05000062


	//   ....[16]....
        /*0068*/ 	.word	0x05000062


	//   ....[17]....
        /*006c*/ 	.word	0x05000062


	//   ....[18]....
        /*0070*/ 	.word	0x05000062


	//   ....[19]....
        /*0074*/ 	.word	0x05000062


	//----- nvinfo : EIATTR_COOP_GROUP_INSTR_OFFSETS
	.align		4
.L_1586:
        /*0078*/ 	.byte	0x04, 0x28
        /*007a*/ 	.short	(.L_1588 - .L_1587)


	//   ....[0]....
.L_1587:
        /*007c*/ 	.word	0x00001ec0


	//   ....[1]....
        /*0080*/ 	.word	0x00001ef0


	//   ....[2]....
        /*0084*/ 	.word	0x00001f10


	//   ....[3]....
        /*0088*/ 	.word	0x00001f30


	//   ....[4]....
        /*008c*/ 	.word	0x00001f50


	//   ....[5]....
        /*0090*/ 	.word	0x00002290


	//   ....[6]....
        /*0094*/ 	.word	0x000022b0


	//   ....[7]....
        /*0098*/ 	.word	0x000022d0


	//   ....[8]....
        /*009c*/ 	.word	0x000022f0


	//   ....[9]....
        /*00a0*/ 	.word	0x00002310


	//   ....[10]....
        /*00a4*/ 	.word	0x00002bd0


	//   ....[11]....
        /*00a8*/ 	.word	0x00002c80


	//   ....[12]....
        /*00ac*/ 	.word	0x00002cf0


	//   ....[13]....
        /*00b0*/ 	.word	0x00002d60


	//   ....[14]....
        /*00b4*/ 	.word	0x00002dd0


	//   ....[15]....
        /*00b8*/ 	.word	0x00003160


	//   ....[16]....
        /*00bc*/ 	.word	0x000031d0


	//   ....[17]....
        /*00c0*/ 	.word	0x00003240


	//   ....[18]....
        /*00c4*/ 	.word	0x000032b0


	//   ....[19]....
        /*00c8*/ 	.word	0x00003320


	//----- nvinfo : EIATTR_EXIT_INSTR_OFFSETS
	.align		4
.L_1588:
        /*00cc*/ 	.byte	0x04, 0x1c
        /*00ce*/ 	.short	(.L_1590 - .L_1589)


	//   ....[0]....
.L_1589:
        /*00d0*/ 	.word	0x000004a0


	//   ....[1]....
        /*00d4*/ 	.word	0x00002b60


	//----- nvinfo : EIATTR_MAX_THREADS
	.align		4
.L_1590:
        /*00d8*/ 	.byte	0x04, 0x05
        /*00da*/ 	.short	(.L_1592 - .L_1591)
.L_1591:
        /*00dc*/ 	.word	0x00000080
        /*00e0*/ 	.word	0x00000001
        /*00e4*/ 	.word	0x00000001


	//----- nvinfo : EIATTR_CRS_STACK_SIZE
	.align		4
.L_1592:
        /*00e8*/ 	.byte	0x04, 0x1e
        /*00ea*/ 	.short	(.L_1594 - .L_1593)
.L_1593:
        /*00ec*/ 	.word	0x00000000


	//----- nvinfo : EIATTR_CBANK_PARAM_SIZE
	.align		4
.L_1594:
        /*00f0*/ 	.byte	0x03, 0x19
        /*00f2*/ 	.short	0x00e8


	//----- nvinfo : EIATTR_PARAM_CBANK
	.align		4
        /*00f4*/ 	.byte	0x04, 0x0a
        /*00f6*/ 	.short	(.L_1596 - .L_1595)
	.align		4
.L_1595:
        /*00f8*/ 	.word	index@(.nv.constant0._ZN10layer_norm13ln_fwd_kernelINS_13Kernel_traitsIf13__nv_bfloat16S2_S2_fjLj768ELj1ELj4ELj1ELj16ENS_18Kernel_traits_baseILj768EfS2_S2_S2_fjLj128EEEEELb0ELb0ELb1ELb0EEEvNS_9FwdParamsE)
        /*00fc*/ 	.short	0x0210
        /*00fe*/ 	.short	0x00e8


	//----- nvinfo : EIATTR_SW_WAR
	.align		4
.L_1596:
        /*0100*/ 	.byte	0x04, 0x36
        /*0102*/ 	.short	(.L_1598 - .L_1597)
.L_1597:
        /*0104*/ 	.word	0x00000008
.L_1598:


//--------------------- .nv.info._ZN10layer_norm13ln_fwd_kernelINS_13Kernel_traitsIf13__nv_bfloat16S2_S2_fjLj768ELj1ELj4ELj1ELj16ENS_18Kernel_traits_baseILj768EfS2_S2_S2_fjLj128EEEEELb0ELb0ELb1ELb1EEEvNS_9FwdParamsE --------------------------
	.section	.nv.info._ZN10layer_norm13ln_fwd_kernelINS_13Kernel_traitsIf13__nv_bfloat16S2_S2_fjLj768ELj1ELj4ELj1ELj16ENS_18Kernel_traits_baseILj768EfS2_S2_S2_fjLj128EEEEELb0ELb0ELb1ELb1EEEvNS_9FwdParamsE,"",@"SHT_CUDA_INFO"
	.sectionflags	@""
	.align	4


	//----- nvinfo : EIATTR_CUDA_API_VERSION
	.align		4
        /*0000*/ 	.byte	0x04, 0x37
        /*0002*/ 	.short	(.L_1600 - .L_1599)
.L_1599:
        /*0004*/ 	.word	0x00000082


	//----- nvinfo : EIATTR_KPARAM_INFO
	.align		4
.L_1600:
        /*0008*/ 	.byte	0x04, 0x17
        /*000a*/ 	.short	(.L_1602 - .L_1601)
.L_1601:
        /*000c*/ 	.word	0x00000000
        /*0010*/ 	.short	0x0000
        /*0012*/ 	.short	0x0000
        /*0014*/ 	.byte	0x00, 0xf0, 0xa1, 0x03


	//----- nvinfo : EIATTR_SPARSE_MMA_MASK
	.align		4
.L_1602:
        /*0018*/ 	.byte	0x03, 0x50
        /*001a*/ 	.short	0x0000


	//----- nvinfo : EIATTR_MAXREG_COUNT
	.align		4
        /*001c*/ 	.byte	0x03, 0x1b
        /*001e*/ 	.short	0x00ff


	//----- nvinfo : EIATTR_MERCURY_ISA_VERSION
	.align		4
        /*0020*/ 	.byte	0x03, 0x5f
        /*0022*/ 	.short	0x0101


	//----- nvinfo : EIATTR_COOP_GROUP_MASK_REGIDS
	.align		4
        /*0024*/ 	.byte	0x04, 0x29
        /*0026*/ 	.short	(.L_1604 - .L_1603)


	//   ....[0]....
.L_1603:
        /*0028*/ 	.word	0xffffffff


	//   ....[1]....
        /*002c*/ 	.word	0xffffffff


	//   ....[2]....
        /*0030*/ 	.word	0xffffffff


	//   ....[3]....
        /*0034*/ 	.word	0xffffffff


	//   ....[4]....
        /*0038*/ 	.word	0xffffffff


	//   ....[5]....
        /*003c*/ 	.word	0xffffffff


	//   ....[6]....
        /*0040*/ 	.word	0xffffffff


	//   ....[7]....
        /*0044*/ 	.word	0xffffffff


	//   ....[8]....
        /*0048*/ 	.word	0xffffffff


	//   ....[9]....
        /*004c*/ 	.word	0xffffffff


	//   ....[10]....
        /*0050*/ 	.word	0x05000041


	//   ....[11]....
        /*0054*/ 	.word	0x05000041


	//   ....[12]....
        /*0058*/ 	.word	0x05000041


	//   ....[13]....
        /*005c*/ 	.word	0x05000041


	//   ....[14]....
        /*0060*/ 	.word	0x05000041


	//   ....[15]....
        /*0064*/ 	.word	0x05000041


	//   ....[16]....
        /*0068*/ 	.word	0x05000041


	//   ....[17]....
        /*006c*/ 	.word	0x05000041


	//   ....[18]....
        /*0070*/ 	.word	0x05000041


	//   ....[19]....
        /*0074*/ 	.word	0x05000041


	//----- nvinfo : EIATTR_COOP_GROUP_INSTR_OFFSETS
	.align		4
.L_1604:
        /*0078*/ 	.byte	0x04, 0x28
        /*007a*/ 	.short	(.L_1606 - .L_1605)


	//   ....[0]....
.L_1605:
        /*007c*/ 	.word	0x00001b70


	//   ....[1]....
        /*0080*/ 	.word	0x00001ba0


	//   ....[2]....
        /*0084*/ 	.word	0x00001bc0


	//   ....[3]....
        /*0088*/ 	.word	0x00001be0


	//   ....[4]....
        /*008c*/ 	.word	0x00001c00


	//   ....[5]....
        /*0090*/ 	.word	0x00001f30


	//   ....[6]....
        /*0094*/ 	.word	0x00001f50


	//   ....[7]....
        /*0098*/ 	.word	0x00001f70


	//   ....[8]....
        /*009c*/ 	.word	0x00001f90


	//   ....[9]....
        /*00a0*/ 	.word	0x00001fb0


	//   ....[10]....
        /*00a4*/ 	.word	0x000027c0


	//   ....[11]....
        /*00a8*/ 	.word	0x00002850


	//   ....[12]....
        /*00ac*/ 	.word	0x000028b0


	//   ....[13]....
        /*00b0*/ 	.word	0x00002910


	//   ....[14]....
        /*00b4*/ 	.word	0x00002960


	//   ....[15]....
        /*00b8*/ 	.word	0x00002cd0


	//   ....[16]....
        /*00bc*/ 	.word	0x00002d30


	//   ....[17]....
        /*00c0*/ 	.word	0x00002d90


	//   ....[18]....
        /*00c4*/ 	.word	0x00002de0


	//   ....[19]....
        /*00c8*/ 	.word	0x00002e30


	//----- nvinfo : EIATTR_EXIT_INSTR_OFFSETS
	.align		4
.L_1606:
        /*00cc*/ 	.byte	0x04, 0x1c
        /*00ce*/ 	.short	(.L_1608 - .L_1607)


	//   ....[0]....
.L_1607:
        /*00d0*/ 	.word	0x00000240


	//   ....[1]....
        /*00d4*/ 	.word	0x00002750


	//----- nvinfo : EIATTR_MAX_THREADS
	.align		4
.L_1608:
        /*00d8*/ 	.byte	0x04, 0x05
        /*00da*/ 	.short	(.L_1610 - .L_1609)
.L_1609:
        /*00dc*/ 	.word	0x00000080
        /*00e0*/ 	.word	0x00000001
        /*00e4*/ 	.word	0x00000001


	//----- nvinfo : EIATTR_CRS_STACK_SIZE
	.align		4
.L_1610:
        /*00e8*/ 	.byte	0x04, 0x1e
        /*00ea*/ 	.short	(.L_1612 - .L_1611)
.L_1611:
        /*00ec*/ 	.word	0x00000000


	//----- nvinfo : EIATTR_CBANK_PARAM_SIZE
	.align		4
.L_1612:
        /*00f0*/ 	.byte	0x03, 0x19
        /*00f2*/ 	.short	0x00e8


	//----- nvinfo : EIATTR_PARAM_CBANK
	.align		4
        /*00f4*/ 	.byte	0x04, 0x0a
        /*00f6*/ 	.short	(.L_1614 - .L_1613)
	.align		4
.L_1613:
        /*00f8*/ 	.word	index@(.nv.constant0._ZN10layer_norm13ln_fwd_kernelINS_13Kernel_traitsIf13__nv_bfloat16S2_S2_fjLj768ELj1ELj4ELj1ELj16ENS_18Kernel_traits_baseILj768EfS2_S2_S2_fjLj128EEEEELb0ELb0ELb1ELb1EEEvNS_9FwdParamsE)
        /*00fc*/ 	.short	0x0210
        /*00fe*/ 	.short	0x00e8


	//----- nvinfo : EIATTR_SW_WAR
	.align		4
.L_1614:
        /*0100*/ 	.byte	0x04, 0x36
        /*0102*/ 	.short	(.L_1616 - .L_1615)
.L_1615:
        /*0104*/ 	.word	0x00000008
.L_1616:


//--------------------- .nv.info._ZN10layer_norm13ln_fwd_kernelINS_13Kernel_traitsIf13__nv_bfloat16S2_S2_fjLj768ELj1ELj4ELj1ELj16ENS_18Kernel_traits_baseILj768EfS2_S2_S2_fjLj128EEEEELb0ELb1ELb0ELb0EEEvNS_9FwdParamsE --------------------------
	.section	.nv.info._ZN10layer_norm13ln_fwd_kernelINS_13Kernel_traitsIf13__nv_bfloat16S2_S2_fjLj768ELj1ELj4ELj1ELj16ENS_18Kernel_traits_baseILj768EfS2_S2_S2_fjLj128EEEEELb0ELb1ELb0ELb0EEEvNS_9FwdParamsE,"",@"SHT_CUDA_INFO"
	.sectionflags	@""
	.align	4


	//----- nvinfo : EIATTR_CUDA_API_VERSION
	.align		4
        /*0000*/ 	.byte	0x04, 0x37
        /*0002*/ 	.short	(.L_1618 - .L_1617)
.L_1617:
        /*0004*/ 	.word	0x00000082


	//----- nvinfo : EIATTR_KPARAM_INFO
	.align		4
.L_1618:
        /*0008*/ 	.byte	0x04, 0x17
        /*000a*/ 	.short	(.L_1620 - .L_1619)
.L_1619:
        /*000c*/ 	.word	0x00000000
        /*0010*/ 	.short	0x0000
        /*0012*/ 	.short	0x0000
        /*0014*/ 	.byte	0x00, 0xf0, 0xa1, 0x03


	//----- nvinfo : EIATTR_SPARSE_MMA_MASK
	.align		4
.L_1620:
        /*0018*/ 	.byte	0x03, 0x50
        /*001a*/ 	.short	0x0000


	//----- nvinfo : EIATTR_MAXREG_COUNT
	.align		4
        /*001c*/ 	.byte	0x03, 0x1b
        /*001e*/ 	.short	0x00ff


	//----- nvinfo : EIATTR_MERCURY_ISA_VERSION
	.align		4
        /*0020*/ 	.byte	0x03, 0x5f
        /*0022*/ 	.short	0x0101


	//----- nvinfo : EIATTR_COOP_GROUP_MASK_REGIDS
	.align		4
        /*0024*/ 	.byte	0x04, 0x29
        /*0026*/ 	.short	(.L_1622 - .L_1621)


	//   ....[0]....
.L_1621:
        /*0028*/ 	.word	0xffffffff


	//   ....[1]....
        /*002c*/ 	.word	0xffffffff


	//   ....[2]....
        /*0030*/ 	.word	0xffffffff


	//   ....[3]....
        /*0034*/ 	.word	0xffffffff


	//   ....[4]....
        /*0038*/ 	.word	0xffffffff


	//   ....[5]....
        /*003c*/ 	.word	0xffffffff


	//   ....[6]....
        /*0040*/ 	.word	0xffffffff


	//   ....[7]....
        /*0044*/ 	.word	0xffffffff


	//   ....[8]....
        /*0048*/ 	.word	0xffffffff


	//   ....[9]....
        /*004c*/ 	.word	0xffffffff


	//   ....[10]....
        /*0050*/ 	.word	0x05000070


	//   ....[11]....
        /*0054*/ 	.word	0x05000070


	//   ....[12]....
        /*0058*/ 	.word	0x05000070


	//   ....[13]....
        /*005c*/ 	.word	0x05000070


	//   ....[14]....
        /*0060*/ 	.word	0x05000070


	//   ....[15]....
        /*0064*/ 	.word	0x05000070


	//   ....[16]....
        /*0068*/ 	.word	0x05000070


	//   ....[17]....
        /*006c*/ 	.word	0x05000070


	//   ....[18]....
        /*0070*/ 	.word	0x05000070


	//   ....[19]....
        /*0074*/ 	.word	0x05000070


	//----- nvinfo : EIATTR_COOP_GROUP_INSTR_OFFSETS
	.align		4
.L_1622:
        /*0078*/ 	.byte	0x04, 0x28
        /*007a*/ 	.short	(.L_1624 - .L_1623)


	//   ....[0]....
.L_1623:
        /*007c*/ 	.word	0x00001590


	//   ....[1]....
        /*0080*/ 	.word	0x000015b0


	//   ....[2]....
        /*0084*/ 	.word	0x000015d0


	//   ....[3]....
        /*0088*/ 	.word	0x000015f0


	//   ....[4]....
        /*008c*/ 	.word	0x00001620


	//   ....[5]....
        /*0090*/ 	.word	0x00001960


	//   ....[6]....
        /*0094*/ 	.word	0x00001980


	//   ....[7]....
        /*0098*/ 	.word	0x000019a0


	//   ....[8]....
        /*009c*/ 	.word	0x000019c0


	//   ....[9]....
        /*00a0*/ 	.word	0x000019e0


	//   ....[10]....
        /*00a4*/ 	.word	0x00002210


	//   ....[11]....
        /*00a8*/ 	.word	0x000022b0


	//   ....[12]....
        /*00ac*/ 	.word	0x00002320


	//   ....[13]....
        /*00b0*/ 	.word	0x00002390


	//   ....[14]....
        /*00b4*/ 	.word	0x00002410


	//   ....[15]....
        /*00b8*/ 	.word	0x000027a0


	//   ....[16]....
        /*00bc*/ 	.word	0x00002810


	//   ....[17]....
        /*00c0*/ 	.word	0x00002880


	//   ....[18]....
        /*00c4*/ 	.word	0x000028f0


	//   ....[19]....
        /*00c8*/ 	.word	0x00002960


	//----- nvinfo : EIATTR_EXIT_INSTR_OFFSETS
	.align		4
.L_1624:
        /*00cc*/ 	.byte	0x04, 0x1c
        /*00ce*/ 	.short	(.L_1626 - .L_1625)


	//   ....[0]....
.L_1625:
        /*00d0*/ 	.word	0x00000580


	//   ....[1]....
        /*00d4*/ 	.word	0x000021a0


	//----- nvinfo : EIATTR_MAX_THREADS
	.align		4
.L_1626:
        /*00d8*/ 	.byte	0x04, 0x05
        /*00da*/ 	.short	(.L_1628 - .L_1627)
.L_1627:
        /*00dc*/ 	.word	0x00000080
        /*00e0*/ 	.word	0x00000001
        /*00e4*/ 	.word	0x00000001


	//----- nvinfo : EIATTR_CRS_STACK_SIZE
	.align		4
.L_1628:
        /*00e8*/ 	.byte	0x04, 0x1e
        /*00ea*/ 	.short	(.L_1630 - .L_1629)
.L_1629:
        /*00ec*/ 	.word	0x00000000


	//----- nvinfo : EIATTR_CBANK_PARAM_SIZE
	.align		4
.L_1630:
        /*00f0*/ 	.byte	0x03, 0x19
        /*00f2*/ 	.short	0x00e8


	//----- nvinfo : EIATTR_PARAM_CBANK
	.align		4
        /*00f4*/ 	.byte	0x04, 0x0a
        /*00f6*/ 	.short	(.L_1632 - .L_1631)
	.align		4
.L_1631:
        /*00f8*/ 	.word	index@(.nv.constant0._ZN10layer_norm13ln_fwd_kernelINS_13Kernel_traitsIf13__nv_bfloat16S2_S2_fjLj768ELj1ELj4ELj1ELj16ENS_18Kernel_traits_baseILj768EfS2_S2_S2_fjLj128EEEEELb0ELb1ELb0ELb0EEEvNS_9FwdParamsE)
        /*00fc*/ 	.short	0x0210
        /*00fe*/ 	.short	0x00e8


	//----- nvinfo : EIATTR_SW_WAR
	.align		4
.L_1632:
        /*0100*/ 	.byte	0x04, 0x36
        /*0102*/ 	.short	(.L_1634 - .L_1633)
.L_1633:
        /*0104*/ 	.word	0x00000008
.L_1634:


//--------------------- .nv.info._ZN10layer_norm13ln_fwd_kernelINS_13Kernel_traitsIf13__nv_bfloat16S2_S2_fjLj768ELj1ELj4ELj1ELj16ENS_18Kernel_traits_baseILj768EfS2_S2_S2_fjLj128EEEEELb0ELb1ELb0ELb1EEEvNS_9FwdParamsE --------------------------
	.section	.nv.info._ZN10layer_norm13ln_fwd_kernelINS_13Kernel_traitsIf13__nv_bfloat16S2_S2_fjLj768ELj1ELj4ELj1ELj16ENS_18Kernel_traits_baseILj768EfS2_S2_S2_fjLj128EEEEELb0ELb1ELb0ELb1EEEvNS_9FwdParamsE,"",@"SHT_CUDA_INFO"
	.sectionflags	@""
	.align	4


	//----- nvinfo : EIATTR_CUDA_API_VERSION
	.align		4
        /*0000*/ 	.byte	0x04, 0x37
        /*0002*/ 	.short	(.L_1636 - .L_1635)
.L_1635:
        /*0004*/ 	.word	0x00000082


	//----- nvinfo : EIATTR_KPARAM_INFO
	.align		4
.L_1636:
        /*0008*/ 	.byte	0x04, 0x17
        /*000a*/ 	.short	(.L_1638 - .L_1637)
.L_1637:
        /*000c*/ 	.word	0x00000000
        /*0010*/ 	.short	0x0000
        /*0012*/ 	.short	0x0000
        /*0014*/ 	.byte	0x00, 0xf0, 0xa1, 0x03


	//----- nvinfo : EIATTR_SPARSE_MMA_MASK
	.align		4
.L_1638:
        /*0018*/ 	.byte	0x03, 0x50
        /*001a*/ 	.short	0x0000


	//----- nvinfo : EIATTR_MAXREG_COUNT
	.align		4
        /*001c*/ 	.byte	0x03, 0x1b
        /*001e*/ 	.short	0x00ff


	//----- nvinfo : EIATTR_MERCURY_ISA_VERSION
	.align		4
        /*0020*/ 	.byte	0x03, 0x5f
        /*0022*/ 	.short	0x0101


	//----- nvinfo : EIATTR_COOP_GROUP_MASK_REGIDS
	.align		4
        /*0024*/ 	.byte	0x04, 0x29
        /*0026*/ 	.short	(.L_1640 - .L_1639)


	//   ....[0]....
.L_1639:
        /*0028*/ 	.word	0xffffffff


	//   ....[1]....
        /*002c*/ 	.word	0xffffffff


	//   ....[2]....
        /*0030*/ 	.word	0xffffffff


	//   ....[3]....
        /*0034*/ 	.word	0xffffffff


	//   ....[4]....
        /*0038*/ 	.word	0xffffffff


	//   ....[5]....
        /*003c*/ 	.word	0xffffffff


	//   ....[6]....
        /*0040*/ 	.word	0xffffffff


	//   ....[7]....
        /*0044*/ 	.word	0xffffffff


	//   ....[8]....
        /*0048*/ 	.word	0xffffffff


	//   ....[9]....
        /*004c*/ 	.word	0xffffffff


	//   ....[10]....
        /*0050*/ 	.word	0x05000075


	//   ....[11]....
        /*0054*/ 	.word	0x05000075


	//   ....[12]....
        /*0058*/ 	.word	0x05000075


	//   ....[13]....
        /*005c*/ 	.word	0x05000075


	//   ....[14]....
        /*0060*/ 	.word	0x05000075


	//   ....[15]....
        /*0064*/ 	.word	0x05000075


	//   ....[16]....
        /*0068*/ 	.word	0x05000075


	//   ....[17]....
        /*006c*/ 	.word	0x05000075


	//   ....[18]....
        /*0070*/ 	.word	0x05000075


	//   ....[19]....
        /*0074*/ 	.word	0x05000075


	//----- nvinfo : EIATTR_COOP_GROUP_INSTR_OFFSETS
	.align		4
.L_1640:
        /*0078*/ 	.byte	0x04, 0x28
        /*007a*/ 	.short	(.L_1642 - .L_1641)


	//   ....[0]....
.L_1641:
        /*007c*/ 	.word	0x00001220


	//   ....[1]....
        /*0080*/ 	.word	0x00001240


	//   ....[2]....
        /*0084*/ 	.word	0x00001260


	//   ....[3]....
        /*0088*/ 	.word	0x00001280


	//   ....[4]....
        /*008c*/ 	.word	0x000012b0


	//   ....[5]....
        /*0090*/ 	.word	0x000015e0


	//   ....[6]....
        /*0094*/ 	.word	0x00001600


	//   ....[7]....
        /*0098*/ 	.word	0x00001620


	//   ....[8]....
        /*009c*/ 	.word	0x00001640


	//   ....[9]....
        /*00a0*/ 	.word	0x00001660


	//   ....[10]....
        /*00a4*/ 	.word	0x00001dc0


	//   ....[11]....
        /*00a8*/ 	.word	0x00001e60


	//   ....[12]....
        /*00ac*/ 	.word	0x00001ed0


	//   ....[13]....
        /*00b0*/ 	.word	0x00001f40


	//   ....[14]....
        /*00b4*/ 	.word	0x00001fc0


	//   ....[15]....
        /*00b8*/ 	.word	0x00002340


	//   ....[16]....
        /*00bc*/ 	.word	0x000023b0


	//   ....[17]....
        /*00c0*/ 	.word	0x00002420


	//   ....[18]....
        /*00c4*/ 	.word	0x00002490


	//   ....[19]....
        /*00c8*/ 	.word	0x00002500


	//----- nvinfo : EIATTR_EXIT_INSTR_OFFSETS
	.align		4
.L_1642:
        /*00cc*/ 	.byte	0x04, 0x1c
        /*00ce*/ 	.short	(.L_1644 - .L_1643)


	//   ....[0]....
.L_1643:
        /*00d0*/ 	.word	0x00000280


	//   ....[1]....
        /*00d4*/ 	.word	0x00001d50


	//----- nvinfo : EIATTR_MAX_THREADS
	.align		4
.L_1644:
        /*00d8*/ 	.byte	0x04, 0x05
        /*00da*/ 	.short	(.L_1646 - .L_1645)
.L_1645:
        /*00dc*/ 	.word	0x00000080
        /*00e0*/ 	.word	0x00000001
        /*00e4*/ 	.word	0x00000001


	//----- nvinfo : EIATTR_CRS_STACK_SIZE
	.align		4
.L_1646:
        /*00e8*/ 	.byte	0x04, 0x1e
        /*00ea*/ 	.short	(.L_1648 - .L_1647)
.L_1647:
        /*00ec*/ 	.word	0x00000000


	//----- nvinfo : EIATTR_CBANK_PARAM_SIZE
	.align		4
.L_1648:
        /*00f0*/ 	.byte	0x03, 0x19
        /*00f2*/ 	.short	0x00e8


	//----- nvinfo : EIATTR_PARAM_CBANK
	.align		4
        /*00f4*/ 	.byte	0x04, 0x0a
        /*00f6*/ 	.short	(.L_1650 - .L_1649)
	.align		4
.L_1649:
        /*00f8*/ 	.word	index@(.nv.constant0._ZN10layer_norm13ln_fwd_kernelINS_13Kernel_traitsIf13__nv_bfloat16S2_S2_fjLj768ELj1ELj4ELj1ELj16ENS_18Kernel_traits_baseILj768EfS2_S2_S2_fjLj128EEEEELb0ELb1ELb0ELb1EEEvNS_9FwdParamsE)
        /*00fc*/ 	.short	0x0210
        /*00fe*/ 	.short	0x00e8


	//----- nvinfo : EIATTR_SW_WAR
	.align		4
.L_1650:
        /*0100*/ 	.byte	0x04, 0x36
        /*0102*/ 	.short	(.L_1652 - .L_1651)
.L_1651:
        /*0104*/ 	.word	0x00000008
.L_1652:


//--------------------- .nv.info._ZN10layer_norm13ln_fwd_kernelINS_13Kernel_traitsIf13__nv_bfloat16S2_S2_fjLj768ELj1ELj4ELj1ELj16ENS_18Kernel_traits_baseILj768EfS2_S2_S2_fjLj128EEEEELb0ELb1ELb1ELb0EEEvNS_9FwdParamsE --------------------------
	.section	.nv.info._ZN10layer_norm13ln_fwd_kernelINS_13Kernel_traitsIf13__nv_bfloat16S2_S2_fjLj768ELj1ELj4ELj1ELj16ENS_18Kernel_traits_baseILj768EfS2_S2_S2_fjLj128EEEEELb0ELb1ELb1ELb0EEEvNS_9FwdParamsE,"",@"SHT_CUDA_INFO"
	.sectionflags	@""
	.align	4


	//----- nvinfo : EIATTR_CUDA_API_VERSION
	.align		4
        /*0000*/ 	.byte	0x04, 0x37
        /*0002*/ 	.short	(.L_1654 - .L_1653)
.L_1653:
        /*0004*/ 	.word	0x00000082


	//----- nvinfo : EIATTR_KPARAM_INFO
	.align		4
.L_1654:
        /*0008*/ 	.byte	0x04, 0x17
        /*000a*/ 	.short	(.L_1656 - .L_1655)
.L_1655:
        /*000c*/ 	.word	0x00000000
        /*0010*/ 	.short	0x0000
        /*0012*/ 	.short	0x0000
        /*0014*/ 	.byte	0x00, 0xf0, 0xa1, 0x03


	//----- nvinfo : EIATTR_SPARSE_MMA_MASK
	.align		4
.L_1656:
        /*0018*/ 	.byte	0x03, 0x50
        /*001a*/ 	.short	0x0000


	//----- nvinfo : EIATTR_MAXREG_COUNT
	.align		4
        /*001c*/ 	.byte	0x03, 0x1b
        /*001e*/ 	.short	0x00ff


	//----- nvinfo : EIATTR_MERCURY_ISA_VERSION
	.align		4
        /*0020*/ 	.byte	0x03, 0x5f
        /*0022*/ 	.short	0x0101


	//----- nvinfo : EIATTR_COOP_GROUP_MASK_REGIDS
	.align		4
        /*0024*/ 	.byte	0x04, 0x29
        /*0026*/ 	.short	(.L_1658 - .L_1657)


	//   ....[0]....
.L_1657:
        /*0028*/ 	.word	0xffffffff


	//   ....[1]....
        /*002c*/ 	.word	0xffffffff


	//   ....[2]....
        /*0030*/ 	.word	0xffffffff


	//   ....[3]....
        /*0034*/ 	.word	0xffffffff


	//   ....[4]....
        /*0038*/ 	.word	0xffffffff


	//   ....[5]....
        /*003c*/ 	.word	0xffffffff


	//   ....[6]....
        /*0040*/ 	.word	0xffffffff


	//   ....[7]....
        /*0044*/ 	.word	0xffffffff


	//   ....[8]....
        /*0048*/ 	.word	0xffffffff


	//   ....[9]....
        /*004c*/ 	.word	0xffffffff


	//   ....[10]....
        /*0050*/ 	.word	0x0500005f


	//   ....[11]....
        /*0054*/ 	.word	0x0500005f


	//   ....[12]....
        /*0058*/ 	.word	0x0500005f


	//   ....[13]....
        /*005c*/ 	.word	0x0500005f


	//   ....[14]....
        /*0060*/ 	.word	0x0500005f


	//   ....[15]....
        /*0064*/ 	.word	0x0500005f


	//   ....[16]....
        /*0068*/ 	.word	0x0500005f


	//   ....[17]....
        /*006c*/ 	.word	0x0500005f


	//   ....[18]....
        /*0070*/ 	.word	0x0500005f


	//   ....[19]....
        /*0074*/ 	.word	0x0500005f


	//----- nvinfo : EIATTR_COOP_GROUP_INSTR_OFFSETS
	.align		4
.L_1658:
        /*0078*/ 	.byte	0x04, 0x28
        /*007a*/ 	.short	(.L_1660 - .L_1659)


	//   ....[0]....
.L_1659:
        /*007c*/ 	.word	0x00002130


	//   ....[1]....
        /*0080*/ 	.word	0x00002160


	//   ....[2]....
        /*0084*/ 	.word	0x00002180


	//   ....[3]....
        /*0088*/ 	.word	0x000021a0


	//   ....[4]....
        /*008c*/ 	.word	0x000021c0


	//   ....[5]....
        /*0090*/ 	.word	0x00002500


	//   ....[6]....
        /*0094*/ 	.word	0x00002520


	//   ....[7]....
        /*0098*/ 	.word	0x00002540


	//   ....[8]....
        /*009c*/ 	.word	0x00002560


	//   ....[9]....
        /*00a0*/ 	.word	0x00002580


	//   ....[10]....
        /*00a4*/ 	.word	0x00002e40


	//   ....[11]....
        /*00a8*/ 	.word	0x00002ef0


	//   ....[12]....
        /*00ac*/ 	.word	0x00002f60


	//   ....[13]....
        /*00b0*/ 	.word	0x00002fd0


	//   ....[14]....
        /*00b4*/ 	.word	0x00003040


	//   ....[15]....
        /*00b8*/ 	.word	0x000033e0


	//   ....[16]....
        /*00bc*/ 	.word	0x00003450


	//   ....[17]....
        /*00c0*/ 	.word	0x000034c0


	//   ....[18]....
        /*00c4*/ 	.word	0x00003530


	//   ....[19]....
        /*00c8*/ 	.word	0x000035a0


	//----- nvinfo : EIATTR_EXIT_INSTR_OFFSETS
	.align		4
.L_1660:
        /*00cc*/ 	.byte	0x04, 0x1c
        /*00ce*/ 	.short	(.L_1662 - .L_1661)


	//   ....[0]....
.L_1661:
        /*00d0*/ 	.word	0x00000590


	//   ....[1]....
        /*00d4*/ 	.word	0x00002dd0


	//----- nvinfo : EIATTR_MAX_THREADS
	.align		4
.L_1662:
        /*00d8*/ 	.byte	0x04, 0x05
        /*00da*/ 	.short	(.L_1664 - .L_1663)
.L_1663:
        /*00dc*/ 	.word	0x00000080
        /*00e0*/ 	.word	0x00000001
        /*00e4*/ 	.word	0x00000001


	//----- nvinfo : EIATTR_CRS_STACK_SIZE
	.align		4
.L_1664:
        /*00e8*/ 	.byte	0x04, 0x1e
        /*00ea*/ 	.short	(.L_1666 - .L_1665)
.L_1665:
        /*00ec*/ 	.word	0x00000000


	//----- nvinfo : EIATTR_CBANK_PARAM_SIZE
	.align		4
.L_1666:
        /*00f0*/ 	.byte	0x03, 0x19
        /*00f2*/ 	.short	0x00e8


	//----- nvinfo : EIATTR_PARAM_CBANK
	.align		4
        /*00f4*/ 	.byte	0x04, 0x0a
        /*00f6*/ 	.short	(.L_1668 - .L_1667)
	.align		4
.L_1667:
        /*00f8*/ 	.word	index@(.nv.constant0._ZN10layer_norm13ln_fwd_kernelINS_13Kernel_traitsIf13__nv_bfloat16S2_S2_fjLj768ELj1ELj4ELj1ELj16ENS_18Kernel_traits_baseILj768EfS2_S2_S2_fjLj128EEEEELb0ELb1ELb1ELb0EEEvNS_9FwdParamsE)
        /*00fc*/ 	.short	0x0210
        /*00fe*/ 	.short	0x00e8


	//----- nvinfo : EIATTR_SW_WAR
	.align		4
.L_1668:
        /*0100*/ 	.byte	0x04, 0x36
        /*0102*/ 	.short	(.L_1670 - .L_1669)
.L_1669:
        /*0104*/ 	.word	0x00000008
.L_1670:


//--------------------- .nv.info._ZN10layer_norm13ln_fwd_kernelINS_13Kernel_traitsIf13__nv_bfloat16S2_S2_fjLj768ELj1ELj4ELj1ELj16ENS_18Kernel_traits_baseILj768EfS2_S2_S2_fjLj128EEEEELb0ELb1ELb1ELb1EEEvNS_9FwdParamsE --------------------------
	.section	.nv.info._ZN10layer_norm13ln_fwd_kernelINS_13Kernel_traitsIf13__nv_bfloat16S2_S2_fjLj768ELj1ELj4ELj1ELj16ENS_18Kernel_traits_baseILj768EfS2_S2_S2_fjLj128EEEEELb0ELb1ELb1ELb1EEEvNS_9FwdParamsE,"",@"SHT_CUDA_INFO"
	.sectionflags	@""
	.align	4


	//----- nvinfo : EIATTR_CUDA_API_VERSION
	.align		4
        /*0000*/ 	.byte	0x04, 0x37
        /*0002*/ 	.short	(.L_1672 - .L_1671)
.L_1671:
        /*0004*/ 	.word	0x00000082


	//----- nvinfo : EIATTR_KPARAM_INFO
	.align		4
.L_1672:
        /*0008*/ 	.byte	0x04, 0x17
        /*000a*/ 	.short	(.L_1674 - .L_1673)
.L_1673:
        /*000c*/ 	.word	0x00000000
        /*0010*/ 	.short	0x0000
        /*0012*/ 	.short	0x0000
        /*0014*/ 	.byte	0x00, 0xf0, 0xa1, 0x03


	//----- nvinfo : EIATTR_SPARSE_MMA_MASK
	.align		4
.L_1674:
        /*0018*/ 	.byte	0x03, 0x50
        /*001a*/ 	.short	0x0000


	//----- nvinfo : EIATTR_MAXREG_COUNT
	.align		4
        /*001c*/ 	.byte	0x03, 0x1b
        /*001e*/ 	.short	0x00ff


	//----- nvinfo : EIATTR_MERCURY_ISA_VERSION
	.align		4
        /*0020*/ 	.byte	0x03, 0x5f
        /*0022*/ 	.short	0x0101


	//----- nvinfo : EIATTR_COOP_GROUP_MASK_REGIDS
	.align		4
        /*0024*/ 	.byte	0x04, 0x29
        /*0026*/ 	.short	(.L_1676 - .L_1675)


	//   ....[0]....
.L_1675:
        /*0028*/ 	.word	0xffffffff


	//   ....[1]....
        /*002c*/ 	.word	0xffffffff


	//   ....[2]....
        /*0030*/ 	.word	0xffffffff


	//   ....[3]....
        /*0034*/ 	.word	0xffffffff


	//   ....[4]....
        /*0038*/ 	.word	0xffffffff


	//   ....[5]....
        /*003c*/ 	.word	0xffffffff


	//   ....[6]....
        /*0040*/ 	.word	0xffffffff


	//   ....[7]....
        /*0044*/ 	.word	0xffffffff


	//   ....[8]....
        /*0048*/ 	.word	0xffffffff


	//   ....[9]....
        /*004c*/ 	.word	0xffffffff


	//   ....[10]....
        /*0050*/ 	.word	0x05000076


	//   ....[11]....
        /*0054*/ 	.word	0x05000076


	//   ....[12]....
        /*0058*/ 	.word	0x05000076


	//   ....[13]....
        /*005c*/ 	.word	0x05000076


	//   ....[14]....
        /*0060*/ 	.word	0x05000076


	//   ....[15]....
        /*0064*/ 	.word	0x05000076


	//   ....[16]....
        /*0068*/ 	.word	0x05000076


	//   ....[17]....
        /*006c*/ 	.word	0x05000076


	//   ....[18]....
        /*0070*/ 	.word	0x05000076


	//   ....[19]....
        /*0074*/ 	.word	0x05000076


	//----- nvinfo : EIATTR_COOP_GROUP_INSTR_OFFSETS
	.align		4
.L_1676:
        /*0078*/ 	.byte	0x04, 0x28
        /*007a*/ 	.short	(.L_1678 - .L_1677)


	//   ....[0]....
.L_1677:
        /*007c*/ 	.word	0x00001d90


	//   ....[1]....
        /*0080*/ 	.word	0x00001db0


	//   ....[2]....
        /*0084*/ 	.word	0x00001dd0


	//   ....[3]....
        /*0088*/ 	.word	0x00001df0


	//   ....[4]....
        /*008c*/ 	.word	0x00001e20


	//   ....[5]....
        /*0090*/ 	.word	0x00002150


	//   ....[6]....
        /*0094*/ 	.word	0x00002170


	//   ....[7]....
        /*0098*/ 	.word	0x00002190


	//   ....[8]....
        /*009c*/ 	.word	0x000021b0


	//   ....[9]....
        /*00a0*/ 	.word	0x000021d0


	//   ....[10]....
        /*00a4*/ 	.word	0x000029e0


	//   ....[11]....
        /*00a8*/ 	.word	0x00002a80


	//   ....[12]....
        /*00ac*/ 	.word	0x00002af0


	//   ....[13]....
        /*00b0*/ 	.word	0x00002b60


	//   ....[14]....
        /*00b4*/ 	.word	0x00002be0


	//   ....[15]....
        /*00b8*/ 	.word	0x00002f50


	//   ....[16]....
        /*00bc*/ 	.word	0x00002fc0


	//   ....[17]....
        /*00c0*/ 	.word	0x00003030


	//   ....[18]....
        /*00c4*/ 	.word	0x000030a0


	//   ....[19]....
        /*00c8*/ 	.word	0x00003110


	//----- nvinfo : EIATTR_EXIT_INSTR_OFFSETS
	.align		4
.L_1678:
        /*00cc*/ 	.byte	0x04, 0x1c
        /*00ce*/ 	.short	(.L_1680 - .L_1679)


	//   ....[0]....
.L_1679:
        /*00d0*/ 	.word	0x00000280


	//   ....[1]....
        /*00d4*/ 	.word	0x00002970


	//----- nvinfo : EIATTR_MAX_THREADS
	.align		4
.L_1680:
        /*00d8*/ 	.byte	0x04, 0x05
        /*00da*/ 	.short	(.L_1682 - .L_1681)
.L_1681:
        /*00dc*/ 	.word	0x00000080
        /*00e0*/ 	.word	0x00000001
        /*00e4*/ 	.word	0x00000001


	//----- nvinfo : EIATTR_CRS_STACK_SIZE
	.align		4
.L_1682:
        /*00e8*/ 	.byte	0x04, 0x1e
        /*00ea*/ 	.short	(.L_1684 - .L_1683)
.L_1683:
        /*00ec*/ 	.word	0x00000000


	//----- nvinfo : EIATTR_CBANK_PARAM_SIZE
	.align		4
.L_1684:
        /*00f0*/ 	.byte	0x03, 0x19
        /*00f2*/ 	.short	0x00e8


	//----- nvinfo : EIATTR_PARAM_CBANK
	.align		4
        /*00f4*/ 	.byte	0x04, 0x0a
        /*00f6*/ 	.short	(.L_1686 - .L_1685)
	.align		4
.L_1685:
        /*00f8*/ 	.word	index@(.nv.constant0._ZN10layer_norm13ln_fwd_kernelINS_13Kernel_traitsIf13__nv_bfloat16S2_S2_fjLj768ELj1ELj4ELj1ELj16ENS_18Kernel_traits_baseILj768EfS2_S2_S2_fjLj128EEEEELb0ELb1ELb1ELb1EEEvNS_9FwdParamsE)
        /*00fc*/ 	.short	0x0210
        /*00fe*/ 	.short	0x00e8


	//----- nvinfo : EIATTR_SW_WAR
	.align		4
.L_1686:
        /*0100*/ 	.byte	0x04, 0x36
        /*0102*/ 	.short	(.L_1688 - .L_1687)
.L_1687:
        /*0104*/ 	.word	0x00000008
.L_1688:


//--------------------- .nv.info._ZN10layer_norm13ln_fwd_kernelINS_13Kernel_traitsIf13__nv_bfloat16S2_S2_fjLj768ELj1ELj4ELj1ELj16ENS_18Kernel_traits_baseILj768EfS2_S2_S2_fjLj128EEEEELb1ELb0ELb0ELb0EEEvNS_9FwdParamsE --------------------------
	.section	.nv.info._ZN10layer_norm13ln_fwd_kernelINS_13Kernel_traitsIf13__nv_bfloat16S2_S2_fjLj768ELj1ELj4ELj1ELj16ENS_18Kernel_traits_baseILj768EfS2_S2_S2_fjLj128EEEEELb1ELb0ELb0ELb0EEEvNS_9FwdParamsE,"",@"SHT_CUDA_INFO"
	.sectionflags	@""
	.align	4


	//----- nvinfo : EIATTR_CUDA_API_VERSION
	.align		4
        /*0000*/ 	.byte	0x04, 0x37
        /*0002*/ 	.short	(.L_1690 - .L_1689)
.L_1689:
        /*0004*/ 	.word	0x00000082


	//----- nvinfo : EIATTR_KPARAM_INFO
	.align		4
.L_1690:
        /*0008*/ 	.byte	0x04, 0x17
        /*000a*/ 	.short	(.L_1692 - .L_1691)
.L_1691:
        /*000c*/ 	.word	0x00000000
        /*0010*/ 	.short	0x0000
        /*0012*/ 	.short	0x0000
        /*0014*/ 	.byte	0x00, 0xf0, 0xa1, 0x03


	//----- nvinfo : EIATTR_SPARSE_MMA_MASK
	.align		4
.L_1692:
        /*0018*/ 	.byte	0x03, 0x50
        /*001a*/ 	.short	0x0000


	//----- nvinfo : EIATTR_MAXREG_COUNT
	.align		4
        /*001c*/ 	.byte	0x03, 0x1b
        /*001e*/ 	.short	0x00ff


	//----- nvinfo : EIATTR_MERCURY_ISA_VERSION
	.align		4
        /*0020*/ 	.byte	0x03, 0x5f
        /*0022*/ 	.short	0x0101


	//----- nvinfo : EIATTR_COOP_GROUP_MASK_REGIDS
	.align		4
        /*0024*/ 	.byte	0x04, 0x29
        /*0026*/ 	.short	(.L_1694 - .L_1693)


	//   ....[0]....
.L_1693:
        /*0028*/ 	.word	0xffffffff


	//   ....[1]....
        /*002c*/ 	.word	0xffffffff


	//   ....[2]....
        /*0030*/ 	.word	0xffffffff


	//   ....[3]....
        /*0034*/ 	.word	0xffffffff


	//   ....[4]....
        /*0038*/ 	.word	0xffffffff


	//   ....[5]....
        /*003c*/ 	.word	0xffffffff


	//   ....[6]....
        /*0040*/ 	.word	0xffffffff


	//   ....[7]....
        /*0044*/ 	.word	0xffffffff


	//   ....[8]....
        /*0048*/ 	.word	0xffffffff


	//   ....[9]....
        /*004c*/ 	.word	0xffffffff


	//   ....[10]....
        /*0050*/ 	.word	0x05000064


	//   ....[11]....
        /*0054*/ 	.word	0x05000064


	//   ....[12]....
        /*0058*/ 	.word	0x05000064


	//   ....[13]....
        /*005c*/ 	.word	0x05000064


	//   ....[14]....
        /*0060*/ 	.word	0x05000064


	//   ....[15]....
        /*0064*/ 	.word	0x05000064


	//   ....[16]....
        /*0068*/ 	.word	0x05000064


	//   ....[17]....
        /*006c*/ 	.word	0x05000064


	//   ....[18]....
        /*0070*/ 	.word	0x05000064


	//   ....[19]....
        /*0074*/ 	.word	0x05000064


	//----- nvinfo : EIATTR_COOP_GROUP_INSTR_OFFSETS
	.align		4
.L_1694:
        /*0078*/ 	.byte	0x04, 0x28
        /*007a*/ 	.short	(.L_1696 - .L_1695)


	//   ....[0]....
.L_1695:
        /*007c*/ 	.word	0x000094f0


	//   ....[1]....
        /*0080*/ 	.word	0x00009520


	//   ....[2]....
        /*0084*/ 	.word	0x00009540


	//   ....[3]....
        /*0088*/ 	.word	0x00009560


	//   ....[4]....
        /*008c*/ 	.word	0x00009580


	//   ....[5]....
        /*0090*/ 	.word	0x000098c0


	//   ....[6]....
        /*0094*/ 	.word	0x000098e0


	//   ....[7]....
        /*0098*/ 	.word	0x00009900


	//   ....[8]....
        /*009c*/ 	.word	0x00009920


	//   ....[9]....
        /*00a0*/ 	.word	0x00009940


	//   ....[10]....
        /*00a4*/ 	.word	0x0000a1a0


	//   ....[11]....
        /*00a8*/ 	.word	0x0000a250


	//   ....[12]....
        /*00ac*/ 	.word	0x0000a2c0


	//   ....[13]....
        /*00b0*/ 	.word	0x0000a330


	//   ....[14]....
        /*00b4*/ 	.word	0x0000a3a0


	//   ....[15]....
        /*00b8*/ 	.word	0x0000a730


	//   ....[16]....
        /*00bc*/ 	.word	0x0000a7a0


	//   ....[17]....
        /*00c0*/ 	.word	0x0000a810


	//   ....[18]....
        /*00c4*/ 	.word	0x0000a880


	//   ....[19]....
        /*00c8*/ 	.word	0x0000a8f0


	//----- nvinfo : EIATTR_EXIT_INSTR_OFFSETS
	.align		4
.L_1696:
        /*00cc*/ 	.byte	0x04, 0x1c
        /*00ce*/ 	.short	(.L_1698 - .L_1697)


	//   ....[0]....
.L_1697:
        /*00d0*/ 	.word	0x00000960


	//   ....[1]....
        /*00d4*/ 	.word	0x0000a130


	//----- nvinfo : EIATTR_MAX_THREADS
	.align		4
.L_1698:
        /*00d8*/ 	.byte	0x04, 0x05
        /*00da*/ 	.short	(.L_1700 - .L_1699)
.L_1699:
        /*00dc*/ 	.word	0x00000080
        /*00e0*/ 	.word	0x00000001
        /*00e4*/ 	.word	0x00000001


	//----- nvinfo : EIATTR_CRS_STACK_SIZE
	.align		4
.L_1700:
        /*00e8*/ 	.byte	0x04, 0x1e
        /*00ea*/ 	.short	(.L_1702 - .L_1701)
.L_1701:
        /*00ec*/ 	.word	0x00000000


	//----- nvinfo : EIATTR_CBANK_PARAM_SIZE
	.align		4
.L_1702:
        /*00f0*/ 	.byte	0x03, 0x19
        /*00f2*/ 	.short	0x00e8


	//----- nvinfo : EIATTR_PARAM_CBANK
	.align		4
        /*00f4*/ 	.byte	0x04, 0x0a
        /*00f6*/ 	.short	(.L_1704 - .L_1703)
	.align		4
.L_1703:
        /*00f8*/ 	.word	index@(.nv.constant0._ZN10layer_norm13ln_fwd_kernelINS_13Kernel_traitsIf13__nv_bfloat16S2_S2_fjLj768ELj1ELj4ELj1ELj16ENS_18Kernel_traits_baseILj768EfS2_S2_S2_fjLj128EEEEELb1ELb0ELb0ELb0EEEvNS_9FwdParamsE)
        /*00fc*/ 	.short	0x0210
        /*00fe*/ 	.short	0x00e8


	//----- nvinfo : EIATTR_SW_WAR
	.align		4
.L_1704:
        /*0100*/ 	.byte	0x04, 0x36
        /*0102*/ 	.short	(.L_1706 - .L_1705)
.L_1705:
        /*0104*/ 	.word	0x00000008
.L_1706:


//--------------------- .nv.info._ZN10layer_norm13ln_fwd_kernelINS_13Kernel_traitsIf13__nv_bfloat16S2_S2_fjLj768ELj1ELj4ELj1ELj16ENS_18Kernel_traits_baseILj768EfS2_S2_S2_fjLj128EEEEELb1ELb0ELb0ELb1EEEvNS_9FwdParamsE --------------------------
	.section	.nv.info._ZN10layer_norm13ln_fwd_kernelINS_13Kernel_traitsIf13__nv_bfloat16S2_S2_fjLj768ELj1ELj4ELj1ELj16ENS_18Kernel_traits_baseILj768EfS2_S2_S2_fjLj128EEEEELb1ELb0ELb0ELb1EEEvNS_9FwdParamsE,"",@"SHT_CUDA_INFO"
	.sectionflags	@""
	.align	4


	//----- nvinfo : EIATTR_CUDA_API_VERSION
	.align		4
        /*0000*/ 	.byte	0x04, 0x37
        /*0002*/ 	.short	(.L_1708 - .L_1707)
.L_1707:
        /*0004*/ 	.word	0x00000082


	//----- nvinfo : EIATTR_KPARAM_INFO
	.align		4
.L_1708:
        /*0008*/ 	.byte	0x04, 0x17
        /*000a*/ 	.short	(.L_1710 - .L_1709)
.L_1709:
        /*000c*/ 	.word	0x00000000
        /*0010*/ 	.short	0x0000
        /*0012*/ 	.short	0x0000
        /*0014*/ 	.byte	0x00, 0xf0, 0xa1, 0x03


	//----- nvinfo : EIATTR_SPARSE_MMA_MASK
	.align		4
.L_1710:
        /*0018*/ 	.byte	0x03, 0x50
        /*001a*/ 	.short	0x0000


	//----- nvinfo : EIATTR_MAXREG_COUNT
	.align		4
        /*001c*/ 	.byte	0x03, 0x1b
        /*001e*/ 	.short	0x00ff


	//----- nvinfo : EIATTR_MERCURY_ISA_VERSION
	.align		4
        /*0020*/ 	.byte	0x03, 0x5f
        /*0022*/ 	.short	0x0101


	//----- nvinfo : EIATTR_COOP_GROUP_MASK_REGIDS
	.align		4
        /*0024*/ 	.byte	0x04, 0x29
        /*0026*/ 	.short	(.L_1712 - .L_1711)


	//   ....[0]....
.L_1711:
        /*0028*/ 	.word	0xffffffff


	//   ....[1]....
        /*002c*/ 	.word	0xffffffff


	//   ....[2]....
        /*0030*/ 	.word	0xffffffff


	//   ....[3]....
        /*0034*/ 	.word	0xffffffff


	//   ....[4]....
        /*0038*/ 	.word	0xffffffff


	//   ....[5]....
        /*003c*/ 	.word	0xffffffff


	//   ....[6]....
        /*0040*/ 	.word	0xffffffff


	//   ....[7]....
        /*0044*/ 	.word	0xffffffff


	//   ....[8]....
        /*0048*/ 	.word	0xffffffff


	//   ....[9]....
        /*004c*/ 	.word	0xffffffff


	//   ....[10]....
        /*0050*/ 	.word	0x0500004e


	//   ....[11]....
        /*0054*/ 	.word	0x0500004e


	//   ....[12]....
        /*0058*/ 	.word	0x0500004e


	//   ....[13]....
        /*005c*/ 	.word	0x0500004e


	//   ....[14]....
        /*0060*/ 	.word	0x0500004e


	//   ....[15]....
        /*0064*/ 	.word	0x0500004e


	//   ....[16]....
        /*0068*/ 	.word	0x0500004e


	//   ....[17]....
        /*006c*/ 	.word	0x0500004e


	//   ....[18]....
        /*0070*/ 	.word	0x0500004e


	//   ....[19]....
        /*0074*/ 	.word	0x0500004e


	//----- nvinfo : EIATTR_COOP_GROUP_INSTR_OFFSETS
	.align		4
.L_1712:
        /*0078*/ 	.byte	0x04, 0x28
        /*007a*/ 	.short	(.L_1714 - .L_1713)


	//   ....[0]....
.L_1713:
        /*007c*/ 	.word	0x00009090


	//   ....[1]....
        /*0080*/ 	.word	0x000090b0


	//   ....[2]....
        /*0084*/ 	.word	0x000090d0


	//   ....[3]....
        /*0088*/ 	.word	0x000090f0


	//   ....[4]....
        /*008c*/ 	.word	0x00009120


	//   ....[5]....
        /*0090*/ 	.word	0x00009450


	//   ....[6]....
        /*0094*/ 	.word	0x00009470


	//   ....[7]....
        /*0098*/ 	.word	0x00009490


	//   ....[8]....
        /*009c*/ 	.word	0x000094b0


	//   ....[9]....
        /*00a0*/ 	.word	0x000094d0


	//   ....[10]....
        /*00a4*/ 	.word	0x00009c60


	//   ....[11]....
        /*00a8*/ 	.word	0x00009d00


	//   ....[12]....
        /*00ac*/ 	.word	0x00009d70


	//   ....[13]....
        /*00b0*/ 	.word	0x00009de0


	//   ....[14]....
        /*00b4*/ 	.word	0x00009e60


	//   ....[15]....
        /*00b8*/ 	.word	0x0000a1e0


	//   ....[16]....
        /*00bc*/ 	.word	0x0000a250


	//   ....[17]....
        /*00c0*/ 	.word	0x0000a2c0


	//   ....[18]....
        /*00c4*/ 	.word	0x0000a330


	//   ....[19]....
        /*00c8*/ 	.word	0x0000a3a0


	//----- nvinfo : EIATTR_EXIT_INSTR_OFFSETS
	.align		4
.L_1714:
        /*00cc*/ 	.byte	0x04, 0x1c
        /*00ce*/ 	.short	(.L_1716 - .L_1715)


	//   ....[0]....
.L_1715:
        /*00d0*/ 	.word	0x000006a0


	//   ....[1]....
        /*00d4*/ 	.word	0x00009bf0


	//----- nvinfo : EIATTR_MAX_THREADS
	.align		4
.L_1716:
        /*00d8*/ 	.byte	0x04, 0x05
        /*00da*/ 	.short	(.L_1718 - .L_1717)
.L_1717:
        /*00dc*/ 	.word	0x00000080
        /*00e0*/ 	.word	0x00000001
        /*00e4*/ 	.word	0x00000001


	//----- nvinfo : EIATTR_CRS_STACK_SIZE
	.align		4
.L_1718:
        /*00e8*/ 	.byte	0x04, 0x1e
        /*00ea*/ 	.short	(.L_1720 - .L_1719)
.L_1719:
        /*00ec*/ 	.word	0x00000000


	//----- nvinfo : EIATTR_CBANK_PARAM_SIZE
	.align		4
.L_1720:
        /*00f0*/ 	.byte	0x03, 0x19
        /*00f2*/ 	.short	0x00e8


	//----- nvinfo : EIATTR_PARAM_CBANK
	.align		4
        /*00f4*/ 	.byte	0x04, 0x0a
        /*00f6*/ 	.short	(.L_1722 - .L_1721)
	.align		4
.L_1721:
        /*00f8*/ 	.word	index@(.nv.constant0._ZN10layer_norm13ln_fwd_kernelINS_13Kernel_traitsIf13__nv_bfloat16S2_S2_fjLj768ELj1ELj4ELj1ELj16ENS_18Kernel_traits_baseILj768EfS2_S2_S2_fjLj128EEEEELb1ELb0ELb0ELb1EEEvNS_9FwdParamsE)
        /*00fc*/ 	.short	0x0210
        /*00fe*/ 	.short	0x00e8


	//----- nvinfo : EIATTR_SW_WAR
	.align		4
.L_1722:
        /*0100*/ 	.byte	0x04, 0x36
        /*0102*/ 	.short	(.L_1724 - .L_1723)
.L_1723:
        /*0104*/ 	.word	0x00000008
.L_1724:


//--------------------- .nv.info._ZN10layer_norm13ln_fwd_kernelINS_13Kernel_traitsIf13__nv_bfloat16S2_S2_fjLj768ELj1ELj4ELj1ELj16ENS_18Kernel_traits_baseILj768EfS2_S2_S2_fjLj128EEEEELb1ELb0ELb1ELb0EEEvNS_9FwdParamsE --------------------------
	.section	.nv.info._ZN10layer_norm13ln_fwd_kernelINS_13Kernel_traitsIf13__nv_bfloat16S2_S2_fjLj768ELj1ELj4ELj1ELj16ENS_18Kernel_traits_baseILj768EfS2_S2_S2_fjLj128EEEEELb1ELb0ELb1ELb0EEEvNS_9FwdParamsE,"",@"SHT_CUDA_INFO"
	.sectionflags	@""
	.align	4


	//----- nvinfo : EIATTR_CUDA_API_VERSION
	.align		4
        /*0000*/ 	.byte	0x04, 0x37
        /*0002*/ 	.short	(.L_1726 - .L_1725)
.L_1725:
        /*0004*/ 	.word	0x00000082


	//----- nvinfo : EIATTR_KPARAM_INFO
	.align		4
.L_1726:
        /*0008*/ 	.byte	0x04, 0x17
        /*000a*/ 	.short	(.L_1728 - .L_1727)
.L_1727:
        /*000c*/ 	.word	0x00000000
        /*0010*/ 	.short	0x0000
        /*0012*/ 	.short	0x0000
        /*0014*/ 	.byte	0x00, 0xf0, 0xa1, 0x03


	//----- nvinfo : EIATTR_SPARSE_MMA_MASK
	.align		4
.L_1728:
        /*0018*/ 	.byte	0x03, 0x50
        /*001a*/ 	.short	0x0000


	//----- nvinfo : EIATTR_MAXREG_COUNT
	.align		4
        /*001c*/ 	.byte	0x03, 0x1b
        /*001e*/ 	.short	0x00ff


	//----- nvinfo : EIATTR_MERCURY_ISA_VERSION
	.align		4
        /*0020*/ 	.byte	0x03, 0x5f
        /*0022*/ 	.short	0x0101


	//----- nvinfo : EIATTR_COOP_GROUP_MASK_REGIDS
	.align		4
        /*0024*/ 	.byte	0x04, 0x29
        /*0026*/ 	.short	(.L_1730 - .L_1729)


	//   ....[0]....
.L_1729:
        /*0028*/ 	.word	0xffffffff


	//   ....[1]....
        /*002c*/ 	.word	0xffffffff


	//   ....[2]....
        /*0030*/ 	.word	0xffffffff


	//   ....[3]....
        /*0034*/ 	.word	0xffffffff


	//   ....[4]....
        /*0038*/ 	.word	0xffffffff


	//   ....[5]....
        /*003c*/ 	.word	0xffffffff


	//   ....[6]....
        /*0040*/ 	.word	0xffffffff


	//   ....[7]....
        /*0044*/ 	.word	0xffffffff


	//   ....[8]....
        /*0048*/ 	.word	0xffffffff


	//   ....[9]....
        /*004c*/ 	.word	0xffffffff


	//   ....[10]....
        /*0050*/ 	.word	0x05000072


	//   ....[11]....
        /*0054*/ 	.word	0x05000072


	//   ....[12]....
        /*0058*/ 	.word	0x05000072


	//   ....[13]....
        /*005c*/ 	.word	0x05000072


	//   ....[14]....
        /*0060*/ 	.word	0x05000072


	//   ....[15]....
        /*0064*/ 	.word	0x05000072


	//   ....[16]....
        /*0068*/ 	.word	0x05000072


	//   ....[17]....
        /*006c*/ 	.word	0x05000072


	//   ....[18]....
        /*0070*/ 	.word	0x05000072


	//   ....[19]....
        /*0074*/ 	.word	0x05000072


	//----- nvinfo : EIATTR_COOP_GROUP_INSTR_OFFSETS
	.align		4
.L_1730:
        /*0078*/ 	.byte	0x04, 0x28
        /*007a*/ 	.short	(.L_1732 - .L_1731)


	//   ....[0]....
.L_1731:
        /*007c*/ 	.word	0x0000a650


	//   ....[1]....
        /*0080*/ 	.word	0x0000a680


	//   ....[2]....
        /*0084*/ 	.word	0x0000a6a0


	//   ....[3]....
        /*0088*/ 	.word	0x0000a6c0


	//   ....[4]....
        /*008c*/ 	.word	0x0000a6e0


	//   ....[5]....
        /*0090*/ 	.word	0x0000aa20


	//   ....[6]....
        /*0094*/ 	.word	0x0000aa40


	//   ....[7]....
        /*0098*/ 	.word	0x0000aa60


	//   ....[8]....
        /*009c*/ 	.word	0x0000aa80


	//   ....[9]....
        /*00a0*/ 	.word	0x0000aaa0


	//   ....[10]....
        /*00a4*/ 	.word	0x0000b390


	//   ....[11]....
        /*00a8*/ 	.word	0x0000b440


	//   ....[12]....
        /*00ac*/ 	.word	0x0000b4b0


	//   ....[13]....
        /*00b0*/ 	.word	0x0000b520


	//   ....[14]....
        /*00b4*/ 	.word	0x0000b590


	//   ....[15]....
        /*00b8*/ 	.word	0x0000b920


	//   ....[16]....
        /*00bc*/ 	.word	0x0000b990


	//   ....[17]....
        /*00c0*/ 	.word	0x0000ba00


	//   ....[18]....
        /*00c4*/ 	.word	0x0000ba70


	//   ....[19]....
        /*00c8*/ 	.word	0x0000bae0


	//----- nvinfo : EIATTR_EXIT_INSTR_OFFSETS
	.align		4
.L_1732:
        /*00cc*/ 	.byte	0x04, 0x1c
        /*00ce*/ 	.short	(.L_1734 - .L_1733)


	//   ....[0]....
.L_1733:
        /*00d0*/ 	.word	0x00000950


	//   ....[1]....
        /*00d4*/ 	.word	0x0000b320


	//----- nvinfo : EIATTR_MAX_THREADS
	.align		4
.L_1734:
        /*00d8*/ 	.byte	0x04, 0x05
        /*00da*/ 	.short	(.L_1736 - .L_1735)
.L_1735:
        /*00dc*/ 	.word	0x00000080
        /*00e0*/ 	.word	0x00000001
        /*00e4*/ 	.word	0x00000001


	//----- nvinfo : EIATTR_CRS_STACK_SIZE
	.align		4
.L_1736:
        /*00e8*/ 	.byte	0x04, 0x1e
        /*00ea*/ 	.short	(.L_1738 - .L_1737)
.L_1737:
        /*00ec*/ 	.word	0x00000000


	//----- nvinfo : EIATTR_CBANK_PARAM_SIZE
	.align		4
.L_1738:
        /*00f0*/ 	.byte	0x03, 0x19
        /*00f2*/ 	.short	0x00e8


	//----- nvinfo : EIATTR_PARAM_CBANK
	.align		4
        /*00f4*/ 	.byte	0x04, 0x0a
        /*00f6*/ 	.short	(.L_1740 - .L_1739)
	.align		4
.L_1739:
        /*00f8*/ 	.word	index@(.nv.constant0._ZN10layer_norm13ln_fwd_kernelINS_13Kernel_traitsIf13__nv_bfloat16S2_S2_fjLj768ELj1ELj4ELj1ELj16ENS_18Kernel_traits_baseILj768EfS2_S2_S2_fjLj128EEEEELb1ELb0ELb1ELb0EEEvNS_9FwdParamsE)
        /*00fc*/ 	.short	0x0210
        /*00fe*/ 	.short	0x00e8


	//----- nvinfo : EIATTR_SW_WAR
	.align		4
.L_1740:
        /*0100*/ 	.byte	0x04, 0x36
        /*0102*/ 	.short	(.L_1742 - .L_1741)
.L_1741:
        /*0104*/ 	.word	0x00000008
.L_1742:


//--------------------- .nv.info._ZN10layer_norm13ln_fwd_kernelINS_13Kernel_traitsIf13__nv_bfloat16S2_S2_fjLj768ELj1ELj4ELj1ELj16ENS_18Kernel_traits_baseILj768EfS2_S2_S2_fjLj128EEEEELb1ELb0ELb1ELb1EEEvNS_9FwdParamsE --------------------------
	.section	.nv.info._ZN10layer_norm13ln_fwd_kernelINS_13Kernel_traitsIf13__nv_bfloat16S2_S2_fjLj768ELj1ELj4ELj1ELj16ENS_18Kernel_traits_baseILj768EfS2_S2_S2_fjLj128EEEEELb1ELb0ELb1ELb1EEEvNS_9FwdParamsE,"",@"SHT_CUDA_INFO"
	.sectionflags	@""
	.align	4


	//----- nvinfo : EIATTR_CUDA_API_VERSION
	.align		4
        /*0000*/ 	.byte	0x04, 0x37
        /*0002*/ 	.short	(.L_1744 - .L_1743)
.L_1743:
        /*0004*/ 	.word	0x00000082


	//----- nvinfo : EIATTR_KPARAM_INFO
	.align		4
.L_1744:
        /*0008*/ 	.byte	0x04, 0x17
        /*000a*/ 	.short	(.L_1746 - .L_1745)
.L_1745:
        /*000c*/ 	.word	0x00000000
        /*0010*/ 	.short	0x0000
        /*0012*/ 	.short	0x0000
        /*0014*/ 	.byte	0x00, 0xf0, 0xa1, 0x03


	//----- nvinfo : EIATTR_SPARSE_MMA_MASK
	.align		4
.L_1746:
        /*0018*/ 	.byte	0x03, 0x50
        /*001a*/ 	.short	0x0000


	//----- nvinfo : EIATTR_MAXREG_COUNT
	.align		4
        /*001c*/ 	.byte	0x03, 0x1b
        /*001e*/ 	.short	0x00ff


	//----- nvinfo : EIATTR_MERCURY_ISA_VERSION
	.align		4
        /*0020*/ 	.byte	0x03, 0x5f
        /*0022*/ 	.short	0x0101


	//----- nvinfo : EIATTR_COOP_GROUP_MASK_REGIDS
	.align		4
        /*0024*/ 	.byte	0x04, 0x29
        /*0026*/ 	.short	(.L_1748 - .L_1747)


	//   ....[0]....
.L_1747:
        /*0028*/ 	.word	0xffffffff


	//   ....[1]....
        /*002c*/ 	.word	0xffffffff


	//   ....[2]....
        /*0030*/ 	.word	0xffffffff


	//   ....[3]....
        /*0034*/ 	.word	0xffffffff


	//   ....[4]....
        /*0038*/ 	.word	0xffffffff


	//   ....[5]....
        /*003c*/ 	.word	0xffffffff


	//   ....[6]....
        /*0040*/ 	.word	0xffffffff


	//   ....[7]....
        /*0044*/ 	.word	0xffffffff


	//   ....[8]....
        /*0048*/ 	.word	0xffffffff


	//   ....[9]....
        /*004c*/ 	.word	0xffffffff


	//   ....[10]....
        /*0050*/ 	.word	0x05000071


	//   ....[11]....
        /*0054*/ 	.word	0x05000071


	//   ....[12]....
        /*0058*/ 	.word	0x05000071


	//   ....[13]....
        /*005c*/ 	.word	0x05000071


	//   ....[14]....
        /*0060*/ 	.word	0x05000071


	//   ....[15]....
        /*0064*/ 	.word	0x05000071


	//   ....[16]....
        /*0068*/ 	.word	0x05000071


	//   ....[17]....
        /*006c*/ 	.word	0x05000071


	//   ....[18]....
        /*0070*/ 	.word	0x05000071


	//   ....[19]....
        /*0074*/ 	.word	0x05000071


	//----- nvinfo : EIATTR_COOP_GROUP_INSTR_OFFSETS
	.align		4
.L_1748:
        /*0078*/ 	.byte	0x04, 0x28
        /*007a*/ 	.short	(.L_1750 - .L_1749)


	//   ....[0]....
.L_1749:
        /*007c*/ 	.word	0x0000a4d0


	//   ....[1]....
        /*0080*/ 	.word	0x0000a500


	//   ....[2]....
        /*0084*/ 	.word	0x0000a520


	//   ....[3]....
        /*0088*/ 	.word	0x0000a540


	//   ....[4]....
        /*008c*/ 	.word	0x0000a560


	//   ....[5]....
        /*0090*/ 	.word	0x0000a890


	//   ....[6]....
        /*0094*/ 	.word	0x0000a8b0


	//   ....[7]....
        /*0098*/ 	.word	0x0000a8d0


	//   ....[8]....
        /*009c*/ 	.word	0x0000a8f0


	//   ....[9]....
        /*00a0*/ 	.word	0x0000a910


	//   ....[10]....
        /*00a4*/ 	.word	0x0000b130


	//   ....[11]....
        /*00a8*/ 	.word	0x0000b1e0


	//   ....[12]....
        /*00ac*/ 	.word	0x0000b250


	//   ....[13]....
        /*00b0*/ 	.word	0x0000b2c0


	//   ....[14]....
        /*00b4*/ 	.word	0x0000b330


	//   ....[15]....
        /*00b8*/ 	.word	0x0000b6b0


	//   ....[16]....
        /*00bc*/ 	.word	0x0000b720


	//   ....[17]....
        /*00c0*/ 	.word	0x0000b790


	//   ....[18]....
        /*00c4*/ 	.word	0x0000b800


	//   ....[19]....
        /*00c8*/ 	.word	0x0000b870


	//----- nvinfo : EIATTR_EXIT_INSTR_OFFSETS
	.align		4
.L_1750:
        /*00cc*/ 	.byte	0x04, 0x1c
        /*00ce*/ 	.short	(.L_1752 - .L_1751)


	//   ....[0]....
.L_1751:
        /*00d0*/ 	.word	0x000006c0


	//   ....[1]....
        /*00d4*/ 	.word	0x0000b0d0


	//----- nvinfo : EIATTR_MAX_THREADS
	.align		4
.L_1752:
        /*00d8*/ 	.byte	0x04, 0x05
        /*00da*/ 	.short	(.L_1754 - .L_1753)
.L_1753:
        /*00dc*/ 	.word	0x00000080
        /*00e0*/ 	.word	0x00000001
        /*00e4*/ 	.word	0x00000001


	//----- nvinfo : EIATTR_CRS_STACK_SIZE
	.align		4
.L_1754:
        /*00e8*/ 	.byte	0x04, 0x1e
        /*00ea*/ 	.short	(.L_1756 - .L_1755)
.L_1755:
        /*00ec*/ 	.word	0x00000000


	//----- nvinfo : EIATTR_CBANK_PARAM_SIZE
	.align		4
.L_1756:
        /*00f0*/ 	.byte	0x03, 0x19
        /*00f2*/ 	.short	0x00e8


	//----- nvinfo : EIATTR_PARAM_CBANK
	.align		4
        /*00f4*/ 	.byte	0x04, 0x0a
        /*00f6*/ 	.short	(.L_1758 - .L_1757)
	.align		4
.L_1757:
        /*00f8*/ 	.word	index@(.nv.constant0._ZN10layer_norm13ln_fwd_kernelINS_13Kernel_traitsIf13__nv_bfloat16S2_S2_fjLj768ELj1ELj4ELj1ELj16ENS_18Kernel_traits_baseILj768EfS2_S2_S2_fjLj128EEEEELb1ELb0ELb1ELb1EEEvNS_9FwdParamsE)
        /*00fc*/ 	.short	0x0210
        /*00fe*/ 	.short	0x00e8


	//----- nvinfo : EIATTR_SW_WAR
	.align		4
.L_1758:
        /*0100*/ 	.byte	0x04, 0x36
        /*0102*/ 	.short	(.L_1760 - .L_1759)
.L_1759:
        /*0104*/ 	.word	0x00000008
.L_1760:


//--------------------- .nv.info._ZN10layer_norm13ln_fwd_kernelINS_13Kernel_traitsIf13__nv_bfloat16S2_S2_fjLj768ELj1ELj4ELj1ELj16ENS_18Kernel_traits_baseILj768EfS2_S2_S2_fjLj128EEEEELb1ELb1ELb0ELb0EEEvNS_9FwdParamsE --------------------------
	.section	.nv.info._ZN10layer_norm13ln_fwd_kernelINS_13Kernel_traitsIf13__nv_bfloat16S2_S2_fjLj768ELj1ELj4ELj1ELj16ENS_18Kernel_traits_baseILj768EfS2_S2_S2_fjLj128EEEEELb1ELb1ELb0ELb0EEEvNS_9FwdParamsE,"",@"SHT_CUDA_INFO"
	.sectionflags	@""
	.align	4


	//----- nvinfo : EIATTR_CUDA_API_VERSION
	.align		4
        /*0000*/ 	.byte	0x04, 0x37
        /*0002*/ 	.short	(.L_1762 - .L_1761)
.L_1761:
        /*0004*/ 	.word	0x00000082


	//----- nvinfo : EIATTR_KPARAM_INFO
	.align		4
.L_1762:
        /*0008*/ 	.byte	0x04, 0x17
        /*000a*/ 	.short	(.L_1764 - .L_1763)
.L_1763:
        /*000c*/ 	.word	0x00000000
        /*0010*/ 	.short	0x0000
        /*0012*/ 	.short	0x0000
        /*0014*/ 	.byte	0x00, 0xf0, 0xa1, 0x03


	//----- nvinfo : EIATTR_SPARSE_MMA_MASK
	.align		4
.L_1764:
        /*0018*/ 	.byte	0x03, 0x50
        /*001a*/ 	.short	0x0000


	//----- nvinfo : EIATTR_MAXREG_COUNT
	.align		4
        /*001c*/ 	.byte	0x03, 0x1b
        /*001e*/ 	.short	0x00ff


	//----- nvinfo : EIATTR_MERCURY_ISA_VERSION
	.align		4
        /*0020*/ 	.byte	0x03, 0x5f
        /*0022*/ 	.short	0x0101


	//----- nvinfo : EIATTR_COOP_GROUP_MASK_REGIDS
	.align		4
        /*0024*/ 	.byte	0x04, 0x29
        /*0026*/ 	.short	(.L_1766 - .L_1765)


	//   ....[0]....
.L_1765:
        /*0028*/ 	.word	0xffffffff


	//   ....[1]....
        /*002c*/ 	.word	0xffffffff


	//   ....[2]....
        /*0030*/ 	.word	0xffffffff


	//   ....[3]....
        /*0034*/ 	.word	0xffffffff


	//   ....[4]....
        /*0038*/ 	.word	0xffffffff


	//   ....[5]....
        /*003c*/ 	.word	0xffffffff


	//   ....[6]....
        /*0040*/ 	.word	0xffffffff


	//   ....[7]....
        /*0044*/ 	.word	0xffffffff


	//   ....[8]....
        /*0048*/ 	.word	0xffffffff


	//   ....[9]....
        /*004c*/ 	.word	0xffffffff


	//   ....[10]....
        /*0050*/ 	.word	0x05000059


	//   ....[11]....
        /*0054*/ 	.word	0x05000059


	//   ....[12]....
        /*0058*/ 	.word	0x05000059


	//   ....[13]....
        /*005c*/ 	.word	0x05000059


	//   ....[14]....
        /*0060*/ 	.word	0x05000059


	//   ....[15]....
        /*0064*/ 	.word	0x05000059


	//   ....[16]....
        /*0068*/ 	.word	0x05000059


	//   ....[17]....
        /*006c*/ 	.word	0x05000059


	//   ....[18]....
        /*0070*/ 	.word	0x05000059


	//   ....[19]....
        /*0074*/ 	.word	0x05000059


	//----- nvinfo : EIATTR_COOP_GROUP_INSTR_OFFSETS
	.align		4
.L_1766:
        /*0078*/ 	.byte	0x04, 0x28
        /*007a*/ 	.short	(.L_1768 - .L_1767)


	//   ....[0]....
.L_1767:
        /*007c*/ 	.word	0x00009a10


	//   ....[1]....
        /*0080*/ 	.word	0x00009a40


	//   ....[2]....
        /*0084*/ 	.word	0x00009a60


	//   ....[3]....
        /*0088*/ 	.word	0x00009a80


	//   ....[4]....
        /*008c*/ 	.word	0x00009aa0


	//   ....[5]....
        /*0090*/ 	.word	0x00009de0


	//   ....[6]....
        /*0094*/ 	.word	0x00009e00


	//   ....[7]....
        /*0098*/ 	.word	0x00009e20


	//   ....[8]....
        /*009c*/ 	.word	0x00009e40


	//   ....[9]....
        /*00a0*/ 	.word	0x00009e60


	//   ....[10]....
        /*00a4*/ 	.word	0x0000a6c0


	//   ....[11]....
        /*00a8*/ 	.word	0x0000a760


	//   ....[12]....
        /*00ac*/ 	.word	0x0000a7c0


	//   ....[13]....
        /*00b0*/ 	.word	0x0000a820


	//   ....[14]....
        /*00b4*/ 	.word	0x0000a880


	//   ....[15]....
        /*00b8*/ 	.word	0x0000ac20


	//   ....[16]....
        /*00bc*/ 	.word	0x0000ac80


	//   ....[17]....
        /*00c0*/ 	.word	0x0000ace0


	//   ....[18]....
        /*00c4*/ 	.word	0x0000ad40


	//   ....[19]....
        /*00c8*/ 	.word	0x0000ada0


	//----- nvinfo : EIATTR_EXIT_INSTR_OFFSETS
	.align		4
.L_1768:
        /*00cc*/ 	.byte	0x04, 0x1c
        /*00ce*/ 	.short	(.L_1770 - .L_1769)


	//   ....[0]....
.L_1769:
        /*00d0*/ 	.word	0x00000a50


	//   ....[1]....
        /*00d4*/ 	.word	0x0000a650


	//----- nvinfo : EIATTR_MAX_THREADS
	.align		4
.L_1770:
        /*00d8*/ 	.byte	0x04, 0x05
        /*00da*/ 	.short	(.L_1772 - .L_1771)
.L_1771:
        /*00dc*/ 	.word	0x00000080
        /*00e0*/ 	.word	0x00000001
        /*00e4*/ 	.word	0x00000001


	//----- nvinfo : EIATTR_CRS_STACK_SIZE
	.align		4
.L_1772:
        /*00e8*/ 	.byte	0x04, 0x1e
        /*00ea*/ 	.short	(.L_1774 - .L_1773)
.L_1773:
        /*00ec*/ 	.word	0x00000000


	//----- nvinfo : EIATTR_CBANK_PARAM_SIZE
	.align		4
.L_1774:
        /*00f0*/ 	.byte	0x03, 0x19
        /*00f2*/ 	.short	0x00e8


	//----- nvinfo : EIATTR_PARAM_CBANK
	.align		4
        /*00f4*/ 	.byte	0x04, 0x0a
        /*00f6*/ 	.short	(.L_1776 - .L_1775)
	.align		4
.L_1775:
        /*00f8*/ 	.word	index@(.nv.constant0._ZN10layer_norm13ln_fwd_kernelINS_13Kernel_traitsIf13__nv_bfloat16S2_S2_fjLj768ELj1ELj4ELj1ELj16ENS_18Kernel_traits_baseILj768EfS2_S2_S2_fjLj128EEEEELb1ELb1ELb0ELb0EEEvNS_9FwdParamsE)
        /*00fc*/ 	.short	0x0210
        /*00fe*/ 	.short	0x00e8


	//----- nvinfo : EIATTR_SW_WAR
	.align		4
.L_1776:
        /*0100*/ 	.byte	0x04, 0x36
        /*0102*/ 	.short	(.L_1778 - .L_1777)
.L_1777:
        /*0104*/ 	.word	0x00000008
.L_1778:


//--------------------- .nv.info._ZN10layer_norm13ln_fwd_kernelINS_13Kernel_traitsIf13__nv_bfloat16S2_S2_fjLj768ELj1ELj4ELj1ELj16ENS_18Kernel_traits_baseILj768EfS2_S2_S2_fjLj128EEEEELb1ELb1ELb0ELb1EEEvNS_9FwdParamsE --------------------------
	.section	.nv.info._ZN10layer_norm13ln_fwd_kernelINS_13Kernel_traitsIf13__nv_bfloat16S2_S2_fjLj768ELj1ELj4ELj1ELj16ENS_18Kernel_traits_baseILj768EfS2_S2_S2_fjLj128EEEEELb1ELb1ELb0ELb1EEEvNS_9FwdParamsE,"",@"SHT_CUDA_INFO"
	.sectionflags	@""
	.align	4


	//----- nvinfo : EIATTR_CUDA_API_VERSION
	.align		4
        /*0000*/ 	.byte	0x04, 0x37
        /*0002*/ 	.short	(.L_1780 - .L_1779)
.L_1779:
        /*0004*/ 	.word	0x00000082


	//----- nvinfo : EIATTR_KPARAM_INFO
	.align		4
.L_1780:
        /*0008*/ 	.byte	0x04, 0x17
        /*000a*/ 	.short	(.L_1782 - .L_1781)
.L_1781:
        /*000c*/ 	.word	0x00000000
        /*0010*/ 	.short	0x0000
        /*0012*/ 	.short	0x0000
        /*0014*/ 	.byte	0x00, 0xf0, 0xa1, 0x03


	//----- nvinfo : EIATTR_SPARSE_MMA_MASK
	.align		4
.L_1782:
        /*0018*/ 	.byte	0x03, 0x50
        /*001a*/ 	.short	0x0000


	//----- nvinfo : EIATTR_MAXREG_COUNT
	.align		4
        /*001c*/ 	.byte	0x03, 0x1b
        /*001e*/ 	.short	0x00ff


	//----- nvinfo : EIATTR_MERCURY_ISA_VERSION
	.align		4
        /*0020*/ 	.byte	0x03, 0x5f
        /*0022*/ 	.short	0x0101


	//----- nvinfo : EIATTR_COOP_GROUP_MASK_REGIDS
	.align		4
        /*0024*/ 	.byte	0x04, 0x29
        /*0026*/ 	.short	(.L_1784 - .L_1783)


	//   ....[0]....
.L_1783:
        /*0028*/ 	.word	0xffffffff


	//   ....[1]....
        /*002c*/ 	.word	0xffffffff


	//   ....[2]....
        /*0030*/ 	.word	0xffffffff


	//   ....[3]....
        /*0034*/ 	.word	0xffffffff


	//   ....[4]....
        /*0038*/ 	.word	0xffffffff


	//   ....[5]....
        /*003c*/ 	.word	0xffffffff


	//   ....[6]....
        /*0040*/ 	.word	0xffffffff


	//   ....[7]....
        /*0044*/ 	.word	0xffffffff


	//   ....[8]....
        /*0048*/ 	.word	0xffffffff


	//   ....[9]....
        /*004c*/ 	.word	0xffffffff


	//   ....[10]....
        /*0050*/ 	.word	0x0500004a


	//   ....[11]....
        /*0054*/ 	.word	0x0500004a


	//   ....[12]....
        /*0058*/ 	.word	0x0500004a


	//   ....[13]....
        /*005c*/ 	.word	0x0500004a


	//   ....[14]....
        /*0060*/ 	.word	0x0500004a


	//   ....[15]....
        /*0064*/ 	.word	0x0500004a


	//   ....[16]....
        /*0068*/ 	.word	0x0500004a


	//   ....[17]....
        /*006c*/ 	.word	0x0500004a


	//   ....[18]....
        /*0070*/ 	.word	0x0500004a


	//   ....[19]....
        /*0074*/ 	.word	0x0500004a


	//----- nvinfo : EIATTR_COOP_GROUP_INSTR_OFFSETS
	.align		4
.L_1784:
        /*0078*/ 	.byte	0x04, 0x28
        /*007a*/ 	.short	(.L_1786 - .L_1785)


	//   ....[0]....
.L_1785:
        /*007c*/ 	.word	0x000095c0


	//   ....[1]....
        /*0080*/ 	.word	0x000095f0


	//   ....[2]....
        /*0084*/ 	.word	0x00009610


	//   ....[3]....
        /*0088*/ 	.word	0x00009630


	//   ....[4]....
        /*008c*/ 	.word	0x00009650


	//   ....[5]....
        /*0090*/ 	.word	0x00009980


	//   ....[6]....
        /*0094*/ 	.word	0x000099a0


	//   ....[7]....
        /*0098*/ 	.word	0x000099c0


	//   ....[8]....
        /*009c*/ 	.word	0x000099e0


	//   ....[9]....
        /*00a0*/ 	.word	0x00009a00


	//   ....[10]....
        /*00a4*/ 	.word	0x0000a190


	//   ....[11]....
        /*00a8*/ 	.word	0x0000a220


	//   ....[12]....
        /*00ac*/ 	.word	0x0000a280


	//   ....[13]....
        /*00b0*/ 	.word	0x0000a2e0


	//   ....[14]....
        /*00b4*/ 	.word	0x0000a340


	//   ....[15]....
        /*00b8*/ 	.word	0x0000a6b0


	//   ....[16]....
        /*00bc*/ 	.word	0x0000a710


	//   ....[17]....
        /*00c0*/ 	.word	0x0000a770


	//   ....[18]....
        /*00c4*/ 	.word	0x0000a7d0


	//   ....[19]....
        /*00c8*/ 	.word	0x0000a830


	//----- nvinfo : EIATTR_EXIT_INSTR_OFFSETS
	.align		4
.L_1786:
        /*00cc*/ 	.byte	0x04, 0x1c
        /*00ce*/ 	.short	(.L_1788 - .L_1787)


	//   ....[0]....
.L_1787:
        /*00d0*/ 	.word	0x000006e0


	//   ....[1]....
        /*00d4*/ 	.word	0x0000a120


	//----- nvinfo : EIATTR_MAX_THREADS
	.align		4
.L_1788:
        /*00d8*/ 	.byte	0x04, 0x05
        /*00da*/ 	.short	(.L_1790 - .L_1789)
.L_1789:
        /*00dc*/ 	.word	0x00000080
        /*00e0*/ 	.word	0x00000001
        /*00e4*/ 	.word	0x00000001


	//----- nvinfo : EIATTR_CRS_STACK_SIZE
	.align		4
.L_1790:
        /*00e8*/ 	.byte	0x04, 0x1e
        /*00ea*/ 	.short	(.L_1792 - .L_1791)
.L_1791:
        /*00ec*/ 	.word	0x00000000


	//----- nvinfo : EIATTR_CBANK_PARAM_SIZE
	.align		4
.L_1792:
        /*00f0*/ 	.byte	0x03, 0x19
        /*00f2*/ 	.short	0x00e8


	//----- nvinfo : EIATTR_PARAM_CBANK
	.align		4
        /*00f4*/ 	.byte	0x04, 0x0a
        /*00f6*/ 	.short	(.L_1794 - .L_1793)
	.align		4
.L_1793:
        /*00f8*/ 	.word	index@(.nv.constant0._ZN10layer_norm13ln_fwd_kernelINS_13Kernel_traitsIf13__nv_bfloat16S2_S2_fjLj768ELj1ELj4ELj1ELj16ENS_18Kernel_traits_baseILj768EfS2_S2_S2_fjLj128EEEEELb1ELb1ELb0ELb1EEEvNS_9FwdParamsE)
        /*00fc*/ 	.short	0x0210
        /*00fe*/ 	.short	0x00e8


	//----- nvinfo : EIATTR_SW_WAR
	.align		4
.L_1794:
        /*0100*/ 	.byte	0x04, 0x36
        /*0102*/ 	.short	(.L_1796 - .L_1795)
.L_1795:
        /*0104*/ 	.word	0x00000008
.L_1796:


//--------------------- .nv.info._ZN10layer_norm13ln_fwd_kernelINS_13Kernel_traitsIf13__nv_bfloat16S2_S2_fjLj768ELj1ELj4ELj1ELj16ENS_18Kernel_traits_baseILj768EfS2_S2_S2_fjLj128EEEEELb1ELb1ELb1ELb0EEEvNS_9FwdParamsE --------------------------
	.section	.nv.info._ZN10layer_norm13ln_fwd_kernelINS_13Kernel_traitsIf13__nv_bfloat16S2_S2_fjLj768ELj1ELj4ELj1ELj16ENS_18Kernel_traits_baseILj768EfS2_S2_S2_fjLj128EEEEELb1ELb1ELb1ELb0EEEvNS_9FwdParamsE,"",@"SHT_CUDA_INFO"
	.sectionflags	@""
	.align	4


	//----- nvinfo : EIATTR_CUDA_API_VERSION
	.align		4
        /*0000*/ 	.byte	0x04, 0x37
        /*0002*/ 	.short	(.L_1798 - .L_1797)
.L_1797:
        /*0004*/ 	.word	0x00000082


	//----- nvinfo : EIATTR_KPARAM_INFO
	.align		4
.L_1798:
        /*0008*/ 	.byte	0x04, 0x17
        /*000a*/ 	.short	(.L_1800 - .L_1799)
.L_1799:
        /*000c*/ 	.word	0x00000000
        /*0010*/ 	.short	0x0000
        /*0012*/ 	.short	0x0000
        /*0014*/ 	.byte	0x00, 0xf0, 0xa1, 0x03


	//----- nvinfo : EIATTR_SPARSE_MMA_MASK
	.align		4
.L_1800:
        /*0018*/ 	.byte	0x03, 0x50
        /*001a*/ 	.short	0x0000


	//----- nvinfo : EIATTR_MAXREG_COUNT
	.align		4
        /*001c*/ 	.byte	0x03, 0x1b
        /*001e*/ 	.short	0x00ff


	//----- nvinfo : EIATTR_MERCURY_ISA_VERSION
	.align		4
        /*0020*/ 	.byte	0x03, 0x5f
        /*0022*/ 	.short	0x0101


	//----- nvinfo : EIATTR_COOP_GROUP_MASK_REGIDS
	.align		4
        /*0024*/ 	.byte	0x04, 0x29
        /*0026*/ 	.short	(.L_1802 - .L_1801)


	//   ....[0]....
.L_1801:
        /*0028*/ 	.word	0xffffffff


	//   ....[1]....
        /*002c*/ 	.word	0xffffffff


	//   ....[2]....
        /*0030*/ 	.word	0xffffffff


	//   ....[3]....
        /*0034*/ 	.word	0xffffffff


	//   ....[4]....
        /*0038*/ 	.word	0xffffffff


	//   ....[5]....
        /*003c*/ 	.word	0xffffffff


	//   ....[6]....
        /*0040*/ 	.word	0xffffffff


	//   ....[7]....
        /*0044*/ 	.word	0xffffffff


	//   ....[8]....
        /*0048*/ 	.word	0xffffffff


	//   ....[9]....
        /*004c*/ 	.word	0xffffffff


	//   ....[10]....
        /*0050*/ 	.word	0x05000089


	//   ....[11]....
        /*0054*/ 	.word	0x05000089


	//   ....[12]....
        /*0058*/ 	.word	0x05000089


	//   ....[13]....
        /*005c*/ 	.word	0x05000089


	//   ....[14]....
        /*0060*/ 	.word	0x05000089


	//   ....[15]....
        /*0064*/ 	.word	0x05000089


	//   ....[16]....
        /*0068*/ 	.word	0x05000089


	//   ....[17]....
        /*006c*/ 	.word	0x05000089


	//   ....[18]....
        /*0070*/ 	.word	0x05000089


	//   ....[19]....
        /*0074*/ 	.word	0x05000089


	//----- nvinfo : EIATTR_COOP_GROUP_INSTR_OFFSETS
	.align		4
.L_1802:
        /*0078*/ 	.byte	0x04, 0x28
        /*007a*/ 	.short	(.L_1804 - .L_1803)


	//   ....[0]....
.L_1803:
        /*007c*/ 	.word	0x0000a8d0


	//   ....[1]....
        /*0080*/ 	.word	0x0000a8f0


	//   ....[2]....
        /*0084*/ 	.word	0x0000a910


	//   ....[3]....
        /*0088*/ 	.word	0x0000a930


	//   ....[4]....
        /*008c*/ 	.word	0x0000a960


	//   ....[5]....
        /*0090*/ 	.word	0x0000aca0


	//   ....[6]....
        /*0094*/ 	.word	0x0000acc0


	//   ....[7]....
        /*0098*/ 	.word	0x0000ace0


	//   ....[8]....
        /*009c*/ 	.word	0x0000ad00


	//   ....[9]....
        /*00a0*/ 	.word	0x0000ad20


	//   ....[10]....
        /*00a4*/ 	.word	0x0000b610


	//   ....[11]....
        /*00a8*/ 	.word	0x0000b6b0


	//   ....[12]....
        /*00ac*/ 	.word	0x0000b720


	//   ....[13]....
        /*00b0*/ 	.word	0x0000b790


	//   ....[14]....
        /*00b4*/ 	.word	0x0000b810


	//   ....[15]....
        /*00b8*/ 	.word	0x0000bba0


	//   ....[16]....
        /*00bc*/ 	.word	0x0000bc10


	//   ....[17]....
        /*00c0*/ 	.word	0x0000bc80


	//   ....[18]....
        /*00c4*/ 	.word	0x0000bcf0


	//   ....[19]....
        /*00c8*/ 	.word	0x0000bd60


	//----- nvinfo : EIATTR_EXIT_INSTR_OFFSETS
	.align		4
.L_1804:
        /*00cc*/ 	.byte	0x04, 0x1c
        /*00ce*/ 	.short	(.L_1806 - .L_1805)


	//   ....[0]....
.L_1805:
        /*00d0*/ 	.word	0x00000a40


	//   ....[1]....
        /*00d4*/ 	.word	0x0000b5a0


	//----- nvinfo : EIATTR_MAX_THREADS
	.align		4
.L_1806:
        /*00d8*/ 	.byte	0x04, 0x05
        /*00da*/ 	.short	(.L_1808 - .L_1807)
.L_1807:
        /*00dc*/ 	.word	0x00000080
        /*00e0*/ 	.word	0x00000001
        /*00e4*/ 	.word	0x00000001


	//----- nvinfo : EIATTR_CRS_STACK_SIZE
	.align		4
.L_1808:
        /*00e8*/ 	.byte	0x04, 0x1e
        /*00ea*/ 	.short	(.L_1810 - .L_1809)
.L_1809:
        /*00ec*/ 	.word	0x00000000


	//----- nvinfo : EIATTR_CBANK_PARAM_SIZE
	.align		4
.L_1810:
        /*00f0*/ 	.byte	0x03, 0x19
        /*00f2*/ 	.short	0x00e8


	//----- nvinfo : EIATTR_PARAM_CBANK
	.align		4
        /*00f4*/ 	.byte	0x04, 0x0a
        /*00f6*/ 	.short	(.L_1812 - .L_1811)
	.align		4
.L_1811:
        /*00f8*/ 	.word	index@(.nv.constant0._ZN10layer_norm13ln_fwd_kernelINS_13Kernel_traitsIf13__nv_bfloat16S2_S2_fjLj768ELj1ELj4ELj1ELj16ENS_18Kernel_traits_baseILj768EfS2_S2_S2_fjLj128EEEEELb1ELb1ELb1ELb0EEEvNS_9FwdParamsE)
        /*00fc*/ 	.short	0x0210
        /*00fe*/ 	.short	0x00e8


	//----- nvinfo : EIATTR_SW_WAR
	.align		4
.L_1812:
        /*0100*/ 	.byte	0x04, 0x36
        /*0102*/ 	.short	(.L_1814 - .L_1813)
.L_1813:
        /*0104*/ 	.word	0x00000008
.L_1814:


//--------------------- .nv.info._ZN10layer_norm13ln_fwd_kernelINS_13Kernel_traitsIf13__nv_bfloat16S2_S2_fjLj768ELj1ELj4ELj1ELj16ENS_18Kernel_traits_baseILj768EfS2_S2_S2_fjLj128EEEEELb1ELb1ELb1ELb1EEEvNS_9FwdParamsE --------------------------
	.section	.nv.info._ZN10layer_norm13ln_fwd_kernelINS_13Kernel_traitsIf13__nv_bfloat16S2_S2_fjLj768ELj1ELj4ELj1ELj16ENS_18Kernel_traits_baseILj768EfS2_S2_S2_fjLj128EEEEELb1ELb1ELb1ELb1EEEvNS_9FwdParamsE,"",@"SHT_CUDA_INFO"
	.sectionflags	@""
	.align	4


	//----- nvinfo : EIATTR_CUDA_API_VERSION
	.align		4
        /*0000*/ 	.byte	0x04, 0x37
        /*0002*/ 	.short	(.L_1816 - .L_1815)
.L_1815:
        /*0004*/ 	.word	0x00000082


	//----- nvinfo : EIATTR_KPARAM_INFO
	.align		4
.L_1816:
        /*0008*/ 	.byte	0x04, 0x17
        /*000a*/ 	.short	(.L_1818 - .L_1817)
.L_1817:
        /*000c*/ 	.word	0x00000000
        /*0010*/ 	.short	0x0000
        /*0012*/ 	.short	0x0000
        /*0014*/ 	.byte	0x00, 0xf0, 0xa1, 0x03


	//----- nvinfo : EIATTR_SPARSE_MMA_MASK
	.align		4
.L_1818:
        /*0018*/ 	.byte	0x03, 0x50
        /*001a*/ 	.short	0x0000


	//----- nvinfo : EIATTR_MAXREG_COUNT
	.align		4
        /*001c*/ 	.byte	0x03, 0x1b
        /*001e*/ 	.short	0x00ff


	//----- nvinfo : EIATTR_MERCURY_ISA_VERSION
	.align		4
        /*0020*/ 	.byte	0x03, 0x5f
        /*0022*/ 	.short	0x0101


	//----- nvinfo : EIATTR_COOP_GROUP_MASK_REGIDS
	.align		4
        /*0024*/ 	.byte	0x04, 0x29
        /*0026*/ 	.short	(.L_1820 - .L_1819)


	//   ....[0]....
.L_1819:
        /*0028*/ 	.word	0xffffffff


	//   ....[1]....
        /*002c*/ 	.word	0xffffffff


	//   ....[2]....
        /*0030*/ 	.word	0xffffffff


	//   ....[3]....
        /*0034*/ 	.word	0xffffffff


	//   ....[4]....
        /*0038*/ 	.word	0xffffffff


	//   ....[5]....
        /*003c*/ 	.word	0xffffffff


	//   ....[6]....
        /*0040*/ 	.word	0xffffffff


	//   ....[7]....
        /*0044*/ 	.word	0xffffffff


	//   ....[8]....
        /*0048*/ 	.word	0xffffffff


	//   ....[9]....
        /*004c*/ 	.word	0xffffffff


	//   ....[10]....
        /*0050*/ 	.word	0x05000087


	//   ....[11]....
        /*0054*/ 	.word	0x05000087


	//   ....[12]....
        /*0058*/ 	.word	0x05000087


	//   ....[13]....
        /*005c*/ 	.word	0x05000087


	//   ....[14]....
        /*0060*/ 	.word	0x05000087


	//   ....[15]....
        /*0064*/ 	.word	0x05000087


	//   ....[16]....
        /*0068*/ 	.word	0x05000087


	//   ....[17]....
        /*006c*/ 	.word	0x05000087


	//   ....[18]....
        /*0070*/ 	.word	0x05000087


	//   ....[19]....
        /*0074*/ 	.word	0x05000087


	//----- nvinfo : EIATTR_COOP_GROUP_INSTR_OFFSETS
	.align		4
.L_1820:
        /*0078*/ 	.byte	0x04, 0x28
        /*007a*/ 	.short	(.L_1822 - .L_1821)


	//   ....[0]....
.L_1821:
        /*007c*/ 	.word	0x0000a6b0


	//   ....[1]....
        /*0080*/ 	.word	0x0000a6e0


	//   ....[2]....
        /*0084*/ 	.word	0x0000a700


	//   ....[3]....
        /*0088*/ 	.word	0x0000a720


	//   ....[4]....
        /*008c*/ 	.word	0x0000a740


	//   ....[5]....
        /*0090*/ 	.word	0x0000aa70


	//   ....[6]....
        /*0094*/ 	.word	0x0000aa90


	//   ....[7]....
        /*0098*/ 	.word	0x0000aab0


	//   ....[8]....
        /*009c*/ 	.word	0x0000aad0


	//   ....[9]....
        /*00a0*/ 	.word	0x0000aaf0


	//   ....[10]....
        /*00a4*/ 	.word	0x0000b300


	//   ....[11]....
        /*00a8*/ 	.word	0x0000b3b0


	//   ....[12]....
        /*00ac*/ 	.word	0x0000b420


	//   ....[13]....
        /*00b0*/ 	.word	0x0000b490


	//   ....[14]....
        /*00b4*/ 	.word	0x0000b500


	//   ....[15]....
        /*00b8*/ 	.word	0x0000b880


	//   ....[16]....
        /*00bc*/ 	.word	0x0000b8f0


	//   ....[17]....
        /*00c0*/ 	.word	0x0000b960


	//   ....[18]....
        /*00c4*/ 	.word	0x0000b9d0


	//   ....[19]....
        /*00c8*/ 	.word	0x0000ba40


	//----- nvinfo : EIATTR_EXIT_INSTR_OFFSETS
	.align		4
.L_1822:
        /*00cc*/ 	.byte	0x04, 0x1c
        /*00ce*/ 	.short	(.L_1824 - .L_1823)


	//   ....[0]....
.L_1823:
        /*00d0*/ 	.word	0x00000700


	//   ....[1]....
        /*00d4*/ 	.word	0x0000b2a0


	//----- nvinfo : EIATTR_MAX_THREADS
	.align		4
.L_1824:
        /*00d8*/ 	.byte	0x04, 0x05
        /*00da*/ 	.short	(.L_1826 - .L_1825)
.L_1825:
        /*00dc*/ 	.word	0x00000080
        /*00e0*/ 	.word	0x00000001
        /*00e4*/ 	.word	0x00000001


	//----- nvinfo : EIATTR_CRS_STACK_SIZE
	.align		4
.L_1826:
        /*00e8*/ 	.byte	0x04, 0x1e
        /*00ea*/ 	.short	(.L_1828 - .L_1827)
.L_1827:
        /*00ec*/ 	.word	0x00000000


	//----- nvinfo : EIATTR_CBANK_PARAM_SIZE
	.align		4
.L_1828:
        /*00f0*/ 	.byte	0x03, 0x19
        /*00f2*/ 	.short	0x00e8


	//----- nvinfo : EIATTR_PARAM_CBANK
	.align		4
        /*00f4*/ 	.byte	0x04, 0x0a
        /*00f6*/ 	.short	(.L_1830 - .L_1829)
	.align		4
.L_1829:
        /*00f8*/ 	.word	index@(.nv.constant0._ZN10layer_norm13ln_fwd_kernelINS_13Kernel_traitsIf13__nv_bfloat16S2_S2_fjLj768ELj1ELj4ELj1ELj16ENS_18Kernel_traits_baseILj768EfS2_S2_S2_fjLj128EEEEELb1ELb1ELb1ELb1EEEvNS_9FwdParamsE)
        /*00fc*/ 	.short	0x0210
        /*00fe*/ 	.short	0x00e8


	//----- nvinfo : EIATTR_SW_WAR
	.align		4
.L_1830:
        /*0100*/ 	.byte	0x04, 0x36
        /*0102*/ 	.short	(.L_1832 - .L_1831)
.L_1831:
        /*0104*/ 	.word	0x00000008
.L_1832:


//--------------------- .nv.info._ZN10layer_norm13ln_fwd_kernelINS_13Kernel_traitsI13__nv_bfloat16S2_fS2_fjLj768ELj1ELj4ELj1ELj16ENS_18Kernel_traits_baseILj768ES2_S2_fS2_fjLj128EEEEELb0ELb0ELb0ELb0EEEvNS_9FwdParamsE --------------------------
	.section	.nv.info._ZN10layer_norm13ln_fwd_kernelINS_13Kernel_traitsI13__nv_bfloat16S2_fS2_fjLj768ELj1ELj4ELj1ELj16ENS_18Kernel_traits_baseILj768ES2_S2_fS2_fjLj128EEEEELb0ELb0ELb0ELb0EEEvNS_9FwdParamsE,"",@"SHT_CUDA_INFO"
	.sectionflags	@""
	.align	4


	//----- nvinfo : EIATTR_CUDA_API_VERSION
	.align		4
        /*0000*/ 	.byte	0x04, 0x37
        /*0002*/ 	.short	(.L_1834 - .L_1833)
.L_1833:
        /*0004*/ 	.word	0x00000082


	//----- nvinfo : EIATTR_KPARAM_INFO
	.align		4
.L_1834:
        /*0008*/ 	.byte	0x04, 0x17
        /*000a*/ 	.short	(.L_1836 - .L_1835)
.L_1835:
        /*000c*/ 	.word	0x00000000
        /*0010*/ 	.short	0x0000
        /*0012*/ 	.short	0x0000
        /*0014*/ 	.byte	0x00, 0xf0, 0xa1, 0x03


	//----- nvinfo : EIATTR_SPARSE_MMA_MASK
	.align		4
.L_1836:
        /*0018*/ 	.byte	0x03, 0x50
        /*001a*/ 	.short	0x0000


	//----- nvinfo : EIATTR_MAXREG_COUNT
	.align		4
        /*001c*/ 	.byte	0x03, 0x1b
        /*001e*/ 	.short	0x00ff


	//----- nvinfo : EIATTR_MERCURY_ISA_VERSION
	.align		4
        /*0020*/ 	.byte	0x03, 0x5f
        /*0022*/ 	.short	0x0101


	//----- nvinfo : EIATTR_COOP_GROUP_MASK_REGIDS
	.align		4
        /*0024*/ 	.byte	0x04, 0x29
        /*0026*/ 	.short	(.L_1838 - .L_1837)


	//   ....[0]....
.L_1837:
        /*0028*/ 	.word	0xffffffff


	//   ....[1]....
        /*002c*/ 	.word	0xffffffff


	//   ....[2]....
        /*0030*/ 	.word	0xffffffff


	//   ....[3]....
        /*0034*/ 	.word	0xffffffff


	//   ....[4]....
        /*0038*/ 	.word	0xffffffff


	//   ....[5]....
        /*003c*/ 	.word	0xffffffff


	//   ....[6]....
        /*0040*/ 	.word	0xffffffff


	//   ....[7]....
        /*0044*/ 	.word	0xffffffff


	//   ....[8]....
        /*0048*/ 	.word	0xffffffff


	//   ....[9]....
        /*004c*/ 	.word	0xffffffff


	//   ....[10]....
        /*0050*/ 	.word	0x05000033


	//   ....[11]....
        /*0054*/ 	.word	0x05000033


	//   ....[12]....
        /*0058*/ 	.word	0x05000033


	//   ....[13]....
        /*005c*/ 	.word	0x05000033


	//   ....[14]....
        /*0060*/ 	.word	0x05000033


	//   ....[15]....
        /*0064*/ 	.word	0x05000033


	//   ....[16]....
        /*0068*/ 	.word	0x05000033


	//   ....[17]....
        /*006c*/ 	.word	0x05000033


	//   ....[18]....
        /*0070*/ 	.word	0x05000033


	//   ....[19]....
        /*0074*/ 	.word	0x05000033


	//----- nvinfo : EIATTR_COOP_GROUP_INSTR_OFFSETS
	.align		4
.L_1838:
        /*0078*/ 	.byte	0x04, 0x28
        /*007a*/ 	.short	(.L_1840 - .L_1839)


	//   ....[0]....
.L_1839:
        /*007c*/ 	.word	0x00001470


	//   ....[1]....
        /*0080*/ 	.word	0x000014a0


	//   ....[2]....
        /*0084*/ 	.word	0x000014c0


	//   ....[3]....
        /*0088*/ 	.word	0x000014e0


	//   ....[4]....
        /*008c*/ 	.word	0x00001500


	//   ....[5]....
        /*0090*/ 	.word	0x00001840


	//   ....[6]....
        /*0094*/ 	.word	0x00001860


	//   ....[7]....
        /*0098*/ 	.word	0x00001880


	//   ....[8]....
        /*009c*/ 	.word	0x000018a0


	//   ....[9]....
        /*00a0*/ 	.word	0x000018c0


	//   ....[10]....
        /*00a4*/ 	.word	0x00002110


	//   ....[11]....
        /*00a8*/ 	.word	0x000021a0


	//   ....[12]....
        /*00ac*/ 	.word	0x00002200


	//   ....[13]....
        /*00b0*/ 	.word	0x00002260


	//   ....[14]....
        /*00b4*/ 	.word	0x000022c0


	//   ....[15]....
        /*00b8*/ 	.word	0x00002650


	//   ....[16]....
        /*00bc*/ 	.word	0x000026a0


	//   ....[17]....
        /*00c0*/ 	.word	0x00002700


	//   ....[18]....
        /*00c4*/ 	.word	0x00002760


	//   ....[19]....
        /*00c8*/ 	.word	0x000027c0


	//----- nvinfo : EIATTR_EXIT_INSTR_OFFSETS
	.align		4
.L_1840:
        /*00cc*/ 	.byte	0x04, 0x1c
        /*00ce*/ 	.short	(.L_1842 - .L_1841)


	//   ....[0]....
.L_1841:
        /*00d0*/ 	.word	0x00000460


	//   ....[1]....
        /*00d4*/ 	.word	0x000020a0


	//----- nvinfo : EIATTR_MAX_THREADS
	.align		4
.L_1842:
        /*00d8*/ 	.byte	0x04, 0x05
        /*00da*/ 	.short	(.L_1844 - .L_1843)
.L_1843:
        /*00dc*/ 	.word	0x00000080
        /*00e0*/ 	.word	0x00000001
        /*00e4*/ 	.word	0x00000001


	//----- nvinfo : EIATTR_CRS_STACK_SIZE
	.align		4
.L_1844:
        /*00e8*/ 	.byte	0x04, 0x1e
        /*00ea*/ 	.short	(.L_1846 - .L_1845)
.L_1845:
        /*00ec*/ 	.word	0x00000000


	//----- nvinfo : EIATTR_CBANK_PARAM_SIZE
	.align		4
.L_1846:
        /*00f0*/ 	.byte	0x03, 0x19
        /*00f2*/ 	.short	0x00e8


	//----- nvinfo : EIATTR_PARAM_CBANK
	.align		4
        /*00f4*/ 	.byte	0x04, 0x0a
        /*00f6*/ 	.short	(.L_1848 - .L_1847)
	.align		4
.L_1847:
        /*00f8*/ 	.word	index@(.nv.constant0._ZN10layer_norm13ln_fwd_kernelINS_13Kernel_traitsI13__nv_bfloat16S2_fS2_fjLj768ELj1ELj4ELj1ELj16ENS_18Kernel_traits_baseILj768ES2_S2_fS2_fjLj128EEEEELb0ELb0ELb0ELb0EEEvNS_9FwdParamsE)
        /*00fc*/ 	.short	0x0210
        /*00fe*/ 	.short	0x00e8


	//----- nvinfo : EIATTR_SW_WAR
	.align		4
.L_1848:
        /*0100*/ 	.byte	0x04, 0x36
        /*0102*/ 	.short	(.L_1850 - .L_1849)
.L_1849:
        /*0104*/ 	.word	0x00000008
.L_1850:


//--------------------- .nv.info._ZN10layer_norm13ln_fwd_kernelINS_13Kernel_traitsI13__nv_bfloat16S2_fS2_fjLj768ELj1ELj4ELj1ELj16ENS_18Kernel_traits_baseILj768ES2_S2_fS2_fjLj128EEEEELb0ELb0ELb0ELb1EEEvNS_9FwdParamsE --------------------------
	.section	.nv.info._ZN10layer_norm13ln_fwd_kernelINS_13Kernel_traitsI13__nv_bfloat16S2_fS2_fjLj768ELj1ELj4ELj1ELj16ENS_18Kernel_traits_baseILj768ES2_S2_fS2_fjLj128EEEEELb0ELb0ELb0ELb1EEEvNS_9FwdParamsE,"",@"SHT_CUDA_INFO"
	.sectionflags	@""
	.align	4


	//----- nvinfo : EIATTR_CUDA_API_VERSION
	.align		4
        /*0000*/ 	.byte	0x04, 0x37
        /*0002*/ 	.short	(.L_1852 - .L_1851)
.L_1851:
        /*0004*/ 	.word	0x00000082


	//----- nvinfo : EIATTR_KPARAM_INFO
	.align		4
.L_1852:
        /*0008*/ 	.byte	0x04, 0x17
        /*000a*/ 	.short	(.L_1854 - .L_1853)
.L_1853:
        /*000c*/ 	.word	0x00000000
        /*0010*/ 	.short	0x0000
        /*0012*/ 	.short	0x0000
        /*0014*/ 	.byte	0x00, 0xf0, 0xa1, 0x03


	//----- nvinfo : EIATTR_SPARSE_MMA_MASK
	.align		4
.L_1854:
        /*0018*/ 	.byte	0x03, 0x50
        /*001a*/ 	.short	0x0000


	//----- nvinfo : EIATTR_MAXREG_COUNT
	.align		4
        /*001c*/ 	.byte	0x03, 0x1b
        /*001e*/ 	.short	0x00ff


	//----- nvinfo : EIATTR_MERCURY_ISA_VERSION
	.align		4
        /*0020*/ 	.byte	0x03, 0x5f
        /*0022*/ 	.short	0x0101


	//----- nvinfo : EIATTR_COOP_GROUP_MASK_REGIDS
	.align		4
        /*0024*/ 	.byte	0x04, 0x29
        /*0026*/ 	.short	(.L_1856 - .L_1855)


	//   ....[0]....
.L_1855:
        /*0028*/ 	.word	0xffffffff


	//   ....[1]....
        /*002c*/ 	.word	0xffffffff


	//   ....[2]....
        /*0030*/ 	.word	0xffffffff


	//   ....[3]....
        /*0034*/ 	.word	0xffffffff


	//   ....[4]....
        /*0038*/ 	.word	0xffffffff


	//   ....[5]....
        /*003c*/ 	.word	0xffffffff


	//   ....[6]....
        /*0040*/ 	.word	0xffffffff


	//   ....[7]....
        /*0044*/ 	.word	0xffffffff


	//   ....[8]....
        /*0048*/ 	.word	0xffffffff


	//   ....[9]....
        /*004c*/ 	.word	0xffffffff


	//   ....[10]....
        /*0050*/ 	.word	0x05000025


	//   ....[11]....
        /*0054*/ 	.word	0x05000025


	//   ....[12]....
        /*0058*/ 	.word	0x05000025


	//   ....[13]....
        /*005c*/ 	.word	0x05000025


	//   ....[14]....
        /*0060*/ 	.word	0x05000025


	//   ....[15]....
        /*0064*/ 	.word	0x05000025


	//   ....[16]....
        /*0068*/ 	.word	0x05000025


	//   ....[17]....
        /*006c*/ 	.word	0x05000025


	//   ....[18]....
        /*0070*/ 	.word	0x05000025


	//   ....[19]....
        /*0074*/ 	.word	0x05000025


	//----- nvinfo : EIATTR_COOP_GROUP_INSTR_OFFSETS
	.align		4
.L_1856:
        /*0078*/ 	.byte	0x04, 0x28
        /*007a*/ 	.short	(.L_1858 - .L_1857)


	//   ....[0]....
.L_1857:
        /*007c*/ 	.word	0x00001260


	//   ....[1]....
        /*0080*/ 	.word	0x00001290


	//   ....[2]....
        /*0084*/ 	.word	0x000012b0


	//   ....[3]....
        /*0088*/ 	.word	0x000012d0


	//   ....[4]....
        /*008c*/ 	.word	0x000012f0


	//   ....[5]....
        /*0090*/ 	.word	0x00001620


	//   ....[6]....
        /*0094*/ 	.word	0x00001640


	//   ....[7]....
        /*0098*/ 	.word	0x00001660


	//   ....[8]....
        /*009c*/ 	.word	0x00001680


	//   ....[9]....
        /*00a0*/ 	.word	0x000016a0


	//   ....[10]....
        /*00a4*/ 	.word	0x00001de0


	//   ....[11]....
        /*00a8*/ 	.word	0x00001e70


	//   ....[12]....
        /*00ac*/ 	.word	0x00001ed0


	//   ....[13]....
        /*00b0*/ 	.word	0x00001f30


	//   ....[14]....
        /*00b4*/ 	.word	0x00001f90


	//   ....[15]....
        /*00b8*/ 	.word	0x00002300


	//   ....[16]....
        /*00bc*/ 	.word	0x00002360


	//   ....[17]....
        /*00c0*/ 	.word	0x000023c0


	//   ....[18]....
        /*00c4*/ 	.word	0x00002420


	//   ....[19]....
        /*00c8*/ 	.word	0x00002470


	//----- nvinfo : EIATTR_EXIT_INSTR_OFFSETS
	.align		4
.L_1858:
        /*00cc*/ 	.byte	0x04, 0x1c
        /*00ce*/ 	.short	(.L_1860 - .L_1859)


	//   ....[0]....
.L_1859:
        /*00d0*/ 	.word	0x00000150


	//   ....[1]....
        /*00d4*/ 	.word	0x00001d70


	//----- nvinfo : EIATTR_MAX_THREADS
	.align		4
.L_1860:
        /*00d8*/ 	.byte	0x04, 0x05
        /*00da*/ 	.short	(.L_1862 - .L_1861)
.L_1861:
        /*00dc*/ 	.word	0x00000080
        /*00e0*/ 	.word	0x00000001
        /*00e4*/ 	.word	0x00000001


	//----- nvinfo : EIATTR_CRS_STACK_SIZE
	.align		4
.L_1862:
        /*00e8*/ 	.byte	0x04, 0x1e
        /*00ea*/ 	.short	(.L_1864 - .L_1863)
.L_1863:
        /*00ec*/ 	.word	0x00000000


	//----- nvinfo : EIATTR_CBANK_PARAM_SIZE
	.align		4
.L_1864:
        /*00f0*/ 	.byte	0x03, 0x19
        /*00f2*/ 	.short	0x00e8


	//----- nvinfo : EIATTR_PARAM_CBANK
	.align		4
        /*00f4*/ 	.byte	0x04, 0x0a
        /*00f6*/ 	.short	(.L_1866 - .L_1865)
	.align		4
.L_1865:
        /*00f8*/ 	.word	index@(.nv.constant0._ZN10layer_norm13ln_fwd_kernelINS_13Kernel_traitsI13__nv_bfloat16S2_fS2_fjLj768ELj1ELj4ELj1ELj16ENS_18Kernel_traits_baseILj768ES2_S2_fS2_fjLj128EEEEELb0ELb0ELb0ELb1EEEvNS_9FwdParamsE)
        /*00fc*/ 	.short	0x0210
        /*00fe*/ 	.short	0x00e8


	//----- nvinfo : EIATTR_SW_WAR
	.align		4
.L_1866:
        /*0100*/ 	.byte	0x04, 0x36
        /*0102*/ 	.short	(.L_1868 - .L_1867)
.L_1867:
        /*0104*/ 	.word	0x00000008
.L_1868:


//--------------------- .nv.info._ZN10layer_norm13ln_fwd_kernelINS_13Kernel_traitsI13__nv_bfloat16S2_fS2_fjLj768ELj1ELj4ELj1ELj16ENS_18Kernel_traits_baseILj768ES2_S2_fS2_fjLj128EEEEELb0ELb0ELb1ELb0EEEvNS_9FwdParamsE --------------------------
	.section	.nv.info._ZN10layer_norm13ln_fwd_kernelINS_13Kernel_traitsI13__nv_bfloat16S2_fS2_fjLj768ELj1ELj4ELj1ELj16ENS_18Kernel_traits_baseILj768ES2_S2_fS2_fjLj128EEEEELb0ELb0ELb1ELb0EEEvNS_9FwdParamsE,"",@"SHT_CUDA_INFO"
	.sectionflags	@""
	.align	4


	//----- nvinfo : EIATTR_CUDA_API_VERSION
	.align		4
        /*0000*/ 	.byte	0x04, 0x37
        /*0002*/ 	.short	(.L_1870 - .L_1869)
.L_1869:
        /*0004*/ 	.word	0x00000082


	//----- nvinfo : EIATTR_KPARAM_INFO
	.align		4
.L_1870:
        /*0008*/ 	.byte	0x04, 0x17
        /*000a*/ 	.short	(.L_1872 - .L_1871)
.L_1871:
        /*000c*/ 	.word	0x00000000
        /*0010*/ 	.short	0x0000
        /*0012*/ 	.short	0x0000
        /*0014*/ 	.byte	0x00, 0xf0, 0xa1, 0x03


	//----- nvinfo : EIATTR_SPARSE_MMA_MASK
	.align		4
.L_1872:
        /*0018*/ 	.byte	0x03, 0x50
        /*001a*/ 	.short	0x0000


	//----- nvinfo : EIATTR_MAXREG_COUNT
	.align		4
        /*001c*/ 	.byte	0x03, 0x1b
        /*001e*/ 	.short	0x00ff


	//----- nvinfo : EIATTR_MERCURY_ISA_VERSION
	.align		4
        /*0020*/ 	.byte	0x03, 0x5f
        /*0022*/ 	.short	0x0101


	//----- nvinfo : EIATTR_COOP_GROUP_MASK_REGIDS
	.align		4
        /*0024*/ 	.byte	0x04, 0x29
        /*0026*/ 	.short	(.L_1874 - .L_1873)


	//   ....[0]....
.L_1873:
        /*0028*/ 	.word	0xffffffff


	//   ....[1]....
        /*002c*/ 	.word	0xffffffff


	//   ....[2]....
        /*0030*/ 	.word	0xffffffff


	//   ....[3]....
        /*0034*/ 	.word	0xffffffff


	//   ....[4]....
        /*0038*/ 	.word	0xffffffff


	//   ....[5]....
        /*003c*/ 	.word	0xffffffff


	//   ....[6]....
        /*0040*/ 	.word	0xffffffff


	//   ....[7]....
        /*0044*/ 	.word	0xffffffff


	//   ....[8]....
        /*0048*/ 	.word	0xffffffff


	//   ....[9]....
        /*004c*/ 	.word	0xffffffff


	//   ....[10]....
        /*0050*/ 	.word	0x05000064


	//   ....[11]....
        /*0054*/ 	.word	0x05000064


	//   ....[12]....
        /*0058*/ 	.word	0x05000064


	//   ....[13]....
        /*005c*/ 	.word	0x05000064


	//   ....[14]....
        /*0060*/ 	.word	0x05000064


	//   ....[15]....
        /*0064*/ 	.word	0x05000064


	//   ....[16]....
        /*0068*/ 	.word	0x05000064


	//   ....[17]....
        /*006c*/ 	.word	0x05000064


	//   ....[18]....
        /*0070*/ 	.word	0x05000064


	//   ....[19]....
        /*0074*/ 	.word	0x05000064


	//----- nvinfo : EIATTR_COOP_GROUP_INSTR_OFFSETS
	.align		4
.L_1874:
        /*0078*/ 	.byte	0x04, 0x28
        /*007a*/ 	.short	(.L_1876 - .L_1875)


	//   ....[0]....
.L_1875:
        /*007c*/ 	.word	0x00001db0


	//   ....[1]....
        /*0080*/ 	.word	0x00001de0


	//   ....[2]....
        /*0084*/ 	.word	0x00001e00


	//   ....[3]....
        /*0088*/ 	.word	0x00001e20


	//   ....[4]....
        /*008c*/ 	.word	0x00001e40


	//   ....[5]....
        /*0090*/ 	.word	0x00002180


	//   ....[6]....
        /*0094*/ 	.word	0x000021a0


	//   ....[7]....
        /*0098*/ 	.word	0x000021c0


	//   ....[8]....
        /*009c*/ 	.word	0x000021e0


	//   ....[9]....
        /*00a0*/ 	.word	0x00002200


	//   ....[10]....
        /*00a4*/ 	.word	0x00002ac0


	//   ....[11]....
        /*00a8*/ 	.word	0x00002b70


	//   ....[12]....
        /*00ac*/ 	.word	0x00002be0


	//   ....[13]....
        /*00b0*/ 	.word	0x00002c50


	//   ....[14]....
        /*00b4*/ 	.word	0x00002cc0


	//   ....[15]....
        /*00b8*/ 	.word	0x00003050


	//   ....[16]....
        /*00bc*/ 	.word	0x000030c0


	//   ....[17]....
        /*00c0*/ 	.word	0x00003130


	//   ....[18]....
        /*00c4*/ 	.word	0x000031a0


	//   ....[19]....
        /*00c8*/ 	.word	0x00003210


	//----- nvinfo : EIATTR_EXIT_INSTR_OFFSETS
	.align		4
.L_1876:
        /*00cc*/ 	.byte	0x04, 0x1c
        /*00ce*/ 	.short	(.L_1878 - .L_1877)


	//   ....[0]....
.L_1877:
        /*00d0*/ 	.word	0x00000460


	//   ....[1]....
        /*00d4*/ 	.word	0x00002a50


	//----- nvinfo : EIATTR_MAX_THREADS
	.align		4
.L_1878:
        /*00d8*/ 	.byte	0x04, 0x05
        /*00da*/ 	.short	(.L_1880 - .L_1879)
.L_1879:
        /*00dc*/ 	.word	0x00000080
        /*00e0*/ 	.word	0x00000001
        /*00e4*/ 	.word	0x00000001


	//----- nvinfo : EIATTR_CRS_STACK_SIZE
	.align		4
.L_1880:
        /*00e8*/ 	.byte	0x04, 0x1e
        /*00ea*/ 	.short	(.L_1882 - .L_1881)
.L_1881:
        /*00ec*/ 	.word	0x00000000


	//----- nvinfo : EIATTR_CBANK_PARAM_SIZE
	.align		4
.L_1882:
        /*00f0*/ 	.byte	0x03, 0x19
        /*00f2*/ 	.short	0x00e8


	//----- nvinfo : EIATTR_PARAM_CBANK
	.align		4
        /*00f4*/ 	.byte	0x04, 0x0a
        /*00f6*/ 	.short	(.L_1884 - .L_1883)
	.align		4
.L_1883:
        /*00f8*/ 	.word	index@(.nv.constant0._ZN10layer_norm13ln_fwd_kernelINS_13Kernel_traitsI13__nv_bfloat16S2_fS2_fjLj768ELj1ELj4ELj1ELj16ENS_18Kernel_traits_baseILj768ES2_S2_fS2_fjLj128EEEEELb0ELb0ELb1ELb0EEEvNS_9FwdParamsE)
        /*00fc*/ 	.short	0x0210
        /*00fe*/ 	.short	0x00e8


	//----- nvinfo : EIATTR_SW_WAR
	.align		4
.L_1884:
        /*0100*/ 	.byte	0x04, 0x36
        /*0102*/ 	.short	(.L_1886 - .L_1885)
.L_1885:
        /*0104*/ 	.word	0x00000008
.L_1886:


//--------------------- .nv.info._ZN10layer_norm13ln_fwd_kernelINS_13Kernel_traitsI13__nv_bfloat16S2_fS2_fjLj768ELj1ELj4ELj1ELj16ENS_18Kernel_traits_baseILj768ES2_S2_fS2_fjLj128EEEEELb0ELb0ELb1ELb1EEEvNS_9FwdParamsE --------------------------
	.section	.nv.info._ZN10layer_norm13ln_fwd_kernelINS_13Kernel_traitsI13__nv_bfloat16S2_fS2_fjLj768ELj1ELj4ELj1ELj16ENS_18Kernel_traits_baseILj768ES2_S2_fS2_fjLj128EEEEELb0ELb0ELb1ELb1EEEvNS_9FwdParamsE,"",@"SHT_CUDA_INFO"
	.sectionflags	@""
	.align	4


	//----- nvinfo : EIATTR_CUDA_API_VERSION
	.align		4
        /*0000*/ 	.byte	0x04, 0x37
        /*0002*/ 	.short	(.L_1888 - .L_1887)
.L_1887:
        /*0004*/ 	.word	0x00000082


	//----- nvinfo : EIATTR_KPARAM_INFO
	.align		4
.L_1888:
        /*0008*/ 	.byte	0x04, 0x17
        /*000a*/ 	.short	(.L_1890 - .L_1889)
.L_1889:
        /*000c*/ 	.word	0x00000000
        /*0010*/ 	.short	0x0000
        /*0012*/ 	.short	0x0000
        /*0014*/ 	.byte	0x00, 0xf0, 0xa1, 0x03


	//----- nvinfo : EIATTR_SPARSE_MMA_MASK
	.align		4
.L_1890:
        /*0018*/ 	.byte	0x03, 0x50
        /*001a*/ 	.short	0x0000


	//----- nvinfo : EIATTR_MAXREG_COUNT
	.align		4
        /*001c*/ 	.byte	0x03, 0x1b
        /*001e*/ 	.short	0x00ff


	//----- nvinfo : EIATTR_MERCURY_ISA_VERSION
	.align		4
        /*0020*/ 	.byte	0x03, 0x5f
        /*0022*/ 	.short	0x0101


	//----- nvinfo : EIATTR_COOP_GROUP_MASK_REGIDS
	.align		4
        /*0024*/ 	.byte	0x04, 0x29
        /*0026*/ 	.short	(.L_1892 - .L_1891)


	//   ....[0]....
.L_1891:
        /*0028*/ 	.word	0xffffffff


	//   ....[1]....
        /*002c*/ 	.word	0xffffffff


	//   ....[2]....
        /*0030*/ 	.word	0xffffffff


	//   ....[3]....
        /*0034*/ 	.word	0xffffffff


	//   ....[4]....
        /*0038*/ 	.word	0xffffffff


	//   ....[5]....
        /*003c*/ 	.word	0xffffffff


	//   ....[6]....
        /*0040*/ 	.word	0xffffffff


	//   ....[7]....
        /*0044*/ 	.word	0xffffffff


	//   ....[8]....
        /*0048*/ 	.word	0xffffffff


	//   ....[9]....
        /*004c*/ 	.word	0xffffffff


	//   ....[10]....
        /*0050*/ 	.word	0x05000040


	//   ....[11]....
        /*0054*/ 	.word	0x05000040


	//   ....[12]....
        /*0058*/ 	.word	0x05000040


	//   ....[13]....
        /*005c*/ 	.word	0x05000040


	//   ....[14]....
        /*0060*/ 	.word	0x05000040


	//   ....[15]....
        /*0064*/ 	.word	0x05000040


	//   ....[16]....
        /*0068*/ 	.word	0x05000040


	//   ....[17]....
        /*006c*/ 	.word	0x05000040


	//   ....[18]....
        /*0070*/ 	.word	0x05000040


	//   ....[19]....
        /*0074*/ 	.word	0x05000040


	//----- nvinfo : EIATTR_COOP_GROUP_INSTR_OFFSETS
	.align		4
.L_1892:
        /*0078*/ 	.byte	0x04, 0x28
        /*007a*/ 	.short	(.L_1894 - .L_1893)


	//   ....[0]....
.L_1893:
        /*007c*/ 	.word	0x00001a60


	//   ....[1]....
        /*0080*/ 	.word	0x00001a90


	//   ....[2]....
        /*0084*/ 	.word	0x00001ab0


	//   ....[3]....
        /*0088*/ 	.word	0x00001ad0


	//   ....[4]....
        /*008c*/ 	.word	0x00001af0


	//   ....[5]....
        /*0090*/ 	.word	0x00001e20


	//   ....[6]....
        /*0094*/ 	.word	0x00001e40


	//   ....[7]....
        /*0098*/ 	.word	0x00001e60


	//   ....[8]....
        /*009c*/ 	.word	0x00001e80


	//   ....[9]....
        /*00a0*/ 	.word	0x00001ea0


	//   ....[10]....
        /*00a4*/ 	.word	0x000026d0


	//   ....[11]....
        /*00a8*/ 	.word	0x00002760


	//   ....[12]....
        /*00ac*/ 	.word	0x000027d0


	//   ....[13]....
        /*00b0*/ 	.word	0x00002840


	//   ....[14]....
        /*00b4*/ 	.word	0x000028b0


	//   ....[15]....
        /*00b8*/ 	.word	0x00002c40


	//   ....[16]....
        /*00bc*/ 	.word	0x00002ca0


	//   ....[17]....
        /*00c0*/ 	.word	0x00002d00


	//   ....[18]....
        /*00c4*/ 	.word	0x00002d60


	//   ....[19]....
        /*00c8*/ 	.word	0x00002dc0


	//----- nvinfo : EIATTR_EXIT_INSTR_OFFSETS
	.align		4
.L_1894:
        /*00cc*/ 	.byte	0x04, 0x1c
        /*00ce*/ 	.short	(.L_1896 - .L_1895)


	//   ....[0]....
.L_1895:
        /*00d0*/ 	.word	0x00000150


	//   ....[1]....
        /*00d4*/ 	.word	0x00002660


	//----- nvinfo : EIATTR_MAX_THREADS
	.align		4
.L_1896:
        /*00d8*/ 	.byte	0x04, 0x05
        /*00da*/ 	.short	(.L_1898 - .L_1897)
.L_1897:
        /*00dc*/ 	.word	0x00000080
        /*00e0*/ 	.word	0x00000001
        /*00e4*/ 	.word	0x00000001


	//----- nvinfo : EIATTR_CRS_STACK_SIZE
	.align		4
.L_1898:
        /*00e8*/ 	.byte	0x04, 0x1e
        /*00ea*/ 	.short	(.L_1900 - .L_1899)
.L_1899:
        /*00ec*/ 	.word	0x00000000


	//----- nvinfo : EIATTR_CBANK_PARAM_SIZE
	.align		4
.L_1900:
        /*00f0*/ 	.byte	0x03, 0x19
        /*00f2*/ 	.short	0x00e8


	//----- nvinfo : EIATTR_PARAM_CBANK
	.align		4
        /*00f4*/ 	.byte	0x04, 0x0a
        /*00f6*/ 	.short	(.L_1902 - .L_1901)
	.align		4
.L_1901:
        /*00f8*/ 	.word	index@(.nv.constant0._ZN10layer_norm13ln_fwd_kernelINS_13Kernel_traitsI13__nv_bfloat16S2_fS2_fjLj768ELj1ELj4ELj1ELj16ENS_18Kernel_traits_baseILj768ES2_S2_fS2_fjLj128EEEEELb0ELb0ELb1ELb1EEEvNS_9FwdParamsE)
        /*00fc*/ 	.short	0x0210
        /*00fe*/ 	.short	0x00e8


	//----- nvinfo : EIATTR_SW_WAR
	.align		4
.L_1902:
        /*0100*/ 	.byte	0x04, 0x36
        /*0102*/ 	.short	(.L_1904 - .L_1903)
.L_1903:
        /*0104*/ 	.word	0x00000008
.L_1904:


//--------------------- .nv.info._ZN10layer_norm13ln_fwd_kernelINS_13Kernel_traitsI13__nv_bfloat16S2_fS2_fjLj768ELj1ELj4ELj1ELj16ENS_18Kernel_traits_baseILj768ES2_S2_fS2_fjLj128EEEEELb0ELb1ELb0ELb0EEEvNS_9FwdParamsE --------------------------
	.section	.nv.info._ZN10layer_norm13ln_fwd_kernelINS_13Kernel_traitsI13__nv_bfloat16S2_fS2_fjLj768ELj1ELj4ELj1ELj16ENS_18Kernel_traits_baseILj768ES2_S2_fS2_fjLj128EEEEELb0ELb1ELb0ELb0EEEvNS_9FwdParamsE,"",@"SHT_CUDA_INFO"
	.sectionflags	@""
	.align	4


	//----- nvinfo : EIATTR_CUDA_API_VERSION
	.align		4
        /*0000*/ 	.byte	0x04, 0x37
        /*0002*/ 	.short	(.L_1906 - .L_1905)
.L_1905:
        /*0004*/ 	.word	0x00000082


	//----- nvinfo : EIATTR_KPARAM_INFO
	.align		4
.L_1906:
        /*0008*/ 	.byte	0x04, 0x17
        /*000a*/ 	.short	(.L_1908 - .L_1907)
.L_1907:
        /*000c*/ 	.word	0x00000000
        /*0010*/ 	.short	0x0000
        /*0012*/ 	.short	0x0000
        /*0014*/ 	.byte	0x00, 0xf0, 0xa1, 0x03


	//----- nvinfo : EIATTR_SPARSE_MMA_MASK
	.align		4
.L_1908:
        /*0018*/ 	.byte	0x03, 0x50
        /*001a*/ 	.short	0x0000


	//----- nvinfo : EIATTR_MAXREG_COUNT
	.align		4
        /*001c*/ 	.byte	0x03, 0x1b
        /*001e*/ 	.short	0x00ff


	//----- nvinfo : EIATTR_MERCURY_ISA_VERSION
	.align		4
        /*0020*/ 	.byte	0x03, 0x5f
        /*0022*/ 	.short	0x0101


	//----- nvinfo : EIATTR_COOP_GROUP_MASK_REGIDS
	.align		4
        /*0024*/ 	.byte	0x04, 0x29
        /*0026*/ 	.short	(.L_1910 - .L_1909)


	//   ....[0]....
.L_1909:
        /*0028*/ 	.word	0xffffffff


	//   ....[1]....
        /*002c*/ 	.word	0xffffffff


	//   ....[2]....
        /*0030*/ 	.word	0xffffffff


	//   ....[3]....
        /*0034*/ 	.word	0xffffffff


	//   ....[4]....
        /*0038*/ 	.word	0xffffffff


	//   ....[5]....
        /*003c*/ 	.word	0xffffffff


	//   ....[6]....
        /*0040*/ 	.word	0xffffffff


	//   ....[7]....
        /*0044*/ 	.word	0xffffffff


	//   ....[8]....
        /*0048*/ 	.word	0xffffffff


	//   ....[9]....
        /*004c*/ 	.word	0xffffffff


	//   ....[10]....
        /*0050*/ 	.word	0x05000074


	//   ....[11]....
        /*0054*/ 	.word	0x05000074


	//   ....[12]....
        /*0058*/ 	.word	0x05000074


	//   ....[13]....
        /*005c*/ 	.word	0x05000074


	//   ....[14]....
        /*0060*/ 	.word	0x05000074


	//   ....[15]....
        /*0064*/ 	.word	0x05000074


	//   ....[16]....
        /*0068*/ 	.word	0x05000074


	//   ....[17]....
        /*006c*/ 	.word	0x05000074


	//   ....[18]....
        /*0070*/ 	.word	0x05000074


	//   ....[19]....
        /*0074*/ 	.word	0x05000074


	//----- nvinfo : EIATTR_COOP_GROUP_INSTR_OFFSETS
	.align		4
.L_1910:
        /*0078*/ 	.byte	0x04, 0x28
        /*007a*/ 	.short	(.L_1912 - .L_1911)


	//   ....[0]....
.L_1911:
        /*007c*/ 	.word	0x00001910


	//   ....[1]....
        /*0080*/ 	.word	0x00001930


	//   ....[2]....
        /*0084*/ 	.word	0x00001950


	//   ....[3]....
        /*0088*/ 	.word	0x00001970


	//   ....[4]....
        /*008c*/ 	.word	0x000019a0


	//   ....[5]....
        /*0090*/ 	.word	0x00001ce0


	//   ....[6]....
        /*0094*/ 	.word	0x00001d00


	//   ....[7]....
        /*0098*/ 	.word	0x00001d20


	//   ....[8]....
        /*009c*/ 	.word	0x00001d40


	//   ....[9]....
        /*00a0*/ 	.word	0x00001d60


	//   ....[10]....
        /*00a4*/ 	.word	0x00002590


	//   ....[11]....
        /*00a8*/ 	.word	0x00002630


	//   ....[12]....
        /*00ac*/ 	.word	0x000026a0


	//   ....[13]....
        /*00b0*/ 	.word	0x00002710


	//   ....[14]....
        /*00b4*/ 	.word	0x00002790


	//   ....[15]....
        /*00b8*/ 	.word	0x00002b20


	//   ....[16]....
        /*00bc*/ 	.word	0x00002b90


	//   ....[17]....
        /*00c0*/ 	.word	0x00002c00


	//   ....[18]....
        /*00c4*/ 	.word	0x00002c70


	//   ....[19]....
        /*00c8*/ 	.word	0x00002ce0


	//----- nvinfo : EIATTR_EXIT_INSTR_OFFSETS
	.align		4
.L_1912:
        /*00cc*/ 	.byte	0x04, 0x1c
        /*00ce*/ 	.short	(.L_1914 - .L_1913)


	//   ....[0]....
.L_1913:
        /*00d0*/ 	.word	0x00000610


	//   ....[1]....
        /*00d4*/ 	.word	0x00002520


	//----- nvinfo : EIATTR_MAX_THREADS
	.align		4
.L_1914:
        /*00d8*/ 	.byte	0x04, 0x05
        /*00da*/ 	.short	(.L_1916 - .L_1915)
.L_1915:
        /*00dc*/ 	.word	0x00000080
        /*00e0*/ 	.word	0x00000001
        /*00e4*/ 	.word	0x00000001


	//----- nvinfo : EIATTR_CRS_STACK_SIZE
	.align		4
.L_1916:
        /*00e8*/ 	.byte	0x04, 0x1e
        /*00ea*/ 	.short	(.L_1918 - .L_1917)
.L_1917:
        /*00ec*/ 	.word	0x00000000


	//----- nvinfo : EIATTR_CBANK_PARAM_SIZE
	.align		4
.L_1918:
        /*00f0*/ 	.byte	0x03, 0x19
        /*00f2*/ 	.short	0x00e8


	//----- nvinfo : EIATTR_PARAM_CBANK
	.align		4
        /*00f4*/ 	.byte	0x04, 0x0a
        /*00f6*/ 	.short	(.L_1920 - .L_1919)
	.align		4
.L_1919:
        /*00f8*/ 	.word	index@(.nv.constant0._ZN10layer_norm13ln_fwd_kernelINS_13Kernel_traitsI13__nv_bfloat16S2_fS2_fjLj768ELj1ELj4ELj1ELj16ENS_18Kernel_traits_baseILj768ES2_S2_fS2_fjLj128EEEEELb0ELb1ELb0ELb0EEEvNS_9FwdParamsE)
        /*00fc*/ 	.short	0x0210
        /*00fe*/ 	.short	0x00e8


	//----- nvinfo : EIATTR_SW_WAR
	.align		4
.L_1920:
        /*0100*/ 	.byte	0x04, 0x36
        /*0102*/ 	.short	(.L_1922 - .L_1921)
.L_1921:
        /*0104*/ 	.word	0x00000008
.L_1922:


//--------------------- .nv.info._ZN10layer_norm13ln_fwd_kernelINS_13Kernel_traitsI13__nv_bfloat16S2_fS2_fjLj768ELj1ELj4ELj1ELj16ENS_18Kernel_traits_baseILj768ES2_S2_fS2_fjLj128EEEEELb0ELb1ELb0ELb1EEEvNS_9FwdParamsE --------------------------
	.section	.nv.info._ZN10layer_norm13ln_fwd_kernelINS_13Kernel_traitsI13__nv_bfloat16S2_fS2_fjLj768ELj1ELj4ELj1ELj16ENS_18Kernel_traits_baseILj768ES2_S2_fS2_fjLj128EEEEELb0ELb1ELb0ELb1EEEvNS_9FwdParamsE,"",@"SHT_CUDA_INFO"
	.sectionflags	@""
	.align	4


	//----- nvinfo : EIATTR_CUDA_API_VERSION
	.align		4
        /*0000*/ 	.byte	0x04, 0x37
        /*0002*/ 	.short	(.L_1924 - .L_1923)
.L_1923:
        /*0004*/ 	.word	0x00000082


	//----- nvinfo : EIATTR_KPARAM_INFO
	.align		4
.L_1924:
        /*0008*/ 	.byte	0x04, 0x17
        /*000a*/ 	.short	(.L_1926 - .L_1925)
.L_1925:
        /*000c*/ 	.word	0x00000000
        /*0010*/ 	.short	0x0000
        /*0012*/ 	.short	0x0000
        /*0014*/ 	.byte	0x00, 0xf0, 0xa1, 0x03


	//----- nvinfo : EIATTR_SPARSE_MMA_MASK
	.align		4
.L_1926:
        /*0018*/ 	.byte	0x03, 0x50
        /*001a*/ 	.short	0x0000


	//----- nvinfo : EIATTR_MAXREG_COUNT
	.align		4
        /*001c*/ 	.byte	0x03, 0x1b
        /*001e*/ 	.short	0x00ff


	//----- nvinfo : EIATTR_MERCURY_ISA_VERSION
	.align		4
        /*0020*/ 	.byte	0x03, 0x5f
        /*0022*/ 	.short	0x0101


	//----- nvinfo : EIATTR_COOP_GROUP_MASK_REGIDS
	.align		4
        /*0024*/ 	.byte	0x04, 0x29
        /*0026*/ 	.short	(.L_1928 - .L_1927)


	//   ....[0]....
.L_1927:
        /*0028*/ 	.word	0xffffffff


	//   ....[1]....
        /*002c*/ 	.word	0xffffffff


	//   ....[2]....
        /*0030*/ 	.word	0xffffffff


	//   ....[3]....
        /*0034*/ 	.word	0xffffffff


	//   ....[4]....
        /*0038*/ 	.word	0xffffffff


	//   ....[5]....
        /*003c*/ 	.word	0xffffffff


	//   ....[6]....
        /*0040*/ 	.word	0xffffffff


	//   ....[7]....
        /*0044*/ 	.word	0xffffffff


	//   ....[8]....
        /*0048*/ 	.word	0xffffffff


	//   ....[9]....
        /*004c*/ 	.word	0xffffffff


	//   ....[10]....
        /*0050*/ 	.word	0x05000076


	//   ....[11]....
        /*0054*/ 	.word	0x05000076


	//   ....[12]....
        /*0058*/ 	.word	0x05000076


	//   ....[13]....
        /*005c*/ 	.word	0x05000076


	//   ....[14]....
        /*0060*/ 	.word	0x05000076


	//   ....[15]....
        /*0064*/ 	.word	0x05000076


	//   ....[16]....
        /*0068*/ 	.word	0x05000076


	//   ....[17]....
        /*006c*/ 	.word	0x05000076


	//   ....[18]....
        /*0070*/ 	.word	0x05000076


	//   ....[19]....
        /*0074*/ 	.word	0x05000076


	//----- nvinfo : EIATTR_COOP_GROUP_INSTR_OFFSETS
	.align		4
.L_1928:
        /*0078*/ 	.byte	0x04, 0x28
        /*007a*/ 	.short	(.L_1930 - .L_1929)


	//   ....[0]....
.L_1929:
        /*007c*/ 	.word	0x00001690


	//   ....[1]....
        /*0080*/ 	.word	0x000016c0


	//   ....[2]....
        /*0084*/ 	.word	0x000016e0


	//   ....[3]....
        /*0088*/ 	.word	0x00001700


	//   ....[4]....
        /*008c*/ 	.word	0x00001720


	//   ....[5]....
        /*0090*/ 	.word	0x00001a50


	//   ....[6]....
        /*0094*/ 	.word	0x00001a70


	//   ....[7]....
        /*0098*/ 	.word	0x00001a90


	//   ....[8]....
        /*009c*/ 	.word	0x00001ab0


	//   ....[9]....
        /*00a0*/ 	.word	0x00001ad0


	//   ....[10]....
        /*00a4*/ 	.word	0x00002230


	//   ....[11]....
        /*00a8*/ 	.word	0x000022e0


	//   ....[12]....
        /*00ac*/ 	.word	0x00002350


	//   ....[13]....
        /*00b0*/ 	.word	0x000023c0


	//   ....[14]....
        /*00b4*/ 	.word	0x00002430


	//   ....[15]....
        /*00b8*/ 	.word	0x000027b0


	//   ....[16]....
        /*00bc*/ 	.word	0x00002820


	//   ....[17]....
        /*00c0*/ 	.word	0x00002890


	//   ....[18]....
        /*00c4*/ 	.word	0x00002900


	//   ....[19]....
        /*00c8*/ 	.word	0x00002970


	//----- nvinfo : EIATTR_EXIT_INSTR_OFFSETS
	.align		4
.L_1930:
        /*00cc*/ 	.byte	0x04, 0x1c
        /*00ce*/ 	.short	(.L_1932 - .L_1931)


	//   ....[0]....
.L_1931:
        /*00d0*/ 	.word	0x00000190


	//   ....[1]....
        /*00d4*/ 	.word	0x000021c0


	//----- nvinfo : EIATTR_MAX_THREADS
	.align		4
.L_1932:
        /*00d8*/ 	.byte	0x04, 0x05
        /*00da*/ 	.short	(.L_1934 - .L_1933)
.L_1933:
        /*00dc*/ 	.word	0x00000080
        /*00e0*/ 	.word	0x00000001
        /*00e4*/ 	.word	0x00000001


	//----- nvinfo : EIATTR_CRS_STACK_SIZE
	.align		4
.L_1934:
        /*00e8*/ 	.byte	0x04, 0x1e
        /*00ea*/ 	.short	(.L_1936 - .L_1935)
.L_1935:
        /*00ec*/ 	.word	0x00000000


	//----- nvinfo : EIATTR_CBANK_PARAM_SIZE
	.align		4
.L_1936:
        /*00f0*/ 	.byte	0x03, 0x19
        /*00f2*/ 	.short	0x00e8


	//----- nvinfo : EIATTR_PARAM_CBANK
	.align		4
        /*00f4*/ 	.byte	0x04, 0x0a
        /*00f6*/ 	.short	(.L_1938 - .L_1937)
	.align		4
.L_1937:
        /*00f8*/ 	.word	index@(.nv.constant0._ZN10layer_norm13ln_fwd_kernelINS_13Kernel_traitsI13__nv_bfloat16S2_fS2_fjLj768ELj1ELj4ELj1ELj16ENS_18Kernel_traits_baseILj768ES2_S2_fS2_fjLj128EEEEELb0ELb1ELb0ELb1EEEvNS_9FwdParamsE)
        /*00fc*/ 	.short	0x0210
        /*00fe*/ 	.short	0x00e8


	//----- nvinfo : EIATTR_SW_WAR
	.align		4
.L_1938:
        /*0100*/ 	.byte	0x04, 0x36
        /*0102*/ 	.short	(.L_1940 - .L_1939)
.L_1939:
        /*0104*/ 	.word	0x00000008
.L_1940:


//--------------------- .nv.info._ZN10layer_norm13ln_fwd_kernelINS_13Kernel_traitsI13__nv_bfloat16S2_fS2_fjLj768ELj1ELj4ELj1ELj16ENS_18Kernel_traits_baseILj768ES2_S2_fS2_fjLj128EEEEELb0ELb1ELb1ELb0EEEvNS_9FwdParamsE --------------------------
	.section	.nv.info._ZN10layer_norm13ln_fwd_kernelINS_13Kernel_traitsI13__nv_bfloat16S2_fS2_fjLj768ELj1ELj4ELj1ELj16ENS_18Kernel_traits_baseILj768ES2_S2_fS2_fjLj128EEEEELb0ELb1ELb1ELb0EEEvNS_9FwdParamsE,"",@"SHT_CUDA_INFO"
	.sectionflags	@""
	.align	4


	//----- nvinfo : EIATTR_CUDA_API_VERSION
	.align		4
        /*0000*/ 	.byte	0x04, 0x37
        /*0002*/ 	.short	(.L_1942 - .L_1941)
.L_1941:
        /*0004*/ 	.word	0x00000082


	//----- nvinfo : EIATTR_KPARAM_INFO
	.align		4
.L_1942:
        /*0008*/ 	.byte	0x04, 0x17
        /*000a*/ 	.short	(.L_1944 - .L_1943)
.L_1943:
        /*000c*/ 	.word	0x00000000
        /*0010*/ 	.short	0x0000
        /*0012*/ 	.short	0x0000
        /*0014*/ 	.byte	0x00, 0xf0, 0xa1, 0x03


	//----- nvinfo : EIATTR_SPARSE_MMA_MASK
	.align		4
.L_1944:
        /*0018*/ 	.byte	0x03, 0x50
        /*001a*/ 	.short	0x0000


	//----- nvinfo : EIATTR_MAXREG_COUNT
	.align		4
        /*001c*/ 	.byte	0x03, 0x1b
        /*001e*/ 	.short	0x00ff


	//----- nvinfo : EIATTR_MERCURY_ISA_VERSION
	.align		4
        /*0020*/ 	.byte	0x03, 0x5f
        /*0022*/ 	.short	0x0101


	//----- nvinfo : EIATTR_COOP_GROUP_MASK_REGIDS
	.align		4
        /*0024*/ 	.byte	0x04, 0x29
        /*0026*/ 	.short	(.L_1946 - .L_1945)


	//   ....[0]....
.L_1945:
        /*0028*/ 	.word	0xffffffff


	//   ....[1]....
        /*002c*/ 	.word	0xffffffff


	//   ....[2]....
        /*0030*/ 	.word	0xffffffff


	//   ....[3]....
        /*0034*/ 	.word	0xffffffff


	//   ....[4]....
        /*0038*/ 	.word	0xffffffff


	//   ....[5]....
        /*003c*/ 	.word	0xffffffff


	//   ....[6]....
        /*0040*/ 	.word	0xffffffff


	//   ....[7]....
        /*0044*/ 	.word	0xffffffff


	//   ....[8]....
        /*0048*/ 	.word	0xffffffff


	//   ....[9]....
        /*004c*/ 	.word	0xffffffff


	//   ....[10]....
        /*0050*/ 	.word	0x0500003e


	//   ....[11]....
        /*0054*/ 	.word	0x0500003e


	//   ....[12]....
        /*0058*/ 	.word	0x0500003e


	//   ....[13]....
        /*005c*/ 	.word	0x0500003e


	//   ....[14]....
        /*0060*/ 	.word	0x0500003e


	//   ....[15]....
        /*0064*/ 	.word	0x0500003e


	//   ....[16]....
        /*0068*/ 	.word	0x0500003e


	//   ....[17]....
        /*006c*/ 	.word	0x0500003e


	//   ....[18]....
        /*0070*/ 	.word	0x0500003e


	//   ....[19]....
        /*0074*/ 	.word	0x0500003e


	//----- nvinfo : EIATTR_COOP_GROUP_INSTR_OFFSETS
	.align		4
.L_1946:
        /*0078*/ 	.byte	0x04, 0x28
        /*007a*/ 	.short	(.L_1948 - .L_1947)


	//   ....[0]....
.L_1947:
        /*007c*/ 	.word	0x00002230


	//   ....[1]....
        /*0080*/ 	.word	0x00002260


	//   ....[2]....
        /*0084*/ 	.word	0x00002280


	//   ....[3]....
        /*0088*/ 	.word	0x000022a0


	//   ....[4]....
        /*008c*/ 	.word	0x000022c0


	//   ....[5]....
        /*0090*/ 	.word	0x00002600


	//   ....[6]....
        /*0094*/ 	.word	0x00002620


	//   ....[7]....
        /*0098*/ 	.word	0x00002640


	//   ....[8]....
        /*009c*/ 	.word	0x00002660


	//   ....[9]....
        /*00a0*/ 	.word	0x00002680


	//   ....[10]....
        /*00a4*/ 	.word	0x00002f50


	//   ....[11]....
        /*00a8*/ 	.word	0x00002fe0


	//   ....[12]....
        /*00ac*/ 	.word	0x00003040


	//   ....[13]....
        /*00b0*/ 	.word	0x000030a0


	//   ....[14]....
        /*00b4*/ 	.word	0x00003100


	//   ....[15]....
        /*00b8*/ 	.word	0x00003490


	//   ....[16]....
        /*00bc*/ 	.word	0x000034f0


	//   ....[17]....
        /*00c0*/ 	.word	0x00003540


	//   ....[18]....
        /*00c4*/ 	.word	0x000035a0


	//   ....[19]....
        /*00c8*/ 	.word	0x00003600


	//----- nvinfo : EIATTR_EXIT_INSTR_OFFSETS
	.align		4
.L_1948:
        /*00cc*/ 	.byte	0x04, 0x1c
        /*00ce*/ 	.short	(.L_1950 - .L_1949)


	//   ....[0]....
.L_1949:
        /*00d0*/ 	.word	0x00000620


	//   ....[1]....
        /*00d4*/ 	.word	0x00002ee0


	//----- nvinfo : EIATTR_MAX_THREADS
	.align		4
.L_1950:
        /*00d8*/ 	.byte	0x04, 0x05
        /*00da*/ 	.short	(.L_1952 - .L_1951)
.L_1951:
        /*00dc*/ 	.word	0x00000080
        /*00e0*/ 	.word	0x00000001
        /*00e4*/ 	.word	0x00000001


	//----- nvinfo : EIATTR_CRS_STACK_SIZE
	.align		4
.L_1952:
        /*00e8*/ 	.byte	0x04, 0x1e
        /*00ea*/ 	.short	(.L_1954 - .L_1953)
.L_1953:
        /*00ec*/ 	.word	0x00000000


	//----- nvinfo : EIATTR_CBANK_PARAM_SIZE
	.align		4
.L_1954:
        /*00f0*/ 	.byte	0x03, 0x19
        /*00f2*/ 	.short	0x00e8


	//----- nvinfo : EIATTR_PARAM_CBANK
	.align		4
        /*00f4*/ 	.byte	0x04, 0x0a
        /*00f6*/ 	.short	(.L_1956 - .L_1955)
	.align		4
.L_1955:
        /*00f8*/ 	.word	index@(.nv.constant0._ZN10layer_norm13ln_fwd_kernelINS_13Kernel_traitsI13__nv_bfloat16S2_fS2_fjLj768ELj1ELj4ELj1ELj16ENS_18Kernel_traits_baseILj768ES2_S2_fS2_fjLj128EEEEELb0ELb1ELb1ELb0EEEvNS_9FwdParamsE)
        /*00fc*/ 	.short	0x0210
        /*00fe*/ 	.short	0x00e8


	//----- nvinfo : EIATTR_SW_WAR
	.align		4
.L_1956:
        /*0100*/ 	.byte	0x04, 0x36
        /*0102*/ 	.short	(.L_1958 - .L_1957)
.L_1957:
        /*0104*/ 	.word	0x00000008
.L_1958:


//--------------------- .nv.info._ZN10layer_norm13ln_fwd_kernelINS_13Kernel_traitsI13__nv_bfloat16S2_fS2_fjLj768ELj1ELj4ELj1ELj16ENS_18Kernel_traits_baseILj768ES2_S2_fS2_fjLj128EEEEELb0ELb1ELb1ELb1EEEvNS_9FwdParamsE --------------------------
	.section	.nv.info._ZN10layer_norm13ln_fwd_kernelINS_13Kernel_traitsI13__nv_bfloat16S2_fS2_fjLj768ELj1ELj4ELj1ELj16ENS_18Kernel_traits_baseILj768ES2_S2_fS2_fjLj128EEEEELb0ELb1ELb1ELb1EEEvNS_9FwdParamsE,"",@"SHT_CUDA_INFO"
	.sectionflags	@""
	.align	4


	//----- nvinfo : EIATTR_CUDA_API_VERSION
	.align		4
        /*0000*/ 	.byte	0x04, 0x37
        /*0002*/ 	.short	(.L_1960 - .L_1959)
.L_1959:
        /*0004*/ 	.word	0x00000082


	//----- nvinfo : EIATTR_KPARAM_INFO
	.align		4
.L_1960:
        /*0008*/ 	.byte	0x04, 0x17
        /*000a*/ 	.short	(.L_1962 - .L_1961)
.L_1961:
        /*000c*/ 	.word	0x00000000
        /*0010*/ 	.short	0x0000
        /*0012*/ 	.short	0x0000
        /*0014*/ 	.byte	0x00, 0xf0, 0xa1, 0x03


	//----- nvinfo : EIATTR_SPARSE_MMA_MASK
	.align		4
.L_1962:
        /*0018*/ 	.byte	0x03, 0x50
        /*001a*/ 	.short	0x0000


	//----- nvinfo : EIATTR_MAXREG_COUNT
	.align		4
        /*001c*/ 	.byte	0x03, 0x1b
        /*001e*/ 	.short	0x00ff


	//----- nvinfo : EIATTR_MERCURY_ISA_VERSION
	.align		4
        /*0020*/ 	.byte	0x03, 0x5f
        /*0022*/ 	.short	0x0101


	//----- nvinfo : EIATTR_COOP_GROUP_MASK_REGIDS
	.align		4
        /*0024*/ 	.byte	0x04, 0x29
        /*0026*/ 	.short	(.L_1964 - .L_1963)


	//   ....[0]....
.L_1963:
        /*0028*/ 	.word	0xffffffff


	//   ....[1]....
        /*002c*/ 	.word	0xffffffff


	//   ....[2]....
        /*0030*/ 	.word	0xffffffff


	//   ....[3]....
        /*0034*/ 	.word	0xffffffff


	//   ....[4]....
        /*0038*/ 	.word	0xffffffff


	//   ....[5]....
        /*003c*/ 	.word	0xffffffff


	//   ....[6]....
        /*0040*/ 	.word	0xffffffff


	//   ....[7]....
        /*0044*/ 	.word	0xffffffff


	//   ....[8]....
        /*0048*/ 	.word	0xffffffff


	//   ....[9]....
        /*004c*/ 	.word	0xffffffff


	//   ....[10]....
        /*0050*/ 	.word	0x05000070


	//   ....[11]....
        /*0054*/ 	.word	0x05000070


	//   ....[12]....
        /*0058*/ 	.word	0x05000070


	//   ....[13]....
        /*005c*/ 	.word	0x05000070


	//   ....[14]....
        /*0060*/ 	.word	0x05000070


	//   ....[15]....
        /*0064*/ 	.word	0x05000070


	//   ....[16]....
        /*0068*/ 	.word	0x05000070


	//   ....[17]....
        /*006c*/ 	.word	0x05000070


	//   ....[18]....
        /*0070*/ 	.word	0x05000070


	//   ....[19]....
        /*0074*/ 	.word	0x05000070


	//----- nvinfo : EIATTR_COOP_GROUP_INSTR_OFFSETS
	.align		4
.L_1964:
        /*0078*/ 	.byte	0x04, 0x28
        /*007a*/ 	.short	(.L_1966 - .L_1965)


	//   ....[0]....
.L_1965:
        /*007c*/ 	.word	0x00001de0


	//   ....[1]....
        /*0080*/ 	.word	0x00001e00


	//   ....[2]....
        /*0084*/ 	.word	0x00001e20


	//   ....[3]....
        /*0088*/ 	.word	0x00001e40


	//   ....[4]....
        /*008c*/ 	.word	0x00001e70


	//   ....[5]....
        /*0090*/ 	.word	0x000021a0


	//   ....[6]....
        /*0094*/ 	.word	0x000021c0


	//   ....[7]....
        /*0098*/ 	.word	0x000021e0


	//   ....[8]....
        /*009c*/ 	.word	0x00002200


	//   ....[9]....
        /*00a0*/ 	.word	0x00002220


	//   ....[10]....
        /*00a4*/ 	.word	0x00002ac0


	//   ....[11]....
        /*00a8*/ 	.word	0x00002b60


	//   ....[12]....
        /*00ac*/ 	.word	0x00002bd0


	//   ....[13]....
        /*00b0*/ 	.word	0x00002c40


	//   ....[14]....
        /*00b4*/ 	.word	0x00002cc0


	//   ....[15]....
        /*00b8*/ 	.word	0x00003040


	//   ....[16]....
        /*00bc*/ 	.word	0x000030b0


	//   ....[17]....
        /*00c0*/ 	.word	0x00003120


	//   ....[18]....
        /*00c4*/ 	.word	0x00003190


	//   ....[19]....
        /*00c8*/ 	.word	0x00003200


	//----- nvinfo : EIATTR_EXIT_INSTR_OFFSETS
	.align		4
.L_1966:
        /*00cc*/ 	.byte	0x04, 0x1c
        /*00ce*/ 	.short	(.L_1968 - .L_1967)


	//   ....[0]....
.L_1967:
        /*00d0*/ 	.word	0x00000190


	//   ....[1]....
        /*00d4*/ 	.word	0x00002a50


	//----- nvinfo : EIATTR_MAX_THREADS
	.align		4
.L_1968:
        /*00d8*/ 	.byte	0x04, 0x05
        /*00da*/ 	.short	(.L_1970 - .L_1969)
.L_1969:
        /*00dc*/ 	.word	0x00000080
        /*00e0*/ 	.word	0x00000001
        /*00e4*/ 	.word	0x00000001


	//----- nvinfo : EIATTR_CRS_STACK_SIZE
	.align		4
.L_1970:
        /*00e8*/ 	.byte	0x04, 0x1e
        /*00ea*/ 	.short	(.L_1972 - .L_1971)
.L_1971:
        /*00ec*/ 	.word	0x00000000


	//----- nvinfo : EIATTR_CBANK_PARAM_SIZE
	.align		4
.L_1972:
        /*00f0*/ 	.byte	0x03, 0x19
        /*00f2*/ 	.short	0x00e8


	//----- nvinfo : EIATTR_PARAM_CBANK
	.align		4
        /*00f4*/ 	.byte	0x04, 0x0a
        /*00f6*/ 	.short	(.L_1974 - .L_1973)
	.align		4
.L_1973:
        /*00f8*/ 	.word	index@(.nv.constant0._ZN10layer_norm13ln_fwd_kernelINS_13Kernel_traitsI13__nv_bfloat16S2_fS2_fjLj768ELj1ELj4ELj1ELj16ENS_18Kernel_traits_baseILj768ES2_S2_fS2_fjLj128EEEEELb0ELb1ELb1ELb1EEEvNS_9FwdParamsE)
        /*00fc*/ 	.short	0x0210
        /*00fe*/ 	.short	0x00e8


	//----- nvinfo : EIATTR_SW_WAR
	.align		4
.L_1974:
        /*0100*/ 	.byte	0x04, 0x36
        /*0102*/ 	.short	(.L_1976 - .L_1975)
.L_1975:
        /*0104*/ 	.word	0x00000008
.L_1976:


//--------------------- .nv.info._ZN10layer_norm13ln_fwd_kernelINS_13Kernel_traitsI13__nv_bfloat16S2_fS2_fjLj768ELj1ELj4ELj1ELj16ENS_18Kernel_traits_baseILj768ES2_S2_fS2_fjLj128EEEEELb1ELb0ELb0ELb0EEEvNS_9FwdParamsE --------------------------
	.section	.nv.info._ZN10layer_norm13ln_fwd_kernelINS_13Kernel_traitsI13__nv_bfloat16S2_fS2_fjLj768ELj1ELj4ELj1ELj16ENS_18Kernel_traits_baseILj768ES2_S2_fS2_fjLj128EEEEELb1ELb0ELb0ELb0EEEvNS_9FwdParamsE,"",@"SHT_CUDA_INFO"
	.sectionflags	@""
	.align	4


	//----- nvinfo : EIATTR_CUDA_API_VERSION
	.align		4
        /*0000*/ 	.byte	0x04, 0x37
        /*0002*/ 	.short	(.L_1978 - .L_1977)
.L_1977:
        /*0004*/ 	.word	0x00000082


	//----- nvinfo : EIATTR_KPARAM_INFO
	.align		4
.L_1978:
        /*0008*/ 	.byte	0x04, 0x17
        /*000a*/ 	.short	(.L_1980 - .L_1979)
.L_1979:
        /*000c*/ 	.word	0x00000000
        /*0010*/ 	.short	0x0000
        /*0012*/ 	.short	0x0000
        /*0014*/ 	.byte	0x00, 0xf0, 0xa1, 0x03


	//----- nvinfo : EIATTR_SPARSE_MMA_MASK
	.align		4
.L_1980:
        /*0018*/ 	.byte	0x03, 0x50
        /*001a*/ 	.short	0x0000


	//----- nvinfo : EIATTR_MAXREG_COUNT
	.align		4
        /*001c*/ 	.byte	0x03, 0x1b
        /*001e*/ 	.short	0x00ff


	//----- nvinfo : EIATTR_MERCURY_ISA_VERSION
	.align		4
        /*0020*/ 	.byte	0x03, 0x5f
        /*0022*/ 	.short	0x0101


	//----- nvinfo : EIATTR_COOP_GROUP_MASK_REGIDS
	.align		4
        /*0024*/ 	.byte	0x04, 0x29
        /*0026*/ 	.short	(.L_1982 - .L_1981)


	//   ....[0]....
.L_1981:
        /*0028*/ 	.word	0xffffffff


	//   ....[1]....
        /*002c*/ 	.word	0xffffffff


	//   ....[2]....
        /*0030*/ 	.word	0xffffffff


	//   ....[3]....
        /*0034*/ 	.word	0xffffffff


	//   ....[4]....
        /*0038*/ 	.word	0xffffffff


	//   ....[5]....
        /*003c*/ 	.word	0xffffffff


	//   ....[6]....
        /*0040*/ 	.word	0xffffffff


	//   ....[7]....
        /*0044*/ 	.word	0xffffffff


	//   ....[8]....
        /*0048*/ 	.word	0xffffffff


	//   ....[9]....
        /*004c*/ 	.word	0xffffffff


	//   ....[10]....
        /*0050*/ 	.word	0x05000068


	//   ....[11]....
        /*0054*/ 	.word	0x05000068


	//   ....[12]....
        /*0058*/ 	.word	0x05000068


	//   ....[13]....
        /*005c*/ 	.word	0x05000068


	//   ....[14]....
        /*0060*/ 	.word	0x05000068


	//   ....[15]....
        /*0064*/ 	.word	0x05000068


	//   ....[16]....
        /*0068*/ 	.word	0x05000068


	//   ....[17]....
        /*006c*/ 	.word	0x05000068


	//   ....[18]....
        /*0070*/ 	.word	0x05000068


	//   ....[19]....
        /*0074*/ 	.word	0x05000068


	//----- nvinfo : EIATTR_COOP_GROUP_INSTR_OFFSETS
	.align		4
.L_1982:
        /*0078*/ 	.byte	0x04, 0x28
        /*007a*/ 	.short	(.L_1984 - .L_1983)


	//   ....[0]....
.L_1983:
        /*007c*/ 	.word	0x00009940


	//   ....[1]....
        /*0080*/ 	.word	0x00009970


	//   ....[2]....
        /*0084*/ 	.word	0x00009990


	//   ....[3]....
        /*0088*/ 	.word	0x000099b0


	//   ....[4]....
        /*008c*/ 	.word	0x000099d0


	//   ....[5]....
        /*0090*/ 	.word	0x00009d10


	//   ....[6]....
        /*0094*/ 	.word	0x00009d30


	//   ....[7]....
        /*0098*/ 	.word	0x00009d50


	//   ....[8]....
        /*009c*/ 	.word	0x00009d70


	//   ....[9]....
        /*00a0*/ 	.word	0x00009d90


	//   ....[10]....
        /*00a4*/ 	.word	0x0000a5f0


	//   ....[11]....
        /*00a8*/ 	.word	0x0000a6a0


	//   ....[12]....
        /*00ac*/ 	.word	0x0000a710


	//   ....[13]....
        /*00b0*/ 	.word	0x0000a780


	//   ....[14]....
        /*00b4*/ 	.word	0x0000a7f0


	//   ....[15]....
        /*00b8*/ 	.word	0x0000ab80


	//   ....[16]....
        /*00bc*/ 	.word	0x0000abf0


	//   ....[17]....
        /*00c0*/ 	.word	0x0000ac60


	//   ....[18]....
        /*00c4*/ 	.word	0x0000acd0


	//   ....[19]....
        /*00c8*/ 	.word	0x0000ad40


	//----- nvinfo : EIATTR_EXIT_INSTR_OFFSETS
	.align		4
.L_1984:
        /*00cc*/ 	.byte	0x04, 0x1c
        /*00ce*/ 	.short	(.L_1986 - .L_1985)


	//   ....[0]....
.L_1985:
        /*00d0*/ 	.word	0x00000920


	//   ....[1]....
        /*00d4*/ 	.word	0x0000a580


	//----- nvinfo : EIATTR_MAX_THREADS
	.align		4
.L_1986:
        /*00d8*/ 	.byte	0x04, 0x05
        /*00da*/ 	.short	(.L_1988 - .L_1987)
.L_1987:
        /*00dc*/ 	.word	0x00000080
        /*00e0*/ 	.word	0x00000001
        /*00e4*/ 	.word	0x00000001


	//----- nvinfo : EIATTR_CRS_STACK_SIZE
	.align		4
.L_1988:
        /*00e8*/ 	.byte	0x04, 0x1e
        /*00ea*/ 	.short	(.L_1990 - .L_1989)
.L_1989:
        /*00ec*/ 	.word	0x00000000


	//----- nvinfo : EIATTR_CBANK_PARAM_SIZE
	.align		4
.L_1990:
        /*00f0*/ 	.byte	0x03, 0x19
        /*00f2*/ 	.short	0x00e8


	//----- nvinfo : EIATTR_PARAM_CBANK
	.align		4
        /*00f4*/ 	.byte	0x04, 0x0a
        /*00f6*/ 	.short	(.L_1992 - .L_1991)
	.align		4
.L_1991:
        /*00f8*/ 	.word	index@(.nv.constant0._ZN10layer_norm13ln_fwd_kernelINS_13Kernel_traitsI13__nv_bfloat16S2_fS2_fjLj768ELj1ELj4ELj1ELj16ENS_18Kernel_traits_baseILj768ES2_S2_fS2_fjLj128EEEEELb1ELb0ELb0ELb0EEEvNS_9FwdParamsE)
        /*00fc*/ 	.short	0x0210
        /*00fe*/ 	.short	0x00e8


	//----- nvinfo : EIATTR_SW_WAR
	.align		4
.L_1992:
        /*0100*/ 	.byte	0x04, 0x36
        /*0102*/ 	.short	(.L_1994 - .L_1993)
.L_1993:
        /*0104*/ 	.word	0x00000008
.L_1994:


//--------------------- .nv.info._ZN10layer_norm13ln_fwd_kernelINS_13Kernel_traitsI13__nv_bfloat16S2_fS2_fjLj768ELj1ELj4ELj1ELj16ENS_18Kernel_traits_baseILj768ES2_S2_fS2_fjLj128EEEEELb1ELb0ELb0ELb1EEEvNS_9FwdParamsE --------------------------
	.section	.nv.info._ZN10layer_norm13ln_fwd_kernelINS_13Kernel_traitsI13__nv_bfloat16S2_fS2_fjLj768ELj1ELj4ELj1ELj16ENS_18Kernel_traits_baseILj768ES2_S2_fS2_fjLj128EEEEELb1ELb0ELb0ELb1EEEvNS_9FwdParamsE,"",@"SHT_CUDA_INFO"
	.sectionflags	@""
	.align	4


	//----- nvinfo : EIATTR_CUDA_API_VERSION
	.align		4
        /*0000*/ 	.byte	0x04, 0x37
        /*0002*/ 	.short	(.L_1996 - .L_1995)
.L_1995:
        /*0004*/ 	.word	0x00000082


	//----- nvinfo : EIATTR_KPARAM_INFO
	.align		4
.L_1996:
        /*0008*/ 	.byte	0x04, 0x17
        /*000a*/ 	.short	(.L_1998 - .L_1997)
.L_1997:
        /*000c*/ 	.word	0x00000000
        /*0010*/ 	.short	0x0000
        /*0012*/ 	.short	0x0000
        /*0014*/ 	.byte	0x00, 0xf0, 0xa1, 0x03


	//----- nvinfo : EIATTR_SPARSE_MMA_MASK
	.align		4
.L_1998:
        /*0018*/ 	.byte	0x03, 0x50
        /*001a*/ 	.short	0x0000


	//----- nvinfo : EIATTR_MAXREG_COUNT
	.align		4
        /*001c*/ 	.byte	0x03, 0x1b
        /*001e*/ 	.short	0x00ff


	//----- nvinfo : EIATTR_MERCURY_ISA_VERSION
	.align		4
        /*0020*/ 	.byte	0x03, 0x5f
        /*0022*/ 	.short	0x0101


	//----- nvinfo : EIATTR_COOP_GROUP_MASK_REGIDS
	.align		4
        /*0024*/ 	.byte	0x04, 0x29
        /*0026*/ 	.short	(.L_2000 - .L_1999)


	//   ....[0]....
.L_1999:
        /*0028*/ 	.word	0xffffffff


	//   ....[1]....
        /*002c*/ 	.word	0xffffffff


	//   ....[2]....
        /*0030*/ 	.word	0xffffffff


	//   ....[3]....
        /*0034*/ 	.word	0xffffffff


	//   ....[4]....
        /*0038*/ 	.word	0xffffffff


	//   ....[5]....
        /*003c*/ 	.word	0xffffffff


	//   ....[6]....
        /*0040*/ 	.word	0xffffffff


	//   ....[7]....
        /*0044*/ 	.word	0xffffffff


	//   ....[8]....
        /*0048*/ 	.word	0xffffffff


	//   ....[9]....
        /*004c*/ 	.word	0xffffffff


	//   ....[10]....
        /*0050*/ 	.word	0x05000064


	//   ....[11]....
        /*0054*/ 	.word	0x05000064


	//   ....[12]....
        /*0058*/ 	.word	0x05000064


	//   ....[13]....
        /*005c*/ 	.word	0x05000064


	//   ....[14]....
        /*0060*/ 	.word	0x05000064


	//   ....[15]....
        /*0064*/ 	.word	0x05000064


	//   ....[16]....
        /*0068*/ 	.word	0x05000064


	//   ....[17]....
        /*006c*/ 	.word	0x05000064


	//   ....[18]....
        /*0070*/ 	.word	0x05000064


	//   ....[19]....
        /*0074*/ 	.word	0x05000064


	//----- nvinfo : EIATTR_COOP_GROUP_INSTR_OFFSETS
	.align		4
.L_2000:
        /*0078*/ 	.byte	0x04, 0x28
        /*007a*/ 	.short	(.L_2002 - .L_2001)


	//   ....[0]....
.L_2001:
        /*007c*/ 	.word	0x000091d0


	//   ....[1]....
        /*0080*/ 	.word	0x000091f0


	//   ....[2]....
        /*0084*/ 	.word	0x00009220


	//   ....[3]....
        /*0088*/ 	.word	0x00009240


	//   ....[4]....
        /*008c*/ 	.word	0x00009260


	//   ....[5]....
        /*0090*/ 	.word	0x00009590


	//   ....[6]....
        /*0094*/ 	.word	0x000095b0


	//   ....[7]....
        /*0098*/ 	.word	0x000095d0


	//   ....[8]....
        /*009c*/ 	.word	0x000095f0


	//   ....[9]....
        /*00a0*/ 	.word	0x00009610


	//   ....[10]....
        /*00a4*/ 	.word	0x00009da0


	//   ....[11]....
        /*00a8*/ 	.word	0x00009e40


	//   ....[12]....
        /*00ac*/ 	.word	0x00009ec0


	//   ....[13]....
        /*00b0*/ 	.word	0x00009f30


	//   ....[14]....
        /*00b4*/ 	.word	0x00009fa0


	//   ....[15]....
        /*00b8*/ 	.word	0x0000a320


	//   ....[16]....
        /*00bc*/ 	.word	0x0000a390


	//   ....[17]....
        /*00c0*/ 	.word	0x0000a400


	//   ....[18]....
        /*00c4*/ 	.word	0x0000a470


	//   ....[19]....
        /*00c8*/ 	.word	0x0000a4e0


	//----- nvinfo : EIATTR_EXIT_INSTR_OFFSETS
	.align		4
.L_2002:
        /*00cc*/ 	.byte	0x04, 0x1c
        /*00ce*/ 	.short	(.L_2004 - .L_2003)


	//   ....[0]....
.L_2003:
        /*00d0*/ 	.word	0x000005d0


	//   ....[1]....
        /*00d4*/ 	.word	0x00009d30


	//----- nvinfo : EIATTR_MAX_THREADS
	.align		4
.L_2004:
        /*00d8*/ 	.byte	0x04, 0x05
        /*00da*/ 	.short	(.L_2006 - .L_2005)
.L_2005:
        /*00dc*/ 	.word	0x00000080
        /*00e0*/ 	.word	0x00000001
        /*00e4*/ 	.word	0x00000001


	//----- nvinfo : EIATTR_CRS_STACK_SIZE
	.align		4
.L_2006:
        /*00e8*/ 	.byte	0x04, 0x1e
        /*00ea*/ 	.short	(.L_2008 - .L_2007)
.L_2007:
        /*00ec*/ 	.word	0x00000000


	//----- nvinfo : EIATTR_CBANK_PARAM_SIZE
	.align		4
.L_2008:
        /*00f0*/ 	.byte	0x03, 0x19
        /*00f2*/ 	.short	0x00e8


	//----- nvinfo : EIATTR_PARAM_CBANK
	.align		4
        /*00f4*/ 	.byte	0x04, 0x0a
        /*00f6*/ 	.short	(.L_2010 - .L_2009)
	.align		4
.L_2009:
        /*00f8*/ 	.word	index@(.nv.constant0._ZN10layer_norm13ln_fwd_kernelINS_13Kernel_traitsI13__nv_bfloat16S2_fS2_fjLj768ELj1ELj4ELj1ELj16ENS_18Kernel_traits_baseILj768ES2_S2_fS2_fjLj128EEEEELb1ELb0ELb0ELb1EEEvNS_9FwdParamsE)
        /*00fc*/ 	.short	0x0210
        /*00fe*/ 	.short	0x00e8


	//----- nvinfo : EIATTR_SW_WAR
	.align		4
.L_2010:
        /*0100*/ 	.byte	0x04, 0x36
        /*0102*/ 	.short	(.L_2012 - .L_2011)
.L_2011:
        /*0104*/ 	.word	0x00000008
.L_2012:


//--------------------- .nv.info._ZN10layer_norm13ln_fwd_kernelINS_13Kernel_traitsI13__nv_bfloat16S2_fS2_fjLj768ELj1ELj4ELj1ELj16ENS_18Kernel_traits_baseILj768ES2_S2_fS2_fjLj128EEEEELb1ELb0ELb1ELb0EEEvNS_9FwdParamsE --------------------------
	.section	.nv.info._ZN10layer_norm13ln_fwd_kernelINS_13Kernel_traitsI13__nv_bfloat16S2_fS2_fjLj768ELj1ELj4ELj1ELj16ENS_18Kernel_traits_baseILj768ES2_S2_fS2_fjLj128EEEEELb1ELb0ELb1ELb0EEEvNS_9FwdParamsE,"",@"SHT_CUDA_INFO"
	.sectionflags	@""
	.align	4


	//----- nvinfo : EIATTR_CUDA_API_VERSION
	.align		4
        /*0000*/ 	.byte	0x04, 0x37
        /*0002*/ 	.short	(.L_2014 - .L_2013)
.L_2013:
        /*0004*/ 	.word	0x00000082


	//----- nvinfo : EIATTR_KPARAM_INFO
	.align		4
.L_2014:
        /*0008*/ 	.byte	0x04, 0x17
        /*000a*/ 	.short	(.L_2016 - .L_2015)
.L_2015:
        /*000c*/ 	.word	0x00000000
        /*0010*/ 	.short	0x0000
        /*0012*/ 	.short	0x0000
        /*0014*/ 	.byte	0x00, 0xf0, 0xa1, 0x03


	//----- nvinfo : EIATTR_SPARSE_MMA_MASK
	.align		4
.L_2016:
        /*0018*/ 	.byte	0x03, 0x50
        /*001a*/ 	.short	0x0000


	//----- nvinfo : EIATTR_MAXREG_COUNT
	.align		4
        /*001c*/ 	.byte	0x03, 0x1b
        /*001e*/ 	.short	0x00ff


	//----- nvinfo : EIATTR_MERCURY_ISA_VERSION
	.align		4
        /*0020*/ 	.byte	0x03, 0x5f
        /*0022*/ 	.short	0x0101


	//----- nvinfo : EIATTR_COOP_GROUP_MASK_REGIDS
	.align		4
        /*0024*/ 	.byte	0x04, 0x29
        /*0026*/ 	.short	(.L_2018 - .L_2017)


	//   ....[0]....
.L_2017:
        /*0028*/ 	.word	0xffffffff


	//   ....[1]....
        /*002c*/ 	.word	0xffffffff


	//   ....[2]....
        /*0030*/ 	.word	0xffffffff


	//   ....[3]....
        /*0034*/ 	.word	0xffffffff


	//   ....[4]....
        /*0038*/ 	.word	0xffffffff


	//   ....[5]....
        /*003c*/ 	.word	0xffffffff


	//   ....[6]....
        /*0040*/ 	.word	0xffffffff


	//   ....[7]....
        /*0044*/ 	.word	0xffffffff


	//   ....[8]....
        /*0048*/ 	.word	0xffffffff


	//   ....[9]....
        /*004c*/ 	.word	0xffffffff


	//   ....[10]....
        /*0050*/ 	.word	0x05000075


	//   ....[11]....
        /*0054*/ 	.word	0x05000075


	//   ....[12]....
        /*0058*/ 	.word	0x05000075


	//   ....[13]....
        /*005c*/ 	.word	0x05000075


	//   ....[14]....
        /*0060*/ 	.word	0x05000075


	//   ....[15]....
        /*0064*/ 	.word	0x05000075


	//   ....[16]....
        /*0068*/ 	.word	0x05000075


	//   ....[17]....
        /*006c*/ 	.word	0x05000075


	//   ....[18]....
        /*0070*/ 	.word	0x05000075


	//   ....[19]....
        /*0074*/ 	.word	0x05000075


	//----- nvinfo : EIATTR_COOP_GROUP_INSTR_OFFSETS
	.align		4
.L_2018:
        /*0078*/ 	.byte	0x04, 0x28
        /*007a*/ 	.short	(.L_2020 - .L_2019)


	//   ....[0]....
.L_2019:
        /*007c*/ 	.word	0x0000a4d0


	//   ....[1]....
        /*0080*/ 	.word	0x0000a500


	//   ....[2]....
        /*0084*/ 	.word	0x0000a520


	//   ....[3]....
        /*0088*/ 	.word	0x0000a540


	//   ....[4]....
        /*008c*/ 	.word	0x0000a560


	//   ....[5]....
        /*0090*/ 	.word	0x0000a8a0


	//   ....[6]....
        /*0094*/ 	.word	0x0000a8c0


	//   ....[7]....
        /*0098*/ 	.word	0x0000a8e0


	//   ....[8]....
        /*009c*/ 	.word	0x0000a900


	//   ....[9]....
        /*00a0*/ 	.word	0x0000a920


	//   ....[10]....
        /*00a4*/ 	.word	0x0000b210


	//   ....[11]....
        /*00a8*/ 	.word	0x0000b2c0


	//   ....[12]....
        /*00ac*/ 	.word	0x0000b330


	//   ....[13]....
        /*00b0*/ 	.word	0x0000b3a0


	//   ....[14]....
        /*00b4*/ 	.word	0x0000b410


	//   ....[15]....
        /*00b8*/ 	.word	0x0000b7a0


	//   ....[16]....
        /*00bc*/ 	.word	0x0000b810


	//   ....[17]....
        /*00c0*/ 	.word	0x0000b880


	//   ....[18]....
        /*00c4*/ 	.word	0x0000b8f0


	//   ....[19]....
        /*00c8*/ 	.word	0x0000b960


	//----- nvinfo : EIATTR_EXIT_INSTR_OFFSETS
	.align		4
.L_2020:
        /*00cc*/ 	.byte	0x04, 0x1c
        /*00ce*/ 	.short	(.L_2022 - .L_2021)


	//   ....[0]....
.L_2021:
        /*00d0*/ 	.word	0x00000910


	//   ....[1]....
        /*00d4*/ 	.word	0x0000b1a0


	//----- nvinfo : EIATTR_MAX_THREADS
	.align		4
.L_2022:
        /*00d8*/ 	.byte	0x04, 0x05
        /*00da*/ 	.short	(.L_2024 - .L_2023)
.L_2023:
        /*00dc*/ 	.word	0x00000080
        /*00e0*/ 	.word	0x00000001
        /*00e4*/ 	.word	0x00000001


	//----- nvinfo : EIATTR_CRS_STACK_SIZE
	.align		4
.L_2024:
        /*00e8*/ 	.byte	0x04, 0x1e
        /*00ea*/ 	.short	(.L_2026 - .L_2025)
.L_2025:
        /*00ec*/ 	.word	0x00000000


	//----- nvinfo : EIATTR_CBANK_PARAM_SIZE
	.align		4
.L_2026:
        /*00f0*/ 	.byte	0x03, 0x19
        /*00f2*/ 	.short	0x00e8


	//----- nvinfo : EIATTR_PARAM_CBANK
	.align		4
        /*00f4*/ 	.byte	0x04, 0x0a
        /*00f6*/ 	.short	(.L_2028 - .L_2027)
	.align		4
.L_2027:
        /*00f8*/ 	.word	index@(.nv.constant0._ZN10layer_norm13ln_fwd_kernelINS_13Kernel_traitsI13__nv_bfloat16S2_fS2_fjLj768ELj1ELj4ELj1ELj16ENS_18Kernel_traits_baseILj768ES2_S2_fS2_fjLj128EEEEELb1ELb0ELb1ELb0EEEvNS_9FwdParamsE)
        /*00fc*/ 	.short	0x0210
        /*00fe*/ 	.short	0x00e8


	//----- nvinfo : EIATTR_SW_WAR
	.align		4
.L_2028:
        /*0100*/ 	.byte	0x04, 0x36
        /*0102*/ 	.short	(.L_2030 - .L_2029)
.L_2029:
        /*0104*/ 	.word	0x00000008
.L_2030:


//--------------------- .nv.info._ZN10layer_norm13ln_fwd_kernelINS_13Kernel_traitsI13__nv_bfloat16S2_fS2_fjLj768ELj1ELj4ELj1ELj16ENS_18Kernel_traits_baseILj768ES2_S2_fS2_fjLj128EEEEELb1ELb0ELb1ELb1EEEvNS_9FwdParamsE --------------------------
	.section	.nv.info._ZN10layer_norm13ln_fwd_kernelINS_13Kernel_traitsI13__nv_bfloat16S2_fS2_fjLj768ELj1ELj4ELj1ELj16ENS_18Kernel_traits_baseILj768ES2_S2_fS2_fjLj128EEEEELb1ELb0ELb1ELb1EEEvNS_9FwdParamsE,"",@"SHT_CUDA_INFO"
	.sectionflags	@""
	.align	4


	//----- nvinfo : EIATTR_CUDA_API_VERSION
	.align		4
        /*0000*/ 	.byte	0x04, 0x37
        /*0002*/ 	.short	(.L_2032 - .L_2031)
.L_2031:
        /*0004*/ 	.word	0x00000082


	//----- nvinfo : EIATTR_KPARAM_INFO
	.align		4
.L_2032:
        /*0008*/ 	.byte	0x04, 0x17
        /*000a*/ 	.short	(.L_2034 - .L_2033)
.L_2033:
        /*000c*/ 	.word	0x00000000
        /*0010*/ 	.short	0x0000
        /*0012*/ 	.short	0x0000
        /*0014*/ 	.byte	0x00, 0xf0, 0xa1, 0x03


	//----- nvinfo : EIATTR_SPARSE_MMA_MASK
	.align		4
.L_2034:
        /*0018*/ 	.byte	0x03, 0x50
        /*001a*/ 	.short	0x0000


	//----- nvinfo : EIATTR_MAXREG_COUNT
	.align		4
        /*001c*/ 	.byte	0x03, 0x1b
        /*001e*/ 	.short	0x00ff


	//----- nvinfo : EIATTR_MERCURY_ISA_VERSION
	.align		4
        /*0020*/ 	.byte	0x03, 0x5f
        /*0022*/ 	.short	0x0101


	//----- nvinfo : EIATTR_COOP_GROUP_MASK_REGIDS
	.align		4
        /*0024*/ 	.byte	0x04, 0x29
        /*0026*/ 	.short	(.L_2036 - .L_2035)


	//   ....[0]....
.L_2035:
        /*0028*/ 	.word	0xffffffff


	//   ....[1]....
        /*002c*/ 	.word	0xffffffff


	//   ....[2]....
        /*0030*/ 	.word	0xffffffff


	//   ....[3]....
        /*0034*/ 	.word	0xffffffff


	//   ....[4]....
        /*0038*/ 	.word	0xffffffff


	//   ....[5]....
        /*003c*/ 	.word	0xffffffff


	//   ....[6]....
        /*0040*/ 	.word	0xffffffff


	//   ....[7]....
        /*0044*/ 	.word	0xffffffff


	//   ....[8]....
        /*0048*/ 	.word	0xffffffff


	//   ....[9]....
        /*004c*/ 	.word	0xffffffff


	//   ....[10]....
        /*0050*/ 	.word	0x05000068


	//   ....[11]....
        /*0054*/ 	.word	0x05000068


	//   ....[12]....
        /*0058*/ 	.word	0x05000068


	//   ....[13]....
        /*005c*/ 	.word	0x05000068


	//   ....[14]....
        /*0060*/ 	.word	0x05000068


	//   ....[15]....
        /*0064*/ 	.word	0x05000068


	//   ....[16]....
        /*0068*/ 	.word	0x05000068


	//   ....[17]....
        /*006c*/ 	.word	0x05000068


	//   ....[18]....
        /*0070*/ 	.word	0x05000068


	//   ....[19]....
        /*0074*/ 	.word	0x05000068


	//----- nvinfo : EIATTR_COOP_GROUP_INSTR_OFFSETS
	.align		4
.L_2036:
        /*0078*/ 	.byte	0x04, 0x28
        /*007a*/ 	.short	(.L_2038 - .L_2037)


	//   ....[0]....
.L_2037:
        /*007c*/ 	.word	0x00009fe0


	//   ....[1]....
        /*0080*/ 	.word	0x0000a010


	//   ....[2]....
        /*0084*/ 	.word	0x0000a030


	//   ....[3]....
        /*0088*/ 	.word	0x0000a050


	//   ....[4]....
        /*008c*/ 	.word	0x0000a070


	//   ....[5]....
        /*0090*/ 	.word	0x0000a3a0


	//   ....[6]....
        /*0094*/ 	.word	0x0000a3c0


	//   ....[7]....
        /*0098*/ 	.word	0x0000a3e0


	//   ....[8]....
        /*009c*/ 	.word	0x0000a400


	//   ....[9]....
        /*00a0*/ 	.word	0x0000a420


	//   ....[10]....
        /*00a4*/ 	.word	0x0000ae90


	//   ....[11]....
        /*00a8*/ 	.word	0x0000af40


	//   ....[12]....
        /*00ac*/ 	.word	0x0000afb0


	//   ....[13]....
        /*00b0*/ 	.word	0x0000b020


	//   ....[14]....
        /*00b4*/ 	.word	0x0000b090


	//   ....[15]....
        /*00b8*/ 	.word	0x0000b410


	//   ....[16]....
        /*00bc*/ 	.word	0x0000b480


	//   ....[17]....
        /*00c0*/ 	.word	0x0000b4f0


	//   ....[18]....
        /*00c4*/ 	.word	0x0000b560


	//   ....[19]....
        /*00c8*/ 	.word	0x0000b5d0


	//----- nvinfo : EIATTR_EXIT_INSTR_OFFSETS
	.align		4
.L_2038:
        /*00cc*/ 	.byte	0x04, 0x1c
        /*00ce*/ 	.short	(.L_2040 - .L_2039)


	//   ....[0]....
.L_2039:
        /*00d0*/ 	.word	0x000005d0


	//   ....[1]....
        /*00d4*/ 	.word	0x0000ae20


	//----- nvinfo : EIATTR_MAX_THREADS
	.align		4
.L_2040:
        /*00d8*/ 	.byte	0x04, 0x05
        /*00da*/ 	.short	(.L_2042 - .L_2041)
.L_2041:
        /*00dc*/ 	.word	0x00000080
        /*00e0*/ 	.word	0x00000001
        /*00e4*/ 	.word	0x00000001


	//----- nvinfo : EIATTR_CRS_STACK_SIZE
	.align		4
.L_2042:
        /*00e8*/ 	.byte	0x04, 0x1e
        /*00ea*/ 	.short	(.L_2044 - .L_2043)
.L_2043:
        /*00ec*/ 	.word	0x00000000


	//----- nvinfo : EIATTR_CBANK_PARAM_SIZE
	.align		4
.L_2044:
        /*00f0*/ 	.byte	0x03, 0x19
        /*00f2*/ 	.short	0x00e8


	//----- nvinfo : EIATTR_PARAM_CBANK
	.align		4
        /*00f4*/ 	.byte	0x04, 0x0a
        /*00f6*/ 	.short	(.L_2046 - .L_2045)
	.align		4
.L_2045:
        /*00f8*/ 	.word	index@(.nv.constant0._ZN10layer_norm13ln_fwd_kernelINS_13Kernel_traitsI13__nv_bfloat16S2_fS2_fjLj768ELj1ELj4ELj1ELj16ENS_18Kernel_traits_baseILj768ES2_S2_fS2_fjLj128EEEEELb1ELb0ELb1ELb1EEEvNS_9FwdParamsE)
        /*00fc*/ 	.short	0x0210
        /*00fe*/ 	.short	0x00e8


	//----- nvinfo : EIATTR_SW_WAR
	.align		4
.L_2046:
        /*0100*/ 	.byte	0x04, 0x36
        /*0102*/ 	.short	(.L_2048 - .L_2047)
.L_2047:
        /*0104*/ 	.word	0x00000008
.L_2048:


//--------------------- .nv.info._ZN10layer_norm13ln_fwd_kernelINS_13Kernel_traitsI13__nv_bfloat16S2_fS2_fjLj768ELj1ELj4ELj1ELj16ENS_18Kernel_traits_baseILj768ES2_S2_fS2_fjLj128EEEEELb1ELb1ELb0ELb0EEEvNS_9FwdParamsE --------------------------
	.section	.nv.info._ZN10layer_norm13ln_fwd_kernelINS_13Kernel_traitsI13__nv_bfloat16S2_fS2_fjLj768ELj1ELj4ELj1ELj16ENS_18Kernel_traits_baseILj768ES2_S2_fS2_fjLj128EEEEELb1ELb1ELb0ELb0EEEvNS_9FwdParamsE,"",@"SHT_CUDA_INFO"
	.sectionflags	@""
	.align	4


	//----- nvinfo : EIATTR_CUDA_API_VERSION
	.align		4
        /*0000*/ 	.byte	0x04, 0x37
        /*0002*/ 	.short	(.L_2050 - .L_2049)
.L_2049:
        /*0004*/ 	.word	0x00000082


	//----- nvinfo : EIATTR_KPARAM_INFO
	.align		4
.L_2050:
        /*0008*/ 	.byte	0x04, 0x17
        /*000a*/ 	.short	(.L_2052 - .L_2051)
.L_2051:
        /*000c*/ 	.word	0x00000000
        /*0010*/ 	.short	0x0000
        /*0012*/ 	.short	0x0000
        /*0014*/ 	.byte	0x00, 0xf0, 0xa1, 0x03


	//----- nvinfo : EIATTR_SPARSE_MMA_MASK
	.align		4
.L_2052:
        /*0018*/ 	.byte	0x03, 0x50
        /*001a*/ 	.short	0x0000


	//----- nvinfo : EIATTR_MAXREG_COUNT
	.align		4
        /*001c*/ 	.byte	0x03, 0x1b
        /*001e*/ 	.short	0x00ff


	//----- nvinfo : EIATTR_MERCURY_ISA_VERSION
	.align		4
        /*0020*/ 	.byte	0x03, 0x5f
        /*0022*/ 	.short	0x0101


	//----- nvinfo : EIATTR_COOP_GROUP_MASK_REGIDS
	.align		4
        /*0024*/ 	.byte	0x04, 0x29
        /*0026*/ 	.short	(.L_2054 - .L_2053)


	//   ....[0]....
.L_2053:
        /*0028*/ 	.word	0xffffffff


	//   ....[1]....
        /*002c*/ 	.word	0xffffffff


	//   ....[2]....
        /*0030*/ 	.word	0xffffffff


	//   ....[3]....
        /*0034*/ 	.word	0xffffffff


	//   ....[4]....
        /*0038*/ 	.word	0xffffffff


	//   ....[5]....
        /*003c*/ 	.word	0xffffffff


	//   ....[6]....
        /*0040*/ 	.word	0xffffffff


	//   ....[7]....
        /*0044*/ 	.word	0xffffffff


	//   ....[8]....
        /*0048*/ 	.word	0xffffffff


	//   ....[9]....
        /*004c*/ 	.word	0xffffffff


	//   ....[10]....
        /*0050*/ 	.word	0x0500007e


	//   ....[11]....
        /*0054*/ 	.word	0x0500007e


	//   ....[12]....
        /*0058*/ 	.word	0x0500007e


	//   ....[13]....
        /*005c*/ 	.word	0x0500007e


	//   ....[14]....
        /*0060*/ 	.word	0x0500007e


	//   ....[15]....
        /*0064*/ 	.word	0x0500007e


	//   ....[16]....
        /*0068*/ 	.word	0x0500007e


	//   ....[17]....
        /*006c*/ 	.word	0x0500007e


	//   ....[18]....
        /*0070*/ 	.word	0x0500007e


	//   ....[19]....
        /*0074*/ 	.word	0x0500007e


	//----- nvinfo : EIATTR_COOP_GROUP_INSTR_OFFSETS
	.align		4
.L_2054:
        /*0078*/ 	.byte	0x04, 0x28
        /*007a*/ 	.short	(.L_2056 - .L_2055)


	//   ....[0]....
.L_2055:
        /*007c*/ 	.word	0x00009b30


	//   ....[1]....
        /*0080*/ 	.word	0x00009b60


	//   ....[2]....
        /*0084*/ 	.word	0x00009b80


	//   ....[3]....
        /*0088*/ 	.word	0x00009ba0


	//   ....[4]....
        /*008c*/ 	.word	0x00009bc0


	//   ....[5]....
        /*0090*/ 	.word	0x00009f00


	//   ....[6]....
        /*0094*/ 	.word	0x00009f20


	//   ....[7]....
        /*0098*/ 	.word	0x00009f40


	//   ....[8]....
        /*009c*/ 	.word	0x00009f60


	//   ....[9]....
        /*00a0*/ 	.word	0x00009f80


	//   ....[10]....
        /*00a4*/ 	.word	0x0000a7e0


	//   ....[11]....
        /*00a8*/ 	.word	0x0000a890


	//   ....[12]....
        /*00ac*/ 	.word	0x0000a900


	//   ....[13]....
        /*00b0*/ 	.word	0x0000a970


	//   ....[14]....
        /*00b4*/ 	.word	0x0000a9e0


	//   ....[15]....
        /*00b8*/ 	.word	0x0000ad70


	//   ....[16]....
        /*00bc*/ 	.word	0x0000ade0


	//   ....[17]....
        /*00c0*/ 	.word	0x0000ae50


	//   ....[18]....
        /*00c4*/ 	.word	0x0000aec0


	//   ....[19]....
        /*00c8*/ 	.word	0x0000af30


	//----- nvinfo : EIATTR_EXIT_INSTR_OFFSETS
	.align		4
.L_2056:
        /*00cc*/ 	.byte	0x04, 0x1c
        /*00ce*/ 	.short	(.L_2058 - .L_2057)


	//   ....[0]....
.L_2057:
        /*00d0*/ 	.word	0x00000ae0


	//   ....[1]....
        /*00d4*/ 	.word	0x0000a770


	//----- nvinfo : EIATTR_MAX_THREADS
	.align		4
.L_2058:
        /*00d8*/ 	.byte	0x04, 0x05
        /*00da*/ 	.short	(.L_2060 - .L_2059)
.L_2059:
        /*00dc*/ 	.word	0x00000080
        /*00e0*/ 	.word	0x00000001
        /*00e4*/ 	.word	0x00000001


	//----- nvinfo : EIATTR_CRS_STACK_SIZE
	.align		4
.L_2060:
        /*00e8*/ 	.byte	0x04, 0x1e
        /*00ea*/ 	.short	(.L_2062 - .L_2061)
.L_2061:
        /*00ec*/ 	.word	0x00000000


	//----- nvinfo : EIATTR_CBANK_PARAM_SIZE
	.align		4
.L_2062:
        /*00f0*/ 	.byte	0x03, 0x19
        /*00f2*/ 	.short	0x00e8


	//----- nvinfo : EIATTR_PARAM_CBANK
	.align		4
        /*00f4*/ 	.byte	0x04, 0x0a
        /*00f6*/ 	.short	(.L_2064 - .L_2063)
	.align		4
.L_2063:
        /*00f8*/ 	.word	index@(.nv.constant0._ZN10layer_norm13ln_fwd_kernelINS_13Kernel_traitsI13__nv_bfloat16S2_fS2_fjLj768ELj1ELj4ELj1ELj16ENS_18Kernel_traits_baseILj768ES2_S2_fS2_fjLj128EEEEELb1ELb1ELb0ELb0EEEvNS_9FwdParamsE)
        /*00fc*/ 	.short	0x0210
        /*00fe*/ 	.short	0x00e8


	//----- nvinfo : EIATTR_SW_WAR
	.align		4
.L_2064:
        /*0100*/ 	.byte	0x04, 0x36
        /*0102*/ 	.short	(.L_2066 - .L_2065)
.L_2065:
        /*0104*/ 	.word	0x00000008
.L_2066:


//--------------------- .nv.info._ZN10layer_norm13ln_fwd_kernelINS_13Kernel_traitsI13__nv_bfloat16S2_fS2_fjLj768ELj1ELj4ELj1ELj16ENS_18Kernel_traits_baseILj768ES2_S2_fS2_fjLj128EEEEELb1ELb1ELb0ELb1EEEvNS_9FwdParamsE --------------------------
	.section	.nv.info._ZN10layer_norm13ln_fwd_kernelINS_13Kernel_traitsI13__nv_bfloat16S2_fS2_fjLj768ELj1ELj4ELj1ELj16ENS_18Kernel_traits_baseILj768ES2_S2_fS2_fjLj128EEEEELb1ELb1ELb0ELb1EEEvNS_9FwdParamsE,"",@"SHT_CUDA_INFO"
	.sectionflags	@""
	.align	4


	//----- nvinfo : EIATTR_CUDA_API_VERSION
	.align		4
        /*0000*/ 	.byte	0x04, 0x37
        /*0002*/ 	.short	(.L_2068 - .L_2067)
.L_2067:
        /*0004*/ 	.word	0x00000082


	//----- nvinfo : EIATTR_KPARAM_INFO
	.align		4
.L_2068:
        /*0008*/ 	.byte	0x04, 0x17
        /*000a*/ 	.short	(.L_2070 - .L_2069)
.L_2069:
        /*000c*/ 	.word	0x00000000
        /*0010*/ 	.short	0x0000
        /*0012*/ 	.short	0x0000
        /*0014*/ 	.byte	0x00, 0xf0, 0xa1, 0x03


	//----- nvinfo : EIATTR_SPARSE_MMA_MASK
	.align		4
.L_2070:
        /*0018*/ 	.byte	0x03, 0x50
        /*001a*/ 	.short	0x0000


	//----- nvinfo : EIATTR_MAXREG_COUNT
	.align		4
        /*001c*/ 	.byte	0x03, 0x1b
        /*001e*/ 	.short	0x00ff


	//----- nvinfo : EIATTR_MERCURY_ISA_VERSION
	.align		4
        /*0020*/ 	.byte	0x03, 0x5f
        /*0022*/ 	.short	0x0101


	//----- nvinfo : EIATTR_COOP_GROUP_MASK_REGIDS
	.align		4
        /*0024*/ 	.byte	0x04, 0x29
        /*0026*/ 	.short	(.L_2072 - .L_2071)


	//   ....[0]....
.L_2071:
        /*0028*/ 	.word	0xffffffff


	//   ....[1]....
        /*002c*/ 	.word	0xffffffff


	//   ....[2]....
        /*0030*/ 	.word	0xffffffff


	//   ....[3]....
        /*0034*/ 	.word	0xffffffff


	//   ....[4]....
        /*0038*/ 	.word	0xffffffff


	//   ....[5]....
        /*003c*/ 	.word	0xffffffff


	//   ....[6]....
        /*0040*/ 	.word	0xffffffff


	//   ....[7]....
        /*0044*/ 	.word	0xffffffff


	//   ....[8]....
        /*0048*/ 	.word	0xffffffff


	//   ....[9]....
        /*004c*/ 	.word	0xffffffff


	//   ....[10]....
        /*0050*/ 	.word	0x05000071


	//   ....[11]....
        /*0054*/ 	.word	0x05000071


	//   ....[12]....
        /*0058*/ 	.word	0x05000071


	//   ....[13]....
        /*005c*/ 	.word	0x05000071


	//   ....[14]....
        /*0060*/ 	.word	0x05000071


	//   ....[15]....
        /*0064*/ 	.word	0x05000071


	//   ....[16]....
        /*0068*/ 	.word	0x05000071


	//   ....[17]....
        /*006c*/ 	.word	0x05000071


	//   ....[18]....
        /*0070*/ 	.word	0x05000071


	//   ....[19]....
        /*0074*/ 	.word	0x05000071


	//----- nvinfo : EIATTR_COOP_GROUP_INSTR_OFFSETS
	.align		4
.L_2072:
        /*0078*/ 	.byte	0x04, 0x28
        /*007a*/ 	.short	(.L_2074 - .L_2073)


	//   ....[0]....
.L_2073:
        /*007c*/ 	.word	0x000098e0


	//   ....[1]....
        /*0080*/ 	.word	0x00009900


	//   ....[2]....
        /*0084*/ 	.word	0x00009920


	//   ....[3]....
        /*0088*/ 	.word	0x00009940


	//   ....[4]....
        /*008c*/ 	.word	0x00009970


	//   ....[5]....
        /*0090*/ 	.word	0x00009ca0


	//   ....[6]....
        /*0094*/ 	.word	0x00009cc0


	//   ....[7]....
        /*0098*/ 	.word	0x00009ce0


	//   ....[8]....
        /*009c*/ 	.word	0x00009d00


	//   ....[9]....
        /*00a0*/ 	.word	0x00009d20


	//   ....[10]....
        /*00a4*/ 	.word	0x0000a4b0


	//   ....[11]....
        /*00a8*/ 	.word	0x0000a550


	//   ....[12]....
        /*00ac*/ 	.word	0x0000a5c0


	//   ....[13]....
        /*00b0*/ 	.word	0x0000a630


	//   ....[14]....
        /*00b4*/ 	.word	0x0000a6b0


	//   ....[15]....
        /*00b8*/ 	.word	0x0000aa30


	//   ....[16]....
        /*00bc*/ 	.word	0x0000aaa0


	//   ....[17]....
        /*00c0*/ 	.word	0x0000ab10


	//   ....[18]....
        /*00c4*/ 	.word	0x0000ab80


	//   ....[19]....
        /*00c8*/ 	.word	0x0000abf0


	//----- nvinfo : EIATTR_EXIT_INSTR_OFFSETS
	.align		4
.L_2074:
        /*00cc*/ 	.byte	0x04, 0x1c
        /*00ce*/ 	.short	(.L_2076 - .L_2075)


	//   ....[0]....
.L_2075:
        /*00d0*/ 	.word	0x00000610


	//   ....[1]....
        /*00d4*/ 	.word	0x0000a440


	//----- nvinfo : EIATTR_MAX_THREADS
	.align		4
.L_2076:
        /*00d8*/ 	.byte	0x04, 0x05
        /*00da*/ 	.short	(.L_2078 - .L_2077)
.L_2077:
        /*00dc*/ 	.word	0x00000080
        /*00e0*/ 	.word	0x00000001
        /*00e4*/ 	.word	0x00000001


	//----- nvinfo : EIATTR_CRS_STACK_SIZE
	.align		4
.L_2078:
        /*00e8*/ 	.byte	0x04, 0x1e
        /*00ea*/ 	.short	(.L_2080 - .L_2079)
.L_2079:
        /*00ec*/ 	.word	0x00000000


	//----- nvinfo : EIATTR_CBANK_PARAM_SIZE
	.align		4
.L_2080:
        /*00f0*/ 	.byte	0x03, 0x19
        /*00f2*/ 	.short	0x00e8


	//----- nvinfo : EIATTR_PARAM_CBANK
	.align		4
        /*00f4*/ 	.byte	0x04, 0x0a
        /*00f6*/ 	.short	(.L_2082 - .L_2081)
	.align		4
.L_2081:
        /*00f8*/ 	.word	index@(.nv.constant0._ZN10layer_norm13ln_fwd_kernelINS_13Kernel_traitsI13__nv_bfloat16S2_fS2_fjLj768ELj1ELj4ELj1ELj16ENS_18Kernel_traits_baseILj768ES2_S2_fS2_fjLj128EEEEELb1ELb1ELb0ELb1EEEvNS_9FwdParamsE)
        /*00fc*/ 	.short	0x0210
        /*00fe*/ 	.short	0x00e8


	//----- nvinfo : EIATTR_SW_WAR
	.align		4
.L_2082:
        /*0100*/ 	.byte	0x04, 0x36
        /*0102*/ 	.short	(.L_2084 - .L_2083)
.L_2083:
        /*0104*/ 	.word	0x00000008
.L_2084:


//--------------------- .nv.info._ZN10layer_norm13ln_fwd_kernelINS_13Kernel_traitsI13__nv_bfloat16S2_fS2_fjLj768ELj1ELj4ELj1ELj16ENS_18Kernel_traits_baseILj768ES2_S2_fS2_fjLj128EEEEELb1ELb1ELb1ELb0EEEvNS_9FwdParamsE --------------------------
	.section	.nv.info._ZN10layer_norm13ln_fwd_kernelINS_13Kernel_traitsI13__nv_bfloat16S2_fS2_fjLj768ELj1ELj4ELj1ELj16ENS_18Kernel_traits_baseILj768ES2_S2_fS2_fjLj128EEEEELb1ELb1ELb1ELb0EEEvNS_9FwdParamsE,"",@"SHT_CUDA_INFO"
	.sectionflags	@""
	.align	4


	//----- nvinfo : EIATTR_CUDA_API_VERSION
	.align		4
        /*0000*/ 	.byte	0x04, 0x37
        /*0002*/ 	.short	(.L_2086 - .L_2085)
.L_2085:
        /*0004*/ 	.word	0x00000082


	//----- nvinfo : EIATTR_KPARAM_INFO
	.align		4
.L_2086:
        /*0008*/ 	.byte	0x04, 0x17
        /*000a*/ 	.short	(.L_2088 - .L_2087)
.L_2087:
        /*000c*/ 	.word	0x00000000
        /*0010*/ 	.short	0x0000
        /*0012*/ 	.short	0x0000
        /*0014*/ 	.byte	0x00, 0xf0, 0xa1, 0x03


	//----- nvinfo : EIATTR_SPARSE_MMA_MASK
	.align		4
.L_2088:
        /*0018*/ 	.byte	0x03, 0x50
        /*001a*/ 	.short	0x0000


	//----- nvinfo : EIATTR_MAXREG_COUNT
	.align		4
        /*001c*/ 	.byte	0x03, 0x1b
        /*001e*/ 	.short	0x00ff


	//----- nvinfo : EIATTR_MERCURY_ISA_VERSION
	.align		4
        /*0020*/ 	.byte	0x03, 0x5f
        /*0022*/ 	.short	0x0101


	//----- nvinfo : EIATTR_COOP_GROUP_MASK_REGIDS
	.align		4
        /*0024*/ 	.byte	0x04, 0x29
        /*0026*/ 	.short	(.L_2090 - .L_2089)


	//   ....[0]....
.L_2089:
        /*0028*/ 	.word	0xffffffff


	//   ....[1]....
        /*002c*/ 	.word	0xffffffff


	//   ....[2]....
        /*0030*/ 	.word	0xffffffff


	//   ....[3]....
        /*0034*/ 	.word	0xffffffff


	//   ....[4]....
        /*0038*/ 	.word	0xffffffff


	//   ....[5]....
        /*003c*/ 	.word	0xffffffff


	//   ....[6]....
        /*0040*/ 	.word	0xffffffff


	//   ....[7]....
        /*0044*/ 	.word	0xffffffff


	//   ....[8]....
        /*0048*/ 	.word	0xffffffff


	//   ....[9]....
        /*004c*/ 	.word	0xffffffff


	//   ....[10]....
        /*0050*/ 	.word	0x0500008f


	//   ....[11]....
        /*0054*/ 	.word	0x0500008f


	//   ....[12]....
        /*0058*/ 	.word	0x0500008f


	//   ....[13]....
        /*005c*/ 	.word	0x0500008f


	//   ....[14]....
        /*0060*/ 	.word	0x0500008f


	//   ....[15]....
        /*0064*/ 	.word	0x0500008f


	//   ....[16]....
        /*0068*/ 	.word	0x0500008f


	//   ....[17]....
        /*006c*/ 	.word	0x0500008f


	//   ....[18]....
        /*0070*/ 	.word	0x0500008f


	//   ....[19]....
        /*0074*/ 	.word	0x0500008f


	//----- nvinfo : EIATTR_COOP_GROUP_INSTR_OFFSETS
	.align		4
.L_2090:
        /*0078*/ 	.byte	0x04, 0x28
        /*007a*/ 	.short	(.L_2092 - .L_2091)


	//   ....[0]....
.L_2091:
        /*007c*/ 	.word	0x0000a9d0


	//   ....[1]....
        /*0080*/ 	.word	0x0000aa00


	//   ....[2]....
        /*0084*/ 	.word	0x0000aa20


	//   ....[3]....
        /*0088*/ 	.word	0x0000aa40


	//   ....[4]....
        /*008c*/ 	.word	0x0000aa60


	//   ....[5]....
        /*0090*/ 	.word	0x0000ada0


	//   ....[6]....
        /*0094*/ 	.word	0x0000adc0


	//   ....[7]....
        /*0098*/ 	.word	0x0000ade0


	//   ....[8]....
        /*009c*/ 	.word	0x0000ae00


	//   ....[9]....
        /*00a0*/ 	.word	0x0000ae20


	//   ....[10]....
        /*00a4*/ 	.word	0x0000b710


	//   ....[11]....
        /*00a8*/ 	.word	0x0000b7c0


	//   ....[12]....
        /*00ac*/ 	.word	0x0000b830


	//   ....[13]....
        /*00b0*/ 	.word	0x0000b8a0


	//   ....[14]....
        /*00b4*/ 	.word	0x0000b910


	//   ....[15]....
        /*00b8*/ 	.word	0x0000bca0


	//   ....[16]....
        /*00bc*/ 	.word	0x0000bd10


	//   ....[17]....
        /*00c0*/ 	.word	0x0000bd80


	//   ....[18]....
        /*00c4*/ 	.word	0x0000bdf0


	//   ....[19]....
        /*00c8*/ 	.word	0x0000be60


	//----- nvinfo : EIATTR_EXIT_INSTR_OFFSETS
	.align		4
.L_2092:
        /*00cc*/ 	.byte	0x04, 0x1c
        /*00ce*/ 	.short	(.L_2094 - .L_2093)


	//   ....[0]....
.L_2093:
        /*00d0*/ 	.word	0x00000ad0


	//   ....[1]....
        /*00d4*/ 	.word	0x0000b6a0


	//----- nvinfo : EIATTR_MAX_THREADS
	.align		4
.L_2094:
        /*00d8*/ 	.byte	0x04, 0x05
        /*00da*/ 	.short	(.L_2096 - .L_2095)
.L_2095:
        /*00dc*/ 	.word	0x00000080
        /*00e0*/ 	.word	0x00000001
        /*00e4*/ 	.word	0x00000001


	//----- nvinfo : EIATTR_CRS_STACK_SIZE
	.align		4
.L_2096:
        /*00e8*/ 	.byte	0x04, 0x1e
        /*00ea*/ 	.short	(.L_2098 - .L_2097)
.L_2097:
        /*00ec*/ 	.word	0x00000000


	//----- nvinfo : EIATTR_CBANK_PARAM_SIZE
	.align		4
.L_2098:
        /*00f0*/ 	.byte	0x03, 0x19
        /*00f2*/ 	.short	0x00e8


	//----- nvinfo : EIATTR_PARAM_CBANK
	.align		4
        /*00f4*/ 	.byte	0x04, 0x0a
        /*00f6*/ 	.short	(.L_2100 - .L_2099)
	.align		4
.L_2099:
        /*00f8*/ 	.word	index@(.nv.constant0._ZN10layer_norm13ln_fwd_kernelINS_13Kernel_traitsI13__nv_bfloat16S2_fS2_fjLj768ELj1ELj4ELj1ELj16ENS_18Kernel_traits_baseILj768ES2_S2_fS2_fjLj128EEEEELb1ELb1ELb1ELb0EEEvNS_9FwdParamsE)
        /*00fc*/ 	.short	0x0210
        /*00fe*/ 	.short	0x00e8


	//----- nvinfo : EIATTR_SW_WAR
	.align		4
.L_2100:
        /*0100*/ 	.byte	0x04, 0x36
        /*0102*/ 	.short	(.L_2102 - .L_2101)
.L_2101:
        /*0104*/ 	.word	0x00000008
.L_2102:


//--------------------- .nv.info._ZN10layer_norm13ln_fwd_kernelINS_13Kernel_traitsI13__nv_bfloat16S2_fS2_fjLj768ELj1ELj4ELj1ELj16ENS_18Kernel_traits_baseILj768ES2_S2_fS2_fjLj128EEEEELb1ELb1ELb1ELb1EEEvNS_9FwdParamsE --------------------------
	.section	.nv.info._ZN10layer_norm13ln_fwd_kernelINS_13Kernel_traitsI13__nv_bfloat16S2_fS2_fjLj768ELj1ELj4ELj1ELj16ENS_18Kernel_traits_baseILj768ES2_S2_fS2_fjLj128EEEEELb1ELb1ELb1ELb1EEEvNS_9FwdParamsE,"",@"SHT_CUDA_INFO"
	.sectionflags	@""
	.align	4


	//----- nvinfo : EIATTR_CUDA_API_VERSION
	.align		4
        /*0000*/ 	.byte	0x04, 0x37
        /*0002*/ 	.short	(.L_2104 - .L_2103)
.L_2103:
        /*0004*/ 	.word	0x00000082


	//----- nvinfo : EIATTR_KPARAM_INFO
	.align		4
.L_2104:
        /*0008*/ 	.byte	0x04, 0x17
        /*000a*/ 	.short	(.L_2106 - .L_2105)
.L_2105:
        /*000c*/ 	.word	0x00000000
        /*0010*/ 	.short	0x0000
        /*0012*/ 	.short	0x0000
        /*0014*/ 	.byte	0x00, 0xf0, 0xa1, 0x03


	//----- nvinfo : EIATTR_SPARSE_MMA_MASK
	.align		4
.L_2106:
        /*0018*/ 	.byte	0x03, 0x50
        /*001a*/ 	.short	0x0000


	//----- nvinfo : EIATTR_MAXREG_COUNT
	.align		4
        /*001c*/ 	.byte	0x03, 0x1b
        /*001e*/ 	.short	0x00ff


	//----- nvinfo : EIATTR_MERCURY_ISA_VERSION
	.align		4
        /*0020*/ 	.byte	0x03, 0x5f
        /*0022*/ 	.short	0x0101


	//----- nvinfo : EIATTR_COOP_GROUP_MASK_REGIDS
	.align		4
        /*0024*/ 	.byte	0x04, 0x29
        /*0026*/ 	.short	(.L_2108 - .L_2107)


	//   ....[0]....
.L_2107:
        /*0028*/ 	.word	0xffffffff


	//   ....[1]....
        /*002c*/ 	.word	0xffffffff


	//   ....[2]....
        /*0030*/ 	.word	0xffffffff


	//   ....[3]....
        /*0034*/ 	.word	0xffffffff


	//   ....[4]....
        /*0038*/ 	.word	0xffffffff


	//   ....[5]....
        /*003c*/ 	.word	0xffffffff


	//   ....[6]....
        /*0040*/ 	.word	0xffffffff


	//   ....[7]....
        /*0044*/ 	.word	0xffffffff


	//   ....[8]....
        /*0048*/ 	.word	0xffffffff


	//   ....[9]....
        /*004c*/ 	.word	0xffffffff


	//   ....[10]....
        /*0050*/ 	.word	0x05000074


	//   ....[11]....
        /*0054*/ 	.word	0x05000074


	//   ....[12]....
        /*0058*/ 	.word	0x05000074


	//   ....[13]....
        /*005c*/ 	.word	0x05000074


	//   ....[14]....
        /*0060*/ 	.word	0x05000074


	//   ....[15]....
        /*0064*/ 	.word	0x05000074


	//   ....[16]....
        /*0068*/ 	.word	0x05000074


	//   ....[17]....
        /*006c*/ 	.word	0x05000074


	//   ....[18]....
        /*0070*/ 	.word	0x05000074


	//   ....[19]....
        /*0074*/ 	.word	0x05000074


	//----- nvinfo : EIATTR_COOP_GROUP_INSTR_OFFSETS
	.align		4
.L_2108:
        /*0078*/ 	.byte	0x04, 0x28
        /*007a*/ 	.short	(.L_2110 - .L_2109)


	//   ....[0]....
.L_2109:
        /*007c*/ 	.word	0x0000a3e0


	//   ....[1]....
        /*0080*/ 	.word	0x0000a410


	//   ....[2]....
        /*0084*/ 	.word	0x0000a430


	//   ....[3]....
        /*0088*/ 	.word	0x0000a450


	//   ....[4]....
        /*008c*/ 	.word	0x0000a470


	//   ....[5]....
        /*0090*/ 	.word	0x0000a7a0


	//   ....[6]....
        /*0094*/ 	.word	0x0000a7c0


	//   ....[7]....
        /*0098*/ 	.word	0x0000a7e0


	//   ....[8]....
        /*009c*/ 	.word	0x0000a800


	//   ....[9]....
        /*00a0*/ 	.word	0x0000a820


	//   ....[10]....
        /*00a4*/ 	.word	0x0000b280


	//   ....[11]....
        /*00a8*/ 	.word	0x0000b330


	//   ....[12]....
        /*00ac*/ 	.word	0x0000b3a0


	//   ....[13]....
        /*00b0*/ 	.word	0x0000b410


	//   ....[14]....
        /*00b4*/ 	.word	0x0000b480


	//   ....[15]....
        /*00b8*/ 	.word	0x0000b800


	//   ....[16]....
        /*00bc*/ 	.word	0x0000b870


	//   ....[17]....
        /*00c0*/ 	.word	0x0000b8e0


	//   ....[18]....
        /*00c4*/ 	.word	0x0000b950


	//   ....[19]....
        /*00c8*/ 	.word	0x0000b9c0


	//----- nvinfo : EIATTR_EXIT_INSTR_OFFSETS
	.align		4
.L_2110:
        /*00cc*/ 	.byte	0x04, 0x1c
        /*00ce*/ 	.short	(.L_2112 - .L_2111)


	//   ....[0]....
.L_2111:
        /*00d0*/ 	.word	0x00000610


	//   ....[1]....
        /*00d4*/ 	.word	0x0000b210


	//----- nvinfo : EIATTR_MAX_THREADS
	.align		4
.L_2112:
        /*00d8*/ 	.byte	0x04, 0x05
        /*00da*/ 	.short	(.L_2114 - .L_2113)
.L_2113:
        /*00dc*/ 	.word	0x00000080
        /*00e0*/ 	.word	0x00000001
        /*00e4*/ 	.word	0x00000001


	//----- nvinfo : EIATTR_CRS_STACK_SIZE
	.align		4
.L_2114:
        /*00e8*/ 	.byte	0x04, 0x1e
        /*00ea*/ 	.short	(.L_2116 - .L_2115)
.L_2115:
        /*00ec*/ 	.word	0x00000000


	//----- nvinfo : EIATTR_CBANK_PARAM_SIZE
	.align		4
.L_2116:
        /*00f0*/ 	.byte	0x03, 0x19
        /*00f2*/ 	.short	0x00e8


	//----- nvinfo : EIATTR_PARAM_CBANK
	.align		4
        /*00f4*/ 	.byte	0x04, 0x0a
        /*00f6*/ 	.short	(.L_2118 - .L_2117)
	.align		4
.L_2117:
        /*00f8*/ 	.word	index@(.nv.constant0._ZN10layer_norm13ln_fwd_kernelINS_13Kernel_traitsI13__nv_bfloat16S2_fS2_fjLj768ELj1ELj4ELj1ELj16ENS_18Kernel_traits_baseILj768ES2_S2_fS2_fjLj128EEEEELb1ELb1ELb1ELb1EEEvNS_9FwdParamsE)
        /*00fc*/ 	.short	0x0210
        /*00fe*/ 	.short	0x00e8


	//----- nvinfo : EIATTR_SW_WAR
	.align		4
.L_2118:
        /*0100*/ 	.byte	0x04, 0x36
        /*0102*/ 	.short	(.L_2120 - .L_2119)
.L_2119:
        /*0104*/ 	.word	0x00000008
.L_2120:


//--------------------- .nv.info._ZN10layer_norm13ln_fwd_kernelINS_13Kernel_traitsIf13__nv_bfloat16fS2_fjLj768ELj1ELj4ELj1ELj16ENS_18Kernel_traits_baseILj768EfS2_fS2_fjLj128EEEEELb0ELb0ELb0ELb0EEEvNS_9FwdParamsE --------------------------
	.section	.nv.info._ZN10layer_norm13ln_fwd_kernelINS_13Kernel_traitsIf13__nv_bfloat16fS2_fjLj768ELj1ELj4ELj1ELj16ENS_18Kernel_traits_baseILj768EfS2_fS2_fjLj128EEEEELb0ELb0ELb0ELb0EEEvNS_9FwdParamsE,"",@"SHT_CUDA_INFO"
	.sectionflags	@""
	.align	4


	//----- nvinfo : EIATTR_CUDA_API_VERSION
	.align		4
        /*0000*/ 	.byte	0x04, 0x37
        /*0002*/ 	.short	(.L_2122 - .L_2121)
.L_2121:
        /*0004*/ 	.word	0x00000082


	//----- nvinfo : EIATTR_KPARAM_INFO
	.align		4
.L_2122:
        /*0008*/ 	.byte	0x04, 0x17
        /*000a*/ 	.short	(.L_2124 - .L_2123)
.L_2123:
        /*000c*/ 	.word	0x00000000
        /*0010*/ 	.short	0x0000
        /*0012*/ 	.short	0x0000
        /*0014*/ 	.byte	0x00, 0xf0, 0xa1, 0x03


	//----- nvinfo : EIATTR_SPARSE_MMA_MASK
	.align		4
.L_2124:
        /*0018*/ 	.byte	0x03, 0x50
        /*001a*/ 	.short	0x0000


	//----- nvinfo : EIATTR_MAXREG_COUNT
	.align		4
        /*001c*/ 	.byte	0x03, 0x1b
        /*001e*/ 	.short	0x00ff


	//----- nvinfo : EIATTR_MERCURY_ISA_VERSION
	.align		4
        /*0020*/ 	.byte	0x03, 0x5f
        /*0022*/ 	.short	0x0101


	//----- nvinfo : EIATTR_COOP_GROUP_MASK_REGIDS
	.align		4
        /*0024*/ 	.byte	0x04, 0x29
        /*0026*/ 	.short	(.L_2126 - .L_2125)


	//   ....[0]....
.L_2125:
        /*0028*/ 	.word	0xffffffff


	//   ....[1]....
        /*002c*/ 	.word	0xffffffff


	//   ....[2]....
        /*0030*/ 	.word	0xffffffff


	//   ....[3]....
        /*0034*/ 	.word	0xffffffff


	//   ....[4]....
        /*0038*/ 	.word	0xffffffff


	//   ....[5]....
        /*003c*/ 	.word	0xffffffff


	//   ....[6]....
        /*0040*/ 	.word	0xffffffff


	//   ....[7]....
        /*0044*/ 	.word	0xffffffff


	//   ....[8]....
        /*0048*/ 	.word	0xffffffff


	//   ....[9]....
        /*004c*/ 	.word	0xffffffff


	//   ....[10]....
        /*0050*/ 	.word	0x05000056


	//   ....[11]....
        /*0054*/ 	.word	0x05000056


	//   ....[12]....
        /*0058*/ 	.word	0x05000056


	//   ....[13]....
        /*005c*/ 	.word	0x05000056


	//   ....[14]....
        /*0060*/ 	.word	0x05000056


	//   ....[15]....
        /*0064*/ 	.word	0x05000056


	//   ....[16]....
        /*0068*/ 	.word	0x05000056


	//   ....[17]....
        /*006c*/ 	.word	0x05000056


	//   ....[18]....
        /*0070*/ 	.word	0x05000056


	//   ....[19]....
        /*0074*/ 	.word	0x05000056


	//----- nvinfo : EIATTR_COOP_GROUP_INSTR_OFFSETS
	.align		4
.L_2126:
        /*0078*/ 	.byte	0x04, 0x28
        /*007a*/ 	.short	(.L_2128 - .L_2127)


	//   ....[0]....
.L_2127:
        /*007c*/ 	.word	0x000010d0


	//   ....[1]....
        /*0080*/ 	.word	0x00001100


	//   ....[2]....
        /*0084*/ 	.word	0x00001120


	//   ....[3]....
        /*0088*/ 	.word	0x00001140


	//   ....[4]....
        /*008c*/ 	.word	0x00001160


	//   ....[5]....
        /*0090*/ 	.word	0x000014a0


	//   ....[6]....
        /*0094*/ 	.word	0x000014c0


	//   ....[7]....
        /*0098*/ 	.word	0x000014e0


	//   ....[8]....
        /*009c*/ 	.word	0x00001500


	//   ....[9]....
        /*00a0*/ 	.word	0x00001520


	//   ....[10]....
        /*00a4*/ 	.word	0x00001d40


	//   ....[11]....
        /*00a8*/ 	.word	0x00001de0


	//   ....[12]....
        /*00ac*/ 	.word	0x00001e40


	//   ....[13]....
        /*00b0*/ 	.word	0x00001ea0


	//   ....[14]....
        /*00b4*/ 	.word	0x00001f00


	//   ....[15]....
        /*00b8*/ 	.word	0x00002290


	//   ....[16]....
        /*00bc*/ 	.word	0x000022e0


	//   ....[17]....
        /*00c0*/ 	.word	0x00002340


	//   ....[18]....
        /*00c4*/ 	.word	0x000023a0


	//   ....[19]....
        /*00c8*/ 	.word	0x00002400


	//----- nvinfo : EIATTR_EXIT_INSTR_OFFSETS
	.align		4
.L_2128:
        /*00cc*/ 	.byte	0x04, 0x1c
        /*00ce*/ 	.short	(.L_2130 - .L_2129)


	//   ....[0]....
.L_2129:
        /*00d0*/ 	.word	0x00000490


	//   ....[1]....
        /*00d4*/ 	.word	0x00001ce0


	//----- nvinfo : EIATTR_MAX_THREADS
	.align		4
.L_2130:
        /*00d8*/ 	.byte	0x04, 0x05
        /*00da*/ 	.short	(.L_2132 - .L_2131)
.L_2131:
        /*00dc*/ 	.word	0x00000080
        /*00e0*/ 	.word	0x00000001
        /*00e4*/ 	.word	0x00000001


	//----- nvinfo : EIATTR_CRS_STACK_SIZE
	.align		4
.L_2132:
        /*00e8*/ 	.byte	0x04, 0x1e
        /*00ea*/ 	.short	(.L_2134 - .L_2133)
.L_2133:
        /*00ec*/ 	.word	0x00000000


	//----- nvinfo : EIATTR_CBANK_PARAM_SIZE
	.align		4
.L_2134:
        /*00f0*/ 	.byte	0x03, 0x19
        /*00f2*/ 	.short	0x00e8


	//----- nvinfo : EIATTR_PARAM_CBANK
	.align		4
        /*00f4*/ 	.byte	0x04, 0x0a
        /*00f6*/ 	.short	(.L_2136 - .L_2135)
	.align		4
.L_2135:
        /*00f8*/ 	.word	index@(.nv.constant0._ZN10layer_norm13ln_fwd_kernelINS_13Kernel_traitsIf13__nv_bfloat16fS2_fjLj768ELj1ELj4ELj1ELj16ENS_18Kernel_traits_baseILj768EfS2_fS2_fjLj128EEEEELb0ELb0ELb0ELb0EEEvNS_9FwdParamsE)
        /*00fc*/ 	.short	0x0210
        /*00fe*/ 	.short	0x00e8


	//----- nvinfo : EIATTR_SW_WAR
	.align		4
.L_2136:
        /*0100*/ 	.byte	0x04, 0x36
        /*0102*/ 	.short	(.L_2138 - .L_2137)
.L_2137:
        /*0104*/ 	.word	0x00000008
.L_2138:


//--------------------- .nv.info._ZN10layer_norm13ln_fwd_kernelINS_13Kernel_traitsIf13__nv_bfloat16fS2_fjLj768ELj1ELj4ELj1ELj16ENS_18Kernel_traits_baseILj768EfS2_fS2_fjLj128EEEEELb0ELb0ELb0ELb1EEEvNS_9FwdParamsE --------------------------
	.section	.nv.info._ZN10layer_norm13ln_fwd_kernelINS_13Kernel_traitsIf13__nv_bfloat16fS2_fjLj768ELj1ELj4ELj1ELj16ENS_18Kernel_traits_baseILj768EfS2_fS2_fjLj128EEEEELb0ELb0ELb0ELb1EEEvNS_9FwdParamsE,"",@"SHT_CUDA_INFO"
	.sectionflags	@""
	.align	4


	//----- nvinfo : EIATTR_CUDA_API_VERSION
	.align		4
        /*0000*/ 	.byte	0x04, 0x37
        /*0002*/ 	.short	(.L_2140 - .L_2139)
.L_2139:
        /*0004*/ 	.word	0x00000082


	//----- nvinfo : EIATTR_KPARAM_INFO
	.align		4
.L_2140:
        /*0008*/ 	.byte	0x04, 0x17
        /*000a*/ 	.short	(.L_2142 - .L_2141)
.L_2141:
        /*000c*/ 	.word	0x00000000
        /*0010*/ 	.short	0x0000
        /*0012*/ 	.short	0x0000
        /*0014*/ 	.byte	0x00, 0xf0, 0xa1, 0x03


	//----- nvinfo : EIATTR_SPARSE_MMA_MASK
	.align		4
.L_2142:
        /*0018*/ 	.byte	0x03, 0x50
        /*001a*/ 	.short	0x0000


	//----- nvinfo : EIATTR_MAXREG_COUNT
	.align		4
        /*001c*/ 	.byte	0x03, 0x1b
        /*001e*/ 	.short	0x00ff


	//----- nvinfo : EIATTR_MERCURY_ISA_VERSION
	.align		4
        /*0020*/ 	.byte	0x03, 0x5f
        /*0022*/ 	.short	0x0101


	//----- nvinfo : EIATTR_COOP_GROUP_MASK_REGIDS
	.align		4
        /*0024*/ 	.byte	0x04, 0x29
        /*0026*/ 	.short	(.L_2144 - .L_2143)


	//   ....[0]....
.L_2143:
        /*0028*/ 	.word	0xffffffff


	//   ....[1]....
        /*002c*/ 	.word	0xffffffff


	//   ....[2]....
        /*0030*/ 	.word	0xffffffff


	//   ....[3]....
        /*0034*/ 	.word	0xffffffff


	//   ....[4]....
        /*0038*/ 	.word	0xffffffff


	//   ....[5]....
        /*003c*/ 	.word	0xffffffff


	//   ....[6]....
        /*0040*/ 	.word	0xffffffff


	//   ....[7]....
        /*0044*/ 	.word	0xffffffff


	//   ....[8]....
        /*0048*/ 	.word	0xffffffff


	//   ....[9]....
        /*004c*/ 	.word	0xffffffff


	//   ....[10]....
        /*0050*/ 	.word	0x05000049


	//   ....[11]....
        /*0054*/ 	.word	0x05000049


	//   ....[12]....
        /*0058*/ 	.word	0x05000049


	//   ....[13]....
        /*005c*/ 	.word	0x05000049


	//   ....[14]....
        /*0060*/ 	.word	0x05000049


	//   ....[15]....
        /*0064*/ 	.word	0x05000049


	//   ....[16]....
        /*0068*/ 	.word	0x05000049


	//   ....[17]....
        /*006c*/ 	.word	0x05000049


	//   ....[18]....
        /*0070*/ 	.word	0x05000049


	//   ....[19]....
        /*0074*/ 	.word	0x05000049


	//----- nvinfo : EIATTR_COOP_GROUP_INSTR_OFFSETS
	.align		4
.L_2144:
        /*0078*/ 	.byte	0x04, 0x28
        /*007a*/ 	.short	(.L_2146 - .L_2145)


	//   ....[0]....
.L_2145:
        /*007c*/ 	.word	0x00000e90


	//   ....[1]....
        /*0080*/ 	.word	0x00000ec0


	//   ....[2]....
        /*0084*/ 	.word	0x00000ee0


	//   ....[3]....
        /*0088*/ 	.word	0x00000f00


	//   ....[4]....
        /*008c*/ 	.word	0x00000f20


	//   ....[5]....
        /*0090*/ 	.word	0x00001250


	//   ....[6]....
        /*0094*/ 	.word	0x00001270


	//   ....[7]....
        /*0098*/ 	.word	0x00001290


	//   ....[8]....
        /*009c*/ 	.word	0x000012b0


	//   ....[9]....
        /*00a0*/ 	.word	0x000012d0


	//   ....[10]....
        /*00a4*/ 	.word	0x00001a10


	//   ....[11]....
        /*00a8*/ 	.word	0x00001aa0


	//   ....[12]....
        /*00ac*/ 	.word	0x00001b00


	//   ....[13]....
        /*00b0*/ 	.word	0x00001b60


	//   ....[14]....
        /*00b4*/ 	.word	0x00001bc0


	//   ....[15]....
        /*00b8*/ 	.word	0x00001f30


	//   ....[16]....
        /*00bc*/ 	.word	0x00001f90


	//   ....[17]....
        /*00c0*/ 	.word	0x00001ff0


	//   ....[18]....
        /*00c4*/ 	.word	0x00002050


	//   ....[19]....
        /*00c8*/ 	.word	0x000020b0


	//----- nvinfo : EIATTR_EXIT_INSTR_OFFSETS
	.align		4
.L_2146:
        /*00cc*/ 	.byte	0x04, 0x1c
        /*00ce*/ 	.short	(.L_2148 - .L_2147)


	//   ....[0]....
.L_2147:
        /*00d0*/ 	.word	0x00000240


	//   ....[1]....
        /*00d4*/ 	.word	0x000019a0


	//----- nvinfo : EIATTR_MAX_THREADS
	.align		4
.L_2148:
        /*00d8*/ 	.byte	0x04, 0x05
        /*00da*/ 	.short	(.L_2150 - .L_2149)
.L_2149:
        /*00dc*/ 	.word	0x00000080
        /*00e0*/ 	.word	0x00000001
        /*00e4*/ 	.word	0x00000001


	//----- nvinfo : EIATTR_CRS_STACK_SIZE
	.align		4
.L_2150:
        /*00e8*/ 	.byte	0x04, 0x1e
        /*00ea*/ 	.short	(.L_2152 - .L_2151)
.L_2151:
        /*00ec*/ 	.word	0x00000000


	//----- nvinfo : EIATTR_CBANK_PARAM_SIZE
	.align		4
.L_2152:
        /*00f0*/ 	.byte	0x03, 0x19
        /*00f2*/ 	.short	0x00e8


	//----- nvinfo : EIATTR_PARAM_CBANK
	.align		4
        /*00f4*/ 	.byte	0x04, 0x0a
        /*00f6*/ 	.short	(.L_2154 - .L_2153)
	.align		4
.L_2153:
        /*00f8*/ 	.word	index@(.nv.constant0._ZN10layer_norm13ln_fwd_kernelINS_13Kernel_traitsIf13__nv_bfloat16fS2_fjLj768ELj1ELj4ELj1ELj16ENS_18Kernel_traits_baseILj768EfS2_fS2_fjLj128EEEEELb0ELb0ELb0ELb1EEEvNS_9FwdParamsE)
        /*00fc*/ 	.short	0x0210
        /*00fe*/ 	.short	0x00e8


	//----- nvinfo : EIATTR_SW_WAR
	.align		4
.L_2154:
        /*0100*/ 	.byte	0x04, 0x36
        /*0102*/ 	.short	(.L_2156 - .L_2155)
.L_2155:
        /*0104*/ 	.word	0x00000008
.L_2156:


//--------------------- .nv.info._ZN10layer_norm13ln_fwd_kernelINS_13Kernel_traitsIf13__nv_bfloat16fS2_fjLj768ELj1ELj4ELj1ELj16ENS_18Kernel_traits_baseILj768EfS2_fS2_fjLj128EEEEELb0ELb0ELb1ELb0EEEvNS_9FwdParamsE --------------------------
	.section	.nv.info._ZN10layer_norm13ln_fwd_kernelINS_13Kernel_traitsIf13__nv_bfloat16fS2_fjLj768ELj1ELj4ELj1ELj16ENS_18Kernel_traits_baseILj768EfS2_fS2_fjLj128EEEEELb0ELb0ELb1ELb0EEEvNS_9FwdParamsE,"",@"SHT_CUDA_INFO"
	.sectionflags	@""
	.align	4


	//----- nvinfo : EIATTR_CUDA_API_VERSION
	.align		4
        /*0000*/ 	.byte	0x04, 0x37
        /*0002*/ 	.short	(.L_2158 - .L_2157)
.L_2157:
        /*0004*/ 	.word	0x00000082


	//----- nvinfo : EIATTR_KPARAM_INFO
	.align		4
.L_2158:
        /*0008*/ 	.byte	0x04, 0x17
        /*000a*/ 	.short	(.L_2160 - .L_2159)
.L_2159:
        /*000c*/ 	.word	0x00000000
        /*0010*/ 	.short	0x0000
        /*0012*/ 	.short	0x0000
        /*0014*/ 	.byte	0x00, 0xf0, 0xa1, 0x03


	//----- nvinfo : EIATTR_SPARSE_MMA_MASK
	.align		4
.L_2160:
        /*0018*/ 	.byte	0x03, 0x50
        /*001a*/ 	.short	0x0000


	//----- nvinfo : EIATTR_MAXREG_COUNT
	.align		4
        /*001c*/ 	.byte	0x03, 0x1b
        /*001e*/ 	.short	0x00ff


	//----- nvinfo : EIATTR_MERCURY_ISA_VERSION
	.align		4
        /*0020*/ 	.byte	0x03, 0x5f
        /*0022*/ 	.short	0x0101


	//----- nvinfo : EIATTR_COOP_GROUP_MASK_REGIDS
	.align		4
        /*0024*/ 	.byte	0x04, 0x29
        /*0026*/ 	.short	(.L_2162 - .L_2161)


	//   ....[0]....
.L_2161:
        /*0028*/ 	.word	0xffffffff


	//   ....[1]....
        /*002c*/ 	.word	0xffffffff


	//   ....[2]....
        /*0030*/ 	.word	0xffffffff


	//   ....[3]....
        /*0034*/ 	.word	0xffffffff


	//   ....[4]....
        /*0038*/ 	.word	0xffffffff


	//   ....[5]....
        /*003c*/ 	.word	0xffffffff


	//   ....[6]....
        /*0040*/ 	.word	0xffffffff


	//   ....[7]....
        /*0044*/ 	.word	0xffffffff


	//   ....[8]....
        /*0048*/ 	.word	0xffffffff


	//   ....[9]....
        /*004c*/ 	.word	0xffffffff


	//   ....[10]....
        /*0050*/ 	.word	0x05000066


	//   ....[11]....
        /*0054*/ 	.word	0x05000066


	//   ....[12]....
        /*0058*/ 	.word	0x05000066


	//   ....[13]....
        /*005c*/ 	.word	0x05000066


	//   ....[14]....
        /*0060*/ 	.word	0x05000066


	//   ....[15]....
        /*0064*/ 	.word	0x05000066


	//   ....[16]....
        /*0068*/ 	.word	0x05000066


	//   ....[17]....
        /*006c*/ 	.word	0x05000066


	//   ....[18]....
        /*0070*/ 	.word	0x05000066


	//   ....[19]....
        /*0074*/ 	.word	0x05000066


	//----- nvinfo : EIATTR_COOP_GROUP_INSTR_OFFSETS
	.align		4
.L_2162:
        /*0078*/ 	.byte	0x04, 0x28
        /*007a*/ 	.short	(.L_2164 - .L_2163)


	//   ....[0]....
.L_2163:
        /*007c*/ 	.word	0x00001a00


	//   ....[1]....
        /*0080*/ 	.word	0x00001a20


	//   ....[2]....
        /*0084*/ 	.word	0x00001a40


	//   ....[3]....
        /*0088*/ 	.word	0x00001a60


	//   ....[4]....
        /*008c*/ 	.word	0x00001a90


	//   ....[5]....
        /*0090*/ 	.word	0x00001dd0


	//   ....[6]....
        /*0094*/ 	.word	0x00001df0


	//   ....[7]....
        /*0098*/ 	.word	0x00001e10


	//   ....[8]....
        /*009c*/ 	.word	0x00001e30


	//   ....[9]....
        /*00a0*/ 	.word	0x00001e50


	//   ....[10]....
        /*00a4*/ 	.word	0x00002710


	//   ....[11]....
        /*00a8*/ 	.word	0x000027b0


	//   ....[12]....
        /*00ac*/ 	.word	0x00002820


	//   ....[13]....
        /*00b0*/ 	.word	0x00002890


	//   ....[14]....
        /*00b4*/ 	.word	0x00002910


	//   ....[15]....
        /*00b8*/ 	.word	0x00002ca0


	//   ....[16]....
        /*00bc*/ 	.word	0x00002d10


	//   ....[17]....
        /*00c0*/ 	.word	0x00002d80


	//   ....[18]....
        /*00c4*/ 	.word	0x00002df0


	//   ....[19]....
        /*00c8*/ 	.word	0x00002e60


	//----- nvinfo : EIATTR_EXIT_INSTR_OFFSETS
	.align		4
.L_2164:
        /*00cc*/ 	.byte	0x04, 0x1c
        /*00ce*/ 	.short	(.L_2166 - .L_2165)


	//   ....[0]....
.L_2165:
        /*00d0*/ 	.word	0x000004a0


	//   ....[1]....
        /*00d4*/ 	.word	0x000026a0


	//----- nvinfo : EIATTR_MAX_THREADS
	.align		4
.L_2166:
        /*00d8*/ 	.byte	0x04, 0x05
        /*00da*/ 	.short	(.L_2168 - .L_2167)
.L_2167:
        /*00dc*/ 	.word	0x00000080
        /*00e0*/ 	.word	0x00000001
        /*00e4*/ 	.word	0x00000001


	//----- nvinfo : EIATTR_CRS_STACK_SIZE
	.align		4
.L_2168:
        /*00e8*/ 	.byte	0x04, 0x1e
        /*00ea*/ 	.short	(.L_2170 - .L_2169)
.L_2169:
        /*00ec*/ 	.word	0x00000000


	//----- nvinfo : EIATTR_CBANK_PARAM_SIZE
	.align		4
.L_2170:
        /*00f0*/ 	.byte	0x03, 0x19
        /*00f2*/ 	.short	0x00e8


	//----- nvinfo : EIATTR_PARAM_CBANK
	.align		4
        /*00f4*/ 	.byte	0x04, 0x0a
        /*00f6*/ 	.short	(.L_2172 - .L_2171)
	.align		4
.L_2171:
        /*00f8*/ 	.word	index@(.nv.constant0._ZN10layer_norm13ln_fwd_kernelINS_13Kernel_traitsIf13__nv_bfloat16fS2_fjLj768ELj1ELj4ELj1ELj16ENS_18Kernel_traits_baseILj768EfS2_fS2_fjLj128EEEEELb0ELb0ELb1ELb0EEEvNS_9FwdParamsE)
        /*00fc*/ 	.short	0x0210
        /*00fe*/ 	.short	0x00e8


	//----- nvinfo : EIATTR_SW_WAR
	.align		4
.L_2172:
        /*0100*/ 	.byte	0x04, 0x36
        /*0102*/ 	.short	(.L_2174 - .L_2173)
.L_2173:
        /*0104*/ 	.word	0x00000008
.L_2174:


//--------------------- .nv.info._ZN10layer_norm13ln_fwd_kernelINS_13Kernel_traitsIf13__nv_bfloat16fS2_fjLj768ELj1ELj4ELj1ELj16ENS_18Kernel_traits_baseILj768EfS2_fS2_fjLj128EEEEELb0ELb0ELb1ELb1EEEvNS_9FwdParamsE --------------------------
	.section	.nv.info._ZN10layer_norm13ln_fwd_kernelINS_13Kernel_traitsIf13__nv_bfloat16fS2_fjLj768ELj1ELj4ELj1ELj16ENS_18Kernel_traits_baseILj768EfS2_fS2_fjLj128EEEEELb0ELb0ELb1ELb1EEEvNS_9FwdParamsE,"",@"SHT_CUDA_INFO"
	.sectionflags	@""
	.align	4


	//----- nvinfo : EIATTR_CUDA_API_VERSION
	.align		4
        /*0000*/ 	.byte	0x04, 0x37
        /*0002*/ 	.short	(.L_2176 - .L_2175)
.L_2175:
        /*0004*/ 	.word	0x00000082


	//----- nvinfo : EIATTR_KPARAM_INFO
	.align		4
.L_2176:
        /*0008*/ 	.byte	0x04, 0x17
        /*000a*/ 	.short	(.L_2178 - .L_2177)
.L_2177:
        /*000c*/ 	.word	0x00000000
        /*0010*/ 	.short	0x0000
        /*0012*/ 	.short	0x0000
        /*0014*/ 	.byte	0x00, 0xf0, 0xa1, 0x03


	//----- nvinfo : EIATTR_SPARSE_MMA_MASK
	.align		4
.L_2178:
        /*0018*/ 	.byte	0x03, 0x50
        /*001a*/ 	.short	0x0000


	//----- nvinfo : EIATTR_MAXREG_COUNT
	.align		4
        /*001c*/ 	.byte	0x03, 0x1b
        /*001e*/ 	.short	0x00ff


	//----- nvinfo : EIATTR_MERCURY_ISA_VERSION
	.align		4
        /*0020*/ 	.byte	0x03, 0x5f
        /*0022*/ 	.short	0x0101


	//----- nvinfo : EIATTR_COOP_GROUP_MASK_REGIDS
	.align		4
        /*0024*/ 	.byte	0x04, 0x29
        /*0026*/ 	.short	(.L_2180 - .L_2179)


	//   ....[0]....
.L_2179:
        /*0028*/ 	.word	0xffffffff


	//   ....[1]....
        /*002c*/ 	.word	0xffffffff


	//   ....[2]....
        /*0030*/ 	.word	0xffffffff


	//   ....[3]....
        /*0034*/ 	.word	0xffffffff


	//   ....[4]....
        /*0038*/ 	.word	0xffffffff


	//   ....[5]....
        /*003c*/ 	.word	0xffffffff


	//   ....[6]....
        /*0040*/ 	.word	0xffffffff


	//   ....[7]....
        /*0044*/ 	.word	0xffffffff


	//   ....[8]....
        /*0048*/ 	.word	0xffffffff


	//   ....[9]....
        /*004c*/ 	.word	0xffffffff


	//   ....[10]....
        /*0050*/ 	.word	0x05000062


	//   ....[11]....
        /*0054*/ 	.word	0x05000062


	//   ....[12]....
        /*0058*/ 	.word	0x05000062


	//   ....[13]....
        /*005c*/ 	.word	0x05000062


	//   ....[14]....
        /*0060*/ 	.word	0x05000062


	//   ....[15]....
        /*0064*/ 	.word	0x05000062


	//   ....[16]....
        /*0068*/ 	.word	0x05000062


	//   ....[17]....
        /*006c*/ 	.word	0x05000062


	//   ....[18]....
        /*0070*/ 	.word	0x05000062


	//   ....[19]....
        /*0074*/ 	.word	0x05000062


	//----- nvinfo : EIATTR_COOP_GROUP_INSTR_OFFSETS
	.align		4
.L_2180:
        /*0078*/ 	.byte	0x04, 0x28
        /*007a*/ 	.short	(.L_2182 - .L_2181)


	//   ....[0]....
.L_2181:
        /*007c*/ 	.word	0x000016a0


	//   ....[1]....
        /*0080*/ 	.word	0x000016c0


	//   ....[2]....
        /*0084*/ 	.word	0x000016e0


	//   ....[3]....
        /*0088*/ 	.word	0x00001700


	//   ....[4]....
        /*008c*/ 	.word	0x00001730


	//   ....[5]....
        /*0090*/ 	.word	0x00001a60


	//   ....[6]....
        /*0094*/ 	.word	0x00001a80


	//   ....[7]....
        /*0098*/ 	.word	0x00001aa0


	//   ....[8]....
        /*009c*/ 	.word	0x00001ac0


	//   ....[9]....
        /*00a0*/ 	.word	0x00001ae0


	//   ....[10]....
        /*00a4*/ 	.word	0x000022f0


	//   ....[11]....
        /*00a8*/ 	.word	0x00002390


	//   ....[12]....
        /*00ac*/ 	.word	0x00002400


	//   ....[13]....
        /*00b0*/ 	.word	0x00002470


	//   ....[14]....
        /*00b4*/ 	.word	0x000024f0


	//   ....[15]....
        /*00b8*/ 	.word	0x00002870


	//   ....[16]....
        /*00bc*/ 	.word	0x000028e0


	//   ....[17]....
        /*00c0*/ 	.word	0x00002950


	//   ....[18]....
        /*00c4*/ 	.word	0x000029c0


	//   ....[19]....
        /*00c8*/ 	.word	0x00002a30


	//----- nvinfo : EIATTR_EXIT_INSTR_OFFSETS
	.align		4
.L_2182:
        /*00cc*/ 	.byte	0x04, 0x1c
        /*00ce*/ 	.short	(.L_2184 - .L_2183)


	//   ....[0]....
.L_2183:
        /*00d0*/ 	.word	0x00000240


	//   ....[1]....
        /*00d4*/ 	.word	0x00002280


	//----- nvinfo : EIATTR_MAX_THREADS
	.align		4
.L_2184:
        /*00d8*/ 	.byte	0x04, 0x05
        /*00da*/ 	.short	(.L_2186 - .L_2185)
.L_2185:
        /*00dc*/ 	.word	0x00000080
        /*00e0*/ 	.word	0x00000001
        /*00e4*/ 	.word	0x00000001


	//----- nvinfo : EIATTR_CRS_STACK_SIZE
	.align		4
.L_2186:
        /*00e8*/ 	.byte	0x04, 0x1e
        /*00ea*/ 	.short	(.L_2188 - .L_2187)
.L_2187:
        /*00ec*/ 	.word	0x00000000


	//----- nvinfo : EIATTR_CBANK_PARAM_SIZE
	.align		4
.L_2188:
        /*00f0*/ 	.byte	0x03, 0x19
        /*00f2*/ 	.short	0x00e8


	//----- nvinfo : EIATTR_PARAM_CBANK
	.align		4
        /*00f4*/ 	.byte	0x04, 0x0a
        /*00f6*/ 	.short	(.L_2190 - .L_2189)
	.align		4
.L_2189:
        /*00f8*/ 	.word	index@(.nv.constant0._ZN10layer_norm13ln_fwd_kernelINS_13Kernel_traitsIf13__nv_bfloat16fS2_fjLj768ELj1ELj4ELj1ELj16ENS_18Kernel_traits_baseILj768EfS2_fS2_fjLj128EEEEELb0ELb0ELb1ELb1EEEvNS_9FwdParamsE)
        /*00fc*/ 	.short	0x0210
        /*00fe*/ 	.short	0x00e8


	//----- nvinfo : EIATTR_SW_WAR
	.align		4
.L_2190:
        /*0100*/ 	.byte	0x04, 0x36
        /*0102*/ 	.short	(.L_2192 - .L_2191)
.L_2191:
        /*0104*/ 	.word	0x00000008
.L_2192:


//--------------------- .nv.info._ZN10layer_norm13ln_fwd_kernelINS_13Kernel_traitsIf13__nv_bfloat16fS2_fjLj768ELj1ELj4ELj1ELj16ENS_18Kernel_traits_baseILj768EfS2_fS2_fjLj128EEEEELb0ELb1ELb0ELb0EEEvNS_9FwdParamsE --------------------------
	.section	.nv.info._ZN10layer_norm13ln_fwd_kernelINS_13Kernel_traitsIf13__nv_bfloat16fS2_fjLj768ELj1ELj4ELj1ELj16ENS_18Kernel_traits_baseILj768EfS2_fS2_fjLj128EEEEELb0ELb1ELb0ELb0EEEvNS_9FwdParamsE,"",@"SHT_CUDA_INFO"
	.sectionflags	@""
	.align	4


	//----- nvinfo : EIATTR_CUDA_API_VERSION
	.align		4
        /*0000*/ 	.byte	0x04, 0x37
        /*0002*/ 	.short	(.L_2194 - .L_2193)
.L_2193:
        /*0004*/ 	.word	0x00000082


	//----- nvinfo : EIATTR_KPARAM_INFO
	.align		4
.L_2194:
        /*0008*/ 	.byte	0x04, 0x17
        /*000a*/ 	.short	(.L_2196 - .L_2195)
.L_2195:
        /*000c*/ 	.word	0x00000000
        /*0010*/ 	.short	0x0000
        /*0012*/ 	.short	0x0000
        /*0014*/ 	.byte	0x00, 0xf0, 0xa1, 0x03


	//----- nvinfo : EIATTR_SPARSE_MMA_MASK
	.align		4
.L_2196:
        /*0018*/ 	.byte	0x03, 0x50
        /*001a*/ 	.short	0x0000


	//----- nvinfo : EIATTR_MAXREG_COUNT
	.align		4
        /*001c*/ 	.byte	0x03, 0x1b
        /*001e*/ 	.short	0x00ff


	//----- nvinfo : EIATTR_MERCURY_ISA_VERSION
	.align		4
        /*0020*/ 	.byte	0x03, 0x5f
        /*0022*/ 	.short	0x0101


	//----- nvinfo : EIATTR_COOP_GROUP_MASK_REGIDS
	.align		4
        /*0024*/ 	.byte	0x04, 0x29
        /*0026*/ 	.short	(.L_2198 - .L_2197)


	//   ....[0]....
.L_2197:
        /*0028*/ 	.word	0xffffffff


	//   ....[1]....
        /*002c*/ 	.word	0xffffffff


	//   ....[2]....
        /*0030*/ 	.word	0xffffffff


	//   ....[3]....
        /*0034*/ 	.word	0xffffffff


	//   ....[4]....
        /*0038*/ 	.word	0xffffffff


	//   ....[5]....
        /*003c*/ 	.word	0xffffffff


	//   ....[6]....
        /*0040*/ 	.word	0xffffffff


	//   ....[7]....
        /*0044*/ 	.word	0xffffffff


	//   ....[8]....
        /*0048*/ 	.word	0xffffffff


	//   ....[9]....
        /*004c*/ 	.word	0xffffffff


	//   ....[10]....
        /*0050*/ 	.word	0x05000074


	//   ....[11]....
        /*0054*/ 	.word	0x05000074


	//   ....[12]....
        /*0058*/ 	.word	0x05000074


	//   ....[13]....
        /*005c*/ 	.word	0x05000074


	//   ....[14]....
        /*0060*/ 	.word	0x05000074


	//   ....[15]....
        /*0064*/ 	.word	0x05000074


	//   ....[16]....
        /*0068*/ 	.word	0x05000074


	//   ....[17]....
        /*006c*/ 	.word	0x05000074


	//   ....[18]....
        /*0070*/ 	.word	0x05000074


	//   ....[19]....
        /*0074*/ 	.word	0x05000074


	//----- nvinfo : EIATTR_COOP_GROUP_INSTR_OFFSETS
	.align		4
.L_2198:
        /*0078*/ 	.byte	0x04, 0x28
        /*007a*/ 	.short	(.L_2200 - .L_2199)


	//   ....[0]....
.L_2199:
        /*007c*/ 	.word	0x00001350


	//   ....[1]....
        /*0080*/ 	.word	0x00001370


	//   ....[2]....
        /*0084*/ 	.word	0x00001390


	//   ....[3]....
        /*0088*/ 	.word	0x000013b0


	//   ....[4]....
        /*008c*/ 	.word	0x000013e0


	//   ....[5]....
        /*0090*/ 	.word	0x00001720


	//   ....[6]....
        /*0094*/ 	.word	0x00001740


	//   ....[7]....
        /*0098*/ 	.word	0x00001760


	//   ....[8]....
        /*009c*/ 	.word	0x00001780


	//   ....[9]....
        /*00a0*/ 	.word	0x000017a0


	//   ....[10]....
        /*00a4*/ 	.word	0x00001fd0


	//   ....[11]....
        /*00a8*/ 	.word	0x00002070


	//   ....[12]....
        /*00ac*/ 	.word	0x000020e0


	//   ....[13]....
        /*00b0*/ 	.word	0x00002150


	//   ....[14]....
        /*00b4*/ 	.word	0x000021d0


	//   ....[15]....
        /*00b8*/ 	.word	0x00002560


	//   ....[16]....
        /*00bc*/ 	.word	0x000025d0


	//   ....[17]....
        /*00c0*/ 	.word	0x00002640


	//   ....[18]....
        /*00c4*/ 	.word	0x000026b0


	//   ....[19]....
        /*00c8*/ 	.word	0x00002720


	//----- nvinfo : EIATTR_EXIT_INSTR_OFFSETS
	.align		4
.L_2200:
        /*00cc*/ 	.byte	0x04, 0x1c
        /*00ce*/ 	.short	(.L_2202 - .L_2201)


	//   ....[0]....
.L_2201:
        /*00d0*/ 	.word	0x00000580


	//   ....[1]....
        /*00d4*/ 	.word	0x00001f60


	//----- nvinfo : EIATTR_MAX_THREADS
	.align		4
.L_2202:
        /*00d8*/ 	.byte	0x04, 0x05
        /*00da*/ 	.short	(.L_2204 - .L_2203)
.L_2203:
        /*00dc*/ 	.word	0x00000080
        /*00e0*/ 	.word	0x00000001
        /*00e4*/ 	.word	0x00000001


	//----- nvinfo : EIATTR_CRS_STACK_SIZE
	.align		4
.L_2204:
        /*00e8*/ 	.byte	0x04, 0x1e
        /*00ea*/ 	.short	(.L_2206 - .L_2205)
.L_2205:
        /*00ec*/ 	.word	0x00000000


	//----- nvinfo : EIATTR_CBANK_PARAM_SIZE
	.align		4
.L_2206:
        /*00f0*/ 	.byte	0x03, 0x19
        /*00f2*/ 	.short	0x00e8


	//----- nvinfo : EIATTR_PARAM_CBANK
	.align		4
        /*00f4*/ 	.byte	0x04, 0x0a
        /*00f6*/ 	.short	(.L_2208 - .L_2207)
	.align		4
.L_2207:
        /*00f8*/ 	.word	index@(.nv.constant0._ZN10layer_norm13ln_fwd_kernelINS_13Kernel_traitsIf13__nv_bfloat16fS2_fjLj768ELj1ELj4ELj1ELj16ENS_18Kernel_traits_baseILj768EfS2_fS2_fjLj128EEEEELb0ELb1ELb0ELb0EEEvNS_9FwdParamsE)
        /*00fc*/ 	.short	0x0210
        /*00fe*/ 	.short	0x00e8


	//----- nvinfo : EIATTR_SW_WAR
	.align		4
.L_2208:
        /*0100*/ 	.byte	0x04, 0x36
        /*0102*/ 	.short	(.L_2210 - .L_2209)
.L_2209:
        /*0104*/ 	.word	0x00000008
.L_2210:


//--------------------- .nv.info._ZN10layer_norm13ln_fwd_kernelINS_13Kernel_traitsIf13__nv_bfloat16fS2_fjLj768ELj1ELj4ELj1ELj16ENS_18Kernel_traits_baseILj768EfS2_fS2_fjLj128EEEEELb0ELb1ELb0ELb1EEEvNS_9FwdParamsE --------------------------
	.section	.nv.info._ZN10layer_norm13ln_fwd_kernelINS_13Kernel_traitsIf13__nv_bfloat16fS2_fjLj768ELj1ELj4ELj1ELj16ENS_18Kernel_traits_baseILj768EfS2_fS2_fjLj128EEEEELb0ELb1ELb0ELb1EEEvNS_9FwdParamsE,"",@"SHT_CUDA_INFO"
	.sectionflags	@""
	.align	4


	//----- nvinfo : EIATTR_CUDA_API_VERSION
	.align		4
        /*0000*/ 	.byte	0x04, 0x37
        /*0002*/ 	.short	(.L_2212 - .L_2211)
.L_2211:
        /*0004*/ 	.word	0x00000082


	//----- nvinfo : EIATTR_KPARAM_INFO
	.align		4
.L_2212:
        /*0008*/ 	.byte	0x04, 0x17
        /*000a*/ 	.short	(.L_2214 - .L_2213)
.L_2213:
        /*000c*/ 	.word	0x00000000
        /*0010*/ 	.short	0x0000
        /*0012*/ 	.short	0x0000
        /*0014*/ 	.byte	0x00, 0xf0, 0xa1, 0x03


	//----- nvinfo : EIATTR_SPARSE_MMA_MASK
	.align		4
.L_2214:
        /*0018*/ 	.byte	0x03, 0x50
        /*001a*/ 	.short	0x0000


	//----- nvinfo : EIATTR_MAXREG_COUNT
	.align		4
        /*001c*/ 	.byte	0x03, 0x1b
        /*001e*/ 	.short	0x00ff


	//----- nvinfo : EIATTR_MERCURY_ISA_VERSION
	.align		4
        /*0020*/ 	.byte	0x03, 0x5f
        /*0022*/ 	.short	0x0101


	//----- nvinfo : EIATTR_COOP_GROUP_MASK_REGIDS
	.align		4
        /*0024*/ 	.byte	0x04, 0x29
        /*0026*/ 	.short	(.L_2216 - .L_2215)


	//   ....[0]....
.L_2215:
        /*0028*/ 	.word	0xffffffff


	//   ....[1]....
        /*002c*/ 	.word	0xffffffff


	//   ....[2]....
        /*0030*/ 	.word	0xffffffff


	//   ....[3]....
        /*0034*/ 	.word	0xffffffff


	//   ....[4]....
        /*0038*/ 	.word	0xffffffff


	//   ....[5]....
        /*003c*/ 	.word	0xffffffff


	//   ....[6]....
        /*0040*/ 	.word	0xffffffff


	//   ....[7]....
        /*0044*/ 	.word	0xffffffff


	//   ....[8]....
        /*0048*/ 	.word	0xffffffff


	//   ....[9]....
        /*004c*/ 	.word	0xffffffff


	//   ....[10]....
        /*0050*/ 	.word	0x05000077


	//   ....[11]....
        /*0054*/ 	.word	0x05000077


	//   ....[12]....
        /*0058*/ 	.word	0x05000077


	//   ....[13]....
        /*005c*/ 	.word	0x05000077


	//   ....[14]....
        /*0060*/ 	.word	0x05000077


	//   ....[15]....
        /*0064*/ 	.word	0x05000077


	//   ....[16]....
        /*0068*/ 	.word	0x05000077


	//   ....[17]....
        /*006c*/ 	.word	0x05000077


	//   ....[18]....
        /*0070*/ 	.word	0x05000077


	//   ....[19]....
        /*0074*/ 	.word	0x05000077


	//----- nvinfo : EIATTR_COOP_GROUP_INSTR_OFFSETS
	.align		4
.L_2216:
        /*0078*/ 	.byte	0x04, 0x28
        /*007a*/ 	.short	(.L_2218 - .L_2217)


	//   ....[0]....
.L_2217:
        /*007c*/ 	.word	0x000010c0


	//   ....[1]....
        /*0080*/ 	.word	0x000010e0


	//   ....[2]....
        /*0084*/ 	.word	0x00001100


	//   ....[3]....
        /*0088*/ 	.word	0x00001120


	//   ....[4]....
        /*008c*/ 	.word	0x00001150


	//   ....[5]....
        /*0090*/ 	.word	0x00001480


	//   ....[6]....
        /*0094*/ 	.word	0x000014a0


	//   ....[7]....
        /*0098*/ 	.word	0x000014c0


	//   ....[8]....
        /*009c*/ 	.word	0x000014e0


	//   ....[9]....
        /*00a0*/ 	.word	0x00001500


	//   ....[10]....
        /*00a4*/ 	.word	0x00001c60


	//   ....[11]....
        /*00a8*/ 	.word	0x00001d00


	//   ....[12]....
        /*00ac*/ 	.word	0x00001d70


	//   ....[13]....
        /*00b0*/ 	.word	0x00001de0


	//   ....[14]....
        /*00b4*/ 	.word	0x00001e60


	//   ....[15]....
        /*00b8*/ 	.word	0x000021d0


	//   ....[16]....
        /*00bc*/ 	.word	0x00002240


	//   ....[17]....
        /*00c0*/ 	.word	0x000022b0


	//   ....[18]....
        /*00c4*/ 	.word	0x00002320


	//   ....[19]....
        /*00c8*/ 	.word	0x00002390


	//----- nvinfo : EIATTR_EXIT_INSTR_OFFSETS
	.align		4
.L_2218:
        /*00cc*/ 	.byte	0x04, 0x1c
        /*00ce*/ 	.short	(.L_2220 - .L_2219)


	//   ....[0]....
.L_2219:
        /*00d0*/ 	.word	0x00000280


	//   ....[1]....
        /*00d4*/ 	.word	0x00001bf0


	//----- nvinfo : EIATTR_MAX_THREADS
	.align		4
.L_2220:
        /*00d8*/ 	.byte	0x04, 0x05
        /*00da*/ 	.short	(.L_2222 - .L_2221)
.L_2221:
        /*00dc*/ 	.word	0x00000080
        /*00e0*/ 	.word	0x00000001
        /*00e4*/ 	.word	0x00000001


	//----- nvinfo : EIATTR_CRS_STACK_SIZE
	.align		4
.L_2222:
        /*00e8*/ 	.byte	0x04, 0x1e
        /*00ea*/ 	.short	(.L_2224 - .L_2223)
.L_2223:
        /*00ec*/ 	.word	0x00000000


	//----- nvinfo : EIATTR_CBANK_PARAM_SIZE
	.align		4
.L_2224:
        /*00f0*/ 	.byte	0x03, 0x19
        /*00f2*/ 	.short	0x00e8


	//----- nvinfo : EIATTR_PARAM_CBANK
	.align		4
        /*00f4*/ 	.byte	0x04, 0x0a
        /*00f6*/ 	.short	(.L_2226 - .L_2225)
	.align		4
.L_2225:
        /*00f8*/ 	.word	index@(.nv.constant0._ZN10layer_norm13ln_fwd_kernelINS_13Kernel_traitsIf13__nv_bfloat16fS2_fjLj768ELj1ELj4ELj1ELj16ENS_18Kernel_traits_baseILj768EfS2_fS2_fjLj128EEEEELb0ELb1ELb0ELb1EEEvNS_9FwdParamsE)
        /*00fc*/ 	.short	0x0210
        /*00fe*/ 	.short	0x00e8


	//----- nvinfo : EIATTR_SW_WAR
	.align		4
.L_2226:
        /*0100*/ 	.byte	0x04, 0x36
        /*0102*/ 	.short	(.L_2228 - .L_2227)
.L_2227:
        /*0104*/ 	.word	0x00000008
.L_2228:


//--------------------- .nv.info._ZN10layer_norm13ln_fwd_kernelINS_13Kernel_traitsIf13__nv_bfloat16fS2_fjLj768ELj1ELj4ELj1ELj16ENS_18Kernel_traits_baseILj768EfS2_fS2_fjLj128EEEEELb0ELb1ELb1ELb0EEEvNS_9FwdParamsE --------------------------
	.section	.nv.info._ZN10layer_norm13ln_fwd_kernelINS_13Kernel_traitsIf13__nv_bfloat16fS2_fjLj768ELj1ELj4ELj1ELj16ENS_18Kernel_traits_baseILj768EfS2_fS2_fjLj128EEEEELb0ELb1ELb1ELb0EEEvNS_9FwdParamsE,"",@"SHT_CUDA_INFO"
	.sectionflags	@""
	.align	4


	//----- nvinfo : EIATTR_CUDA_API_VERSION
	.align		4
        /*0000*/ 	.byte	0x04, 0x37
        /*0002*/ 	.short	(.L_2230 - .L_2229)
.L_2229:
        /*0004*/ 	.word	0x00000082


	//----- nvinfo : EIATTR_KPARAM_INFO
	.align		4
.L_2230:
        /*0008*/ 	.byte	0x04, 0x17
        /*000a*/ 	.short	(.L_2232 - .L_2231)
.L_2231:
        /*000c*/ 	.word	0x00000000
        /*0010*/ 	.short	0x0000
        /*0012*/ 	.short	0x0000
        /*0014*/ 	.byte	0x00, 0xf0, 0xa1, 0x03


	//----- nvinfo : EIATTR_SPARSE_MMA_MASK
	.align		4
.L_2232:
        /*0018*/ 	.byte	0x03, 0x50
        /*001a*/ 	.short	0x0000


	//----- nvinfo : EIATTR_MAXREG_COUNT
	.align		4
        /*001c*/ 	.byte	0x03, 0x1b
        /*001e*/ 	.short	0x00ff


	//----- nvinfo : EIATTR_MERCURY_ISA_VERSION
	.align		4
        /*0020*/ 	.byte	0x03, 0x5f
        /*0022*/ 	.short	0x0101


	//----- nvinfo : EIATTR_COOP_GROUP_MASK_REGIDS
	.align		4
        /*0024*/ 	.byte	0x04, 0x29
        /*0026*/ 	.short	(.L_2234 - .L_2233)


	//   ....[0]....
.L_2233:
        /*0028*/ 	.word	0xffffffff


	//   ....[1]....
        /*002c*/ 	.word	0xffffffff


	//   ....[2]....
        /*0030*/ 	.word	0xffffffff


	//   ....[3]....
        /*0034*/ 	.word	0xffffffff


	//   ....[4]....
        /*0038*/ 	.word	0xffffffff


	//   ....[5]....
        /*003c*/ 	.word	0xffffffff


	//   ....[6]....
        /*0040*/ 	.word	0xffffffff


	//   ....[7]....
        /*0044*/ 	.word	0xffffffff


	//   ....[8]....
        /*0048*/ 	.word	0xffffffff


	//   ....[9]....
        /*004c*/ 	.word	0xffffffff


	//   ....[10]....
        /*0050*/ 	.word	0x05000076


	//   ....[11]....
        /*0054*/ 	.word	0x05000076


	//   ....[12]....
        /*0058*/ 	.word	0x05000076


	//   ....[13]....
        /*005c*/ 	.word	0x05000076


	//   ....[14]....
        /*0060*/ 	.word	0x05000076


	//   ....[15]....
        /*0064*/ 	.word	0x05000076


	//   ....[16]....
        /*0068*/ 	.word	0x05000076


	//   ....[17]....
        /*006c*/ 	.word	0x05000076


	//   ....[18]....
        /*0070*/ 	.word	0x05000076


	//   ....[19]....
        /*0074*/ 	.word	0x05000076


	//----- nvinfo : EIATTR_COOP_GROUP_INSTR_OFFSETS
	.align		4
.L_2234:
        /*0078*/ 	.byte	0x04, 0x28
        /*007a*/ 	.short	(.L_2236 - .L_2235)


	//   ....[0]....
.L_2235:
        /*007c*/ 	.word	0x00001c60


	//   ....[1]....
        /*0080*/ 	.word	0x00001c90


	//   ....[2]....
        /*0084*/ 	.word	0x00001cb0


	//   ....[3]....
        /*0088*/ 	.word	0x00001cd0


	//   ....[4]....
        /*008c*/ 	.word	0x00001cf0


	//   ....[5]....
        /*0090*/ 	.word	0x00002030


	//   ....[6]....
        /*0094*/ 	.word	0x00002050


	//   ....[7]....
        /*0098*/ 	.word	0x00002070


	//   ....[8]....
        /*009c*/ 	.word	0x00002090


	//   ....[9]....
        /*00a0*/ 	.word	0x000020b0


	//   ....[10]....
        /*00a4*/ 	.word	0x00002970


	//   ....[11]....
        /*00a8*/ 	.word	0x00002a10


	//   ....[12]....
        /*00ac*/ 	.word	0x00002a70


	//   ....[13]....
        /*00b0*/ 	.word	0x00002ad0


	//   ....[14]....
        /*00b4*/ 	.word	0x00002b30


	//   ....[15]....
        /*00b8*/ 	.word	0x00002ec0


	//   ....[16]....
        /*00bc*/ 	.word	0x00002f10


	//   ....[17]....
        /*00c0*/ 	.word	0x00002f70


	//   ....[18]....
        /*00c4*/ 	.word	0x00002fd0


	//   ....[19]....
        /*00c8*/ 	.word	0x00003030


	//----- nvinfo : EIATTR_EXIT_INSTR_OFFSETS
	.align		4
.L_2236:
        /*00cc*/ 	.byte	0x04, 0x1c
        /*00ce*/ 	.short	(.L_2238 - .L_2237)


	//   ....[0]....
.L_2237:
        /*00d0*/ 	.word	0x00000590


	//   ....[1]....
        /*00d4*/ 	.word	0x00002910


	//----- nvinfo : EIATTR_MAX_THREADS
	.align		4
.L_2238:
        /*00d8*/ 	.byte	0x04, 0x05
        /*00da*/ 	.short	(.L_2240 - .L_2239)
.L_2239:
        /*00dc*/ 	.word	0x00000080
        /*00e0*/ 	.word	0x00000001
        /*00e4*/ 	.word	0x00000001


	//----- nvinfo : EIATTR_CRS_STACK_SIZE
	.align		4
.L_2240:
        /*00e8*/ 	.byte	0x04, 0x1e
        /*00ea*/ 	.short	(.L_2242 - .L_2241)
.L_2241:
        /*00ec*/ 	.word	0x00000000


	//----- nvinfo : EIATTR_CBANK_PARAM_SIZE
	.align		4
.L_2242:
        /*00f0*/ 	.byte	0x03, 0x19
        /*00f2*/ 	.short	0x00e8


	//----- nvinfo : EIATTR_PARAM_CBANK
	.align		4
        /*00f4*/ 	.byte	0x04, 0x0a
        /*00f6*/ 	.short	(.L_2244 - .L_2243)
	.align		4
.L_2243:
        /*00f8*/ 	.word	index@(.nv.constant0._ZN10layer_norm13ln_fwd_kernelINS_13Kernel_traitsIf13__nv_bfloat16fS2_fjLj768ELj1ELj4ELj1ELj16ENS_18Kernel_traits_baseILj768EfS2_fS2_fjLj128EEEEELb0ELb1ELb1ELb0EEEvNS_9FwdParamsE)
        /*00fc*/ 	.short	0x0210
        /*00fe*/ 	.short	0x00e8


	//----- nvinfo : EIATTR_SW_WAR
	.align		4
.L_2244:
        /*0100*/ 	.byte	0x04, 0x36
        /*0102*/ 	.short	(.L_2246 - .L_2245)
.L_2245:
        /*0104*/ 	.word	0x00000008
.L_2246:


//--------------------- .nv.info._ZN10layer_norm13ln_fwd_kernelINS_13Kernel_traitsIf13__nv_bfloat16fS2_fjLj768ELj1ELj4ELj1ELj16ENS_18Kernel_traits_baseILj768EfS2_fS2_fjLj128EEEEELb0ELb1ELb1ELb1EEEvNS_9FwdParamsE --------------------------
	.section	.nv.info._ZN10layer_norm13ln_fwd_kernelINS_13Kernel_traitsIf13__nv_bfloat16fS2_fjLj768ELj1ELj4ELj1ELj16ENS_18Kernel_traits_baseILj768EfS2_fS2_fjLj128EEEEELb0ELb1ELb1ELb1EEEvNS_9FwdParamsE,"",@"SHT_CUDA_INFO"
	.sectionflags	@""
	.align	4


	//----- nvinfo : EIATTR_CUDA_API_VERSION
	.align		4
        /*0000*/ 	.byte	0x04, 0x37
        /*0002*/ 	.short	(.L_2248 - .L_2247)
.L_2247:
        /*0004*/ 	.word	0x00000082


	//----- nvinfo : EIATTR_KPARAM_INFO
	.align		4
.L_2248:
        /*0008*/ 	.byte	0x04, 0x17
        /*000a*/ 	.short	(.L_2250 - .L_2249)
.L_2249:
        /*000c*/ 	.word	0x00000000
        /*0010*/ 	.short	0x0000
        /*0012*/ 	.short	0x0000
        /*0014*/ 	.byte	0x00, 0xf0, 0xa1, 0x03


	//----- nvinfo : EIATTR_SPARSE_MMA_MASK
	.align		4
.L_2250:
        /*0018*/ 	.byte	0x03, 0x50
        /*001a*/ 	.short	0x0000


	//----- nvinfo : EIATTR_MAXREG_COUNT
	.align		4
        /*001c*/ 	.byte	0x03, 0x1b
        /*001e*/ 	.short	0x00ff


	//----- nvinfo : EIATTR_MERCURY_ISA_VERSION
	.align		4
        /*0020*/ 	.byte	0x03, 0x5f
        /*0022*/ 	.short	0x0101


	//----- nvinfo : EIATTR_COOP_GROUP_MASK_REGIDS
	.align		4
        /*0024*/ 	.byte	0x04, 0x29
        /*0026*/ 	.short	(.L_2252 - .L_2251)


	//   ....[0]....
.L_2251:
        /*0028*/ 	.word	0xffffffff


	//   ....[1]....
        /*002c*/ 	.word	0xffffffff


	//   ....[2]....
        /*0030*/ 	.word	0xffffffff


	//   ....[3]....
        /*0034*/ 	.word	0xffffffff


	//   ....[4]....
        /*0038*/ 	.word	0xffffffff


	//   ....[5]....
        /*003c*/ 	.word	0xffffffff


	//   ....[6]....
        /*0040*/ 	.word	0xffffffff


	//   ....[7]....
        /*0044*/ 	.word	0xffffffff


	//   ....[8]....
        /*0048*/ 	.word	0xffffffff


	//   ....[9]....
        /*004c*/ 	.word	0xffffffff


	//   ....[10]....
        /*0050*/ 	.word	0x05000071


	//   ....[11]....
        /*0054*/ 	.word	0x05000071


	//   ....[12]....
        /*0058*/ 	.word	0x05000071


	//   ....[13]....
        /*005c*/ 	.word	0x05000071


	//   ....[14]....
        /*0060*/ 	.word	0x05000071


	//   ....[15]....
        /*0064*/ 	.word	0x05000071


	//   ....[16]....
        /*0068*/ 	.word	0x05000071


	//   ....[17]....
        /*006c*/ 	.word	0x05000071


	//   ....[18]....
        /*0070*/ 	.word	0x05000071


	//   ....[19]....
        /*0074*/ 	.word	0x05000071


	//----- nvinfo : EIATTR_COOP_GROUP_INSTR_OFFSETS
	.align		4
.L_2252:
        /*0078*/ 	.byte	0x04, 0x28
        /*007a*/ 	.short	(.L_2254 - .L_2253)


	//   ....[0]....
.L_2253:
        /*007c*/ 	.word	0x000018b0


	//   ....[1]....
        /*0080*/ 	.word	0x000018e0


	//   ....[2]....
        /*0084*/ 	.word	0x00001900


	//   ....[3]....
        /*0088*/ 	.word	0x00001920


	//   ....[4]....
        /*008c*/ 	.word	0x00001940


	//   ....[5]....
        /*0090*/ 	.word	0x00001c70


	//   ....[6]....
        /*0094*/ 	.word	0x00001c90


	//   ....[7]....
        /*0098*/ 	.word	0x00001cb0


	//   ....[8]....
        /*009c*/ 	.word	0x00001cd0


	//   ....[9]....
        /*00a0*/ 	.word	0x00001cf0


	//   ....[10]....
        /*00a4*/ 	.word	0x00002500


	//   ....[11]....
        /*00a8*/ 	.word	0x00002590


	//   ....[12]....
        /*00ac*/ 	.word	0x000025f0


	//   ....[13]....
        /*00b0*/ 	.word	0x00002650


	//   ....[14]....
        /*00b4*/ 	.word	0x000026b0


	//   ....[15]....
        /*00b8*/ 	.word	0x00002a20


	//   ....[16]....
        /*00bc*/ 	.word	0x00002a80


	//   ....[17]....
        /*00c0*/ 	.word	0x00002ae0


	//   ....[18]....
        /*00c4*/ 	.word	0x00002b40


	//   ....[19]....
        /*00c8*/ 	.word	0x00002ba0


	//----- nvinfo : EIATTR_EXIT_INSTR_OFFSETS
	.align		4
.L_2254:
        /*00cc*/ 	.byte	0x04, 0x1c
        /*00ce*/ 	.short	(.L_2256 - .L_2255)


	//   ....[0]....
.L_2255:
        /*00d0*/ 	.word	0x00000280


	//   ....[1]....
        /*00d4*/ 	.word	0x00002490


	//----- nvinfo : EIATTR_MAX_THREADS
	.align		4
.L_2256:
        /*00d8*/ 	.byte	0x04, 0x05
        /*00da*/ 	.short	(.L_2258 - .L_2257)
.L_2257:
        /*00dc*/ 	.word	0x00000080
        /*00e0*/ 	.word	0x00000001
        /*00e4*/ 	.word	0x00000001


	//----- nvinfo : EIATTR_CRS_STACK_SIZE
	.align		4
.L_2258:
        /*00e8*/ 	.byte	0x04, 0x1e
        /*00ea*/ 	.short	(.L_2260 - .L_2259)
.L_2259:
        /*00ec*/ 	.word	0x00000000


	//----- nvinfo : EIATTR_CBANK_PARAM_SIZE
	.align		4
.L_2260:
        /*00f0*/ 	.byte	0x03, 0x19
        /*00f2*/ 	.short	0x00e8


	//----- nvinfo : EIATTR_PARAM_CBANK
	.align		4
        /*00f4*/ 	.byte	0x04, 0x0a
        /*00f6*/ 	.short	(.L_2262 - .L_2261)
	.align		4
.L_2261:
        /*00f8*/ 	.word	index@(.nv.constant0._ZN10layer_norm13ln_fwd_kernelINS_13Kernel_traitsIf13__nv_bfloat16fS2_fjLj768ELj1ELj4ELj1ELj16ENS_18Kernel_traits_baseILj768EfS2_fS2_fjLj128EEEEELb0ELb1ELb1ELb1EEEvNS_9FwdParamsE)
        /*00fc*/ 	.short	0x0210
        /*00fe*/ 	.short	0x00e8


	//----- nvinfo : EIATTR_SW_WAR
	.align		4
.L_2262:
        /*0100*/ 	.byte	0x04, 0x36
        /*0102*/ 	.short	(.L_2264 - .L_2263)
.L_2263:
        /*0104*/ 	.word	0x00000008
.L_2264:


//--------------------- .nv.info._ZN10layer_norm13ln_fwd_kernelINS_13Kernel_traitsIf13__nv_bfloat16fS2_fjLj768ELj1ELj4ELj1ELj16ENS_18Kernel_traits_baseILj768EfS2_fS2_fjLj128EEEEELb1ELb0ELb0ELb0EEEvNS_9FwdParamsE --------------------------
	.section	.nv.info._ZN10layer_norm13ln_fwd_kernelINS_13Kernel_traitsIf13__nv_bfloat16fS2_fjLj768ELj1ELj4ELj1ELj16ENS_18Kernel_traits_baseILj768EfS2_fS2_fjLj128EEEEELb1ELb0ELb0ELb0EEEvNS_9FwdParamsE,"",@"SHT_CUDA_INFO"
	.sectionflags	@""
	.align	4


	//----- nvinfo : EIATTR_CUDA_API_VERSION
	.align		4
        /*0000*/ 	.byte	0x04, 0x37
        /*0002*/ 	.short	(.L_2266 - .L_2265)
.L_2265:
        /*0004*/ 	.word	0x00000082


	//----- nvinfo : EIATTR_KPARAM_INFO
	.align		4
.L_2266:
        /*0008*/ 	.byte	0x04, 0x17
        /*000a*/ 	.short	(.L_2268 - .L_2267)
.L_2267:
        /*000c*/ 	.word	0x00000000
        /*0010*/ 	.short	0x0000
        /*0012*/ 	.short	0x0000
        /*0014*/ 	.byte	0x00, 0xf0, 0xa1, 0x03


	//----- nvinfo : EIATTR_SPARSE_MMA_MASK
	.align		4
.L_2268:
        /*0018*/ 	.byte	0x03, 0x50
        /*001a*/ 	.short	0x0000


	//----- nvinfo : EIATTR_MAXREG_COUNT
	.align		4
        /*001c*/ 	.byte	0x03, 0x1b
        /*001e*/ 	.short	0x00ff


	//----- nvinfo : EIATTR_MERCURY_ISA_VERSION
	.align		4
        /*0020*/ 	.byte	0x03, 0x5f
        /*0022*/ 	.short	0x0101


	//----- nvinfo : EIATTR_COOP_GROUP_MASK_REGIDS
	.align		4
        /*0024*/ 	.byte	0x04, 0x29
        /*0026*/ 	.short	(.L_2270 - .L_2269)


	//   ....[0]....
.L_2269:
        /*0028*/ 	.word	0xffffffff


	//   ....[1]....
        /*002c*/ 	.word	0xffffffff


	//   ....[2]....
        /*0030*/ 	.word	0xffffffff


	//   ....[3]....
        /*0034*/ 	.word	0xffffffff


	//   ....[4]....
        /*0038*/ 	.word	0xffffffff


	//   ....[5]....
        /*003c*/ 	.word	0xffffffff


	//   ....[6]....
        /*0040*/ 	.word	0xffffffff


	//   ....[7]....
        /*0044*/ 	.word	0xffffffff


	//   ....[8]....
        /*0048*/ 	.word	0xffffffff


	//   ....[9]....
        /*004c*/ 	.word	0xffffffff


	//   ....[10]....
        /*0050*/ 	.word	0x05000068


	//   ....[11]....
        /*0054*/ 	.word	0x05000068


	//   ....[12]....
        /*0058*/ 	.word	0x05000068


	//   ....[13]....
        /*005c*/ 	.word	0x05000068


	//   ....[14]....
        /*0060*/ 	.word	0x05000068


	//   ....[15]....
        /*0064*/ 	.word	0x05000068


	//   ....[16]....
        /*0068*/ 	.word	0x05000068


	//   ....[17]....
        /*006c*/ 	.word	0x05000068


	//   ....[18]....
        /*0070*/ 	.word	0x05000068


	//   ....[19]....
        /*0074*/ 	.word	0x05000068


	//----- nvinfo : EIATTR_COOP_GROUP_INSTR_OFFSETS
	.align		4
.L_2270:
        /*0078*/ 	.byte	0x04, 0x28
        /*007a*/ 	.short	(.L_2272 - .L_2271)


	//   ....[0]....
.L_2271:
        /*007c*/ 	.word	0x000093f0


	//   ....[1]....
        /*0080*/ 	.word	0x00009420


	//   ....[2]....
        /*0084*/ 	.word	0x00009440


	//   ....[3]....
        /*0088*/ 	.word	0x00009460


	//   ....[4]....
        /*008c*/ 	.word	0x00009480


	//   ....[5]....
        /*0090*/ 	.word	0x000097c0


	//   ....[6]....
        /*0094*/ 	.word	0x000097e0


	//   ....[7]....
        /*0098*/ 	.word	0x00009800


	//   ....[8]....
        /*009c*/ 	.word	0x00009820


	//   ....[9]....
        /*00a0*/ 	.word	0x00009840


	//   ....[10]....
        /*00a4*/ 	.word	0x0000a0a0


	//   ....[11]....
        /*00a8*/ 	.word	0x0000a150


	//   ....[12]....
        /*00ac*/ 	.word	0x0000a1c0


	//   ....[13]....
        /*00b0*/ 	.word	0x0000a230


	//   ....[14]....
        /*00b4*/ 	.word	0x0000a2a0


	//   ....[15]....
        /*00b8*/ 	.word	0x0000a620


	//   ....[16]....
        /*00bc*/ 	.word	0x0000a690


	//   ....[17]....
        /*00c0*/ 	.word	0x0000a700


	//   ....[18]....
        /*00c4*/ 	.word	0x0000a770


	//   ....[19]....
        /*00c8*/ 	.word	0x0000a7e0


	//----- nvinfo : EIATTR_EXIT_INSTR_OFFSETS
	.align		4
.L_2272:
        /*00cc*/ 	.byte	0x04, 0x1c
        /*00ce*/ 	.short	(.L_2274 - .L_2273)


	//   ....[0]....
.L_2273:
        /*00d0*/ 	.word	0x00000940


	//   ....[1]....
        /*00d4*/ 	.word	0x0000a030


	//----- nvinfo : EIATTR_MAX_THREADS
	.align		4
.L_2274:
        /*00d8*/ 	.byte	0x04, 0x05
        /*00da*/ 	.short	(.L_2276 - .L_2275)
.L_2275:
        /*00dc*/ 	.word	0x00000080
        /*00e0*/ 	.word	0x00000001
        /*00e4*/ 	.word	0x00000001


	//----- nvinfo : EIATTR_CRS_STACK_SIZE
	.align		4
.L_2276:
        /*00e8*/ 	.byte	0x04, 0x1e
        /*00ea*/ 	.short	(.L_2278 - .L_2277)
.L_2277:
        /*00ec*/ 	.word	0x00000000


	//----- nvinfo : EIATTR_CBANK_PARAM_SIZE
	.align		4
.L_2278:
        /*00f0*/ 	.byte	0x03, 0x19
        /*00f2*/ 	.short	0x00e8


	//----- nvinfo : EIATTR_PARAM_CBANK
	.align		4
        /*00f4*/ 	.byte	0x04, 0x0a
        /*00f6*/ 	.short	(.L_2280 - .L_2279)
	.align		4
.L_2279:
        /*00f8*/ 	.word	index@(.nv.constant0._ZN10layer_norm13ln_fwd_kernelINS_13Kernel_traitsIf13__nv_bfloat16fS2_fjLj768ELj1ELj4ELj1ELj16ENS_18Kernel_traits_baseILj768EfS2_fS2_fjLj128EEEEELb1ELb0ELb0ELb0EEEvNS_9FwdParamsE)
        /*00fc*/ 	.short	0x0210
        /*00fe*/ 	.short	0x00e8


	//----- nvinfo : EIATTR_SW_WAR
	.align		4
.L_2280:
        /*0100*/ 	.byte	0x04, 0x36
        /*0102*/ 	.short	(.L_2282 - .L_2281)
.L_2281:
        /*0104*/ 	.word	0x00000008
.L_2282:


//--------------------- .nv.info._ZN10layer_norm13ln_fwd_kernelINS_13Kernel_traitsIf13__nv_bfloat16fS2_fjLj768ELj1ELj4ELj1ELj16ENS_18Kernel_traits_baseILj768EfS2_fS2_fjLj128EEEEELb1ELb0ELb0ELb1EEEvNS_9FwdParamsE --------------------------
	.section	.nv.info._ZN10layer_norm13ln_fwd_kernelINS_13Kernel_traitsIf13__nv_bfloat16fS2_fjLj768ELj1ELj4ELj1ELj16ENS_18Kernel_traits_baseILj768EfS2_fS2_fjLj128EEEEELb1ELb0ELb0ELb1EEEvNS_9FwdParamsE,"",@"SHT_CUDA_INFO"
	.sectionflags	@""
	.align	4


	//----- nvinfo : EIATTR_CUDA_API_VERSION
	.align		4
        /*0000*/ 	.byte	0x04, 0x37
        /*0002*/ 	.short	(.L_2284 - .L_2283)
.L_2283:
        /*0004*/ 	.word	0x00000082


	//----- nvinfo : EIATTR_KPARAM_INFO
	.align		4
.L_2284:
        /*0008*/ 	.byte	0x04, 0x17
        /*000a*/ 	.short	(.L_2286 - .L_2285)
.L_2285:
        /*000c*/ 	.word	0x00000000
        /*0010*/ 	.short	0x0000
        /*0012*/ 	.short	0x0000
        /*0014*/ 	.byte	0x00, 0xf0, 0xa1, 0x03


	//----- nvinfo : EIATTR_SPARSE_MMA_MASK
	.align		4
.L_2286:
        /*0018*/ 	.byte	0x03, 0x50
        /*001a*/ 	.short	0x0000


	//----- nvinfo : EIATTR_MAXREG_COUNT
	.align		4
        /*001c*/ 	.byte	0x03, 0x1b
        /*001e*/ 	.short	0x00ff


	//----- nvinfo : EIATTR_MERCURY_ISA_VERSION
	.align		4
        /*0020*/ 	.byte	0x03, 0x5f
        /*0022*/ 	.short	0x0101


	//----- nvinfo : EIATTR_COOP_GROUP_MASK_REGIDS
	.align		4
        /*0024*/ 	.byte	0x04, 0x29
        /*0026*/ 	.short	(.L_2288 - .L_2287)


	//   ....[0]....
.L_2287:
        /*0028*/ 	.word	0xffffffff


	//   ....[1]....
        /*002c*/ 	.word	0xffffffff


	//   ....[2]....
        /*0030*/ 	.word	0xffffffff


	//   ....[3]....
        /*0034*/ 	.word	0xffffffff


	//   ....[4]....
        /*0038*/ 	.word	0xffffffff


	//   ....[5]....
        /*003c*/ 	.word	0xffffffff


	//   ....[6]....
        /*0040*/ 	.word	0xffffffff


	//   ....[7]....
        /*0044*/ 	.word	0xffffffff


	//   ....[8]....
        /*0048*/ 	.word	0xffffffff


	//   ....[9]....
        /*004c*/ 	.word	0xffffffff


	//   ....[10]....
        /*0050*/ 	.word	0x05000062


	//   ....[11]....
        /*0054*/ 	.word	0x05000062


	//   ....[12]....
        /*0058*/ 	.word	0x05000062


	//   ....[13]....
        /*005c*/ 	.word	0x05000062


	//   ....[14]....
        /*0060*/ 	.word	0x05000062


	//   ....[15]....
        /*0064*/ 	.word	0x05000062


	//   ....[16]....
        /*0068*/ 	.word	0x05000062


	//   ....[17]....
        /*006c*/ 	.word	0x05000062


	//   ....[18]....
        /*0070*/ 	.word	0x05000062


	//   ....[19]....
        /*0074*/ 	.word	0x05000062


	//----- nvinfo : EIATTR_COOP_GROUP_INSTR_OFFSETS
	.align		4
.L_2288:
        /*0078*/ 	.byte	0x04, 0x28
        /*007a*/ 	.short	(.L_2290 - .L_2289)


	//   ....[0]....
.L_2289:
        /*007c*/ 	.word	0x00008ea0


	//   ....[1]....
        /*0080*/ 	.word	0x00008ed0


	//   ....[2]....
        /*0084*/ 	.word	0x00008ef0


	//   ....[3]....
        /*0088*/ 	.word	0x00008f10


	//   ....[4]....
        /*008c*/ 	.word	0x00008f30


	//   ....[5]....
        /*0090*/ 	.word	0x00009260


	//   ....[6]....
        /*0094*/ 	.word	0x00009280


	//   ....[7]....
        /*0098*/ 	.word	0x000092a0


	//   ....[8]....
        /*009c*/ 	.word	0x000092c0


	//   ....[9]....
        /*00a0*/ 	.word	0x000092e0


	//   ....[10]....
        /*00a4*/ 	.word	0x00009a70


	//   ....[11]....
        /*00a8*/ 	.word	0x00009b20


	//   ....[12]....
        /*00ac*/ 	.word	0x00009b90


	//   ....[13]....
        /*00b0*/ 	.word	0x00009c00


	//   ....[14]....
        /*00b4*/ 	.word	0x00009c70


	//   ....[15]....
        /*00b8*/ 	.word	0x00009fe0


	//   ....[16]....
        /*00bc*/ 	.word	0x0000a050


	//   ....[17]....
        /*00c0*/ 	.word	0x0000a0c0


	//   ....[18]....
        /*00c4*/ 	.word	0x0000a130


	//   ....[19]....
        /*00c8*/ 	.word	0x0000a1a0


	//----- nvinfo : EIATTR_EXIT_INSTR_OFFSETS
	.align		4
.L_2290:
        /*00cc*/ 	.byte	0x04, 0x1c
        /*00ce*/ 	.short	(.L_2292 - .L_2291)


	//   ....[0]....
.L_2291:
        /*00d0*/ 	.word	0x000006a0


	//   ....[1]....
        /*00d4*/ 	.word	0x00009a00


	//----- nvinfo : EIATTR_MAX_THREADS
	.align		4
.L_2292:
        /*00d8*/ 	.byte	0x04, 0x05
        /*00da*/ 	.short	(.L_2294 - .L_2293)
.L_2293:
        /*00dc*/ 	.word	0x00000080
        /*00e0*/ 	.word	0x00000001
        /*00e4*/ 	.word	0x00000001


	//----- nvinfo : EIATTR_CRS_STACK_SIZE
	.align		4
.L_2294:
        /*00e8*/ 	.byte	0x04, 0x1e
        /*00ea*/ 	.short	(.L_2296 - .L_2295)
.L_2295:
        /*00ec*/ 	.word	0x00000000


	//----- nvinfo : EIATTR_CBANK_PARAM_SIZE
	.align		4
.L_2296:
        /*00f0*/ 	.byte	0x03, 0x19
        /*00f2*/ 	.short	0x00e8


	//----- nvinfo : EIATTR_PARAM_CBANK
	.align		4
        /*00f4*/ 	.byte	0x04, 0x0a
        /*00f6*/ 	.short	(.L_2298 - .L_2297)
	.align		4
.L_2297:
        /*00f8*/ 	.word	index@(.nv.constant0._ZN10layer_norm13ln_fwd_kernelINS_13Kernel_traitsIf13__nv_bfloat16fS2_fjLj768ELj1ELj4ELj1ELj16ENS_18Kernel_traits_baseILj768EfS2_fS2_fjLj128EEEEELb1ELb0ELb0ELb1EEEvNS_9FwdParamsE)
        /*00fc*/ 	.short	0x0210
        /*00fe*/ 	.short	0x00e8


	//----- nvinfo : EIATTR_SW_WAR
	.align		4
.L_2298:
        /*0100*/ 	.byte	0x04, 0x36
        /*0102*/ 	.short	(.L_2300 - .L_2299)
.L_2299:
        /*0104*/ 	.word	0x00000008
.L_2300:


//--------------------- .nv.info._ZN10layer_norm13ln_fwd_kernelINS_13Kernel_traitsIf13__nv_bfloat16fS2_fjLj768ELj1ELj4ELj1ELj16ENS_18Kernel_traits_baseILj768EfS2_fS2_fjLj128EEEEELb1ELb0ELb1ELb0EEEvNS_9FwdParamsE --------------------------
	.section	.nv.info._ZN10layer_norm13ln_fwd_kernelINS_13Kernel_traitsIf13__nv_bfloat16fS2_fjLj768ELj1ELj4ELj1ELj16ENS_18Kernel_traits_baseILj768EfS2_fS2_fjLj128EEEEELb1ELb0ELb1ELb0EEEvNS_9FwdParamsE,"",@"SHT_CUDA_INFO"
	.sectionflags	@""
	.align	4


	//----- nvinfo : EIATTR_CUDA_API_VERSION
	.align		4
        /*0000*/ 	.byte	0x04, 0x37
        /*0002*/ 	.short	(.L_2302 - .L_2301)
.L_2301:
        /*0004*/ 	.word	0x00000082


	//----- nvinfo : EIATTR_KPARAM_INFO
	.align		4
.L_2302:
        /*0008*/ 	.byte	0x04, 0x17
        /*000a*/ 	.short	(.L_2304 - .L_2303)
.L_2303:
        /*000c*/ 	.word	0x00000000
        /*0010*/ 	.short	0x0000
        /*0012*/ 	.short	0x0000
        /*0014*/ 	.byte	0x00, 0xf0, 0xa1, 0x03


	//----- nvinfo : EIATTR_SPARSE_MMA_MASK
	.align		4
.L_2304:
        /*0018*/ 	.byte	0x03, 0x50
        /*001a*/ 	.short	0x0000


	//----- nvinfo : EIATTR_MAXREG_COUNT
	.align		4
        /*001c*/ 	.byte	0x03, 0x1b
        /*001e*/ 	.short	0x00ff


	//----- nvinfo : EIATTR_MERCURY_ISA_VERSION
	.align		4
        /*0020*/ 	.byte	0x03, 0x5f
        /*0022*/ 	.short	0x0101


	//----- nvinfo : EIATTR_COOP_GROUP_MASK_REGIDS
	.align		4
        /*0024*/ 	.byte	0x04, 0x29
        /*0026*/ 	.short	(.L_2306 - .L_2305)


	//   ....[0]....
.L_2305:
        /*0028*/ 	.word	0xffffffff


	//   ....[1]....
        /*002c*/ 	.word	0xffffffff


	//   ....[2]....
        /*0030*/ 	.word	0xffffffff


	//   ....[3]....
        /*0034*/ 	.word	0xffffffff


	//   ....[4]....
        /*0038*/ 	.word	0xffffffff


	//   ....[5]....
        /*003c*/ 	.word	0xffffffff


	//   ....[6]....
        /*0040*/ 	.word	0xffffffff


	//   ....[7]....
        /*0044*/ 	.word	0xffffffff


	//   ....[8]....
        /*0048*/ 	.word	0xffffffff


	//   ....[9]....
        /*004c*/ 	.word	0xffffffff


	//   ....[10]....
        /*0050*/ 	.word	0x05000076


	//   ....[11]....
        /*0054*/ 	.word	0x05000076


	//   ....[12]....
        /*0058*/ 	.word	0x05000076


	//   ....[13]....
        /*005c*/ 	.word	0x05000076


	//   ....[14]....
        /*0060*/ 	.word	0x05000076


	//   ....[15]....
        /*0064*/ 	.word	0x05000076


	//   ....[16]....
        /*0068*/ 	.word	0x05000076


	//   ....[17]....
        /*006c*/ 	.word	0x05000076


	//   ....[18]....
        /*0070*/ 	.word	0x05000076


	//   ....[19]....
        /*0074*/ 	.word	0x05000076


	//----- nvinfo : EIATTR_COOP_GROUP_INSTR_OFFSETS
	.align		4
.L_2306:
        /*0078*/ 	.byte	0x04, 0x28
        /*007a*/ 	.short	(.L_2308 - .L_2307)


	//   ....[0]....
.L_2307:
        /*007c*/ 	.word	0x0000a010


	//   ....[1]....
        /*0080*/ 	.word	0x0000a040


	//   ....[2]....
        /*0084*/ 	.word	0x0000a060


	//   ....[3]....
        /*0088*/ 	.word	0x0000a080


	//   ....[4]....
        /*008c*/ 	.word	0x0000a0a0


	//   ....[5]....
        /*0090*/ 	.word	0x0000a3e0


	//   ....[6]....
        /*0094*/ 	.word	0x0000a400


	//   ....[7]....
        /*0098*/ 	.word	0x0000a420


	//   ....[8]....
        /*009c*/ 	.word	0x0000a440


	//   ....[9]....
        /*00a0*/ 	.word	0x0000a460


	//   ....[10]....
        /*00a4*/ 	.word	0x0000ad50


	//   ....[11]....
        /*00a8*/ 	.word	0x0000ae00


	//   ....[12]....
        /*00ac*/ 	.word	0x0000ae70


	//   ....[13]....
        /*00b0*/ 	.word	0x0000aee0


	//   ....[14]....
        /*00b4*/ 	.word	0x0000af50


	//   ....[15]....
        /*00b8*/ 	.word	0x0000b2e0


	//   ....[16]....
        /*00bc*/ 	.word	0x0000b350


	//   ....[17]....
        /*00c0*/ 	.word	0x0000b3c0


	//   ....[18]....
        /*00c4*/ 	.word	0x0000b430


	//   ....[19]....
        /*00c8*/ 	.word	0x0000b4a0


	//----- nvinfo : EIATTR_EXIT_INSTR_OFFSETS
	.align		4
.L_2308:
        /*00cc*/ 	.byte	0x04, 0x1c
        /*00ce*/ 	.short	(.L_2310 - .L_2309)


	//   ....[0]....
.L_2309:
        /*00d0*/ 	.word	0x00000950


	//   ....[1]....
        /*00d4*/ 	.word	0x0000ace0


	//----- nvinfo : EIATTR_MAX_THREADS
	.align		4
.L_2310:
        /*00d8*/ 	.byte	0x04, 0x05
        /*00da*/ 	.short	(.L_2312 - .L_2311)
.L_2311:
        /*00dc*/ 	.word	0x00000080
        /*00e0*/ 	.word	0x00000001
        /*00e4*/ 	.word	0x00000001


	//----- nvinfo : EIATTR_CRS_STACK_SIZE
	.align		4
.L_2312:
        /*00e8*/ 	.byte	0x04, 0x1e
        /*00ea*/ 	.short	(.L_2314 - .L_2313)
.L_2313:
        /*00ec*/ 	.word	0x00000000


	//----- nvinfo : EIATTR_CBANK_PARAM_SIZE
	.align		4
.L_2314:
        /*00f0*/ 	.byte	0x03, 0x19
        /*00f2*/ 	.short	0x00e8


	//----- nvinfo : EIATTR_PARAM_CBANK
	.align		4
        /*00f4*/ 	.byte	0x04, 0x0a
        /*00f6*/ 	.short	(.L_2316 - .L_2315)
	.align		4
.L_2315:
        /*00f8*/ 	.word	index@(.nv.constant0._ZN10layer_norm13ln_fwd_kernelINS_13Kernel_traitsIf13__nv_bfloat16fS2_fjLj768ELj1ELj4ELj1ELj16ENS_18Kernel_traits_baseILj768EfS2_fS2_fjLj128EEEEELb1ELb0ELb1ELb0EEEvNS_9FwdParamsE)
        /*00fc*/ 	.short	0x0210
        /*00fe*/ 	.short	0x00e8


	//----- nvinfo : EIATTR_SW_WAR
	.align		4
.L_2316:
        /*0100*/ 	.byte	0x04, 0x36
        /*0102*/ 	.short	(.L_2318 - .L_2317)
.L_2317:
        /*0104*/ 	.word	0x00000008
.L_2318:


//--------------------- .nv.info._ZN10layer_norm13ln_fwd_kernelINS_13Kernel_traitsIf13__nv_bfloat16fS2_fjLj768ELj1ELj4ELj1ELj16ENS_18Kernel_traits_baseILj768EfS2_fS2_fjLj128EEEEELb1ELb0ELb1ELb1EEEvNS_9FwdParamsE --------------------------
	.section	.nv.info._ZN10layer_norm13ln_fwd_kernelINS_13Kernel_traitsIf13__nv_bfloat16fS2_fjLj768ELj1ELj4ELj1ELj16ENS_18Kernel_traits_baseILj768EfS2_fS2_fjLj128EEEEELb1ELb0ELb1ELb1EEEvNS_9FwdParamsE,"",@"SHT_CUDA_INFO"
	.sectionflags	@""
	.align	4


	//----- nvinfo : EIATTR_CUDA_API_VERSION
	.align		4
        /*0000*/ 	.byte	0x04, 0x37
        /*0002*/ 	.short	(.L_2320 - .L_2319)
.L_2319:
        /*0004*/ 	.word	0x00000082


	//----- nvinfo : EIATTR_KPARAM_INFO
	.align		4
.L_2320:
        /*0008*/ 	.byte	0x04, 0x17
        /*000a*/ 	.short	(.L_2322 - .L_2321)
.L_2321:
        /*000c*/ 	.word	0x00000000
        /*0010*/ 	.short	0x0000
        /*0012*/ 	.short	0x0000
        /*0014*/ 	.byte	0x00, 0xf0, 0xa1, 0x03


	//----- nvinfo : EIATTR_SPARSE_MMA_MASK
	.align		4
.L_2322:
        /*0018*/ 	.byte	0x03, 0x50
        /*001a*/ 	.short	0x0000


	//----- nvinfo : EIATTR_MAXREG_COUNT
	.align		4
        /*001c*/ 	.byte	0x03, 0x1b
        /*001e*/ 	.short	0x00ff


	//----- nvinfo : EIATTR_MERCURY_ISA_VERSION
	.align		4
        /*0020*/ 	.byte	0x03, 0x5f
        /*0022*/ 	.short	0x0101


	//----- nvinfo : EIATTR_COOP_GROUP_MASK_REGIDS
	.align		4
        /*0024*/ 	.byte	0x04, 0x29
        /*0026*/ 	.short	(.L_2324 - .L_2323)


	//   ....[0]....
.L_2323:
        /*0028*/ 	.word	0xffffffff


	//   ....[1]....
        /*002c*/ 	.word	0xffffffff


	//   ....[2]....
        /*0030*/ 	.word	0xffffffff


	//   ....[3]....
        /*0034*/ 	.word	0xffffffff


	//   ....[4]....
        /*0038*/ 	.word	0xffffffff


	//   ....[5]....
        /*003c*/ 	.word	0xffffffff


	//   ....[6]....
        /*0040*/ 	.word	0xffffffff


	//   ....[7]....
        /*0044*/ 	.word	0xffffffff


	//   ....[8]....
        /*0048*/ 	.word	0xffffffff


	//   ....[9]....
        /*004c*/ 	.word	0xffffffff


	//   ....[10]....
        /*0050*/ 	.word	0x05000075


	//   ....[11]....
        /*0054*/ 	.word	0x05000075


	//   ....[12]....
        /*0058*/ 	.word	0x05000075


	//   ....[13]....
        /*005c*/ 	.word	0x05000075


	//   ....[14]....
        /*0060*/ 	.word	0x05000075


	//   ....[15]....
        /*0064*/ 	.word	0x05000075


	//   ....[16]....
        /*0068*/ 	.word	0x05000075


	//   ....[17]....
        /*006c*/ 	.word	0x05000075


	//   ....[18]....
        /*0070*/ 	.word	0x05000075


	//   ....[19]....
        /*0074*/ 	.word	0x05000075


	//----- nvinfo : EIATTR_COOP_GROUP_INSTR_OFFSETS
	.align		4
.L_2324:
        /*0078*/ 	.byte	0x04, 0x28
        /*007a*/ 	.short	(.L_2326 - .L_2325)


	//   ....[0]....
.L_2325:
        /*007c*/ 	.word	0x00009e60


	//   ....[1]....
        /*0080*/ 	.word	0x00009e90


	//   ....[2]....
        /*0084*/ 	.word	0x00009eb0


	//   ....[3]....
        /*0088*/ 	.word	0x00009ed0


	//   ....[4]....
        /*008c*/ 	.word	0x00009ef0


	//   ....[5]....
        /*0090*/ 	.word	0x0000a220


	//   ....[6]....
        /*0094*/ 	.word	0x0000a240


	//   ....[7]....
        /*0098*/ 	.word	0x0000a260


	//   ....[8]....
        /*009c*/ 	.word	0x0000a280


	//   ....[9]....
        /*00a0*/ 	.word	0x0000a2a0


	//   ....[10]....
        /*00a4*/ 	.word	0x0000aac0


	//   ....[11]....
        /*00a8*/ 	.word	0x0000ab70


	//   ....[12]....
        /*00ac*/ 	.word	0x0000abe0


	//   ....[13]....
        /*00b0*/ 	.word	0x0000ac50


	//   ....[14]....
        /*00b4*/ 	.word	0x0000acc0


	//   ....[15]....
        /*00b8*/ 	.word	0x0000b040


	//   ....[16]....
        /*00bc*/ 	.word	0x0000b0b0


	//   ....[17]....
        /*00c0*/ 	.word	0x0000b120


	//   ....[18]....
        /*00c4*/ 	.word	0x0000b190


	//   ....[19]....
        /*00c8*/ 	.word	0x0000b200


	//----- nvinfo : EIATTR_EXIT_INSTR_OFFSETS
	.align		4
.L_2326:
        /*00cc*/ 	.byte	0x04, 0x1c
        /*00ce*/ 	.short	(.L_2328 - .L_2327)


	//   ....[0]....
.L_2327:
        /*00d0*/ 	.word	0x000006b0


	//   ....[1]....
        /*00d4*/ 	.word	0x0000aa60


	//----- nvinfo : EIATTR_MAX_THREADS
	.align		4
.L_2328:
        /*00d8*/ 	.byte	0x04, 0x05
        /*00da*/ 	.short	(.L_2330 - .L_2329)
.L_2329:
        /*00dc*/ 	.word	0x00000080
        /*00e0*/ 	.word	0x00000001
        /*00e4*/ 	.word	0x00000001


	//----- nvinfo : EIATTR_CRS_STACK_SIZE
	.align		4
.L_2330:
        /*00e8*/ 	.byte	0x04, 0x1e
        /*00ea*/ 	.short	(.L_2332 - .L_2331)
.L_2331:
        /*00ec*/ 	.word	0x00000000


	//----- nvinfo : EIATTR_CBANK_PARAM_SIZE
	.align		4
.L_2332:
        /*00f0*/ 	.byte	0x03, 0x19
        /*00f2*/ 	.short	0x00e8


	//----- nvinfo : EIATTR_PARAM_CBANK
	.align		4
        /*00f4*/ 	.byte	0x04, 0x0a
        /*00f6*/ 	.short	(.L_2334 - .L_2333)
	.align		4
.L_2333:
        /*00f8*/ 	.word	index@(.nv.constant0._ZN10layer_norm13ln_fwd_kernelINS_13Kernel_traitsIf13__nv_bfloat16fS2_fjLj768ELj1ELj4ELj1ELj16ENS_18Kernel_traits_baseILj768EfS2_fS2_fjLj128EEEEELb1ELb0ELb1ELb1EEEvNS_9FwdParamsE)
        /*00fc*/ 	.short	0x0210
        /*00fe*/ 	.short	0x00e8


	//----- nvinfo : EIATTR_SW_WAR
	.align		4
.L_2334:
        /*0100*/ 	.byte	0x04, 0x36
        /*0102*/ 	.short	(.L_2336 - .L_2335)
.L_2335:
        /*0104*/ 	.word	0x00000008
.L_2336:


//--------------------- .nv.info._ZN10layer_norm13ln_fwd_kernelINS_13Kernel_traitsIf13__nv_bfloat16fS2_fjLj768ELj1ELj4ELj1ELj16ENS_18Kernel_traits_baseILj768EfS2_fS2_fjLj128EEEEELb1ELb1ELb0ELb0EEEvNS_9FwdParamsE --------------------------
	.section	.nv.info._ZN10layer_norm13ln_fwd_kernelINS_13Kernel_traitsIf13__nv_bfloat16fS2_fjLj768ELj1ELj4ELj1ELj16ENS_18Kernel_traits_baseILj768EfS2_fS2_fjLj128EEEEELb1ELb1ELb0ELb0EEEvNS_9FwdParamsE,"",@"SHT_CUDA_INFO"
	.sectionflags	@""
	.align	4


	//----- nvinfo : EIATTR_CUDA_API_VERSION
	.align		4
        /*0000*/ 	.byte	0x04, 0x37
        /*0002*/ 	.short	(.L_2338 - .L_2337)
.L_2337:
        /*0004*/ 	.word	0x00000082


	//----- nvinfo : EIATTR_KPARAM_INFO
	.align		4
.L_2338:
        /*0008*/ 	.byte	0x04, 0x17
        /*000a*/ 	.short	(.L_2340 - .L_2339)
.L_2339:
        /*000c*/ 	.word	0x00000000
        /*0010*/ 	.short	0x0000
        /*0012*/ 	.short	0x0000
        /*0014*/ 	.byte	0x00, 0xf0, 0xa1, 0x03


	//----- nvinfo : EIATTR_SPARSE_MMA_MASK
	.align		4
.L_2340:
        /*0018*/ 	.byte	0x03, 0x50
        /*001a*/ 	.short	0x0000


	//----- nvinfo : EIATTR_MAXREG_COUNT
	.align		4
        /*001c*/ 	.byte	0x03, 0x1b
        /*001e*/ 	.short	0x00ff


	//----- nvinfo : EIATTR_MERCURY_ISA_VERSION
	.align		4
        /*0020*/ 	.byte	0x03, 0x5f
        /*0022*/ 	.short	0x0101


	//----- nvinfo : EIATTR_COOP_GROUP_MASK_REGIDS
	.align		4
        /*0024*/ 	.byte	0x04, 0x29
        /*0026*/ 	.short	(.L_2342 - .L_2341)


	//   ....[0]....
.L_2341:
        /*0028*/ 	.word	0xffffffff


	//   ....[1]....
        /*002c*/ 	.word	0xffffffff


	//   ....[2]....
        /*0030*/ 	.word	0xffffffff


	//   ....[3]....
        /*0034*/ 	.word	0xffffffff


	//   ....[4]....
        /*0038*/ 	.word	0xffffffff


	//   ....[5]....
        /*003c*/ 	.word	0xffffffff


	//   ....[6]....
        /*0040*/ 	.word	0xffffffff


	//   ....[7]....
        /*0044*/ 	.word	0xffffffff


	//   ....[8]....
        /*0048*/ 	.word	0xffffffff


	//   ....[9]....
        /*004c*/ 	.word	0xffffffff


	//   ....[10]....
        /*0050*/ 	.word	0x05000080


	//   ....[11]....
        /*0054*/ 	.word	0x05000080


	//   ....[12]....
        /*0058*/ 	.word	0x05000080


	//   ....[13]....
        /*005c*/ 	.word	0x05000080


	//   ....[14]....
        /*0060*/ 	.word	0x05000080


	//   ....[15]....
        /*0064*/ 	.word	0x05000080


	//   ....[16]....
        /*0068*/ 	.word	0x05000080


	//   ....[17]....
        /*006c*/ 	.word	0x05000080


	//   ....[18]....
        /*0070*/ 	.word	0x05000080


	//   ....[19]....
        /*0074*/ 	.word	0x05000080


	//----- nvinfo : EIATTR_COOP_GROUP_INSTR_OFFSETS
	.align		4
.L_2342:
        /*0078*/ 	.byte	0x04, 0x28
        /*007a*/ 	.short	(.L_2344 - .L_2343)


	//   ....[0]....
.L_2343:
        /*007c*/ 	.word	0x000096a0


	//   ....[1]....
        /*0080*/ 	.word	0x000096c0


	//   ....[2]....
        /*0084*/ 	.word	0x000096e0


	//   ....[3]....
        /*0088*/ 	.word	0x00009700


	//   ....[4]....
        /*008c*/ 	.word	0x00009730


	//   ....[5]....
        /*0090*/ 	.word	0x00009a70


	//   ....[6]....
        /*0094*/ 	.word	0x00009a90


	//   ....[7]....
        /*0098*/ 	.word	0x00009ab0


	//   ....[8]....
        /*009c*/ 	.word	0x00009ad0


	//   ....[9]....
        /*00a0*/ 	.word	0x00009af0


	//   ....[10]....
        /*00a4*/ 	.word	0x0000a350


	//   ....[11]....
        /*00a8*/ 	.word	0x0000a3f0


	//   ....[12]....
        /*00ac*/ 	.word	0x0000a460


	//   ....[13]....
        /*00b0*/ 	.word	0x0000a4d0


	//   ....[14]....
        /*00b4*/ 	.word	0x0000a550


	//   ....[15]....
        /*00b8*/ 	.word	0x0000a8e0


	//   ....[16]....
        /*00bc*/ 	.word	0x0000a950


	//   ....[17]....
        /*00c0*/ 	.word	0x0000a9c0


	//   ....[18]....
        /*00c4*/ 	.word	0x0000aa30


	//   ....[19]....
        /*00c8*/ 	.word	0x0000aaa0


	//----- nvinfo : EIATTR_EXIT_INSTR_OFFSETS
	.align		4
.L_2344:
        /*00cc*/ 	.byte	0x04, 0x1c
        /*00ce*/ 	.short	(.L_2346 - .L_2345)


	//   ....[0]....
.L_2345:
        /*00d0*/ 	.word	0x00000a50


	//   ....[1]....
        /*00d4*/ 	.word	0x0000a2e0


	//----- nvinfo : EIATTR_MAX_THREADS
	.align		4
.L_2346:
        /*00d8*/ 	.byte	0x04, 0x05
        /*00da*/ 	.short	(.L_2348 - .L_2347)
.L_2347:
        /*00dc*/ 	.word	0x00000080
        /*00e0*/ 	.word	0x00000001
        /*00e4*/ 	.word	0x00000001


	//----- nvinfo : EIATTR_CRS_STACK_SIZE
	.align		4
.L_2348:
        /*00e8*/ 	.byte	0x04, 0x1e
        /*00ea*/ 	.short	(.L_2350 - .L_2349)
.L_2349:
        /*00ec*/ 	.word	0x00000000


	//----- nvinfo : EIATTR_CBANK_PARAM_SIZE
	.align		4
.L_2350:
        /*00f0*/ 	.byte	0x03, 0x19
        /*00f2*/ 	.short	0x00e8


	//----- nvinfo : EIATTR_PARAM_CBANK
	.align		4
        /*00f4*/ 	.byte	0x04, 0x0a
        /*00f6*/ 	.short	(.L_2352 - .L_2351)
	.align		4
.L_2351:
        /*00f8*/ 	.word	index@(.nv.constant0._ZN10layer_norm13ln_fwd_kernelINS_13Kernel_traitsIf13__nv_bfloat16fS2_fjLj768ELj1ELj4ELj1ELj16ENS_18Kernel_traits_baseILj768EfS2_fS2_fjLj128EEEEELb1ELb1ELb0ELb0EEEvNS_9FwdParamsE)
        /*00fc*/ 	.short	0x0210
        /*00fe*/ 	.short	0x00e8


	//----- nvinfo : EIATTR_SW_WAR
	.align		4
.L_2352:
        /*0100*/ 	.byte	0x04, 0x36
        /*0102*/ 	.short	(.L_2354 - .L_2353)
.L_2353:
        /*0104*/ 	.word	0x00000008
.L_2354:


//--------------------- .nv.info._ZN10layer_norm13ln_fwd_kernelINS_13Kernel_traitsIf13__nv_bfloat16fS2_fjLj768ELj1ELj4ELj1ELj16ENS_18Kernel_traits_baseILj768EfS2_fS2_fjLj128EEEEELb1ELb1ELb0ELb1EEEvNS_9FwdParamsE --------------------------
	.section	.nv.info._ZN10layer_norm13ln_fwd_kernelINS_13Kernel_traitsIf13__nv_bfloat16fS2_fjLj768ELj1ELj4ELj1ELj16ENS_18Kernel_traits_baseILj768EfS2_fS2_fjLj128EEEEELb1ELb1ELb0ELb1EEEvNS_9FwdParamsE,"",@"SHT_CUDA_INFO"
	.sectionflags	@""
	.align	4


	//----- nvinfo : EIATTR_CUDA_API_VERSION
	.align		4
        /*0000*/ 	.byte	0x04, 0x37
        /*0002*/ 	.short	(.L_2356 - .L_2355)
.L_2355:
        /*0004*/ 	.word	0x00000082


	//----- nvinfo : EIATTR_KPARAM_INFO
	.align		4
.L_2356:
        /*0008*/ 	.byte	0x04, 0x17
        /*000a*/ 	.short	(.L_2358 - .L_2357)
.L_2357:
        /*000c*/ 	.word	0x00000000
        /*0010*/ 	.short	0x0000
        /*0012*/ 	.short	0x0000
        /*0014*/ 	.byte	0x00, 0xf0, 0xa1, 0x03


	//----- nvinfo : EIATTR_SPARSE_MMA_MASK
	.align		4
.L_2358:
        /*0018*/ 	.byte	0x03, 0x50
        /*001a*/ 	.short	0x0000


	//----- nvinfo : EIATTR_MAXREG_COUNT
	.align		4
        /*001c*/ 	.byte	0x03, 0x1b
        /*001e*/ 	.short	0x00ff


	//----- nvinfo : EIATTR_MERCURY_ISA_VERSION
	.align		4
        /*0020*/ 	.byte	0x03, 0x5f
        /*0022*/ 	.short	0x0101


	//----- nvinfo : EIATTR_COOP_GROUP_MASK_REGIDS
	.align		4
        /*0024*/ 	.byte	0x04, 0x29
        /*0026*/ 	.short	(.L_2360 - .L_2359)


	//   ....[0]....
.L_2359:
        /*0028*/ 	.word	0xffffffff


	//   ....[1]....
        /*002c*/ 	.word	0xffffffff


	//   ....[2]....
        /*0030*/ 	.word	0xffffffff


	//   ....[3]....
        /*0034*/ 	.word	0xffffffff


	//   ....[4]....
        /*0038*/ 	.word	0xffffffff


	//   ....[5]....
        /*003c*/ 	.word	0xffffffff


	//   ....[6]....
        /*0040*/ 	.word	0xffffffff


	//   ....[7]....
        /*0044*/ 	.word	0xffffffff


	//   ....[8]....
        /*0048*/ 	.word	0xffffffff


	//   ....[9]....
        /*004c*/ 	.word	0xffffffff


	//   ....[10]....
        /*0050*/ 	.word	0x0500007e


	//   ....[11]....
        /*0054*/ 	.word	0x0500007e


	//   ....[12]....
        /*0058*/ 	.word	0x0500007e


	//   ....[13]....
        /*005c*/ 	.word	0x0500007e


	//   ....[14]....
        /*0060*/ 	.word	0x0500007e


	//   ....[15]....
        /*0064*/ 	.word	0x0500007e


	//   ....[16]....
        /*0068*/ 	.word	0x0500007e


	//   ....[17]....
        /*006c*/ 	.word	0x0500007e


	//   ....[18]....
        /*0070*/ 	.word	0x0500007e


	//   ....[19]....
        /*0074*/ 	.word	0x0500007e


	//----- nvinfo : EIATTR_COOP_GROUP_INSTR_OFFSETS
	.align		4
.L_2360:
        /*0078*/ 	.byte	0x04, 0x28
        /*007a*/ 	.short	(.L_2362 - .L_2361)


	//   ....[0]....
.L_2361:
        /*007c*/ 	.word	0x00009320


	//   ....[1]....
        /*0080*/ 	.word	0x00009340


	//   ....[2]....
        /*0084*/ 	.word	0x00009360


	//   ....[3]....
        /*0088*/ 	.word	0x00009380


	//   ....[4]....
        /*008c*/ 	.word	0x000093b0


	//   ....[5]....
        /*0090*/ 	.word	0x000096e0


	//   ....[6]....
        /*0094*/ 	.word	0x00009700


	//   ....[7]....
        /*0098*/ 	.word	0x00009720


	//   ....[8]....
        /*009c*/ 	.word	0x00009740


	//   ....[9]....
        /*00a0*/ 	.word	0x00009760


	//   ....[10]....
        /*00a4*/ 	.word	0x00009ef0


	//   ....[11]....
        /*00a8*/ 	.word	0x00009f90


	//   ....[12]....
        /*00ac*/ 	.word	0x0000a000


	//   ....[13]....
        /*00b0*/ 	.word	0x0000a070


	//   ....[14]....
        /*00b4*/ 	.word	0x0000a0f0


	//   ....[15]....
        /*00b8*/ 	.word	0x0000a470


	//   ....[16]....
        /*00bc*/ 	.word	0x0000a4e0


	//   ....[17]....
        /*00c0*/ 	.word	0x0000a550


	//   ....[18]....
        /*00c4*/ 	.word	0x0000a5c0


	//   ....[19]....
        /*00c8*/ 	.word	0x0000a630


	//----- nvinfo : EIATTR_EXIT_INSTR_OFFSETS
	.align		4
.L_2362:
        /*00cc*/ 	.byte	0x04, 0x1c
        /*00ce*/ 	.short	(.L_2364 - .L_2363)


	//   ....[0]....
.L_2363:
        /*00d0*/ 	.word	0x00000700


	//   ....[1]....
        /*00d4*/ 	.word	0x00009e80


	//----- nvinfo : EIATTR_MAX_THREADS
	.align		4
.L_2364:
        /*00d8*/ 	.byte	0x04, 0x05
        /*00da*/ 	.short	(.L_2366 - .L_2365)
.L_2365:
        /*00dc*/ 	.word	0x00000080
        /*00e0*/ 	.word	0x00000001
        /*00e4*/ 	.word	0x00000001


	//----- nvinfo : EIATTR_CRS_STACK_SIZE
	.align		4
.L_2366:
        /*00e8*/ 	.byte	0x04, 0x1e
        /*00ea*/ 	.short	(.L_2368 - .L_2367)
.L_2367:
        /*00ec*/ 	.word	0x00000000


	//----- nvinfo : EIATTR_CBANK_PARAM_SIZE
	.align		4
.L_2368:
        /*00f0*/ 	.byte	0x03, 0x19
        /*00f2*/ 	.short	0x00e8


	//----- nvinfo : EIATTR_PARAM_CBANK
	.align		4
        /*00f4*/ 	.byte	0x04, 0x0a
        /*00f6*/ 	.short	(.L_2370 - .L_2369)
	.align		4
.L_2369:
        /*00f8*/ 	.word	index@(.nv.constant0._ZN10layer_norm13ln_fwd_kernelINS_13Kernel_traitsIf13__nv_bfloat16fS2_fjLj768ELj1ELj4ELj1ELj16ENS_18Kernel_traits_baseILj768EfS2_fS2_fjLj128EEEEELb1ELb1ELb0ELb1EEEvNS_9FwdParamsE)
        /*00fc*/ 	.short	0x0210
        /*00fe*/ 	.short	0x00e8


	//----- nvinfo : EIATTR_SW_WAR
	.align		4
.L_2370:
        /*0100*/ 	.byte	0x04, 0x36
        /*0102*/ 	.short	(.L_2372 - .L_2371)
.L_2371:
        /*0104*/ 	.word	0x00000008
.L_2372:


//--------------------- .nv.info._ZN10layer_norm13ln_fwd_kernelINS_13Kernel_traitsIf13__nv_bfloat16fS2_fjLj768ELj1ELj4ELj1ELj16ENS_18Kernel_traits_baseILj768EfS2_fS2_fjLj128EEEEELb1ELb1ELb1ELb0EEEvNS_9FwdParamsE --------------------------
	.section	.nv.info._ZN10layer_norm13ln_fwd_kernelINS_13Kernel_traitsIf13__nv_bfloat16fS2_fjLj768ELj1ELj4ELj1ELj16ENS_18Kernel_traits_baseILj768EfS2_fS2_fjLj128EEEEELb1ELb1ELb1ELb0EEEvNS_9FwdParamsE,"",@"SHT_CUDA_INFO"
	.sectionflags	@""
	.align	4


	//----- nvinfo : EIATTR_CUDA_API_VERSION
	.align		4
        /*0000*/ 	.byte	0x04, 0x37
        /*0002*/ 	.short	(.L_2374 - .L_2373)
.L_2373:
        /*0004*/ 	.word	0x00000082


	//----- nvinfo : EIATTR_KPARAM_INFO
	.align		4
.L_2374:
        /*0008*/ 	.byte	0x04, 0x17
        /*000a*/ 	.short	(.L_2376 - .L_2375)
.L_2375:
        /*000c*/ 	.word	0x00000000
        /*0010*/ 	.short	0x0000
        /*0012*/ 	.short	0x0000
        /*0014*/ 	.byte	0x00, 0xf0, 0xa1, 0x03


	//----- nvinfo : EIATTR_SPARSE_MMA_MASK
	.align		4
.L_2376:
        /*0018*/ 	.byte	0x03, 0x50
        /*001a*/ 	.short	0x0000


	//----- nvinfo : EIATTR_MAXREG_COUNT
	.align		4
        /*001c*/ 	.byte	0x03, 0x1b
        /*001e*/ 	.short	0x00ff


	//----- nvinfo : EIATTR_MERCURY_ISA_VERSION
	.align		4
        /*0020*/ 	.byte	0x03, 0x5f
        /*0022*/ 	.short	0x0101


	//----- nvinfo : EIATTR_COOP_GROUP_MASK_REGIDS
	.align		4
        /*0024*/ 	.byte	0x04, 0x29
        /*0026*/ 	.short	(.L_2378 - .L_2377)


	//   ....[0]....
.L_2377:
        /*0028*/ 	.word	0xffffffff


	//   ....[1]....
        /*002c*/ 	.word	0xffffffff


	//   ....[2]....
        /*0030*/ 	.word	0xffffffff


	//   ....[3]....
        /*0034*/ 	.word	0xffffffff


	//   ....[4]....
        /*0038*/ 	.word	0xffffffff


	//   ....[5]....
        /*003c*/ 	.word	0xffffffff


	//   ....[6]....
        /*0040*/ 	.word	0xffffffff


	//   ....[7]....
        /*0044*/ 	.word	0xffffffff


	//   ....[8]....
        /*0048*/ 	.word	0xffffffff


	//   ....[9]....
        /*004c*/ 	.word	0xffffffff


	//   ....[10]....
        /*0050*/ 	.word	0x0500008f


	//   ....[11]....
        /*0054*/ 	.word	0x0500008f


	//   ....[12]....
        /*0058*/ 	.word	0x0500008f


	//   ....[13]....
        /*005c*/ 	.word	0x0500008f


	//   ....[14]....
        /*0060*/ 	.word	0x0500008f


	//   ....[15]....
        /*0064*/ 	.word	0x0500008f


	//   ....[16]....
        /*0068*/ 	.word	0x0500008f


	//   ....[17]....
        /*006c*/ 	.word	0x0500008f


	//   ....[18]....
        /*0070*/ 	.word	0x0500008f


	//   ....[19]....
        /*0074*/ 	.word	0x0500008f


	//----- nvinfo : EIATTR_COOP_GROUP_INSTR_OFFSETS
	.align		4
.L_2378:
        /*0078*/ 	.byte	0x04, 0x28
        /*007a*/ 	.short	(.L_2380 - .L_2379)


	//   ....[0]....
.L_2379:
        /*007c*/ 	.word	0x0000a3d0


	//   ....[1]....
        /*0080*/ 	.word	0x0000a400


	//   ....[2]....
        /*0084*/ 	.word	0x0000a420


	//   ....[3]....
        /*0088*/ 	.word	0x0000a440


	//   ....[4]....
        /*008c*/ 	.word	0x0000a460


	//   ....[5]....
        /*0090*/ 	.word	0x0000a7a0


	//   ....[6]....
        /*0094*/ 	.word	0x0000a7c0


	//   ....[7]....
        /*0098*/ 	.word	0x0000a7e0


	//   ....[8]....
        /*009c*/ 	.word	0x0000a800


	//   ....[9]....
        /*00a0*/ 	.word	0x0000a820


	//   ....[10]....
        /*00a4*/ 	.word	0x0000b110


	//   ....[11]....
        /*00a8*/ 	.word	0x0000b1c0


	//   ....[12]....
        /*00ac*/ 	.word	0x0000b230


	//   ....[13]....
        /*00b0*/ 	.word	0x0000b2a0


	//   ....[14]....
        /*00b4*/ 	.word	0x0000b310


	//   ....[15]....
        /*00b8*/ 	.word	0x0000b6a0


	//   ....[16]....
        /*00bc*/ 	.word	0x0000b710


	//   ....[17]....
        /*00c0*/ 	.word	0x0000b780


	//   ....[18]....
        /*00c4*/ 	.word	0x0000b7f0


	//   ....[19]....
        /*00c8*/ 	.word	0x0000b860


	//----- nvinfo : EIATTR_EXIT_INSTR_OFFSETS
	.align		4
.L_2380:
        /*00cc*/ 	.byte	0x04, 0x1c
        /*00ce*/ 	.short	(.L_2382 - .L_2381)


	//   ....[0]....
.L_2381:
        /*00d0*/ 	.word	0x00000a40


	//   ....[1]....
        /*00d4*/ 	.word	0x0000b0a0


	//----- nvinfo : EIATTR_MAX_THREADS
	.align		4
.L_2382:
        /*00d8*/ 	.byte	0x04, 0x05
        /*00da*/ 	.short	(.L_2384 - .L_2383)
.L_2383:
        /*00dc*/ 	.word	0x00000080
        /*00e0*/ 	.word	0x00000001
        /*00e4*/ 	.word	0x00000001


	//----- nvinfo : EIATTR_CRS_STACK_SIZE
	.align		4
.L_2384:
        /*00e8*/ 	.byte	0x04, 0x1e
        /*00ea*/ 	.short	(.L_2386 - .L_2385)
.L_2385:
        /*00ec*/ 	.word	0x00000000


	//----- nvinfo : EIATTR_CBANK_PARAM_SIZE
	.align		4
.L_2386:
        /*00f0*/ 	.byte	0x03, 0x19
        /*00f2*/ 	.short	0x00e8


	//----- nvinfo : EIATTR_PARAM_CBANK
	.align		4
        /*00f4*/ 	.byte	0x04, 0x0a
        /*00f6*/ 	.short	(.L_2388 - .L_2387)
	.align		4
.L_2387:
        /*00f8*/ 	.word	index@(.nv.constant0._ZN10layer_norm13ln_fwd_kernelINS_13Kernel_traitsIf13__nv_bfloat16fS2_fjLj768ELj1ELj4ELj1ELj16ENS_18Kernel_traits_baseILj768EfS2_fS2_fjLj128EEEEELb1ELb1ELb1ELb0EEEvNS_9FwdParamsE)
        /*00fc*/ 	.short	0x0210
        /*00fe*/ 	.short	0x00e8


	//----- nvinfo : EIATTR_SW_WAR
	.align		4
.L_2388:
        /*0100*/ 	.byte	0x04, 0x36
        /*0102*/ 	.short	(.L_2390 - .L_2389)
.L_2389:
        /*0104*/ 	.word	0x00000008
.L_2390:


//--------------------- .nv.info._ZN10layer_norm13ln_fwd_kernelINS_13Kernel_traitsIf13__nv_bfloat16fS2_fjLj768ELj1ELj4ELj1ELj16ENS_18Kernel_traits_baseILj768EfS2_fS2_fjLj128EEEEELb1ELb1ELb1ELb1EEEvNS_9FwdParamsE --------------------------
	.section	.nv.info._ZN10layer_norm13ln_fwd_kernelINS_13Kernel_traitsIf13__nv_bfloat16fS2_fjLj768ELj1ELj4ELj1ELj16ENS_18Kernel_traits_baseILj768EfS2_fS2_fjLj128EEEEELb1ELb1ELb1ELb1EEEvNS_9FwdParamsE,"",@"SHT_CUDA_INFO"
	.sectionflags	@""
	.align	4


	//----- nvinfo : EIATTR_CUDA_API_VERSION
	.align		4
        /*0000*/ 	.byte	0x04, 0x37
        /*0002*/ 	.short	(.L_2392 - .L_2391)
.L_2391:
        /*0004*/ 	.word	0x00000082


	//----- nvinfo : EIATTR_KPARAM_INFO
	.align		4
.L_2392:
        /*0008*/ 	.byte	0x04, 0x17
        /*000a*/ 	.short	(.L_2394 - .L_2393)
.L_2393:
        /*000c*/ 	.word	0x00000000
        /*0010*/ 	.short	0x0000
        /*0012*/ 	.short	0x0000
        /*0014*/ 	.byte	0x00, 0xf0, 0xa1, 0x03


	//----- nvinfo : EIATTR_SPARSE_MMA_MASK
	.align		4
.L_2394:
        /*0018*/ 	.byte	0x03, 0x50
        /*001a*/ 	.short	0x0000


	//----- nvinfo : EIATTR_MAXREG_COUNT
	.align		4
        /*001c*/ 	.byte	0x03, 0x1b
        /*001e*/ 	.short	0x00ff


	//----- nvinfo : EIATTR_MERCURY_ISA_VERSION
	.align		4
        /*0020*/ 	.byte	0x03, 0x5f
        /*0022*/ 	.short	0x0101


	//----- nvinfo : EIATTR_COOP_GROUP_MASK_REGIDS
	.align		4
        /*0024*/ 	.byte	0x04, 0x29
        /*0026*/ 	.short	(.L_2396 - .L_2395)


	//   ....[0]....
.L_2395:
        /*0028*/ 	.word	0xffffffff


	//   ....[1]....
        /*002c*/ 	.word	0xffffffff


	//   ....[2]....
        /*0030*/ 	.word	0xffffffff


	//   ....[3]....
        /*0034*/ 	.word	0xffffffff


	//   ....[4]....
        /*0038*/ 	.word	0xffffffff


	//   ....[5]....
        /*003c*/ 	.word	0xffffffff


	//   ....[6]....
        /*0040*/ 	.word	0xffffffff


	//   ....[7]....
        /*0044*/ 	.word	0xffffffff


	//   ....[8]....
        /*0048*/ 	.word	0xffffffff


	//   ....[9]....
        /*004c*/ 	.word	0xffffffff


	//   ....[10]....
        /*0050*/ 	.word	0x0500008c


	//   ....[11]....
        /*0054*/ 	.word	0x0500008c


	//   ....[12]....
        /*0058*/ 	.word	0x0500008c


	//   ....[13]....
        /*005c*/ 	.word	0x0500008c


	//   ....[14]....
        /*0060*/ 	.word	0x0500008c


	//   ....[15]....
        /*0064*/ 	.word	0x0500008c


	//   ....[16]....
        /*0068*/ 	.word	0x0500008c


	//   ....[17]....
        /*006c*/ 	.word	0x0500008c


	//   ....[18]....
        /*0070*/ 	.word	0x0500008c


	//   ....[19]....
        /*0074*/ 	.word	0x0500008c


	//----- nvinfo : EIATTR_COOP_GROUP_INSTR_OFFSETS
	.align		4
.L_2396:
        /*0078*/ 	.byte	0x04, 0x28
        /*007a*/ 	.short	(.L_2398 - .L_2397)


	//   ....[0]....
.L_2397:
        /*007c*/ 	.word	0x0000a050


	//   ....[1]....
        /*0080*/ 	.word	0x0000a080


	//   ....[2]....
        /*0084*/ 	.word	0x0000a0a0


	//   ....[3]....
        /*0088*/ 	.word	0x0000a0c0


	//   ....[4]....
        /*008c*/ 	.word	0x0000a0e0


	//   ....[5]....
        /*0090*/ 	.word	0x0000a410


	//   ....[6]....
        /*0094*/ 	.word	0x0000a430


	//   ....[7]....
        /*0098*/ 	.word	0x0000a450


	//   ....[8]....
        /*009c*/ 	.word	0x0000a470


	//   ....[9]....
        /*00a0*/ 	.word	0x0000a490


	//   ....[10]....
        /*00a4*/ 	.word	0x0000acb0


	//   ....[11]....
        /*00a8*/ 	.word	0x0000ad60


	//   ....[12]....
        /*00ac*/ 	.word	0x0000add0


	//   ....[13]....
        /*00b0*/ 	.word	0x0000ae40


	//   ....[14]....
        /*00b4*/ 	.word	0x0000aeb0


	//   ....[15]....
        /*00b8*/ 	.word	0x0000b220


	//   ....[16]....
        /*00bc*/ 	.word	0x0000b290


	//   ....[17]....
        /*00c0*/ 	.word	0x0000b300


	//   ....[18]....
        /*00c4*/ 	.word	0x0000b370


	//   ....[19]....
        /*00c8*/ 	.word	0x0000b3e0


	//----- nvinfo : EIATTR_EXIT_INSTR_OFFSETS
	.align		4
.L_2398:
        /*00cc*/ 	.byte	0x04, 0x1c
        /*00ce*/ 	.short	(.L_2400 - .L_2399)


	//   ....[0]....
.L_2399:
        /*00d0*/ 	.word	0x00000700


	//   ....[1]....
        /*00d4*/ 	.word	0x0000ac40


	//----- nvinfo : EIATTR_MAX_THREADS
	.align		4
.L_2400:
        /*00d8*/ 	.byte	0x04, 0x05
        /*00da*/ 	.short	(.L_2402 - .L_2401)
.L_2401:
        /*00dc*/ 	.word	0x00000080
        /*00e0*/ 	.word	0x00000001
        /*00e4*/ 	.word	0x00000001


	//----- nvinfo : EIATTR_CRS_STACK_SIZE
	.align		4
.L_2402:
        /*00e8*/ 	.byte	0x04, 0x1e
        /*00ea*/ 	.short	(.L_2404 - .L_2403)
.L_2403:
        /*00ec*/ 	.word	0x00000000


	//----- nvinfo : EIATTR_CBANK_PARAM_SIZE
	.align		4
.L_2404:
        /*00f0*/ 	.byte	0x03, 0x19
        /*00f2*/ 	.short	0x00e8


	//----- nvinfo : EIATTR_PARAM_CBANK
	.align		4
        /*00f4*/ 	.byte	0x04, 0x0a
        /*00f6*/ 	.short	(.L_2406 - .L_2405)
	.align		4
.L_2405:
        /*00f8*/ 	.word	index@(.nv.constant0._ZN10layer_norm13ln_fwd_kernelINS_13Kernel_traitsIf13__nv_bfloat16fS2_fjLj768ELj1ELj4ELj1ELj16ENS_18Kernel_traits_baseILj768EfS2_fS2_fjLj128EEEEELb1ELb1ELb1ELb1EEEvNS_9FwdParamsE)
        /*00fc*/ 	.short	0x0210
        /*00fe*/ 	.short	0x00e8


	//----- nvinfo : EIATTR_SW_WAR
	.align		4
.L_2406:
        /*0100*/ 	.byte	0x04, 0x36
        /*0102*/ 	.short	(.L_2408 - .L_2407)
.L_2407:
        /*0104*/ 	.word	0x00000008
.L_2408:


//--------------------- .nv.info._ZN10layer_norm13ln_fwd_kernelINS_13Kernel_traitsIf6__halfS2_S2_fjLj768ELj1ELj4ELj1ELj16ENS_18Kernel_traits_baseILj768EfS2_S2_S2_fjLj128EEEEELb0ELb0ELb0ELb0EEEvNS_9FwdParamsE --------------------------
	.section	.nv.info._ZN10layer_norm13ln_fwd_kernelINS_13Kernel_traitsIf6__halfS2_S2_fjLj768ELj1ELj4ELj1ELj16ENS_18Kernel_traits_baseILj768EfS2_S2_S2_fjLj128EEEEELb0ELb0ELb0ELb0EEEvNS_9FwdParamsE,"",@"SHT_CUDA_INFO"
	.sectionflags	@""
	.align	4


	//----- nvinfo : EIATTR_CUDA_API_VERSION
	.align		4
        /*0000*/ 	.byte	0x04, 0x37
        /*0002*/ 	.short	(.L_2410 - .L_2409)
.L_2409:
        /*0004*/ 	.word	0x00000082


	//----- nvinfo : EIATTR_KPARAM_INFO
	.align		4
.L_2410:
        /*0008*/ 	.byte	0x04, 0x17
        /*000a*/ 	.short	(.L_2412 - .L_2411)
.L_2411:
        /*000c*/ 	.word	0x00000000
        /*0010*/ 	.short	0x0000
        /*0012*/ 	.short	0x0000
        /*0014*/ 	.byte	0x00, 0xf0, 0xa1, 0x03


	//----- nvinfo : EIATTR_SPARSE_MMA_MASK
	.align		4
.L_2412:
        /*0018*/ 	.byte	0x03, 0x50
        /*001a*/ 	.short	0x0000


	//----- nvinfo : EIATTR_MAXREG_COUNT
	.align		4
        /*001c*/ 	.byte	0x03, 0x1b
        /*001e*/ 	.short	0x00ff


	//----- nvinfo : EIATTR_MERCURY_ISA_VERSION
	.align		4
        /*0020*/ 	.byte	0x03, 0x5f
        /*0022*/ 	.short	0x0101


	//----- nvinfo : EIATTR_COOP_GROUP_MASK_REGIDS
	.align		4
        /*0024*/ 	.byte	0x04, 0x29
        /*0026*/ 	.short	(.L_2414 - .L_2413)


	//   ....[0]....
.L_2413:
        /*0028*/ 	.word	0xffffffff


	//   ....[1]....
        /*002c*/ 	.word	0xffffffff


	//   ....[2]....
        /*0030*/ 	.word	0xffffffff


	//   ....[3]....
        /*0034*/ 	.word	0xffffffff


	//   ....[4]....
        /*0038*/ 	.word	0xffffffff


	//   ....[5]....
        /*003c*/ 	.word	0xffffffff


	//   ....[6]....
        /*0040*/ 	.word	0xffffffff


	//   ....[7]....
        /*0044*/ 	.word	0xffffffff


	//   ....[8]....
        /*0048*/ 	.word	0xffffffff


	//   ....[9]....
        /*004c*/ 	.word	0xffffffff


	//   ....[10]....
        /*0050*/ 	.word	0x05000041


	//   ....[11]....
        /*0054*/ 	.word	0x05000041


	//   ....[12]....
        /*0058*/ 	.word	0x05000041


	//   ....[13]....
        /*005c*/ 	.word	0x05000041


	//   ....[14]....
        /*0060*/ 	.word	0x05000041


	//   ....[15]....
        /*0064*/ 	.word	0x05000041


	//   ....[16]....
        /*0068*/ 	.word	0x05000041


	//   ....[17]....
        /*006c*/ 	.word	0x05000041


	//   ....[18]....
        /*0070*/ 	.word	0x05000041


	//   ....[19]....
        /*0074*/ 	.word	0x05000041


	//----- nvinfo : EIATTR_COOP_GROUP_INSTR_OFFSETS
	.align		4
.L_2414:
        /*0078*/ 	.byte	0x04, 0x28
        /*007a*/ 	.short	(.L_2416 - .L_2415)


	//   ....[0]....
.L_2415:
        /*007c*/ 	.word	0x00001b50


	//   ....[1]....
        /*0080*/ 	.word	0x00001b80


	//   ....[2]....
        /*0084*/ 	.word	0x00001ba0


	//   ....[3]....
        /*0088*/ 	.word	0x00001bc0


	//   ....[4]....
        /*008c*/ 	.word	0x00001be0


	//   ....[5]....
        /*0090*/ 	.word	0x00001f20


	//   ....[6]....
        /*0094*/ 	.word	0x00001f40


	//   ....[7]....
        /*0098*/ 	.word	0x00001f60


	//   ....[8]....
        /*009c*/ 	.word	0x00001f80


	//   ....[9]....
        /*00a0*/ 	.word	0x00001fa0


	//   ....[10]....
        /*00a4*/ 	.word	0x000027d0


	//   ....[11]....
        /*00a8*/ 	.word	0x00002860


	//   ....[12]....
        /*00ac*/ 	.word	0x000028c0


	//   ....[13]....
        /*00b0*/ 	.word	0x00002920


	//   ....[14]....
        /*00b4*/ 	.word	0x00002980


	//   ....[15]....
        /*00b8*/ 	.word	0x00002d20


	//   ....[16]....
        /*00bc*/ 	.word	0x00002d70


	//   ....[17]....
        /*00c0*/ 	.word	0x00002dd0


	//   ....[18]....
        /*00c4*/ 	.word	0x00002e30


	//   ....[19]....
        /*00c8*/ 	.word	0x00002e90


	//----- nvinfo : EIATTR_EXIT_INSTR_OFFSETS
	.align		4
.L_2416:
        /*00cc*/ 	.byte	0x04, 0x1c
        /*00ce*/ 	.short	(.L_2418 - .L_2417)


	//   ....[0]....
.L_2417:
        /*00d0*/ 	.word	0x000004d0


	//   ....[1]....
        /*00d4*/ 	.word	0x00002760


	//----- nvinfo : EIATTR_MAX_THREADS
	.align		4
.L_2418:
        /*00d8*/ 	.byte	0x04, 0x05
        /*00da*/ 	.short	(.L_2420 - .L_2419)
.L_2419:
        /*00dc*/ 	.word	0x00000080
        /*00e0*/ 	.word	0x00000001
        /*00e4*/ 	.word	0x00000001


	//----- nvinfo : EIATTR_CRS_STACK_SIZE
	.align		4
.L_2420:
        /*00e8*/ 	.byte	0x04, 0x1e
        /*00ea*/ 	.short	(.L_2422 - .L_2421)
.L_2421:
        /*00ec*/ 	.word	0x00000000


	//----- nvinfo : EIATTR_CBANK_PARAM_SIZE
	.align		4
.L_2422:
        /*00f0*/ 	.byte	0x03, 0x19
        /*00f2*/ 	.short	0x00e8


	//----- nvinfo : EIATTR_PARAM_CBANK
	.align		4
        /*00f4*/ 	.byte	0x04, 0x0a
        /*00f6*/ 	.short	(.L_2424 - .L_2423)
	.align		4
.L_2423:
        /*00f8*/ 	.word	index@(.nv.constant0._ZN10layer_norm13ln_fwd_kernelINS_13Kernel_traitsIf6__halfS2_S2_fjLj768ELj1ELj4ELj1ELj16ENS_18Kernel_traits_baseILj768EfS2_S2_S2_fjLj128EEEEELb0ELb0ELb0ELb0EEEvNS_9FwdParamsE)
        /*00fc*/ 	.short	0x0210
        /*00fe*/ 	.short	0x00e8


	//----- nvinfo : EIATTR_SW_WAR
	.align		4
.L_2424:
        /*0100*/ 	.byte	0x04, 0x36
        /*0102*/ 	.short	(.L_2426 - .L_2425)
.L_2425:
        /*0104*/ 	.word	0x00000008
.L_2426:


//--------------------- .nv.info._ZN10layer_norm13ln_fwd_kernelINS_13Kernel_traitsIf6__halfS2_S2_fjLj768ELj1ELj4ELj1ELj16ENS_18Kernel_traits_baseILj768EfS2_S2_S2_fjLj128EEEEELb0ELb0ELb0ELb1EEEvNS_9FwdParamsE --------------------------
	.section	.nv.info._ZN10layer_norm13ln_fwd_kernelINS_13Kernel_traitsIf6__halfS2_S2_fjLj768ELj1ELj4ELj1ELj16ENS_18Kernel_traits_baseILj768EfS2_S2_S2_fjLj128EEEEELb0ELb0ELb0ELb1EEEvNS_9FwdParamsE,"",@"SHT_CUDA_INFO"
	.sectionflags	@""
	.align	4


	//----- nvinfo : EIATTR_CUDA_API_VERSION
	.align		4
        /*0000*/ 	.byte	0x04, 0x37
        /*0002*/ 	.short	(.L_2428 - .L_2427)
.L_2427:
        /*0004*/ 	.word	0x00000082


	//----- nvinfo : EIATTR_KPARAM_INFO
	.align		4
.L_2428:
        /*0008*/ 	.byte	0x04, 0x17
        /*000a*/ 	.short	(.L_2430 - .L_2429)
.L_2429:
        /*000c*/ 	.word	0x00000000
        /*0010*/ 	.short	0x0000
        /*0012*/ 	.short	0x0000
        /*0014*/ 	.byte	0x00, 0xf0, 0xa1, 0x03


	//----- nvinfo : EIATTR_SPARSE_MMA_MASK
	.align		4
.L_2430:
        /*0018*/ 	.byte	0x03, 0x50
        /*001a*/ 	.short	0x0000


	//----- nvinfo : EIATTR_MAXREG_COUNT
	.align		4
        /*001c*/ 	.byte	0x03, 0x1b
        /*001e*/ 	.short	0x00ff


	//----- nvinfo : EIATTR_MERCURY_ISA_VERSION
	.align		4
        /*0020*/ 	.byte	0x03, 0x5f
        /*0022*/ 	.short	0x0101


	//----- nvinfo : EIATTR_COOP_GROUP_MASK_REGIDS
	.align		4
        /*0024*/ 	.byte	0x04, 0x29
        /*0026*/ 	.short	(.L_2432 - .L_2431)


	//   ....[0]....
.L_2431:
        /*0028*/ 	.word	0xffffffff


	//   ....[1]....
        /*002c*/ 	.word	0xffffffff


	//   ....[2]....
        /*0030*/ 	.word	0xffffffff


	//   ....[3]....
        /*0034*/ 	.word	0xffffffff


	//   ....[4]....
        /*0038*/ 	.word	0xffffffff


	//   ....[5]....
        /*003c*/ 	.word	0xffffffff


	//   ....[6]....
        /*0040*/ 	.word	0xffffffff


	//   ....[7]....
        /*0044*/ 	.word	0xffffffff


	//   ....[8]....
        /*0048*/ 	.word	0xffffffff


	//   ....[9]....
        /*004c*/ 	.word	0xffffffff


	//   ....[10]....
        /*0050*/ 	.word	0x05000058


	//   ....[11]....
        /*0054*/ 	.word	0x05000058


	//   ....[12]....
        /*0058*/ 	.word	0x05000058


	//   ....[13]....
        /*005c*/ 	.word	0x05000058


	//   ....[14]....
        /*0060*/ 	.word	0x05000058


	//   ....[15]....
        /*0064*/ 	.word	0x05000058


	//   ....[16]....
        /*0068*/ 	.word	0x05000058


	//   ....[17]....
        /*006c*/ 	.word	0x05000058


	//   ....[18]....
        /*0070*/ 	.word	0x05000058


	//   ....[19]....
        /*0074*/ 	.word	0x05000058


	//----- nvinfo : EIATTR_COOP_GROUP_INSTR_OFFSETS
	.align		4
.L_2432:
        /*0078*/ 	.byte	0x04, 0x28
        /*007a*/ 	.short	(.L_2434 - .L_2433)


	//   ....[0]....
.L_2433:
        /*007c*/ 	.word	0x00001540


	//   ....[1]....
        /*0080*/ 	.word	0x00001570


	//   ....[2]....
        /*0084*/ 	.word	0x00001590


	//   ....[3]....
        /*0088*/ 	.word	0x000015b0


	//   ....[4]....
        /*008c*/ 	.word	0x000015d0


	//   ....[5]....
        /*0090*/ 	.word	0x00001900


	//   ....[6]....
        /*0094*/ 	.word	0x00001920


	//   ....[7]....
        /*0098*/ 	.word	0x00001940


	//   ....[8]....
        /*009c*/ 	.word	0x00001960


	//   ....[9]....
        /*00a0*/ 	.word	0x00001980


	//   ....[10]....
        /*00a4*/ 	.word	0x000020c0


	//   ....[11]....
        /*00a8*/ 	.word	0x00002160


	//   ....[12]....
        /*00ac*/ 	.word	0x000021c0


	//   ....[13]....
        /*00b0*/ 	.word	0x00002220


	//   ....[14]....
        /*00b4*/ 	.word	0x00002280


	//   ....[15]....
        /*00b8*/ 	.word	0x00002600


	//   ....[16]....
        /*00bc*/ 	.word	0x00002660


	//   ....[17]....
        /*00c0*/ 	.word	0x000026c0


	//   ....[18]....
        /*00c4*/ 	.word	0x00002720


	//   ....[19]....
        /*00c8*/ 	.word	0x00002780


	//----- nvinfo : EIATTR_EXIT_INSTR_OFFSETS
	.align		4
.L_2434:
        /*00cc*/ 	.byte	0x04, 0x1c
        /*00ce*/ 	.short	(.L_2436 - .L_2435)


	//   ....[0]....
.L_2435:
        /*00d0*/ 	.word	0x00000280


	//   ....[1]....
        /*00d4*/ 	.word	0x00002050


	//----- nvinfo : EIATTR_MAX_THREADS
	.align		4
.L_2436:
        /*00d8*/ 	.byte	0x04, 0x05
        /*00da*/ 	.short	(.L_2438 - .L_2437)
.L_2437:
        /*00dc*/ 	.word	0x00000080
        /*00e0*/ 	.word	0x00000001
        /*00e4*/ 	.word	0x00000001


	//----- nvinfo : EIATTR_CRS_STACK_SIZE
	.align		4
.L_2438:
        /*00e8*/ 	.byte	0x04, 0x1e
        /*00ea*/ 	.short	(.L_2440 - .L_2439)
.L_2439:
        /*00ec*/ 	.word	0x00000000


	//----- nvinfo : EIATTR_CBANK_PARAM_SIZE
	.align		4
.L_2440:
        /*00f0*/ 	.byte	0x03, 0x19
        /*00f2*/ 	.short	0x00e8


	//----- nvinfo : EIATTR_PARAM_CBANK
	.align		4
        /*00f4*/ 	.byte	0x04, 0x0a
        /*00f6*/ 	.short	(.L_2442 - .L_2441)
	.align		4
.L_2441:
        /*00f8*/ 	.word	index@(.nv.constant0._ZN10layer_norm13ln_fwd_kernelINS_13Kernel_traitsIf6__halfS2_S2_fjLj768ELj1ELj4ELj1ELj16ENS_18Kernel_traits_baseILj768EfS2_S2_S2_fjLj128EEEEELb0ELb0ELb0ELb1EEEvNS_9FwdParamsE)
        /*00fc*/ 	.short	0x0210
        /*00fe*/ 	.short	0x00e8


	//----- nvinfo : EIATTR_SW_WAR
	.align		4
.L_2442:
        /*0100*/ 	.byte	0x04, 0x36
        /*0102*/ 	.short	(.L_2444 - .L_2443)
.L_2443:
        /*0104*/ 	.word	0x00000008
.L_2444:


//--------------------- .nv.info._ZN10layer_norm13ln_fwd_kernelINS_13Kernel_traitsIf6__halfS2_S2_fjLj768ELj1ELj4ELj1ELj16ENS_18Kernel_traits_baseILj768EfS2_S2_S2_fjLj128EEEEELb0ELb0ELb1ELb0EEEvNS_9FwdParamsE --------------------------
	.section	.nv.info._ZN10layer_norm13ln_fwd_kernelINS_13Kernel_traitsIf6__halfS2_S2_fjLj768ELj1ELj4ELj1ELj16ENS_18Kernel_traits_baseILj768EfS2_S2_S2_fjLj128EEEEELb0ELb0ELb1ELb0EEEvNS_9FwdParamsE,"",@"SHT_CUDA_INFO"
	.sectionflags	@""
	.align	4


	//----- nvinfo : EIATTR_CUDA_API_VERSION
	.align		4
        /*0000*/ 	.byte	0x04, 0x37
        /*0002*/ 	.short	(.L_2446 - .L_2445)
.L_2445:
        /*0004*/ 	.word	0x00000082


	//----- nvinfo : EIATTR_KPARAM_INFO
	.align		4
.L_2446:
        /*0008*/ 	.byte	0x04, 0x17
        /*000a*/ 	.short	(.L_2448 - .L_2447)
.L_2447:
        /*000c*/ 	.word	0x00000000
        /*0010*/ 	.short	0x0000
        /*0012*/ 	.short	0x0000
        /*0014*/ 	.byte	0x00, 0xf0, 0xa1, 0x03


	//----- nvinfo : EIATTR_SPARSE_MMA_MASK
	.align		4
.L_2448:
        /*0018*/ 	.byte	0x03, 0x50
        /*001a*/ 	.short	0x0000


	//----- nvinfo : EIATTR_MAXREG_COUNT
	.align		4
        /*001c*/ 	.byte	0x03, 0x1b
        /*001e*/ 	.short	0x00ff


	//----- nvinfo : EIATTR_MERCURY_ISA_VERSION
	.align		4
        /*0020*/ 	.byte	0x03, 0x5f
        /*0022*/ 	.short	0x0101


	//----- nvinfo : EIATTR_COOP_GROUP_MASK_REGIDS
	.align		4
        /*0024*/ 	.byte	0x04, 0x29
        /*0026*/ 	.short	(.L_2450 - .L_2449)


	//   ....[0]....
.L_2449:
        /*0028*/ 	.word	0xffffffff


	//   ....[1]....
        /*002c*/ 	.word	0xffffffff


	//   ....[2]....
        /*0030*/ 	.word	0xffffffff


	//   ....[3]....
        /*0034*/ 	.word	0xffffffff


	//   ....[4]....
        /*0038*/ 	.word	0xffffffff


	//   ....[5]....
        /*003c*/ 	.word	0xffffffff


	//   ....[6]....
        /*0040*/ 	.word	0xffffffff


	//   ....[7]....
        /*0044*/ 	.word	0xffffffff


	//   ....[8]....
        /*0048*/ 	.word	0xffffffff


	//   ....[9]....
        /*004c*/ 	.word	0xffffffff


	//   ....[10]....
        /*0050*/ 	.word	0x05000062


	//   ....[11]....
        /*0054*/ 	.word	0x05000062


	//   ....[12]....
        /*0058*/ 	.word	0x05000062


	//   ....[13]....
        /*005c*/ 	.word	0x05000062


	//   ....[14]....
        /*0060*/ 	.word	0x05000062


	//   ....[15]....
        /*0064*/ 	.word	0x05000062


	//   ....[16]....
        /*0068*/ 	.word	0x05000062


	//   ....[17]....
        /*006c*/ 	.word	0x05000062


	//   ....[18]....
        /*0070*/ 	.word	0x05000062


	//   ....[19]....
        /*0074*/ 	.word	0x05000062


	//----- nvinfo : EIATTR_COOP_GROUP_INSTR_OFFSETS
	.align		4
.L_2450:
        /*0078*/ 	.byte	0x04, 0x28
        /*007a*/ 	.short	(.L_2452 - .L_2451)


	//   ....[0]....
.L_2451:
        /*007c*/ 	.word	0x00001c80


	//   ....[1]....
        /*0080*/ 	.word	0x00001cb0


	//   ....[2]....
        /*0084*/ 	.word	0x00001cd0


	//   ....[3]....
        /*0088*/ 	.word	0x00001cf0


	//   ....[4]....
        /*008c*/ 	.word	0x00001d10


	//   ....[5]....
        /*0090*/ 	.word	0x00002050


	//   ....[6]....
        /*0094*/ 	.word	0x00002070


	//   ....[7]....
        /*0098*/ 	.word	0x00002090


	//   ....[8]....
        /*009c*/ 	.word	0x000020b0


	//   ....[9]....
        /*00a0*/ 	.word	0x000020d0


	//   ....[10]....
        /*00a4*/ 	.word	0x00002990


	//   ....[11]....
        /*00a8*/ 	.word	0x00002a40


	//   ....[12]....
        /*00ac*/ 	.word	0x00002ab0


	//   ....[13]....
        /*00b0*/ 	.word	0x00002b20


	//   ....[14]....
        /*00b4*/ 	.word	0x00002b90


	//   ....[15]....
        /*00b8*/ 	.word	0x00002f20


	//   ....[16]....
        /*00bc*/ 	.word	0x00002f90


	//   ....[17]....
        /*00c0*/ 	.word	0x00003000


	//   ....[18]....
        /*00c4*/ 	.word	0x00003070


	//   ....[19]....
        /*00c8*/ 	.word	0x000030e0


	//----- nvinfo : EIATTR_EXIT_INSTR_OFFSETS
	.align		4
.L_2452:
        /*00cc*/ 	.byte	0x04, 0x1c
        /*00ce*/ 	.short	(.L_2454 - .L_2453)


	//   ....[0]....
.L_2453:
        /*00d0*/ 	.word	0x000004a0


	//   ....[1]....
        /*00d4*/ 	.word	0x00002920


	//----- nvinfo : EIATTR_MAX_THREADS
	.align		4
.L_2454:
        /*00d8*/ 	.byte	0x04, 0x05
        /*00da*/ 	.short	(.L_2456 - .L_2455)
.L_2455:
        /*00dc*/ 	.word	0x00000080
        /*00e0*/ 	.word	0x00000001
        /*00e4*/ 	.word	0x00000001


	//----- nvinfo : EIATTR_CRS_STACK_SIZE
	.align		4
.L_2456:
        /*00e8*/ 	.byte	0x04, 0x1e
        /*00ea*/ 	.short	(.L_2458 - .L_2457)
.L_2457:
        /*00ec*/ 	.word	0x00000000


	//----- nvinfo : EIATTR_CBANK_PARAM_SIZE
	.align		4
.L_2458:
        /*00f0*/ 	.byte	0x03, 0x19
        /*00f2*/ 	.short	0x00e8


	//----- nvinfo : EIATTR_PARAM_CBANK
	.align		4
        /*00f4*/ 	.byte	0x04, 0x0a
        /*00f6*/ 	.short	(.L_2460 - .L_2459)
	.align		4
.L_2459:
        /*00f8*/ 	.word	index@(.nv.constant0._ZN10layer_norm13ln_fwd_kernelINS_13Kernel_traitsIf6__halfS2_S2_fjLj768ELj1ELj4ELj1ELj16ENS_18Kernel_traits_baseILj768EfS2_S2_S2_fjLj128EEEEELb0ELb0ELb1ELb0EEEvNS_9FwdParamsE)
        /*00fc*/ 	.short	0x0210
        /*00fe*/ 	.short	0x00e8


	//----- nvinfo : EIATTR_SW_WAR
	.align		4
.L_2460:
        /*0100*/ 	.byte	0x04, 0x36
        /*0102*/ 	.short	(.L_2462 - .L_2461)
.L_2461:
        /*0104*/ 	.word	0x00000008
.L_2462:


//--------------------- .nv.info._ZN10layer_norm13ln_fwd_kernelINS_13Kernel_traitsIf6__halfS2_S2_fjLj768ELj1ELj4ELj1ELj16ENS_18Kernel_traits_baseILj768EfS2_S2_S2_fjLj128EEEEELb0ELb0ELb1ELb1EEEvNS_9FwdParamsE --------------------------
	.section	.nv.info._ZN10layer_norm13ln_fwd_kernelINS_13Kernel_traitsIf6__halfS2_S2_fjLj768ELj1ELj4ELj1ELj16ENS_18Kernel_traits_baseILj768EfS2_S2_S2_fjLj128EEEEELb0ELb0ELb1ELb1EEEvNS_9FwdParamsE,"",@"SHT_CUDA_INFO"
	.sectionflags	@""
	.align	4


	//----- nvinfo : EIATTR_CUDA_API_VERSION
	.align		4
        /*0000*/ 	.byte	0x04, 0x37
        /*0002*/ 	.short	(.L_2464 - .L_2463)
.L_2463:
        /*0004*/ 	.word	0x00000082


	//----- nvinfo : EIATTR_KPARAM_INFO
	.align		4
.L_2464:
        /*0008*/ 	.byte	0x04, 0x17
        /*000a*/ 	.short	(.L_2466 - .L_2465)
.L_2465:
        /*000c*/ 	.word	0x00000000
        /*0010*/ 	.short	0x0000
        /*0012*/ 	.short	0x0000
        /*0014*/ 	.byte	0x00, 0xf0, 0xa1, 0x03


	//----- nvinfo : EIATTR_SPARSE_MMA_MASK
	.align		4
.L_2466:
        /*0018*/ 	.byte	0x03, 0x50
        /*001a*/ 	.short	0x0000


	//----- nvinfo : EIATTR_MAXREG_COUNT
	.align		4
        /*001c*/ 	.byte	0x03, 0x1b
        /*001e*/ 	.short	0x00ff


	//----- nvinfo : EIATTR_MERCURY_ISA_VERSION
	.align		4
        /*0020*/ 	.byte	0x03, 0x5f
        /*0022*/ 	.short	0x0101


	//----- nvinfo : EIATTR_COOP_GROUP_MASK_REGIDS
	.align		4
        /*0024*/ 	.byte	0x04, 0x29
        /*0026*/ 	.short	(.L_2468 - .L_2467)


	//   ....[0]....
.L_2467:
        /*0028*/ 	.word	0xffffffff


	//   ....[1]....
        /*002c*/ 	.word	0xffffffff


	//   ....[2]....
        /*0030*/ 	.word	0xffffffff


	//   ....[3]....
        /*0034*/ 	.word	0xffffffff


	//   ....[4]....
        /*0038*/ 	.word	0xffffffff


	//   ....[5]....
        /*003c*/ 	.word	0xffffffff


	//   ....[6]....
        /*0040*/ 	.word	0xffffffff


	//   ....[7]....
        /*0044*/ 	.word	0xffffffff


	//   ....[8]....
        /*0048*/ 	.word	0xffffffff


	//   ....[9]....
        /*004c*/ 	.word	0xffffffff


	//   ....[10]....
        /*0050*/ 	.word	0x05000041


	//   ....[11]....
        /*0054*/ 	.word	0x05000041


	//   ....[12]....
        /*0058*/ 	.word	0x05000041


	//   ....[13]....
        /*005c*/ 	.word	0x05000041


	//   ....[14]....
        /*0060*/ 	.word	0x05000041


	//   ....[15]....
        /*0064*/ 	.word	0x05000041


	//   ....[16]....
        /*0068*/ 	.word	0x05000041


	//   ....[17]....
        /*006c*/ 	.word	0x05000041


	//   ....[18]....
        /*0070*/ 	.word	0x05000041


	//   ....[19]....
        /*0074*/ 	.word	0x05000041


	//----- nvinfo : EIATTR_COOP_GROUP_INSTR_OFFSETS
	.align		4
.L_2468:
        /*0078*/ 	.byte	0x04, 0x28
        /*007a*/ 	.short	(.L_2470 - .L_2469)


	//   ....[0]....
.L_2469:
        /*007c*/ 	.word	0x00001930


	//   ....[1]....
        /*0080*/ 	.word	0x00001960


	//   ....[2]....
        /*0084*/ 	.word	0x00001980


	//   ....[3]....
        /*0088*/ 	.word	0x000019a0


	//   ....[4]....
        /*008c*/ 	.word	0x000019c0


	//   ....[5]....
        /*0090*/ 	.word	0x00001cf0


	//   ....[6]....
        /*0094*/ 	.word	0x00001d10


	//   ....[7]....
        /*0098*/ 	.word	0x00001d30


	//   ....[8]....
        /*009c*/ 	.word	0x00001d50


	//   ....[9]....
        /*00a0*/ 	.word	0x00001d70


	//   ....[10]....
        /*00a4*/ 	.word	0x00002580


	//   ....[11]....
        /*00a8*/ 	.word	0x00002610


	//   ....[12]....
        /*00ac*/ 	.word	0x00002670


	//   ....[13]....
        /*00b0*/ 	.word	0x000026d0


	//   ....[14]....
        /*00b4*/ 	.word	0x00002720


	//   ....[15]....
        /*00b8*/ 	.word	0x00002a90


	//   ....[16]....
        /*00bc*/ 	.word	0x00002af0


	//   ....[17]....
        /*00c0*/ 	.word	0x00002b50


	//   ....[18]....
        /*00c4*/ 	.word	0x00002ba0


	//   ....[19]....
        /*00c8*/ 	.word	0x00002bf0


	//----- nvinfo : EIATTR_EXIT_INSTR_OFFSETS
	.align		4
.L_2470:
        /*00cc*/ 	.byte	0x04, 0x1c
        /*00ce*/ 	.short	(.L_2472 - .L_2471)


	//   ....[0]....
.L_2471:
        /*00d0*/ 	.word	0x00000240


	//   ....[1]....
        /*00d4*/ 	.word	0x00002510


	//----- nvinfo : EIATTR_MAX_THREADS
	.align		4
.L_2472:
        /*00d8*/ 	.byte	0x04, 0x05
        /*00da*/ 	.short	(.L_2474 - .L_2473)
.L_2473:
        /*00dc*/ 	.word	0x00000080
        /*00e0*/ 	.word	0x00000001
        /*00e4*/ 	.word	0x00000001


	//----- nvinfo : EIATTR_CRS_STACK_SIZE
	.align		4
.L_2474:
        /*00e8*/ 	.byte	0x04, 0x1e
        /*00ea*/ 	.short	(.L_2476 - .L_2475)
.L_2475:
        /*00ec*/ 	.word	0x00000000


	//----- nvinfo : EIATTR_CBANK_PARAM_SIZE
	.align		4
.L_2476:
        /*00f0*/ 	.byte	0x03, 0x19
        /*00f2*/ 	.short	0x00e8


	//----- nvinfo : EIATTR_PARAM_CBANK
	.align		4
        /*00f4*/ 	.byte	0x04, 0x0a
        /*00f6*/ 	.short	(.L_2478 - .L_2477)
	.align		4
.L_2477:
        /*00f8*/ 	.word	index@(.nv.constant0._ZN10layer_norm13ln_fwd_kernelINS_13Kernel_traitsIf6__halfS2_S2_fjLj768ELj1ELj4ELj1ELj16ENS_18Kernel_traits_baseILj768EfS2_S2_S2_fjLj128EEEEELb0ELb0ELb1ELb1EEEvNS_9FwdParamsE)
        /*00fc*/ 	.short	0x0210
        /*00fe*/ 	.short	0x00e8


	//----- nvinfo : EIATTR_SW_WAR
	.align		4
.L_2478:
        /*0100*/ 	.byte	0x04, 0x36
        /*0102*/ 	.short	(.L_2480 - .L_2479)
.L_2479:
        /*0104*/ 	.word	0x00000008
.L_2480:


//--------------------- .nv.info._ZN10layer_norm13ln_fwd_kernelINS_13Kernel_traitsIf6__halfS2_S2_fjLj768ELj1ELj4ELj1ELj16ENS_18Kernel_traits_baseILj768EfS2_S2_S2_fjLj128EEEEELb0ELb1ELb0ELb0EEEvNS_9FwdParamsE --------------------------
	.section	.nv.info._ZN10layer_norm13ln_fwd_kernelINS_13Kernel_traitsIf6__halfS2_S2_fjLj768ELj1ELj4ELj1ELj16ENS_18Kernel_traits_baseILj768EfS2_S2_S2_fjLj128EEEEELb0ELb1ELb0ELb0EEEvNS_9FwdParamsE,"",@"SHT_CUDA_INFO"
	.sectionflags	@""
	.align	4


	//----- nvinfo : EIATTR_CUDA_API_VERSION
	.align		4
        /*0000*/ 	.byte	0x04, 0x37
        /*0002*/ 	.short	(.L_2482 - .L_2481)
.L_2481:
        /*0004*/ 	.word	0x00000082


	//----- nvinfo : EIATTR_KPARAM_INFO
	.align		4
.L_2482:
        /*0008*/ 	.byte	0x04, 0x17
        /*000a*/ 	.short	(.L_2484 - .L_2483)
.L_2483:
        /*000c*/ 	.word	0x00000000
        /*0010*/ 	.short	0x0000
        /*0012*/ 	.short	0x0000
        /*0014*/ 	.byte	0x00, 0xf0, 0xa1, 0x03


	//----- nvinfo : EIATTR_SPARSE_MMA_MASK
	.align		4
.L_2484:
        /*0018*/ 	.byte	0x03, 0x50
        /*001a*/ 	.short	0x0000


	//----- nvinfo : EIATTR_MAXREG_COUNT
	.align		4
        /*001c*/ 	.byte	0x03, 0x1b
        /*001e*/ 	.short	0x00ff


	//----- nvinfo : EIATTR_MERCURY_ISA_VERSION
	.align		4
        /*0020*/ 	.byte	0x03, 0x5f
        /*0022*/ 	.short	0x0101


	//----- nvinfo : EIATTR_COOP_GROUP_MASK_REGIDS
	.align		4
        /*0024*/ 	.byte	0x04, 0x29
        /*0026*/ 	.short	(.L_2486 - .L_2485)


	//   ....[0]....
.L_2485:
        /*0028*/ 	.word	0xffffffff


	//   ....[1]....
        /*002c*/ 	.word	0xffffffff


	//   ....[2]....
        /*0030*/ 	.word	0xffffffff


	//   ....[3]....
        /*0034*/ 	.word	0xffffffff


	//   ....[4]....
        /*0038*/ 	.word	0xffffffff


	//   ....[5]....
        /*003c*/ 	.word	0xffffffff


	//   ....[6]....
        /*0040*/ 	.word	0xffffffff


	//   ....[7]....
        /*0044*/ 	.word	0xffffffff


	//   ....[8]....
        /*0048*/ 	.word	0xffffffff


	//   ....[9]....
        /*004c*/ 	.word	0xffffffff


	//   ....[10]....
        /*0050*/ 	.word	0x05000070


	//   ....[11]....
        /*0054*/ 	.word	0x05000070


	//   ....[12]....
        /*0058*/ 	.word	0x05000070


	//   ....[13]....
        /*005c*/ 	.word	0x05000070


	//   ....[14]....
        /*0060*/ 	.word	0x05000070


	//   ....[15]....
        /*0064*/ 	.word	0x05000070


	//   ....[16]....
        /*0068*/ 	.word	0x05000070


	//   ....[17]....
        /*006c*/ 	.word	0x05000070


	//   ....[18]....
        /*0070*/ 	.word	0x05000070


	//   ....[19]....
        /*0074*/ 	.word	0x05000070


	//----- nvinfo : EIATTR_COOP_GROUP_INSTR_OFFSETS
	.align		4
.L_2486:
        /*0078*/ 	.byte	0x04, 0x28
        /*007a*/ 	.short	(.L_2488 - .L_2487)


	//   ....[0]....
.L_2487:
        /*007c*/ 	.word	0x00001410


	//   ....[1]....
        /*0080*/ 	.word	0x00001430


	//   ....[2]....
        /*0084*/ 	.word	0x00001450


	//   ....[3]....
        /*0088*/ 	.word	0x00001470


	//   ....[4]....
        /*008c*/ 	.word	0x000014a0


	//   ....[5]....
        /*0090*/ 	.word	0x000017e0


	//   ....[6]....
        /*0094*/ 	.word	0x00001800


	//   ....[7]....
        /*0098*/ 	.word	0x00001820


	//   ....[8]....
        /*009c*/ 	.word	0x00001840


	//   ....[9]....
        /*00a0*/ 	.word	0x00001860


	//   ....[10]....
        /*00a4*/ 	.word	0x00002090


	//   ....[11]....
        /*00a8*/ 	.word	0x00002130


	//   ....[12]....
        /*00ac*/ 	.word	0x000021a0


	//   ....[13]....
        /*00b0*/ 	.word	0x00002210


	//   ....[14]....
        /*00b4*/ 	.word	0x00002290


	//   ....[15]....
        /*00b8*/ 	.word	0x00002620


	//   ....[16]....
        /*00bc*/ 	.word	0x00002690


	//   ....[17]....
        /*00c0*/ 	.word	0x00002700


	//   ....[18]....
        /*00c4*/ 	.word	0x00002770


	//   ....[19]....
        /*00c8*/ 	.word	0x000027e0


	//----- nvinfo : EIATTR_EXIT_INSTR_OFFSETS
	.align		4
.L_2488:
        /*00cc*/ 	.byte	0x04, 0x1c
        /*00ce*/ 	.short	(.L_2490 - .L_2489)


	//   ....[0]....
.L_2489:
        /*00d0*/ 	.word	0x00000580


	//   ....[1]....
        /*00d4*/ 	.word	0x00002020


	//----- nvinfo : EIATTR_MAX_THREADS
	.align		4
.L_2490:
        /*00d8*/ 	.byte	0x04, 0x05
        /*00da*/ 	.short	(.L_2492 - .L_2491)
.L_2491:
        /*00dc*/ 	.word	0x00000080
        /*00e0*/ 	.word	0x00000001
        /*00e4*/ 	.word	0x00000001


	//----- nvinfo : EIATTR_CRS_STACK_SIZE
	.align		4
.L_2492:
        /*00e8*/ 	.byte	0x04, 0x1e
        /*00ea*/ 	.short	(.L_2494 - .L_2493)
.L_2493:
        /*00ec*/ 	.word	0x00000000


	//----- nvinfo : EIATTR_CBANK_PARAM_SIZE
	.align		4
.L_2494:
        /*00f0*/ 	.byte	0x03, 0x19
        /*00f2*/ 	.short	0x00e8


	//----- nvinfo : EIATTR_PARAM_CBANK
	.align		4
        /*00f4*/ 	.byte	0x04, 0x0a
        /*00f6*/ 	.short	(.L_2496 - .L_2495)
	.align		4
.L_2495:
        /*00f8*/ 	.word	index@(.nv.constant0._ZN10layer_norm13ln_fwd_kernelINS_13Kernel_traitsIf6__halfS2_S2_fjLj768ELj1ELj4ELj1ELj16ENS_18Kernel_traits_baseILj768EfS2_S2_S2_fjLj128EEEEELb0ELb1ELb0ELb0EEEvNS_9FwdParamsE)
        /*00fc*/ 	.short	0x0210
        /*00fe*/ 	.short	0x00e8


	//----- nvinfo : EIATTR_SW_WAR
	.align		4
.L_2496:
        /*0100*/ 	.byte	0x04, 0x36
        /*0102*/ 	.short	(.L_2498 - .L_2497)
.L_2497:
        /*0104*/ 	.word	0x00000008
.L_2498:


//--------------------- .nv.info._ZN10layer_norm13ln_fwd_kernelINS_13Kernel_traitsIf6__halfS2_S2_fjLj768ELj1ELj4ELj1ELj16ENS_18Kernel_traits_baseILj768EfS2_S2_S2_fjLj128EEEEELb0ELb1ELb0ELb1EEEvNS_9FwdParamsE --------------------------
	.section	.nv.info._ZN10layer_norm13ln_fwd_kernelINS_13Kernel_traitsIf6__halfS2_S2_fjLj768ELj1ELj4ELj1ELj16ENS_18Kernel_traits_baseILj768EfS2_S2_S2_fjLj128EEEEELb0ELb1ELb0ELb1EEEvNS_9FwdParamsE,"",@"SHT_CUDA_INFO"
	.sectionflags	@""
	.align	4


	//----- nvinfo : EIATTR_CUDA_API_VERSION
	.align		4
        /*0000*/ 	.byte	0x04, 0x37
        /*0002*/ 	.short	(.L_2500 - .L_2499)
.L_2499:
        /*0004*/ 	.word	0x00000082


	//----- nvinfo : EIATTR_KPARAM_INFO
	.align		4
.L_2500:
        /*0008*/ 	.byte	0x04, 0x17
        /*000a*/ 	.short	(.L_2502 - .L_2501)
.L_2501:
        /*000c*/ 	.word	0x00000000
        /*0010*/ 	.short	0x0000
        /*0012*/ 	.short	0x0000
        /*0014*/ 	.byte	0x00, 0xf0, 0xa1, 0x03


	//----- nvinfo : EIATTR_SPARSE_MMA_MASK
	.align		4
.L_2502:
        /*0018*/ 	.byte	0x03, 0x50
        /*001a*/ 	.short	0x0000


	//----- nvinfo : EIATTR_MAXREG_COUNT
	.align		4
        /*001c*/ 	.byte	0x03, 0x1b
        /*001e*/ 	.short	0x00ff


	//----- nvinfo : EIATTR_MERCURY_ISA_VERSION
	.align		4
        /*0020*/ 	.byte	0x03, 0x5f
        /*0022*/ 	.short	0x0101


	//----- nvinfo : EIATTR_COOP_GROUP_MASK_REGIDS
	.align		4
        /*0024*/ 	.byte	0x04, 0x29
        /*0026*/ 	.short	(.L_2504 - .L_2503)


	//   ....[0]....
.L_2503:
        /*0028*/ 	.word	0xffffffff


	//   ....[1]....
        /*002c*/ 	.word	0xffffffff


	//   ....[2]....
        /*0030*/ 	.word	0xffffffff


	//   ....[3]....
        /*0034*/ 	.word	0xffffffff


	//   ....[4]....
        /*0038*/ 	.word	0xffffffff


	//   ....[5]....
        /*003c*/ 	.word	0xffffffff


	//   ....[6]....
        /*0040*/ 	.word	0xffffffff


	//   ....[7]....
        /*0044*/ 	.word	0xffffffff


	//   ....[8]....
        /*0048*/ 	.word	0xffffffff


	//   ....[9]....
        /*004c*/ 	.word	0xffffffff


	//   ....[10]....
        /*0050*/ 	.word	0x05000075


	//   ....[11]....
        /*0054*/ 	.word	0x05000075


	//   ....[12]....
        /*0058*/ 	.word	0x05000075


	//   ....[13]....
        /*005c*/ 	.word	0x05000075


	//   ....[14]....
        /*0060*/ 	.word	0x05000075


	//   ....[15]....
        /*0064*/ 	.word	0x05000075


	//   ....[16]....
        /*0068*/ 	.word	0x05000075


	//   ....[17]....
        /*006c*/ 	.word	0x05000075


	//   ....[18]....
        /*0070*/ 	.word	0x05000075


	//   ....[19]....
        /*0074*/ 	.word	0x05000075


	//----- nvinfo : EIATTR_COOP_GROUP_INSTR_OFFSETS
	.align		4
.L_2504:
        /*0078*/ 	.byte	0x04, 0x28
        /*007a*/ 	.short	(.L_2506 - .L_2505)


	//   ....[0]....
.L_2505:
        /*007c*/ 	.word	0x000010a0


	//   ....[1]....
        /*0080*/ 	.word	0x000010c0


	//   ....[2]....
        /*0084*/ 	.word	0x000010e0


	//   ....[3]....
        /*0088*/ 	.word	0x00001100


	//   ....[4]....
        /*008c*/ 	.word	0x00001130


	//   ....[5]....
        /*0090*/ 	.word	0x00001460


	//   ....[6]....
        /*0094*/ 	.word	0x00001480


	//   ....[7]....
        /*0098*/ 	.word	0x000014a0


	//   ....[8]....
        /*009c*/ 	.word	0x000014c0


	//   ....[9]....
        /*00a0*/ 	.word	0x000014e0


	//   ....[10]....
        /*00a4*/ 	.word	0x00001c40


	//   ....[11]....
        /*00a8*/ 	.word	0x00001ce0


	//   ....[12]....
        /*00ac*/ 	.word	0x00001d50


	//   ....[13]....
        /*00b0*/ 	.word	0x00001dc0


	//   ....[14]....
        /*00b4*/ 	.word	0x00001e40


	//   ....[15]....
        /*00b8*/ 	.word	0x000021c0


	//   ....[16]....
        /*00bc*/ 	.word	0x00002230


	//   ....[17]....
        /*00c0*/ 	.word	0x000022a0


	//   ....[18]....
        /*00c4*/ 	.word	0x00002310


	//   ....[19]....
        /*00c8*/ 	.word	0x00002380


	//----- nvinfo : EIATTR_EXIT_INSTR_OFFSETS
	.align		4
.L_2506:
        /*00cc*/ 	.byte	0x04, 0x1c
        /*00ce*/ 	.short	(.L_2508 - .L_2507)


	//   ....[0]....
.L_2507:
        /*00d0*/ 	.word	0x00000280


	//   ....[1]....
        /*00d4*/ 	.word	0x00001bd0


	//----- nvinfo : EIATTR_MAX_THREADS
	.align		4
.L_2508:
        /*00d8*/ 	.byte	0x04, 0x05
        /*00da*/ 	.short	(.L_2510 - .L_2509)
.L_2509:
        /*00dc*/ 	.word	0x00000080
        /*00e0*/ 	.word	0x00000001
        /*00e4*/ 	.word	0x00000001


	//----- nvinfo : EIATTR_CRS_STACK_SIZE
	.align		4
.L_2510:
        /*00e8*/ 	.byte	0x04, 0x1e
        /*00ea*/ 	.short	(.L_2512 - .L_2511)
.L_2511:
        /*00ec*/ 	.word	0x00000000


	//----- nvinfo : EIATTR_CBANK_PARAM_SIZE
	.align		4
.L_2512:
        /*00f0*/ 	.byte	0x03, 0x19
        /*00f2*/ 	.short	0x00e8


	//----- nvinfo : EIATTR_PARAM_CBANK
	.align		4
        /*00f4*/ 	.byte	0x04, 0x0a
        /*00f6*/ 	.short	(.L_2514 - .L_2513)
	.align		4
.L_2513:
        /*00f8*/ 	.word	index@(.nv.constant0._ZN10layer_norm13ln_fwd_kernelINS_13Kernel_traitsIf6__halfS2_S2_fjLj768ELj1ELj4ELj1ELj16ENS_18Kernel_traits_baseILj768EfS2_S2_S2_fjLj128EEEEELb0ELb1ELb0ELb1EEEvNS_9FwdParamsE)
        /*00fc*/ 	.short	0x0210
        /*00fe*/ 	.short	0x00e8


	//----- nvinfo : EIATTR_SW_WAR
	.align		4
.L_2514:
        /*0100*/ 	.byte	0x04, 0x36
        /*0102*/ 	.short	(.L_2516 - .L_2515)
.L_2515:
        /*0104*/ 	.word	0x00000008
.L_2516:


//--------------------- .nv.info._ZN10layer_norm13ln_fwd_kernelINS_13Kernel_traitsIf6__halfS2_S2_fjLj768ELj1ELj4ELj1ELj16ENS_18Kernel_traits_baseILj768EfS2_S2_S2_fjLj128EEEEELb0ELb1ELb1ELb0EEEvNS_9FwdParamsE --------------------------
	.section	.nv.info._ZN10layer_norm13ln_fwd_kernelINS_13Kernel_traitsIf6__halfS2_S2_fjLj768ELj1ELj4ELj1ELj16ENS_18Kernel_traits_baseILj768EfS2_S2_S2_fjLj128EEEEELb0ELb1ELb1ELb0EEEvNS_9FwdParamsE,"",@"SHT_CUDA_INFO"
	.sectionflags	@""
	.align	4


	//----- nvinfo : EIATTR_CUDA_API_VERSION
	.align		4
        /*0000*/ 	.byte	0x04, 0x37
        /*0002*/ 	.short	(.L_2518 - .L_2517)
.L_2517:
        /*0004*/ 	.word	0x00000082


	//----- nvinfo : EIATTR_KPARAM_INFO
	.align		4
.L_2518:
        /*0008*/ 	.byte	0x04, 0x17
        /*000a*/ 	.short	(.L_2520 - .L_2519)
.L_2519:
        /*000c*/ 	.word	0x00000000
        /*0010*/ 	.short	0x0000
        /*0012*/ 	.short	0x0000
        /*0014*/ 	.byte	0x00, 0xf0, 0xa1, 0x03


	//----- nvinfo : EIATTR_SPARSE_MMA_MASK
	.align		4
.L_2520:
        /*0018*/ 	.byte	0x03, 0x50
        /*001a*/ 	.short	0x0000


	//----- nvinfo : EIATTR_MAXREG_COUNT
	.align		4
        /*001c*/ 	.byte	0x03, 0x1b
        /*001e*/ 	.short	0x00ff


	//----- nvinfo : EIATTR_MERCURY_ISA_VERSION
	.align		4
        /*0020*/ 	.byte	0x03, 0x5f
        /*0022*/ 	.short	0x0101


	//----- nvinfo : EIATTR_COOP_GROUP_MASK_REGIDS
	.align		4
        /*0024*/ 	.byte	0x04, 0x29
        /*0026*/ 	.short	(.L_2522 - .L_2521)


	//   ....[0]....
.L_2521:
        /*0028*/ 	.word	0xffffffff


	//   ....[1]....
        /*002c*/ 	.word	0xffffffff


	//   ....[2]....
        /*0030*/ 	.word	0xffffffff


	//   ....[3]....
        /*0034*/ 	.word	0xffffffff


	//   ....[4]....
        /*0038*/ 	.word	0xffffffff


	//   ....[5]....
        /*003c*/ 	.word	0xffffffff


	//   ....[6]....
        /*0040*/ 	.word	0xffffffff


	//   ....[7]....
        /*0044*/ 	.word	0xffffffff


	//   ....[8]....
        /*0048*/ 	.word	0xffffffff


	//   ....[9]....
        /*004c*/ 	.word	0xffffffff


	//   ....[10]....
        /*0050*/ 	.word	0x0500005f


	//   ....[11]....
        /*0054*/ 	.word	0x0500005f


	//   ....[12]....
        /*0058*/ 	.word	0x0500005f


	//   ....[13]....
        /*005c*/ 	.word	0x0500005f


	//   ....[14]....
        /*0060*/ 	.word	0x0500005f


	//   ....[15]....
        /*0064*/ 	.word	0x0500005f


	//   ....[16]....
        /*0068*/ 	.word	0x0500005f


	//   ....[17]....
        /*006c*/ 	.word	0x0500005f


	//   ....[18]....
        /*0070*/ 	.word	0x0500005f


	//   ....[19]....
        /*0074*/ 	.word	0x0500005f


	//----- nvinfo : EIATTR_COOP_GROUP_INSTR_OFFSETS
	.align		4
.L_2522:
        /*0078*/ 	.byte	0x04, 0x28
        /*007a*/ 	.short	(.L_2524 - .L_2523)


	//   ....[0]....
.L_2523:
        /*007c*/ 	.word	0x00001ef0


	//   ....[1]....
        /*0080*/ 	.word	0x00001f20


	//   ....[2]....
        /*0084*/ 	.word	0x00001f40


	//   ....[3]....
        /*0088*/ 	.word	0x00001f60


	//   ....[4]....
        /*008c*/ 	.word	0x00001f80


	//   ....[5]....
        /*0090*/ 	.word	0x000022c0


	//   ....[6]....
        /*0094*/ 	.word	0x000022e0


	//   ....[7]....
        /*0098*/ 	.word	0x00002300


	//   ....[8]....
        /*009c*/ 	.word	0x00002320


	//   ....[9]....
        /*00a0*/ 	.word	0x00002340


	//   ....[10]....
        /*00a4*/ 	.word	0x00002c00


	//   ....[11]....
        /*00a8*/ 	.word	0x00002cb0


	//   ....[12]....
        /*00ac*/ 	.word	0x00002d20


	//   ....[13]....
        /*00b0*/ 	.word	0x00002d90


	//   ....[14]....
        /*00b4*/ 	.word	0x00002e00


	//   ....[15]....
        /*00b8*/ 	.word	0x000031a0


	//   ....[16]....
        /*00bc*/ 	.word	0x00003210


	//   ....[17]....
        /*00c0*/ 	.word	0x00003280


	//   ....[18]....
        /*00c4*/ 	.word	0x000032f0


	//   ....[19]....
        /*00c8*/ 	.word	0x00003360


	//----- nvinfo : EIATTR_EXIT_INSTR_OFFSETS
	.align		4
.L_2524:
        /*00cc*/ 	.byte	0x04, 0x1c
        /*00ce*/ 	.short	(.L_2526 - .L_2525)


	//   ....[0]....
.L_2525:
        /*00d0*/ 	.word	0x00000590


	//   ....[1]....
        /*00d4*/ 	.word	0x00002b90


	//----- nvinfo : EIATTR_MAX_THREADS
	.align		4
.L_2526:
        /*00d8*/ 	.byte	0x04, 0x05
        /*00da*/ 	.short	(.L_2528 - .L_2527)
.L_2527:
        /*00dc*/ 	.word	0x00000080
        /*00e0*/ 	.word	0x00000001
        /*00e4*/ 	.word	0x00000001


	//----- nvinfo : EIATTR_CRS_STACK_SIZE
	.align		4
.L_2528:
        /*00e8*/ 	.byte	0x04, 0x1e
        /*00ea*/ 	.short	(.L_2530 - .L_2529)
.L_2529:
        /*00ec*/ 	.word	0x00000000


	//----- nvinfo : EIATTR_CBANK_PARAM_SIZE
	.align		4
.L_2530:
        /*00f0*/ 	.byte	0x03, 0x19
        /*00f2*/ 	.short	0x00e8


	//----- nvinfo : EIATTR_PARAM_CBANK
	.align		4
        /*00f4*/ 	.byte	0x04, 0x0a
        /*00f6*/ 	.short	(.L_2532 - .L_2531)
	.align		4
.L_2531:
        /*00f8*/ 	.word	index@(.nv.constant0._ZN10layer_norm13ln_fwd_kernelINS_13Kernel_traitsIf6__halfS2_S2_fjLj768ELj1ELj4ELj1ELj16ENS_18Kernel_traits_baseILj768EfS2_S2_S2_fjLj128EEEEELb0ELb1ELb1ELb0EEEvNS_9FwdParamsE)
        /*00fc*/ 	.short	0x0210
        /*00fe*/ 	.short	0x00e8


	//----- nvinfo : EIATTR_SW_WAR
	.align		4
.L_2532:
        /*0100*/ 	.byte	0x04, 0x36
        /*0102*/ 	.short	(.L_2534 - .L_2533)
.L_2533:
        /*0104*/ 	.word	0x00000008
.L_2534:


//--------------------- .nv.info._ZN10layer_norm13ln_fwd_kernelINS_13Kernel_traitsIf6__halfS2_S2_fjLj768ELj1ELj4ELj1ELj16ENS_18Kernel_traits_baseILj768EfS2_S2_S2_fjLj128EEEEELb0ELb1ELb1ELb1EEEvNS_9FwdParamsE --------------------------
	.section	.nv.info._ZN10layer_norm13ln_fwd_kernelINS_13Kernel_traitsIf6__halfS2_S2_fjLj768ELj1ELj4ELj1ELj16ENS_18Kernel_traits_baseILj768EfS2_S2_S2_fjLj128EEEEELb0ELb1ELb1ELb1EEEvNS_9FwdParamsE,"",@"SHT_CUDA_INFO"
	.sectionflags	@""
	.align	4


	//----- nvinfo : EIATTR_CUDA_API_VERSION
	.align		4
        /*0000*/ 	.byte	0x04, 0x37
        /*0002*/ 	.short	(.L_2536 - .L_2535)
.L_2535:
        /*0004*/ 	.word	0x00000082


	//----- nvinfo : EIATTR_KPARAM_INFO
	.align		4
.L_2536:
        /*0008*/ 	.byte	0x04, 0x17
        /*000a*/ 	.short	(.L_2538 - .L_2537)
.L_2537:
        /*000c*/ 	.word	0x00000000
        /*0010*/ 	.short	0x0000
        /*0012*/ 	.short	0x0000
        /*0014*/ 	.byte	0x00, 0xf0, 0xa1, 0x03


	//----- nvinfo : EIATTR_SPARSE_MMA_MASK
	.align		4
.L_2538:
        /*0018*/ 	.byte	0x03, 0x50
        /*001a*/ 	.short	0x0000


	//----- nvinfo : EIATTR_MAXREG_COUNT
	.align		4
        /*001c*/ 	.byte	0x03, 0x1b
        /*001e*/ 	.short	0x00ff


	//----- nvinfo : EIATTR_MERCURY_ISA_VERSION
	.align		4
        /*0020*/ 	.byte	0x03, 0x5f
        /*0022*/ 	.short	0x0101


	//----- nvinfo : EIATTR_COOP_GROUP_MASK_REGIDS
	.align		4
        /*0024*/ 	.byte	0x04, 0x29
        /*0026*/ 	.short	(.L_2540 - .L_2539)


	//   ....[0]....
.L_2539:
        /*0028*/ 	.word	0xffffffff


	//   ....[1]....
        /*002c*/ 	.word	0xffffffff


	//   ....[2]....
        /*0030*/ 	.word	0xffffffff


	//   ....[3]....
        /*0034*/ 	.word	0xffffffff


	//   ....[4]....
        /*0038*/ 	.word	0xffffffff


	//   ....[5]....
        /*003c*/ 	.word	0xffffffff


	//   ....[6]....
        /*0040*/ 	.word	0xffffffff


	//   ....[7]....
        /*0044*/ 	.word	0xffffffff


	//   ....[8]....
        /*0048*/ 	.word	0xffffffff


	//   ....[9]....
        /*004c*/ 	.word	0xffffffff


	//   ....[10]....
        /*0050*/ 	.word	0x05000076


	//   ....[11]....
        /*0054*/ 	.word	0x05000076


	//   ....[12]....
        /*0058*/ 	.word	0x05000076


	//   ....[13]....
        /*005c*/ 	.word	0x05000076


	//   ....[14]....
        /*0060*/ 	.word	0x05000076


	//   ....[15]....
        /*0064*/ 	.word	0x05000076


	//   ....[16]....
        /*0068*/ 	.word	0x05000076


	//   ....[17]....
        /*006c*/ 	.word	0x05000076


	//   ....[18]....
        /*0070*/ 	.word	0x05000076


	//   ....[19]....
        /*0074*/ 	.word	0x05000076


	//----- nvinfo : EIATTR_COOP_GROUP_INSTR_OFFSETS
	.align		4
.L_2540:
        /*0078*/ 	.byte	0x04, 0x28
        /*007a*/ 	.short	(.L_2542 - .L_2541)


	//   ....[0]....
.L_2541:
        /*007c*/ 	.word	0x00001b50


	//   ....[1]....
        /*0080*/ 	.word	0x00001b70


	//   ....[2]....
        /*0084*/ 	.word	0x00001b90


	//   ....[3]....
        /*0088*/ 	.word	0x00001bb0


	//   ....[4]....
        /*008c*/ 	.word	0x00001be0


	//   ....[5]....
        /*0090*/ 	.word	0x00001f10


	//   ....[6]....
        /*0094*/ 	.word	0x00001f30


	//   ....[7]....
        /*0098*/ 	.word	0x00001f50


	//   ....[8]....
        /*009c*/ 	.word	0x00001f70


	//   ....[9]....
        /*00a0*/ 	.word	0x00001f90


	//   ....[10]....
        /*00a4*/ 	.word	0x000027a0


	//   ....[11]....
        /*00a8*/ 	.word	0x00002840


	//   ....[12]....
        /*00ac*/ 	.word	0x000028b0


	//   ....[13]....
        /*00b0*/ 	.word	0x00002920


	//   ....[14]....
        /*00b4*/ 	.word	0x000029a0


	//   ....[15]....
        /*00b8*/ 	.word	0x00002d10


	//   ....[16]....
        /*00bc*/ 	.word	0x00002d80


	//   ....[17]....
        /*00c0*/ 	.word	0x00002df0


	//   ....[18]....
        /*00c4*/ 	.word	0x00002e60


	//   ....[19]....
        /*00c8*/ 	.word	0x00002ed0


	//----- nvinfo : EIATTR_EXIT_INSTR_OFFSETS
	.align		4
.L_2542:
        /*00cc*/ 	.byte	0x04, 0x1c
        /*00ce*/ 	.short	(.L_2544 - .L_2543)


	//   ....[0]....
.L_2543:
        /*00d0*/ 	.word	0x00000280


	//   ....[1]....
        /*00d4*/ 	.word	0x00002730


	//----- nvinfo : EIATTR_MAX_THREADS
	.align		4
.L_2544:
        /*00d8*/ 	.byte	0x04, 0x05
        /*00da*/ 	.short	(.L_2546 - .L_2545)
.L_2545:
        /*00dc*/ 	.word	0x00000080
        /*00e0*/ 	.word	0x00000001
        /*00e4*/ 	.word	0x00000001


	//----- nvinfo : EIATTR_CRS_STACK_SIZE
	.align		4
.L_2546:
        /*00e8*/ 	.byte	0x04, 0x1e
        /*00ea*/ 	.short	(.L_2548 - .L_2547)
.L_2547:
        /*00ec*/ 	.word	0x00000000


	//----- nvinfo : EIATTR_CBANK_PARAM_SIZE
	.align		4
.L_2548:
        /*00f0*/ 	.byte	0x03, 0x19
        /*00f2*/ 	.short	0x00e8


	//----- nvinfo : EIATTR_PARAM_CBANK
	.align		4
        /*00f4*/ 	.byte	0x04, 0x0a
        /*00f6*/ 	.short	(.L_2550 - .L_2549)
	.align		4
.L_2549:
        /*00f8*/ 	.word	index@(.nv.constant0._ZN10layer_norm13ln_fwd_kernelINS_13Kernel_traitsIf6__halfS2_S2_fjLj768ELj1ELj4ELj1ELj16ENS_18Kernel_traits_baseILj768EfS2_S2_S2_fjLj128EEEEELb0ELb1ELb1ELb1EEEvNS_9FwdParamsE)
        /*00fc*/ 	.short	0x0210
        /*00fe*/ 	.short	0x00e8


	//----- nvinfo : EIATTR_SW_WAR
	.align		4
.L_2550:
        /*0100*/ 	.byte	0x04, 0x36
        /*0102*/ 	.short	(.L_2552 - .L_2551)
.L_2551:
        /*0104*/ 	.word	0x00000008
.L_2552:


//--------------------- .nv.info._ZN10layer_norm13ln_fwd_kernelINS_13Kernel_traitsIf6__halfS2_S2_fjLj768ELj1ELj4ELj1ELj16ENS_18Kernel_traits_baseILj768EfS2_S2_S2_fjLj128EEEEELb1ELb0ELb0ELb0EEEvNS_9FwdParamsE --------------------------
	.section	.nv.info._ZN10layer_norm13ln_fwd_kernelINS_13Kernel_traitsIf6__halfS2_S2_fjLj768ELj1ELj4ELj1ELj16ENS_18Kernel_traits_baseILj768EfS2_S2_S2_fjLj128EEEEELb1ELb0ELb0ELb0EEEvNS_9FwdParamsE,"",@"SHT_CUDA_INFO"
	.sectionflags	@""
	.align	4


	//----- nvinfo : EIATTR_CUDA_API_VERSION
	.align		4
        /*0000*/ 	.byte	0x04, 0x37
        /*0002*/ 	.short	(.L_2554 - .L_2553)
.L_2553:
        /*0004*/ 	.word	0x00000082


	//----- nvinfo : EIATTR_KPARAM_INFO
	.align		4
.L_2554:
        /*0008*/ 	.byte	0x04, 0x17
        /*000a*/ 	.short	(.L_2556 - .L_2555)
.L_2555:
        /*000c*/ 	.word	0x00000000
        /*0010*/ 	.short	0x0000
        /*0012*/ 	.short	0x0000
        /*0014*/ 	.byte	0x00, 0xf0, 0xa1, 0x03


	//----- nvinfo : EIATTR_SPARSE_MMA_MASK
	.align		4
.L_2556:
        /*0018*/ 	.byte	0x03, 0x50
        /*001a*/ 	.short	0x0000


	//----- nvinfo : EIATTR_MAXREG_COUNT
	.align		4
        /*001c*/ 	.byte	0x03, 0x1b
        /*001e*/ 	.short	0x00ff


	//----- nvinfo : EIATTR_MERCURY_ISA_VERSION
	.align		4
        /*0020*/ 	.byte	0x03, 0x5f
        /*0022*/ 	.short	0x0101


	//----- nvinfo : EIATTR_COOP_GROUP_MASK_REGIDS
	.align		4
        /*0024*/ 	.byte	0x04, 0x29
        /*0026*/ 	.short	(.L_2558 - .L_2557)


	//   ....[0]....
.L_2557:
        /*0028*/ 	.word	0xffffffff


	//   ....[1]....
        /*002c*/ 	.word	0xffffffff


	//   ....[2]....
        /*0030*/ 	.word	0xffffffff


	//   ....[3]....
        /*0034*/ 	.word	0xffffffff


	//   ....[4]....
        /*0038*/ 	.word	0xffffffff


	//   ....[5]....
        /*003c*/ 	.word	0xffffffff


	//   ....[6]....
        /*0040*/ 	.word	0xffffffff


	//   ....[7]....
        /*0044*/ 	.word	0xffffffff


	//   ....[8]....
        /*0048*/ 	.word	0xffffffff


	//   ....[9]....
        /*004c*/ 	.word	0xffffffff


	//   ....[10]....
        /*0050*/ 	.word	0x05000064


	//   ....[11]....
        /*0054*/ 	.word	0x05000064


	//   ....[12]....
        /*0058*/ 	.word	0x05000064


	//   ....[13]....
        /*005c*/ 	.word	0x05000064


	//   ....[14]....
        /*0060*/ 	.word	0x05000064


	//   ....[15]....
        /*0064*/ 	.word	0x05000064


	//   ....[16]....
        /*0068*/ 	.word	0x05000064


	//   ....[17]....
        /*006c*/ 	.word	0x05000064


	//   ....[18]....
        /*0070*/ 	.word	0x05000064


	//   ....[19]....
        /*0074*/ 	.word	0x05000064


	//----- nvinfo : EIATTR_COOP_GROUP_INSTR_OFFSETS
	.align		4
.L_2558:
        /*0078*/ 	.byte	0x04, 0x28
        /*007a*/ 	.short	(.L_2560 - .L_2559)


	//   ....[0]....
.L_2559:
        /*007c*/ 	.word	0x00009370


	//   ....[1]....
        /*0080*/ 	.word	0x000093a0


	//   ....[2]....
        /*0084*/ 	.word	0x000093c0


	//   ....[3]....
        /*0088*/ 	.word	0x000093e0


	//   ....[4]....
        /*008c*/ 	.word	0x00009400


	//   ....[5]....
        /*0090*/ 	.word	0x00009740


	//   ....[6]....
        /*0094*/ 	.word	0x00009760


	//   ....[7]....
        /*0098*/ 	.word	0x00009780


	//   ....[8]....
        /*009c*/ 	.word	0x000097a0


	//   ....[9]....
        /*00a0*/ 	.word	0x000097c0


	//   ....[10]....
        /*00a4*/ 	.word	0x0000a020


	//   ....[11]....
        /*00a8*/ 	.word	0x0000a0d0


	//   ....[12]....
        /*00ac*/ 	.word	0x0000a140


	//   ....[13]....
        /*00b0*/ 	.word	0x0000a1b0


	//   ....[14]....
        /*00b4*/ 	.word	0x0000a220


	//   ....[15]....
        /*00b8*/ 	.word	0x0000a5b0


	//   ....[16]....
        /*00bc*/ 	.word	0x0000a620


	//   ....[17]....
        /*00c0*/ 	.word	0x0000a690


	//   ....[18]....
        /*00c4*/ 	.word	0x0000a700


	//   ....[19]....
        /*00c8*/ 	.word	0x0000a770


	//----- nvinfo : EIATTR_EXIT_INSTR_OFFSETS
	.align		4
.L_2560:
        /*00cc*/ 	.byte	0x04, 0x1c
        /*00ce*/ 	.short	(.L_2562 - .L_2561)


	//   ....[0]....
.L_2561:
        /*00d0*/ 	.word	0x00000960


	//   ....[1]....
        /*00d4*/ 	.word	0x00009fb0


	//----- nvinfo : EIATTR_MAX_THREADS
	.align		4
.L_2562:
        /*00d8*/ 	.byte	0x04, 0x05
        /*00da*/ 	.short	(.L_2564 - .L_2563)
.L_2563:
        /*00dc*/ 	.word	0x00000080
        /*00e0*/ 	.word	0x00000001
        /*00e4*/ 	.word	0x00000001


	//----- nvinfo : EIATTR_CRS_STACK_SIZE
	.align		4
.L_2564:
        /*00e8*/ 	.byte	0x04, 0x1e
        /*00ea*/ 	.short	(.L_2566 - .L_2565)
.L_2565:
        /*00ec*/ 	.word	0x00000000


	//----- nvinfo : EIATTR_CBANK_PARAM_SIZE
	.align		4
.L_2566:
        /*00f0*/ 	.byte	0x03, 0x19
        /*00f2*/ 	.short	0x00e8


	//----- nvinfo : EIATTR_PARAM_CBANK
	.align		4
        /*00f4*/ 	.byte	0x04, 0x0a
        /*00f6*/ 	.short	(.L_2568 - .L_2567)
	.align		4
.L_2567:
        /*00f8*/ 	.word	index@(.nv.constant0._ZN10layer_norm13ln_fwd_kernelINS_13Kernel_traitsIf6__halfS2_S2_fjLj768ELj1ELj4ELj1ELj16ENS_18Kernel_traits_baseILj768EfS2_S2_S2_fjLj128EEEEELb1ELb0ELb0ELb0EEEvNS_9FwdParamsE)
        /*00fc*/ 	.short	0x0210
        /*00fe*/ 	.short	0x00e8


	//----- nvinfo : EIATTR_SW_WAR
	.align		4
.L_2568:
        /*0100*/ 	.byte	0x04, 0x36
        /*0102*/ 	.short	(.L_2570 - .L_2569)
.L_2569:
        /*0104*/ 	.word	0x00000008
.L_2570:


//--------------------- .nv.info._ZN10layer_norm13ln_fwd_kernelINS_13Kernel_traitsIf6__halfS2_S2_fjLj768ELj1ELj4ELj1ELj16ENS_18Kernel_traits_baseILj768EfS2_S2_S2_fjLj128EEEEELb1ELb0ELb0ELb1EEEvNS_9FwdParamsE --------------------------
	.section	.nv.info._ZN10layer_norm13ln_fwd_kernelINS_13Kernel_traitsIf6__halfS2_S2_fjLj768ELj1ELj4ELj1ELj16ENS_18Kernel_traits_baseILj768EfS2_S2_S2_fjLj128EEEEELb1ELb0ELb0ELb1EEEvNS_9FwdParamsE,"",@"SHT_CUDA_INFO"
	.sectionflags	@""
	.align	4


	//----- nvinfo : EIATTR_CUDA_API_VERSION
	.align		4
        /*0000*/ 	.byte	0x04, 0x37
        /*0002*/ 	.short	(.L_2572 - .L_2571)
.L_2571:
        /*0004*/ 	.word	0x00000082


	//----- nvinfo : EIATTR_KPARAM_INFO
	.align		4
.L_2572:
        /*0008*/ 	.byte	0x04, 0x17
        /*000a*/ 	.short	(.L_2574 - .L_2573)
.L_2573:
        /*000c*/ 	.word	0x00000000
        /*0010*/ 	.short	0x0000
        /*0012*/ 	.short	0x0000
        /*0014*/ 	.byte	0x00, 0xf0, 0xa1, 0x03


	//----- nvinfo : EIATTR_SPARSE_MMA_MASK
	.align		4
.L_2574:
        /*0018*/ 	.byte	0x03, 0x50
        /*001a*/ 	.short	0x0000


	//----- nvinfo : EIATTR_MAXREG_COUNT
	.align		4
        /*001c*/ 	.byte	0x03, 0x1b
        /*001e*/ 	.short	0x00ff


	//----- nvinfo : EIATTR_MERCURY_ISA_VERSION
	.align		4
        /*0020*/ 	.byte	0x03, 0x5f
        /*0022*/ 	.short	0x0101


	//----- nvinfo : EIATTR_COOP_GROUP_MASK_REGIDS
	.align		4
        /*0024*/ 	.byte	0x04, 0x29
        /*0026*/ 	.short	(.L_2576 - .L_2575)


	//   ....[0]....
.L_2575:
        /*0028*/ 	.word	0xffffffff


	//   ....[1]....
        /*002c*/ 	.word	0xffffffff


	//   ....[2]....
        /*0030*/ 	.word	0xffffffff


	//   ....[3]....
        /*0034*/ 	.word	0xffffffff


	//   ....[4]....
        /*0038*/ 	.word	0xffffffff


	//   ....[5]....
        /*003c*/ 	.word	0xffffffff


	//   ....[6]....
        /*0040*/ 	.word	0xffffffff


	//   ....[7]....
        /*0044*/ 	.word	0xffffffff


	//   ....[8]....
        /*0048*/ 	.word	0xffffffff


	//   ....[9]....
        /*004c*/ 	.word	0xffffffff


	//   ....[10]....
        /*0050*/ 	.word	0x0500004c


	//   ....[11]....
        /*0054*/ 	.word	0x0500004c


	//   ....[12]....
        /*0058*/ 	.word	0x0500004c


	//   ....[13]....
        /*005c*/ 	.word	0x0500004c


	//   ....[14]....
        /*0060*/ 	.word	0x0500004c


	//   ....[15]....
        /*0064*/ 	.word	0x0500004c


	//   ....[16]....
        /*0068*/ 	.word	0x0500004c


	//   ....[17]....
        /*006c*/ 	.word	0x0500004c


	//   ....[18]....
        /*0070*/ 	.word	0x0500004c


	//   ....[19]....
        /*0074*/ 	.word	0x0500004c


	//----- nvinfo : EIATTR_COOP_GROUP_INSTR_OFFSETS
	.align		4
.L_2576:
        /*0078*/ 	.byte	0x04, 0x28
        /*007a*/ 	.short	(.L_2578 - .L_2577)


	//   ....[0]....
.L_2577:
        /*007c*/ 	.word	0x00008f30


	//   ....[1]....
        /*0080*/ 	.word	0x00008f60


	//   ....[2]....
        /*0084*/ 	.word	0x00008f80


	//   ....[3]....
        /*0088*/ 	.word	0x00008fa0


	//   ....[4]....
        /*008c*/ 	.word	0x00008fc0


	//   ....[5]....
        /*0090*/ 	.word	0x000092f0


	//   ....[6]....
        /*0094*/ 	.word	0x00009310


	//   ....[7]....
        /*0098*/ 	.word	0x00009330


	//   ....[8]....
        /*009c*/ 	.word	0x00009350


	//   ....[9]....
        /*00a0*/ 	.word	0x00009370


	//   ....[10]....
        /*00a4*/ 	.word	0x00009b00


	//   ....[11]....
        /*00a8*/ 	.word	0x00009bb0


	//   ....[12]....
        /*00ac*/ 	.word	0x00009c20


	//   ....[13]....
        /*00b0*/ 	.word	0x00009c90


	//   ....[14]....
        /*00b4*/ 	.word	0x00009d00


	//   ....[15]....
        /*00b8*/ 	.word	0x0000a070


	//   ....[16]....
        /*00bc*/ 	.word	0x0000a0e0


	//   ....[17]....
        /*00c0*/ 	.word	0x0000a150


	//   ....[18]....
        /*00c4*/ 	.word	0x0000a1c0


	//   ....[19]....
        /*00c8*/ 	.word	0x0000a230


	//----- nvinfo : EIATTR_EXIT_INSTR_OFFSETS
	.align		4
.L_2578:
        /*00cc*/ 	.byte	0x04, 0x1c
        /*00ce*/ 	.short	(.L_2580 - .L_2579)


	//   ....[0]....
.L_2579:
        /*00d0*/ 	.word	0x000006c0


	//   ....[1]....
        /*00d4*/ 	.word	0x00009a90


	//----- nvinfo : EIATTR_MAX_THREADS
	.align		4
.L_2580:
        /*00d8*/ 	.byte	0x04, 0x05
        /*00da*/ 	.short	(.L_2582 - .L_2581)
.L_2581:
        /*00dc*/ 	.word	0x00000080
        /*00e0*/ 	.word	0x00000001
        /*00e4*/ 	.word	0x00000001


	//----- nvinfo : EIATTR_CRS_STACK_SIZE
	.align		4
.L_2582:
        /*00e8*/ 	.byte	0x04, 0x1e
        /*00ea*/ 	.short	(.L_2584 - .L_2583)
.L_2583:
        /*00ec*/ 	.word	0x00000000


	//----- nvinfo : EIATTR_CBANK_PARAM_SIZE
	.align		4
.L_2584:
        /*00f0*/ 	.byte	0x03, 0x19
        /*00f2*/ 	.short	0x00e8


	//----- nvinfo : EIATTR_PARAM_CBANK
	.align		4
        /*00f4*/ 	.byte	0x04, 0x0a
        /*00f6*/ 	.short	(.L_2586 - .L_2585)
	.align		4
.L_2585:
        /*00f8*/ 	.word	index@(.nv.constant0._ZN10layer_norm13ln_fwd_kernelINS_13Kernel_traitsIf6__halfS2_S2_fjLj768ELj1ELj4ELj1ELj16ENS_18Kernel_traits_baseILj768EfS2_S2_S2_fjLj128EEEEELb1ELb0ELb0ELb1EEEvNS_9FwdParamsE)
        /*00fc*/ 	.short	0x0210
        /*00fe*/ 	.short	0x00e8


	//----- nvinfo : EIATTR_SW_WAR
	.align		4
.L_2586:
        /*0100*/ 	.byte	0x04, 0x36
        /*0102*/ 	.short	(.L_2588 - .L_2587)
.L_2587:
        /*0104*/ 	.word	0x00000008
.L_2588:


//--------------------- .nv.info._ZN10layer_norm13ln_fwd_kernelINS_13Kernel_traitsIf6__halfS2_S2_fjLj768ELj1ELj4ELj1ELj16ENS_18Kernel_traits_baseILj768EfS2_S2_S2_fjLj128EEEEELb1ELb0ELb1ELb0EEEvNS_9FwdParamsE --------------------------
	.section	.nv.info._ZN10layer_norm13ln_fwd_kernelINS_13Kernel_traitsIf6__halfS2_S2_fjLj768ELj1ELj4ELj1ELj16ENS_18Kernel_traits_baseILj768EfS2_S2_S2_fjLj128EEEEELb1ELb0ELb1ELb0EEEvNS_9FwdParamsE,"",@"SHT_CUDA_INFO"
	.sectionflags	@""
	.align	4


	//----- nvinfo : EIATTR_CUDA_API_VERSION
	.align		4
        /*0000*/ 	.byte	0x04, 0x37
        /*0002*/ 	.short	(.L_2590 - .L_2589)
.L_2589:
        /*0004*/ 	.word	0x00000082


	//----- nvinfo : EIATTR_KPARAM_INFO
	.align		4
.L_2590:
        /*0008*/ 	.byte	0x04, 0x17
        /*000a*/ 	.short	(.L_2592 - .L_2591)
.L_2591:
        /*000c*/ 	.word	0x00000000
        /*0010*/ 	.short	0x0000
        /*0012*/ 	.short	0x0000
        /*0014*/ 	.byte	0x00, 0xf0, 0xa1, 0x03


	//----- nvinfo : EIATTR_SPARSE_MMA_MASK
	.align		4
.L_2592:
        /*0018*/ 	.byte	0x03, 0x50
        /*001a*/ 	.short	0x0000


	//----- nvinfo : EIATTR_MAXREG_COUNT
	.align		4
        /*001c*/ 	.byte	0x03, 0x1b
        /*001e*/ 	.short	0x00ff


	//----- nvinfo : EIATTR_MERCURY_ISA_VERSION
	.align		4
        /*0020*/ 	.byte	0x03, 0x5f
        /*0022*/ 	.short	0x0101


	//----- nvinfo : EIATTR_COOP_GROUP_MASK_REGIDS
	.align		4
        /*0024*/ 	.byte	0x04, 0x29
        /*0026*/ 	.short	(.L_2594 - .L_2593)


	//   ....[0]....
.L_2593:
        /*0028*/ 	.word	0xffffffff


	//   ....[1]....
        /*002c*/ 	.word	0xffffffff


	//   ....[2]....
        /*0030*/ 	.word	0xffffffff


	//   ....[3]....
        /*0034*/ 	.word	0xffffffff


	//   ....[4]....
        /*0038*/ 	.word	0xffffffff


	//   ....[5]....
        /*003c*/ 	.word	0xffffffff


	//   ....[6]....
        /*0040*/ 	.word	0xffffffff


	//   ....[7]....
        /*0044*/ 	.word	0xffffffff


	//   ....[8]....
        /*0048*/ 	.word	0xffffffff


	//   ....[9]....
        /*004c*/ 	.word	0xffffffff


	//   ....[10]....
        /*0050*/ 	.word	0x05000072


	//   ....[11]....
        /*0054*/ 	.word	0x05000072


	//   ....[12]....
        /*0058*/ 	.word	0x05000072


	//   ....[13]....
        /*005c*/ 	.word	0x05000072


	//   ....[14]....
        /*0060*/ 	.word	0x05000072


	//   ....[15]....
        /*0064*/ 	.word	0x05000072


	//   ....[16]....
        /*0068*/ 	.word	0x05000072


	//   ....[17]....
        /*006c*/ 	.word	0x05000072


	//   ....[18]....
        /*0070*/ 	.word	0x05000072


	//   ....[19]....
        /*0074*/ 	.word	0x05000072


	//----- nvinfo : EIATTR_COOP_GROUP_INSTR_OFFSETS
	.align		4
.L_2594:
        /*0078*/ 	.byte	0x04, 0x28
        /*007a*/ 	.short	(.L_2596 - .L_2595)


	//   ....[0]....
.L_2595:
        /*007c*/ 	.word	0x0000a410


	//   ....[1]....
        /*0080*/ 	.word	0x0000a440


	//   ....[2]....
        /*0084*/ 	.word	0x0000a460


	//   ....[3]....
        /*0088*/ 	.word	0x0000a480


	//   ....[4]....
        /*008c*/ 	.word	0x0000a4a0


	//   ....[5]....
        /*0090*/ 	.word	0x0000a7e0


	//   ....[6]....
        /*0094*/ 	.word	0x0000a800


	//   ....[7]....
        /*0098*/ 	.word	0x0000a820


	//   ....[8]....
        /*009c*/ 	.word	0x0000a840


	//   ....[9]....
        /*00a0*/ 	.word	0x0000a860


	//   ....[10]....
        /*00a4*/ 	.word	0x0000b150


	//   ....[11]....
        /*00a8*/ 	.word	0x0000b200


	//   ....[12]....
        /*00ac*/ 	.word	0x0000b270


	//   ....[13]....
        /*00b0*/ 	.word	0x0000b2e0


	//   ....[14]....
        /*00b4*/ 	.word	0x0000b350


	//   ....[15]....
        /*00b8*/ 	.word	0x0000b6e0


	//   ....[16]....
        /*00bc*/ 	.word	0x0000b750


	//   ....[17]....
        /*00c0*/ 	.word	0x0000b7c0


	//   ....[18]....
        /*00c4*/ 	.word	0x0000b830


	//   ....[19]....
        /*00c8*/ 	.word	0x0000b8a0


	//----- nvinfo : EIATTR_EXIT_INSTR_OFFSETS
	.align		4
.L_2596:
        /*00cc*/ 	.byte	0x04, 0x1c
        /*00ce*/ 	.short	(.L_2598 - .L_2597)


	//   ....[0]....
.L_2597:
        /*00d0*/ 	.word	0x00000950


	//   ....[1]....
        /*00d4*/ 	.word	0x0000b0e0


	//----- nvinfo : EIATTR_MAX_THREADS
	.align		4
.L_2598:
        /*00d8*/ 	.byte	0x04, 0x05
        /*00da*/ 	.short	(.L_2600 - .L_2599)
.L_2599:
        /*00dc*/ 	.word	0x00000080
        /*00e0*/ 	.word	0x00000001
        /*00e4*/ 	.word	0x00000001


	//----- nvinfo : EIATTR_CRS_STACK_SIZE
	.align		4
.L_2600:
        /*00e8*/ 	.byte	0x04, 0x1e
        /*00ea*/ 	.short	(.L_2602 - .L_2601)
.L_2601:
        /*00ec*/ 	.word	0x00000000


	//----- nvinfo : EIATTR_CBANK_PARAM_SIZE
	.align		4
.L_2602:
        /*00f0*/ 	.byte	0x03, 0x19
        /*00f2*/ 	.short	0x00e8


	//----- nvinfo : EIATTR_PARAM_CBANK
	.align		4
        /*00f4*/ 	.byte	0x04, 0x0a
        /*00f6*/ 	.short	(.L_2604 - .L_2603)
	.align		4
.L_2603:
        /*00f8*/ 	.word	index@(.nv.constant0._ZN10layer_norm13ln_fwd_kernelINS_13Kernel_traitsIf6__halfS2_S2_fjLj768ELj1ELj4ELj1ELj16ENS_18Kernel_traits_baseILj768EfS2_S2_S2_fjLj128EEEEELb1ELb0ELb1ELb0EEEvNS_9FwdParamsE)
        /*00fc*/ 	.short	0x0210
        /*00fe*/ 	.short	0x00e8


	//----- nvinfo : EIATTR_SW_WAR
	.align		4
.L_2604:
        /*0100*/ 	.byte	0x04, 0x36
        /*0102*/ 	.short	(.L_2606 - .L_2605)
.L_2605:
        /*0104*/ 	.word	0x00000008
.L_2606:


//--------------------- .nv.info._ZN10layer_norm13ln_fwd_kernelINS_13Kernel_traitsIf6__halfS2_S2_fjLj768ELj1ELj4ELj1ELj16ENS_18Kernel_traits_baseILj768EfS2_S2_S2_fjLj128EEEEELb1ELb0ELb1ELb1EEEvNS_9FwdParamsE --------------------------
	.section	.nv.info._ZN10layer_norm13ln_fwd_kernelINS_13Kernel_traitsIf6__halfS2_S2_fjLj768ELj1ELj4ELj1ELj16ENS_18Kernel_traits_baseILj768EfS2_S2_S2_fjLj128EEEEELb1ELb0ELb1ELb1EEEvNS_9FwdParamsE,"",@"SHT_CUDA_INFO"
	.sectionflags	@""
	.align	4


	//----- nvinfo : EIATTR_CUDA_API_VERSION
	.align		4
        /*0000*/ 	.byte	0x04, 0x37
        /*0002*/ 	.short	(.L_2608 - .L_2607)
.L_2607:
        /*0004*/ 	.word	0x00000082


	//----- nvinfo : EIATTR_KPARAM_INFO
	.align		4
.L_2608:
        /*0008*/ 	.byte	0x04, 0x17
        /*000a*/ 	.short	(.L_2610 - .L_2609)
.L_2609:
        /*000c*/ 	.word	0x00000000
        /*0010*/ 	.short	0x0000
        /*0012*/ 	.short	0x0000
        /*0014*/ 	.byte	0x00, 0xf0, 0xa1, 0x03


	//----- nvinfo : EIATTR_SPARSE_MMA_MASK
	.align		4
.L_2610:
        /*0018*/ 	.byte	0x03, 0x50
        /*001a*/ 	.short	0x0000


	//----- nvinfo : EIATTR_MAXREG_COUNT
	.align		4
        /*001c*/ 	.byte	0x03, 0x1b
        /*001e*/ 	.short	0x00ff


	//----- nvinfo : EIATTR_MERCURY_ISA_VERSION
	.align		4
        /*0020*/ 	.byte	0x03, 0x5f
        /*0022*/ 	.short	0x0101


	//----- nvinfo : EIATTR_COOP_GROUP_MASK_REGIDS
	.align		4
        /*0024*/ 	.byte	0x04, 0x29
        /*0026*/ 	.short	(.L_2612 - .L_2611)


	//   ....[0]....
.L_2611:
        /*0028*/ 	.word	0xffffffff


	//   ....[1]....
        /*002c*/ 	.word	0xffffffff


	//   ....[2]....
        /*0030*/ 	.word	0xffffffff


	//   ....[3]....
        /*0034*/ 	.word	0xffffffff


	//   ....[4]....
        /*0038*/ 	.word	0xffffffff


	//   ....[5]....
        /*003c*/ 	.word	0xffffffff


	//   ....[6]....
        /*0040*/ 	.word	0xffffffff


	//   ....[7]....
        /*0044*/ 	.word	0xffffffff


	//   ....[8]....
        /*0048*/ 	.word	0xffffffff


	//   ....[9]....
        /*004c*/ 	.word	0xffffffff


	//   ....[10]....
        /*0050*/ 	.word	0x05000071


	//   ....[11]....
        /*0054*/ 	.word	0x05000071


	//   ....[12]....
        /*0058*/ 	.word	0x05000071


	//   ....[13]....
        /*005c*/ 	.word	0x05000071


	//   ....[14]....
        /*0060*/ 	.word	0x05000071


	//   ....[15]....
        /*0064*/ 	.word	0x05000071


	//   ....[16]....
        /*0068*/ 	.word	0x05000071


	//   ....[17]....
        /*006c*/ 	.word	0x05000071


	//   ....[18]....
        /*0070*/ 	.word	0x05000071


	//   ....[19]....
        /*0074*/ 	.word	0x05000071


	//----- nvinfo : EIATTR_COOP_GROUP_INSTR_OFFSETS
	.align		4
.L_2612:
        /*0078*/ 	.byte	0x04, 0x28
        /*007a*/ 	.short	(.L_2614 - .L_2613)


	//   ....[0]....
.L_2613:
        /*007c*/ 	.word	0x0000a290


	//   ....[1]....
        /*0080*/ 	.word	0x0000a2c0


	//   ....[2]....
        /*0084*/ 	.word	0x0000a2e0


	//   ....[3]....
        /*0088*/ 	.word	0x0000a300


	//   ....[4]....
        /*008c*/ 	.word	0x0000a320


	//   ....[5]....
        /*0090*/ 	.word	0x0000a650


	//   ....[6]....
        /*0094*/ 	.word	0x0000a670


	//   ....[7]....
        /*0098*/ 	.word	0x0000a690


	//   ....[8]....
        /*009c*/ 	.word	0x0000a6b0


	//   ....[9]....
        /*00a0*/ 	.word	0x0000a6d0


	//   ....[10]....
        /*00a4*/ 	.word	0x0000aef0


	//   ....[11]....
        /*00a8*/ 	.word	0x0000afa0


	//   ....[12]....
        /*00ac*/ 	.word	0x0000b010


	//   ....[13]....
        /*00b0*/ 	.word	0x0000b080


	//   ....[14]....
        /*00b4*/ 	.word	0x0000b0f0


	//   ....[15]....
        /*00b8*/ 	.word	0x0000b470


	//   ....[16]....
        /*00bc*/ 	.word	0x0000b4e0


	//   ....[17]....
        /*00c0*/ 	.word	0x0000b550


	//   ....[18]....
        /*00c4*/ 	.word	0x0000b5c0


	//   ....[19]....
        /*00c8*/ 	.word	0x0000b630


	//----- nvinfo : EIATTR_EXIT_INSTR_OFFSETS
	.align		4
.L_2614:
        /*00cc*/ 	.byte	0x04, 0x1c
        /*00ce*/ 	.short	(.L_2616 - .L_2615)


	//   ....[0]....
.L_2615:
        /*00d0*/ 	.word	0x000006c0


	//   ....[1]....
        /*00d4*/ 	.word	0x0000ae90


	//----- nvinfo : EIATTR_MAX_THREADS
	.align		4
.L_2616:
        /*00d8*/ 	.byte	0x04, 0x05
        /*00da*/ 	.short	(.L_2618 - .L_2617)
.L_2617:
        /*00dc*/ 	.word	0x00000080
        /*00e0*/ 	.word	0x00000001
        /*00e4*/ 	.word	0x00000001


	//----- nvinfo : EIATTR_CRS_STACK_SIZE
	.align		4
.L_2618:
        /*00e8*/ 	.byte	0x04, 0x1e
        /*00ea*/ 	.short	(.L_2620 - .L_2619)
.L_2619:
        /*00ec*/ 	.word	0x00000000


	//----- nvinfo : EIATTR_CBANK_PARAM_SIZE
	.align		4
.L_2620:
        /*00f0*/ 	.byte	0x03, 0x19
        /*00f2*/ 	.short	0x00e8


	//----- nvinfo : EIATTR_PARAM_CBANK
	.align		4
        /*00f4*/ 	.byte	0x04, 0x0a
        /*00f6*/ 	.short	(.L_2622 - .L_2621)
	.align		4
.L_2621:
        /*00f8*/ 	.word	index@(.nv.constant0._ZN10layer_norm13ln_fwd_kernelINS_13Kernel_traitsIf6__halfS2_S2_fjLj768ELj1ELj4ELj1ELj16ENS_18Kernel_traits_baseILj768EfS2_S2_S2_fjLj128EEEEELb1ELb0ELb1ELb1EEEvNS_9FwdParamsE)
        /*00fc*/ 	.short	0x0210
        /*00fe*/ 	.short	0x00e8


	//----- nvinfo : EIATTR_SW_WAR
	.align		4
.L_2622:
        /*0100*/ 	.byte	0x04, 0x36
        /*0102*/ 	.short	(.L_2624 - .L_2623)
.L_2623:
        /*0104*/ 	.word	0x00000008
.L_2624:


//--------------------- .nv.info._ZN10layer_norm13ln_fwd_kernelINS_13Kernel_traitsIf6__halfS2_S2_fjLj768ELj1ELj4ELj1ELj16ENS_18Kernel_traits_baseILj768EfS2_S2_S2_fjLj128EEEEELb1ELb1ELb0ELb0EEEvNS_9FwdParamsE --------------------------
	.section	.nv.info._ZN10layer_norm13ln_fwd_kernelINS_13Kernel_traitsIf6__halfS2_S2_fjLj768ELj1ELj4ELj1ELj16ENS_18Kernel_traits_baseILj768EfS2_S2_S2_fjLj128EEEEELb1ELb1ELb0ELb0EEEvNS_9FwdParamsE,"",@"SHT_CUDA_INFO"
	.sectionflags	@""
	.align	4


	//----- nvinfo : EIATTR_CUDA_API_VERSION
	.align		4
        /*0000*/ 	.byte	0x04, 0x37
        /*0002*/ 	.short	(.L_2626 - .L_2625)
.L_2625:
        /*0004*/ 	.word	0x00000082


	//----- nvinfo : EIATTR_KPARAM_INFO
	.align		4
.L_2626:
        /*0008*/ 	.byte	0x04, 0x17
        /*000a*/ 	.short	(.L_2628 - .L_2627)
.L_2627:
        /*000c*/ 	.word	0x00000000
        /*0010*/ 	.short	0x0000
        /*0012*/ 	.short	0x0000
        /*0014*/ 	.byte	0x00, 0xf0, 0xa1, 0x03


	//----- nvinfo : EIATTR_SPARSE_MMA_MASK
	.align		4
.L_2628:
        /*0018*/ 	.byte	0x03, 0x50
        /*001a*/ 	.short	0x0000


	//----- nvinfo : EIATTR_MAXREG_COUNT
	.align		4
        /*001c*/ 	.byte	0x03, 0x1b
        /*001e*/ 	.short	0x00ff


	//----- nvinfo : EIATTR_MERCURY_ISA_VERSION
	.align		4
        /*0020*/ 	.byte	0x03, 0x5f
        /*0022*/ 	.short	0x0101


	//----- nvinfo : EIATTR_COOP_GROUP_MASK_REGIDS
	.align		4
        /*0024*/ 	.byte	0x04, 0x29
        /*0026*/ 	.short	(.L_2630 - .L_2629)


	//   ....[0]....
.L_2629:
        /*0028*/ 	.word	0xffffffff


	//   ....[1]....
        /*002c*/ 	.word	0xffffffff


	//   ....[2]....
        /*0030*/ 	.word	0xffffffff


	//   ....[3]....
        /*0034*/ 	.word	0xffffffff


	//   ....[4]....
        /*0038*/ 	.word	0xffffffff


	//   ....[5]....
        /*003c*/ 	.word	0xffffffff


	//   ....[6]....
        /*0040*/ 	.word	0xffffffff


	//   ....[7]....
        /*0044*/ 	.word	0xffffffff


	//   ....[8]....
        /*0048*/ 	.word	0xffffffff


	//   ....[9]....
        /*004c*/ 	.word	0xffffffff


	//   ....[10]....
        /*0050*/ 	.word	0x05000059


	//   ....[11]....
        /*0054*/ 	.word	0x05000059


	//   ....[12]....
        /*0058*/ 	.word	0x05000059


	//   ....[13]....
        /*005c*/ 	.word	0x05000059


	//   ....[14]....
        /*0060*/ 	.word	0x05000059


	//   ....[15]....
        /*0064*/ 	.word	0x05000059


	//   ....[16]....
        /*0068*/ 	.word	0x05000059


	//   ....[17]....
        /*006c*/ 	.word	0x05000059


	//   ....[18]....
        /*0070*/ 	.word	0x05000059


	//   ....[19]....
        /*0074*/ 	.word	0x05000059


	//----- nvinfo : EIATTR_COOP_GROUP_INSTR_OFFSETS
	.align		4
.L_2630:
        /*0078*/ 	.byte	0x04, 0x28
        /*007a*/ 	.short	(.L_2632 - .L_2631)


	//   ....[0]....
.L_2631:
        /*007c*/ 	.word	0x00009890


	//   ....[1]....
        /*0080*/ 	.word	0x000098c0


	//   ....[2]....
        /*0084*/ 	.word	0x000098e0


	//   ....[3]....
        /*0088*/ 	.word	0x00009900


	//   ....[4]....
        /*008c*/ 	.word	0x00009920


	//   ....[5]....
        /*0090*/ 	.word	0x00009c60


	//   ....[6]....
        /*0094*/ 	.word	0x00009c80


	//   ....[7]....
        /*0098*/ 	.word	0x00009ca0


	//   ....[8]....
        /*009c*/ 	.word	0x00009cc0


	//   ....[9]....
        /*00a0*/ 	.word	0x00009ce0


	//   ....[10]....
        /*00a4*/ 	.word	0x0000a540


	//   ....[11]....
        /*00a8*/ 	.word	0x0000a5e0


	//   ....[12]....
        /*00ac*/ 	.word	0x0000a640


	//   ....[13]....
        /*00b0*/ 	.word	0x0000a6a0


	//   ....[14]....
        /*00b4*/ 	.word	0x0000a700


	//   ....[15]....
        /*00b8*/ 	.word	0x0000aaa0


	//   ....[16]....
        /*00bc*/ 	.word	0x0000ab00


	//   ....[17]....
        /*00c0*/ 	.word	0x0000ab60


	//   ....[18]....
        /*00c4*/ 	.word	0x0000abc0


	//   ....[19]....
        /*00c8*/ 	.word	0x0000ac20


	//----- nvinfo : EIATTR_EXIT_INSTR_OFFSETS
	.align		4
.L_2632:
        /*00cc*/ 	.byte	0x04, 0x1c
        /*00ce*/ 	.short	(.L_2634 - .L_2633)


	//   ....[0]....
.L_2633:
        /*00d0*/ 	.word	0x00000a50


	//   ....[1]....
        /*00d4*/ 	.word	0x0000a4d0


	//----- nvinfo : EIATTR_MAX_THREADS
	.align		4
.L_2634:
        /*00d8*/ 	.byte	0x04, 0x05
        /*00da*/ 	.short	(.L_2636 - .L_2635)
.L_2635:
        /*00dc*/ 	.word	0x00000080
        /*00e0*/ 	.word	0x00000001
        /*00e4*/ 	.word	0x00000001


	//----- nvinfo : EIATTR_CRS_STACK_SIZE
	.align		4
.L_2636:
        /*00e8*/ 	.byte	0x04, 0x1e
        /*00ea*/ 	.short	(.L_2638 - .L_2637)
.L_2637:
        /*00ec*/ 	.word	0x00000000


	//----- nvinfo : EIATTR_CBANK_PARAM_SIZE
	.align		4
.L_2638:
        /*00f0*/ 	.byte	0x03, 0x19
        /*00f2*/ 	.short	0x00e8


	//----- nvinfo : EIATTR_PARAM_CBANK
	.align		4
        /*00f4*/ 	.byte	0x04, 0x0a
        /*00f6*/ 	.short	(.L_2640 - .L_2639)
	.align		4
.L_2639:
        /*00f8*/ 	.word	index@(.nv.constant0._ZN10layer_norm13ln_fwd_kernelINS_13Kernel_traitsIf6__halfS2_S2_fjLj768ELj1ELj4ELj1ELj16ENS_18Kernel_traits_baseILj768EfS2_S2_S2_fjLj128EEEEELb1ELb1ELb0ELb0EEEvNS_9FwdParamsE)
        /*00fc*/ 	.short	0x0210
        /*00fe*/ 	.short	0x00e8


	//----- nvinfo : EIATTR_SW_WAR
	.align		4
.L_2640:
        /*0100*/ 	.byte	0x04, 0x36
        /*0102*/ 	.short	(.L_2642 - .L_2641)
.L_2641:
        /*0104*/ 	.word	0x00000008
.L_2642:


//--------------------- .nv.info._ZN10layer_norm13ln_fwd_kernelINS_13Kernel_traitsIf6__halfS2_S2_fjLj768ELj1ELj4ELj1ELj16ENS_18Kernel_traits_baseILj768EfS2_S2_S2_fjLj128EEEEELb1ELb1ELb0ELb1EEEvNS_9FwdParamsE --------------------------
	.section	.nv.info._ZN10layer_norm13ln_fwd_kernelINS_13Kernel_traitsIf6__halfS2_S2_fjLj768ELj1ELj4ELj1ELj16ENS_18Kernel_traits_baseILj768EfS2_S2_S2_fjLj128EEEEELb1ELb1ELb0ELb1EEEvNS_9FwdParamsE,"",@"SHT_CUDA_INFO"
	.sectionflags	@""
	.align	4


	//----- nvinfo : EIATTR_CUDA_API_VERSION
	.align		4
        /*0000*/ 	.byte	0x04, 0x37
        /*0002*/ 	.short	(.L_2644 - .L_2643)
.L_2643:
        /*0004*/ 	.word	0x00000082


	//----- nvinfo : EIATTR_KPARAM_INFO
	.align		4
.L_2644:
        /*0008*/ 	.byte	0x04, 0x17
        /*000a*/ 	.short	(.L_2646 - .L_2645)
.L_2645:
        /*000c*/ 	.word	0x00000000
        /*0010*/ 	.short	0x0000
        /*0012*/ 	.short	0x0000
        /*0014*/ 	.byte	0x00, 0xf0, 0xa1, 0x03


	//----- nvinfo : EIATTR_SPARSE_MMA_MASK
	.align		4
.L_2646:
        /*0018*/ 	.byte	0x03, 0x50
        /*001a*/ 	.short	0x0000


	//----- nvinfo : EIATTR_MAXREG_COUNT
	.align		4
        /*001c*/ 	.byte	0x03, 0x1b
        /*001e*/ 	.short	0x00ff


	//----- nvinfo : EIATTR_MERCURY_ISA_VERSION
	.align		4
        /*0020*/ 	.byte	0x03, 0x5f
        /*0022*/ 	.short	0x0101


	//----- nvinfo : EIATTR_COOP_GROUP_MASK_REGIDS
	.align		4
        /*0024*/ 	.byte	0x04, 0x29
        /*0026*/ 	.short	(.L_2648 - .L_2647)


	//   ....[0]....
.L_2647:
        /*0028*/ 	.word	0xffffffff


	//   ....[1]....
        /*002c*/ 	.word	0xffffffff


	//   ....[2]....
        /*0030*/ 	.word	0xffffffff


	//   ....[3]....
        /*0034*/ 	.word	0xffffffff


	//   ....[4]....
        /*0038*/ 	.word	0xffffffff


	//   ....[5]....
        /*003c*/ 	.word	0xffffffff


	//   ....[6]....
        /*0040*/ 	.word	0xffffffff


	//   ....[7]....
        /*0044*/ 	.word	0xffffffff


	//   ....[8]....
        /*0048*/ 	.word	0xffffffff


	//   ....[9]....
        /*004c*/ 	.word	0xffffffff


	//   ....[10]....
        /*0050*/ 	.word	0x0500004a


	//   ....[11]....
        /*0054*/ 	.word	0x0500004a


	//   ....[12]....
        /*0058*/ 	.word	0x0500004a


	//   ....[13]....
        /*005c*/ 	.word	0x0500004a


	//   ....[14]....
        /*0060*/ 	.word	0x0500004a


	//   ....[15]....
        /*0064*/ 	.word	0x0500004a


	//   ....[16]....
        /*0068*/ 	.word	0x0500004a


	//   ....[17]....
        /*006c*/ 	.word	0x0500004a


	//   ....[18]....
        /*0070*/ 	.word	0x0500004a


	//   ....[19]....
        /*0074*/ 	.word	0x0500004a


	//----- nvinfo : EIATTR_COOP_GROUP_INSTR_OFFSETS
	.align		4
.L_2648:
        /*0078*/ 	.byte	0x04, 0x28
        /*007a*/ 	.short	(.L_2650 - .L_2649)


	//   ....[0]....
.L_2649:
        /*007c*/ 	.word	0x00009360


	//   ....[1]....
        /*0080*/ 	.word	0x00009390


	//   ....[2]....
        /*0084*/ 	.word	0x000093b0


	//   ....[3]....
        /*0088*/ 	.word	0x000093d0


	//   ....[4]....
        /*008c*/ 	.word	0x000093f0


	//   ....[5]....
        /*0090*/ 	.word	0x00009720


	//   ....[6]....
        /*0094*/ 	.word	0x00009740


	//   ....[7]....
        /*0098*/ 	.word	0x00009760


	//   ....[8]....
        /*009c*/ 	.word	0x00009780


	//   ....[9]....
        /*00a0*/ 	.word	0x000097a0


	//   ....[10]....
        /*00a4*/ 	.word	0x00009f30


	//   ....[11]....
        /*00a8*/ 	.word	0x00009fc0


	//   ....[12]....
        /*00ac*/ 	.word	0x0000a020


	//   ....[13]....
        /*00b0*/ 	.word	0x0000a080


	//   ....[14]....
        /*00b4*/ 	.word	0x0000a0e0


	//   ....[15]....
        /*00b8*/ 	.word	0x0000a450


	//   ....[16]....
        /*00bc*/ 	.word	0x0000a4b0


	//   ....[17]....
        /*00c0*/ 	.word	0x0000a510


	//   ....[18]....
        /*00c4*/ 	.word	0x0000a570


	//   ....[19]....
        /*00c8*/ 	.word	0x0000a5d0


	//----- nvinfo : EIATTR_EXIT_INSTR_OFFSETS
	.align		4
.L_2650:
        /*00cc*/ 	.byte	0x04, 0x1c
        /*00ce*/ 	.short	(.L_2652 - .L_2651)


	//   ....[0]....
.L_2651:
        /*00d0*/ 	.word	0x00000700


	//   ....[1]....
        /*00d4*/ 	.word	0x00009ec0


	//----- nvinfo : EIATTR_MAX_THREADS
	.align		4
.L_2652:
        /*00d8*/ 	.byte	0x04, 0x05
        /*00da*/ 	.short	(.L_2654 - .L_2653)
.L_2653:
        /*00dc*/ 	.word	0x00000080
        /*00e0*/ 	.word	0x00000001
        /*00e4*/ 	.word	0x00000001


	//----- nvinfo : EIATTR_CRS_STACK_SIZE
	.align		4
.L_2654:
        /*00e8*/ 	.byte	0x04, 0x1e
        /*00ea*/ 	.short	(.L_2656 - .L_2655)
.L_2655:
        /*00ec*/ 	.word	0x00000000


	//----- nvinfo : EIATTR_CBANK_PARAM_SIZE
	.align		4
.L_2656:
        /*00f0*/ 	.byte	0x03, 0x19
        /*00f2*/ 	.short	0x00e8


	//----- nvinfo : EIATTR_PARAM_CBANK
	.align		4
        /*00f4*/ 	.byte	0x04, 0x0a
        /*00f6*/ 	.short	(.L_2658 - .L_2657)
	.align		4
.L_2657:
        /*00f8*/ 	.word	index@(.nv.constant0._ZN10layer_norm13ln_fwd_kernelINS_13Kernel_traitsIf6__halfS2_S2_fjLj768ELj1ELj4ELj1ELj16ENS_18Kernel_traits_baseILj768EfS2_S2_S2_fjLj128EEEEELb1ELb1ELb0ELb1EEEvNS_9FwdParamsE)
        /*00fc*/ 	.short	0x0210
        /*00fe*/ 	.short	0x00e8


	//----- nvinfo : EIATTR_SW_WAR
	.align		4
.L_2658:
        /*0100*/ 	.byte	0x04, 0x36
        /*0102*/ 	.short	(.L_2660 - .L_2659)
.L_2659:
        /*0104*/ 	.word	0x00000008
.L_2660:


//--------------------- .nv.info._ZN10layer_norm13ln_fwd_kernelINS_13Kernel_traitsIf6__halfS2_S2_fjLj768ELj1ELj4ELj1ELj16ENS_18Kernel_traits_baseILj768EfS2_S2_S2_fjLj128EEEEELb1ELb1ELb1ELb0EEEvNS_9FwdParamsE --------------------------
	.section	.nv.info._ZN10layer_norm13ln_fwd_kernelINS_13Kernel_traitsIf6__halfS2_S2_fjLj768ELj1ELj4ELj1ELj16ENS_18Kernel_traits_baseILj768EfS2_S2_S2_fjLj128EEEEELb1ELb1ELb1ELb0EEEvNS_9FwdParamsE,"",@"SHT_CUDA_INFO"
	.sectionflags	@""
	.align	4


	//----- nvinfo : EIATTR_CUDA_API_VERSION
	.align		4
        /*0000*/ 	.byte	0x04, 0x37
        /*0002*/ 	.short	(.L_2662 - .L_2661)
.L_2661:
        /*0004*/ 	.word	0x00000082


	//----- nvinfo : EIATTR_KPARAM_INFO
	.align		4
.L_2662:
        /*0008*/ 	.byte	0x04, 0x17
        /*000a*/ 	.short	(.L_2664 - .L_2663)
.L_2663:
        /*000c*/ 	.word	0x00000000
        /*0010*/ 	.short	0x0000
        /*0012*/ 	.short	0x0000
        /*0014*/ 	.byte	0x00, 0xf0, 0xa1, 0x03


	//----- nvinfo : EIATTR_SPARSE_MMA_MASK
	.align		4
.L_2664:
        /*0018*/ 	.byte	0x03, 0x50
        /*001a*/ 	.short	0x0000


	//----- nvinfo : EIATTR_MAXREG_COUNT
	.align		4
        /*001c*/ 	.byte	0x03, 0x1b
        /*001e*/ 	.short	0x00ff


	//----- nvinfo : EIATTR_MERCURY_ISA_VERSION
	.align		4
        /*0020*/ 	.byte	0x03, 0x5f
        /*0022*/ 	.short	0x0101


	//----- nvinfo : EIATTR_COOP_GROUP_MASK_REGIDS
	.align		4
        /*0024*/ 	.byte	0x04, 0x29
        /*0026*/ 	.short	(.L_2666 - .L_2665)


	//   ....[0]....
.L_2665:
        /*0028*/ 	.word	0xffffffff


	//   ....[1]....
        /*002c*/ 	.word	0xffffffff


	//   ....[2]....
        /*0030*/ 	.word	0xffffffff


	//   ....[3]....
        /*0034*/ 	.word	0xffffffff


	//   ....[4]....
        /*0038*/ 	.word	0xffffffff


	//   ....[5]....
        /*003c*/ 	.word	0xffffffff


	//   ....[6]....
        /*0040*/ 	.word	0xffffffff


	//   ....[7]....
        /*0044*/ 	.word	0xffffffff


	//   ....[8]....
        /*0048*/ 	.word	0xffffffff


	//   ....[9]....
        /*004c*/ 	.word	0xffffffff


	//   ....[10]....
        /*0050*/ 	.word	0x05000089


	//   ....[11]....
        /*0054*/ 	.word	0x05000089


	//   ....[12]....
        /*0058*/ 	.word	0x05000089


	//   ....[13]....
        /*005c*/ 	.word	0x05000089


	//   ....[14]....
        /*0060*/ 	.word	0x05000089


	//   ....[15]....
        /*0064*/ 	.word	0x05000089


	//   ....[16]....
        /*0068*/ 	.word	0x05000089


	//   ....[17]....
        /*006c*/ 	.word	0x05000089


	//   ....[18]....
        /*0070*/ 	.word	0x05000089


	//   ....[19]....
        /*0074*/ 	.word	0x05000089


	//----- nvinfo : EIATTR_COOP_GROUP_INSTR_OFFSETS
	.align		4
.L_2666:
        /*0078*/ 	.byte	0x04, 0x28
        /*007a*/ 	.short	(.L_2668 - .L_2667)


	//   ....[0]....
.L_2667:
        /*007c*/ 	.word	0x0000a690


	//   ....[1]....
        /*0080*/ 	.word	0x0000a6b0


	//   ....[2]....
        /*0084*/ 	.word	0x0000a6d0


	//   ....[3]....
        /*0088*/ 	.word	0x0000a6f0


	//   ....[4]....
        /*008c*/ 	.word	0x0000a720


	//   ....[5]....
        /*0090*/ 	.word	0x0000aa60


	//   ....[6]....
        /*0094*/ 	.word	0x0000aa80


	//   ....[7]....
        /*0098*/ 	.word	0x0000aaa0


	//   ....[8]....
        /*009c*/ 	.word	0x0000aac0


	//   ....[9]....
        /*00a0*/ 	.word	0x0000aae0


	//   ....[10]....
        /*00a4*/ 	.word	0x0000b3d0


	//   ....[11]....
        /*00a8*/ 	.word	0x0000b470


	//   ....[12]....
        /*00ac*/ 	.word	0x0000b4e0


	//   ....[13]....
        /*00b0*/ 	.word	0x0000b550


	//   ....[14]....
        /*00b4*/ 	.word	0x0000b5d0


	//   ....[15]....
        /*00b8*/ 	.word	0x0000b960


	//   ....[16]....
        /*00bc*/ 	.word	0x0000b9d0


	//   ....[17]....
        /*00c0*/ 	.word	0x0000ba40


	//   ....[18]....
        /*00c4*/ 	.word	0x0000bab0


	//   ....[19]....
        /*00c8*/ 	.word	0x0000bb20


	//----- nvinfo : EIATTR_EXIT_INSTR_OFFSETS
	.align		4
.L_2668:
        /*00cc*/ 	.byte	0x04, 0x1c
        /*00ce*/ 	.short	(.L_2670 - .L_2669)


	//   ....[0]....
.L_2669:
        /*00d0*/ 	.word	0x00000a40


	//   ....[1]....
        /*00d4*/ 	.word	0x0000b360


	//----- nvinfo : EIATTR_MAX_THREADS
	.align		4
.L_2670:
        /*00d8*/ 	.byte	0x04, 0x05
        /*00da*/ 	.short	(.L_2672 - .L_2671)
.L_2671:
        /*00dc*/ 	.word	0x00000080
        /*00e0*/ 	.word	0x00000001
        /*00e4*/ 	.word	0x00000001


	//----- nvinfo : EIATTR_CRS_STACK_SIZE
	.align		4
.L_2672:
        /*00e8*/ 	.byte	0x04, 0x1e
        /*00ea*/ 	.short	(.L_2674 - .L_2673)
.L_2673:
        /*00ec*/ 	.word	0x00000000


	//----- nvinfo : EIATTR_CBANK_PARAM_SIZE
	.align		4
.L_2674:
        /*00f0*/ 	.byte	0x03, 0x19
        /*00f2*/ 	.short	0x00e8


	//----- nvinfo : EIATTR_PARAM_CBANK
	.align		4
        /*00f4*/ 	.byte	0x04, 0x0a
        /*00f6*/ 	.short	(.L_2676 - .L_2675)
	.align		4
.L_2675:
        /*00f8*/ 	.word	index@(.nv.constant0._ZN10layer_norm13ln_fwd_kernelINS_13Kernel_traitsIf6__halfS2_S2_fjLj768ELj1ELj4ELj1ELj16ENS_18Kernel_traits_baseILj768EfS2_S2_S2_fjLj128EEEEELb1ELb1ELb1ELb0EEEvNS_9FwdParamsE)
        /*00fc*/ 	.short	0x0210
        /*00fe*/ 	.short	0x00e8


	//----- nvinfo : EIATTR_SW_WAR
	.align		4
.L_2676:
        /*0100*/ 	.byte	0x04, 0x36
        /*0102*/ 	.short	(.L_2678 - .L_2677)
.L_2677:
        /*0104*/ 	.word	0x00000008
.L_2678:


//--------------------- .nv.info._ZN10layer_norm13ln_fwd_kernelINS_13Kernel_traitsIf6__halfS2_S2_fjLj768ELj1ELj4ELj1ELj16ENS_18Kernel_traits_baseILj768EfS2_S2_S2_fjLj128EEEEELb1ELb1ELb1ELb1EEEvNS_9FwdParamsE --------------------------
	.section	.nv.info._ZN10layer_norm13ln_fwd_kernelINS_13Kernel_traitsIf6__halfS2_S2_fjLj768ELj1ELj4ELj1ELj16ENS_18Kernel_traits_baseILj768EfS2_S2_S2_fjLj128EEEEELb1ELb1ELb1ELb1EEEvNS_9FwdParamsE,"",@"SHT_CUDA_INFO"
	.sectionflags	@""
	.align	4


	//----- nvinfo : EIATTR_CUDA_API_VERSION
	.align		4
        /*0000*/ 	.byte	0x04, 0x37
        /*0002*/ 	.short	(.L_2680 - .L_2679)
.L_2679:
        /*0004*/ 	.word	0x00000082


	//----- nvinfo : EIATTR_KPARAM_INFO
	.align		4
.L_2680:
        /*0008*/ 	.byte	0x04, 0x17
        /*000a*/ 	.short	(.L_2682 - .L_2681)
.L_2681:
        /*000c*/ 	.word	0x00000000
        /*0010*/ 	.short	0x0000
        /*0012*/ 	.short	0x0000
        /*0014*/ 	.byte	0x00, 0xf0, 0xa1, 0x03


	//----- nvinfo : EIATTR_SPARSE_MMA_MASK
	.align		4
.L_2682:
        /*0018*/ 	.byte	0x03, 0x50
        /*001a*/ 	.short	0x0000


	//----- nvinfo : EIATTR_MAXREG_COUNT
	.align		4
        /*001c*/ 	.byte	0x03, 0x1b
        /*001e*/ 	.short	0x00ff


	//----- nvinfo : EIATTR_MERCURY_ISA_VERSION
	.align		4
        /*0020*/ 	.byte	0x03, 0x5f
        /*0022*/ 	.short	0x0101


	//----- nvinfo : EIATTR_COOP_GROUP_MASK_REGIDS
	.align		4
        /*0024*/ 	.byte	0x04, 0x29
        /*0026*/ 	.short	(.L_2684 - .L_2683)


	//   ....[0]....
.L_2683:
        /*0028*/ 	.word	0xffffffff


	//   ....[1]....
        /*002c*/ 	.word	0xffffffff


	//   ....[2]....
        /*0030*/ 	.word	0xffffffff


	//   ....[3]....
        /*0034*/ 	.word	0xffffffff


	//   ....[4]....
        /*0038*/ 	.word	0xffffffff


	//   ....[5]....
        /*003c*/ 	.word	0xffffffff


	//   ....[6]....
        /*0040*/ 	.word	0xffffffff


	//   ....[7]....
        /*0044*/ 	.word	0xffffffff


	//   ....[8]....
        /*0048*/ 	.word	0xffffffff


	//   ....[9]....
        /*004c*/ 	.word	0xffffffff


	//   ....[10]....
        /*0050*/ 	.word	0x05000087


	//   ....[11]....
        /*0054*/ 	.word	0x05000087


	//   ....[12]....
        /*0058*/ 	.word	0x05000087


	//   ....[13]....
        /*005c*/ 	.word	0x05000087


	//   ....[14]....
        /*0060*/ 	.word	0x05000087


	//   ....[15]....
        /*0064*/ 	.word	0x05000087


	//   ....[16]....
        /*0068*/ 	.word	0x05000087


	//   ....[17]....
        /*006c*/ 	.word	0x05000087


	//   ....[18]....
        /*0070*/ 	.word	0x05000087


	//   ....[19]....
        /*0074*/ 	.word	0x05000087


	//----- nvinfo : EIATTR_COOP_GROUP_INSTR_OFFSETS
	.align		4
.L_2684:
        /*0078*/ 	.byte	0x04, 0x28
        /*007a*/ 	.short	(.L_2686 - .L_2685)


	//   ....[0]....
.L_2685:
        /*007c*/ 	.word	0x0000a470


	//   ....[1]....
        /*0080*/ 	.word	0x0000a4a0


	//   ....[2]....
        /*0084*/ 	.word	0x0000a4c0


	//   ....[3]....
        /*0088*/ 	.word	0x0000a4e0


	//   ....[4]....
        /*008c*/ 	.word	0x0000a500


	//   ....[5]....
        /*0090*/ 	.word	0x0000a830


	//   ....[6]....
        /*0094*/ 	.word	0x0000a850


	//   ....[7]....
        /*0098*/ 	.word	0x0000a870


	//   ....[8]....
        /*009c*/ 	.word	0x0000a890


	//   ....[9]....
        /*00a0*/ 	.word	0x0000a8b0


	//   ....[10]....
        /*00a4*/ 	.word	0x0000b0c0


	//   ....[11]....
        /*00a8*/ 	.word	0x0000b170


	//   ....[12]....
        /*00ac*/ 	.word	0x0000b1e0


	//   ....[13]....
        /*00b0*/ 	.word	0x0000b250


	//   ....[14]....
        /*00b4*/ 	.word	0x0000b2c0


	//   ....[15]....
        /*00b8*/ 	.word	0x0000b640


	//   ....[16]....
        /*00bc*/ 	.word	0x0000b6b0


	//   ....[17]....
        /*00c0*/ 	.word	0x0000b720


	//   ....[18]....
        /*00c4*/ 	.word	0x0000b790


	//   ....[19]....
        /*00c8*/ 	.word	0x0000b800


	//----- nvinfo : EIATTR_EXIT_INSTR_OFFSETS
	.align		4
.L_2686:
        /*00cc*/ 	.byte	0x04, 0x1c
        /*00ce*/ 	.short	(.L_2688 - .L_2687)


	//   ....[0]....
.L_2687:
        /*00d0*/ 	.word	0x00000700


	//   ....[1]....
        /*00d4*/ 	.word	0x0000b060


	//----- nvinfo : EIATTR_MAX_THREADS
	.align		4
.L_2688:
        /*00d8*/ 	.byte	0x04, 0x05
        /*00da*/ 	.short	(.L_2690 - .L_2689)
.L_2689:
        /*00dc*/ 	.word	0x00000080
        /*00e0*/ 	.word	0x00000001
        /*00e4*/ 	.word	0x00000001


	//----- nvinfo : EIATTR_CRS_STACK_SIZE
	.align		4
.L_2690:
        /*00e8*/ 	.byte	0x04, 0x1e
        /*00ea*/ 	.short	(.L_2692 - .L_2691)
.L_2691:
        /*00ec*/ 	.word	0x00000000


	//----- nvinfo : EIATTR_CBANK_PARAM_SIZE
	.align		4
.L_2692:
        /*00f0*/ 	.byte	0x03, 0x19
        /*00f2*/ 	.short	0x00e8


	//----- nvinfo : EIATTR_PARAM_CBANK
	.align		4
        /*00f4*/ 	.byte	0x04, 0x0a
        /*00f6*/ 	.short	(.L_2694 - .L_2693)
	.align		4
.L_2693:
        /*00f8*/ 	.word	index@(.nv.constant0._ZN10layer_norm13ln_fwd_kernelINS_13Kernel_traitsIf6__halfS2_S2_fjLj768ELj1ELj4ELj1ELj16ENS_18Kernel_traits_baseILj768EfS2_S2_S2_fjLj128EEEEELb1ELb1ELb1ELb1EEEvNS_9FwdParamsE)
        /*00fc*/ 	.short	0x0210
        /*00fe*/ 	.short	0x00e8


	//----- nvinfo : EIATTR_SW_WAR
	.align		4
.L_2694:
        /*0100*/ 	.byte	0x04, 0x36
        /*0102*/ 	.short	(.L_2696 - .L_2695)
.L_2695:
        /*0104*/ 	.word	0x00000008
.L_2696:


//--------------------- .nv.info._ZN10layer_norm13ln_fwd_kernelINS_13Kernel_traitsI6__halfS2_fS2_fjLj768ELj1ELj4ELj1ELj16ENS_18Kernel_traits_baseILj768ES2_S2_fS2_fjLj128EEEEELb0ELb0ELb0ELb0EEEvNS_9FwdParamsE --------------------------
	.section	.nv.info._ZN10layer_norm13ln_fwd_kernelINS_13Kernel_traitsI6__halfS2_fS2_fjLj768ELj1ELj4ELj1ELj16ENS_18Kernel_traits_baseILj768ES2_S2_fS2_fjLj128EEEEELb0ELb0ELb0ELb0EEEvNS_9FwdParamsE,"",@"SHT_CUDA_INFO"
	.sectionflags	@""
	.align	4


	//----- nvinfo : EIATTR_CUDA_API_VERSION
	.align		4
        /*0000*/ 	.byte	0x04, 0x37
        /*0002*/ 	.short	(.L_2698 - .L_2697)
.L_2697:
        /*0004*/ 	.word	0x00000082


	//----- nvinfo : EIATTR_KPARAM_INFO
	.align		4
.L_2698:
        /*0008*/ 	.byte	0x04, 0x17
        /*000a*/ 	.short	(.L_2700 - .L_2699)
.L_2699:
        /*000c*/ 	.word	0x00000000
        /*0010*/ 	.short	0x0000
        /*0012*/ 	.short	0x0000
        /*0014*/ 	.byte	0x00, 0xf0, 0xa1, 0x03


	//----- nvinfo : EIATTR_SPARSE_MMA_MASK
	.align		4
.L_2700:
        /*0018*/ 	.byte	0x03, 0x50
        /*001a*/ 	.short	0x0000


	//----- nvinfo : EIATTR_MAXREG_COUNT
	.align		4
        /*001c*/ 	.byte	0x03, 0x1b
        /*001e*/ 	.short	0x00ff


	//----- nvinfo : EIATTR_MERCURY_ISA_VERSION
	.align		4
        /*0020*/ 	.byte	0x03, 0x5f
        /*0022*/ 	.short	0x0101


	//----- nvinfo : EIATTR_COOP_GROUP_MASK_REGIDS
	.align		4
        /*0024*/ 	.byte	0x04, 0x29
        /*0026*/ 	.short	(.L_2702 - .L_2701)


	//   ....[0]....
.L_2701:
        /*0028*/ 	.word	0xffffffff


	//   ....[1]....
        /*002c*/ 	.word	0xffffffff


	//   ....[2]....
        /*0030*/ 	.word	0xffffffff


	//   ....[3]....
        /*0034*/ 	.word	0xffffffff


	//   ....[4]....
        /*0038*/ 	.word	0xffffffff


	//   ....[5]....
        /*003c*/ 	.word	0xffffffff


	//   ....[6]....
        /*0040*/ 	.word	0xffffffff


	//   ....[7]....
        /*0044*/ 	.word	0xffffffff


	//   ....[8]....
        /*0048*/ 	.word	0xffffffff


	//   ....[9]....
        /*004c*/ 	.word	0xffffffff


	//   ....[10]....
        /*0050*/ 	.word	0x05000033


	//   ....[11]....
        /*0054*/ 	.word	0x05000033


	//   ....[12]....
        /*0058*/ 	.word	0x05000033


	//   ....[13]....
        /*005c*/ 	.word	0x05000033


	//   ....[14]....
        /*0060*/ 	.word	0x05000033


	//   ....[15]....
        /*0064*/ 	.word	0x05000033


	//   ....[16]....
        /*0068*/ 	.word	0x05000033


	//   ....[17]....
        /*006c*/ 	.word	0x05000033


	//   ....[18]....
        /*0070*/ 	.word	0x05000033


	//   ....[19]....
        /*0074*/ 	.word	0x05000033


	//----- nvinfo : EIATTR_COOP_GROUP_INSTR_OFFSETS
	.align		4
.L_2702:
        /*0078*/ 	.byte	0x04, 0x28
        /*007a*/ 	.short	(.L_2704 - .L_2703)


	//   ....[0]....
.L_2703:
        /*007c*/ 	.word	0x00001220


	//   ....[1]....
        /*0080*/ 	.word	0x00001250


	//   ....[2]....
        /*0084*/ 	.word	0x00001270


	//   ....[3]....
        /*0088*/ 	.word	0x00001290


	//   ....[4]....
        /*008c*/ 	.word	0x000012b0


	//   ....[5]....
        /*0090*/ 	.word	0x000015f0


	//   ....[6]....
        /*0094*/ 	.word	0x00001610


	//   ....[7]....
        /*0098*/ 	.word	0x00001630


	//   ....[8]....
        /*009c*/ 	.word	0x00001650


	//   ....[9]....
        /*00a0*/ 	.word	0x00001670


	//   ....[10]....
        /*00a4*/ 	.word	0x00001ec0


	//   ....[11]....
        /*00a8*/ 	.word	0x00001f50


	//   ....[12]....
        /*00ac*/ 	.word	0x00001fb0


	//   ....[13]....
        /*00b0*/ 	.word	0x00002010


	//   ....[14]....
        /*00b4*/ 	.word	0x00002070


	//   ....[15]....
        /*00b8*/ 	.word	0x00002400


	//   ....[16]....
        /*00bc*/ 	.word	0x00002450


	//   ....[17]....
        /*00c0*/ 	.word	0x000024b0


	//   ....[18]....
        /*00c4*/ 	.word	0x00002510


	//   ....[19]....
        /*00c8*/ 	.word	0x00002570


	//----- nvinfo : EIATTR_EXIT_INSTR_OFFSETS
	.align		4
.L_2704:
        /*00cc*/ 	.byte	0x04, 0x1c
        /*00ce*/ 	.short	(.L_2706 - .L_2705)


	//   ....[0]....
.L_2705:
        /*00d0*/ 	.word	0x000003e0


	//   ....[1]....
        /*00d4*/ 	.word	0x00001e50


	//----- nvinfo : EIATTR_MAX_THREADS
	.align		4
.L_2706:
        /*00d8*/ 	.byte	0x04, 0x05
        /*00da*/ 	.short	(.L_2708 - .L_2707)
.L_2707:
        /*00dc*/ 	.word	0x00000080
        /*00e0*/ 	.word	0x00000001
        /*00e4*/ 	.word	0x00000001


	//----- nvinfo : EIATTR_CRS_STACK_SIZE
	.align		4
.L_2708:
        /*00e8*/ 	.byte	0x04, 0x1e
        /*00ea*/ 	.short	(.L_2710 - .L_2709)
.L_2709:
        /*00ec*/ 	.word	0x00000000


	//----- nvinfo : EIATTR_CBANK_PARAM_SIZE
	.align		4
.L_2710:
        /*00f0*/ 	.byte	0x03, 0x19
        /*00f2*/ 	.short	0x00e8


	//----- nvinfo : EIATTR_PARAM_CBANK
	.align		4
        /*00f4*/ 	.byte	0x04, 0x0a
        /*00f6*/ 	.short	(.L_2712 - .L_2711)
	.align		4
.L_2711:
        /*00f8*/ 	.word	index@(.nv.constant0._ZN10layer_norm13ln_fwd_kernelINS_13Kernel_traitsI6__halfS2_fS2_fjLj768ELj1ELj4ELj1ELj16ENS_18Kernel_traits_baseILj768ES2_S2_fS2_fjLj128EEEEELb0ELb0ELb0ELb0EEEvNS_9FwdParamsE)
        /*00fc*/ 	.short	0x0210
        /*00fe*/ 	.short	0x00e8


	//----- nvinfo : EIATTR_SW_WAR
	.align		4
.L_2712:
        /*0100*/ 	.byte	0x04, 0x36
        /*0102*/ 	.short	(.L_2714 - .L_2713)
.L_2713:
        /*0104*/ 	.word	0x00000008
.L_2714:


//--------------------- .nv.info._ZN10layer_norm13ln_fwd_kernelINS_13Kernel_traitsI6__halfS2_fS2_fjLj768ELj1ELj4ELj1ELj16ENS_18Kernel_traits_baseILj768ES2_S2_fS2_fjLj128EEEEELb0ELb0ELb0ELb1EEEvNS_9FwdParamsE --------------------------
	.section	.nv.info._ZN10layer_norm13ln_fwd_kernelINS_13Kernel_traitsI6__halfS2_fS2_fjLj768ELj1ELj4ELj1ELj16ENS_18Kernel_traits_baseILj768ES2_S2_fS2_fjLj128EEEEELb0ELb0ELb0ELb1EEEvNS_9FwdParamsE,"",@"SHT_CUDA_INFO"
	.sectionflags	@""
	.align	4


	//----- nvinfo : EIATTR_CUDA_API_VERSION
	.align		4
        /*0000*/ 	.byte	0x04, 0x37
        /*0002*/ 	.short	(.L_2716 - .L_2715)
.L_2715:
        /*0004*/ 	.word	0x00000082


	//----- nvinfo : EIATTR_KPARAM_INFO
	.align		4
.L_2716:
        /*0008*/ 	.byte	0x04, 0x17
        /*000a*/ 	.short	(.L_2718 - .L_2717)
.L_2717:
        /*000c*/ 	.word	0x00000000
        /*0010*/ 	.short	0x0000
        /*0012*/ 	.short	0x0000
        /*0014*/ 	.byte	0x00, 0xf0, 0xa1, 0x03


	//----- nvinfo : EIATTR_SPARSE_MMA_MASK
	.align		4
.L_2718:
        /*0018*/ 	.byte	0x03, 0x50
        /*001a*/ 	.short	0x0000


	//----- nvinfo : EIATTR_MAXREG_COUNT
	.align		4
        /*001c*/ 	.byte	0x03, 0x1b
        /*001e*/ 	.short	0x00ff


	//----- nvinfo : EIATTR_MERCURY_ISA_VERSION
	.align		4
        /*0020*/ 	.byte	0x03, 0x5f
        /*0022*/ 	.short	0x0101


	//----- nvinfo : EIATTR_COOP_GROUP_MASK_REGIDS
	.align		4
        /*0024*/ 	.byte	0x04, 0x29
        /*0026*/ 	.short	(.L_2720 - .L_2719)


	//   ....[0]....
.L_2719:
        /*0028*/ 	.word	0xffffffff


	//   ....[1]....
        /*002c*/ 	.word	0xffffffff


	//   ....[2]....
        /*0030*/ 	.word	0xffffffff


	//   ....[3]....
        /*0034*/ 	.word	0xffffffff


	//   ....[4]....
        /*0038*/ 	.word	0xffffffff


	//   ....[5]....
        /*003c*/ 	.word	0xffffffff


	//   ....[6]....
        /*0040*/ 	.word	0xffffffff


	//   ....[7]....
        /*0044*/ 	.word	0xffffffff


	//   ....[8]....
        /*0048*/ 	.word	0xffffffff


	//   ....[9]....
        /*004c*/ 	.word	0xffffffff


	//   ....[10]....
        /*0050*/ 	.word	0x05000025


	//   ....[11]....
        /*0054*/ 	.word	0x05000025


	//   ....[12]....
        /*0058*/ 	.word	0x05000025


	//   ....[13]....
        /*005c*/ 	.word	0x05000025


	//   ....[14]....
        /*0060*/ 	.word	0x05000025


	//   ....[15]....
        /*0064*/ 	.word	0x05000025


	//   ....[16]....
        /*0068*/ 	.word	0x05000025


	//   ....[17]....
        /*006c*/ 	.word	0x05000025


	//   ....[18]....
        /*0070*/ 	.word	0x05000025


	//   ....[19]....
        /*0074*/ 	.word	0x05000025


	//----- nvinfo : EIATTR_COOP_GROUP_INSTR_OFFSETS
	.align		4
.L_2720:
        /*0078*/ 	.byte	0x04, 0x28
        /*007a*/ 	.short	(.L_2722 - .L_2721)


	//   ....[0]....
.L_2721:
        /*007c*/ 	.word	0x00001020


	//   ....[1]....
        /*0080*/ 	.word	0x00001050


	//   ....[2]....
        /*0084*/ 	.word	0x00001070


	//   ....[3]....
        /*0088*/ 	.word	0x00001090


	//   ....[4]....
        /*008c*/ 	.word	0x000010b0


	//   ....[5]....
        /*0090*/ 	.word	0x000013e0


	//   ....[6]....
        /*0094*/ 	.word	0x00001400


	//   ....[7]....
        /*0098*/ 	.word	0x00001420


	//   ....[8]....
        /*009c*/ 	.word	0x00001440


	//   ....[9]....
        /*00a0*/ 	.word	0x00001460


	//   ....[10]....
        /*00a4*/ 	.word	0x00001ba0


	//   ....[11]....
        /*00a8*/ 	.word	0x00001c30


	//   ....[12]....
        /*00ac*/ 	.word	0x00001c90


	//   ....[13]....
        /*00b0*/ 	.word	0x00001cf0


	//   ....[14]....
        /*00b4*/ 	.word	0x00001d50


	//   ....[15]....
        /*00b8*/ 	.word	0x000020c0


	//   ....[16]....
        /*00bc*/ 	.word	0x00002120


	//   ....[17]....
        /*00c0*/ 	.word	0x00002180


	//   ....[18]....
        /*00c4*/ 	.word	0x000021e0


	//   ....[19]....
        /*00c8*/ 	.word	0x00002230


	//----- nvinfo : EIATTR_EXIT_INSTR_OFFSETS
	.align		4
.L_2722:
        /*00cc*/ 	.byte	0x04, 0x1c
        /*00ce*/ 	.short	(.L_2724 - .L_2723)


	//   ....[0]....
.L_2723:
        /*00d0*/ 	.word	0x00000150


	//   ....[1]....
        /*00d4*/ 	.word	0x00001b30


	//----- nvinfo : EIATTR_MAX_THREADS
	.align		4
.L_2724:
        /*00d8*/ 	.byte	0x04, 0x05
        /*00da*/ 	.short	(.L_2726 - .L_2725)
.L_2725:
        /*00dc*/ 	.word	0x00000080
        /*00e0*/ 	.word	0x00000001
        /*00e4*/ 	.word	0x00000001


	//----- nvinfo : EIATTR_CRS_STACK_SIZE
	.align		4
.L_2726:
        /*00e8*/ 	.byte	0x04, 0x1e
        /*00ea*/ 	.short	(.L_2728 - .L_2727)
.L_2727:
        /*00ec*/ 	.word	0x00000000


	//----- nvinfo : EIATTR_CBANK_PARAM_SIZE
	.align		4
.L_2728:
        /*00f0*/ 	.byte	0x03, 0x19
        /*00f2*/ 	.short	0x00e8


	//----- nvinfo : EIATTR_PARAM_CBANK
	.align		4
        /*00f4*/ 	.byte	0x04, 0x0a
        /*00f6*/ 	.short	(.L_2730 - .L_2729)
	.align		4
.L_2729:
        /*00f8*/ 	.word	index@(.nv.constant0._ZN10layer_norm13ln_fwd_kernelINS_13Kernel_traitsI6__halfS2_fS2_fjLj768ELj1ELj4ELj1ELj16ENS_18Kernel_traits_baseILj768ES2_S2_fS2_fjLj128EEEEELb0ELb0ELb0ELb1EEEvNS_9FwdParamsE)
        /*00fc*/ 	.short	0x0210
        /*00fe*/ 	.short	0x00e8


	//----- nvinfo : EIATTR_SW_WAR
	.align		4
.L_2730:
        /*0100*/ 	.byte	0x04, 0x36
        /*0102*/ 	.short	(.L_2732 - .L_2731)
.L_2731:
        /*0104*/ 	.word	0x00000008
.L_2732:


//--------------------- .nv.info._ZN10layer_norm13ln_fwd_kernelINS_13Kernel_traitsI6__halfS2_fS2_fjLj768ELj1ELj4ELj1ELj16ENS_18Kernel_traits_baseILj768ES2_S2_fS2_fjLj128EEEEELb0ELb0ELb1ELb0EEEvNS_9FwdParamsE --------------------------
	.section	.nv.info._ZN10layer_norm13ln_fwd_kernelINS_13Kernel_traitsI6__halfS2_fS2_fjLj768ELj1ELj4ELj1ELj16ENS_18Kernel_traits_baseILj768ES2_S2_fS2_fjLj128EEEEELb0ELb0ELb1ELb0EEEvNS_9FwdParamsE,"",@"SHT_CUDA_INFO"
	.sectionflags	@""
	.align	4


	//----- nvinfo : EIATTR_CUDA_API_VERSION
	.align		4
        /*0000*/ 	.byte	0x04, 0x37
        /*0002*/ 	.short	(.L_2734 - .L_2733)
.L_2733:
        /*0004*/ 	.word	0x00000082


	//----- nvinfo : EIATTR_KPARAM_INFO
	.align		4
.L_2734:
        /*0008*/ 	.byte	0x04, 0x17
        /*000a*/ 	.short	(.L_2736 - .L_2735)
.L_2735:
        /*000c*/ 	.word	0x00000000
        /*0010*/ 	.short	0x0000
        /*0012*/ 	.short	0x0000
        /*0014*/ 	.byte	0x00, 0xf0, 0xa1, 0x03


	//----- nvinfo : EIATTR_SPARSE_MMA_MASK
	.align		4
.L_2736:
        /*0018*/ 	.byte	0x03, 0x50
        /*001a*/ 	.short	0x0000


	//----- nvinfo : EIATTR_MAXREG_COUNT
	.align		4
        /*001c*/ 	.byte	0x03, 0x1b
        /*001e*/ 	.short	0x00ff


	//----- nvinfo : EIATTR_MERCURY_ISA_VERSION
	.align		4
        /*0020*/ 	.byte	0x03, 0x5f
        /*0022*/ 	.short	0x0101


	//----- nvinfo : EIATTR_COOP_GROUP_MASK_REGIDS
	.align		4
        /*0024*/ 	.byte	0x04, 0x29
        /*0026*/ 	.short	(.L_2738 - .L_2737)


	//   ....[0]....
.L_2737:
        /*0028*/ 	.word	0xffffffff


	//   ....[1]....
        /*002c*/ 	.word	0xffffffff


	//   ....[2]....
        /*0030*/ 	.word	0xffffffff


	//   ....[3]....
        /*0034*/ 	.word	0xffffffff


	//   ....[4]....
        /*0038*/ 	.word	0xffffffff


	//   ....[5]....
        /*003c*/ 	.word	0xffffffff


	//   ....[6]....
        /*0040*/ 	.word	0xffffffff


	//   ....[7]....
        /*0044*/ 	.word	0xffffffff


	//   ....[8]....
        /*0048*/ 	.word	0xffffffff


	//   ....[9]....
        /*004c*/ 	.word	0xffffffff


	//   ....[10]....
        /*0050*/ 	.word	0x05000064


	//   ....[11]....
        /*0054*/ 	.word	0x05000064


	//   ....[12]....
        /*0058*/ 	.word	0x05000064


	//   ....[13]....
        /*005c*/ 	.word	0x05000064


	//   ....[14]....
        /*0060*/ 	.word	0x05000064


	//   ....[15]....
        /*0064*/ 	.word	0x05000064


	//   ....[16]....
        /*0068*/ 	.word	0x05000064


	//   ....[17]....
        /*006c*/ 	.word	0x05000064


	//   ....[18]....
        /*0070*/ 	.word	0x05000064


	//   ....[19]....
        /*0074*/ 	.word	0x05000064


	//----- nvinfo : EIATTR_COOP_GROUP_INSTR_OFFSETS
	.align		4
.L_2738:
        /*0078*/ 	.byte	0x04, 0x28
        /*007a*/ 	.short	(.L_2740 - .L_2739)


	//   ....[0]....
.L_2739:
        /*007c*/ 	.word	0x00001b60


	//   ....[1]....
        /*0080*/ 	.word	0x00001b90


	//   ....[2]....
        /*0084*/ 	.word	0x00001bb0


	//   ....[3]....
        /*0088*/ 	.word	0x00001bd0


	//   ....[4]....
        /*008c*/ 	.word	0x00001bf0


	//   ....[5]....
        /*0090*/ 	.word	0x00001f30


	//   ....[6]....
        /*0094*/ 	.word	0x00001f50


	//   ....[7]....
        /*0098*/ 	.word	0x00001f70


	//   ....[8]....
        /*009c*/ 	.word	0x00001f90


	//   ....[9]....
        /*00a0*/ 	.word	0x00001fb0


	//   ....[10]....
        /*00a4*/ 	.word	0x00002870


	//   ....[11]....
        /*00a8*/ 	.word	0x00002920


	//   ....[12]....
        /*00ac*/ 	.word	0x00002990


	//   ....[13]....
        /*00b0*/ 	.word	0x00002a00


	//   ....[14]....
        /*00b4*/ 	.word	0x00002a70


	//   ....[15]....
        /*00b8*/ 	.word	0x00002e00


	//   ....[16]....
        /*00bc*/ 	.word	0x00002e70


	//   ....[17]....
        /*00c0*/ 	.word	0x00002ee0


	//   ....[18]....
        /*00c4*/ 	.word	0x00002f50


	//   ....[19]....
        /*00c8*/ 	.word	0x00002fc0


	//----- nvinfo : EIATTR_EXIT_INSTR_OFFSETS
	.align		4
.L_2740:
        /*00cc*/ 	.byte	0x04, 0x1c
        /*00ce*/ 	.short	(.L_2742 - .L_2741)


	//   ....[0]....
.L_2741:
        /*00d0*/ 	.word	0x000003e0


	//   ....[1]....
        /*00d4*/ 	.word	0x00002800


	//----- nvinfo : EIATTR_MAX_THREADS
	.align		4
.L_2742:
        /*00d8*/ 	.byte	0x04, 0x05
        /*00da*/ 	.short	(.L_2744 - .L_2743)
.L_2743:
        /*00dc*/ 	.word	0x00000080
        /*00e0*/ 	.word	0x00000001
        /*00e4*/ 	.word	0x00000001


	//----- nvinfo : EIATTR_CRS_STACK_SIZE
	.align		4
.L_2744:
        /*00e8*/ 	.byte	0x04, 0x1e
        /*00ea*/ 	.short	(.L_2746 - .L_2745)
.L_2745:
        /*00ec*/ 	.word	0x00000000


	//----- nvinfo : EIATTR_CBANK_PARAM_SIZE
	.align		4
.L_2746:
        /*00f0*/ 	.byte	0x03, 0x19
        /*00f2*/ 	.short	0x00e8


	//----- nvinfo : EIATTR_PARAM_CBANK
	.align		4
        /*00f4*/ 	.byte	0x04, 0x0a
        /*00f6*/ 	.short	(.L_2748 - .L_2747)
	.align		4
.L_2747:
        /*00f8*/ 	.word	index@(.nv.constant0._ZN10layer_norm13ln_fwd_kernelINS_13Kernel_traitsI6__halfS2_fS2_fjLj768ELj1ELj4ELj1ELj16ENS_18Kernel_traits_baseILj768ES2_S2_fS2_fjLj128EEEEELb0ELb0ELb1ELb0EEEvNS_9FwdParamsE)
        /*00fc*/ 	.short	0x0210
        /*00fe*/ 	.short	0x00e8


	//----- nvinfo : EIATTR_SW_WAR
	.align		4
.L_2748:
        /*0100*/ 	.byte	0x04, 0x36
        /*0102*/ 	.short	(.L_2750 - .L_2749)
.L_2749:
        /*0104*/ 	.word	0x00000008
.L_2750:


//--------------------- .nv.info._ZN10layer_norm13ln_fwd_kernelINS_13Kernel_traitsI6__halfS2_fS2_fjLj768ELj1ELj4ELj1ELj16ENS_18Kernel_traits_baseILj768ES2_S2_fS2_fjLj128EEEEELb0ELb0ELb1ELb1EEEvNS_9FwdParamsE --------------------------
	.section	.nv.info._ZN10layer_norm13ln_fwd_kernelINS_13Kernel_traitsI6__halfS2_fS2_fjLj768ELj1ELj4ELj1ELj16ENS_18Kernel_traits_baseILj768ES2_S2_fS2_fjLj128EEEEELb0ELb0ELb1ELb1EEEvNS_9FwdParamsE,"",@"SHT_CUDA_INFO"
	.sectionflags	@""
	.align	4


	//----- nvinfo : EIATTR_CUDA_API_VERSION
	.align		4
        /*0000*/ 	.byte	0x04, 0x37
        /*0002*/ 	.short	(.L_2752 - .L_2751)
.L_2751:
        /*0004*/ 	.word	0x00000082


	//----- nvinfo : EIATTR_KPARAM_INFO
	.align		4
.L_2752:
        /*0008*/ 	.byte	0x04, 0x17
        /*000a*/ 	.short	(.L_2754 - .L_2753)
.L_2753:
        /*000c*/ 	.word	0x00000000
        /*0010*/ 	.short	0x0000
        /*0012*/ 	.short	0x0000
        /*0014*/ 	.byte	0x00, 0xf0, 0xa1, 0x03


	//----- nvinfo : EIATTR_SPARSE_MMA_MASK
	.align		4
.L_2754:
        /*0018*/ 	.byte	0x03, 0x50
        /*001a*/ 	.short	0x0000


	//----- nvinfo : EIATTR_MAXREG_COUNT
	.align		4
        /*001c*/ 	.byte	0x03, 0x1b
        /*001e*/ 	.short	0x00ff


	//----- nvinfo : EIATTR_MERCURY_ISA_VERSION
	.align		4
        /*0020*/ 	.byte	0x03, 0x5f
        /*0022*/ 	.short	0x0101


	//----- nvinfo : EIATTR_COOP_GROUP_MASK_REGIDS
	.align		4
        /*0024*/ 	.byte	0x04, 0x29
        /*0026*/ 	.short	(.L_2756 - .L_2755)


	//   ....[0]....
.L_2755:
        /*0028*/ 	.word	0xffffffff


	//   ....[1]....
        /*002c*/ 	.word	0xffffffff


	//   ....[2]....
        /*0030*/ 	.word	0xffffffff


	//   ....[3]....
        /*0034*/ 	.word	0xffffffff


	//   ....[4]....
        /*0038*/ 	.word	0xffffffff


	//   ....[5]....
        /*003c*/ 	.word	0xffffffff


	//   ....[6]....
        /*0040*/ 	.word	0xffffffff


	//   ....[7]....
        /*0044*/ 	.word	0xffffffff


	//   ....[8]....
        /*0048*/ 	.word	0xffffffff


	//   ....[9]....
        /*004c*/ 	.word	0xffffffff


	//   ....[10]....
        /*0050*/ 	.word	0x05000040


	//   ....[11]....
        /*0054*/ 	.word	0x05000040


	//   ....[12]....
        /*0058*/ 	.word	0x05000040


	//   ....[13]....
        /*005c*/ 	.word	0x05000040


	//   ....[14]....
        /*0060*/ 	.word	0x05000040


	//   ....[15]....
        /*0064*/ 	.word	0x05000040


	//   ....[16]....
        /*0068*/ 	.word	0x05000040


	//   ....[17]....
        /*006c*/ 	.word	0x05000040


	//   ....[18]....
        /*0070*/ 	.word	0x05000040


	//   ....[19]....
        /*0074*/ 	.word	0x05000040


	//----- nvinfo : EIATTR_COOP_GROUP_INSTR_OFFSETS
	.align		4
.L_2756:
        /*0078*/ 	.byte	0x04, 0x28
        /*007a*/ 	.short	(.L_2758 - .L_2757)


	//   ....[0]....
.L_2757:
        /*007c*/ 	.word	0x00001810


	//   ....[1]....
        /*0080*/ 	.word	0x00001840


	//   ....[2]....
        /*0084*/ 	.word	0x00001860


	//   ....[3]....
        /*0088*/ 	.word	0x00001880


	//   ....[4]....
        /*008c*/ 	.word	0x000018a0


	//   ....[5]....
        /*0090*/ 	.word	0x00001bd0


	//   ....[6]....
        /*0094*/ 	.word	0x00001bf0


	//   ....[7]....
        /*0098*/ 	.word	0x00001c10


	//   ....[8]....
        /*009c*/ 	.word	0x00001c30


	//   ....[9]....
        /*00a0*/ 	.word	0x00001c50


	//   ....[10]....
        /*00a4*/ 	.word	0x00002480


	//   ....[11]....
        /*00a8*/ 	.word	0x00002510


	//   ....[12]....
        /*00ac*/ 	.word	0x00002580


	//   ....[13]....
        /*00b0*/ 	.word	0x000025f0


	//   ....[14]....
        /*00b4*/ 	.word	0x00002660


	//   ....[15]....
        /*00b8*/ 	.word	0x000029f0


	//   ....[16]....
        /*00bc*/ 	.word	0x00002a50


	//   ....[17]....
        /*00c0*/ 	.word	0x00002ab0


	//   ....[18]....
        /*00c4*/ 	.word	0x00002b10


	//   ....[19]....
        /*00c8*/ 	.word	0x00002b70


	//----- nvinfo : EIATTR_EXIT_INSTR_OFFSETS
	.align		4
.L_2758:
        /*00cc*/ 	.byte	0x04, 0x1c
        /*00ce*/ 	.short	(.L_2760 - .L_2759)


	//   ....[0]....
.L_2759:
        /*00d0*/ 	.word	0x00000150


	//   ....[1]....
        /*00d4*/ 	.word	0x00002410


	//----- nvinfo : EIATTR_MAX_THREADS
	.align		4
.L_2760:
        /*00d8*/ 	.byte	0x04, 0x05
        /*00da*/ 	.short	(.L_2762 - .L_2761)
.L_2761:
        /*00dc*/ 	.word	0x00000080
        /*00e0*/ 	.word	0x00000001
        /*00e4*/ 	.word	0x00000001


	//----- nvinfo : EIATTR_CRS_STACK_SIZE
	.align		4
.L_2762:
        /*00e8*/ 	.byte	0x04, 0x1e
        /*00ea*/ 	.short	(.L_2764 - .L_2763)
.L_2763:
        /*00ec*/ 	.word	0x00000000


	//----- nvinfo : EIATTR_CBANK_PARAM_SIZE
	.align		4
.L_2764:
        /*00f0*/ 	.byte	0x03, 0x19
        /*00f2*/ 	.short	0x00e8


	//----- nvinfo : EIATTR_PARAM_CBANK
	.align		4
        /*00f4*/ 	.byte	0x04, 0x0a
        /*00f6*/ 	.short	(.L_2766 - .L_2765)
	.align		4
.L_2765:
        /*00f8*/ 	.word	index@(.nv.constant0._ZN10layer_norm13ln_fwd_kernelINS_13Kernel_traitsI6__halfS2_fS2_fjLj768ELj1ELj4ELj1ELj16ENS_18Kernel_traits_baseILj768ES2_S2_fS2_fjLj128EEEEELb0ELb0ELb1ELb1EEEvNS_9FwdParamsE)
        /*00fc*/ 	.short	0x0210
        /*00fe*/ 	.short	0x00e8


	//----- nvinfo : EIATTR_SW_WAR
	.align		4
.L_2766:
        /*0100*/ 	.byte	0x04, 0x36
        /*0102*/ 	.short	(.L_2768 - .L_2767)
.L_2767:
        /*0104*/ 	.word	0x00000008
.L_2768:


//--------------------- .nv.info._ZN10layer_norm13ln_fwd_kernelINS_13Kernel_traitsI6__halfS2_fS2_fjLj768ELj1ELj4ELj1ELj16ENS_18Kernel_traits_baseILj768ES2_S2_fS2_fjLj128EEEEELb0ELb1ELb0ELb0EEEvNS_9FwdParamsE --------------------------
	.section	.nv.info._ZN10layer_norm13ln_fwd_kernelINS_13Kernel_traitsI6__halfS2_fS2_fjLj768ELj1ELj4ELj1ELj16ENS_18Kernel_traits_baseILj768ES2_S2_fS2_fjLj128EEEEELb0ELb1ELb0ELb0EEEvNS_9FwdParamsE,"",@"SHT_CUDA_INFO"
	.sectionflags	@""
	.align	4


	//----- nvinfo : EIATTR_CUDA_API_VERSION
	.align		4
        /*0000*/ 	.byte	0x04, 0x37
        /*0002*/ 	.short	(.L_2770 - .L_2769)
.L_2769:
        /*0004*/ 	.word	0x00000082


	//----- nvinfo : EIATTR_KPARAM_INFO
	.align		4
.L_2770:
        /*0008*/ 	.byte	0x04, 0x17
        /*000a*/ 	.short	(.L_2772 - .L_2771)
.L_2771:
        /*000c*/ 	.word	0x00000000
        /*0010*/ 	.short	0x0000
        /*0012*/ 	.short	0x0000
        /*0014*/ 	.byte	0x00, 0xf0, 0xa1, 0x03


	//----- nvinfo : EIATTR_SPARSE_MMA_MASK
	.align		4
.L_2772:
        /*0018*/ 	.byte	0x03, 0x50
        /*001a*/ 	.short	0x0000


	//----- nvinfo : EIATTR_MAXREG_COUNT
	.align		4
        /*001c*/ 	.byte	0x03, 0x1b
        /*001e*/ 	.short	0x00ff


	//----- nvinfo : EIATTR_MERCURY_ISA_VERSION
	.align		4
        /*0020*/ 	.byte	0x03, 0x5f
        /*0022*/ 	.short	0x0101


	//----- nvinfo : EIATTR_COOP_GROUP_MASK_REGIDS
	.align		4
        /*0024*/ 	.byte	0x04, 0x29
        /*0026*/ 	.short	(.L_2774 - .L_2773)


	//   ....[0]....
.L_2773:
        /*0028*/ 	.word	0xffffffff


	//   ....[1]....
        /*002c*/ 	.word	0xffffffff


	//   ....[2]....
        /*0030*/ 	.word	0xffffffff


	//   ....[3]....
        /*0034*/ 	.word	0xffffffff


	//   ....[4]....
        /*0038*/ 	.word	0xffffffff


	//   ....[5]....
        /*003c*/ 	.word	0xffffffff


	//   ....[6]....
        /*0040*/ 	.word	0xffffffff


	//   ....[7]....
        /*0044*/ 	.word	0xffffffff


	//   ....[8]....
        /*0048*/ 	.word	0xffffffff


	//   ....[9]....
        /*004c*/ 	.word	0xffffffff


	//   ....[10]....
        /*0050*/ 	.word	0x05000074


	//   ....[11]....
        /*0054*/ 	.word	0x05000074


	//   ....[12]....
        /*0058*/ 	.word	0x05000074


	//   ....[13]....
        /*005c*/ 	.word	0x05000074


	//   ....[14]....
        /*0060*/ 	.word	0x05000074


	//   ....[15]....
        /*0064*/ 	.word	0x05000074


	//   ....[16]....
        /*0068*/ 	.word	0x05000074


	//   ....[17]....
        /*006c*/ 	.word	0x05000074


	//   ....[18]....
        /*0070*/ 	.word	0x05000074


	//   ....[19]....
        /*0074*/ 	.word	0x05000074


	//----- nvinfo : EIATTR_COOP_GROUP_INSTR_OFFSETS
	.align		4
.L_2774:
        /*0078*/ 	.byte	0x04, 0x28
        /*007a*/ 	.short	(.L_2776 - .L_2775)


	//   ....[0]....
.L_2775:
        /*007c*/ 	.word	0x00001610


	//   ....[1]....
        /*0080*/ 	.word	0x00001630


	//   ....[2]....
        /*0084*/ 	.word	0x00001650


	//   ....[3]....
        /*0088*/ 	.word	0x00001670


	//   ....[4]....
        /*008c*/ 	.word	0x000016a0


	//   ....[5]....
        /*0090*/ 	.word	0x000019e0


	//   ....[6]....
        /*0094*/ 	.word	0x00001a00


	//   ....[7]....
        /*0098*/ 	.word	0x00001a20


	//   ....[8]....
        /*009c*/ 	.word	0x00001a40


	//   ....[9]....
        /*00a0*/ 	.word	0x00001a60


	//   ....[10]....
        /*00a4*/ 	.word	0x00002290


	//   ....[11]....
        /*00a8*/ 	.word	0x00002330


	//   ....[12]....
        /*00ac*/ 	.word	0x000023a0


	//   ....[13]....
        /*00b0*/ 	.word	0x00002410


	//   ....[14]....
        /*00b4*/ 	.word	0x00002490


	//   ....[15]....
        /*00b8*/ 	.word	0x00002820


	//   ....[16]....
        /*00bc*/ 	.word	0x00002890


	//   ....[17]....
        /*00c0*/ 	.word	0x00002900


	//   ....[18]....
        /*00c4*/ 	.word	0x00002970


	//   ....[19]....
        /*00c8*/ 	.word	0x000029e0


	//----- nvinfo : EIATTR_EXIT_INSTR_OFFSETS
	.align		4
.L_2776:
        /*00cc*/ 	.byte	0x04, 0x1c
        /*00ce*/ 	.short	(.L_2778 - .L_2777)


	//   ....[0]....
.L_2777:
        /*00d0*/ 	.word	0x00000490


	//   ....[1]....
        /*00d4*/ 	.word	0x00002220


	//----- nvinfo : EIATTR_MAX_THREADS
	.align		4
.L_2778:
        /*00d8*/ 	.byte	0x04, 0x05
        /*00da*/ 	.short	(.L_2780 - .L_2779)
.L_2779:
        /*00dc*/ 	.word	0x00000080
        /*00e0*/ 	.word	0x00000001
        /*00e4*/ 	.word	0x00000001


	//----- nvinfo : EIATTR_CRS_STACK_SIZE
	.align		4
.L_2780:
        /*00e8*/ 	.byte	0x04, 0x1e
        /*00ea*/ 	.short	(.L_2782 - .L_2781)
.L_2781:
        /*00ec*/ 	.word	0x00000000


	//----- nvinfo : EIATTR_CBANK_PARAM_SIZE
	.align		4
.L_2782:
        /*00f0*/ 	.byte	0x03, 0x19
        /*00f2*/ 	.short	0x00e8


	//----- nvinfo : EIATTR_PARAM_CBANK
	.align		4
        /*00f4*/ 	.byte	0x04, 0x0a
        /*00f6*/ 	.short	(.L_2784 - .L_2783)
	.align		4
.L_2783:
        /*00f8*/ 	.word	index@(.nv.constant0._ZN10layer_norm13ln_fwd_kernelINS_13Kernel_traitsI6__halfS2_fS2_fjLj768ELj1ELj4ELj1ELj16ENS_18Kernel_traits_baseILj768ES2_S2_fS2_fjLj128EEEEELb0ELb1ELb0ELb0EEEvNS_9FwdParamsE)
        /*00fc*/ 	.short	0x0210
        /*00fe*/ 	.short	0x00e8


	//----- nvinfo : EIATTR_SW_WAR
	.align		4
.L_2784:
        /*0100*/ 	.byte	0x04, 0x36
        /*0102*/ 	.short	(.L_2786 - .L_2785)
.L_2785:
        /*0104*/ 	.word	0x00000008
.L_2786:


//--------------------- .nv.info._ZN10layer_norm13ln_fwd_kernelINS_13Kernel_traitsI6__halfS2_fS2_fjLj768ELj1ELj4ELj1ELj16ENS_18Kernel_traits_baseILj768ES2_S2_fS2_fjLj128EEEEELb0ELb1ELb0ELb1EEEvNS_9FwdParamsE --------------------------
	.section	.nv.info._ZN10layer_norm13ln_fwd_kernelINS_13Kernel_traitsI6__halfS2_fS2_fjLj768ELj1ELj4ELj1ELj16ENS_18Kernel_traits_baseILj768ES2_S2_fS2_fjLj128EEEEELb0ELb1ELb0ELb1EEEvNS_9FwdParamsE,"",@"SHT_CUDA_INFO"
	.sectionflags	@""
	.align	4


	//----- nvinfo : EIATTR_CUDA_API_VERSION
	.align		4
        /*0000*/ 	.byte	0x04, 0x37
        /*0002*/ 	.short	(.L_2788 - .L_2787)
.L_2787:
        /*0004*/ 	.word	0x00000082


	//----- nvinfo : EIATTR_KPARAM_INFO
	.align		4
.L_2788:
        /*0008*/ 	.byte	0x04, 0x17
        /*000a*/ 	.short	(.L_2790 - .L_2789)
.L_2789:
        /*000c*/ 	.word	0x00000000
        /*0010*/ 	.short	0x0000
        /*0012*/ 	.short	0x0000
        /*0014*/ 	.byte	0x00, 0xf0, 0xa1, 0x03


	//----- nvinfo : EIATTR_SPARSE_MMA_MASK
	.align		4
.L_2790:
        /*0018*/ 	.byte	0x03, 0x50
        /*001a*/ 	.short	0x0000


	//----- nvinfo : EIATTR_MAXREG_COUNT
	.align		4
        /*001c*/ 	.byte	0x03, 0x1b
        /*001e*/ 	.short	0x00ff


	//----- nvinfo : EIATTR_MERCURY_ISA_VERSION
	.align		4
        /*0020*/ 	.byte	0x03, 0x5f
        /*0022*/ 	.short	0x0101


	//----- nvinfo : EIATTR_COOP_GROUP_MASK_REGIDS
	.align		4
        /*0024*/ 	.byte	0x04, 0x29
        /*0026*/ 	.short	(.L_2792 - .L_2791)


	//   ....[0]....
.L_2791:
        /*0028*/ 	.word	0xffffffff


	//   ....[1]....
        /*002c*/ 	.word	0xffffffff


	//   ....[2]....
        /*0030*/ 	.word	0xffffffff


	//   ....[3]....
        /*0034*/ 	.word	0xffffffff


	//   ....[4]....
        /*0038*/ 	.word	0xffffffff


	//   ....[5]....
        /*003c*/ 	.word	0xffffffff


	//   ....[6]....
        /*0040*/ 	.word	0xffffffff


	//   ....[7]....
        /*0044*/ 	.word	0xffffffff


	//   ....[8]....
        /*0048*/ 	.word	0xffffffff


	//   ....[9]....
        /*004c*/ 	.word	0xffffffff


	//   ....[10]....
        /*0050*/ 	.word	0x05000076


	//   ....[11]....
        /*0054*/ 	.word	0x05000076


	//   ....[12]....
        /*0058*/ 	.word	0x05000076


	//   ....[13]....
        /*005c*/ 	.word	0x05000076


	//   ....[14]....
        /*0060*/ 	.word	0x05000076


	//   ....[15]....
        /*0064*/ 	.word	0x05000076


	//   ....[16]....
        /*0068*/ 	.word	0x05000076


	//   ....[17]....
        /*006c*/ 	.word	0x05000076


	//   ....[18]....
        /*0070*/ 	.word	0x05000076


	//   ....[19]....
        /*0074*/ 	.word	0x05000076


	//----- nvinfo : EIATTR_COOP_GROUP_INSTR_OFFSETS
	.align		4
.L_2792:
        /*0078*/ 	.byte	0x04, 0x28
        /*007a*/ 	.short	(.L_2794 - .L_2793)


	//   ....[0]....
.L_2793:
        /*007c*/ 	.word	0x00001390


	//   ....[1]....
        /*0080*/ 	.word	0x000013c0


	//   ....[2]....
        /*0084*/ 	.word	0x000013e0


	//   ....[3]....
        /*0088*/ 	.word	0x00001400


	//   ....[4]....
        /*008c*/ 	.word	0x00001420


	//   ....[5]....
        /*0090*/ 	.word	0x00001750


	//   ....[6]....
        /*0094*/ 	.word	0x00001770


	//   ....[7]....
        /*0098*/ 	.word	0x00001790


	//   ....[8]....
        /*009c*/ 	.word	0x000017b0


	//   ....[9]....
        /*00a0*/ 	.word	0x000017d0


	//   ....[10]....
        /*00a4*/ 	.word	0x00001f30


	//   ....[11]....
        /*00a8*/ 	.word	0x00001fe0


	//   ....[12]....
        /*00ac*/ 	.word	0x00002050


	//   ....[13]....
        /*00b0*/ 	.word	0x000020c0


	//   ....[14]....
        /*00b4*/ 	.word	0x00002130


	//   ....[15]....
        /*00b8*/ 	.word	0x000024b0


	//   ....[16]....
        /*00bc*/ 	.word	0x00002520


	//   ....[17]....
        /*00c0*/ 	.word	0x00002590


	//   ....[18]....
        /*00c4*/ 	.word	0x00002600


	//   ....[19]....
        /*00c8*/ 	.word	0x00002670


	//----- nvinfo : EIATTR_EXIT_INSTR_OFFSETS
	.align		4
.L_2794:
        /*00cc*/ 	.byte	0x04, 0x1c
        /*00ce*/ 	.short	(.L_2796 - .L_2795)


	//   ....[0]....
.L_2795:
        /*00d0*/ 	.word	0x00000190


	//   ....[1]....
        /*00d4*/ 	.word	0x00001ec0


	//----- nvinfo : EIATTR_MAX_THREADS
	.align		4
.L_2796:
        /*00d8*/ 	.byte	0x04, 0x05
        /*00da*/ 	.short	(.L_2798 - .L_2797)
.L_2797:
        /*00dc*/ 	.word	0x00000080
        /*00e0*/ 	.word	0x00000001
        /*00e4*/ 	.word	0x00000001


	//----- nvinfo : EIATTR_CRS_STACK_SIZE
	.align		4
.L_2798:
        /*00e8*/ 	.byte	0x04, 0x1e
        /*00ea*/ 	.short	(.L_2800 - .L_2799)
.L_2799:
        /*00ec*/ 	.word	0x00000000


	//----- nvinfo : EIATTR_CBANK_PARAM_SIZE
	.align		4
.L_2800:
        /*00f0*/ 	.byte	0x03, 0x19
        /*00f2*/ 	.short	0x00e8


	//----- nvinfo : EIATTR_PARAM_CBANK
	.align		4
        /*00f4*/ 	.byte	0x04, 0x0a
        /*00f6*/ 	.short	(.L_2802 - .L_2801)
	.align		4
.L_2801:
        /*00f8*/ 	.word	index@(.nv.constant0._ZN10layer_norm13ln_fwd_kernelINS_13Kernel_traitsI6__halfS2_fS2_fjLj768ELj1ELj4ELj1ELj16ENS_18Kernel_traits_baseILj768ES2_S2_fS2_fjLj128EEEEELb0ELb1ELb0ELb1EEEvNS_9FwdParamsE)
        /*00fc*/ 	.short	0x0210
        /*00fe*/ 	.short	0x00e8


	//----- nvinfo : EIATTR_SW_WAR
	.align		4
.L_2802:
        /*0100*/ 	.byte	0x04, 0x36
        /*0102*/ 	.short	(.L_2804 - .L_2803)
.L_2803:
        /*0104*/ 	.word	0x00000008
.L_2804:


//--------------------- .nv.info._ZN10layer_norm13ln_fwd_kernelINS_13Kernel_traitsI6__halfS2_fS2_fjLj768ELj1ELj4ELj1ELj16ENS_18Kernel_traits_baseILj768ES2_S2_fS2_fjLj128EEEEELb0ELb1ELb1ELb0EEEvNS_9FwdParamsE --------------------------
	.section	.nv.info._ZN10layer_norm13ln_fwd_kernelINS_13Kernel_traitsI6__halfS2_fS2_fjLj768ELj1ELj4ELj1ELj16ENS_18Kernel_traits_baseILj768ES2_S2_fS2_fjLj128EEEEELb0ELb1ELb1ELb0EEEvNS_9FwdParamsE,"",@"SHT_CUDA_INFO"
	.sectionflags	@""
	.align	4


	//----- nvinfo : EIATTR_CUDA_API_VERSION
	.align		4
        /*0000*/ 	.byte	0x04, 0x37
        /*0002*/ 	.short	(.L_2806 - .L_2805)
.L_2805:
        /*0004*/ 	.word	0x00000082


	//----- nvinfo : EIATTR_KPARAM_INFO
	.align		4
.L_2806:
        /*0008*/ 	.byte	0x04, 0x17
        /*000a*/ 	.short	(.L_2808 - .L_2807)
.L_2807:
        /*000c*/ 	.word	0x00000000
        /*0010*/ 	.short	0x0000
        /*0012*/ 	.short	0x0000
        /*0014*/ 	.byte	0x00, 0xf0, 0xa1, 0x03


	//----- nvinfo : EIATTR_SPARSE_MMA_MASK
	.align		4
.L_2808:
        /*0018*/ 	.byte	0x03, 0x50
        /*001a*/ 	.short	0x0000


	//----- nvinfo : EIATTR_MAXREG_COUNT
	.align		4
        /*001c*/ 	.byte	0x03, 0x1b
        /*001e*/ 	.short	0x00ff


	//----- nvinfo : EIATTR_MERCURY_ISA_VERSION
	.align		4
        /*0020*/ 	.byte	0x03, 0x5f
        /*0022*/ 	.short	0x0101


	//----- nvinfo : EIATTR_COOP_GROUP_MASK_REGIDS
	.align		4
        /*0024*/ 	.byte	0x04, 0x29
        /*0026*/ 	.short	(.L_2810 - .L_2809)


	//   ....[0]....
.L_2809:
        /*0028*/ 	.word	0xffffffff


	//   ....[1]....
        /*002c*/ 	.word	0xffffffff


	//   ....[2]....
        /*0030*/ 	.word	0xffffffff


	//   ....[3]....
        /*0034*/ 	.word	0xffffffff


	//   ....[4]....
        /*0038*/ 	.word	0xffffffff


	//   ....[5]....
        /*003c*/ 	.word	0xffffffff


	//   ....[6]....
        /*0040*/ 	.word	0xffffffff


	//   ....[7]....
        /*0044*/ 	.word	0xffffffff


	//   ....[8]....
        /*0048*/ 	.word	0xffffffff


	//   ....[9]....
        /*004c*/ 	.word	0xffffffff


	//   ....[10]....
        /*0050*/ 	.word	0x0500003e


	//   ....[11]....
        /*0054*/ 	.word	0x0500003e


	//   ....[12]....
        /*0058*/ 	.word	0x0500003e


	//   ....[13]....
        /*005c*/ 	.word	0x0500003e


	//   ....[14]....
        /*0060*/ 	.word	0x0500003e


	//   ....[15]....
        /*0064*/ 	.word	0x0500003e


	//   ....[16]....
        /*0068*/ 	.word	0x0500003e


	//   ....[17]....
        /*006c*/ 	.word	0x0500003e


	//   ....[18]....
        /*0070*/ 	.word	0x0500003e


	//   ....[19]....
        /*0074*/ 	.word	0x0500003e


	//----- nvinfo : EIATTR_COOP_GROUP_INSTR_OFFSETS
	.align		4
.L_2810:
        /*0078*/ 	.byte	0x04, 0x28
        /*007a*/ 	.short	(.L_2812 - .L_2811)


	//   ....[0]....
.L_2811:
        /*007c*/ 	.word	0x00001f30


	//   ....[1]....
        /*0080*/ 	.word	0x00001f60


	//   ....[2]....
        /*0084*/ 	.word	0x00001f80


	//   ....[3]....
        /*0088*/ 	.word	0x00001fa0


	//   ....[4]....
        /*008c*/ 	.word	0x00001fc0


	//   ....[5]....
        /*0090*/ 	.word	0x00002300


	//   ....[6]....
        /*0094*/ 	.word	0x00002320


	//   ....[7]....
        /*0098*/ 	.word	0x00002340


	//   ....[8]....
        /*009c*/ 	.word	0x00002360


	//   ....[9]....
        /*00a0*/ 	.word	0x00002380


	//   ....[10]....
        /*00a4*/ 	.word	0x00002c50


	//   ....[11]....
        /*00a8*/ 	.word	0x00002ce0


	//   ....[12]....
        /*00ac*/ 	.word	0x00002d40


	//   ....[13]....
        /*00b0*/ 	.word	0x00002da0


	//   ....[14]....
        /*00b4*/ 	.word	0x00002e00


	//   ....[15]....
        /*00b8*/ 	.word	0x00003190


	//   ....[16]....
        /*00bc*/ 	.word	0x000031f0


	//   ....[17]....
        /*00c0*/ 	.word	0x00003240


	//   ....[18]....
        /*00c4*/ 	.word	0x000032a0


	//   ....[19]....
        /*00c8*/ 	.word	0x00003300


	//----- nvinfo : EIATTR_EXIT_INSTR_OFFSETS
	.align		4
.L_2812:
        /*00cc*/ 	.byte	0x04, 0x1c
        /*00ce*/ 	.short	(.L_2814 - .L_2813)


	//   ....[0]....
.L_2813:
        /*00d0*/ 	.word	0x000004a0


	//   ....[1]....
        /*00d4*/ 	.word	0x00002be0


	//----- nvinfo : EIATTR_MAX_THREADS
	.align		4
.L_2814:
        /*00d8*/ 	.byte	0x04, 0x05
        /*00da*/ 	.short	(.L_2816 - .L_2815)
.L_2815:
        /*00dc*/ 	.word	0x00000080
        /*00e0*/ 	.word	0x00000001
        /*00e4*/ 	.word	0x00000001


	//----- nvinfo : EIATTR_CRS_STACK_SIZE
	.align		4
.L_2816:
        /*00e8*/ 	.byte	0x04, 0x1e
        /*00ea*/ 	.short	(.L_2818 - .L_2817)
.L_2817:
        /*00ec*/ 	.word	0x00000000


	//----- nvinfo : EIATTR_CBANK_PARAM_SIZE
	.align		4
.L_2818:
        /*00f0*/ 	.byte	0x03, 0x19
        /*00f2*/ 	.short	0x00e8


	//----- nvinfo : EIATTR_PARAM_CBANK
	.align		4
        /*00f4*/ 	.byte	0x04, 0x0a
        /*00f6*/ 	.short	(.L_2820 - .L_2819)
	.align		4
.L_2819:
        /*00f8*/ 	.word	index@(.nv.constant0._ZN10layer_norm13ln_fwd_kernelINS_13Kernel_traitsI6__halfS2_fS2_fjLj768ELj1ELj4ELj1ELj16ENS_18Kernel_traits_baseILj768ES2_S2_fS2_fjLj128EEEEELb0ELb1ELb1ELb0EEEvNS_9FwdParamsE)
        /*00fc*/ 	.short	0x0210
        /*00fe*/ 	.short	0x00e8


	//----- nvinfo : EIATTR_SW_WAR
	.align		4
.L_2820:
        /*0100*/ 	.byte	0x04, 0x36
        /*0102*/ 	.short	(.L_2822 - .L_2821)
.L_2821:
        /*0104*/ 	.word	0x00000008
.L_2822:


//--------------------- .nv.info._ZN10layer_norm13ln_fwd_kernelINS_13Kernel_traitsI6__halfS2_fS2_fjLj768ELj1ELj4ELj1ELj16ENS_18Kernel_traits_baseILj768ES2_S2_fS2_fjLj128EEEEELb0ELb1ELb1ELb1EEEvNS_9FwdParamsE --------------------------
	.section	.nv.info._ZN10layer_norm13ln_fwd_kernelINS_13Kernel_traitsI6__halfS2_fS2_fjLj768ELj1ELj4ELj1ELj16ENS_18Kernel_traits_baseILj768ES2_S2_fS2_fjLj128EEEEELb0ELb1ELb1ELb1EEEvNS_9FwdParamsE,"",@"SHT_CUDA_INFO"
	.sectionflags	@""
	.align	4


	//----- nvinfo : EIATTR_CUDA_API_VERSION
	.align		4
        /*0000*/ 	.byte	0x04, 0x37
        /*0002*/ 	.short	(.L_2824 - .L_2823)
.L_2823:
        /*0004*/ 	.word	0x00000082


	//----- nvinfo : EIATTR_KPARAM_INFO
	.align		4
.L_2824:
        /*0008*/ 	.byte	0x04, 0x17
        /*000a*/ 	.short	(.L_2826 - .L_2825)
.L_2825:
        /*000c*/ 	.word	0x00000000
        /*0010*/ 	.short	0x0000
        /*0012*/ 	.short	0x0000
        /*0014*/ 	.byte	0x00, 0xf0, 0xa1, 0x03


	//----- nvinfo : EIATTR_SPARSE_MMA_MASK
	.align		4
.L_2826:
        /*0018*/ 	.byte	0x03, 0x50
        /*001a*/ 	.short	0x0000


	//----- nvinfo : EIATTR_MAXREG_COUNT
	.align		4
        /*001c*/ 	.byte	0x03, 0x1b
        /*001e*/ 	.short	0x00ff


	//----- nvinfo : EIATTR_MERCURY_ISA_VERSION
	.align		4
        /*0020*/ 	.byte	0x03, 0x5f
        /*0022*/ 	.short	0x0101


	//----- nvinfo : EIATTR_COOP_GROUP_MASK_REGIDS
	.align		4
        /*0024*/ 	.byte	0x04, 0x29
        /*0026*/ 	.short	(.L_2828 - .L_2827)


	//   ....[0]....
.L_2827:
        /*0028*/ 	.word	0xffffffff


	//   ....[1]....
        /*002c*/ 	.word	0xffffffff


	//   ....[2]....
        /*0030*/ 	.word	0xffffffff


	//   ....[3]....
        /*0034*/ 	.word	0xffffffff


	//   ....[4]....
        /*0038*/ 	.word	0xffffffff


	//   ....[5]....
        /*003c*/ 	.word	0xffffffff


	//   ....[6]....
        /*0040*/ 	.word	0xffffffff


	//   ....[7]....
        /*0044*/ 	.word	0xffffffff


	//   ....[8]....
        /*0048*/ 	.word	0xffffffff


	//   ....[9]....
        /*004c*/ 	.word	0xffffffff


	//   ....[10]....
        /*0050*/ 	.word	0x0500006e


	//   ....[11]....
        /*0054*/ 	.word	0x0500006e


	//   ....[12]....
        /*0058*/ 	.word	0x0500006e


	//   ....[13]....
        /*005c*/ 	.word	0x0500006e


	//   ....[14]....
        /*0060*/ 	.word	0x0500006e


	//   ....[15]....
        /*0064*/ 	.word	0x0500006e


	//   ....[16]....
        /*0068*/ 	.word	0x0500006e


	//   ....[17]....
        /*006c*/ 	.word	0x0500006e


	//   ....[18]....
        /*0070*/ 	.word	0x0500006e


	//   ....[19]....
        /*0074*/ 	.word	0x0500006e


	//----- nvinfo : EIATTR_COOP_GROUP_INSTR_OFFSETS
	.align		4
.L_2828:
        /*0078*/ 	.byte	0x04, 0x28
        /*007a*/ 	.short	(.L_2830 - .L_2829)


	//   ....[0]....
.L_2829:
        /*007c*/ 	.word	0x00001b10


	//   ....[1]....
        /*0080*/ 	.word	0x00001b40


	//   ....[2]....
        /*0084*/ 	.word	0x00001b60


	//   ....[3]....
        /*0088*/ 	.word	0x00001b80


	//   ....[4]....
        /*008c*/ 	.word	0x00001ba0


	//   ....[5]....
        /*0090*/ 	.word	0x00001ed0


	//   ....[6]....
        /*0094*/ 	.word	0x00001ef0


	//   ....[7]....
        /*0098*/ 	.word	0x00001f10


	//   ....[8]....
        /*009c*/ 	.word	0x00001f30


	//   ....[9]....
        /*00a0*/ 	.word	0x00001f50


	//   ....[10]....
        /*00a4*/ 	.word	0x000027c0


	//   ....[11]....
        /*00a8*/ 	.word	0x00002870


	//   ....[12]....
        /*00ac*/ 	.word	0x000028e0


	//   ....[13]....
        /*00b0*/ 	.word	0x00002950


	//   ....[14]....
        /*00b4*/ 	.word	0x000029c0


	//   ....[15]....
        /*00b8*/ 	.word	0x00002d40


	//   ....[16]....
        /*00bc*/ 	.word	0x00002db0


	//   ....[17]....
        /*00c0*/ 	.word	0x00002e20


	//   ....[18]....
        /*00c4*/ 	.word	0x00002e90


	//   ....[19]....
        /*00c8*/ 	.word	0x00002f00


	//----- nvinfo : EIATTR_EXIT_INSTR_OFFSETS
	.align		4
.L_2830:
        /*00cc*/ 	.byte	0x04, 0x1c
        /*00ce*/ 	.short	(.L_2832 - .L_2831)


	//   ....[0]....
.L_2831:
        /*00d0*/ 	.word	0x00000190


	//   ....[1]....
        /*00d4*/ 	.word	0x00002750


	//----- nvinfo : EIATTR_MAX_THREADS
	.align		4
.L_2832:
        /*00d8*/ 	.byte	0x04, 0x05
        /*00da*/ 	.short	(.L_2834 - .L_2833)
.L_2833:
        /*00dc*/ 	.word	0x00000080
        /*00e0*/ 	.word	0x00000001
        /*00e4*/ 	.word	0x00000001


	//----- nvinfo : EIATTR_CRS_STACK_SIZE
	.align		4
.L_2834:
        /*00e8*/ 	.byte	0x04, 0x1e
        /*00ea*/ 	.short	(.L_2836 - .L_2835)
.L_2835:
        /*00ec*/ 	.word	0x00000000


	//----- nvinfo : EIATTR_CBANK_PARAM_SIZE
	.align		4
.L_2836:
        /*00f0*/ 	.byte	0x03, 0x19
        /*00f2*/ 	.short	0x00e8


	//----- nvinfo : EIATTR_PARAM_CBANK
	.align		4
        /*00f4*/ 	.byte	0x04, 0x0a
        /*00f6*/ 	.short	(.L_2838 - .L_2837)
	.align		4
.L_2837:
        /*00f8*/ 	.word	index@(.nv.constant0._ZN10layer_norm13ln_fwd_kernelINS_13Kernel_traitsI6__halfS2_fS2_fjLj768ELj1ELj4ELj1ELj16ENS_18Kernel_traits_baseILj768ES2_S2_fS2_fjLj128EEEEELb0ELb1ELb1ELb1EEEvNS_9FwdParamsE)
        /*00fc*/ 	.short	0x0210
        /*00fe*/ 	.short	0x00e8


	//----- nvinfo : EIATTR_SW_WAR
	.align		4
.L_2838:
        /*0100*/ 	.byte	0x04, 0x36
        /*0102*/ 	.short	(.L_2840 - .L_2839)
.L_2839:
        /*0104*/ 	.word	0x00000008
.L_2840:


//--------------------- .nv.info._ZN10layer_norm13ln_fwd_kernelINS_13Kernel_traitsI6__halfS2_fS2_fjLj768ELj1ELj4ELj1ELj16ENS_18Kernel_traits_baseILj768ES2_S2_fS2_fjLj128EEEEELb1ELb0ELb0ELb0EEEvNS_9FwdParamsE --------------------------
	.section	.nv.info._ZN10layer_norm13ln_fwd_kernelINS_13Kernel_traitsI6__halfS2_fS2_fjLj768ELj1ELj4ELj1ELj16ENS_18Kernel_traits_baseILj768ES2_S2_fS2_fjLj128EEEEELb1ELb0ELb0ELb0EEEvNS_9FwdParamsE,"",@"SHT_CUDA_INFO"
	.sectionflags	@""
	.align	4


	//----- nvinfo : EIATTR_CUDA_API_VERSION
	.align		4
        /*0000*/ 	.byte	0x04, 0x37
        /*0002*/ 	.short	(.L_2842 - .L_2841)
.L_2841:
        /*0004*/ 	.word	0x00000082


	//----- nvinfo : EIATTR_KPARAM_INFO
	.align		4
.L_2842:
        /*0008*/ 	.byte	0x04, 0x17
        /*000a*/ 	.short	(.L_2844 - .L_2843)
.L_2843:
        /*000c*/ 	.word	0x00000000
        /*0010*/ 	.short	0x0000
        /*0012*/ 	.short	0x0000
        /*0014*/ 	.byte	0x00, 0xf0, 0xa1, 0x03


	//----- nvinfo : EIATTR_SPARSE_MMA_MASK
	.align		4
.L_2844:
        /*0018*/ 	.byte	0x03, 0x50
        /*001a*/ 	.short	0x0000


	//----- nvinfo : EIATTR_MAXREG_COUNT
	.align		4
        /*001c*/ 	.byte	0x03, 0x1b
        /*001e*/ 	.short	0x00ff


	//----- nvinfo : EIATTR_MERCURY_ISA_VERSION
	.align		4
        /*0020*/ 	.byte	0x03, 0x5f
        /*0022*/ 	.short	0x0101


	//----- nvinfo : EIATTR_COOP_GROUP_MASK_REGIDS
	.align		4
        /*0024*/ 	.byte	0x04, 0x29
        /*0026*/ 	.short	(.L_2846 - .L_2845)


	//   ....[0]....
.L_2845:
        /*0028*/ 	.word	0xffffffff


	//   ....[1]....
        /*002c*/ 	.word	0xffffffff


	//   ....[2]....
        /*0030*/ 	.word	0xffffffff


	//   ....[3]....
        /*0034*/ 	.word	0xffffffff


	//   ....[4]....
        /*0038*/ 	.word	0xffffffff


	//   ....[5]....
        /*003c*/ 	.word	0xffffffff


	//   ....[6]....
        /*0040*/ 	.word	0xffffffff


	//   ....[7]....
        /*0044*/ 	.word	0xffffffff


	//   ....[8]....
        /*0048*/ 	.word	0xffffffff


	//   ....[9]....
        /*004c*/ 	.word	0xffffffff


	//   ....[10]....
        /*0050*/ 	.word	0x05000068


	//   ....[11]....
        /*0054*/ 	.word	0x05000068


	//   ....[12]....
        /*0058*/ 	.word	0x05000068


	//   ....[13]....
        /*005c*/ 	.word	0x05000068


	//   ....[14]....
        /*0060*/ 	.word	0x05000068


	//   ....[15]....
        /*0064*/ 	.word	0x05000068


	//   ....[16]....
        /*0068*/ 	.word	0x05000068


	//   ....[17]....
        /*006c*/ 	.word	0x05000068


	//   ....[18]....
        /*0070*/ 	.word	0x05000068


	//   ....[19]....
        /*0074*/ 	.word	0x05000068


	//----- nvinfo : EIATTR_COOP_GROUP_INSTR_OFFSETS
	.align		4
.L_2846:
        /*0078*/ 	.byte	0x04, 0x28
        /*007a*/ 	.short	(.L_2848 - .L_2847)


	//   ....[0]....
.L_2847:
        /*007c*/ 	.word	0x00009700


	//   ....[1]....
        /*0080*/ 	.word	0x00009730


	//   ....[2]....
        /*0084*/ 	.word	0x00009750


	//   ....[3]....
        /*0088*/ 	.word	0x00009770


	//   ....[4]....
        /*008c*/ 	.word	0x00009790


	//   ....[5]....
        /*0090*/ 	.word	0x00009ad0


	//   ....[6]....
        /*0094*/ 	.word	0x00009af0


	//   ....[7]....
        /*0098*/ 	.word	0x00009b10


	//   ....[8]....
        /*009c*/ 	.word	0x00009b30


	//   ....[9]....
        /*00a0*/ 	.word	0x00009b50


	//   ....[10]....
        /*00a4*/ 	.word	0x0000a3b0


	//   ....[11]....
        /*00a8*/ 	.word	0x0000a460


	//   ....[12]....
        /*00ac*/ 	.word	0x0000a4d0


	//   ....[13]....
        /*00b0*/ 	.word	0x0000a540


	//   ....[14]....
        /*00b4*/ 	.word	0x0000a5b0


	//   ....[15]....
        /*00b8*/ 	.word	0x0000a940


	//   ....[16]....
        /*00bc*/ 	.word	0x0000a9b0


	//   ....[17]....
        /*00c0*/ 	.word	0x0000aa20


	//   ....[18]....
        /*00c4*/ 	.word	0x0000aa90


	//   ....[19]....
        /*00c8*/ 	.word	0x0000ab00


	//----- nvinfo : EIATTR_EXIT_INSTR_OFFSETS
	.align		4
.L_2848:
        /*00cc*/ 	.byte	0x04, 0x1c
        /*00ce*/ 	.short	(.L_2850 - .L_2849)


	//   ....[0]....
.L_2849:
        /*00d0*/ 	.word	0x000008a0


	//   ....[1]....
        /*00d4*/ 	.word	0x0000a340


	//----- nvinfo : EIATTR_MAX_THREADS
	.align		4
.L_2850:
        /*00d8*/ 	.byte	0x04, 0x05
        /*00da*/ 	.short	(.L_2852 - .L_2851)
.L_2851:
        /*00dc*/ 	.word	0x00000080
        /*00e0*/ 	.word	0x00000001
        /*00e4*/ 	.word	0x00000001


	//----- nvinfo : EIATTR_CRS_STACK_SIZE
	.align		4
.L_2852:
        /*00e8*/ 	.byte	0x04, 0x1e
        /*00ea*/ 	.short	(.L_2854 - .L_2853)
.L_2853:
        /*00ec*/ 	.word	0x00000000


	//----- nvinfo : EIATTR_CBANK_PARAM_SIZE
	.align		4
.L_2854:
        /*00f0*/ 	.byte	0x03, 0x19
        /*00f2*/ 	.short	0x00e8


	//----- nvinfo : EIATTR_PARAM_CBANK
	.align		4
        /*00f4*/ 	.byte	0x04, 0x0a
        /*00f6*/ 	.short	(.L_2856 - .L_2855)
	.align		4
.L_2855:
        /*00f8*/ 	.word	index@(.nv.constant0._ZN10layer_norm13ln_fwd_kernelINS_13Kernel_traitsI6__halfS2_fS2_fjLj768ELj1ELj4ELj1ELj16ENS_18Kernel_traits_baseILj768ES2_S2_fS2_fjLj128EEEEELb1ELb0ELb0ELb0EEEvNS_9FwdParamsE)
        /*00fc*/ 	.short	0x0210
        /*00fe*/ 	.short	0x00e8


	//----- nvinfo : EIATTR_SW_WAR
	.align		4
.L_2856:
        /*0100*/ 	.byte	0x04, 0x36
        /*0102*/ 	.short	(.L_2858 - .L_2857)
.L_2857:
        /*0104*/ 	.word	0x00000008
.L_2858:


//--------------------- .nv.info._ZN10layer_norm13ln_fwd_kernelINS_13Kernel_traitsI6__halfS2_fS2_fjLj768ELj1ELj4ELj1ELj16ENS_18Kernel_traits_baseILj768ES2_S2_fS2_fjLj128EEEEELb1ELb0ELb0ELb1EEEvNS_9FwdParamsE --------------------------
	.section	.nv.info._ZN10layer_norm13ln_fwd_kernelINS_13Kernel_traitsI6__halfS2_fS2_fjLj768ELj1ELj4ELj1ELj16ENS_18Kernel_traits_baseILj768ES2_S2_fS2_fjLj128EEEEELb1ELb0ELb0ELb1EEEvNS_9FwdParamsE,"",@"SHT_CUDA_INFO"
	.sectionflags	@""
	.align	4


	//----- nvinfo : EIATTR_CUDA_API_VERSION
	.align		4
        /*0000*/ 	.byte	0x04, 0x37
        /*0002*/ 	.short	(.L_2860 - .L_2859)
.L_2859:
        /*0004*/ 	.word	0x00000082


	//----- nvinfo : EIATTR_KPARAM_INFO
	.align		4
.L_2860:
        /*0008*/ 	.byte	0x04, 0x17
        /*000a*/ 	.short	(.L_2862 - .L_2861)
.L_2861:
        /*000c*/ 	.word	0x00000000
        /*0010*/ 	.short	0x0000
        /*0012*/ 	.short	0x0000
        /*0014*/ 	.byte	0x00, 0xf0, 0xa1, 0x03


	//----- nvinfo : EIATTR_SPARSE_MMA_MASK
	.align		4
.L_2862:
        /*0018*/ 	.byte	0x03, 0x50
        /*001a*/ 	.short	0x0000


	//----- nvinfo : EIATTR_MAXREG_COUNT
	.align		4
        /*001c*/ 	.byte	0x03, 0x1b
        /*001e*/ 	.short	0x00ff


	//----- nvinfo : EIATTR_MERCURY_ISA_VERSION
	.align		4
        /*0020*/ 	.byte	0x03, 0x5f
        /*0022*/ 	.short	0x0101


	//----- nvinfo : EIATTR_COOP_GROUP_MASK_REGIDS
	.align		4
        /*0024*/ 	.byte	0x04, 0x29
        /*0026*/ 	.short	(.L_2864 - .L_2863)


	//   ....[0]....
.L_2863:
        /*0028*/ 	.word	0xffffffff


	//   ....[1]....
        /*002c*/ 	.word	0xffffffff


	//   ....[2]....
        /*0030*/ 	.word	0xffffffff


	//   ....[3]....
        /*0034*/ 	.word	0xffffffff


	//   ....[4]....
        /*0038*/ 	.word	0xffffffff


	//   ....[5]....
        /*003c*/ 	.word	0xffffffff


	//   ....[6]....
        /*0040*/ 	.word	0xffffffff


	//   ....[7]....
        /*0044*/ 	.word	0xffffffff


	//   ....[8]....
        /*0048*/ 	.word	0xffffffff


	//   ....[9]....
        /*004c*/ 	.word	0xffffffff


	//   ....[10]....
        /*0050*/ 	.word	0x05000065


	//   ....[11]....
        /*0054*/ 	.word	0x05000065


	//   ....[12]....
        /*0058*/ 	.word	0x05000065


	//   ....[13]....
        /*005c*/ 	.word	0x05000065


	//   ....[14]....
        /*0060*/ 	.word	0x05000065


	//   ....[15]....
        /*0064*/ 	.word	0x05000065


	//   ....[16]....
        /*0068*/ 	.word	0x05000065


	//   ....[17]....
        /*006c*/ 	.word	0x05000065


	//   ....[18]....
        /*0070*/ 	.word	0x05000065


	//   ....[19]....
        /*0074*/ 	.word	0x05000065


	//----- nvinfo : EIATTR_COOP_GROUP_INSTR_OFFSETS
	.align		4
.L_2864:
        /*0078*/ 	.byte	0x04, 0x28
        /*007a*/ 	.short	(.L_2866 - .L_2865)


	//   ....[0]....
.L_2865:
        /*007c*/ 	.word	0x00009110


	//   ....[1]....
        /*0080*/ 	.word	0x00009130


	//   ....[2]....
        /*0084*/ 	.word	0x00009160


	//   ....[3]....
        /*0088*/ 	.word	0x00009180


	//   ....[4]....
        /*008c*/ 	.word	0x000091a0


	//   ....[5]....
        /*0090*/ 	.word	0x000094d0


	//   ....[6]....
        /*0094*/ 	.word	0x000094f0


	//   ....[7]....
        /*0098*/ 	.word	0x00009510


	//   ....[8]....
        /*009c*/ 	.word	0x00009530


	//   ....[9]....
        /*00a0*/ 	.word	0x00009550


	//   ....[10]....
        /*00a4*/ 	.word	0x00009cd0


	//   ....[11]....
        /*00a8*/ 	.word	0x00009d70


	//   ....[12]....
        /*00ac*/ 	.word	0x00009df0


	//   ....[13]....
        /*00b0*/ 	.word	0x00009e60


	//   ....[14]....
        /*00b4*/ 	.word	0x00009ed0


	//   ....[15]....
        /*00b8*/ 	.word	0x0000a250


	//   ....[16]....
        /*00bc*/ 	.word	0x0000a2c0


	//   ....[17]....
        /*00c0*/ 	.word	0x0000a330


	//   ....[18]....
        /*00c4*/ 	.word	0x0000a3a0


	//   ....[19]....
        /*00c8*/ 	.word	0x0000a410


	//----- nvinfo : EIATTR_EXIT_INSTR_OFFSETS
	.align		4
.L_2866:
        /*00cc*/ 	.byte	0x04, 0x1c
        /*00ce*/ 	.short	(.L_2868 - .L_2867)


	//   ....[0]....
.L_2867:
        /*00d0*/ 	.word	0x000005d0


	//   ....[1]....
        /*00d4*/ 	.word	0x00009c70


	//----- nvinfo : EIATTR_MAX_THREADS
	.align		4
.L_2868:
        /*00d8*/ 	.byte	0x04, 0x05
        /*00da*/ 	.short	(.L_2870 - .L_2869)
.L_2869:
        /*00dc*/ 	.word	0x00000080
        /*00e0*/ 	.word	0x00000001
        /*00e4*/ 	.word	0x00000001


	//----- nvinfo : EIATTR_CRS_STACK_SIZE
	.align		4
.L_2870:
        /*00e8*/ 	.byte	0x04, 0x1e
        /*00ea*/ 	.short	(.L_2872 - .L_2871)
.L_2871:
        /*00ec*/ 	.word	0x00000000


	//----- nvinfo : EIATTR_CBANK_PARAM_SIZE
	.align		4
.L_2872:
        /*00f0*/ 	.byte	0x03, 0x19
        /*00f2*/ 	.short	0x00e8


	//----- nvinfo : EIATTR_PARAM_CBANK
	.align		4
        /*00f4*/ 	.byte	0x04, 0x0a
        /*00f6*/ 	.short	(.L_2874 - .L_2873)
	.align		4
.L_2873:
        /*00f8*/ 	.word	index@(.nv.constant0._ZN10layer_norm13ln_fwd_kernelINS_13Kernel_traitsI6__halfS2_fS2_fjLj768ELj1ELj4ELj1ELj16ENS_18Kernel_traits_baseILj768ES2_S2_fS2_fjLj128EEEEELb1ELb0ELb0ELb1EEEvNS_9FwdParamsE)
        /*00fc*/ 	.short	0x0210
        /*00fe*/ 	.short	0x00e8


	//----- nvinfo : EIATTR_SW_WAR
	.align		4
.L_2874:
        /*0100*/ 	.byte	0x04, 0x36
        /*0102*/ 	.short	(.L_2876 - .L_2875)
.L_2875:
        /*0104*/ 	.word	0x00000008
.L_2876:


//--------------------- .nv.info._ZN10layer_norm13ln_fwd_kernelINS_13Kernel_traitsI6__halfS2_fS2_fjLj768ELj1ELj4ELj1ELj16ENS_18Kernel_traits_baseILj768ES2_S2_fS2_fjLj128EEEEELb1ELb0ELb1ELb0EEEvNS_9FwdParamsE --------------------------
	.section	.nv.info._ZN10layer_norm13ln_fwd_kernelINS_13Kernel_traitsI6__halfS2_fS2_fjLj768ELj1ELj4ELj1ELj16ENS_18Kernel_traits_baseILj768ES2_S2_fS2_fjLj128EEEEELb1ELb0ELb1ELb0EEEvNS_9FwdParamsE,"",@"SHT_CUDA_INFO"
	.sectionflags	@""
	.align	4


	//----- nvinfo : EIATTR_CUDA_API_VERSION
	.align		4
        /*0000*/ 	.byte	0x04, 0x37
        /*0002*/ 	.short	(.L_2878 - .L_2877)
.L_2877:
        /*0004*/ 	.word	0x00000082


	//----- nvinfo : EIATTR_KPARAM_INFO
	.align		4
.L_2878:
        /*0008*/ 	.byte	0x04, 0x17
        /*000a*/ 	.short	(.L_2880 - .L_2879)
.L_2879:
        /*000c*/ 	.word	0x00000000
        /*0010*/ 	.short	0x0000
        /*0012*/ 	.short	0x0000
        /*0014*/ 	.byte	0x00, 0xf0, 0xa1, 0x03


	//----- nvinfo : EIATTR_SPARSE_MMA_MASK
	.align		4
.L_2880:
        /*0018*/ 	.byte	0x03, 0x50
        /*001a*/ 	.short	0x0000


	//----- nvinfo : EIATTR_MAXREG_COUNT
	.align		4
        /*001c*/ 	.byte	0x03, 0x1b
        /*001e*/ 	.short	0x00ff


	//----- nvinfo : EIATTR_MERCURY_ISA_VERSION
	.align		4
        /*0020*/ 	.byte	0x03, 0x5f
        /*0022*/ 	.short	0x0101


	//----- nvinfo : EIATTR_COOP_GROUP_MASK_REGIDS
	.align		4
        /*0024*/ 	.byte	0x04, 0x29
        /*0026*/ 	.short	(.L_2882 - .L_2881)


	//   ....[0]....
.L_2881:
        /*0028*/ 	.word	0xffffffff


	//   ....[1]....
        /*002c*/ 	.word	0xffffffff


	//   ....[2]....
        /*0030*/ 	.word	0xffffffff


	//   ....[3]....
        /*0034*/ 	.word	0xffffffff


	//   ....[4]....
        /*0038*/ 	.word	0xffffffff


	//   ....[5]....
        /*003c*/ 	.word	0xffffffff


	//   ....[6]....
        /*0040*/ 	.word	0xffffffff


	//   ....[7]....
        /*0044*/ 	.word	0xffffffff


	//   ....[8]....
        /*0048*/ 	.word	0xffffffff


	//   ....[9]....
        /*004c*/ 	.word	0xffffffff


	//   ....[10]....
        /*0050*/ 	.word	0x05000076


	//   ....[11]....
        /*0054*/ 	.word	0x05000076


	//   ....[12]....
        /*0058*/ 	.word	0x05000076


	//   ....[13]....
        /*005c*/ 	.word	0x05000076


	//   ....[14]....
        /*0060*/ 	.word	0x05000076


	//   ....[15]....
        /*0064*/ 	.word	0x05000076


	//   ....[16]....
        /*0068*/ 	.word	0x05000076


	//   ....[17]....
        /*006c*/ 	.word	0x05000076


	//   ....[18]....
        /*0070*/ 	.word	0x05000076


	//   ....[19]....
        /*0074*/ 	.word	0x05000076


	//----- nvinfo : EIATTR_COOP_GROUP_INSTR_OFFSETS
	.align		4
.L_2882:
        /*0078*/ 	.byte	0x04, 0x28
        /*007a*/ 	.short	(.L_2884 - .L_2883)


	//   ....[0]....
.L_2883:
        /*007c*/ 	.word	0x0000a310


	//   ....[1]....
        /*0080*/ 	.word	0x0000a340


	//   ....[2]....
        /*0084*/ 	.word	0x0000a360


	//   ....[3]....
        /*0088*/ 	.word	0x0000a380


	//   ....[4]....
        /*008c*/ 	.word	0x0000a3a0


	//   ....[5]....
        /*0090*/ 	.word	0x0000a6e0


	//   ....[6]....
        /*0094*/ 	.word	0x0000a700


	//   ....[7]....
        /*0098*/ 	.word	0x0000a720


	//   ....[8]....
        /*009c*/ 	.word	0x0000a740


	//   ....[9]....
        /*00a0*/ 	.word	0x0000a760


	//   ....[10]....
        /*00a4*/ 	.word	0x0000b050


	//   ....[11]....
        /*00a8*/ 	.word	0x0000b100


	//   ....[12]....
        /*00ac*/ 	.word	0x0000b170


	//   ....[13]....
        /*00b0*/ 	.word	0x0000b1e0


	//   ....[14]....
        /*00b4*/ 	.word	0x0000b250


	//   ....[15]....
        /*00b8*/ 	.word	0x0000b5e0


	//   ....[16]....
        /*00bc*/ 	.word	0x0000b650


	//   ....[17]....
        /*00c0*/ 	.word	0x0000b6c0


	//   ....[18]....
        /*00c4*/ 	.word	0x0000b730


	//   ....[19]....
        /*00c8*/ 	.word	0x0000b7a0


	//----- nvinfo : EIATTR_EXIT_INSTR_OFFSETS
	.align		4
.L_2884:
        /*00cc*/ 	.byte	0x04, 0x1c
        /*00ce*/ 	.short	(.L_2886 - .L_2885)


	//   ....[0]....
.L_2885:
        /*00d0*/ 	.word	0x00000890


	//   ....[1]....
        /*00d4*/ 	.word	0x0000afe0


	//----- nvinfo : EIATTR_MAX_THREADS
	.align		4
.L_2886:
        /*00d8*/ 	.byte	0x04, 0x05
        /*00da*/ 	.short	(.L_2888 - .L_2887)
.L_2887:
        /*00dc*/ 	.word	0x00000080
        /*00e0*/ 	.word	0x00000001
        /*00e4*/ 	.word	0x00000001


	//----- nvinfo : EIATTR_CRS_STACK_SIZE
	.align		4
.L_2888:
        /*00e8*/ 	.byte	0x04, 0x1e
        /*00ea*/ 	.short	(.L_2890 - .L_2889)
.L_2889:
        /*00ec*/ 	.word	0x00000000


	//----- nvinfo : EIATTR_CBANK_PARAM_SIZE
	.align		4
.L_2890:
        /*00f0*/ 	.byte	0x03, 0x19
        /*00f2*/ 	.short	0x00e8


	//----- nvinfo : EIATTR_PARAM_CBANK
	.align		4
        /*00f4*/ 	.byte	0x04, 0x0a
        /*00f6*/ 	.short	(.L_2892 - .L_2891)
	.align		4
.L_2891:
        /*00f8*/ 	.word	index@(.nv.constant0._ZN10layer_norm13ln_fwd_kernelINS_13Kernel_traitsI6__halfS2_fS2_fjLj768ELj1ELj4ELj1ELj16ENS_18Kernel_traits_baseILj768ES2_S2_fS2_fjLj128EEEEELb1ELb0ELb1ELb0EEEvNS_9FwdParamsE)
        /*00fc*/ 	.short	0x0210
        /*00fe*/ 	.short	0x00e8


	//----- nvinfo : EIATTR_SW_WAR
	.align		4
.L_2892:
        /*0100*/ 	.byte	0x04, 0x36
        /*0102*/ 	.short	(.L_2894 - .L_2893)
.L_2893:
        /*0104*/ 	.word	0x00000008
.L_2894:


//--------------------- .nv.info._ZN10layer_norm13ln_fwd_kernelINS_13Kernel_traitsI6__halfS2_fS2_fjLj768ELj1ELj4ELj1ELj16ENS_18Kernel_traits_baseILj768ES2_S2_fS2_fjLj128EEEEELb1ELb0ELb1ELb1EEEvNS_9FwdParamsE --------------------------
	.section	.nv.info._ZN10layer_norm13ln_fwd_kernelINS_13Kernel_traitsI6__halfS2_fS2_fjLj768ELj1ELj4ELj1ELj16ENS_18Kernel_traits_baseILj768ES2_S2_fS2_fjLj128EEEEELb1ELb0ELb1ELb1EEEvNS_9FwdParamsE,"",@"SHT_CUDA_INFO"
	.sectionflags	@""
	.align	4


	//----- nvinfo : EIATTR_CUDA_API_VERSION
	.align		4
        /*0000*/ 	.byte	0x04, 0x37
        /*0002*/ 	.short	(.L_2896 - .L_2895)
.L_2895:
        /*0004*/ 	.word	0x00000082


	//----- nvinfo : EIATTR_KPARAM_INFO
	.align		4
.L_2896:
        /*0008*/ 	.byte	0x04, 0x17
        /*000a*/ 	.short	(.L_2898 - .L_2897)
.L_2897:
        /*000c*/ 	.word	0x00000000
        /*0010*/ 	.short	0x0000
        /*0012*/ 	.short	0x0000
        /*0014*/ 	.byte	0x00, 0xf0, 0xa1, 0x03


	//----- nvinfo : EIATTR_SPARSE_MMA_MASK
	.align		4
.L_2898:
        /*0018*/ 	.byte	0x03, 0x50
        /*001a*/ 	.short	0x0000


	//----- nvinfo : EIATTR_MAXREG_COUNT
	.align		4
        /*001c*/ 	.byte	0x03, 0x1b
        /*001e*/ 	.short	0x00ff


	//----- nvinfo : EIATTR_MERCURY_ISA_VERSION
	.align		4
        /*0020*/ 	.byte	0x03, 0x5f
        /*0022*/ 	.short	0x0101


	//----- nvinfo : EIATTR_COOP_GROUP_MASK_REGIDS
	.align		4
        /*0024*/ 	.byte	0x04, 0x29
        /*0026*/ 	.short	(.L_2900 - .L_2899)


	//   ....[0]....
.L_2899:
        /*0028*/ 	.word	0xffffffff


	//   ....[1]....
        /*002c*/ 	.word	0xffffffff


	//   ....[2]....
        /*0030*/ 	.word	0xffffffff


	//   ....[3]....
        /*0034*/ 	.word	0xffffffff


	//   ....[4]....
        /*0038*/ 	.word	0xffffffff


	//   ....[5]....
        /*003c*/ 	.word	0xffffffff


	//   ....[6]....
        /*0040*/ 	.word	0xffffffff


	//   ....[7]....
        /*0044*/ 	.word	0xffffffff


	//   ....[8]....
        /*0048*/ 	.word	0xffffffff


	//   ....[9]....
        /*004c*/ 	.word	0xffffffff


	//   ....[10]....
        /*0050*/ 	.word	0x05000068


	//   ....[11]....
        /*0054*/ 	.word	0x05000068


	//   ....[12]....
        /*0058*/ 	.word	0x05000068


	//   ....[13]....
        /*005c*/ 	.word	0x05000068


	//   ....[14]....
        /*0060*/ 	.word	0x05000068


	//   ....[15]....
        /*0064*/ 	.word	0x05000068


	//   ....[16]....
        /*0068*/ 	.word	0x05000068


	//   ....[17]....
        /*006c*/ 	.word	0x05000068


	//   ....[18]....
        /*0070*/ 	.word	0x05000068


	//   ....[19]....
        /*0074*/ 	.word	0x05000068


	//----- nvinfo : EIATTR_COOP_GROUP_INSTR_OFFSETS
	.align		4
.L_2900:
        /*0078*/ 	.byte	0x04, 0x28
        /*007a*/ 	.short	(.L_2902 - .L_2901)


	//   ....[0]....
.L_2901:
        /*007c*/ 	.word	0x00009e50


	//   ....[1]....
        /*0080*/ 	.word	0x00009e80


	//   ....[2]....
        /*0084*/ 	.word	0x00009ea0


	//   ....[3]....
        /*0088*/ 	.word	0x00009ec0


	//   ....[4]....
        /*008c*/ 	.word	0x00009ee0


	//   ....[5]....
        /*0090*/ 	.word	0x0000a210


	//   ....[6]....
        /*0094*/ 	.word	0x0000a230


	//   ....[7]....
        /*0098*/ 	.word	0x0000a250


	//   ....[8]....
        /*009c*/ 	.word	0x0000a270


	//   ....[9]....
        /*00a0*/ 	.word	0x0000a290


	//   ....[10]....
        /*00a4*/ 	.word	0x0000ac40


	//   ....[11]....
        /*00a8*/ 	.word	0x0000acf0


	//   ....[12]....
        /*00ac*/ 	.word	0x0000ad60


	//   ....[13]....
        /*00b0*/ 	.word	0x0000add0


	//   ....[14]....
        /*00b4*/ 	.word	0x0000ae40


	//   ....[15]....
        /*00b8*/ 	.word	0x0000b1c0


	//   ....[16]....
        /*00bc*/ 	.word	0x0000b230


	//   ....[17]....
        /*00c0*/ 	.word	0x0000b2a0


	//   ....[18]....
        /*00c4*/ 	.word	0x0000b310


	//   ....[19]....
        /*00c8*/ 	.word	0x0000b380


	//----- nvinfo : EIATTR_EXIT_INSTR_OFFSETS
	.align		4
.L_2902:
        /*00cc*/ 	.byte	0x04, 0x1c
        /*00ce*/ 	.short	(.L_2904 - .L_2903)


	//   ....[0]....
.L_2903:
        /*00d0*/ 	.word	0x000005d0


	//   ....[1]....
        /*00d4*/ 	.word	0x0000abd0


	//----- nvinfo : EIATTR_MAX_THREADS
	.align		4
.L_2904:
        /*00d8*/ 	.byte	0x04, 0x05
        /*00da*/ 	.short	(.L_2906 - .L_2905)
.L_2905:
        /*00dc*/ 	.word	0x00000080
        /*00e0*/ 	.word	0x00000001
        /*00e4*/ 	.word	0x00000001


	//----- nvinfo : EIATTR_CRS_STACK_SIZE
	.align		4
.L_2906:
        /*00e8*/ 	.byte	0x04, 0x1e
        /*00ea*/ 	.short	(.L_2908 - .L_2907)
.L_2907:
        /*00ec*/ 	.word	0x00000000


	//----- nvinfo : EIATTR_CBANK_PARAM_SIZE
	.align		4
.L_2908:
        /*00f0*/ 	.byte	0x03, 0x19
        /*00f2*/ 	.short	0x00e8


	//----- nvinfo : EIATTR_PARAM_CBANK
	.align		4
        /*00f4*/ 	.byte	0x04, 0x0a
        /*00f6*/ 	.short	(.L_2910 - .L_2909)
	.align		4
.L_2909:
        /*00f8*/ 	.word	index@(.nv.constant0._ZN10layer_norm13ln_fwd_kernelINS_13Kernel_traitsI6__halfS2_fS2_fjLj768ELj1ELj4ELj1ELj16ENS_18Kernel_traits_baseILj768ES2_S2_fS2_fjLj128EEEEELb1ELb0ELb1ELb1EEEvNS_9FwdParamsE)
        /*00fc*/ 	.short	0x0210
        /*00fe*/ 	.short	0x00e8


	//----- nvinfo : EIATTR_SW_WAR
	.align		4
.L_2910:
        /*0100*/ 	.byte	0x04, 0x36
        /*0102*/ 	.short	(.L_2912 - .L_2911)
.L_2911:
        /*0104*/ 	.word	0x00000008
.L_2912:


//--------------------- .nv.info._ZN10layer_norm13ln_fwd_kernelINS_13Kernel_traitsI6__halfS2_fS2_fjLj768ELj1ELj4ELj1ELj16ENS_18Kernel_traits_baseILj768ES2_S2_fS2_fjLj128EEEEELb1ELb1ELb0ELb0EEEvNS_9FwdParamsE --------------------------
	.section	.nv.info._ZN10layer_norm13ln_fwd_kernelINS_13Kernel_traitsI6__halfS2_fS2_fjLj768ELj1ELj4ELj1ELj16ENS_18Kernel_traits_baseILj768ES2_S2_fS2_fjLj128EEEEELb1ELb1ELb0ELb0EEEvNS_9FwdParamsE,"",@"SHT_CUDA_INFO"
	.sectionflags	@""
	.align	4


	//----- nvinfo : EIATTR_CUDA_API_VERSION
	.align		4
        /*0000*/ 	.byte	0x04, 0x37
        /*0002*/ 	.short	(.L_2914 - .L_2913)
.L_2913:
        /*0004*/ 	.word	0x00000082


	//----- nvinfo : EIATTR_KPARAM_INFO
	.align		4
.L_2914:
        /*0008*/ 	.byte	0x04, 0x17
        /*000a*/ 	.short	(.L_2916 - .L_2915)
.L_2915:
        /*000c*/ 	.word	0x00000000
        /*0010*/ 	.short	0x0000
        /*0012*/ 	.short	0x0000
        /*0014*/ 	.byte	0x00, 0xf0, 0xa1, 0x03


	//----- nvinfo : EIATTR_SPARSE_MMA_MASK
	.align		4
.L_2916:
        /*0018*/ 	.byte	0x03, 0x50
        /*001a*/ 	.short	0x0000


	//----- nvinfo : EIATTR_MAXREG_COUNT
	.align		4
        /*001c*/ 	.byte	0x03, 0x1b
        /*001e*/ 	.short	0x00ff


	//----- nvinfo : EIATTR_MERCURY_ISA_VERSION
	.align		4
        /*0020*/ 	.byte	0x03, 0x5f
        /*0022*/ 	.short	0x0101


	//----- nvinfo : EIATTR_COOP_GROUP_MASK_REGIDS
	.align		4
        /*0024*/ 	.byte	0x04, 0x29
        /*0026*/ 	.short	(.L_2918 - .L_2917)


	//   ....[0]....
.L_2917:
        /*0028*/ 	.word	0xffffffff


	//   ....[1]....
        /*002c*/ 	.word	0xffffffff


	//   ....[2]....
        /*0030*/ 	.word	0xffffffff


	//   ....[3]....
        /*0034*/ 	.word	0xffffffff


	//   ....[4]....
        /*0038*/ 	.word	0xffffffff


	//   ....[5]....
        /*003c*/ 	.word	0xffffffff


	//   ....[6]....
        /*0040*/ 	.word	0xffffffff


	//   ....[7]....
        /*0044*/ 	.word	0xffffffff


	//   ....[8]....
        /*0048*/ 	.word	0xffffffff


	//   ....[9]....
        /*004c*/ 	.word	0xffffffff


	//   ....[10]....
        /*0050*/ 	.word	0x0500007e


	//   ....[11]....
        /*0054*/ 	.word	0x0500007e


	//   ....[12]....
        /*0058*/ 	.word	0x0500007e


	//   ....[13]....
        /*005c*/ 	.word	0x0500007e


	//   ....[14]....
        /*0060*/ 	.word	0x0500007e


	//   ....[15]....
        /*0064*/ 	.word	0x0500007e


	//   ....[16]....
        /*0068*/ 	.word	0x0500007e


	//   ....[17]....
        /*006c*/ 	.word	0x0500007e


	//   ....[18]....
        /*0070*/ 	.word	0x0500007e


	//   ....[19]....
        /*0074*/ 	.word	0x0500007e


	//----- nvinfo : EIATTR_COOP_GROUP_INSTR_OFFSETS
	.align		4
.L_2918:
        /*0078*/ 	.byte	0x04, 0x28
        /*007a*/ 	.short	(.L_2920 - .L_2919)


	//   ....[0]....
.L_2919:
        /*007c*/ 	.word	0x00009850


	//   ....[1]....
        /*0080*/ 	.word	0x00009880


	//   ....[2]....
        /*0084*/ 	.word	0x000098a0


	//   ....[3]....
        /*0088*/ 	.word	0x000098c0


	//   ....[4]....
        /*008c*/ 	.word	0x000098e0


	//   ....[5]....
        /*0090*/ 	.word	0x00009c20


	//   ....[6]....
        /*0094*/ 	.word	0x00009c40


	//   ....[7]....
        /*0098*/ 	.word	0x00009c60


	//   ....[8]....
        /*009c*/ 	.word	0x00009c80


	//   ....[9]....
        /*00a0*/ 	.word	0x00009ca0


	//   ....[10]....
        /*00a4*/ 	.word	0x0000a500


	//   ....[11]....
        /*00a8*/ 	.word	0x0000a5b0


	//   ....[12]....
        /*00ac*/ 	.word	0x0000a620


	//   ....[13]....
        /*00b0*/ 	.word	0x0000a690


	//   ....[14]....
        /*00b4*/ 	.word	0x0000a700


	//   ....[15]....
        /*00b8*/ 	.word	0x0000aa90


	//   ....[16]....
        /*00bc*/ 	.word	0x0000ab00


	//   ....[17]....
        /*00c0*/ 	.word	0x0000ab70


	//   ....[18]....
        /*00c4*/ 	.word	0x0000abe0


	//   ....[19]....
        /*00c8*/ 	.word	0x0000ac50


	//----- nvinfo : EIATTR_EXIT_INSTR_OFFSETS
	.align		4
.L_2920:
        /*00cc*/ 	.byte	0x04, 0x1c
        /*00ce*/ 	.short	(.L_2922 - .L_2921)


	//   ....[0]....
.L_2921:
        /*00d0*/ 	.word	0x00000960


	//   ....[1]....
        /*00d4*/ 	.word	0x0000a490


	//----- nvinfo : EIATTR_MAX_THREADS
	.align		4
.L_2922:
        /*00d8*/ 	.byte	0x04, 0x05
        /*00da*/ 	.short	(.L_2924 - .L_2923)
.L_2923:
        /*00dc*/ 	.word	0x00000080
        /*00e0*/ 	.word	0x00000001
        /*00e4*/ 	.word	0x00000001


	//----- nvinfo : EIATTR_CRS_STACK_SIZE
	.align		4
.L_2924:
        /*00e8*/ 	.byte	0x04, 0x1e
        /*00ea*/ 	.short	(.L_2926 - .L_2925)
.L_2925:
        /*00ec*/ 	.word	0x00000000


	//----- nvinfo : EIATTR_CBANK_PARAM_SIZE
	.align		4
.L_2926:
        /*00f0*/ 	.byte	0x03, 0x19
        /*00f2*/ 	.short	0x00e8


	//----- nvinfo : EIATTR_PARAM_CBANK
	.align		4
        /*00f4*/ 	.byte	0x04, 0x0a
        /*00f6*/ 	.short	(.L_2928 - .L_2927)
	.align		4
.L_2927:
        /*00f8*/ 	.word	index@(.nv.constant0._ZN10layer_norm13ln_fwd_kernelINS_13Kernel_traitsI6__halfS2_fS2_fjLj768ELj1ELj4ELj1ELj16ENS_18Kernel_traits_baseILj768ES2_S2_fS2_fjLj128EEEEELb1ELb1ELb0ELb0EEEvNS_9FwdParamsE)
        /*00fc*/ 	.short	0x0210
        /*00fe*/ 	.short	0x00e8


	//----- nvinfo : EIATTR_SW_WAR
	.align		4
.L_2928:
        /*0100*/ 	.byte	0x04, 0x36
        /*0102*/ 	.short	(.L_2930 - .L_2929)
.L_2929:
        /*0104*/ 	.word	0x00000008
.L_2930:


//--------------------- .nv.info._ZN10layer_norm13ln_fwd_kernelINS_13Kernel_traitsI6__halfS2_fS2_fjLj768ELj1ELj4ELj1ELj16ENS_18Kernel_traits_baseILj768ES2_S2_fS2_fjLj128EEEEELb1ELb1ELb0ELb1EEEvNS_9FwdParamsE --------------------------
	.section	.nv.info._ZN10layer_norm13ln_fwd_kernelINS_13Kernel_traitsI6__halfS2_fS2_fjLj768ELj1ELj4ELj1ELj16ENS_18Kernel_traits_baseILj768ES2_S2_fS2_fjLj128EEEEELb1ELb1ELb0ELb1EEEvNS_9FwdParamsE,"",@"SHT_CUDA_INFO"
	.sectionflags	@""
	.align	4


	//----- nvinfo : EIATTR_CUDA_API_VERSION
	.align		4
        /*0000*/ 	.byte	0x04, 0x37
        /*0002*/ 	.short	(.L_2932 - .L_2931)
.L_2931:
        /*0004*/ 	.word	0x00000082


	//----- nvinfo : EIATTR_KPARAM_INFO
	.align		4
.L_2932:
        /*0008*/ 	.byte	0x04, 0x17
        /*000a*/ 	.short	(.L_2934 - .L_2933)
.L_2933:
        /*000c*/ 	.word	0x00000000
        /*0010*/ 	.short	0x0000
        /*0012*/ 	.short	0x0000
        /*0014*/ 	.byte	0x00, 0xf0, 0xa1, 0x03


	//----- nvinfo : EIATTR_SPARSE_MMA_MASK
	.align		4
.L_2934:
        /*0018*/ 	.byte	0x03, 0x50
        /*001a*/ 	.short	0x0000


	//----- nvinfo : EIATTR_MAXREG_COUNT
	.align		4
        /*001c*/ 	.byte	0x03, 0x1b
        /*001e*/ 	.short	0x00ff


	//----- nvinfo : EIATTR_MERCURY_ISA_VERSION
	.align		4
        /*0020*/ 	.byte	0x03, 0x5f
        /*0022*/ 	.short	0x0101


	//----- nvinfo : EIATTR_COOP_GROUP_MASK_REGIDS
	.align		4
        /*0024*/ 	.byte	0x04, 0x29
        /*0026*/ 	.short	(.L_2936 - .L_2935)


	//   ....[0]....
.L_2935:
        /*0028*/ 	.word	0xffffffff


	//   ....[1]....
        /*002c*/ 	.word	0xffffffff


	//   ....[2]....
        /*0030*/ 	.word	0xffffffff


	//   ....[3]....
        /*0034*/ 	.word	0xffffffff


	//   ....[4]....
        /*0038*/ 	.word	0xffffffff


	//   ....[5]....
        /*003c*/ 	.word	0xffffffff


	//   ....[6]....
        /*0040*/ 	.word	0xffffffff


	//   ....[7]....
        /*0044*/ 	.word	0xffffffff


	//   ....[8]....
        /*0048*/ 	.word	0xffffffff


	//   ....[9]....
        /*004c*/ 	.word	0xffffffff


	//   ....[10]....
        /*0050*/ 	.word	0x05000071


	//   ....[11]....
        /*0054*/ 	.word	0x05000071


	//   ....[12]....
        /*0058*/ 	.word	0x05000071


	//   ....[13]....
        /*005c*/ 	.word	0x05000071


	//   ....[14]....
        /*0060*/ 	.word	0x05000071


	//   ....[15]....
        /*0064*/ 	.word	0x05000071


	//   ....[16]....
        /*0068*/ 	.word	0x05000071


	//   ....[17]....
        /*006c*/ 	.word	0x05000071


	//   ....[18]....
        /*0070*/ 	.word	0x05000071


	//   ....[19]....
        /*0074*/ 	.word	0x05000071


	//----- nvinfo : EIATTR_COOP_GROUP_INSTR_OFFSETS
	.align		4
.L_2936:
        /*0078*/ 	.byte	0x04, 0x28
        /*007a*/ 	.short	(.L_2938 - .L_2937)


	//   ....[0]....
.L_2937:
        /*007c*/ 	.word	0x000095e0


	//   ....[1]....
        /*0080*/ 	.word	0x00009600


	//   ....[2]....
        /*0084*/ 	.word	0x00009620


	//   ....[3]....
        /*0088*/ 	.word	0x00009640


	//   ....[4]....
        /*008c*/ 	.word	0x00009670


	//   ....[5]....
        /*0090*/ 	.word	0x000099a0


	//   ....[6]....
        /*0094*/ 	.word	0x000099c0


	//   ....[7]....
        /*0098*/ 	.word	0x000099e0


	//   ....[8]....
        /*009c*/ 	.word	0x00009a00


	//   ....[9]....
        /*00a0*/ 	.word	0x00009a20


	//   ....[10]....
        /*00a4*/ 	.word	0x0000a1b0


	//   ....[11]....
        /*00a8*/ 	.word	0x0000a250


	//   ....[12]....
        /*00ac*/ 	.word	0x0000a2c0


	//   ....[13]....
        /*00b0*/ 	.word	0x0000a330


	//   ....[14]....
        /*00b4*/ 	.word	0x0000a3b0


	//   ....[15]....
        /*00b8*/ 	.word	0x0000a730


	//   ....[16]....
        /*00bc*/ 	.word	0x0000a7a0


	//   ....[17]....
        /*00c0*/ 	.word	0x0000a810


	//   ....[18]....
        /*00c4*/ 	.word	0x0000a880


	//   ....[19]....
        /*00c8*/ 	.word	0x0000a8f0


	//----- nvinfo : EIATTR_EXIT_INSTR_OFFSETS
	.align		4
.L_2938:
        /*00cc*/ 	.byte	0x04, 0x1c
        /*00ce*/ 	.short	(.L_2940 - .L_2939)


	//   ....[0]....
.L_2939:
        /*00d0*/ 	.word	0x00000610


	//   ....[1]....
        /*00d4*/ 	.word	0x0000a140


	//----- nvinfo : EIATTR_MAX_THREADS
	.align		4
.L_2940:
        /*00d8*/ 	.byte	0x04, 0x05
        /*00da*/ 	.short	(.L_2942 - .L_2941)
.L_2941:
        /*00dc*/ 	.word	0x00000080
        /*00e0*/ 	.word	0x00000001
        /*00e4*/ 	.word	0x00000001


	//----- nvinfo : EIATTR_CRS_STACK_SIZE
	.align		4
.L_2942:
        /*00e8*/ 	.byte	0x04, 0x1e
        /*00ea*/ 	.short	(.L_2944 - .L_2943)
.L_2943:
        /*00ec*/ 	.word	0x00000000


	//----- nvinfo : EIATTR_CBANK_PARAM_SIZE
	.align		4
.L_2944:
        /*00f0*/ 	.byte	0x03, 0x19
        /*00f2*/ 	.short	0x00e8


	//----- nvinfo : EIATTR_PARAM_CBANK
	.align		4
        /*00f4*/ 	.byte	0x04, 0x0a
        /*00f6*/ 	.short	(.L_2946 - .L_2945)
	.align		4
.L_2945:
        /*00f8*/ 	.word	index@(.nv.constant0._ZN10layer_norm13ln_fwd_kernelINS_13Kernel_traitsI6__halfS2_fS2_fjLj768ELj1ELj4ELj1ELj16ENS_18Kernel_traits_baseILj768ES2_S2_fS2_fjLj128EEEEELb1ELb1ELb0ELb1EEEvNS_9FwdParamsE)
        /*00fc*/ 	.short	0x0210
        /*00fe*/ 	.short	0x00e8


	//----- nvinfo : EIATTR_SW_WAR
	.align		4
.L_2946:
        /*0100*/ 	.byte	0x04, 0x36
        /*0102*/ 	.short	(.L_2948 - .L_2947)
.L_2947:
        /*0104*/ 	.word	0x00000008
.L_2948:


//--------------------- .nv.info._ZN10layer_norm13ln_fwd_kernelINS_13Kernel_traitsI6__halfS2_fS2_fjLj768ELj1ELj4ELj1ELj16ENS_18Kernel_traits_baseILj768ES2_S2_fS2_fjLj128EEEEELb1ELb1ELb1ELb0EEEvNS_9FwdParamsE --------------------------
	.section	.nv.info._ZN10layer_norm13ln_fwd_kernelINS_13Kernel_traitsI6__halfS2_fS2_fjLj768ELj1ELj4ELj1ELj16ENS_18Kernel_traits_baseILj768ES2_S2_fS2_fjLj128EEEEELb1ELb1ELb1ELb0EEEvNS_9FwdParamsE,"",@"SHT_CUDA_INFO"
	.sectionflags	@""
	.align	4


	//----- nvinfo : EIATTR_CUDA_API_VERSION
	.align		4
        /*0000*/ 	.byte	0x04, 0x37
        /*0002*/ 	.short	(.L_2950 - .L_2949)
.L_2949:
        /*0004*/ 	.word	0x00000082


	//----- nvinfo : EIATTR_KPARAM_INFO
	.align		4
.L_2950:
        /*0008*/ 	.byte	0x04, 0x17
        /*000a*/ 	.short	(.L_2952 - .L_2951)
.L_2951:
        /*000c*/ 	.word	0x00000000
        /*0010*/ 	.short	0x0000
        /*0012*/ 	.short	0x0000
        /*0014*/ 	.byte	0x00, 0xf0, 0xa1, 0x03


	//----- nvinfo : EIATTR_SPARSE_MMA_MASK
	.align		4
.L_2952:
        /*0018*/ 	.byte	0x03, 0x50
        /*001a*/ 	.short	0x0000


	//----- nvinfo : EIATTR_MAXREG_COUNT
	.align		4
        /*001c*/ 	.byte	0x03, 0x1b
        /*001e*/ 	.short	0x00ff


	//----- nvinfo : EIATTR_MERCURY_ISA_VERSION
	.align		4
        /*0020*/ 	.byte	0x03, 0x5f
        /*0022*/ 	.short	0x0101


	//----- nvinfo : EIATTR_COOP_GROUP_MASK_REGIDS
	.align		4
        /*0024*/ 	.byte	0x04, 0x29
        /*0026*/ 	.short	(.L_2954 - .L_2953)


	//   ....[0]....
.L_2953:
        /*0028*/ 	.word	0xffffffff


	//   ....[1]....
        /*002c*/ 	.word	0xffffffff


	//   ....[2]....
        /*0030*/ 	.word	0xffffffff


	//   ....[3]....
        /*0034*/ 	.word	0xffffffff


	//   ....[4]....
        /*0038*/ 	.word	0xffffffff


	//   ....[5]....
        /*003c*/ 	.word	0xffffffff


	//   ....[6]....
        /*0040*/ 	.word	0xffffffff


	//   ....[7]....
        /*0044*/ 	.word	0xffffffff


	//   ....[8]....
        /*0048*/ 	.word	0xffffffff


	//   ....[9]....
        /*004c*/ 	.word	0xffffffff


	//   ....[10]....
        /*0050*/ 	.word	0x0500008e


	//   ....[11]....
        /*0054*/ 	.word	0x0500008e


	//   ....[12]....
        /*0058*/ 	.word	0x0500008e


	//   ....[13]....
        /*005c*/ 	.word	0x0500008e


	//   ....[14]....
        /*0060*/ 	.word	0x0500008e


	//   ....[15]....
        /*0064*/ 	.word	0x0500008e


	//   ....[16]....
        /*0068*/ 	.word	0x0500008e


	//   ....[17]....
        /*006c*/ 	.word	0x0500008e


	//   ....[18]....
        /*0070*/ 	.word	0x0500008e


	//   ....[19]....
        /*0074*/ 	.word	0x0500008e


	//----- nvinfo : EIATTR_COOP_GROUP_INSTR_OFFSETS
	.align		4
.L_2954:
        /*0078*/ 	.byte	0x04, 0x28
        /*007a*/ 	.short	(.L_2956 - .L_2955)


	//   ....[0]....
.L_2955:
        /*007c*/ 	.word	0x0000a6a0


	//   ....[1]....
        /*0080*/ 	.word	0x0000a6d0


	//   ....[2]....
        /*0084*/ 	.word	0x0000a6f0


	//   ....[3]....
        /*0088*/ 	.word	0x0000a710


	//   ....[4]....
        /*008c*/ 	.word	0x0000a730


	//   ....[5]....
        /*0090*/ 	.word	0x0000aa70


	//   ....[6]....
        /*0094*/ 	.word	0x0000aa90


	//   ....[7]....
        /*0098*/ 	.word	0x0000aab0


	//   ....[8]....
        /*009c*/ 	.word	0x0000aad0


	//   ....[9]....
        /*00a0*/ 	.word	0x0000aaf0


	//   ....[10]....
        /*00a4*/ 	.word	0x0000b3e0


	//   ....[11]....
        /*00a8*/ 	.word	0x0000b490


	//   ....[12]....
        /*00ac*/ 	.word	0x0000b500


	//   ....[13]....
        /*00b0*/ 	.word	0x0000b570


	//   ....[14]....
        /*00b4*/ 	.word	0x0000b5e0


	//   ....[15]....
        /*00b8*/ 	.word	0x0000b970


	//   ....[16]....
        /*00bc*/ 	.word	0x0000b9e0


	//   ....[17]....
        /*00c0*/ 	.word	0x0000ba50


	//   ....[18]....
        /*00c4*/ 	.word	0x0000bac0


	//   ....[19]....
        /*00c8*/ 	.word	0x0000bb30


	//----- nvinfo : EIATTR_EXIT_INSTR_OFFSETS
	.align		4
.L_2956:
        /*00cc*/ 	.byte	0x04, 0x1c
        /*00ce*/ 	.short	(.L_2958 - .L_2957)


	//   ....[0]....
.L_2957:
        /*00d0*/ 	.word	0x00000950


	//   ....[1]....
        /*00d4*/ 	.word	0x0000b370


	//----- nvinfo : EIATTR_MAX_THREADS
	.align		4
.L_2958:
        /*00d8*/ 	.byte	0x04, 0x05
        /*00da*/ 	.short	(.L_2960 - .L_2959)
.L_2959:
        /*00dc*/ 	.word	0x00000080
        /*00e0*/ 	.word	0x00000001
        /*00e4*/ 	.word	0x00000001


	//----- nvinfo : EIATTR_CRS_STACK_SIZE
	.align		4
.L_2960:
        /*00e8*/ 	.byte	0x04, 0x1e
        /*00ea*/ 	.short	(.L_2962 - .L_2961)
.L_2961:
        /*00ec*/ 	.word	0x00000000


	//----- nvinfo : EIATTR_CBANK_PARAM_SIZE
	.align		4
.L_2962:
        /*00f0*/ 	.byte	0x03, 0x19
        /*00f2*/ 	.short	0x00e8


	//----- nvinfo : EIATTR_PARAM_CBANK
	.align		4
        /*00f4*/ 	.byte	0x04, 0x0a
        /*00f6*/ 	.short	(.L_2964 - .L_2963)
	.align		4
.L_2963:
        /*00f8*/ 	.word	index@(.nv.constant0._ZN10layer_norm13ln_fwd_kernelINS_13Kernel_traitsI6__halfS2_fS2_fjLj768ELj1ELj4ELj1ELj16ENS_18Kernel_traits_baseILj768ES2_S2_fS2_fjLj128EEEEELb1ELb1ELb1ELb0EEEvNS_9FwdParamsE)
        /*00fc*/ 	.short	0x0210
        /*00fe*/ 	.short	0x00e8


	//----- nvinfo : EIATTR_SW_WAR
	.align		4
.L_2964:
        /*0100*/ 	.byte	0x04, 0x36
        /*0102*/ 	.short	(.L_2966 - .L_2965)
.L_2965:
        /*0104*/ 	.word	0x00000008
.L_2966:


//--------------------- .nv.info._ZN10layer_norm13ln_fwd_kernelINS_13Kernel_traitsI6__halfS2_fS2_fjLj768ELj1ELj4ELj1ELj16ENS_18Kernel_traits_baseILj768ES2_S2_fS2_fjLj128EEEEELb1ELb1ELb1ELb1EEEvNS_9FwdParamsE --------------------------
	.section	.nv.info._ZN10layer_norm13ln_fwd_kernelINS_13Kernel_traitsI6__halfS2_fS2_fjLj768ELj1ELj4ELj1ELj16ENS_18Kernel_traits_baseILj768ES2_S2_fS2_fjLj128EEEEELb1ELb1ELb1ELb1EEEvNS_9FwdParamsE,"",@"SHT_CUDA_INFO"
	.sectionflags	@""
	.align	4


	//----- nvinfo : EIATTR_CUDA_API_VERSION
	.align		4
        /*0000*/ 	.byte	0x04, 0x37
        /*0002*/ 	.short	(.L_2968 - .L_2967)
.L_2967:
        /*0004*/ 	.word	0x00000082


	//----- nvinfo : EIATTR_KPARAM_INFO
	.align		4
.L_2968:
        /*0008*/ 	.byte	0x04, 0x17
        /*000a*/ 	.short	(.L_2970 - .L_2969)
.L_2969:
        /*000c*/ 	.word	0x00000000
        /*0010*/ 	.short	0x0000
        /*0012*/ 	.short	0x0000
        /*0014*/ 	.byte	0x00, 0xf0, 0xa1, 0x03


	//----- nvinfo : EIATTR_SPARSE_MMA_MASK
	.align		4
.L_2970:
        /*0018*/ 	.byte	0x03, 0x50
        /*001a*/ 	.short	0x0000


	//----- nvinfo : EIATTR_MAXREG_COUNT
	.align		4
        /*001c*/ 	.byte	0x03, 0x1b
        /*001e*/ 	.short	0x00ff


	//----- nvinfo : EIATTR_MERCURY_ISA_VERSION
	.align		4
        /*0020*/ 	.byte	0x03, 0x5f
        /*0022*/ 	.short	0x0101


	//----- nvinfo : EIATTR_COOP_GROUP_MASK_REGIDS
	.align		4
        /*0024*/ 	.byte	0x04, 0x29
        /*0026*/ 	.short	(.L_2972 - .L_2971)


	//   ....[0]....
.L_2971:
        /*0028*/ 	.word	0xffffffff


	//   ....[1]....
        /*002c*/ 	.word	0xffffffff


	//   ....[2]....
        /*0030*/ 	.word	0xffffffff


	//   ....[3]....
        /*0034*/ 	.word	0xffffffff


	//   ....[4]....
        /*0038*/ 	.word	0xffffffff


	//   ....[5]....
        /*003c*/ 	.word	0xffffffff


	//   ....[6]....
        /*0040*/ 	.word	0xffffffff


	//   ....[7]....
        /*0044*/ 	.word	0xffffffff


	//   ....[8]....
        /*0048*/ 	.word	0xffffffff


	//   ....[9]....
        /*004c*/ 	.word	0xffffffff


	//   ....[10]....
        /*0050*/ 	.word	0x05000073


	//   ....[11]....
        /*0054*/ 	.word	0x05000073


	//   ....[12]....
        /*0058*/ 	.word	0x05000073


	//   ....[13]....
        /*005c*/ 	.word	0x05000073


	//   ....[14]....
        /*0060*/ 	.word	0x05000073


	//   ....[15]....
        /*0064*/ 	.word	0x05000073


	//   ....[16]....
        /*0068*/ 	.word	0x05000073


	//   ....[17]....
        /*006c*/ 	.word	0x05000073


	//   ....[18]....
        /*0070*/ 	.word	0x05000073


	//   ....[19]....
        /*0074*/ 	.word	0x05000073


	//----- nvinfo : EIATTR_COOP_GROUP_INSTR_OFFSETS
	.align		4
.L_2972:
        /*0078*/ 	.byte	0x04, 0x28
        /*007a*/ 	.short	(.L_2974 - .L_2973)


	//   ....[0]....
.L_2973:
        /*007c*/ 	.word	0x0000a1a0


	//   ....[1]....
        /*0080*/ 	.word	0x0000a1d0


	//   ....[2]....
        /*0084*/ 	.word	0x0000a1f0


	//   ....[3]....
        /*0088*/ 	.word	0x0000a210


	//   ....[4]....
        /*008c*/ 	.word	0x0000a230


	//   ....[5]....
        /*0090*/ 	.word	0x0000a560


	//   ....[6]....
        /*0094*/ 	.word	0x0000a580


	//   ....[7]....
        /*0098*/ 	.word	0x0000a5a0


	//   ....[8]....
        /*009c*/ 	.word	0x0000a5c0


	//   ....[9]....
        /*00a0*/ 	.word	0x0000a5e0


	//   ....[10]....
        /*00a4*/ 	.word	0x0000af70


	//   ....[11]....
        /*00a8*/ 	.word	0x0000b020


	//   ....[12]....
        /*00ac*/ 	.word	0x0000b090


	//   ....[13]....
        /*00b0*/ 	.word	0x0000b100


	//   ....[14]....
        /*00b4*/ 	.word	0x0000b170


	//   ....[15]....
        /*00b8*/ 	.word	0x0000b4f0


	//   ....[16]....
        /*00bc*/ 	.word	0x0000b560


	//   ....[17]....
        /*00c0*/ 	.word	0x0000b5d0


	//   ....[18]....
        /*00c4*/ 	.word	0x0000b640


	//   ....[19]....
        /*00c8*/ 	.word	0x0000b6b0


	//----- nvinfo : EIATTR_EXIT_INSTR_OFFSETS
	.align		4
.L_2974:
        /*00cc*/ 	.byte	0x04, 0x1c
        /*00ce*/ 	.short	(.L_2976 - .L_2975)


	//   ....[0]....
.L_2975:
        /*00d0*/ 	.word	0x00000610


	//   ....[1]....
        /*00d4*/ 	.word	0x0000af10


	//----- nvinfo : EIATTR_MAX_THREADS
	.align		4
.L_2976:
        /*00d8*/ 	.byte	0x04, 0x05
        /*00da*/ 	.short	(.L_2978 - .L_2977)
.L_2977:
        /*00dc*/ 	.word	0x00000080
        /*00e0*/ 	.word	0x00000001
        /*00e4*/ 	.word	0x00000001


	//----- nvinfo : EIATTR_CRS_STACK_SIZE
	.align		4
.L_2978:
        /*00e8*/ 	.byte	0x04, 0x1e
        /*00ea*/ 	.short	(.L_2980 - .L_2979)
.L_2979:
        /*00ec*/ 	.word	0x00000000


	//----- nvinfo : EIATTR_CBANK_PARAM_SIZE
	.align		4
.L_2980:
        /*00f0*/ 	.byte	0x03, 0x19
        /*00f2*/ 	.short	0x00e8


	//----- nvinfo : EIATTR_PARAM_CBANK
	.align		4
        /*00f4*/ 	.byte	0x04, 0x0a
        /*00f6*/ 	.short	(.L_2982 - .L_2981)
	.align		4
.L_2981:
        /*00f8*/ 	.word	index@(.nv.constant0._ZN10layer_norm13ln_fwd_kernelINS_13Kernel_traitsI6__halfS2_fS2_fjLj768ELj1ELj4ELj1ELj16ENS_18Kernel_traits_baseILj768ES2_S2_fS2_fjLj128EEEEELb1ELb1ELb1ELb1EEEvNS_9FwdParamsE)
        /*00fc*/ 	.short	0x0210
        /*00fe*/ 	.short	0x00e8


	//----- nvinfo : EIATTR_SW_WAR
	.align		4
.L_2982:
        /*0100*/ 	.byte	0x04, 0x36
        /*0102*/ 	.short	(.L_2984 - .L_2983)
.L_2983:
        /*0104*/ 	.word	0x00000008
.L_2984:


//--------------------- .nv.info._ZN10layer_norm13ln_fwd_kernelINS_13Kernel_traitsIf6__halffS2_fjLj768ELj1ELj4ELj1ELj16ENS_18Kernel_traits_baseILj768EfS2_fS2_fjLj128EEEEELb0ELb0ELb0ELb0EEEvNS_9FwdParamsE --------------------------
	.section	.nv.info._ZN10layer_norm13ln_fwd_kernelINS_13Kernel_traitsIf6__halffS2_fjLj768ELj1ELj4ELj1ELj16ENS_18Kernel_traits_baseILj768EfS2_fS2_fjLj128EEEEELb0ELb0ELb0ELb0EEEvNS_9FwdParamsE,"",@"SHT_CUDA_INFO"
	.sectionflags	@""
	.align	4


	//----- nvinfo : EIATTR_CUDA_API_VERSION
	.align		4
        /*0000*/ 	.byte	0x04, 0x37
        /*0002*/ 	.short	(.L_2986 - .L_2985)
.L_2985:
        /*0004*/ 	.word	0x00000082


	//----- nvinfo : EIATTR_KPARAM_INFO
	.align		4
.L_2986:
        /*0008*/ 	.byte	0x04, 0x17
        /*000a*/ 	.short	(.L_2988 - .L_2987)
.L_2987:
        /*000c*/ 	.word	0x00000000
        /*0010*/ 	.short	0x0000
        /*0012*/ 	.short	0x0000
        /*0014*/ 	.byte	0x00, 0xf0, 0xa1, 0x03


	//----- nvinfo : EIATTR_SPARSE_MMA_MASK
	.align		4
.L_2988:
        /*0018*/ 	.byte	0x03, 0x50
        /*001a*/ 	.short	0x0000


	//----- nvinfo : EIATTR_MAXREG_COUNT
	.align		4
        /*001c*/ 	.byte	0x03, 0x1b
        /*001e*/ 	.short	0x00ff


	//----- nvinfo : EIATTR_MERCURY_ISA_VERSION
	.align		4
        /*0020*/ 	.byte	0x03, 0x5f
        /*0022*/ 	.short	0x0101


	//----- nvinfo : EIATTR_COOP_GROUP_MASK_REGIDS
	.align		4
        /*0024*/ 	.byte	0x04, 0x29
        /*0026*/ 	.short	(.L_2990 - .L_2989)


	//   ....[0]....
.L_2989:
        /*0028*/ 	.word	0xffffffff


	//   ....[1]....
        /*002c*/ 	.word	0xffffffff


	//   ....[2]....
        /*0030*/ 	.word	0xffffffff


	//   ....[3]....
        /*0034*/ 	.word	0xffffffff


	//   ....[4]....
        /*0038*/ 	.word	0xffffffff


	//   ....[5]....
        /*003c*/ 	.word	0xffffffff


	//   ....[6]....
        /*0040*/ 	.word	0xffffffff


	//   ....[7]....
        /*0044*/ 	.word	0xffffffff


	//   ....[8]....
        /*0048*/ 	.word	0xffffffff


	//   ....[9]....
        /*004c*/ 	.word	0xffffffff


	//   ....[10]....
        /*0050*/ 	.word	0x05000056


	//   ....[11]....
        /*0054*/ 	.word	0x05000056


	//   ....[12]....
        /*0058*/ 	.word	0x05000056


	//   ....[13]....
        /*005c*/ 	.word	0x05000056


	//   ....[14]....
        /*0060*/ 	.word	0x05000056


	//   ....[15]....
        /*0064*/ 	.word	0x05000056


	//   ....[16]....
        /*0068*/ 	.word	0x05000056


	//   ....[17]....
        /*006c*/ 	.word	0x05000056


	//   ....[18]....
        /*0070*/ 	.word	0x05000056


	//   ....[19]....
        /*0074*/ 	.word	0x05000056


	//----- nvinfo : EIATTR_COOP_GROUP_INSTR_OFFSETS
	.align		4
.L_2990:
        /*0078*/ 	.byte	0x04, 0x28
        /*007a*/ 	.short	(.L_2992 - .L_2991)


	//   ....[0]....
.L_2991:
        /*007c*/ 	.word	0x00001010


	//   ....[1]....
        /*0080*/ 	.word	0x00001040


	//   ....[2]....
        /*0084*/ 	.word	0x00001060


	//   ....[3]....
        /*0088*/ 	.word	0x00001080


	//   ....[4]....
        /*008c*/ 	.word	0x000010a0


	//   ....[5]....
        /*0090*/ 	.word	0x000013e0


	//   ....[6]....
        /*0094*/ 	.word	0x00001400


	//   ....[7]....
        /*0098*/ 	.word	0x00001420


	//   ....[8]....
        /*009c*/ 	.word	0x00001440


	//   ....[9]....
        /*00a0*/ 	.word	0x00001460


	//   ....[10]....
        /*00a4*/ 	.word	0x00001c80


	//   ....[11]....
        /*00a8*/ 	.word	0x00001d20


	//   ....[12]....
        /*00ac*/ 	.word	0x00001d80


	//   ....[13]....
        /*00b0*/ 	.word	0x00001de0


	//   ....[14]....
        /*00b4*/ 	.word	0x00001e40


	//   ....[15]....
        /*00b8*/ 	.word	0x000021d0


	//   ....[16]....
        /*00bc*/ 	.word	0x00002220


	//   ....[17]....
        /*00c0*/ 	.word	0x00002280


	//   ....[18]....
        /*00c4*/ 	.word	0x000022e0


	//   ....[19]....
        /*00c8*/ 	.word	0x00002340


	//----- nvinfo : EIATTR_EXIT_INSTR_OFFSETS
	.align		4
.L_2992:
        /*00cc*/ 	.byte	0x04, 0x1c
        /*00ce*/ 	.short	(.L_2994 - .L_2993)


	//   ....[0]....
.L_2993:
        /*00d0*/ 	.word	0x00000490


	//   ....[1]....
        /*00d4*/ 	.word	0x00001c20


	//----- nvinfo : EIATTR_MAX_THREADS
	.align		4
.L_2994:
        /*00d8*/ 	.byte	0x04, 0x05
        /*00da*/ 	.short	(.L_2996 - .L_2995)
.L_2995:
        /*00dc*/ 	.word	0x00000080
        /*00e0*/ 	.word	0x00000001
        /*00e4*/ 	.word	0x00000001


	//----- nvinfo : EIATTR_CRS_STACK_SIZE
	.align		4
.L_2996:
        /*00e8*/ 	.byte	0x04, 0x1e
        /*00ea*/ 	.short	(.L_2998 - .L_2997)
.L_2997:
        /*00ec*/ 	.word	0x00000000


	//----- nvinfo : EIATTR_CBANK_PARAM_SIZE
	.align		4
.L_2998:
        /*00f0*/ 	.byte	0x03, 0x19
        /*00f2*/ 	.short	0x00e8


	//----- nvinfo : EIATTR_PARAM_CBANK
	.align		4
        /*00f4*/ 	.byte	0x04, 0x0a
        /*00f6*/ 	.short	(.L_3000 - .L_2999)
	.align		4
.L_2999:
        /*00f8*/ 	.word	index@(.nv.constant0._ZN10layer_norm13ln_fwd_kernelINS_13Kernel_traitsIf6__halffS2_fjLj768ELj1ELj4ELj1ELj16ENS_18Kernel_traits_baseILj768EfS2_fS2_fjLj128EEEEELb0ELb0ELb0ELb0EEEvNS_9FwdParamsE)
        /*00fc*/ 	.short	0x0210
        /*00fe*/ 	.short	0x00e8


	//----- nvinfo : EIATTR_SW_WAR
	.align		4
.L_3000:
        /*0100*/ 	.byte	0x04, 0x36
        /*0102*/ 	.short	(.L_3002 - .L_3001)
.L_3001:
        /*0104*/ 	.word	0x00000008
.L_3002:


//--------------------- .nv.info._ZN10layer_norm13ln_fwd_kernelINS_13Kernel_traitsIf6__halffS2_fjLj768ELj1ELj4ELj1ELj16ENS_18Kernel_traits_baseILj768EfS2_fS2_fjLj128EEEEELb0ELb0ELb0ELb1EEEvNS_9FwdParamsE --------------------------
	.section	.nv.info._ZN10layer_norm13ln_fwd_kernelINS_13Kernel_traitsIf6__halffS2_fjLj768ELj1ELj4ELj1ELj16ENS_18Kernel_traits_baseILj768EfS2_fS2_fjLj128EEEEELb0ELb0ELb0ELb1EEEvNS_9FwdParamsE,"",@"SHT_CUDA_INFO"
	.sectionflags	@""
	.align	4


	//----- nvinfo : EIATTR_CUDA_API_VERSION
	.align		4
        /*0000*/ 	.byte	0x04, 0x37
        /*0002*/ 	.short	(.L_3004 - .L_3003)
.L_3003:
        /*0004*/ 	.word	0x00000082


	//----- nvinfo : EIATTR_KPARAM_INFO
	.align		4
.L_3004:
        /*0008*/ 	.byte	0x04, 0x17
        /*000a*/ 	.short	(.L_3006 - .L_3005)
.L_3005:
        /*000c*/ 	.word	0x00000000
        /*0010*/ 	.short	0x0000
        /*0012*/ 	.short	0x0000
        /*0014*/ 	.byte	0x00, 0xf0, 0xa1, 0x03


	//----- nvinfo : EIATTR_SPARSE_MMA_MASK
	.align		4
.L_3006:
        /*0018*/ 	.byte	0x03, 0x50
        /*001a*/ 	.short	0x0000


	//----- nvinfo : EIATTR_MAXREG_COUNT
	.align		4
        /*001c*/ 	.byte	0x03, 0x1b
        /*001e*/ 	.short	0x00ff


	//----- nvinfo : EIATTR_MERCURY_ISA_VERSION
	.align		4
        /*0020*/ 	.byte	0x03, 0x5f
        /*0022*/ 	.short	0x0101


	//----- nvinfo : EIATTR_COOP_GROUP_MASK_REGIDS
	.align		4
        /*0024*/ 	.byte	0x04, 0x29
        /*0026*/ 	.short	(.L_3008 - .L_3007)


	//   ....[0]....
.L_3007:
        /*0028*/ 	.word	0xffffffff


	//   ....[1]....
        /*002c*/ 	.word	0xffffffff


	//   ....[2]....
        /*0030*/ 	.word	0xffffffff


	//   ....[3]....
        /*0034*/ 	.word	0xffffffff


	//   ....[4]....
        /*0038*/ 	.word	0xffffffff


	//   ....[5]....
        /*003c*/ 	.word	0xffffffff


	//   ....[6]....
        /*0040*/ 	.word	0xffffffff


	//   ....[7]....
        /*0044*/ 	.word	0xffffffff


	//   ....[8]....
        /*0048*/ 	.word	0xffffffff


	//   ....[9]....
        /*004c*/ 	.word	0xffffffff


	//   ....[10]....
        /*0050*/ 	.word	0x05000049


	//   ....[11]....
        /*0054*/ 	.word	0x05000049


	//   ....[12]....
        /*0058*/ 	.word	0x05000049


	//   ....[13]....
        /*005c*/ 	.word	0x05000049


	//   ....[14]....
        /*0060*/ 	.word	0x05000049


	//   ....[15]....
        /*0064*/ 	.word	0x05000049


	//   ....[16]....
        /*0068*/ 	.word	0x05000049


	//   ....[17]....
        /*006c*/ 	.word	0x05000049


	//   ....[18]....
        /*0070*/ 	.word	0x05000049


	//   ....[19]....
        /*0074*/ 	.word	0x05000049


	//----- nvinfo : EIATTR_COOP_GROUP_INSTR_OFFSETS
	.align		4
.L_3008:
        /*0078*/ 	.byte	0x04, 0x28
        /*007a*/ 	.short	(.L_3010 - .L_3009)


	//   ....[0]....
.L_3009:
        /*007c*/ 	.word	0x00000dd0


	//   ....[1]....
        /*0080*/ 	.word	0x00000e00


	//   ....[2]....
        /*0084*/ 	.word	0x00000e20


	//   ....[3]....
        /*0088*/ 	.word	0x00000e40


	//   ....[4]....
        /*008c*/ 	.word	0x00000e60


	//   ....[5]....
        /*0090*/ 	.word	0x00001190


	//   ....[6]....
        /*0094*/ 	.word	0x000011b0


	//   ....[7]....
        /*0098*/ 	.word	0x000011d0


	//   ....[8]....
        /*009c*/ 	.word	0x000011f0


	//   ....[9]....
        /*00a0*/ 	.word	0x00001210


	//   ....[10]....
        /*00a4*/ 	.word	0x00001950


	//   ....[11]....
        /*00a8*/ 	.word	0x000019e0


	//   ....[12]....
        /*00ac*/ 	.word	0x00001a40


	//   ....[13]....
        /*00b0*/ 	.word	0x00001aa0


	//   ....[14]....
        /*00b4*/ 	.word	0x00001b00


	//   ....[15]....
        /*00b8*/ 	.word	0x00001e70


	//   ....[16]....
        /*00bc*/ 	.word	0x00001ed0


	//   ....[17]....
        /*00c0*/ 	.word	0x00001f30


	//   ....[18]....
        /*00c4*/ 	.word	0x00001f90


	//   ....[19]....
        /*00c8*/ 	.word	0x00001ff0


	//----- nvinfo : EIATTR_EXIT_INSTR_OFFSETS
	.align		4
.L_3010:
        /*00cc*/ 	.byte	0x04, 0x1c
        /*00ce*/ 	.short	(.L_3012 - .L_3011)


	//   ....[0]....
.L_3011:
        /*00d0*/ 	.word	0x00000240


	//   ....[1]....
        /*00d4*/ 	.word	0x000018e0


	//----- nvinfo : EIATTR_MAX_THREADS
	.align		4
.L_3012:
        /*00d8*/ 	.byte	0x04, 0x05
        /*00da*/ 	.short	(.L_3014 - .L_3013)
.L_3013:
        /*00dc*/ 	.word	0x00000080
        /*00e0*/ 	.word	0x00000001
        /*00e4*/ 	.word	0x00000001


	//----- nvinfo : EIATTR_CRS_STACK_SIZE
	.align		4
.L_3014:
        /*00e8*/ 	.byte	0x04, 0x1e
        /*00ea*/ 	.short	(.L_3016 - .L_3015)
.L_3015:
        /*00ec*/ 	.word	0x00000000


	//----- nvinfo : EIATTR_CBANK_PARAM_SIZE
	.align		4
.L_3016:
        /*00f0*/ 	.byte	0x03, 0x19
        /*00f2*/ 	.short	0x00e8


	//----- nvinfo : EIATTR_PARAM_CBANK
	.align		4
        /*00f4*/ 	.byte	0x04, 0x0a
        /*00f6*/ 	.short	(.L_3018 - .L_3017)
	.align		4
.L_3017:
        /*00f8*/ 	.word	index@(.nv.constant0._ZN10layer_norm13ln_fwd_kernelINS_13Kernel_traitsIf6__halffS2_fjLj768ELj1ELj4ELj1ELj16ENS_18Kernel_traits_baseILj768EfS2_fS2_fjLj128EEEEELb0ELb0ELb0ELb1EEEvNS_9FwdParamsE)
        /*00fc*/ 	.short	0x0210
        /*00fe*/ 	.short	0x00e8


	//----- nvinfo : EIATTR_SW_WAR
	.align		4
.L_3018:
        /*0100*/ 	.byte	0x04, 0x36
        /*0102*/ 	.short	(.L_3020 - .L_3019)
.L_3019:
        /*0104*/ 	.word	0x00000008
.L_3020:


//--------------------- .nv.info._ZN10layer_norm13ln_fwd_kernelINS_13Kernel_traitsIf6__halffS2_fjLj768ELj1ELj4ELj1ELj16ENS_18Kernel_traits_baseILj768EfS2_fS2_fjLj128EEEEELb0ELb0ELb1ELb0EEEvNS_9FwdParamsE --------------------------
	.section	.nv.info._ZN10layer_norm13ln_fwd_kernelINS_13Kernel_traitsIf6__halffS2_fjLj768ELj1ELj4ELj1ELj16ENS_18Kernel_traits_baseILj768EfS2_fS2_fjLj128EEEEELb0ELb0ELb1ELb0EEEvNS_9FwdParamsE,"",@"SHT_CUDA_INFO"
	.sectionflags	@""
	.align	4


	//----- nvinfo : EIATTR_CUDA_API_VERSION
	.align		4
        /*0000*/ 	.byte	0x04, 0x37
        /*0002*/ 	.short	(.L_3022 - .L_3021)
.L_3021:
        /*0004*/ 	.word	0x00000082


	//----- nvinfo : EIATTR_KPARAM_INFO
	.align		4
.L_3022:
        /*0008*/ 	.byte	0x04, 0x17
        /*000a*/ 	.short	(.L_3024 - .L_3023)
.L_3023:
        /*000c*/ 	.word	0x00000000
        /*0010*/ 	.short	0x0000
        /*0012*/ 	.short	0x0000
        /*0014*/ 	.byte	0x00, 0xf0, 0xa1, 0x03


	//----- nvinfo : EIATTR_SPARSE_MMA_MASK
	.align		4
.L_3024:
        /*0018*/ 	.byte	0x03, 0x50
        /*001a*/ 	.short	0x0000


	//----- nvinfo : EIATTR_MAXREG_COUNT
	.align		4
        /*001c*/ 	.byte	0x03, 0x1b
        /*001e*/ 	.short	0x00ff


	//----- nvinfo : EIATTR_MERCURY_ISA_VERSION
	.align		4
        /*0020*/ 	.byte	0x03, 0x5f
        /*0022*/ 	.short	0x0101


	//----- nvinfo : EIATTR_COOP_GROUP_MASK_REGIDS
	.align		4
        /*0024*/ 	.byte	0x04, 0x29
        /*0026*/ 	.short	(.L_3026 - .L_3025)


	//   ....[0]....
.L_3025:
        /*0028*/ 	.word	0xffffffff


	//   ....[1]....
        /*002c*/ 	.word	0xffffffff


	//   ....[2]....
        /*0030*/ 	.word	0xffffffff


	//   ....[3]....
        /*0034*/ 	.word	0xffffffff


	//   ....[4]....
        /*0038*/ 	.word	0xffffffff


	//   ....[5]....
        /*003c*/ 	.word	0xffffffff


	//   ....[6]....
        /*0040*/ 	.word	0xffffffff


	//   ....[7]....
        /*0044*/ 	.word	0xffffffff


	//   ....[8]....
        /*0048*/ 	.word	0xffffffff


	//   ....[9]....
        /*004c*/ 	.word	0xffffffff


	//   ....[10]....
        /*0050*/ 	.word	0x05000066


	//   ....[11]....
        /*0054*/ 	.word	0x05000066


	//   ....[12]....
        /*0058*/ 	.word	0x05000066


	//   ....[13]....
        /*005c*/ 	.word	0x05000066


	//   ....[14]....
        /*0060*/ 	.word	0x05000066


	//   ....[15]....
        /*0064*/ 	.word	0x05000066


	//   ....[16]....
        /*0068*/ 	.word	0x05000066


	//   ....[17]....
        /*006c*/ 	.word	0x05000066


	//   ....[18]....
        /*0070*/ 	.word	0x05000066


	//   ....[19]....
        /*0074*/ 	.word	0x05000066


	//----- nvinfo : EIATTR_COOP_GROUP_INSTR_OFFSETS
	.align		4
.L_3026:
        /*0078*/ 	.byte	0x04, 0x28
        /*007a*/ 	.short	(.L_3028 - .L_3027)


	//   ....[0]....
.L_3027:
        /*007c*/ 	.word	0x00001940


	//   ....[1]....
        /*0080*/ 	.word	0x00001960


	//   ....[2]....
        /*0084*/ 	.word	0x00001980


	//   ....[3]....
        /*0088*/ 	.word	0x000019a0


	//   ....[4]....
        /*008c*/ 	.word	0x000019d0


	//   ....[5]....
        /*0090*/ 	.word	0x00001d10


	//   ....[6]....
        /*0094*/ 	.word	0x00001d30


	//   ....[7]....
        /*0098*/ 	.word	0x00001d50


	//   ....[8]....
        /*009c*/ 	.word	0x00001d70


	//   ....[9]....
        /*00a0*/ 	.word	0x00001d90


	//   ....[10]....
        /*00a4*/ 	.word	0x00002650


	//   ....[11]....
        /*00a8*/ 	.word	0x000026f0


	//   ....[12]....
        /*00ac*/ 	.word	0x00002760


	//   ....[13]....
        /*00b0*/ 	.word	0x000027d0


	//   ....[14]....
        /*00b4*/ 	.word	0x00002850


	//   ....[15]....
        /*00b8*/ 	.word	0x00002be0


	//   ....[16]....
        /*00bc*/ 	.word	0x00002c50


	//   ....[17]....
        /*00c0*/ 	.word	0x00002cc0


	//   ....[18]....
        /*00c4*/ 	.word	0x00002d30


	//   ....[19]....
        /*00c8*/ 	.word	0x00002da0


	//----- nvinfo : EIATTR_EXIT_INSTR_OFFSETS
	.align		4
.L_3028:
        /*00cc*/ 	.byte	0x04, 0x1c
        /*00ce*/ 	.short	(.L_3030 - .L_3029)


	//   ....[0]....
.L_3029:
        /*00d0*/ 	.word	0x000004a0


	//   ....[1]....
        /*00d4*/ 	.word	0x000025e0


	//----- nvinfo : EIATTR_MAX_THREADS
	.align		4
.L_3030:
        /*00d8*/ 	.byte	0x04, 0x05
        /*00da*/ 	.short	(.L_3032 - .L_3031)
.L_3031:
        /*00dc*/ 	.word	0x00000080
        /*00e0*/ 	.word	0x00000001
        /*00e4*/ 	.word	0x00000001


	//----- nvinfo : EIATTR_CRS_STACK_SIZE
	.align		4
.L_3032:
        /*00e8*/ 	.byte	0x04, 0x1e
        /*00ea*/ 	.short	(.L_3034 - .L_3033)
.L_3033:
        /*00ec*/ 	.word	0x00000000


	//----- nvinfo : EIATTR_CBANK_PARAM_SIZE
	.align		4
.L_3034:
        /*00f0*/ 	.byte	0x03, 0x19
        /*00f2*/ 	.short	0x00e8


	//----- nvinfo : EIATTR_PARAM_CBANK
	.align		4
        /*00f4*/ 	.byte	0x04, 0x0a
        /*00f6*/ 	.short	(.L_3036 - .L_3035)
	.align		4
.L_3035:
        /*00f8*/ 	.word	index@(.nv.constant0._ZN10layer_norm13ln_fwd_kernelINS_13Kernel_traitsIf6__halffS2_fjLj768ELj1ELj4ELj1ELj16ENS_18Kernel_traits_baseILj768EfS2_fS2_fjLj128EEEEELb0ELb0ELb1ELb0EEEvNS_9FwdParamsE)
        /*00fc*/ 	.short	0x0210
        /*00fe*/ 	.short	0x00e8


	//----- nvinfo : EIATTR_SW_WAR
	.align		4
.L_3036:
        /*0100*/ 	.byte	0x04, 0x36
        /*0102*/ 	.short	(.L_3038 - .L_3037)
.L_3037:
        /*0104*/ 	.word	0x00000008
.L_3038:


//--------------------- .nv.info._ZN10layer_norm13ln_fwd_kernelINS_13Kernel_traitsIf6__halffS2_fjLj768ELj1ELj4ELj1ELj16ENS_18Kernel_traits_baseILj768EfS2_fS2_fjLj128EEEEELb0ELb0ELb1ELb1EEEvNS_9FwdParamsE --------------------------
	.section	.nv.info._ZN10layer_norm13ln_fwd_kernelINS_13Kernel_traitsIf6__halffS2_fjLj768ELj1ELj4ELj1ELj16ENS_18Kernel_traits_baseILj768EfS2_fS2_fjLj128EEEEELb0ELb0ELb1ELb1EEEvNS_9FwdParamsE,"",@"SHT_CUDA_INFO"
	.sectionflags	@""
	.align	4


	//----- nvinfo : EIATTR_CUDA_API_VERSION
	.align		4
        /*0000*/ 	.byte	0x04, 0x37
        /*0002*/ 	.short	(.L_3040 - .L_3039)
.L_3039:
        /*0004*/ 	.word	0x00000082


	//----- nvinfo : EIATTR_KPARAM_INFO
	.align		4
.L_3040:
        /*0008*/ 	.byte	0x04, 0x17
        /*000a*/ 	.short	(.L_3042 - .L_3041)
.L_3041:
        /*000c*/ 	.word	0x00000000
        /*0010*/ 	.short	0x0000
        /*0012*/ 	.short	0x0000
        /*0014*/ 	.byte	0x00, 0xf0, 0xa1, 0x03


	//----- nvinfo : EIATTR_SPARSE_MMA_MASK
	.align		4
.L_3042:
        /*0018*/ 	.byte	0x03, 0x50
        /*001a*/ 	.short	0x0000


	//----- nvinfo : EIATTR_MAXREG_COUNT
	.align		4
        /*001c*/ 	.byte	0x03, 0x1b
        /*001e*/ 	.short	0x00ff


	//----- nvinfo : EIATTR_MERCURY_ISA_VERSION
	.align		4
        /*0020*/ 	.byte	0x03, 0x5f
        /*0022*/ 	.short	0x0101


	//----- nvinfo : EIATTR_COOP_GROUP_MASK_REGIDS
	.align		4
        /*0024*/ 	.byte	0x04, 0x29
        /*0026*/ 	.short	(.L_3044 - .L_3043)


	//   ....[0]....
.L_3043:
        /*0028*/ 	.word	0xffffffff


	//   ....[1]....
        /*002c*/ 	.word	0xffffffff


	//   ....[2]....
        /*0030*/ 	.word	0xffffffff


	//   ....[3]....
        /*0034*/ 	.word	0xffffffff


	//   ....[4]....
        /*0038*/ 	.word	0xffffffff


	//   ....[5]....
        /*003c*/ 	.word	0xffffffff


	//   ....[6]....
        /*0040*/ 	.word	0xffffffff


	//   ....[7]....
        /*0044*/ 	.word	0xffffffff


	//   ....[8]....
        /*0048*/ 	.word	0xffffffff


	//   ....[9]....
        /*004c*/ 	.word	0xffffffff


	//   ....[10]....
        /*0050*/ 	.word	0x05000062


	//   ....[11]....
        /*0054*/ 	.word	0x05000062


	//   ....[12]....
        /*0058*/ 	.word	0x05000062


	//   ....[13]....
        /*005c*/ 	.word	0x05000062


	//   ....[14]....
        /*0060*/ 	.word	0x05000062


	//   ....[15]....
        /*0064*/ 	.word	0x05000062


	//   ....[16]....
        /*0068*/ 	.word	0x05000062


	//   ....[17]....
        /*006c*/ 	.word	0x05000062


	//   ....[18]....
        /*0070*/ 	.word	0x05000062


	//   ....[19]....
        /*0074*/ 	.word	0x05000062


	//----- nvinfo : EIATTR_COOP_GROUP_INSTR_OFFSETS
	.align		4
.L_3044:
        /*0078*/ 	.byte	0x04, 0x28
        /*007a*/ 	.short	(.L_3046 - .L_3045)


	//   ....[0]....
.L_3045:
        /*007c*/ 	.word	0x000015e0


	//   ....[1]....
        /*0080*/ 	.word	0x00001600


	//   ....[2]....
        /*0084*/ 	.word	0x00001620


	//   ....[3]....
        /*0088*/ 	.word	0x00001640


	//   ....[4]....
        /*008c*/ 	.word	0x00001670


	//   ....[5]....
        /*0090*/ 	.word	0x000019a0


	//   ....[6]....
        /*0094*/ 	.word	0x000019c0


	//   ....[7]....
        /*0098*/ 	.word	0x000019e0


	//   ....[8]....
        /*009c*/ 	.word	0x00001a00


	//   ....[9]....
        /*00a0*/ 	.word	0x00001a20


	//   ....[10]....
        /*00a4*/ 	.word	0x00002230


	//   ....[11]....
        /*00a8*/ 	.word	0x000022d0


	//   ....[12]....
        /*00ac*/ 	.word	0x00002340


	//   ....[13]....
        /*00b0*/ 	.word	0x000023b0


	//   ....[14]....
        /*00b4*/ 	.word	0x00002430


	//   ....[15]....
        /*00b8*/ 	.word	0x000027b0


	//   ....[16]....
        /*00bc*/ 	.word	0x00002820


	//   ....[17]....
        /*00c0*/ 	.word	0x00002890


	//   ....[18]....
        /*00c4*/ 	.word	0x00002900


	//   ....[19]....
        /*00c8*/ 	.word	0x00002970


	//----- nvinfo : EIATTR_EXIT_INSTR_OFFSETS
	.align		4
.L_3046:
        /*00cc*/ 	.byte	0x04, 0x1c
        /*00ce*/ 	.short	(.L_3048 - .L_3047)


	//   ....[0]....
.L_3047:
        /*00d0*/ 	.word	0x00000240


	//   ....[1]....
        /*00d4*/ 	.word	0x000021c0


	//----- nvinfo : EIATTR_MAX_THREADS
	.align		4
.L_3048:
        /*00d8*/ 	.byte	0x04, 0x05
        /*00da*/ 	.short	(.L_3050 - .L_3049)
.L_3049:
        /*00dc*/ 	.word	0x00000080
        /*00e0*/ 	.word	0x00000001
        /*00e4*/ 	.word	0x00000001


	//----- nvinfo : EIATTR_CRS_STACK_SIZE
	.align		4
.L_3050:
        /*00e8*/ 	.byte	0x04, 0x1e
        /*00ea*/ 	.short	(.L_3052 - .L_3051)
.L_3051:
        /*00ec*/ 	.word	0x00000000


	//----- nvinfo : EIATTR_CBANK_PARAM_SIZE
	.align		4
.L_3052:
        /*00f0*/ 	.byte	0x03, 0x19
        /*00f2*/ 	.short	0x00e8


	//----- nvinfo : EIATTR_PARAM_CBANK
	.align		4
        /*00f4*/ 	.byte	0x04, 0x0a
        /*00f6*/ 	.short	(.L_3054 - .L_3053)
	.align		4
.L_3053:
        /*00f8*/ 	.word	index@(.nv.constant0._ZN10layer_norm13ln_fwd_kernelINS_13Kernel_traitsIf6__halffS2_fjLj768ELj1ELj4ELj1ELj16ENS_18Kernel_traits_baseILj768EfS2_fS2_fjLj128EEEEELb0ELb0ELb1ELb1EEEvNS_9FwdParamsE)
        /*00fc*/ 	.short	0x0210
        /*00fe*/ 	.short	0x00e8


	//----- nvinfo : EIATTR_SW_WAR
	.align		4
.L_3054:
        /*0100*/ 	.byte	0x04, 0x36
        /*0102*/ 	.short	(.L_3056 - .L_3055)
.L_3055:
        /*0104*/ 	.word	0x00000008
.L_3056:


//--------------------- .nv.info._ZN10layer_norm13ln_fwd_kernelINS_13Kernel_traitsIf6__halffS2_fjLj768ELj1ELj4ELj1ELj16ENS_18Kernel_traits_baseILj768EfS2_fS2_fjLj128EEEEELb0ELb1ELb0ELb0EEEvNS_9FwdParamsE --------------------------
	.section	.nv.info._ZN10layer_norm13ln_fwd_kernelINS_13Kernel_traitsIf6__halffS2_fjLj768ELj1ELj4ELj1ELj16ENS_18Kernel_traits_baseILj768EfS2_fS2_fjLj128EEEEELb0ELb1ELb0ELb0EEEvNS_9FwdParamsE,"",@"SHT_CUDA_INFO"
	.sectionflags	@""
	.align	4


	//----- nvinfo : EIATTR_CUDA_API_VERSION
	.align		4
        /*0000*/ 	.byte	0x04, 0x37
        /*0002*/ 	.short	(.L_3058 - .L_3057)
.L_3057:
        /*0004*/ 	.word	0x00000082


	//----- nvinfo : EIATTR_KPARAM_INFO
	.align		4
.L_3058:
        /*0008*/ 	.byte	0x04, 0x17
        /*000a*/ 	.short	(.L_3060 - .L_3059)
.L_3059:
        /*000c*/ 	.word	0x00000000
        /*0010*/ 	.short	0x0000
        /*0012*/ 	.short	0x0000
        /*0014*/ 	.byte	0x00, 0xf0, 0xa1, 0x03


	//----- nvinfo : EIATTR_SPARSE_MMA_MASK
	.align		4
.L_3060:
        /*0018*/ 	.byte	0x03, 0x50
        /*001a*/ 	.short	0x0000


	//----- nvinfo : EIATTR_MAXREG_COUNT
	.align		4
        /*001c*/ 	.byte	0x03, 0x1b
        /*001e*/ 	.short	0x00ff


	//----- nvinfo : EIATTR_MERCURY_ISA_VERSION
	.align		4
        /*0020*/ 	.byte	0x03, 0x5f
        /*0022*/ 	.short	0x0101


	//----- nvinfo : EIATTR_COOP_GROUP_MASK_REGIDS
	.align		4
        /*0024*/ 	.byte	0x04, 0x29
        /*0026*/ 	.short	(.L_3062 - .L_3061)


	//   ....[0]....
.L_3061:
        /*0028*/ 	.word	0xffffffff


	//   ....[1]....
        /*002c*/ 	.word	0xffffffff


	//   ....[2]....
        /*0030*/ 	.word	0xffffffff


	//   ....[3]....
        /*0034*/ 	.word	0xffffffff


	//   ....[4]....
        /*0038*/ 	.word	0xffffffff


	//   ....[5]....
        /*003c*/ 	.word	0xffffffff


	//   ....[6]....
        /*0040*/ 	.word	0xffffffff


	//   ....[7]....
        /*0044*/ 	.word	0xffffffff


	//   ....[8]....
        /*0048*/ 	.word	0xffffffff


	//   ....[9]....
        /*004c*/ 	.word	0xffffffff


	//   ....[10]....
        /*0050*/ 	.word	0x05000074


	//   ....[11]....
        /*0054*/ 	.word	0x05000074


	//   ....[12]....
        /*0058*/ 	.word	0x05000074


	//   ....[13]....
        /*005c*/ 	.word	0x05000074


	//   ....[14]....
        /*0060*/ 	.word	0x05000074


	//   ....[15]....
        /*0064*/ 	.word	0x05000074


	//   ....[16]....
        /*0068*/ 	.word	0x05000074


	//   ....[17]....
        /*006c*/ 	.word	0x05000074


	//   ....[18]....
        /*0070*/ 	.word	0x05000074


	//   ....[19]....
        /*0074*/ 	.word	0x05000074


	//----- nvinfo : EIATTR_COOP_GROUP_INSTR_OFFSETS
	.align		4
.L_3062:
        /*0078*/ 	.byte	0x04, 0x28
        /*007a*/ 	.short	(.L_3064 - .L_3063)


	//   ....[0]....
.L_3063:
        /*007c*/ 	.word	0x00001290


	//   ....[1]....
        /*0080*/ 	.word	0x000012b0


	//   ....[2]....
        /*0084*/ 	.word	0x000012d0


	//   ....[3]....
        /*0088*/ 	.word	0x000012f0


	//   ....[4]....
        /*008c*/ 	.word	0x00001320


	//   ....[5]....
        /*0090*/ 	.word	0x00001660


	//   ....[6]....
        /*0094*/ 	.word	0x00001680


	//   ....[7]....
        /*0098*/ 	.word	0x000016a0


	//   ....[8]....
        /*009c*/ 	.word	0x000016c0


	//   ....[9]....
        /*00a0*/ 	.word	0x000016e0


	//   ....[10]....
        /*00a4*/ 	.word	0x00001f10


	//   ....[11]....
        /*00a8*/ 	.word	0x00001fb0


	//   ....[12]....
        /*00ac*/ 	.word	0x00002020


	//   ....[13]....
        /*00b0*/ 	.word	0x00002090


	//   ....[14]....
        /*00b4*/ 	.word	0x00002110


	//   ....[15]....
        /*00b8*/ 	.word	0x000024a0


	//   ....[16]....
        /*00bc*/ 	.word	0x00002510


	//   ....[17]....
        /*00c0*/ 	.word	0x00002580


	//   ....[18]....
        /*00c4*/ 	.word	0x000025f0


	//   ....[19]....
        /*00c8*/ 	.word	0x00002660


	//----- nvinfo : EIATTR_EXIT_INSTR_OFFSETS
	.align		4
.L_3064:
        /*00cc*/ 	.byte	0x04, 0x1c
        /*00ce*/ 	.short	(.L_3066 - .L_3065)


	//   ....[0]....
.L_3065:
        /*00d0*/ 	.word	0x00000580


	//   ....[1]....
        /*00d4*/ 	.word	0x00001ea0


	//----- nvinfo : EIATTR_MAX_THREADS
	.align		4
.L_3066:
        /*00d8*/ 	.byte	0x04, 0x05
        /*00da*/ 	.short	(.L_3068 - .L_3067)
.L_3067:
        /*00dc*/ 	.word	0x00000080
        /*00e0*/ 	.word	0x00000001
        /*00e4*/ 	.word	0x00000001


	//----- nvinfo : EIATTR_CRS_STACK_SIZE
	.align		4
.L_3068:
        /*00e8*/ 	.byte	0x04, 0x1e
        /*00ea*/ 	.short	(.L_3070 - .L_3069)
.L_3069:
        /*00ec*/ 	.word	0x00000000


	//----- nvinfo : EIATTR_CBANK_PARAM_SIZE
	.align		4
.L_3070:
        /*00f0*/ 	.byte	0x03, 0x19
        /*00f2*/ 	.short	0x00e8


	//----- nvinfo : EIATTR_PARAM_CBANK
	.align		4
        /*00f4*/ 	.byte	0x04, 0x0a
        /*00f6*/ 	.short	(.L_3072 - .L_3071)
	.align		4
.L_3071:
        /*00f8*/ 	.word	index@(.nv.constant0._ZN10layer_norm13ln_fwd_kernelINS_13Kernel_traitsIf6__halffS2_fjLj768ELj1ELj4ELj1ELj16ENS_18Kernel_traits_baseILj768EfS2_fS2_fjLj128EEEEELb0ELb1ELb0ELb0EEEvNS_9FwdParamsE)
        /*00fc*/ 	.short	0x0210
        /*00fe*/ 	.short	0x00e8


	//----- nvinfo : EIATTR_SW_WAR
	.align		4
.L_3072:
        /*0100*/ 	.byte	0x04, 0x36
        /*0102*/ 	.short	(.L_3074 - .L_3073)
.L_3073:
        /*0104*/ 	.word	0x00000008
.L_3074:


//--------------------- .nv.info._ZN10layer_norm13ln_fwd_kernelINS_13Kernel_traitsIf6__halffS2_fjLj768ELj1ELj4ELj1ELj16ENS_18Kernel_traits_baseILj768EfS2_fS2_fjLj128EEEEELb0ELb1ELb0ELb1EEEvNS_9FwdParamsE --------------------------
	.section	.nv.info._ZN10layer_norm13ln_fwd_kernelINS_13Kernel_traitsIf6__halffS2_fjLj768ELj1ELj4ELj1ELj16ENS_18Kernel_traits_baseILj768EfS2_fS2_fjLj128EEEEELb0ELb1ELb0ELb1EEEvNS_9FwdParamsE,"",@"SHT_CUDA_INFO"
	.sectionflags	@""
	.align	4


	//----- nvinfo : EIATTR_CUDA_API_VERSION
	.align		4
        /*0000*/ 	.byte	0x04, 0x37
        /*0002*/ 	.short	(.L_3076 - .L_3075)
.L_3075:
        /*0004*/ 	.word	0x00000082


	//----- nvinfo : EIATTR_KPARAM_INFO
	.align		4
.L_3076:
        /*0008*/ 	.byte	0x04, 0x17
        /*000a*/ 	.short	(.L_3078 - .L_3077)
.L_3077:
        /*000c*/ 	.word	0x00000000
        /*0010*/ 	.short	0x0000
        /*0012*/ 	.short	0x0000
        /*0014*/ 	.byte	0x00, 0xf0, 0xa1, 0x03


	//----- nvinfo : EIATTR_SPARSE_MMA_MASK
	.align		4
.L_3078:
        /*0018*/ 	.byte	0x03, 0x50
        /*001a*/ 	.short	0x0000


	//----- nvinfo : EIATTR_MAXREG_COUNT
	.align		4
        /*001c*/ 	.byte	0x03, 0x1b
        /*001e*/ 	.short	0x00ff


	//----- nvinfo : EIATTR_MERCURY_ISA_VERSION
	.align		4
        /*0020*/ 	.byte	0x03, 0x5f
        /*0022*/ 	.short	0x0101


	//----- nvinfo : EIATTR_COOP_GROUP_MASK_REGIDS
	.align		4
        /*0024*/ 	.byte	0x04, 0x29
        /*0026*/ 	.short	(.L_3080 - .L_3079)


	//   ....[0]....
.L_3079:
        /*0028*/ 	.word	0xffffffff


	//   ....[1]....
        /*002c*/ 	.word	0xffffffff


	//   ....[2]....
        /*0030*/ 	.word	0xffffffff


	//   ....[3]....
        /*0034*/ 	.word	0xffffffff


	//   ....[4]....
        /*0038*/ 	.word	0xffffffff


	//   ....[5]....
        /*003c*/ 	.word	0xffffffff


	//   ....[6]....
        /*0040*/ 	.word	0xffffffff


	//   ....[7]....
        /*0044*/ 	.word	0xffffffff


	//   ....[8]....
        /*0048*/ 	.word	0xffffffff


	//   ....[9]....
        /*004c*/ 	.word	0xffffffff


	//   ....[10]....
        /*0050*/ 	.word	0x05000077


	//   ....[11]....
        /*0054*/ 	.word	0x05000077


	//   ....[12]....
        /*0058*/ 	.word	0x05000077


	//   ....[13]....
        /*005c*/ 	.word	0x05000077


	//   ....[14]....
        /*0060*/ 	.word	0x05000077


	//   ....[15]....
        /*0064*/ 	.word	0x05000077


	//   ....[16]....
        /*0068*/ 	.word	0x05000077


	//   ....[17]....
        /*006c*/ 	.word	0x05000077


	//   ....[18]....
        /*0070*/ 	.word	0x05000077


	//   ....[19]....
        /*0074*/ 	.word	0x05000077


	//----- nvinfo : EIATTR_COOP_GROUP_INSTR_OFFSETS
	.align		4
.L_3080:
        /*0078*/ 	.byte	0x04, 0x28
        /*007a*/ 	.short	(.L_3082 - .L_3081)


	//   ....[0]....
.L_3081:
        /*007c*/ 	.word	0x00001000


	//   ....[1]....
        /*0080*/ 	.word	0x00001020


	//   ....[2]....
        /*0084*/ 	.word	0x00001040


	//   ....[3]....
        /*0088*/ 	.word	0x00001060


	//   ....[4]....
        /*008c*/ 	.word	0x00001090


	//   ....[5]....
        /*0090*/ 	.word	0x000013c0


	//   ....[6]....
        /*0094*/ 	.word	0x000013e0


	//   ....[7]....
        /*0098*/ 	.word	0x00001400


	//   ....[8]....
        /*009c*/ 	.word	0x00001420


	//   ....[9]....
        /*00a0*/ 	.word	0x00001440


	//   ....[10]....
        /*00a4*/ 	.word	0x00001ba0


	//   ....[11]....
        /*00a8*/ 	.word	0x00001c40


	//   ....[12]....
        /*00ac*/ 	.word	0x00001cb0


	//   ....[13]....
        /*00b0*/ 	.word	0x00001d20


	//   ....[14]....
        /*00b4*/ 	.word	0x00001da0


	//   ....[15]....
        /*00b8*/ 	.word	0x00002110


	//   ....[16]....
        /*00bc*/ 	.word	0x00002180


	//   ....[17]....
        /*00c0*/ 	.word	0x000021f0


	//   ....[18]....
        /*00c4*/ 	.word	0x00002260


	//   ....[19]....
        /*00c8*/ 	.word	0x000022d0


	//----- nvinfo : EIATTR_EXIT_INSTR_OFFSETS
	.align		4
.L_3082:
        /*00cc*/ 	.byte	0x04, 0x1c
        /*00ce*/ 	.short	(.L_3084 - .L_3083)


	//   ....[0]....
.L_3083:
        /*00d0*/ 	.word	0x00000280


	//   ....[1]....
        /*00d4*/ 	.word	0x00001b30


	//----- nvinfo : EIATTR_MAX_THREADS
	.align		4
.L_3084:
        /*00d8*/ 	.byte	0x04, 0x05
        /*00da*/ 	.short	(.L_3086 - .L_3085)
.L_3085:
        /*00dc*/ 	.word	0x00000080
        /*00e0*/ 	.word	0x00000001
        /*00e4*/ 	.word	0x00000001


	//----- nvinfo : EIATTR_CRS_STACK_SIZE
	.align		4
.L_3086:
        /*00e8*/ 	.byte	0x04, 0x1e
        /*00ea*/ 	.short	(.L_3088 - .L_3087)
.L_3087:
        /*00ec*/ 	.word	0x00000000


	//----- nvinfo : EIATTR_CBANK_PARAM_SIZE
	.align		4
.L_3088:
        /*00f0*/ 	.byte	0x03, 0x19
        /*00f2*/ 	.short	0x00e8


	//----- nvinfo : EIATTR_PARAM_CBANK
	.align		4
        /*00f4*/ 	.byte	0x04, 0x0a
        /*00f6*/ 	.short	(.L_3090 - .L_3089)
	.align		4
.L_3089:
        /*00f8*/ 	.word	index@(.nv.constant0._ZN10layer_norm13ln_fwd_kernelINS_13Kernel_traitsIf6__halffS2_fjLj768ELj1ELj4ELj1ELj16ENS_18Kernel_traits_baseILj768EfS2_fS2_fjLj128EEEEELb0ELb1ELb0ELb1EEEvNS_9FwdParamsE)
        /*00fc*/ 	.short	0x0210
        /*00fe*/ 	.short	0x00e8


	//----- nvinfo : EIATTR_SW_WAR
	.align		4
.L_3090:
        /*0100*/ 	.byte	0x04, 0x36
        /*0102*/ 	.short	(.L_3092 - .L_3091)
.L_3091:
        /*0104*/ 	.word	0x00000008
.L_3092:


//--------------------- .nv.info._ZN10layer_norm13ln_fwd_kernelINS_13Kernel_traitsIf6__halffS2_fjLj768ELj1ELj4ELj1ELj16ENS_18Kernel_traits_baseILj768EfS2_fS2_fjLj128EEEEELb0ELb1ELb1ELb0EEEvNS_9FwdParamsE --------------------------
	.section	.nv.info._ZN10layer_norm13ln_fwd_kernelINS_13Kernel_traitsIf6__halffS2_fjLj768ELj1ELj4ELj1ELj16ENS_18Kernel_traits_baseILj768EfS2_fS2_fjLj128EEEEELb0ELb1ELb1ELb0EEEvNS_9FwdParamsE,"",@"SHT_CUDA_INFO"
	.sectionflags	@""
	.align	4


	//----- nvinfo : EIATTR_CUDA_API_VERSION
	.align		4
        /*0000*/ 	.byte	0x04, 0x37
        /*0002*/ 	.short	(.L_3094 - .L_3093)
.L_3093:
        /*0004*/ 	.word	0x00000082


	//----- nvinfo : EIATTR_KPARAM_INFO
	.align		4
.L_3094:
        /*0008*/ 	.byte	0x04, 0x17
        /*000a*/ 	.short	(.L_3096 - .L_3095)
.L_3095:
        /*000c*/ 	.word	0x00000000
        /*0010*/ 	.short	0x0000
        /*0012*/ 	.short	0x0000
        /*0014*/ 	.byte	0x00, 0xf0, 0xa1, 0x03


	//----- nvinfo : EIATTR_SPARSE_MMA_MASK
	.align		4
.L_3096:
        /*0018*/ 	.byte	0x03, 0x50
        /*001a*/ 	.short	0x0000


	//----- nvinfo : EIATTR_MAXREG_COUNT
	.align		4
        /*001c*/ 	.byte	0x03, 0x1b
        /*001e*/ 	.short	0x00ff


	//----- nvinfo : EIATTR_MERCURY_ISA_VERSION
	.align		4
        /*0020*/ 	.byte	0x03, 0x5f
        /*0022*/ 	.short	0x0101


	//----- nvinfo : EIATTR_COOP_GROUP_MASK_REGIDS
	.align		4
        /*0024*/ 	.byte	0x04, 0x29
        /*0026*/ 	.short	(.L_3098 - .L_3097)


	//   ....[0]....
.L_3097:
        /*0028*/ 	.word	0xffffffff


	//   ....[1]....
        /*002c*/ 	.word	0xffffffff


	//   ....[2]....
        /*0030*/ 	.word	0xffffffff


	//   ....[3]....
        /*0034*/ 	.word	0xffffffff


	//   ....[4]....
        /*0038*/ 	.word	0xffffffff


	//   ....[5]....
        /*003c*/ 	.word	0xffffffff


	//   ....[6]....
        /*0040*/ 	.word	0xffffffff


	//   ....[7]....
        /*0044*/ 	.word	0xffffffff


	//   ....[8]....
        /*0048*/ 	.word	0xffffffff


	//   ....[9]....
        /*004c*/ 	.word	0xffffffff


	//   ....[10]....
        /*0050*/ 	.word	0x05000076


	//   ....[11]....
        /*0054*/ 	.word	0x05000076


	//   ....[12]....
        /*0058*/ 	.word	0x05000076


	//   ....[13]....
        /*005c*/ 	.word	0x05000076


	//   ....[14]....
        /*0060*/ 	.word	0x05000076


	//   ....[15]....
        /*0064*/ 	.word	0x05000076


	//   ....[16]....
        /*0068*/ 	.word	0x05000076


	//   ....[17]....
        /*006c*/ 	.word	0x05000076


	//   ....[18]....
        /*0070*/ 	.word	0x05000076


	//   ....[19]....
        /*0074*/ 	.word	0x05000076


	//----- nvinfo : EIATTR_COOP_GROUP_INSTR_OFFSETS
	.align		4
.L_3098:
        /*0078*/ 	.byte	0x04, 0x28
        /*007a*/ 	.short	(.L_3100 - .L_3099)


	//   ....[0]....
.L_3099:
        /*007c*/ 	.word	0x00001ba0


	//   ....[1]....
        /*0080*/ 	.word	0x00001bd0


	//   ....[2]....
        /*0084*/ 	.word	0x00001bf0


	//   ....[3]....
        /*0088*/ 	.word	0x00001c10


	//   ....[4]....
        /*008c*/ 	.word	0x00001c30


	//   ....[5]....
        /*0090*/ 	.word	0x00001f70


	//   ....[6]....
        /*0094*/ 	.word	0x00001f90


	//   ....[7]....
        /*0098*/ 	.word	0x00001fb0


	//   ....[8]....
        /*009c*/ 	.word	0x00001fd0


	//   ....[9]....
        /*00a0*/ 	.word	0x00001ff0


	//   ....[10]....
        /*00a4*/ 	.word	0x000028b0


	//   ....[11]....
        /*00a8*/ 	.word	0x00002950


	//   ....[12]....
        /*00ac*/ 	.word	0x000029b0


	//   ....[13]....
        /*00b0*/ 	.word	0x00002a10


	//   ....[14]....
        /*00b4*/ 	.word	0x00002a70


	//   ....[15]....
        /*00b8*/ 	.word	0x00002e00


	//   ....[16]....
        /*00bc*/ 	.word	0x00002e50


	//   ....[17]....
        /*00c0*/ 	.word	0x00002eb0


	//   ....[18]....
        /*00c4*/ 	.word	0x00002f10


	//   ....[19]....
        /*00c8*/ 	.word	0x00002f70


	//----- nvinfo : EIATTR_EXIT_INSTR_OFFSETS
	.align		4
.L_3100:
        /*00cc*/ 	.byte	0x04, 0x1c
        /*00ce*/ 	.short	(.L_3102 - .L_3101)


	//   ....[0]....
.L_3101:
        /*00d0*/ 	.word	0x00000590


	//   ....[1]....
        /*00d4*/ 	.word	0x00002850


	//----- nvinfo : EIATTR_MAX_THREADS
	.align		4
.L_3102:
        /*00d8*/ 	.byte	0x04, 0x05
        /*00da*/ 	.short	(.L_3104 - .L_3103)
.L_3103:
        /*00dc*/ 	.word	0x00000080
        /*00e0*/ 	.word	0x00000001
        /*00e4*/ 	.word	0x00000001


	//----- nvinfo : EIATTR_CRS_STACK_SIZE
	.align		4
.L_3104:
        /*00e8*/ 	.byte	0x04, 0x1e
        /*00ea*/ 	.short	(.L_3106 - .L_3105)
.L_3105:
        /*00ec*/ 	.word	0x00000000


	//----- nvinfo : EIATTR_CBANK_PARAM_SIZE
	.align		4
.L_3106:
        /*00f0*/ 	.byte	0x03, 0x19
        /*00f2*/ 	.short	0x00e8


	//----- nvinfo : EIATTR_PARAM_CBANK
	.align		4
        /*00f4*/ 	.byte	0x04, 0x0a
        /*00f6*/ 	.short	(.L_3108 - .L_3107)
	.align		4
.L_3107:
        /*00f8*/ 	.word	index@(.nv.constant0._ZN10layer_norm13ln_fwd_kernelINS_13Kernel_traitsIf6__halffS2_fjLj768ELj1ELj4ELj1ELj16ENS_18Kernel_traits_baseILj768EfS2_fS2_fjLj128EEEEELb0ELb1ELb1ELb0EEEvNS_9FwdParamsE)
        /*00fc*/ 	.short	0x0210
        /*00fe*/ 	.short	0x00e8


	//----- nvinfo : EIATTR_SW_WAR
	.align		4
.L_3108:
        /*0100*/ 	.byte	0x04, 0x36
        /*0102*/ 	.short	(.L_3110 - .L_3109)
.L_3109:
        /*0104*/ 	.word	0x00000008
.L_3110:


//--------------------- .nv.info._ZN10layer_norm13ln_fwd_kernelINS_13Kernel_traitsIf6__halffS2_fjLj768ELj1ELj4ELj1ELj16ENS_18Kernel_traits_baseILj768EfS2_fS2_fjLj128EEEEELb0ELb1ELb1ELb1EEEvNS_9FwdParamsE --------------------------
	.section	.nv.info._ZN10layer_norm13ln_fwd_kernelINS_13Kernel_traitsIf6__halffS2_fjLj768ELj1ELj4ELj1ELj16ENS_18Kernel_traits_baseILj768EfS2_fS2_fjLj128EEEEELb0ELb1ELb1ELb1EEEvNS_9FwdParamsE,"",@"SHT_CUDA_INFO"
	.sectionflags	@""
	.align	4


	//----- nvinfo : EIATTR_CUDA_API_VERSION
	.align		4
        /*0000*/ 	.byte	0x04, 0x37
        /*0002*/ 	.short	(.L_3112 - .L_3111)
.L_3111:
        /*0004*/ 	.word	0x00000082


	//----- nvinfo : EIATTR_KPARAM_INFO
	.align		4
.L_3112:
        /*0008*/ 	.byte	0x04, 0x17
        /*000a*/ 	.short	(.L_3114 - .L_3113)
.L_3113:
        /*000c*/ 	.word	0x00000000
        /*0010*/ 	.short	0x0000
        /*0012*/ 	.short	0x0000
        /*0014*/ 	.byte	0x00, 0xf0, 0xa1, 0x03


	//----- nvinfo : EIATTR_SPARSE_MMA_MASK
	.align		4
.L_3114:
        /*0018*/ 	.byte	0x03, 0x50
        /*001a*/ 	.short	0x0000


	//----- nvinfo : EIATTR_MAXREG_COUNT
	.align		4
        /*001c*/ 	.byte	0x03, 0x1b
        /*001e*/ 	.short	0x00ff


	//----- nvinfo : EIATTR_MERCURY_ISA_VERSION
	.align		4
        /*0020*/ 	.byte	0x03, 0x5f
        /*0022*/ 	.short	0x0101


	//----- nvinfo : EIATTR_COOP_GROUP_MASK_REGIDS
	.align		4
        /*0024*/ 	.byte	0x04, 0x29
        /*0026*/ 	.short	(.L_3116 - .L_3115)


	//   ....[0]....
.L_3115:
        /*0028*/ 	.word	0xffffffff


	//   ....[1]....
        /*002c*/ 	.word	0xffffffff


	//   ....[2]....
        /*0030*/ 	.word	0xffffffff


	//   ....[3]....
        /*0034*/ 	.word	0xffffffff


	//   ....[4]....
        /*0038*/ 	.word	0xffffffff


	//   ....[5]....
        /*003c*/ 	.word	0xffffffff


	//   ....[6]....
        /*0040*/ 	.word	0xffffffff


	//   ....[7]....
        /*0044*/ 	.word	0xffffffff


	//   ....[8]....
        /*0048*/ 	.word	0xffffffff


	//   ....[9]....
        /*004c*/ 	.word	0xffffffff


	//   ....[10]....
        /*0050*/ 	.word	0x05000071


	//   ....[11]....
        /*0054*/ 	.word	0x05000071


	//   ....[12]....
        /*0058*/ 	.word	0x05000071


	//   ....[13]....
        /*005c*/ 	.word	0x05000071


	//   ....[14]....
        /*0060*/ 	.word	0x05000071


	//   ....[15]....
        /*0064*/ 	.word	0x05000071


	//   ....[16]....
        /*0068*/ 	.word	0x05000071


	//   ....[17]....
        /*006c*/ 	.word	0x05000071


	//   ....[18]....
        /*0070*/ 	.word	0x05000071


	//   ....[19]....
        /*0074*/ 	.word	0x05000071


	//----- nvinfo : EIATTR_COOP_GROUP_INSTR_OFFSETS
	.align		4
.L_3116:
        /*0078*/ 	.byte	0x04, 0x28
        /*007a*/ 	.short	(.L_3118 - .L_3117)


	//   ....[0]....
.L_3117:
        /*007c*/ 	.word	0x000017f0


	//   ....[1]....
        /*0080*/ 	.word	0x00001820


	//   ....[2]....
        /*0084*/ 	.word	0x00001840


	//   ....[3]....
        /*0088*/ 	.word	0x00001860


	//   ....[4]....
        /*008c*/ 	.word	0x00001880


	//   ....[5]....
        /*0090*/ 	.word	0x00001bb0


	//   ....[6]....
        /*0094*/ 	.word	0x00001bd0


	//   ....[7]....
        /*0098*/ 	.word	0x00001bf0


	//   ....[8]....
        /*009c*/ 	.word	0x00001c10


	//   ....[9]....
        /*00a0*/ 	.word	0x00001c30


	//   ....[10]....
        /*00a4*/ 	.word	0x00002440


	//   ....[11]....
        /*00a8*/ 	.word	0x000024d0


	//   ....[12]....
        /*00ac*/ 	.word	0x00002530


	//   ....[13]....
        /*00b0*/ 	.word	0x00002590


	//   ....[14]....
        /*00b4*/ 	.word	0x000025f0


	//   ....[15]....
        /*00b8*/ 	.word	0x00002960


	//   ....[16]....
        /*00bc*/ 	.word	0x000029c0


	//   ....[17]....
        /*00c0*/ 	.word	0x00002a20


	//   ....[18]....
        /*00c4*/ 	.word	0x00002a80


	//   ....[19]....
        /*00c8*/ 	.word	0x00002ae0


	//----- nvinfo : EIATTR_EXIT_INSTR_OFFSETS
	.align		4
.L_3118:
        /*00cc*/ 	.byte	0x04, 0x1c
        /*00ce*/ 	.short	(.L_3120 - .L_3119)


	//   ....[0]....
.L_3119:
        /*00d0*/ 	.word	0x00000280


	//   ....[1]....
        /*00d4*/ 	.word	0x000023d0


	//----- nvinfo : EIATTR_MAX_THREADS
	.align		4
.L_3120:
        /*00d8*/ 	.byte	0x04, 0x05
        /*00da*/ 	.short	(.L_3122 - .L_3121)
.L_3121:
        /*00dc*/ 	.word	0x00000080
        /*00e0*/ 	.word	0x00000001
        /*00e4*/ 	.word	0x00000001


	//----- nvinfo : EIATTR_CRS_STACK_SIZE
	.align		4
.L_3122:
        /*00e8*/ 	.byte	0x04, 0x1e
        /*00ea*/ 	.short	(.L_3124 - .L_3123)
.L_3123:
        /*00ec*/ 	.word	0x00000000


	//----- nvinfo : EIATTR_CBANK_PARAM_SIZE
	.align		4
.L_3124:
        /*00f0*/ 	.byte	0x03, 0x19
        /*00f2*/ 	.short	0x00e8


	//----- nvinfo : EIATTR_PARAM_CBANK
	.align		4
        /*00f4*/ 	.byte	0x04, 0x0a
        /*00f6*/ 	.short	(.L_3126 - .L_3125)
	.align		4
.L_3125:
        /*00f8*/ 	.word	index@(.nv.constant0._ZN10layer_norm13ln_fwd_kernelINS_13Kernel_traitsIf6__halffS2_fjLj768ELj1ELj4ELj1ELj16ENS_18Kernel_traits_baseILj768EfS2_fS2_fjLj128EEEEELb0ELb1ELb1ELb1EEEvNS_9FwdParamsE)
        /*00fc*/ 	.short	0x0210
        /*00fe*/ 	.short	0x00e8


	//----- nvinfo : EIATTR_SW_WAR
	.align		4
.L_3126:
        /*0100*/ 	.byte	0x04, 0x36
        /*0102*/ 	.short	(.L_3128 - .L_3127)
.L_3127:
        /*0104*/ 	.word	0x00000008
.L_3128:


//--------------------- .nv.info._ZN10layer_norm13ln_fwd_kernelINS_13Kernel_traitsIf6__halffS2_fjLj768ELj1ELj4ELj1ELj16ENS_18Kernel_traits_baseILj768EfS2_fS2_fjLj128EEEEELb1ELb0ELb0ELb0EEEvNS_9FwdParamsE --------------------------
	.section	.nv.info._ZN10layer_norm13ln_fwd_kernelINS_13Kernel_traitsIf6__halffS2_fjLj768ELj1ELj4ELj1ELj16ENS_18Kernel_traits_baseILj768EfS2_fS2_fjLj128EEEEELb1ELb0ELb0ELb0EEEvNS_9FwdParamsE,"",@"SHT_CUDA_INFO"
	.sectionflags	@""
	.align	4


	//----- nvinfo : EIATTR_CUDA_API_VERSION
	.align		4
        /*0000*/ 	.byte	0x04, 0x37
        /*0002*/ 	.short	(.L_3130 - .L_3129)
.L_3129:
        /*0004*/ 	.word	0x00000082


	//----- nvinfo : EIATTR_KPARAM_INFO
	.align		4
.L_3130:
        /*0008*/ 	.byte	0x04, 0x17
        /*000a*/ 	.short	(.L_3132 - .L_3131)
.L_3131:
        /*000c*/ 	.word	0x00000000
        /*0010*/ 	.short	0x0000
        /*0012*/ 	.short	0x0000
        /*0014*/ 	.byte	0x00, 0xf0, 0xa1, 0x03


	//----- nvinfo : EIATTR_SPARSE_MMA_MASK
	.align		4
.L_3132:
        /*0018*/ 	.byte	0x03, 0x50
        /*001a*/ 	.short	0x0000


	//----- nvinfo : EIATTR_MAXREG_COUNT
	.align		4
        /*001c*/ 	.byte	0x03, 0x1b
        /*001e*/ 	.short	0x00ff


	//----- nvinfo : EIATTR_MERCURY_ISA_VERSION
	.align		4
        /*0020*/ 	.byte	0x03, 0x5f
        /*0022*/ 	.short	0x0101


	//----- nvinfo : EIATTR_COOP_GROUP_MASK_REGIDS
	.align		4
        /*0024*/ 	.byte	0x04, 0x29
        /*0026*/ 	.short	(.L_3134 - .L_3133)


	//   ....[0]....
.L_3133:
        /*0028*/ 	.word	0xffffffff


	//   ....[1]....
        /*002c*/ 	.word	0xffffffff


	//   ....[2]....
        /*0030*/ 	.word	0xffffffff


	//   ....[3]....
        /*0034*/ 	.word	0xffffffff


	//   ....[4]....
        /*0038*/ 	.word	0xffffffff


	//   ....[5]....
        /*003c*/ 	.word	0xffffffff


	//   ....[6]....
        /*0040*/ 	.word	0xffffffff


	//   ....[7]....
        /*0044*/ 	.word	0xffffffff


	//   ....[8]....
        /*0048*/ 	.word	0xffffffff


	//   ....[9]....
        /*004c*/ 	.word	0xffffffff


	//   ....[10]....
        /*0050*/ 	.word	0x05000068


	//   ....[11]....
        /*0054*/ 	.word	0x05000068


	//   ....[12]....
        /*0058*/ 	.word	0x05000068


	//   ....[13]....
        /*005c*/ 	.word	0x05000068


	//   ....[14]....
        /*0060*/ 	.word	0x05000068


	//   ....[15]....
        /*0064*/ 	.word	0x05000068


	//   ....[16]....
        /*0068*/ 	.word	0x05000068


	//   ....[17]....
        /*006c*/ 	.word	0x05000068


	//   ....[18]....
        /*0070*/ 	.word	0x05000068


	//   ....[19]....
        /*0074*/ 	.word	0x05000068


	//----- nvinfo : EIATTR_COOP_GROUP_INSTR_OFFSETS
	.align		4
.L_3134:
        /*0078*/ 	.byte	0x04, 0x28
        /*007a*/ 	.short	(.L_3136 - .L_3135)


	//   ....[0]....
.L_3135:
        /*007c*/ 	.word	0x00009320


	//   ....[1]....
        /*0080*/ 	.word	0x00009350


	//   ....[2]....
        /*0084*/ 	.word	0x00009370


	//   ....[3]....
        /*0088*/ 	.word	0x00009390


	//   ....[4]....
        /*008c*/ 	.word	0x000093b0


	//   ....[5]....
        /*0090*/ 	.word	0x000096f0


	//   ....[6]....
        /*0094*/ 	.word	0x00009710


	//   ....[7]....
        /*0098*/ 	.word	0x00009730


	//   ....[8]....
        /*009c*/ 	.word	0x00009750


	//   ....[9]....
        /*00a0*/ 	.word	0x00009770


	//   ....[10]....
        /*00a4*/ 	.word	0x00009fd0


	//   ....[11]....
        /*00a8*/ 	.word	0x0000a080


	//   ....[12]....
        /*00ac*/ 	.word	0x0000a0f0


	//   ....[13]....
        /*00b0*/ 	.word	0x0000a160


	//   ....[14]....
        /*00b4*/ 	.word	0x0000a1d0


	//   ....[15]....
        /*00b8*/ 	.word	0x0000a550


	//   ....[16]....
        /*00bc*/ 	.word	0x0000a5c0


	//   ....[17]....
        /*00c0*/ 	.word	0x0000a630


	//   ....[18]....
        /*00c4*/ 	.word	0x0000a6a0


	//   ....[19]....
        /*00c8*/ 	.word	0x0000a710


	//----- nvinfo : EIATTR_EXIT_INSTR_OFFSETS
	.align		4
.L_3136:
        /*00cc*/ 	.byte	0x04, 0x1c
        /*00ce*/ 	.short	(.L_3138 - .L_3137)


	//   ....[0]....
.L_3137:
        /*00d0*/ 	.word	0x00000940


	//   ....[1]....
        /*00d4*/ 	.word	0x00009f60


	//----- nvinfo : EIATTR_MAX_THREADS
	.align		4
.L_3138:
        /*00d8*/ 	.byte	0x04, 0x05
        /*00da*/ 	.short	(.L_3140 - .L_3139)
.L_3139:
        /*00dc*/ 	.word	0x00000080
        /*00e0*/ 	.word	0x00000001
        /*00e4*/ 	.word	0x00000001


	//----- nvinfo : EIATTR_CRS_STACK_SIZE
	.align		4
.L_3140:
        /*00e8*/ 	.byte	0x04, 0x1e
        /*00ea*/ 	.short	(.L_3142 - .L_3141)
.L_3141:
        /*00ec*/ 	.word	0x00000000


	//----- nvinfo : EIATTR_CBANK_PARAM_SIZE
	.align		4
.L_3142:
        /*00f0*/ 	.byte	0x03, 0x19
        /*00f2*/ 	.short	0x00e8


	//----- nvinfo : EIATTR_PARAM_CBANK
	.align		4
        /*00f4*/ 	.byte	0x04, 0x0a
        /*00f6*/ 	.short	(.L_3144 - .L_3143)
	.align		4
.L_3143:
        /*00f8*/ 	.word	index@(.nv.constant0._ZN10layer_norm13ln_fwd_kernelINS_13Kernel_traitsIf6__halffS2_fjLj768ELj1ELj4ELj1ELj16ENS_18Kernel_traits_baseILj768EfS2_fS2_fjLj128EEEEELb1ELb0ELb0ELb0EEEvNS_9FwdParamsE)
        /*00fc*/ 	.short	0x0210
        /*00fe*/ 	.short	0x00e8


	//----- nvinfo : EIATTR_SW_WAR
	.align		4
.L_3144:
        /*0100*/ 	.byte	0x04, 0x36
        /*0102*/ 	.short	(.L_3146 - .L_3145)
.L_3145:
        /*0104*/ 	.word	0x00000008
.L_3146:


//--------------------- .nv.info._ZN10layer_norm13ln_fwd_kernelINS_13Kernel_traitsIf6__halffS2_fjLj768ELj1ELj4ELj1ELj16ENS_18Kernel_traits_baseILj768EfS2_fS2_fjLj128EEEEELb1ELb0ELb0ELb1EEEvNS_9FwdParamsE --------------------------
	.section	.nv.info._ZN10layer_norm13ln_fwd_kernelINS_13Kernel_traitsIf6__halffS2_fjLj768ELj1ELj4ELj1ELj16ENS_18Kernel_traits_baseILj768EfS2_fS2_fjLj128EEEEELb1ELb0ELb0ELb1EEEvNS_9FwdParamsE,"",@"SHT_CUDA_INFO"
	.sectionflags	@""
	.align	4


	//----- nvinfo : EIATTR_CUDA_API_VERSION
	.align		4
        /*0000*/ 	.byte	0x04, 0x37
        /*0002*/ 	.short	(.L_3148 - .L_3147)
.L_3147:
        /*0004*/ 	.word	0x00000082


	//----- nvinfo : EIATTR_KPARAM_INFO
	.align		4
.L_3148:
        /*0008*/ 	.byte	0x04, 0x17
        /*000a*/ 	.short	(.L_3150 - .L_3149)
.L_3149:
        /*000c*/ 	.word	0x00000000
        /*0010*/ 	.short	0x0000
        /*0012*/ 	.short	0x0000
        /*0014*/ 	.byte	0x00, 0xf0, 0xa1, 0x03


	//----- nvinfo : EIATTR_SPARSE_MMA_MASK
	.align		4
.L_3150:
        /*0018*/ 	.byte	0x03, 0x50
        /*001a*/ 	.short	0x0000


	//----- nvinfo : EIATTR_MAXREG_COUNT
	.align		4
        /*001c*/ 	.byte	0x03, 0x1b
        /*001e*/ 	.short	0x00ff


	//----- nvinfo : EIATTR_MERCURY_ISA_VERSION
	.align		4
        /*0020*/ 	.byte	0x03, 0x5f
        /*0022*/ 	.short	0x0101


	//----- nvinfo : EIATTR_COOP_GROUP_MASK_REGIDS
	.align		4
        /*0024*/ 	.byte	0x04, 0x29
        /*0026*/ 	.short	(.L_3152 - .L_3151)


	//   ....[0]....
.L_3151:
        /*0028*/ 	.word	0xffffffff


	//   ....[1]....
        /*002c*/ 	.word	0xffffffff


	//   ....[2]....
        /*0030*/ 	.word	0xffffffff


	//   ....[3]....
        /*0034*/ 	.word	0xffffffff


	//   ....[4]....
        /*0038*/ 	.word	0xffffffff


	//   ....[5]....
        /*003c*/ 	.word	0xffffffff


	//   ....[6]....
        /*0040*/ 	.word	0xffffffff


	//   ....[7]....
        /*0044*/ 	.word	0xffffffff


	//   ....[8]....
        /*0048*/ 	.word	0xffffffff


	//   ....[9]....
        /*004c*/ 	.word	0xffffffff


	//   ....[10]....
        /*0050*/ 	.word	0x05000062


	//   ....[11]....
        /*0054*/ 	.word	0x05000062


	//   ....[12]....
        /*0058*/ 	.word	0x05000062


	//   ....[13]....
        /*005c*/ 	.word	0x05000062


	//   ....[14]....
        /*0060*/ 	.word	0x05000062


	//   ....[15]....
        /*0064*/ 	.word	0x05000062


	//   ....[16]....
        /*0068*/ 	.word	0x05000062


	//   ....[17]....
        /*006c*/ 	.word	0x05000062


	//   ....[18]....
        /*0070*/ 	.word	0x05000062


	//   ....[19]....
        /*0074*/ 	.word	0x05000062


	//----- nvinfo : EIATTR_COOP_GROUP_INSTR_OFFSETS
	.align		4
.L_3152:
        /*0078*/ 	.byte	0x04, 0x28
        /*007a*/ 	.short	(.L_3154 - .L_3153)


	//   ....[0]....
.L_3153:
        /*007c*/ 	.word	0x00008db0


	//   ....[1]....
        /*0080*/ 	.word	0x00008dd0


	//   ....[2]....
        /*0084*/ 	.word	0x00008df0


	//   ....[3]....
        /*0088*/ 	.word	0x00008e20


	//   ....[4]....
        /*008c*/ 	.word	0x00008e40


	//   ....[5]....
        /*0090*/ 	.word	0x00009170


	//   ....[6]....
        /*0094*/ 	.word	0x00009190


	//   ....[7]....
        /*0098*/ 	.word	0x000091b0


	//   ....[8]....
        /*009c*/ 	.word	0x000091d0


	//   ....[9]....
        /*00a0*/ 	.word	0x000091f0


	//   ....[10]....
        /*00a4*/ 	.word	0x00009980


	//   ....[11]....
        /*00a8*/ 	.word	0x00009a20


	//   ....[12]....
        /*00ac*/ 	.word	0x00009a90


	//   ....[13]....
        /*00b0*/ 	.word	0x00009b10


	//   ....[14]....
        /*00b4*/ 	.word	0x00009b80


	//   ....[15]....
        /*00b8*/ 	.word	0x00009ef0


	//   ....[16]....
        /*00bc*/ 	.word	0x00009f60


	//   ....[17]....
        /*00c0*/ 	.word	0x00009fd0


	//   ....[18]....
        /*00c4*/ 	.word	0x0000a040


	//   ....[19]....
        /*00c8*/ 	.word	0x0000a0b0


	//----- nvinfo : EIATTR_EXIT_INSTR_OFFSETS
	.align		4
.L_3154:
        /*00cc*/ 	.byte	0x04, 0x1c
        /*00ce*/ 	.short	(.L_3156 - .L_3155)


	//   ....[0]....
.L_3155:
        /*00d0*/ 	.word	0x000006a0


	//   ....[1]....
        /*00d4*/ 	.word	0x00009910


	//----- nvinfo : EIATTR_MAX_THREADS
	.align		4
.L_3156:
        /*00d8*/ 	.byte	0x04, 0x05
        /*00da*/ 	.short	(.L_3158 - .L_3157)
.L_3157:
        /*00dc*/ 	.word	0x00000080
        /*00e0*/ 	.word	0x00000001
        /*00e4*/ 	.word	0x00000001


	//----- nvinfo : EIATTR_CRS_STACK_SIZE
	.align		4
.L_3158:
        /*00e8*/ 	.byte	0x04, 0x1e
        /*00ea*/ 	.short	(.L_3160 - .L_3159)
.L_3159:
        /*00ec*/ 	.word	0x00000000


	//----- nvinfo : EIATTR_CBANK_PARAM_SIZE
	.align		4
.L_3160:
        /*00f0*/ 	.byte	0x03, 0x19
        /*00f2*/ 	.short	0x00e8


	//----- nvinfo : EIATTR_PARAM_CBANK
	.align		4
        /*00f4*/ 	.byte	0x04, 0x0a
        /*00f6*/ 	.short	(.L_3162 - .L_3161)
	.align		4
.L_3161:
        /*00f8*/ 	.word	index@(.nv.constant0._ZN10layer_norm13ln_fwd_kernelINS_13Kernel_traitsIf6__halffS2_fjLj768ELj1ELj4ELj1ELj16ENS_18Kernel_traits_baseILj768EfS2_fS2_fjLj128EEEEELb1ELb0ELb0ELb1EEEvNS_9FwdParamsE)
        /*00fc*/ 	.short	0x0210
        /*00fe*/ 	.short	0x00e8


	//----- nvinfo : EIATTR_SW_WAR
	.align		4
.L_3162:
        /*0100*/ 	.byte	0x04, 0x36
        /*0102*/ 	.short	(.L_3164 - .L_3163)
.L_3163:
        /*0104*/ 	.word	0x00000008
.L_3164:


//--------------------- .nv.info._ZN10layer_norm13ln_fwd_kernelINS_13Kernel_traitsIf6__halffS2_fjLj768ELj1ELj4ELj1ELj16ENS_18Kernel_traits_baseILj768EfS2_fS2_fjLj128EEEEELb1ELb0ELb1ELb0EEEvNS_9FwdParamsE --------------------------
	.section	.nv.info._ZN10layer_norm13ln_fwd_kernelINS_13Kernel_traitsIf6__halffS2_fjLj768ELj1ELj4ELj1ELj16ENS_18Kernel_traits_baseILj768EfS2_fS2_fjLj128EEEEELb1ELb0ELb1ELb0EEEvNS_9FwdParamsE,"",@"SHT_CUDA_INFO"
	.sectionflags	@""
	.align	4


	//----- nvinfo : EIATTR_CUDA_API_VERSION
	.align		4
        /*0000*/ 	.byte	0x04, 0x37
        /*0002*/ 	.short	(.L_3166 - .L_3165)
.L_3165:
        /*0004*/ 	.word	0x00000082


	//----- nvinfo : EIATTR_KPARAM_INFO
	.align		4
.L_3166:
        /*0008*/ 	.byte	0x04, 0x17
        /*000a*/ 	.short	(.L_3168 - .L_3167)
.L_3167:
        /*000c*/ 	.word	0x00000000
        /*0010*/ 	.short	0x0000
        /*0012*/ 	.short	0x0000
        /*0014*/ 	.byte	0x00, 0xf0, 0xa1, 0x03


	//----- nvinfo : EIATTR_SPARSE_MMA_MASK
	.align		4
.L_3168:
        /*0018*/ 	.byte	0x03, 0x50
        /*001a*/ 	.short	0x0000


	//----- nvinfo : EIATTR_MAXREG_COUNT
	.align		4
        /*001c*/ 	.byte	0x03, 0x1b
        /*001e*/ 	.short	0x00ff


	//----- nvinfo : EIATTR_MERCURY_ISA_VERSION
	.align		4
        /*0020*/ 	.byte	0x03, 0x5f
        /*0022*/ 	.short	0x0101


	//----- nvinfo : EIATTR_COOP_GROUP_MASK_REGIDS
	.align		4
        /*0024*/ 	.byte	0x04, 0x29
        /*0026*/ 	.short	(.L_3170 - .L_3169)


	//   ....[0]....
.L_3169:
        /*0028*/ 	.word	0xffffffff


	//   ....[1]....
        /*002c*/ 	.word	0xffffffff


	//   ....[2]....
        /*0030*/ 	.word	0xffffffff


	//   ....[3]....
        /*0034*/ 	.word	0xffffffff


	//   ....[4]....
        /*0038*/ 	.word	0xffffffff


	//   ....[5]....
        /*003c*/ 	.word	0xffffffff


	//   ....[6]....
        /*0040*/ 	.word	0xffffffff


	//   ....[7]....
        /*0044*/ 	.word	0xffffffff


	//   ....[8]....
        /*0048*/ 	.word	0xffffffff


	//   ....[9]....
        /*004c*/ 	.word	0xffffffff


	//   ....[10]....
        /*0050*/ 	.word	0x05000076


	//   ....[11]....
        /*0054*/ 	.word	0x05000076


	//   ....[12]....
        /*0058*/ 	.word	0x05000076


	//   ....[13]....
        /*005c*/ 	.word	0x05000076


	//   ....[14]....
        /*0060*/ 	.word	0x05000076


	//   ....[15]....
        /*0064*/ 	.word	0x05000076


	//   ....[16]....
        /*0068*/ 	.word	0x05000076


	//   ....[17]....
        /*006c*/ 	.word	0x05000076


	//   ....[18]....
        /*0070*/ 	.word	0x05000076


	//   ....[19]....
        /*0074*/ 	.word	0x05000076


	//----- nvinfo : EIATTR_COOP_GROUP_INSTR_OFFSETS
	.align		4
.L_3170:
        /*0078*/ 	.byte	0x04, 0x28
        /*007a*/ 	.short	(.L_3172 - .L_3171)


	//   ....[0]....
.L_3171:
        /*007c*/ 	.word	0x00009f50


	//   ....[1]....
        /*0080*/ 	.word	0x00009f80


	//   ....[2]....
        /*0084*/ 	.word	0x00009fa0


	//   ....[3]....
        /*0088*/ 	.word	0x00009fc0


	//   ....[4]....
        /*008c*/ 	.word	0x00009fe0


	//   ....[5]....
        /*0090*/ 	.word	0x0000a320


	//   ....[6]....
        /*0094*/ 	.word	0x0000a340


	//   ....[7]....
        /*0098*/ 	.word	0x0000a360


	//   ....[8]....
        /*009c*/ 	.word	0x0000a380


	//   ....[9]....
        /*00a0*/ 	.word	0x0000a3a0


	//   ....[10]....
        /*00a4*/ 	.word	0x0000ac90


	//   ....[11]....
        /*00a8*/ 	.word	0x0000ad40


	//   ....[12]....
        /*00ac*/ 	.word	0x0000adb0


	//   ....[13]....
        /*00b0*/ 	.word	0x0000ae20


	//   ....[14]....
        /*00b4*/ 	.word	0x0000ae90


	//   ....[15]....
        /*00b8*/ 	.word	0x0000b220


	//   ....[16]....
        /*00bc*/ 	.word	0x0000b290


	//   ....[17]....
        /*00c0*/ 	.word	0x0000b300


	//   ....[18]....
        /*00c4*/ 	.word	0x0000b370


	//   ....[19]....
        /*00c8*/ 	.word	0x0000b3e0


	//----- nvinfo : EIATTR_EXIT_INSTR_OFFSETS
	.align		4
.L_3172:
        /*00cc*/ 	.byte	0x04, 0x1c
        /*00ce*/ 	.short	(.L_3174 - .L_3173)


	//   ....[0]....
.L_3173:
        /*00d0*/ 	.word	0x00000950


	//   ....[1]....
        /*00d4*/ 	.word	0x0000ac20


	//----- nvinfo : EIATTR_MAX_THREADS
	.align		4
.L_3174:
        /*00d8*/ 	.byte	0x04, 0x05
        /*00da*/ 	.short	(.L_3176 - .L_3175)
.L_3175:
        /*00dc*/ 	.word	0x00000080
        /*00e0*/ 	.word	0x00000001
        /*00e4*/ 	.word	0x00000001


	//----- nvinfo : EIATTR_CRS_STACK_SIZE
	.align		4
.L_3176:
        /*00e8*/ 	.byte	0x04, 0x1e
        /*00ea*/ 	.short	(.L_3178 - .L_3177)
.L_3177:
        /*00ec*/ 	.word	0x00000000


	//----- nvinfo : EIATTR_CBANK_PARAM_SIZE
	.align		4
.L_3178:
        /*00f0*/ 	.byte	0x03, 0x19
        /*00f2*/ 	.short	0x00e8


	//----- nvinfo : EIATTR_PARAM_CBANK
	.align		4
        /*00f4*/ 	.byte	0x04, 0x0a
        /*00f6*/ 	.short	(.L_3180 - .L_3179)
	.align		4
.L_3179:
        /*00f8*/ 	.word	index@(.nv.constant0._ZN10layer_norm13ln_fwd_kernelINS_13Kernel_traitsIf6__halffS2_fjLj768ELj1ELj4ELj1ELj16ENS_18Kernel_traits_baseILj768EfS2_fS2_fjLj128EEEEELb1ELb0ELb1ELb0EEEvNS_9FwdParamsE)
        /*00fc*/ 	.short	0x0210
        /*00fe*/ 	.short	0x00e8


	//----- nvinfo : EIATTR_SW_WAR
	.align		4
.L_3180:
        /*0100*/ 	.byte	0x04, 0x36
        /*0102*/ 	.short	(.L_3182 - .L_3181)
.L_3181:
        /*0104*/ 	.word	0x00000008
.L_3182:


//--------------------- .nv.info._ZN10layer_norm13ln_fwd_kernelINS_13Kernel_traitsIf6__halffS2_fjLj768ELj1ELj4ELj1ELj16ENS_18Kernel_traits_baseILj768EfS2_fS2_fjLj128EEEEELb1ELb0ELb1ELb1EEEvNS_9FwdParamsE --------------------------
	.section	.nv.info._ZN10layer_norm13ln_fwd_kernelINS_13Kernel_traitsIf6__halffS2_fjLj768ELj1ELj4ELj1ELj16ENS_18Kernel_traits_baseILj768EfS2_fS2_fjLj128EEEEELb1ELb0ELb1ELb1EEEvNS_9FwdParamsE,"",@"SHT_CUDA_INFO"
	.sectionflags	@""
	.align	4


	//----- nvinfo : EIATTR_CUDA_API_VERSION
	.align		4
        /*0000*/ 	.byte	0x04, 0x37
        /*0002*/ 	.short	(.L_3184 - .L_3183)
.L_3183:
        /*0004*/ 	.word	0x00000082


	//----- nvinfo : EIATTR_KPARAM_INFO
	.align		4
.L_3184:
        /*0008*/ 	.byte	0x04, 0x17
        /*000a*/ 	.short	(.L_3186 - .L_3185)
.L_3185:
        /*000c*/ 	.word	0x00000000
        /*0010*/ 	.short	0x0000
        /*0012*/ 	.short	0x0000
        /*0014*/ 	.byte	0x00, 0xf0, 0xa1, 0x03


	//----- nvinfo : EIATTR_SPARSE_MMA_MASK
	.align		4
.L_3186:
        /*0018*/ 	.byte	0x03, 0x50
        /*001a*/ 	.short	0x0000


	//----- nvinfo : EIATTR_MAXREG_COUNT
	.align		4
        /*001c*/ 	.byte	0x03, 0x1b
        /*001e*/ 	.short	0x00ff


	//----- nvinfo : EIATTR_MERCURY_ISA_VERSION
	.align		4
        /*0020*/ 	.byte	0x03, 0x5f
        /*0022*/ 	.short	0x0101


	//----- nvinfo : EIATTR_COOP_GROUP_MASK_REGIDS
	.align		4
        /*0024*/ 	.byte	0x04, 0x29
        /*0026*/ 	.short	(.L_3188 - .L_3187)


	//   ....[0]....
.L_3187:
        /*0028*/ 	.word	0xffffffff


	//   ....[1]....
        /*002c*/ 	.word	0xffffffff


	//   ....[2]....
        /*0030*/ 	.word	0xffffffff


	//   ....[3]....
        /*0034*/ 	.word	0xffffffff


	//   ....[4]....
        /*0038*/ 	.word	0xffffffff


	//   ....[5]....
        /*003c*/ 	.word	0xffffffff


	//   ....[6]....
        /*0040*/ 	.word	0xffffffff


	//   ....[7]....
        /*0044*/ 	.word	0xffffffff


	//   ....[8]....
        /*0048*/ 	.word	0xffffffff


	//   ....[9]....
        /*004c*/ 	.word	0xffffffff


	//   ....[10]....
        /*0050*/ 	.word	0x05000075


	//   ....[11]....
        /*0054*/ 	.word	0x05000075


	//   ....[12]....
        /*0058*/ 	.word	0x05000075


	//   ....[13]....
        /*005c*/ 	.word	0x05000075


	//   ....[14]....
        /*0060*/ 	.word	0x05000075


	//   ....[15]....
        /*0064*/ 	.word	0x05000075


	//   ....[16]....
        /*0068*/ 	.word	0x05000075


	//   ....[17]....
        /*006c*/ 	.word	0x05000075


	//   ....[18]....
        /*0070*/ 	.word	0x05000075


	//   ....[19]....
        /*0074*/ 	.word	0x05000075


	//----- nvinfo : EIATTR_COOP_GROUP_INSTR_OFFSETS
	.align		4
.L_3188:
        /*0078*/ 	.byte	0x04, 0x28
        /*007a*/ 	.short	(.L_3190 - .L_3189)


	//   ....[0]....
.L_3189:
        /*007c*/ 	.word	0x00009da0


	//   ....[1]....
        /*0080*/ 	.word	0x00009dd0


	//   ....[2]....
        /*0084*/ 	.word	0x00009df0


	//   ....[3]....
        /*0088*/ 	.word	0x00009e10


	//   ....[4]....
        /*008c*/ 	.word	0x00009e30


	//   ....[5]....
        /*0090*/ 	.word	0x0000a160


	//   ....[6]....
        /*0094*/ 	.word	0x0000a180


	//   ....[7]....
        /*0098*/ 	.word	0x0000a1a0


	//   ....[8]....
        /*009c*/ 	.word	0x0000a1c0


	//   ....[9]....
        /*00a0*/ 	.word	0x0000a1e0


	//   ....[10]....
        /*00a4*/ 	.word	0x0000aa00


	//   ....[11]....
        /*00a8*/ 	.word	0x0000aab0


	//   ....[12]....
        /*00ac*/ 	.word	0x0000ab20


	//   ....[13]....
        /*00b0*/ 	.word	0x0000ab90


	//   ....[14]....
        /*00b4*/ 	.word	0x0000ac00


	//   ....[15]....
        /*00b8*/ 	.word	0x0000af80


	//   ....[16]....
        /*00bc*/ 	.word	0x0000aff0


	//   ....[17]....
        /*00c0*/ 	.word	0x0000b060


	//   ....[18]....
        /*00c4*/ 	.word	0x0000b0d0


	//   ....[19]....
        /*00c8*/ 	.word	0x0000b140


	//----- nvinfo : EIATTR_EXIT_INSTR_OFFSETS
	.align		4
.L_3190:
        /*00cc*/ 	.byte	0x04, 0x1c
        /*00ce*/ 	.short	(.L_3192 - .L_3191)


	//   ....[0]....
.L_3191:
        /*00d0*/ 	.word	0x000006b0


	//   ....[1]....
        /*00d4*/ 	.word	0x0000a9a0


	//----- nvinfo : EIATTR_MAX_THREADS
	.align		4
.L_3192:
        /*00d8*/ 	.byte	0x04, 0x05
        /*00da*/ 	.short	(.L_3194 - .L_3193)
.L_3193:
        /*00dc*/ 	.word	0x00000080
        /*00e0*/ 	.word	0x00000001
        /*00e4*/ 	.word	0x00000001


	//----- nvinfo : EIATTR_CRS_STACK_SIZE
	.align		4
.L_3194:
        /*00e8*/ 	.byte	0x04, 0x1e
        /*00ea*/ 	.short	(.L_3196 - .L_3195)
.L_3195:
        /*00ec*/ 	.word	0x00000000


	//----- nvinfo : EIATTR_CBANK_PARAM_SIZE
	.align		4
.L_3196:
        /*00f0*/ 	.byte	0x03, 0x19
        /*00f2*/ 	.short	0x00e8


	//----- nvinfo : EIATTR_PARAM_CBANK
	.align		4
        /*00f4*/ 	.byte	0x04, 0x0a
        /*00f6*/ 	.short	(.L_3198 - .L_3197)
	.align		4
.L_3197:
        /*00f8*/ 	.word	index@(.nv.constant0._ZN10layer_norm13ln_fwd_kernelINS_13Kernel_traitsIf6__halffS2_fjLj768ELj1ELj4ELj1ELj16ENS_18Kernel_traits_baseILj768EfS2_fS2_fjLj128EEEEELb1ELb0ELb1ELb1EEEvNS_9FwdParamsE)
        /*00fc*/ 	.short	0x0210
        /*00fe*/ 	.short	0x00e8


	//----- nvinfo : EIATTR_SW_WAR
	.align		4
.L_3198:
        /*0100*/ 	.byte	0x04, 0x36
        /*0102*/ 	.short	(.L_3200 - .L_3199)
.L_3199:
        /*0104*/ 	.word	0x00000008
.L_3200:


//--------------------- .nv.info._ZN10layer_norm13ln_fwd_kernelINS_13Kernel_traitsIf6__halffS2_fjLj768ELj1ELj4ELj1ELj16ENS_18Kernel_traits_baseILj768EfS2_fS2_fjLj128EEEEELb1ELb1ELb0ELb0EEEvNS_9FwdParamsE --------------------------
	.section	.nv.info._ZN10layer_norm13ln_fwd_kernelINS_13Kernel_traitsIf6__halffS2_fjLj768ELj1ELj4ELj1ELj16ENS_18Kernel_traits_baseILj768EfS2_fS2_fjLj128EEEEELb1ELb1ELb0ELb0EEEvNS_9FwdParamsE,"",@"SHT_CUDA_INFO"
	.sectionflags	@""
	.align	4


	//----- nvinfo : EIATTR_CUDA_API_VERSION
	.align		4
        /*0000*/ 	.byte	0x04, 0x37
        /*0002*/ 	.short	(.L_3202 - .L_3201)
.L_3201:
        /*0004*/ 	.word	0x00000082


	//----- nvinfo : EIATTR_KPARAM_INFO
	.align		4
.L_3202:
        /*0008*/ 	.byte	0x04, 0x17
        /*000a*/ 	.short	(.L_3204 - .L_3203)
.L_3203:
        /*000c*/ 	.word	0x00000000
        /*0010*/ 	.short	0x0000
        /*0012*/ 	.short	0x0000
        /*0014*/ 	.byte	0x00, 0xf0, 0xa1, 0x03


	//----- nvinfo : EIATTR_SPARSE_MMA_MASK
	.align		4
.L_3204:
        /*0018*/ 	.byte	0x03, 0x50
        /*001a*/ 	.short	0x0000


	//----- nvinfo : EIATTR_MAXREG_COUNT
	.align		4
        /*001c*/ 	.byte	0x03, 0x1b
        /*001e*/ 	.short	0x00ff


	//----- nvinfo : EIATTR_MERCURY_ISA_VERSION
	.align		4
        /*0020*/ 	.byte	0x03, 0x5f
        /*0022*/ 	.short	0x0101


	//----- nvinfo : EIATTR_COOP_GROUP_MASK_REGIDS
	.align		4
        /*0024*/ 	.byte	0x04, 0x29
        /*0026*/ 	.short	(.L_3206 - .L_3205)


	//   ....[0]....
.L_3205:
        /*0028*/ 	.word	0xffffffff


	//   ....[1]....
        /*002c*/ 	.word	0xffffffff


	//   ....[2]....
        /*0030*/ 	.word	0xffffffff


	//   ....[3]....
        /*0034*/ 	.word	0xffffffff


	//   ....[4]....
        /*0038*/ 	.word	0xffffffff


	//   ....[5]....
        /*003c*/ 	.word	0xffffffff


	//   ....[6]....
        /*0040*/ 	.word	0xffffffff


	//   ....[7]....
        /*0044*/ 	.word	0xffffffff


	//   ....[8]....
        /*0048*/ 	.word	0xffffffff


	//   ....[9]....
        /*004c*/ 	.word	0xffffffff


	//   ....[10]....
        /*0050*/ 	.word	0x05000080


	//   ....[11]....
        /*0054*/ 	.word	0x05000080


	//   ....[12]....
        /*0058*/ 	.word	0x05000080


	//   ....[13]....
        /*005c*/ 	.word	0x05000080


	//   ....[14]....
        /*0060*/ 	.word	0x05000080


	//   ....[15]....
        /*0064*/ 	.word	0x05000080


	//   ....[16]....
        /*0068*/ 	.word	0x05000080


	//   ....[17]....
        /*006c*/ 	.word	0x05000080


	//   ....[18]....
        /*0070*/ 	.word	0x05000080


	//   ....[19]....
        /*0074*/ 	.word	0x05000080


	//----- nvinfo : EIATTR_COOP_GROUP_INSTR_OFFSETS
	.align		4
.L_3206:
        /*0078*/ 	.byte	0x04, 0x28
        /*007a*/ 	.short	(.L_3208 - .L_3207)


	//   ....[0]....
.L_3207:
        /*007c*/ 	.word	0x000095c0


	//   ....[1]....
        /*0080*/ 	.word	0x000095e0


	//   ....[2]....
        /*0084*/ 	.word	0x00009600


	//   ....[3]....
        /*0088*/ 	.word	0x00009620


	//   ....[4]....
        /*008c*/ 	.word	0x00009650


	//   ....[5]....
        /*0090*/ 	.word	0x00009990


	//   ....[6]....
        /*0094*/ 	.word	0x000099b0


	//   ....[7]....
        /*0098*/ 	.word	0x000099d0


	//   ....[8]....
        /*009c*/ 	.word	0x000099f0


	//   ....[9]....
        /*00a0*/ 	.word	0x00009a10


	//   ....[10]....
        /*00a4*/ 	.word	0x0000a270


	//   ....[11]....
        /*00a8*/ 	.word	0x0000a310


	//   ....[12]....
        /*00ac*/ 	.word	0x0000a380


	//   ....[13]....
        /*00b0*/ 	.word	0x0000a3f0


	//   ....[14]....
        /*00b4*/ 	.word	0x0000a470


	//   ....[15]....
        /*00b8*/ 	.word	0x0000a800


	//   ....[16]....
        /*00bc*/ 	.word	0x0000a870


	//   ....[17]....
        /*00c0*/ 	.word	0x0000a8e0


	//   ....[18]....
        /*00c4*/ 	.word	0x0000a950


	//   ....[19]....
        /*00c8*/ 	.word	0x0000a9c0


	//----- nvinfo : EIATTR_EXIT_INSTR_OFFSETS
	.align		4
.L_3208:
        /*00cc*/ 	.byte	0x04, 0x1c
        /*00ce*/ 	.short	(.L_3210 - .L_3209)


	//   ....[0]....
.L_3209:
        /*00d0*/ 	.word	0x00000a50


	//   ....[1]....
        /*00d4*/ 	.word	0x0000a200


	//----- nvinfo : EIATTR_MAX_THREADS
	.align		4
.L_3210:
        /*00d8*/ 	.byte	0x04, 0x05
        /*00da*/ 	.short	(.L_3212 - .L_3211)
.L_3211:
        /*00dc*/ 	.word	0x00000080
        /*00e0*/ 	.word	0x00000001
        /*00e4*/ 	.word	0x00000001


	//----- nvinfo : EIATTR_CRS_STACK_SIZE
	.align		4
.L_3212:
        /*00e8*/ 	.byte	0x04, 0x1e
        /*00ea*/ 	.short	(.L_3214 - .L_3213)
.L_3213:
        /*00ec*/ 	.word	0x00000000


	//----- nvinfo : EIATTR_CBANK_PARAM_SIZE
	.align		4
.L_3214:
        /*00f0*/ 	.byte	0x03, 0x19
        /*00f2*/ 	.short	0x00e8


	//----- nvinfo : EIATTR_PARAM_CBANK
	.align		4
        /*00f4*/ 	.byte	0x04, 0x0a
        /*00f6*/ 	.short	(.L_3216 - .L_3215)
	.align		4
.L_3215:
        /*00f8*/ 	.word	index@(.nv.constant0._ZN10layer_norm13ln_fwd_kernelINS_13Kernel_traitsIf6__halffS2_fjLj768ELj1ELj4ELj1ELj16ENS_18Kernel_traits_baseILj768EfS2_fS2_fjLj128EEEEELb1ELb1ELb0ELb0EEEvNS_9FwdParamsE)
        /*00fc*/ 	.short	0x0210
        /*00fe*/ 	.short	0x00e8


	//----- nvinfo : EIATTR_SW_WAR
	.align		4
.L_3216:
        /*0100*/ 	.byte	0x04, 0x36
        /*0102*/ 	.short	(.L_3218 - .L_3217)
.L_3217:
        /*0104*/ 	.word	0x00000008
.L_3218:


//--------------------- .nv.info._ZN10layer_norm13ln_fwd_kernelINS_13Kernel_traitsIf6__halffS2_fjLj768ELj1ELj4ELj1ELj16ENS_18Kernel_traits_baseILj768EfS2_fS2_fjLj128EEEEELb1ELb1ELb0ELb1EEEvNS_9FwdParamsE --------------------------
	.section	.nv.info._ZN10layer_norm13ln_fwd_kernelINS_13Kernel_traitsIf6__halffS2_fjLj768ELj1ELj4ELj1ELj16ENS_18Kernel_traits_baseILj768EfS2_fS2_fjLj128EEEEELb1ELb1ELb0ELb1EEEvNS_9FwdParamsE,"",@"SHT_CUDA_INFO"
	.sectionflags	@""
	.align	4


	//----- nvinfo : EIATTR_CUDA_API_VERSION
	.align		4
        /*0000*/ 	.byte	0x04, 0x37
        /*0002*/ 	.short	(.L_3220 - .L_3219)
.L_3219:
        /*0004*/ 	.word	0x00000082


	//----- nvinfo : EIATTR_KPARAM_INFO
	.align		4
.L_3220:
        /*0008*/ 	.byte	0x04, 0x17
        /*000a*/ 	.short	(.L_3222 - .L_3221)
.L_3221:
        /*000c*/ 	.word	0x00000000
        /*0010*/ 	.short	0x0000
        /*0012*/ 	.short	0x0000
        /*0014*/ 	.byte	0x00, 0xf0, 0xa1, 0x03


	//----- nvinfo : EIATTR_SPARSE_MMA_MASK
	.align		4
.L_3222:
        /*0018*/ 	.byte	0x03, 0x50
        /*001a*/ 	.short	0x0000


	//----- nvinfo : EIATTR_MAXREG_COUNT
	.align		4
        /*001c*/ 	.byte	0x03, 0x1b
        /*001e*/ 	.short	0x00ff


	//----- nvinfo : EIATTR_MERCURY_ISA_VERSION
	.align		4
        /*0020*/ 	.byte	0x03, 0x5f
        /*0022*/ 	.short	0x0101


	//----- nvinfo : EIATTR_COOP_GROUP_MASK_REGIDS
	.align		4
        /*0024*/ 	.byte	0x04, 0x29
        /*0026*/ 	.short	(.L_3224 - .L_3223)


	//   ....[0]....
.L_3223:
        /*0028*/ 	.word	0xffffffff


	//   ....[1]....
        /*002c*/ 	.word	0xffffffff


	//   ....[2]....
        /*0030*/ 	.word	0xffffffff


	//   ....[3]....
        /*0034*/ 	.word	0xffffffff


	//   ....[4]....
        /*0038*/ 	.word	0xffffffff


	//   ....[5]....
        /*003c*/ 	.word	0xffffffff


	//   ....[6]....
        /*0040*/ 	.word	0xffffffff


	//   ....[7]....
        /*0044*/ 	.word	0xffffffff


	//   ....[8]....
        /*0048*/ 	.word	0xffffffff


	//   ....[9]....
        /*004c*/ 	.word	0xffffffff


	//   ....[10]....
        /*0050*/ 	.word	0x0500007e


	//   ....[11]....
        /*0054*/ 	.word	0x0500007e


	//   ....[12]....
        /*0058*/ 	.word	0x0500007e


	//   ....[13]....
        /*005c*/ 	.word	0x0500007e


	//   ....[14]....
        /*0060*/ 	.word	0x0500007e


	//   ....[15]....
        /*0064*/ 	.word	0x0500007e


	//   ....[16]....
        /*0068*/ 	.word	0x0500007e


	//   ....[17]....
        /*006c*/ 	.word	0x0500007e


	//   ....[18]....
        /*0070*/ 	.word	0x0500007e


	//   ....[19]....
        /*0074*/ 	.word	0x0500007e


	//----- nvinfo : EIATTR_COOP_GROUP_INSTR_OFFSETS
	.align		4
.L_3224:
        /*0078*/ 	.byte	0x04, 0x28
        /*007a*/ 	.short	(.L_3226 - .L_3225)


	//   ....[0]....
.L_3225:
        /*007c*/ 	.word	0x00009260


	//   ....[1]....
        /*0080*/ 	.word	0x00009280


	//   ....[2]....
        /*0084*/ 	.word	0x000092a0


	//   ....[3]....
        /*0088*/ 	.word	0x000092c0


	//   ....[4]....
        /*008c*/ 	.word	0x000092f0


	//   ....[5]....
        /*0090*/ 	.word	0x00009620


	//   ....[6]....
        /*0094*/ 	.word	0x00009640


	//   ....[7]....
        /*0098*/ 	.word	0x00009660


	//   ....[8]....
        /*009c*/ 	.word	0x00009680


	//   ....[9]....
        /*00a0*/ 	.word	0x000096a0


	//   ....[10]....
        /*00a4*/ 	.word	0x00009e30


	//   ....[11]....
        /*00a8*/ 	.word	0x00009ed0


	//   ....[12]....
        /*00ac*/ 	.word	0x00009f40


	//   ....[13]....
        /*00b0*/ 	.word	0x00009fb0


	//   ....[14]....
        /*00b4*/ 	.word	0x0000a030


	//   ....[15]....
        /*00b8*/ 	.word	0x0000a3b0


	//   ....[16]....
        /*00bc*/ 	.word	0x0000a420


	//   ....[17]....
        /*00c0*/ 	.word	0x0000a490


	//   ....[18]....
        /*00c4*/ 	.word	0x0000a500


	//   ....[19]....
        /*00c8*/ 	.word	0x0000a570


	//----- nvinfo : EIATTR_EXIT_INSTR_OFFSETS
	.align		4
.L_3226:
        /*00cc*/ 	.byte	0x04, 0x1c
        /*00ce*/ 	.short	(.L_3228 - .L_3227)


	//   ....[0]....
.L_3227:
        /*00d0*/ 	.word	0x00000700


	//   ....[1]....
        /*00d4*/ 	.word	0x00009dc0


	//----- nvinfo : EIATTR_MAX_THREADS
	.align		4
.L_3228:
        /*00d8*/ 	.byte	0x04, 0x05
        /*00da*/ 	.short	(.L_3230 - .L_3229)
.L_3229:
        /*00dc*/ 	.word	0x00000080
        /*00e0*/ 	.word	0x00000001
        /*00e4*/ 	.word	0x00000001


	//----- nvinfo : EIATTR_CRS_STACK_SIZE
	.align		4
.L_3230:
        /*00e8*/ 	.byte	0x04, 0x1e
        /*00ea*/ 	.short	(.L_3232 - .L_3231)
.L_3231:
        /*00ec*/ 	.word	0x00000000


	//----- nvinfo : EIATTR_CBANK_PARAM_SIZE
	.align		4
.L_3232:
        /*00f0*/ 	.byte	0x03, 0x19
        /*00f2*/ 	.short	0x00e8


	//----- nvinfo : EIATTR_PARAM_CBANK
	.align		4
        /*00f4*/ 	.byte	0x04, 0x0a
        /*00f6*/ 	.short	(.L_3234 - .L_3233)
	.align		4
.L_3233:
        /*00f8*/ 	.word	index@(.nv.constant0._ZN10layer_norm13ln_fwd_kernelINS_13Kernel_traitsIf6__halffS2_fjLj768ELj1ELj4ELj1ELj16ENS_18Kernel_traits_baseILj768EfS2_fS2_fjLj128EEEEELb1ELb1ELb0ELb1EEEvNS_9FwdParamsE)
        /*00fc*/ 	.short	0x0210
        /*00fe*/ 	.short	0x00e8


	//----- nvinfo : EIATTR_SW_WAR
	.align		4
.L_3234:
        /*0100*/ 	.byte	0x04, 0x36
        /*0102*/ 	.short	(.L_3236 - .L_3235)
.L_3235:
        /*0104*/ 	.word	0x00000008
.L_3236:


//--------------------- .nv.info._ZN10layer_norm13ln_fwd_kernelINS_13Kernel_traitsIf6__halffS2_fjLj768ELj1ELj4ELj1ELj16ENS_18Kernel_traits_baseILj768EfS2_fS2_fjLj128EEEEELb1ELb1ELb1ELb0EEEvNS_9FwdParamsE --------------------------
	.section	.nv.info._ZN10layer_norm13ln_fwd_kernelINS_13Kernel_traitsIf6__halffS2_fjLj768ELj1ELj4ELj1ELj16ENS_18Kernel_traits_baseILj768EfS2_fS2_fjLj128EEEEELb1ELb1ELb1ELb0EEEvNS_9FwdParamsE,"",@"SHT_CUDA_INFO"
	.sectionflags	@""
	.align	4


	//----- nvinfo : EIATTR_CUDA_API_VERSION
	.align		4
        /*0000*/ 	.byte	0x04, 0x37
        /*0002*/ 	.short	(.L_3238 - .L_3237)
.L_3237:
        /*0004*/ 	.word	0x00000082


	//----- nvinfo : EIATTR_KPARAM_INFO
	.align		4
.L_3238:
        /*0008*/ 	.byte	0x04, 0x17
        /*000a*/ 	.short	(.L_3240 - .L_3239)
.L_3239:
        /*000c*/ 	.word	0x00000000
        /*0010*/ 	.short	0x0000
        /*0012*/ 	.short	0x0000
        /*0014*/ 	.byte	0x00, 0xf0, 0xa1, 0x03


	//----- nvinfo : EIATTR_SPARSE_MMA_MASK
	.align		4
.L_3240:
        /*0018*/ 	.byte	0x03, 0x50
        /*001a*/ 	.short	0x0000


	//----- nvinfo : EIATTR_MAXREG_COUNT
	.align		4
        /*001c*/ 	.byte	0x03, 0x1b
        /*001e*/ 	.short	0x00ff


	//----- nvinfo : EIATTR_MERCURY_ISA_VERSION
	.align		4
        /*0020*/ 	.byte	0x03, 0x5f
        /*0022*/ 	.short	0x0101


	//----- nvinfo : EIATTR_COOP_GROUP_MASK_REGIDS
	.align		4
        /*0024*/ 	.byte	0x04, 0x29
        /*0026*/ 	.short	(.L_3242 - .L_3241)


	//   ....[0]....
.L_3241:
        /*0028*/ 	.word	0xffffffff


	//   ....[1]....
        /*002c*/ 	.word	0xffffffff


	//   ....[2]....
        /*0030*/ 	.word	0xffffffff


	//   ....[3]....
        /*0034*/ 	.word	0xffffffff


	//   ....[4]....
        /*0038*/ 	.word	0xffffffff


	//   ....[5]....
        /*003c*/ 	.word	0xffffffff


	//   ....[6]....
        /*0040*/ 	.word	0xffffffff


	//   ....[7]....
        /*0044*/ 	.word	0xffffffff


	//   ....[8]....
        /*0048*/ 	.word	0xffffffff


	//   ....[9]....
        /*004c*/ 	.word	0xffffffff


	//   ....[10]....
        /*0050*/ 	.word	0x0500008f


	//   ....[11]....
        /*0054*/ 	.word	0x0500008f


	//   ....[12]....
        /*0058*/ 	.word	0x0500008f


	//   ....[13]....
        /*005c*/ 	.word	0x0500008f


	//   ....[14]....
        /*0060*/ 	.word	0x0500008f


	//   ....[15]....
        /*0064*/ 	.word	0x0500008f


	//   ....[16]....
        /*0068*/ 	.word	0x0500008f


	//   ....[17]....
        /*006c*/ 	.word	0x0500008f


	//   ....[18]....
        /*0070*/ 	.word	0x0500008f


	//   ....[19]....
        /*0074*/ 	.word	0x0500008f


	//----- nvinfo : EIATTR_COOP_GROUP_INSTR_OFFSETS
	.align		4
.L_3242:
        /*0078*/ 	.byte	0x04, 0x28
        /*007a*/ 	.short	(.L_3244 - .L_3243)


	//   ....[0]....
.L_3243:
        /*007c*/ 	.word	0x0000a310


	//   ....[1]....
        /*0080*/ 	.word	0x0000a340


	//   ....[2]....
        /*0084*/ 	.word	0x0000a360


	//   ....[3]....
        /*0088*/ 	.word	0x0000a380


	//   ....[4]....
        /*008c*/ 	.word	0x0000a3a0


	//   ....[5]....
        /*0090*/ 	.word	0x0000a6e0


	//   ....[6]....
        /*0094*/ 	.word	0x0000a700


	//   ....[7]....
        /*0098*/ 	.word	0x0000a720


	//   ....[8]....
        /*009c*/ 	.word	0x0000a740


	//   ....[9]....
        /*00a0*/ 	.word	0x0000a760


	//   ....[10]....
        /*00a4*/ 	.word	0x0000b050


	//   ....[11]....
        /*00a8*/ 	.word	0x0000b100


	//   ....[12]....
        /*00ac*/ 	.word	0x0000b170


	//   ....[13]....
        /*00b0*/ 	.word	0x0000b1e0


	//   ....[14]....
        /*00b4*/ 	.word	0x0000b250


	//   ....[15]....
        /*00b8*/ 	.word	0x0000b5e0


	//   ....[16]....
        /*00bc*/ 	.word	0x0000b650


	//   ....[17]....
        /*00c0*/ 	.word	0x0000b6c0


	//   ....[18]....
        /*00c4*/ 	.word	0x0000b730


	//   ....[19]....
        /*00c8*/ 	.word	0x0000b7a0


	//----- nvinfo : EIATTR_EXIT_INSTR_OFFSETS
	.align		4
.L_3244:
        /*00cc*/ 	.byte	0x04, 0x1c
        /*00ce*/ 	.short	(.L_3246 - .L_3245)


	//   ....[0]....
.L_3245:
        /*00d0*/ 	.word	0x00000a40


	//   ....[1]....
        /*00d4*/ 	.word	0x0000afe0


	//----- nvinfo : EIATTR_MAX_THREADS
	.align		4
.L_3246:
        /*00d8*/ 	.byte	0x04, 0x05
        /*00da*/ 	.short	(.L_3248 - .L_3247)
.L_3247:
        /*00dc*/ 	.word	0x00000080
        /*00e0*/ 	.word	0x00000001
        /*00e4*/ 	.word	0x00000001


	//----- nvinfo : EIATTR_CRS_STACK_SIZE
	.align		4
.L_3248:
        /*00e8*/ 	.byte	0x04, 0x1e
        /*00ea*/ 	.short	(.L_3250 - .L_3249)
.L_3249:
        /*00ec*/ 	.word	0x00000000


	//----- nvinfo : EIATTR_CBANK_PARAM_SIZE
	.align		4
.L_3250:
        /*00f0*/ 	.byte	0x03, 0x19
        /*00f2*/ 	.short	0x00e8


	//----- nvinfo : EIATTR_PARAM_CBANK
	.align		4
        /*00f4*/ 	.byte	0x04, 0x0a
        /*00f6*/ 	.short	(.L_3252 - .L_3251)
	.align		4
.L_3251:
        /*00f8*/ 	.word	index@(.nv.constant0._ZN10layer_norm13ln_fwd_kernelINS_13Kernel_traitsIf6__halffS2_fjLj768ELj1ELj4ELj1ELj16ENS_18Kernel_traits_baseILj768EfS2_fS2_fjLj128EEEEELb1ELb1ELb1ELb0EEEvNS_9FwdParamsE)
        /*00fc*/ 	.short	0x0210
        /*00fe*/ 	.short	0x00e8


	//----- nvinfo : EIATTR_SW_WAR
	.align		4
.L_3252:
        /*0100*/ 	.byte	0x04, 0x36
        /*0102*/ 	.short	(.L_3254 - .L_3253)
.L_3253:
        /*0104*/ 	.word	0x00000008
.L_3254:


//--------------------- .nv.info._ZN10layer_norm13ln_fwd_kernelINS_13Kernel_traitsIf6__halffS2_fjLj768ELj1ELj4ELj1ELj16ENS_18Kernel_traits_baseILj768EfS2_fS2_fjLj128EEEEELb1ELb1ELb1ELb1EEEvNS_9FwdParamsE --------------------------
	.section	.nv.info._ZN10layer_norm13ln_fwd_kernelINS_13Kernel_traitsIf6__halffS2_fjLj768ELj1ELj4ELj1ELj16ENS_18Kernel_traits_baseILj768EfS2_fS2_fjLj128EEEEELb1ELb1ELb1ELb1EEEvNS_9FwdParamsE,"",@"SHT_CUDA_INFO"
	.sectionflags	@""
	.align	4


	//----- nvinfo : EIATTR_CUDA_API_VERSION
	.align		4
        /*0000*/ 	.byte	0x04, 0x37
        /*0002*/ 	.short	(.L_3256 - .L_3255)
.L_3255:
        /*0004*/ 	.word	0x00000082


	//----- nvinfo : EIATTR_KPARAM_INFO
	.align		4
.L_3256:
        /*0008*/ 	.byte	0x04, 0x17
        /*000a*/ 	.short	(.L_3258 - .L_3257)
.L_3257:
        /*000c*/ 	.word	0x00000000
        /*0010*/ 	.short	0x0000
        /*0012*/ 	.short	0x0000
        /*0014*/ 	.byte	0x00, 0xf0, 0xa1, 0x03


	//----- nvinfo : EIATTR_SPARSE_MMA_MASK
	.align		4
.L_3258:
        /*0018*/ 	.byte	0x03, 0x50
        /*001a*/ 	.short	0x0000


	//----- nvinfo : EIATTR_MAXREG_COUNT
	.align		4
        /*001c*/ 	.byte	0x03, 0x1b
        /*001e*/ 	.short	0x00ff


	//----- nvinfo : EIATTR_MERCURY_ISA_VERSION
	.align		4
        /*0020*/ 	.byte	0x03, 0x5f
        /*0022*/ 	.short	0x0101


	//----- nvinfo : EIATTR_COOP_GROUP_MASK_REGIDS
	.align		4
        /*0024*/ 	.byte	0x04, 0x29
        /*0026*/ 	.short	(.L_3260 - .L_3259)


	//   ....[0]....
.L_3259:
        /*0028*/ 	.word	0xffffffff


	//   ....[1]....
        /*002c*/ 	.word	0xffffffff


	//   ....[2]....
        /*0030*/ 	.word	0xffffffff


	//   ....[3]....
        /*0034*/ 	.word	0xffffffff


	//   ....[4]....
        /*0038*/ 	.word	0xffffffff


	//   ....[5]....
        /*003c*/ 	.word	0xffffffff


	//   ....[6]....
        /*0040*/ 	.word	0xffffffff


	//   ....[7]....
        /*0044*/ 	.word	0xffffffff


	//   ....[8]....
        /*0048*/ 	.word	0xffffffff


	//   ....[9]....
        /*004c*/ 	.word	0xffffffff


	//   ....[10]....
        /*0050*/ 	.word	0x0500008c


	//   ....[11]....
        /*0054*/ 	.word	0x0500008c


	//   ....[12]....
        /*0058*/ 	.word	0x0500008c


	//   ....[13]....
        /*005c*/ 	.word	0x0500008c


	//   ....[14]....
        /*0060*/ 	.word	0x0500008c


	//   ....[15]....
        /*0064*/ 	.word	0x0500008c


	//   ....[16]....
        /*0068*/ 	.word	0x0500008c


	//   ....[17]....
        /*006c*/ 	.word	0x0500008c


	//   ....[18]....
        /*0070*/ 	.word	0x0500008c


	//   ....[19]....
        /*0074*/ 	.word	0x0500008c


	//----- nvinfo : EIATTR_COOP_GROUP_INSTR_OFFSETS
	.align		4
.L_3260:
        /*0078*/ 	.byte	0x04, 0x28
        /*007a*/ 	.short	(.L_3262 - .L_3261)


	//   ....[0]....
.L_3261:
        /*007c*/ 	.word	0x00009f90


	//   ....[1]....
        /*0080*/ 	.word	0x00009fc0


	//   ....[2]....
        /*0084*/ 	.word	0x00009fe0


	//   ....[3]....
        /*0088*/ 	.word	0x0000a000


	//   ....[4]....
        /*008c*/ 	.word	0x0000a020


	//   ....[5]....
        /*0090*/ 	.word	0x0000a350


	//   ....[6]....
        /*0094*/ 	.word	0x0000a370


	//   ....[7]....
        /*0098*/ 	.word	0x0000a390


	//   ....[8]....
        /*009c*/ 	.word	0x0000a3b0


	//   ....[9]....
        /*00a0*/ 	.word	0x0000a3d0


	//   ....[10]....
        /*00a4*/ 	.word	0x0000abf0


	//   ....[11]....
        /*00a8*/ 	.word	0x0000aca0


	//   ....[12]....
        /*00ac*/ 	.word	0x0000ad10


	//   ....[13]....
        /*00b0*/ 	.word	0x0000ad80


	//   ....[14]....
        /*00b4*/ 	.word	0x0000adf0


	//   ....[15]....
        /*00b8*/ 	.word	0x0000b160


	//   ....[16]....
        /*00bc*/ 	.word	0x0000b1d0


	//   ....[17]....
        /*00c0*/ 	.word	0x0000b240


	//   ....[18]....
        /*00c4*/ 	.word	0x0000b2b0


	//   ....[19]....
        /*00c8*/ 	.word	0x0000b320


	//----- nvinfo : EIATTR_EXIT_INSTR_OFFSETS
	.align		4
.L_3262:
        /*00cc*/ 	.byte	0x04, 0x1c
        /*00ce*/ 	.short	(.L_3264 - .L_3263)


	//   ....[0]....
.L_3263:
        /*00d0*/ 	.word	0x00000700


	//   ....[1]....
        /*00d4*/ 	.word	0x0000ab80


	//----- nvinfo : EIATTR_MAX_THREADS
	.align		4
.L_3264:
        /*00d8*/ 	.byte	0x04, 0x05
        /*00da*/ 	.short	(.L_3266 - .L_3265)
.L_3265:
        /*00dc*/ 	.word	0x00000080
        /*00e0*/ 	.word	0x00000001
        /*00e4*/ 	.word	0x00000001


	//----- nvinfo : EIATTR_CRS_STACK_SIZE
	.align		4
.L_3266:
        /*00e8*/ 	.byte	0x04, 0x1e
        /*00ea*/ 	.short	(.L_3268 - .L_3267)
.L_3267:
        /*00ec*/ 	.word	0x00000000


	//----- nvinfo : EIATTR_CBANK_PARAM_SIZE
	.align		4
.L_3268:
        /*00f0*/ 	.byte	0x03, 0x19
        /*00f2*/ 	.short	0x00e8


	//----- nvinfo : EIATTR_PARAM_CBANK
	.align		4
        /*00f4*/ 	.byte	0x04, 0x0a
        /*00f6*/ 	.short	(.L_3270 - .L_3269)
	.align		4
.L_3269:
        /*00f8*/ 	.word	index@(.nv.constant0._ZN10layer_norm13ln_fwd_kernelINS_13Kernel_traitsIf6__halffS2_fjLj768ELj1ELj4ELj1ELj16ENS_18Kernel_traits_baseILj768EfS2_fS2_fjLj128EEEEELb1ELb1ELb1ELb1EEEvNS_9FwdParamsE)
        /*00fc*/ 	.short	0x0210
        /*00fe*/ 	.short	0x00e8


	//----- nvinfo : EIATTR_SW_WAR
	.align		4
.L_3270:
        /*0100*/ 	.byte	0x04, 0x36
        /*0102*/ 	.short	(.L_3272 - .L_3271)
.L_3271:
        /*0104*/ 	.word	0x00000008
.L_3272:


//--------------------- .nv.info._ZN10layer_norm13ln_fwd_kernelINS_13Kernel_traitsI6__halfffffjLj768ELj1ELj4ELj1ELj16ENS_18Kernel_traits_baseILj768ES2_ffffjLj128EEEEELb0ELb0ELb0ELb0EEEvNS_9FwdParamsE --------------------------
	.section	.nv.info._ZN10layer_norm13ln_fwd_kernelINS_13Kernel_traitsI6__halfffffjLj768ELj1ELj4ELj1ELj16ENS_18Kernel_traits_baseILj768ES2_ffffjLj128EEEEELb0ELb0ELb0ELb0EEEvNS_9FwdParamsE,"",@"SHT_CUDA_INFO"
	.sectionflags	@""
	.align	4


	//----- nvinfo : EIATTR_CUDA_API_VERSION
	.align		4
        /*0000*/ 	.byte	0x04, 0x37
        /*0002*/ 	.short	(.L_3274 - .L_3273)
.L_3273:
        /*0004*/ 	.word	0x00000082


	//----- nvinfo : EIATTR_KPARAM_INFO
	.align		4
.L_3274:
        /*0008*/ 	.byte	0x04, 0x17
        /*000a*/ 	.short	(.L_3276 - .L_3275)
.L_3275:
        /*000c*/ 	.word	0x00000000
        /*0010*/ 	.short	0x0000
        /*0012*/ 	.short	0x0000
        /*0014*/ 	.byte	0x00, 0xf0, 0xa1, 0x03


	//----- nvinfo : EIATTR_SPARSE_MMA_MASK
	.align		4
.L_3276:
        /*0018*/ 	.byte	0x03, 0x50
        /*001a*/ 	.short	0x0000


	//----- nvinfo : EIATTR_MAXREG_COUNT
	.align		4
        /*001c*/ 	.byte	0x03, 0x1b
        /*001e*/ 	.short	0x00ff


	//----- nvinfo : EIATTR_MERCURY_ISA_VERSION
	.align		4
        /*0020*/ 	.byte	0x03, 0x5f
        /*0022*/ 	.short	0x0101


	//----- nvinfo : EIATTR_COOP_GROUP_MASK_REGIDS
	.align		4
        /*0024*/ 	.byte	0x04, 0x29
        /*0026*/ 	.short	(.L_3278 - .L_3277)


	//   ....[0]....
.L_3277:
        /*0028*/ 	.word	0xffffffff


	//   ....[1]....
        /*002c*/ 	.word	0xffffffff


	//   ....[2]....
        /*0030*/ 	.word	0xffffffff


	//   ....[3]....
        /*0034*/ 	.word	0xffffffff


	//   ....[4]....
        /*0038*/ 	.word	0xffffffff


	//   ....[5]....
        /*003c*/ 	.word	0xffffffff


	//   ....[6]....
        /*0040*/ 	.word	0xffffffff


	//   ....[7]....
        /*0044*/ 	.word	0xffffffff


	//   ....[8]....
        /*0048*/ 	.word	0xffffffff


	//   ....[9]....
        /*004c*/ 	.word	0xffffffff


	//   ....[10]....
        /*0050*/ 	.word	0x0500001e


	//   ....[11]....
        /*0054*/ 	.word	0x0500001e


	//   ....[12]....
        /*0058*/ 	.word	0x0500001e


	//   ....[13]....
        /*005c*/ 	.word	0x0500001e


	//   ....[14]....
        /*0060*/ 	.word	0x0500001e


	//   ....[15]....
        /*0064*/ 	.word	0x0500001e


	//   ....[16]....
        /*0068*/ 	.word	0x0500001e


	//   ....[17]....
        /*006c*/ 	.word	0x0500001e


	//   ....[18]....
        /*0070*/ 	.word	0x0500001e


	//   ....[19]....
        /*0074*/ 	.word	0x0500001e


	//----- nvinfo : EIATTR_COOP_GROUP_INSTR_OFFSETS
	.align		4
.L_3278:
        /*0078*/ 	.byte	0x04, 0x28
        /*007a*/ 	.short	(.L_3280 - .L_3279)


	//   ....[0]....
.L_3279:
        /*007c*/ 	.word	0x00001fc0


	//   ....[1]....
        /*0080*/ 	.word	0x00002000


	//   ....[2]....
        /*0084*/ 	.word	0x00002020


	//   ....[3]....
        /*0088*/ 	.word	0x00002040


	//   ....[4]....
        /*008c*/ 	.word	0x00002060


	//   ....[5]....
        /*0090*/ 	.word	0x000023b0


	//   ....[6]....
        /*0094*/ 	.word	0x000023d0


	//   ....[7]....
        /*0098*/ 	.word	0x000023f0


	//   ....[8]....
        /*009c*/ 	.word	0x00002410


	//   ....[9]....
        /*00a0*/ 	.word	0x00002430


	//   ....[10]....
        /*00a4*/ 	.word	0x00002d40


	//   ....[11]....
        /*00a8*/ 	.word	0x00002dd0


	//   ....[12]....
        /*00ac*/ 	.word	0x00002e30


	//   ....[13]....
        /*00b0*/ 	.word	0x00002e90


	//   ....[14]....
        /*00b4*/ 	.word	0x00002ef0


	//   ....[15]....
        /*00b8*/ 	.word	0x000032b0


	//   ....[16]....
        /*00bc*/ 	.word	0x00003310


	//   ....[17]....
        /*00c0*/ 	.word	0x00003370


	//   ....[18]....
        /*00c4*/ 	.word	0x000033c0


	//   ....[19]....
        /*00c8*/ 	.word	0x00003410


	//----- nvinfo : EIATTR_EXIT_INSTR_OFFSETS
	.align		4
.L_3280:
        /*00cc*/ 	.byte	0x04, 0x1c
        /*00ce*/ 	.short	(.L_3282 - .L_3281)


	//   ....[0]....
.L_3281:
        /*00d0*/ 	.word	0x00000700


	//   ....[1]....
        /*00d4*/ 	.word	0x00002cd0


	//----- nvinfo : EIATTR_MAX_THREADS
	.align		4
.L_3282:
        /*00d8*/ 	.byte	0x04, 0x05
        /*00da*/ 	.short	(.L_3284 - .L_3283)
.L_3283:
        /*00dc*/ 	.word	0x00000080
        /*00e0*/ 	.word	0x00000001
        /*00e4*/ 	.word	0x00000001


	//----- nvinfo : EIATTR_CRS_STACK_SIZE
	.align		4
.L_3284:
        /*00e8*/ 	.byte	0x04, 0x1e
        /*00ea*/ 	.short	(.L_3286 - .L_3285)
.L_3285:
        /*00ec*/ 	.word	0x00000000


	//----- nvinfo : EIATTR_CBANK_PARAM_SIZE
	.align		4
.L_3286:
        /*00f0*/ 	.byte	0x03, 0x19
        /*00f2*/ 	.short	0x00e8


	//----- nvinfo : EIATTR_PARAM_CBANK
	.align		4
        /*00f4*/ 	.byte	0x04, 0x0a
        /*00f6*/ 	.short	(.L_3288 - .L_3287)
	.align		4
.L_3287:
        /*00f8*/ 	.word	index@(.nv.constant0._ZN10layer_norm13ln_fwd_kernelINS_13Kernel_traitsI6__halfffffjLj768ELj1ELj4ELj1ELj16ENS_18Kernel_traits_baseILj768ES2_ffffjLj128EEEEELb0ELb0ELb0ELb0EEEvNS_9FwdParamsE)
        /*00fc*/ 	.short	0x0210
        /*00fe*/ 	.short	0x00e8


	//----- nvinfo : EIATTR_SW_WAR
	.align		4
.L_3288:
        /*0100*/ 	.byte	0x04, 0x36
        /*0102*/ 	.short	(.L_3290 - .L_3289)
.L_3289:
        /*0104*/ 	.word	0x00000008
.L_3290:


//--------------------- .nv.info._ZN10layer_norm13ln_fwd_kernelINS_13Kernel_traitsI6__halfffffjLj768ELj1ELj4ELj1ELj16ENS_18Kernel_traits_baseILj768ES2_ffffjLj128EEEEELb0ELb0ELb0ELb1EEEvNS_9FwdParamsE --------------------------
	.section	.nv.info._ZN10layer_norm13ln_fwd_kernelINS_13Kernel_traitsI6__halfffffjLj768ELj1ELj4ELj1ELj16ENS_18Kernel_traits_baseILj768ES2_ffffjLj128EEEEELb0ELb0ELb0ELb1EEEvNS_9FwdParamsE,"",@"SHT_CUDA_INFO"
	.sectionflags	@""
	.align	4


	//----- nvinfo : EIATTR_CUDA_API_VERSION
	.align		4
        /*0000*/ 	.byte	0x04, 0x37
        /*0002*/ 	.short	(.L_3292 - .L_3291)
.L_3291:
        /*0004*/ 	.word	0x00000082


	//----- nvinfo : EIATTR_KPARAM_INFO
	.align		4
.L_3292:
        /*0008*/ 	.byte	0x04, 0x17
        /*000a*/ 	.short	(.L_3294 - .L_3293)
.L_3293:
        /*000c*/ 	.word	0x00000000
        /*0010*/ 	.short	0x0000
        /*0012*/ 	.short	0x0000
        /*0014*/ 	.byte	0x00, 0xf0, 0xa1, 0x03


	//----- nvinfo : EIATTR_SPARSE_MMA_MASK
	.align		4
.L_3294:
        /*0018*/ 	.byte	0x03, 0x50
        /*001a*/ 	.short	0x0000


	//----- nvinfo : EIATTR_MAXREG_COUNT
	.align		4
        /*001c*/ 	.byte	0x03, 0x1b
        /*001e*/ 	.short	0x00ff


	//----- nvinfo : EIATTR_MERCURY_ISA_VERSION
	.align		4
        /*0020*/ 	.byte	0x03, 0x5f
        /*0022*/ 	.short	0x0101


	//----- nvinfo : EIATTR_COOP_GROUP_MASK_REGIDS
	.align		4
        /*0024*/ 	.byte	0x04, 0x29
        /*0026*/ 	.short	(.L_3296 - .L_3295)


	//   ....[0]....
.L_3295:
        /*0028*/ 	.word	0xffffffff


	//   ....[1]....
        /*002c*/ 	.word	0xffffffff


	//   ....[2]....
        /*0030*/ 	.word	0xffffffff


	//   ....[3]....
        /*0034*/ 	.word	0xffffffff


	//   ....[4]....
        /*0038*/ 	.word	0xffffffff


	//   ....[5]....
        /*003c*/ 	.word	0xffffffff


	//   ....[6]....
        /*0040*/ 	.word	0xffffffff


	//   ....[7]....
        /*0044*/ 	.word	0xffffffff


	//   ....[8]....
        /*0048*/ 	.word	0xffffffff


	//   ....[9]....
        /*004c*/ 	.word	0xffffffff


	//   ....[10]....
        /*0050*/ 	.word	0x0500001e


	//   ....[11]....
        /*0054*/ 	.word	0x0500001e


	//   ....[12]....
        /*0058*/ 	.word	0x0500001e


	//   ....[13]....
        /*005c*/ 	.word	0x0500001e


	//   ....[14]....
        /*0060*/ 	.word	0x0500001e


	//   ....[15]....
        /*0064*/ 	.word	0x0500001e


	//   ....[16]....
        /*0068*/ 	.word	0x0500001e


	//   ....[17]....
        /*006c*/ 	.word	0x0500001e


	//   ....[18]....
        /*0070*/ 	.word	0x0500001e


	//   ....[19]....
        /*0074*/ 	.word	0x0500001e


	//----- nvinfo : EIATTR_COOP_GROUP_INSTR_OFFSETS
	.align		4
.L_3296:
        /*0078*/ 	.byte	0x04, 0x28
        /*007a*/ 	.short	(.L_3298 - .L_3297)


	//   ....[0]....
.L_3297:
        /*007c*/ 	.word	0x000016b0


	//   ....[1]....
        /*0080*/ 	.word	0x000016d0


	//   ....[2]....
        /*0084*/ 	.word	0x000016f0


	//   ....[3]....
        /*0088*/ 	.word	0x00001720


	//   ....[4]....
        /*008c*/ 	.word	0x00001740


	//   ....[5]....
        /*0090*/ 	.word	0x00001a70


	//   ....[6]....
        /*0094*/ 	.word	0x00001a90


	//   ....[7]....
        /*0098*/ 	.word	0x00001ab0


	//   ....[8]....
        /*009c*/ 	.word	0x00001ad0


	//   ....[9]....
        /*00a0*/ 	.word	0x00001af0


	//   ....[10]....
        /*00a4*/ 	.word	0x000021f0


	//   ....[11]....
        /*00a8*/ 	.word	0x00002270


	//   ....[12]....
        /*00ac*/ 	.word	0x000022d0


	//   ....[13]....
        /*00b0*/ 	.word	0x00002340


	//   ....[14]....
        /*00b4*/ 	.word	0x000023a0


	//   ....[15]....
        /*00b8*/ 	.word	0x00002710


	//   ....[16]....
        /*00bc*/ 	.word	0x00002760


	//   ....[17]....
        /*00c0*/ 	.word	0x000027b0


	//   ....[18]....
        /*00c4*/ 	.word	0x00002800


	//   ....[19]....
        /*00c8*/ 	.word	0x00002850


	//----- nvinfo : EIATTR_EXIT_INSTR_OFFSETS
	.align		4
.L_3298:
        /*00cc*/ 	.byte	0x04, 0x1c
        /*00ce*/ 	.short	(.L_3300 - .L_3299)


	//   ....[0]....
.L_3299:
        /*00d0*/ 	.word	0x000001c0


	//   ....[1]....
        /*00d4*/ 	.word	0x00002190


	//----- nvinfo : EIATTR_MAX_THREADS
	.align		4
.L_3300:
        /*00d8*/ 	.byte	0x04, 0x05
        /*00da*/ 	.short	(.L_3302 - .L_3301)
.L_3301:
        /*00dc*/ 	.word	0x00000080
        /*00e0*/ 	.word	0x00000001
        /*00e4*/ 	.word	0x00000001


	//----- nvinfo : EIATTR_CRS_STACK_SIZE
	.align		4
.L_3302:
        /*00e8*/ 	.byte	0x04, 0x1e
        /*00ea*/ 	.short	(.L_3304 - .L_3303)
.L_3303:
        /*00ec*/ 	.word	0x00000000


	//----- nvinfo : EIATTR_CBANK_PARAM_SIZE
	.align		4
.L_3304:
        /*00f0*/ 	.byte	0x03, 0x19
        /*00f2*/ 	.short	0x00e8


	//----- nvinfo : EIATTR_PARAM_CBANK
	.align		4
        /*00f4*/ 	.byte	0x04, 0x0a
        /*00f6*/ 	.short	(.L_3306 - .L_3305)
	.align		4
.L_3305:
        /*00f8*/ 	.word	index@(.nv.constant0._ZN10layer_norm13ln_fwd_kernelINS_13Kernel_traitsI6__halfffffjLj768ELj1ELj4ELj1ELj16ENS_18Kernel_traits_baseILj768ES2_ffffjLj128EEEEELb0ELb0ELb0ELb1EEEvNS_9FwdParamsE)
        /*00fc*/ 	.short	0x0210
        /*00fe*/ 	.short	0x00e8


	//----- nvinfo : EIATTR_SW_WAR
	.align		4
.L_3306:
        /*0100*/ 	.byte	0x04, 0x36
        /*0102*/ 	.short	(.L_3308 - .L_3307)
.L_3307:
        /*0104*/ 	.word	0x00000008
.L_3308:


//--------------------- .nv.info._ZN10layer_norm13ln_fwd_kernelINS_13Kernel_traitsI6__halfffffjLj768ELj1ELj4ELj1ELj16ENS_18Kernel_traits_baseILj768ES2_ffffjLj128EEEEELb0ELb0ELb1ELb0EEEvNS_9FwdParamsE --------------------------
	.section	.nv.info._ZN10layer_norm13ln_fwd_kernelINS_13Kernel_traitsI6__halfffffjLj768ELj1ELj4ELj1ELj16ENS_18Kernel_traits_baseILj768ES2_ffffjLj128EEEEELb0ELb0ELb1ELb0EEEvNS_9FwdParamsE,"",@"SHT_CUDA_INFO"
	.sectionflags	@""
	.align	4


	//----- nvinfo : EIATTR_CUDA_API_VERSION
	.align		4
        /*0000*/ 	.byte	0x04, 0x37
        /*0002*/ 	.short	(.L_3310 - .L_3309)
.L_3309:
        /*0004*/ 	.word	0x00000082


	//----- nvinfo : EIATTR_KPARAM_INFO
	.align		4
.L_3310:
        /*0008*/ 	.byte	0x04, 0x17
        /*000a*/ 	.short	(.L_3312 - .L_3311)
.L_3311:
        /*000c*/ 	.word	0x00000000
        /*0010*/ 	.short	0x0000
        /*0012*/ 	.short	0x0000
        /*0014*/ 	.byte	0x00, 0xf0, 0xa1, 0x03


	//----- nvinfo : EIATTR_SPARSE_MMA_MASK
	.align		4
.L_3312:
        /*0018*/ 	.byte	0x03, 0x50
        /*001a*/ 	.short	0x0000


	//----- nvinfo : EIATTR_MAXREG_COUNT
	.align		4
        /*001c*/ 	.byte	0x03, 0x1b
        /*001e*/ 	.short	0x00ff


	//----- nvinfo : EIATTR_MERCURY_ISA_VERSION
	.align		4
        /*0020*/ 	.byte	0x03, 0x5f
        /*0022*/ 	.short	0x0101


	//----- nvinfo : EIATTR_COOP_GROUP_MASK_REGIDS
	.align		4
        /*0024*/ 	.byte	0x04, 0x29
        /*0026*/ 	.short	(.L_3314 - .L_3313)


	//   ....[0]....
.L_3313:
        /*0028*/ 	.word	0xffffffff


	//   ....[1]....
        /*002c*/ 	.word	0xffffffff


	//   ....[2]....
        /*0030*/ 	.word	0xffffffff


	//   ....[3]....
        /*0034*/ 	.word	0xffffffff


	//   ....[4]....
        /*0038*/ 	.word	0xffffffff


	//   ....[5]....
        /*003c*/ 	.word	0xffffffff


	//   ....[6]....
        /*0040*/ 	.word	0xffffffff


	//   ....[7]....
        /*0044*/ 	.word	0xffffffff


	//   ....[8]....
        /*0048*/ 	.word	0xffffffff


	//   ....[9]....
        /*004c*/ 	.word	0xffffffff


	//   ....[10]....
        /*0050*/ 	.word	0x05000065


	//   ....[11]....
        /*0054*/ 	.word	0x05000065


	//   ....[12]....
        /*0058*/ 	.word	0x05000065


	//   ....[13]....
        /*005c*/ 	.word	0x05000065


	//   ....[14]....
        /*0060*/ 	.word	0x05000065


	//   ....[15]....
        /*0064*/ 	.word	0x05000065


	//   ....[16]....
        /*0068*/ 	.word	0x05000065


	//   ....[17]....
        /*006c*/ 	.word	0x05000065


	//   ....[18]....
        /*0070*/ 	.word	0x05000065


	//   ....[19]....
        /*0074*/ 	.word	0x05000065


	//----- nvinfo : EIATTR_COOP_GROUP_INSTR_OFFSETS
	.align		4
.L_3314:
        /*0078*/ 	.byte	0x04, 0x28
        /*007a*/ 	.short	(.L_3316 - .L_3315)


	//   ....[0]....
.L_3315:
        /*007c*/ 	.word	0x000022c0


	//   ....[1]....
        /*0080*/ 	.word	0x000022e0


	//   ....[2]....
        /*0084*/ 	.word	0x00002300


	//   ....[3]....
        /*0088*/ 	.word	0x00002320


	//   ....[4]....
        /*008c*/ 	.word	0x00002340


	//   ....[5]....
        /*0090*/ 	.word	0x00002690


	//   ....[6]....
        /*0094*/ 	.word	0x000026b0


	//   ....[7]....
        /*0098*/ 	.word	0x000026d0


	//   ....[8]....
        /*009c*/ 	.word	0x000026f0


	//   ....[9]....
        /*00a0*/ 	.word	0x00002710


	//   ....[10]....
        /*00a4*/ 	.word	0x000030d0


	//   ....[11]....
        /*00a8*/ 	.word	0x00003170


	//   ....[12]....
        /*00ac*/ 	.word	0x000031e0


	//   ....[13]....
        /*00b0*/ 	.word	0x00003250


	//   ....[14]....
        /*00b4*/ 	.word	0x000032c0


	//   ....[15]....
        /*00b8*/ 	.word	0x00003660


	//   ....[16]....
        /*00bc*/ 	.word	0x000036d0


	//   ....[17]....
        /*00c0*/ 	.word	0x00003740


	//   ....[18]....
        /*00c4*/ 	.word	0x000037b0


	//   ....[19]....
        /*00c8*/ 	.word	0x00003820


	//----- nvinfo : EIATTR_EXIT_INSTR_OFFSETS
	.align		4
.L_3316:
        /*00cc*/ 	.byte	0x04, 0x1c
        /*00ce*/ 	.short	(.L_3318 - .L_3317)


	//   ....[0]....
.L_3317:
        /*00d0*/ 	.word	0x000006d0


	//   ....[1]....
        /*00d4*/ 	.word	0x00003060


	//----- nvinfo : EIATTR_MAX_THREADS
	.align		4
.L_3318:
        /*00d8*/ 	.byte	0x04, 0x05
        /*00da*/ 	.short	(.L_3320 - .L_3319)
.L_3319:
        /*00dc*/ 	.word	0x00000080
        /*00e0*/ 	.word	0x00000001
        /*00e4*/ 	.word	0x00000001


	//----- nvinfo : EIATTR_CRS_STACK_SIZE
	.align		4
.L_3320:
        /*00e8*/ 	.byte	0x04, 0x1e
        /*00ea*/ 	.short	(.L_3322 - .L_3321)
.L_3321:
        /*00ec*/ 	.word	0x00000000


	//----- nvinfo : EIATTR_CBANK_PARAM_SIZE
	.align		4
.L_3322:
        /*00f0*/ 	.byte	0x03, 0x19
        /*00f2*/ 	.short	0x00e8


	//----- nvinfo : EIATTR_PARAM_CBANK
	.align		4
        /*00f4*/ 	.byte	0x04, 0x0a
        /*00f6*/ 	.short	(.L_3324 - .L_3323)
	.align		4
.L_3323:
        /*00f8*/ 	.word	index@(.nv.constant0._ZN10layer_norm13ln_fwd_kernelINS_13Kernel_traitsI6__halfffffjLj768ELj1ELj4ELj1ELj16ENS_18Kernel_traits_baseILj768ES2_ffffjLj128EEEEELb0ELb0ELb1ELb0EEEvNS_9FwdParamsE)
        /*00fc*/ 	.short	0x0210
        /*00fe*/ 	.short	0x00e8


	//----- nvinfo : EIATTR_SW_WAR
	.align		4
.L_3324:
        /*0100*/ 	.byte	0x04, 0x36
        /*0102*/ 	.short	(.L_3326 - .L_3325)
.L_3325:
        /*0104*/ 	.word	0x00000008
.L_3326:


//--------------------- .nv.info._ZN10layer_norm13ln_fwd_kernelINS_13Kernel_traitsI6__halfffffjLj768ELj1ELj4ELj1ELj16ENS_18Kernel_traits_baseILj768ES2_ffffjLj128EEEEELb0ELb0ELb1ELb1EEEvNS_9FwdParamsE --------------------------
	.section	.nv.info._ZN10layer_norm13ln_fwd_kernelINS_13Kernel_traitsI6__halfffffjLj768ELj1ELj4ELj1ELj16ENS_18Kernel_traits_baseILj768ES2_ffffjLj128EEEEELb0ELb0ELb1ELb1EEEvNS_9FwdParamsE,"",@"SHT_CUDA_INFO"
	.sectionflags	@""
	.align	4


	//----- nvinfo : EIATTR_CUDA_API_VERSION
	.align		4
        /*0000*/ 	.byte	0x04, 0x37
        /*0002*/ 	.short	(.L_3328 - .L_3327)
.L_3327:
        /*0004*/ 	.word	0x00000082


	//----- nvinfo : EIATTR_KPARAM_INFO
	.align		4
.L_3328:
        /*0008*/ 	.byte	0x04, 0x17
        /*000a*/ 	.short	(.L_3330 - .L_3329)
.L_3329:
        /*000c*/ 	.word	0x00000000
        /*0010*/ 	.short	0x0000
        /*0012*/ 	.short	0x0000
        /*0014*/ 	.byte	0x00, 0xf0, 0xa1, 0x03


	//----- nvinfo : EIATTR_SPARSE_MMA_MASK
	.align		4
.L_3330:
        /*0018*/ 	.byte	0x03, 0x50
        /*001a*/ 	.short	0x0000


	//----- nvinfo : EIATTR_MAXREG_COUNT
	.align		4
        /*001c*/ 	.byte	0x03, 0x1b
        /*001e*/ 	.short	0x00ff


	//----- nvinfo : EIATTR_MERCURY_ISA_VERSION
	.align		4
        /*0020*/ 	.byte	0x03, 0x5f
        /*0022*/ 	.short	0x0101


	//----- nvinfo : EIATTR_COOP_GROUP_MASK_REGIDS
	.align		4
        /*0024*/ 	.byte	0x04, 0x29
        /*0026*/ 	.short	(.L_3332 - .L_3331)


	//   ....[0]....
.L_3331:
        /*0028*/ 	.word	0xffffffff


	//   ....[1]....
        /*002c*/ 	.word	0xffffffff


	//   ....[2]....
        /*0030*/ 	.word	0xffffffff


	//   ....[3]....
        /*0034*/ 	.word	0xffffffff


	//   ....[4]....
        /*0038*/ 	.word	0xffffffff


	//   ....[5]....
        /*003c*/ 	.word	0xffffffff


	//   ....[6]....
        /*0040*/ 	.word	0xffffffff


	//   ....[7]....
        /*0044*/ 	.word	0xffffffff


	//   ....[8]....
        /*0048*/ 	.word	0xffffffff


	//   ....[9]....
        /*004c*/ 	.word	0xffffffff


	//   ....[10]....
        /*0050*/ 	.word	0x0500003f


	//   ....[11]....
        /*0054*/ 	.word	0x0500003f


	//   ....[12]....
        /*0058*/ 	.word	0x0500003f


	//   ....[13]....
        /*005c*/ 	.word	0x0500003f


	//   ....[14]....
        /*0060*/ 	.word	0x0500003f


	//   ....[15]....
        /*0064*/ 	.word	0x0500003f


	//   ....[16]....
        /*0068*/ 	.word	0x0500003f


	//   ....[17]....
        /*006c*/ 	.word	0x0500003f


	//   ....[18]....
        /*0070*/ 	.word	0x0500003f


	//   ....[19]....
        /*0074*/ 	.word	0x0500003f


	//----- nvinfo : EIATTR_COOP_GROUP_INSTR_OFFSETS
	.align		4
.L_3332:
        /*0078*/ 	.byte	0x04, 0x28
        /*007a*/ 	.short	(.L_3334 - .L_3333)


	//   ....[0]....
.L_3333:
        /*007c*/ 	.word	0x000019f0


	//   ....[1]....
        /*0080*/ 	.word	0x00001a20


	//   ....[2]....
        /*0084*/ 	.word	0x00001a40


	//   ....[3]....
        /*0088*/ 	.word	0x00001a60


	//   ....[4]....
        /*008c*/ 	.word	0x00001a80


	//   ....[5]....
        /*0090*/ 	.word	0x00001db0


	//   ....[6]....
        /*0094*/ 	.word	0x00001dd0


	//   ....[7]....
        /*0098*/ 	.word	0x00001df0


	//   ....[8]....
        /*009c*/ 	.word	0x00001e10


	//   ....[9]....
        /*00a0*/ 	.word	0x00001e30


	//   ....[10]....
        /*00a4*/ 	.word	0x00002610


	//   ....[11]....
        /*00a8*/ 	.word	0x000026a0


	//   ....[12]....
        /*00ac*/ 	.word	0x00002700


	//   ....[13]....
        /*00b0*/ 	.word	0x00002760


	//   ....[14]....
        /*00b4*/ 	.word	0x000027b0


	//   ....[15]....
        /*00b8*/ 	.word	0x00002b20


	//   ....[16]....
        /*00bc*/ 	.word	0x00002b80


	//   ....[17]....
        /*00c0*/ 	.word	0x00002be0


	//   ....[18]....
        /*00c4*/ 	.word	0x00002c30


	//   ....[19]....
        /*00c8*/ 	.word	0x00002c80


	//----- nvinfo : EIATTR_EXIT_INSTR_OFFSETS
	.align		4
.L_3334:
        /*00cc*/ 	.byte	0x04, 0x1c
        /*00ce*/ 	.short	(.L_3336 - .L_3335)


	//   ....[0]....
.L_3335:
        /*00d0*/ 	.word	0x00000180


	//   ....[1]....
        /*00d4*/ 	.word	0x000025a0


	//----- nvinfo : EIATTR_MAX_THREADS
	.align		4
.L_3336:
        /*00d8*/ 	.byte	0x04, 0x05
        /*00da*/ 	.short	(.L_3338 - .L_3337)
.L_3337:
        /*00dc*/ 	.word	0x00000080
        /*00e0*/ 	.word	0x00000001
        /*00e4*/ 	.word	0x00000001


	//----- nvinfo : EIATTR_CRS_STACK_SIZE
	.align		4
.L_3338:
        /*00e8*/ 	.byte	0x04, 0x1e
        /*00ea*/ 	.short	(.L_3340 - .L_3339)
.L_3339:
        /*00ec*/ 	.word	0x00000000


	//----- nvinfo : EIATTR_CBANK_PARAM_SIZE
	.align		4
.L_3340:
        /*00f0*/ 	.byte	0x03, 0x19
        /*00f2*/ 	.short	0x00e8


	//----- nvinfo : EIATTR_PARAM_CBANK
	.align		4
        /*00f4*/ 	.byte	0x04, 0x0a
        /*00f6*/ 	.short	(.L_3342 - .L_3341)
	.align		4
.L_3341:
        /*00f8*/ 	.word	index@(.nv.constant0._ZN10layer_norm13ln_fwd_kernelINS_13Kernel_traitsI6__halfffffjLj768ELj1ELj4ELj1ELj16ENS_18Kernel_traits_baseILj768ES2_ffffjLj128EEEEELb0ELb0ELb1ELb1EEEvNS_9FwdParamsE)
        /*00fc*/ 	.short	0x0210
        /*00fe*/ 	.short	0x00e8


	//----- nvinfo : EIATTR_SW_WAR
	.align		4
.L_3342:
        /*0100*/ 	.byte	0x04, 0x36
        /*0102*/ 	.short	(.L_3344 - .L_3343)
.L_3343:
        /*0104*/ 	.word	0x00000008
.L_3344:


//--------------------- .nv.info._ZN10layer_norm13ln_fwd_kernelINS_13Kernel_traitsI6__halfffffjLj768ELj1ELj4ELj1ELj16ENS_18Kernel_traits_baseILj768ES2_ffffjLj128EEEEELb0ELb1ELb0ELb0EEEvNS_9FwdParamsE --------------------------
	.section	.nv.info._ZN10layer_norm13ln_fwd_kernelINS_13Kernel_traitsI6__halfffffjLj768ELj1ELj4ELj1ELj16ENS_18Kernel_traits_baseILj768ES2_ffffjLj128EEEEELb0ELb1ELb0ELb0EEEvNS_9FwdParamsE,"",@"SHT_CUDA_INFO"
	.sectionflags	@""
	.align	4


	//----- nvinfo : EIATTR_CUDA_API_VERSION
	.align		4
        /*0000*/ 	.byte	0x04, 0x37
        /*0002*/ 	.short	(.L_3346 - .L_3345)
.L_3345:
        /*0004*/ 	.word	0x00000082


	//----- nvinfo : EIATTR_KPARAM_INFO
	.align		4
.L_3346:
        /*0008*/ 	.byte	0x04, 0x17
        /*000a*/ 	.short	(.L_3348 - .L_3347)
.L_3347:
        /*000c*/ 	.word	0x00000000
        /*0010*/ 	.short	0x0000
        /*0012*/ 	.short	0x0000
        /*0014*/ 	.byte	0x00, 0xf0, 0xa1, 0x03


	//----- nvinfo : EIATTR_SPARSE_MMA_MASK
	.align		4
.L_3348:
        /*0018*/ 	.byte	0x03, 0x50
        /*001a*/ 	.short	0x0000


	//----- nvinfo : EIATTR_MAXREG_COUNT
	.align		4
        /*001c*/ 	.byte	0x03, 0x1b
        /*001e*/ 	.short	0x00ff


	//----- nvinfo : EIATTR_MERCURY_ISA_VERSION
	.align		4
        /*0020*/ 	.byte	0x03, 0x5f
        /*0022*/ 	.short	0x0101


	//----- nvinfo : EIATTR_COOP_GROUP_MASK_REGIDS
	.align		4
        /*0024*/ 	.byte	0x04, 0x29
        /*0026*/ 	.short	(.L_3350 - .L_3349)


	//   ....[0]....
.L_3349:
        /*0028*/ 	.word	0xffffffff


	//   ....[1]....
        /*002c*/ 	.word	0xffffffff


	//   ....[2]....
        /*0030*/ 	.word	0xffffffff


	//   ....[3]....
        /*0034*/ 	.word	0xffffffff


	//   ....[4]....
        /*0038*/ 	.word	0xffffffff


	//   ....[5]....
        /*003c*/ 	.word	0xffffffff


	//   ....[6]....
        /*0040*/ 	.word	0xffffffff


	//   ....[7]....
        /*0044*/ 	.word	0xffffffff


	//   ....[8]....
        /*0048*/ 	.word	0xffffffff


	//   ....[9]....
        /*004c*/ 	.word	0xffffffff


	//   ....[10]....
        /*0050*/ 	.word	0x05000072


	//   ....[11]....
        /*0054*/ 	.word	0x05000072


	//   ....[12]....
        /*0058*/ 	.word	0x05000072


	//   ....[13]....
        /*005c*/ 	.word	0x05000072


	//   ....[14]....
        /*0060*/ 	.word	0x05000072


	//   ....[15]....
        /*0064*/ 	.word	0x05000072


	//   ....[16]....
        /*0068*/ 	.word	0x05000072


	//   ....[17]....
        /*006c*/ 	.word	0x05000072


	//   ....[18]....
        /*0070*/ 	.word	0x05000072


	//   ....[19]....
        /*0074*/ 	.word	0x05000072


	//----- nvinfo : EIATTR_COOP_GROUP_INSTR_OFFSETS
	.align		4
.L_3350:
        /*0078*/ 	.byte	0x04, 0x28
        /*007a*/ 	.short	(.L_3352 - .L_3351)


	//   ....[0]....
.L_3351:
        /*007c*/ 	.word	0x00001f40


	//   ....[1]....
        /*0080*/ 	.word	0x00001f80


	//   ....[2]....
        /*0084*/ 	.word	0x00001fa0


	//   ....[3]....
        /*0088*/ 	.word	0x00001fc0


	//   ....[4]....
        /*008c*/ 	.word	0x00001fe0


	//   ....[5]....
        /*0090*/ 	.word	0x00002320


	//   ....[6]....
        /*0094*/ 	.word	0x00002340


	//   ....[7]....
        /*0098*/ 	.word	0x00002360


	//   ....[8]....
        /*009c*/ 	.word	0x00002380


	//   ....[9]....
        /*00a0*/ 	.word	0x000023a0


	//   ....[10]....
        /*00a4*/ 	.word	0x00002ca0


	//   ....[11]....
        /*00a8*/ 	.word	0x00002d50


	//   ....[12]....
        /*00ac*/ 	.word	0x00002dc0


	//   ....[13]....
        /*00b0*/ 	.word	0x00002e30


	//   ....[14]....
        /*00b4*/ 	.word	0x00002ea0


	//   ....[15]....
        /*00b8*/ 	.word	0x00003240


	//   ....[16]....
        /*00bc*/ 	.word	0x000032b0


	//   ....[17]....
        /*00c0*/ 	.word	0x00003320


	//   ....[18]....
        /*00c4*/ 	.word	0x00003390


	//   ....[19]....
        /*00c8*/ 	.word	0x00003400


	//----- nvinfo : EIATTR_EXIT_INSTR_OFFSETS
	.align		4
.L_3352:
        /*00cc*/ 	.byte	0x04, 0x1c
        /*00ce*/ 	.short	(.L_3354 - .L_3353)


	//   ....[0]....
.L_3353:
        /*00d0*/ 	.word	0x00000840


	//   ....[1]....
        /*00d4*/ 	.word	0x00002c30


	//----- nvinfo : EIATTR_MAX_THREADS
	.align		4
.L_3354:
        /*00d8*/ 	.byte	0x04, 0x05
        /*00da*/ 	.short	(.L_3356 - .L_3355)
.L_3355:
        /*00dc*/ 	.word	0x00000080
        /*00e0*/ 	.word	0x00000001
        /*00e4*/ 	.word	0x00000001


	//----- nvinfo : EIATTR_CRS_STACK_SIZE
	.align		4
.L_3356:
        /*00e8*/ 	.byte	0x04, 0x1e
        /*00ea*/ 	.short	(.L_3358 - .L_3357)
.L_3357:
        /*00ec*/ 	.word	0x00000000


	//----- nvinfo : EIATTR_CBANK_PARAM_SIZE
	.align		4
.L_3358:
        /*00f0*/ 	.byte	0x03, 0x19
        /*00f2*/ 	.short	0x00e8


	//----- nvinfo : EIATTR_PARAM_CBANK
	.align		4
        /*00f4*/ 	.byte	0x04, 0x0a
        /*00f6*/ 	.short	(.L_3360 - .L_3359)
	.align		4
.L_3359:
        /*00f8*/ 	.word	index@(.nv.constant0._ZN10layer_norm13ln_fwd_kernelINS_13Kernel_traitsI6__halfffffjLj768ELj1ELj4ELj1ELj16ENS_18Kernel_traits_baseILj768ES2_ffffjLj128EEEEELb0ELb1ELb0ELb0EEEvNS_9FwdParamsE)
        /*00fc*/ 	.short	0x0210
        /*00fe*/ 	.short	0x00e8


	//----- nvinfo : EIATTR_SW_WAR
	.align		4
.L_3360:
        /*0100*/ 	.byte	0x04, 0x36
        /*0102*/ 	.short	(.L_3362 - .L_3361)
.L_3361:
        /*0104*/ 	.word	0x00000008
.L_3362:


//--------------------- .nv.info._ZN10layer_norm13ln_fwd_kernelINS_13Kernel_traitsI6__halfffffjLj768ELj1ELj4ELj1ELj16ENS_18Kernel_traits_baseILj768ES2_ffffjLj128EEEEELb0ELb1ELb0ELb1EEEvNS_9FwdParamsE --------------------------
	.section	.nv.info._ZN10layer_norm13ln_fwd_kernelINS_13Kernel_traitsI6__halfffffjLj768ELj1ELj4ELj1ELj16ENS_18Kernel_traits_baseILj768ES2_ffffjLj128EEEEELb0ELb1ELb0ELb1EEEvNS_9FwdParamsE,"",@"SHT_CUDA_INFO"
	.sectionflags	@""
	.align	4


	//----- nvinfo : EIATTR_CUDA_API_VERSION
	.align		4
        /*0000*/ 	.byte	0x04, 0x37
        /*0002*/ 	.short	(.L_3364 - .L_3363)
.L_3363:
        /*0004*/ 	.word	0x00000082


	//----- nvinfo : EIATTR_KPARAM_INFO
	.align		4
.L_3364:
        /*0008*/ 	.byte	0x04, 0x17
        /*000a*/ 	.short	(.L_3366 - .L_3365)
.L_3365:
        /*000c*/ 	.word	0x00000000
        /*0010*/ 	.short	0x0000
        /*0012*/ 	.short	0x0000
        /*0014*/ 	.byte	0x00, 0xf0, 0xa1, 0x03


	//----- nvinfo : EIATTR_SPARSE_MMA_MASK
	.align		4
.L_3366:
        /*0018*/ 	.byte	0x03, 0x50
        /*001a*/ 	.short	0x0000


	//----- nvinfo : EIATTR_MAXREG_COUNT
	.align		4
        /*001c*/ 	.byte	0x03, 0x1b
        /*001e*/ 	.short	0x00ff


	//----- nvinfo : EIATTR_MERCURY_ISA_VERSION
	.align		4
        /*0020*/ 	.byte	0x03, 0x5f
        /*0022*/ 	.short	0x0101


	//----- nvinfo : EIATTR_COOP_GROUP_MASK_REGIDS
	.align		4
        /*0024*/ 	.byte	0x04, 0x29
        /*0026*/ 	.short	(.L_3368 - .L_3367)


	//   ....[0]....
.L_3367:
        /*0028*/ 	.word	0xffffffff


	//   ....[1]....
        /*002c*/ 	.word	0xffffffff


	//   ....[2]....
        /*0030*/ 	.word	0xffffffff


	//   ....[3]....
        /*0034*/ 	.word	0xffffffff


	//   ....[4]....
        /*0038*/ 	.word	0xffffffff


	//   ....[5]....
        /*003c*/ 	.word	0xffffffff


	//   ....[6]....
        /*0040*/ 	.word	0xffffffff


	//   ....[7]....
        /*0044*/ 	.word	0xffffffff


	//   ....[8]....
        /*0048*/ 	.word	0xffffffff


	//   ....[9]....
        /*004c*/ 	.word	0xffffffff


	//   ....[10]....
        /*0050*/ 	.word	0x05000074


	//   ....[11]....
        /*0054*/ 	.word	0x05000074


	//   ....[12]....
        /*0058*/ 	.word	0x05000074


	//   ....[13]....
        /*005c*/ 	.word	0x05000074


	//   ....[14]....
        /*0060*/ 	.word	0x05000074


	//   ....[15]....
        /*0064*/ 	.word	0x05000074


	//   ....[16]....
        /*0068*/ 	.word	0x05000074


	//   ....[17]....
        /*006c*/ 	.word	0x05000074


	//   ....[18]....
        /*0070*/ 	.word	0x05000074


	//   ....[19]....
        /*0074*/ 	.word	0x05000074


	//----- nvinfo : EIATTR_COOP_GROUP_INSTR_OFFSETS
	.align		4
.L_3368:
        /*0078*/ 	.byte	0x04, 0x28
        /*007a*/ 	.short	(.L_3370 - .L_3369)


	//   ....[0]....
.L_3369:
        /*007c*/ 	.word	0x000015c0


	//   ....[1]....
        /*0080*/ 	.word	0x000015e0


	//   ....[2]....
        /*0084*/ 	.word	0x00001600


	//   ....[3]....
        /*0088*/ 	.word	0x00001620


	//   ....[4]....
        /*008c*/ 	.word	0x00001650


	//   ....[5]....
        /*0090*/ 	.word	0x00001980


	//   ....[6]....
        /*0094*/ 	.word	0x000019a0


	//   ....[7]....
        /*0098*/ 	.word	0x000019c0


	//   ....[8]....
        /*009c*/ 	.word	0x000019e0


	//   ....[9]....
        /*00a0*/ 	.word	0x00001a00


	//   ....[10]....
        /*00a4*/ 	.word	0x000020e0


	//   ....[11]....
        /*00a8*/ 	.word	0x00002180


	//   ....[12]....
        /*00ac*/ 	.word	0x000021f0


	//   ....[13]....
        /*00b0*/ 	.word	0x00002260


	//   ....[14]....
        /*00b4*/ 	.word	0x000022e0


	//   ....[15]....
        /*00b8*/ 	.word	0x00002660


	//   ....[16]....
        /*00bc*/ 	.word	0x000026d0


	//   ....[17]....
        /*00c0*/ 	.word	0x00002740


	//   ....[18]....
        /*00c4*/ 	.word	0x000027b0


	//   ....[19]....
        /*00c8*/ 	.word	0x00002820


	//----- nvinfo : EIATTR_EXIT_INSTR_OFFSETS
	.align		4
.L_3370:
        /*00cc*/ 	.byte	0x04, 0x1c
        /*00ce*/ 	.short	(.L_3372 - .L_3371)


	//   ....[0]....
.L_3371:
        /*00d0*/ 	.word	0x000001c0


	//   ....[1]....
        /*00d4*/ 	.word	0x00002070


	//----- nvinfo : EIATTR_MAX_THREADS
	.align		4
.L_3372:
        /*00d8*/ 	.byte	0x04, 0x05
        /*00da*/ 	.short	(.L_3374 - .L_3373)
.L_3373:
        /*00dc*/ 	.word	0x00000080
        /*00e0*/ 	.word	0x00000001
        /*00e4*/ 	.word	0x00000001


	//----- nvinfo : EIATTR_CRS_STACK_SIZE
	.align		4
.L_3374:
        /*00e8*/ 	.byte	0x04, 0x1e
        /*00ea*/ 	.short	(.L_3376 - .L_3375)
.L_3375:
        /*00ec*/ 	.word	0x00000000


	//----- nvinfo : EIATTR_CBANK_PARAM_SIZE
	.align		4
.L_3376:
        /*00f0*/ 	.byte	0x03, 0x19
        /*00f2*/ 	.short	0x00e8


	//----- nvinfo : EIATTR_PARAM_CBANK
	.align		4
        /*00f4*/ 	.byte	0x04, 0x0a
        /*00f6*/ 	.short	(.L_3378 - .L_3377)
	.align		4
.L_3377:
        /*00f8*/ 	.word	index@(.nv.constant0._ZN10layer_norm13ln_fwd_kernelINS_13Kernel_traitsI6__halfffffjLj768ELj1ELj4ELj1ELj16ENS_18Kernel_traits_baseILj768ES2_ffffjLj128EEEEELb0ELb1ELb0ELb1EEEvNS_9FwdParamsE)
        /*00fc*/ 	.short	0x0210
        /*00fe*/ 	.short	0x00e8


	//----- nvinfo : EIATTR_SW_WAR
	.align		4
.L_3378:
        /*0100*/ 	.byte	0x04, 0x36
        /*0102*/ 	.short	(.L_3380 - .L_3379)
.L_3379:
        /*0104*/ 	.word	0x00000008
.L_3380:


//--------------------- .nv.info._ZN10layer_norm13ln_fwd_kernelINS_13Kernel_traitsI6__halfffffjLj768ELj1ELj4ELj1ELj16ENS_18Kernel_traits_baseILj768ES2_ffffjLj128EEEEELb0ELb1ELb1ELb0EEEvNS_9FwdParamsE --------------------------
	.section	.nv.info._ZN10layer_norm13ln_fwd_kernelINS_13Kernel_traitsI6__halfffffjLj768ELj1ELj4ELj1ELj16ENS_18Kernel_traits_baseILj768ES2_ffffjLj128EEEEELb0ELb1ELb1ELb0EEEvNS_9FwdParamsE,"",@"SHT_CUDA_INFO"
	.sectionflags	@""
	.align	4


	//----- nvinfo : EIATTR_CUDA_API_VERSION
	.align		4
        /*0000*/ 	.byte	0x04, 0x37
        /*0002*/ 	.short	(.L_3382 - .L_3381)
.L_3381:
        /*0004*/ 	.word	0x00000082


	//----- nvinfo : EIATTR_KPARAM_INFO
	.align		4
.L_3382:
        /*0008*/ 	.byte	0x04, 0x17
        /*000a*/ 	.short	(.L_3384 - .L_3383)
.L_3383:
        /*000c*/ 	.word	0x00000000
        /*0010*/ 	.short	0x0000
        /*0012*/ 	.short	0x0000
        /*0014*/ 	.byte	0x00, 0xf0, 0xa1, 0x03


	//----- nvinfo : EIATTR_SPARSE_MMA_MASK
	.align		4
.L_3384:
        /*0018*/ 	.byte	0x03, 0x50
        /*001a*/ 	.short	0x0000


	//----- nvinfo : EIATTR_MAXREG_COUNT
	.align		4
        /*001c*/ 	.byte	0x03, 0x1b
        /*001e*/ 	.short	0x00ff


	//----- nvinfo : EIATTR_MERCURY_ISA_VERSION
	.align		4
        /*0020*/ 	.byte	0x03, 0x5f
        /*0022*/ 	.short	0x0101


	//----- nvinfo : EIATTR_COOP_GROUP_MASK_REGIDS
	.align		4
        /*0024*/ 	.byte	0x04, 0x29
        /*0026*/ 	.short	(.L_3386 - .L_3385)


	//   ....[0]....
.L_3385:
        /*0028*/ 	.word	0xffffffff


	//   ....[1]....
        /*002c*/ 	.word	0xffffffff


	//   ....[2]....
        /*0030*/ 	.word	0xffffffff


	//   ....[3]....
        /*0034*/ 	.word	0xffffffff


	//   ....[4]....
        /*0038*/ 	.word	0xffffffff


	//   ....[5]....
        /*003c*/ 	.word	0xffffffff


	//   ....[6]....
        /*0040*/ 	.word	0xffffffff


	//   ....[7]....
        /*0044*/ 	.word	0xffffffff


	//   ....[8]....
        /*0048*/ 	.word	0xffffffff


	//   ....[9]....
        /*004c*/ 	.word	0xffffffff


	//   ....[10]....
        /*0050*/ 	.word	0x0500007b


	//   ....[11]....
        /*0054*/ 	.word	0x0500007b


	//   ....[12]....
        /*0058*/ 	.word	0x0500007b


	//   ....[13]....
        /*005c*/ 	.word	0x0500007b


	//   ....[14]....
        /*0060*/ 	.word	0x0500007b


	//   ....[15]....
        /*0064*/ 	.word	0x0500007b


	//   ....[16]....
        /*0068*/ 	.word	0x0500007b


	//   ....[17]....
        /*006c*/ 	.word	0x0500007b


	//   ....[18]....
        /*0070*/ 	.word	0x0500007b


	//   ....[19]....
        /*0074*/ 	.word	0x0500007b


	//----- nvinfo : EIATTR_COOP_GROUP_INSTR_OFFSETS
	.align		4
.L_3386:
        /*0078*/ 	.byte	0x04, 0x28
        /*007a*/ 	.short	(.L_3388 - .L_3387)


	//   ....[0]....
.L_3387:
        /*007c*/ 	.word	0x000028b0


	//   ....[1]....
        /*0080*/ 	.word	0x000028e0


	//   ....[2]....
        /*0084*/ 	.word	0x00002900


	//   ....[3]....
        /*0088*/ 	.word	0x00002920


	//   ....[4]....
        /*008c*/ 	.word	0x00002940


	//   ....[5]....
        /*0090*/ 	.word	0x00002c80


	//   ....[6]....
        /*0094*/ 	.word	0x00002ca0


	//   ....[7]....
        /*0098*/ 	.word	0x00002cc0


	//   ....[8]....
        /*009c*/ 	.word	0x00002ce0


	//   ....[9]....
        /*00a0*/ 	.word	0x00002d00


	//   ....[10]....
        /*00a4*/ 	.word	0x000036c0


	//   ....[11]....
        /*00a8*/ 	.word	0x00003750


	//   ....[12]....
        /*00ac*/ 	.word	0x000037a0


	//   ....[13]....
        /*00b0*/ 	.word	0x00003800


	//   ....[14]....
        /*00b4*/ 	.word	0x00003860


	//   ....[15]....
        /*00b8*/ 	.word	0x00003be0


	//   ....[16]....
        /*00bc*/ 	.word	0x00003c40


	//   ....[17]....
        /*00c0*/ 	.word	0x00003ca0


	//   ....[18]....
        /*00c4*/ 	.word	0x00003cf0


	//   ....[19]....
        /*00c8*/ 	.word	0x00003d40


	//----- nvinfo : EIATTR_EXIT_INSTR_OFFSETS
	.align		4
.L_3388:
        /*00cc*/ 	.byte	0x04, 0x1c
        /*00ce*/ 	.short	(.L_3390 - .L_3389)


	//   ....[0]....
.L_3389:
        /*00d0*/ 	.word	0x00000850


	//   ....[1]....
        /*00d4*/ 	.word	0x00003650


	//----- nvinfo : EIATTR_MAX_THREADS
	.align		4
.L_3390:
        /*00d8*/ 	.byte	0x04, 0x05
        /*00da*/ 	.short	(.L_3392 - .L_3391)
.L_3391:
        /*00dc*/ 	.word	0x00000080
        /*00e0*/ 	.word	0x00000001
        /*00e4*/ 	.word	0x00000001


	//----- nvinfo : EIATTR_CRS_STACK_SIZE
	.align		4
.L_3392:
        /*00e8*/ 	.byte	0x04, 0x1e
        /*00ea*/ 	.short	(.L_3394 - .L_3393)
.L_3393:
        /*00ec*/ 	.word	0x00000000


	//----- nvinfo : EIATTR_CBANK_PARAM_SIZE
	.align		4
.L_3394:
        /*00f0*/ 	.byte	0x03, 0x19
        /*00f2*/ 	.short	0x00e8


	//----- nvinfo : EIATTR_PARAM_CBANK
	.align		4
        /*00f4*/ 	.byte	0x04, 0x0a
        /*00f6*/ 	.short	(.L_3396 - .L_3395)
	.align		4
.L_3395:
        /*00f8*/ 	.word	index@(.nv.constant0._ZN10layer_norm13ln_fwd_kernelINS_13Kernel_traitsI6__halfffffjLj768ELj1ELj4ELj1ELj16ENS_18Kernel_traits_baseILj768ES2_ffffjLj128EEEEELb0ELb1ELb1ELb0EEEvNS_9FwdParamsE)
        /*00fc*/ 	.short	0x0210
        /*00fe*/ 	.short	0x00e8


	//----- nvinfo : EIATTR_SW_WAR
	.align		4
.L_3396:
        /*0100*/ 	.byte	0x04, 0x36
        /*0102*/ 	.short	(.L_3398 - .L_3397)
.L_3397:
        /*0104*/ 	.word	0x00000008
.L_3398:


//--------------------- .nv.info._ZN10layer_norm13ln_fwd_kernelINS_13Kernel_traitsI6__halfffffjLj768ELj1ELj4ELj1ELj16ENS_18Kernel_traits_baseILj768ES2_ffffjLj128EEEEELb0ELb1ELb1ELb1EEEvNS_9FwdParamsE --------------------------
	.section	.nv.info._ZN10layer_norm13ln_fwd_kernelINS_13Kernel_traitsI6__halfffffjLj768ELj1ELj4ELj1ELj16ENS_18Kernel_traits_baseILj768ES2_ffffjLj128EEEEELb0ELb1ELb1ELb1EEEvNS_9FwdParamsE,"",@"SHT_CUDA_INFO"
	.sectionflags	@""
	.align	4


	//----- nvinfo : EIATTR_CUDA_API_VERSION
	.align		4
        /*0000*/ 	.byte	0x04, 0x37
        /*0002*/ 	.short	(.L_3400 - .L_3399)
.L_3399:
        /*0004*/ 	.word	0x00000082


	//----- nvinfo : EIATTR_KPARAM_INFO
	.align		4
.L_3400:
        /*0008*/ 	.byte	0x04, 0x17
        /*000a*/ 	.short	(.L_3402 - .L_3401)
.L_3401:
        /*000c*/ 	.word	0x00000000
        /*0010*/ 	.short	0x0000
        /*0012*/ 	.short	0x0000
        /*0014*/ 	.byte	0x00, 0xf0, 0xa1, 0x03


	//----- nvinfo : EIATTR_SPARSE_MMA_MASK
	.align		4
.L_3402:
        /*0018*/ 	.byte	0x03, 0x50
        /*001a*/ 	.short	0x0000


	//----- nvinfo : EIATTR_MAXREG_COUNT
	.align		4
        /*001c*/ 	.byte	0x03, 0x1b
        /*001e*/ 	.short	0x00ff


	//----- nvinfo : EIATTR_MERCURY_ISA_VERSION
	.align		4
        /*0020*/ 	.byte	0x03, 0x5f
        /*0022*/ 	.short	0x0101


	//----- nvinfo : EIATTR_COOP_GROUP_MASK_REGIDS
	.align		4
        /*0024*/ 	.byte	0x04, 0x29
        /*0026*/ 	.short	(.L_3404 - .L_3403)


	//   ....[0]....
.L_3403:
        /*0028*/ 	.word	0xffffffff


	//   ....[1]....
        /*002c*/ 	.word	0xffffffff


	//   ....[2]....
        /*0030*/ 	.word	0xffffffff


	//   ....[3]....
        /*0034*/ 	.word	0xffffffff


	//   ....[4]....
        /*0038*/ 	.word	0xffffffff


	//   ....[5]....
        /*003c*/ 	.word	0xffffffff


	//   ....[6]....
        /*0040*/ 	.word	0xffffffff


	//   ....[7]....
        /*0044*/ 	.word	0xffffffff


	//   ....[8]....
        /*0048*/ 	.word	0xffffffff


	//   ....[9]....
        /*004c*/ 	.word	0xffffffff


	//   ....[10]....
        /*0050*/ 	.word	0x05000076


	//   ....[11]....
        /*0054*/ 	.word	0x05000076


	//   ....[12]....
        /*0058*/ 	.word	0x05000076


	//   ....[13]....
        /*005c*/ 	.word	0x05000076


	//   ....[14]....
        /*0060*/ 	.word	0x05000076


	//   ....[15]....
        /*0064*/ 	.word	0x05000076


	//   ....[16]....
        /*0068*/ 	.word	0x05000076


	//   ....[17]....
        /*006c*/ 	.word	0x05000076


	//   ....[18]....
        /*0070*/ 	.word	0x05000076


	//   ....[19]....
        /*0074*/ 	.word	0x05000076


	//----- nvinfo : EIATTR_COOP_GROUP_INSTR_OFFSETS
	.align		4
.L_3404:
        /*0078*/ 	.byte	0x04, 0x28
        /*007a*/ 	.short	(.L_3406 - .L_3405)


	//   ....[0]....
.L_3405:
        /*007c*/ 	.word	0x00001e50


	//   ....[1]....
        /*0080*/ 	.word	0x00001e70


	//   ....[2]....
        /*0084*/ 	.word	0x00001e90


	//   ....[3]....
        /*0088*/ 	.word	0x00001eb0


	//   ....[4]....
        /*008c*/ 	.word	0x00001ee0


	//   ....[5]....
        /*0090*/ 	.word	0x00002210


	//   ....[6]....
        /*0094*/ 	.word	0x00002230


	//   ....[7]....
        /*0098*/ 	.word	0x00002250


	//   ....[8]....
        /*009c*/ 	.word	0x00002270


	//   ....[9]....
        /*00a0*/ 	.word	0x00002290


	//   ....[10]....
        /*00a4*/ 	.word	0x00002a70


	//   ....[11]....
        /*00a8*/ 	.word	0x00002b10


	//   ....[12]....
        /*00ac*/ 	.word	0x00002b80


	//   ....[13]....
        /*00b0*/ 	.word	0x00002bf0


	//   ....[14]....
        /*00b4*/ 	.word	0x00002c70


	//   ....[15]....
        /*00b8*/ 	.word	0x00002ff0


	//   ....[16]....
        /*00bc*/ 	.word	0x00003060


	//   ....[17]....
        /*00c0*/ 	.word	0x000030d0


	//   ....[18]....
        /*00c4*/ 	.word	0x00003140


	//   ....[19]....
        /*00c8*/ 	.word	0x000031b0


	//----- nvinfo : EIATTR_EXIT_INSTR_OFFSETS
	.align		4
.L_3406:
        /*00cc*/ 	.byte	0x04, 0x1c
        /*00ce*/ 	.short	(.L_3408 - .L_3407)


	//   ....[0]....
.L_3407:
        /*00d0*/ 	.word	0x000001c0


	//   ....[1]....
        /*00d4*/ 	.word	0x00002a00


	//----- nvinfo : EIATTR_MAX_THREADS
	.align		4
.L_3408:
        /*00d8*/ 	.byte	0x04, 0x05
        /*00da*/ 	.short	(.L_3410 - .L_3409)
.L_3409:
        /*00dc*/ 	.word	0x00000080
        /*00e0*/ 	.word	0x00000001
        /*00e4*/ 	.word	0x00000001


	//----- nvinfo : EIATTR_CRS_STACK_SIZE
	.align		4
.L_3410:
        /*00e8*/ 	.byte	0x04, 0x1e
        /*00ea*/ 	.short	(.L_3412 - .L_3411)
.L_3411:
        /*00ec*/ 	.word	0x00000000


	//----- nvinfo : EIATTR_CBANK_PARAM_SIZE
	.align		4
.L_3412:
        /*00f0*/ 	.byte	0x03, 0x19
        /*00f2*/ 	.short	0x00e8


	//----- nvinfo : EIATTR_PARAM_CBANK
	.align		4
        /*00f4*/ 	.byte	0x04, 0x0a
        /*00f6*/ 	.short	(.L_3414 - .L_3413)
	.align		4
.L_3413:
        /*00f8*/ 	.word	index@(.nv.constant0._ZN10layer_norm13ln_fwd_kernelINS_13Kernel_traitsI6__halfffffjLj768ELj1ELj4ELj1ELj16ENS_18Kernel_traits_baseILj768ES2_ffffjLj128EEEEELb0ELb1ELb1ELb1EEEvNS_9FwdParamsE)
        /*00fc*/ 	.short	0x0210
        /*00fe*/ 	.short	0x00e8


	//----- nvinfo : EIATTR_SW_WAR
	.align		4
.L_3414:
        /*0100*/ 	.byte	0x04, 0x36
        /*0102*/ 	.short	(.L_3416 - .L_3415)
.L_3415:
        /*0104*/ 	.word	0x00000008
.L_3416:


//--------------------- .nv.info._ZN10layer_norm13ln_fwd_kernelINS_13Kernel_traitsI6__halfffffjLj768ELj1ELj4ELj1ELj16ENS_18Kernel_traits_baseILj768ES2_ffffjLj128EEEEELb1ELb0ELb0ELb0EEEvNS_9FwdParamsE --------------------------
	.section	.nv.info._ZN10layer_norm13ln_fwd_kernelINS_13Kernel_traitsI6__halfffffjLj768ELj1ELj4ELj1ELj16ENS_18Kernel_traits_baseILj768ES2_ffffjLj128EEEEELb1ELb0ELb0ELb0EEEvNS_9FwdParamsE,"",@"SHT_CUDA_INFO"
	.sectionflags	@""
	.align	4


	//----- nvinfo : EIATTR_CUDA_API_VERSION
	.align		4
        /*0000*/ 	.byte	0x04, 0x37
        /*0002*/ 	.short	(.L_3418 - .L_3417)
.L_3417:
        /*0004*/ 	.word	0x00000082


	//----- nvinfo : EIATTR_KPARAM_INFO
	.align		4
.L_3418:
        /*0008*/ 	.byte	0x04, 0x17
        /*000a*/ 	.short	(.L_3420 - .L_3419)
.L_3419:
        /*000c*/ 	.word	0x00000000
        /*0010*/ 	.short	0x0000
        /*0012*/ 	.short	0x0000
        /*0014*/ 	.byte	0x00, 0xf0, 0xa1, 0x03


	//----- nvinfo : EIATTR_SPARSE_MMA_MASK
	.align		4
.L_3420:
        /*0018*/ 	.byte	0x03, 0x50
        /*001a*/ 	.short	0x0000


	//----- nvinfo : EIATTR_MAXREG_COUNT
	.align		4
        /*001c*/ 	.byte	0x03, 0x1b
        /*001e*/ 	.short	0x00ff


	//----- nvinfo : EIATTR_MERCURY_ISA_VERSION
	.align		4
        /*0020*/ 	.byte	0x03, 0x5f
        /*0022*/ 	.short	0x0101


	//----- nvinfo : EIATTR_COOP_GROUP_MASK_REGIDS
	.align		4
        /*0024*/ 	.byte	0x04, 0x29
        /*0026*/ 	.short	(.L_3422 - .L_3421)


	//   ....[0]....
.L_3421:
        /*0028*/ 	.word	0xffffffff


	//   ....[1]....
        /*002c*/ 	.word	0xffffffff


	//   ....[2]....
        /*0030*/ 	.word	0xffffffff


	//   ....[3]....
        /*0034*/ 	.word	0xffffffff


	//   ....[4]....
        /*0038*/ 	.word	0xffffffff


	//   ....[5]....
        /*003c*/ 	.word	0xffffffff


	//   ....[6]....
        /*0040*/ 	.word	0xffffffff


	//   ....[7]....
        /*0044*/ 	.word	0xffffffff


	//   ....[8]....
        /*0048*/ 	.word	0xffffffff


	//   ....[9]....
        /*004c*/ 	.word	0xffffffff


	//   ....[10]....
        /*0050*/ 	.word	0x05000066


	//   ....[11]....
        /*0054*/ 	.word	0x05000066


	//   ....[12]....
        /*0058*/ 	.word	0x05000066


	//   ....[13]....
        /*005c*/ 	.word	0x05000066


	//   ....[14]....
        /*0060*/ 	.word	0x05000066


	//   ....[15]....
        /*0064*/ 	.word	0x05000066


	//   ....[16]....
        /*0068*/ 	.word	0x05000066


	//   ....[17]....
        /*006c*/ 	.word	0x05000066


	//   ....[18]....
        /*0070*/ 	.word	0x05000066


	//   ....[19]....
        /*0074*/ 	.word	0x05000066


	//----- nvinfo : EIATTR_COOP_GROUP_INSTR_OFFSETS
	.align		4
.L_3422:
        /*0078*/ 	.byte	0x04, 0x28
        /*007a*/ 	.short	(.L_3424 - .L_3423)


	//   ....[0]....
.L_3423:
        /*007c*/ 	.word	0x00009cf0


	//   ....[1]....
        /*0080*/ 	.word	0x00009d30


	//   ....[2]....
        /*0084*/ 	.word	0x00009d50


	//   ....[3]....
        /*0088*/ 	.word	0x00009d70


	//   ....[4]....
        /*008c*/ 	.word	0x00009d90


	//   ....[5]....
        /*0090*/ 	.word	0x0000a0d0


	//   ....[6]....
        /*0094*/ 	.word	0x0000a0f0


	//   ....[7]....
        /*0098*/ 	.word	0x0000a110


	//   ....[8]....
        /*009c*/ 	.word	0x0000a130


	//   ....[9]....
        /*00a0*/ 	.word	0x0000a150


	//   ....[10]....
        /*00a4*/ 	.word	0x0000aa70


	//   ....[11]....
        /*00a8*/ 	.word	0x0000ab10


	//   ....[12]....
        /*00ac*/ 	.word	0x0000ab80


	//   ....[13]....
        /*00b0*/ 	.word	0x0000abf0


	//   ....[14]....
        /*00b4*/ 	.word	0x0000ac60


	//   ....[15]....
        /*00b8*/ 	.word	0x0000b010


	//   ....[16]....
        /*00bc*/ 	.word	0x0000b080


	//   ....[17]....
        /*00c0*/ 	.word	0x0000b0f0


	//   ....[18]....
        /*00c4*/ 	.word	0x0000b160


	//   ....[19]....
        /*00c8*/ 	.word	0x0000b1d0


	//----- nvinfo : EIATTR_EXIT_INSTR_OFFSETS
	.align		4
.L_3424:
        /*00cc*/ 	.byte	0x04, 0x1c
        /*00ce*/ 	.short	(.L_3426 - .L_3425)


	//   ....[0]....
.L_3425:
        /*00d0*/ 	.word	0x00000b60


	//   ....[1]....
        /*00d4*/ 	.word	0x0000aa00


	//----- nvinfo : EIATTR_MAX_THREADS
	.align		4
.L_3426:
        /*00d8*/ 	.byte	0x04, 0x05
        /*00da*/ 	.short	(.L_3428 - .L_3427)
.L_3427:
        /*00dc*/ 	.word	0x00000080
        /*00e0*/ 	.word	0x00000001
        /*00e4*/ 	.word	0x00000001


	//----- nvinfo : EIATTR_CRS_STACK_SIZE
	.align		4
.L_3428:
        /*00e8*/ 	.byte	0x04, 0x1e
        /*00ea*/ 	.short	(.L_3430 - .L_3429)
.L_3429:
        /*00ec*/ 	.word	0x00000000


	//----- nvinfo : EIATTR_CBANK_PARAM_SIZE
	.align		4
.L_3430:
        /*00f0*/ 	.byte	0x03, 0x19
        /*00f2*/ 	.short	0x00e8


	//----- nvinfo : EIATTR_PARAM_CBANK
	.align		4
        /*00f4*/ 	.byte	0x04, 0x0a
        /*00f6*/ 	.short	(.L_3432 - .L_3431)
	.align		4
.L_3431:
        /*00f8*/ 	.word	index@(.nv.constant0._ZN10layer_norm13ln_fwd_kernelINS_13Kernel_traitsI6__halfffffjLj768ELj1ELj4ELj1ELj16ENS_18Kernel_traits_baseILj768ES2_ffffjLj128EEEEELb1ELb0ELb0ELb0EEEvNS_9FwdParamsE)
        /*00fc*/ 	.short	0x0210
        /*00fe*/ 	.short	0x00e8


	//----- nvinfo : EIATTR_SW_WAR
	.align		4
.L_3432:
        /*0100*/ 	.byte	0x04, 0x36
        /*0102*/ 	.short	(.L_3434 - .L_3433)
.L_3433:
        /*0104*/ 	.word	0x00000008
.L_3434:


//--------------------- .nv.info._ZN10layer_norm13ln_fwd_kernelINS_13Kernel_traitsI6__halfffffjLj768ELj1ELj4ELj1ELj16ENS_18Kernel_traits_baseILj768ES2_ffffjLj128EEEEELb1ELb0ELb0ELb1EEEvNS_9FwdParamsE --------------------------
	.section	.nv.info._ZN10layer_norm13ln_fwd_kernelINS_13Kernel_traitsI6__halfffffjLj768ELj1ELj4ELj1ELj16ENS_18Kernel_traits_baseILj768ES2_ffffjLj128EEEEELb1ELb0ELb0ELb1EEEvNS_9FwdParamsE,"",@"SHT_CUDA_INFO"
	.sectionflags	@""
	.align	4


	//----- nvinfo : EIATTR_CUDA_API_VERSION
	.align		4
        /*0000*/ 	.byte	0x04, 0x37
        /*0002*/ 	.short	(.L_3436 - .L_3435)
.L_3435:
        /*0004*/ 	.word	0x00000082


	//----- nvinfo : EIATTR_KPARAM_INFO
	.align		4
.L_3436:
        /*0008*/ 	.byte	0x04, 0x17
        /*000a*/ 	.short	(.L_3438 - .L_3437)
.L_3437:
        /*000c*/ 	.word	0x00000000
        /*0010*/ 	.short	0x0000
        /*0012*/ 	.short	0x0000
        /*0014*/ 	.byte	0x00, 0xf0, 0xa1, 0x03


	//----- nvinfo : EIATTR_SPARSE_MMA_MASK
	.align		4
.L_3438:
        /*0018*/ 	.byte	0x03, 0x50
        /*001a*/ 	.short	0x0000


	//----- nvinfo : EIATTR_MAXREG_COUNT
	.align		4
        /*001c*/ 	.byte	0x03, 0x1b
        /*001e*/ 	.short	0x00ff


	//----- nvinfo : EIATTR_MERCURY_ISA_VERSION
	.align		4
        /*0020*/ 	.byte	0x03, 0x5f
        /*0022*/ 	.short	0x0101


	//----- nvinfo : EIATTR_COOP_GROUP_MASK_REGIDS
	.align		4
        /*0024*/ 	.byte	0x04, 0x29
        /*0026*/ 	.short	(.L_3440 - .L_3439)


	//   ....[0]....
.L_3439:
        /*0028*/ 	.word	0xffffffff


	//   ....[1]....
        /*002c*/ 	.word	0xffffffff


	//   ....[2]....
        /*0030*/ 	.word	0xffffffff


	//   ....[3]....
        /*0034*/ 	.word	0xffffffff


	//   ....[4]....
        /*0038*/ 	.word	0xffffffff


	//   ....[5]....
        /*003c*/ 	.word	0xffffffff


	//   ....[6]....
        /*0040*/ 	.word	0xffffffff


	//   ....[7]....
        /*0044*/ 	.word	0xffffffff


	//   ....[8]....
        /*0048*/ 	.word	0xffffffff


	//   ....[9]....
        /*004c*/ 	.word	0xffffffff


	//   ....[10]....
        /*0050*/ 	.word	0x05000060


	//   ....[11]....
        /*0054*/ 	.word	0x05000060


	//   ....[12]....
        /*0058*/ 	.word	0x05000060


	//   ....[13]....
        /*005c*/ 	.word	0x05000060


	//   ....[14]....
        /*0060*/ 	.word	0x05000060


	//   ....[15]....
        /*0064*/ 	.word	0x05000060


	//   ....[16]....
        /*0068*/ 	.word	0x05000060


	//   ....[17]....
        /*006c*/ 	.word	0x05000060


	//   ....[18]....
        /*0070*/ 	.word	0x05000060


	//   ....[19]....
        /*0074*/ 	.word	0x05000060


	//----- nvinfo : EIATTR_COOP_GROUP_INSTR_OFFSETS
	.align		4
.L_3440:
        /*0078*/ 	.byte	0x04, 0x28
        /*007a*/ 	.short	(.L_3442 - .L_3441)


	//   ....[0]....
.L_3441:
        /*007c*/ 	.word	0x00009250


	//   ....[1]....
        /*0080*/ 	.word	0x00009270


	//   ....[2]....
        /*0084*/ 	.word	0x00009290


	//   ....[3]....
        /*0088*/ 	.word	0x000092b0


	//   ....[4]....
        /*008c*/ 	.word	0x000092e0


	//   ....[5]....
        /*0090*/ 	.word	0x00009610


	//   ....[6]....
        /*0094*/ 	.word	0x00009630


	//   ....[7]....
        /*0098*/ 	.word	0x00009650


	//   ....[8]....
        /*009c*/ 	.word	0x00009670


	//   ....[9]....
        /*00a0*/ 	.word	0x00009690


	//   ....[10]....
        /*00a4*/ 	.word	0x00009dc0


	//   ....[11]....
        /*00a8*/ 	.word	0x00009e60


	//   ....[12]....
        /*00ac*/ 	.word	0x00009ed0


	//   ....[13]....
        /*00b0*/ 	.word	0x00009f40


	//   ....[14]....
        /*00b4*/ 	.word	0x00009fc0


	//   ....[15]....
        /*00b8*/ 	.word	0x0000a340


	//   ....[16]....
        /*00bc*/ 	.word	0x0000a3b0


	//   ....[17]....
        /*00c0*/ 	.word	0x0000a420


	//   ....[18]....
        /*00c4*/ 	.word	0x0000a490


	//   ....[19]....
        /*00c8*/ 	.word	0x0000a500


	//----- nvinfo : EIATTR_EXIT_INSTR_OFFSETS
	.align		4
.L_3442:
        /*00cc*/ 	.byte	0x04, 0x1c
        /*00ce*/ 	.short	(.L_3444 - .L_3443)


	//   ....[0]....
.L_3443:
        /*00d0*/ 	.word	0x00000600


	//   ....[1]....
        /*00d4*/ 	.word	0x00009d50


	//----- nvinfo : EIATTR_MAX_THREADS
	.align		4
.L_3444:
        /*00d8*/ 	.byte	0x04, 0x05
        /*00da*/ 	.short	(.L_3446 - .L_3445)
.L_3445:
        /*00dc*/ 	.word	0x00000080
        /*00e0*/ 	.word	0x00000001
        /*00e4*/ 	.word	0x00000001


	//----- nvinfo : EIATTR_CRS_STACK_SIZE
	.align		4
.L_3446:
        /*00e8*/ 	.byte	0x04, 0x1e
        /*00ea*/ 	.short	(.L_3448 - .L_3447)
.L_3447:
        /*00ec*/ 	.word	0x00000000


	//----- nvinfo : EIATTR_CBANK_PARAM_SIZE
	.align		4
.L_3448:
        /*00f0*/ 	.byte	0x03, 0x19
        /*00f2*/ 	.short	0x00e8


	//----- nvinfo : EIATTR_PARAM_CBANK
	.align		4
        /*00f4*/ 	.byte	0x04, 0x0a
        /*00f6*/ 	.short	(.L_3450 - .L_3449)
	.align		4
.L_3449:
        /*00f8*/ 	.word	index@(.nv.constant0._ZN10layer_norm13ln_fwd_kernelINS_13Kernel_traitsI6__halfffffjLj768ELj1ELj4ELj1ELj16ENS_18Kernel_traits_baseILj768ES2_ffffjLj128EEEEELb1ELb0ELb0ELb1EEEvNS_9FwdParamsE)
        /*00fc*/ 	.short	0x0210
        /*00fe*/ 	.short	0x00e8


	//----- nvinfo : EIATTR_SW_WAR
	.align		4
.L_3450:
        /*0100*/ 	.byte	0x04, 0x36
        /*0102*/ 	.short	(.L_3452 - .L_3451)
.L_3451:
        /*0104*/ 	.word	0x00000008
.L_3452:


//--------------------- .nv.info._ZN10layer_norm13ln_fwd_kernelINS_13Kernel_traitsI6__halfffffjLj768ELj1ELj4ELj1ELj16ENS_18Kernel_traits_baseILj768ES2_ffffjLj128EEEEELb1ELb0ELb1ELb0EEEvNS_9FwdParamsE --------------------------
	.section	.nv.info._ZN10layer_norm13ln_fwd_kernelINS_13Kernel_traitsI6__halfffffjLj768ELj1ELj4ELj1ELj16ENS_18Kernel_traits_baseILj768ES2_ffffjLj128EEEEELb1ELb0ELb1ELb0EEEvNS_9FwdParamsE,"",@"SHT_CUDA_INFO"
	.sectionflags	@""
	.align	4


	//----- nvinfo : EIATTR_CUDA_API_VERSION
	.align		4
        /*0000*/ 	.byte	0x04, 0x37
        /*0002*/ 	.short	(.L_3454 - .L_3453)
.L_3453:
        /*0004*/ 	.word	0x00000082


	//----- nvinfo : EIATTR_KPARAM_INFO
	.align		4
.L_3454:
        /*0008*/ 	.byte	0x04, 0x17
        /*000a*/ 	.short	(.L_3456 - .L_3455)
.L_3455:
        /*000c*/ 	.word	0x00000000
        /*0010*/ 	.short	0x0000
        /*0012*/ 	.short	0x0000
        /*0014*/ 	.byte	0x00, 0xf0, 0xa1, 0x03


	//----- nvinfo : EIATTR_SPARSE_MMA_MASK
	.align		4
.L_3456:
        /*0018*/ 	.byte	0x03, 0x50
        /*001a*/ 	.short	0x0000


	//----- nvinfo : EIATTR_MAXREG_COUNT
	.align		4
        /*001c*/ 	.byte	0x03, 0x1b
        /*001e*/ 	.short	0x00ff


	//----- nvinfo : EIATTR_MERCURY_ISA_VERSION
	.align		4
        /*0020*/ 	.byte	0x03, 0x5f
        /*0022*/ 	.short	0x0101


	//----- nvinfo : EIATTR_COOP_GROUP_MASK_REGIDS
	.align		4
        /*0024*/ 	.byte	0x04, 0x29
        /*0026*/ 	.short	(.L_3458 - .L_3457)


	//   ....[0]....
.L_3457:
        /*0028*/ 	.word	0xffffffff


	//   ....[1]....
        /*002c*/ 	.word	0xffffffff


	//   ....[2]....
        /*0030*/ 	.word	0xffffffff


	//   ....[3]....
        /*0034*/ 	.word	0xffffffff


	//   ....[4]....
        /*0038*/ 	.word	0xffffffff


	//   ....[5]....
        /*003c*/ 	.word	0xffffffff


	//   ....[6]....
        /*0040*/ 	.word	0xffffffff


	//   ....[7]....
        /*0044*/ 	.word	0xffffffff


	//   ....[8]....
        /*0048*/ 	.word	0xffffffff


	//   ....[9]....
        /*004c*/ 	.word	0xffffffff


	//   ....[10]....
        /*0050*/ 	.word	0x05000072


	//   ....[11]....
        /*0054*/ 	.word	0x05000072


	//   ....[12]....
        /*0058*/ 	.word	0x05000072


	//   ....[13]....
        /*005c*/ 	.word	0x05000072


	//   ....[14]....
        /*0060*/ 	.word	0x05000072


	//   ....[15]....
        /*0064*/ 	.word	0x05000072


	//   ....[16]....
        /*0068*/ 	.word	0x05000072


	//   ....[17]....
        /*006c*/ 	.word	0x05000072


	//   ....[18]....
        /*0070*/ 	.word	0x05000072


	//   ....[19]....
        /*0074*/ 	.word	0x05000072


	//----- nvinfo : EIATTR_COOP_GROUP_INSTR_OFFSETS
	.align		4
.L_3458:
        /*0078*/ 	.byte	0x04, 0x28
        /*007a*/ 	.short	(.L_3460 - .L_3459)


	//   ....[0]....
.L_3459:
        /*007c*/ 	.word	0x0000ab30


	//   ....[1]....
        /*0080*/ 	.word	0x0000ab60


	//   ....[2]....
        /*0084*/ 	.word	0x0000ab80


	//   ....[3]....
        /*0088*/ 	.word	0x0000aba0


	//   ....[4]....
        /*008c*/ 	.word	0x0000abc0


	//   ....[5]....
        /*0090*/ 	.word	0x0000af00


	//   ....[6]....
        /*0094*/ 	.word	0x0000af20


	//   ....[7]....
        /*0098*/ 	.word	0x0000af40


	//   ....[8]....
        /*009c*/ 	.word	0x0000af60


	//   ....[9]....
        /*00a0*/ 	.word	0x0000af80


	//   ....[10]....
        /*00a4*/ 	.word	0x0000b950


	//   ....[11]....
        /*00a8*/ 	.word	0x0000ba00


	//   ....[12]....
        /*00ac*/ 	.word	0x0000ba70


	//   ....[13]....
        /*00b0*/ 	.word	0x0000bae0


	//   ....[14]....
        /*00b4*/ 	.word	0x0000bb50


	//   ....[15]....
        /*00b8*/ 	.word	0x0000bee0


	//   ....[16]....
        /*00bc*/ 	.word	0x0000bf50


	//   ....[17]....
        /*00c0*/ 	.word	0x0000bfc0


	//   ....[18]....
        /*00c4*/ 	.word	0x0000c030


	//   ....[19]....
        /*00c8*/ 	.word	0x0000c0a0


	//----- nvinfo : EIATTR_EXIT_INSTR_OFFSETS
	.align		4
.L_3460:
        /*00cc*/ 	.byte	0x04, 0x1c
        /*00ce*/ 	.short	(.L_3462 - .L_3461)


	//   ....[0]....
.L_3461:
        /*00d0*/ 	.word	0x00000b70


	//   ....[1]....
        /*00d4*/ 	.word	0x0000b8e0


	//----- nvinfo : EIATTR_MAX_THREADS
	.align		4
.L_3462:
        /*00d8*/ 	.byte	0x04, 0x05
        /*00da*/ 	.short	(.L_3464 - .L_3463)
.L_3463:
        /*00dc*/ 	.word	0x00000080
        /*00e0*/ 	.word	0x00000001
        /*00e4*/ 	.word	0x00000001


	//----- nvinfo : EIATTR_CRS_STACK_SIZE
	.align		4
.L_3464:
        /*00e8*/ 	.byte	0x04, 0x1e
        /*00ea*/ 	.short	(.L_3466 - .L_3465)
.L_3465:
        /*00ec*/ 	.word	0x00000000


	//----- nvinfo : EIATTR_CBANK_PARAM_SIZE
	.align		4
.L_3466:
        /*00f0*/ 	.byte	0x03, 0x19
        /*00f2*/ 	.short	0x00e8


	//----- nvinfo : EIATTR_PARAM_CBANK
	.align		4
        /*00f4*/ 	.byte	0x04, 0x0a
        /*00f6*/ 	.short	(.L_3468 - .L_3467)
	.align		4
.L_3467:
        /*00f8*/ 	.word	index@(.nv.constant0._ZN10layer_norm13ln_fwd_kernelINS_13Kernel_traitsI6__halfffffjLj768ELj1ELj4ELj1ELj16ENS_18Kernel_traits_baseILj768ES2_ffffjLj128EEEEELb1ELb0ELb1ELb0EEEvNS_9FwdParamsE)
        /*00fc*/ 	.short	0x0210
        /*00fe*/ 	.short	0x00e8


	//----- nvinfo : EIATTR_SW_WAR
	.align		4
.L_3468:
        /*0100*/ 	.byte	0x04, 0x36
        /*0102*/ 	.short	(.L_3470 - .L_3469)
.L_3469:
        /*0104*/ 	.word	0x00000008
.L_3470:


//--------------------- .nv.info._ZN10layer_norm13ln_fwd_kernelINS_13Kernel_traitsI6__halfffffjLj768ELj1ELj4ELj1ELj16ENS_18Kernel_traits_baseILj768ES2_ffffjLj128EEEEELb1ELb0ELb1ELb1EEEvNS_9FwdParamsE --------------------------
	.section	.nv.info._ZN10layer_norm13ln_fwd_kernelINS_13Kernel_traitsI6__halfffffjLj768ELj1ELj4ELj1ELj16ENS_18Kernel_traits_baseILj768ES2_ffffjLj128EEEEELb1ELb0ELb1ELb1EEEvNS_9FwdParamsE,"",@"SHT_CUDA_INFO"
	.sectionflags	@""
	.align	4


	//----- nvinfo : EIATTR_CUDA_API_VERSION
	.align		4
        /*0000*/ 	.byte	0x04, 0x37
        /*0002*/ 	.short	(.L_3472 - .L_3471)
.L_3471:
        /*0004*/ 	.word	0x00000082


	//----- nvinfo : EIATTR_KPARAM_INFO
	.align		4
.L_3472:
        /*0008*/ 	.byte	0x04, 0x17
        /*000a*/ 	.short	(.L_3474 - .L_3473)
.L_3473:
        /*000c*/ 	.word	0x00000000
        /*0010*/ 	.short	0x0000
        /*0012*/ 	.short	0x0000
        /*0014*/ 	.byte	0x00, 0xf0, 0xa1, 0x03


	//----- nvinfo : EIATTR_SPARSE_MMA_MASK
	.align		4
.L_3474:
        /*0018*/ 	.byte	0x03, 0x50
        /*001a*/ 	.short	0x0000


	//----- nvinfo : EIATTR_MAXREG_COUNT
	.align		4
        /*001c*/ 	.byte	0x03, 0x1b
        /*001e*/ 	.short	0x00ff


	//----- nvinfo : EIATTR_MERCURY_ISA_VERSION
	.align		4
        /*0020*/ 	.byte	0x03, 0x5f
        /*0022*/ 	.short	0x0101


	//----- nvinfo : EIATTR_COOP_GROUP_MASK_REGIDS
	.align		4
        /*0024*/ 	.byte	0x04, 0x29
        /*0026*/ 	.short	(.L_3476 - .L_3475)


	//   ....[0]....
.L_3475:
        /*0028*/ 	.word	0xffffffff


	//   ....[1]....
        /*002c*/ 	.word	0xffffffff


	//   ....[2]....
        /*0030*/ 	.word	0xffffffff


	//   ....[3]....
        /*0034*/ 	.word	0xffffffff


	//   ....[4]....
        /*0038*/ 	.word	0xffffffff


	//   ....[5]....
        /*003c*/ 	.word	0xffffffff


	//   ....[6]....
        /*0040*/ 	.word	0xffffffff


	//   ....[7]....
        /*0044*/ 	.word	0xffffffff


	//   ....[8]....
        /*0048*/ 	.word	0xffffffff


	//   ....[9]....
        /*004c*/ 	.word	0xffffffff


	//   ....[10]....
        /*0050*/ 	.word	0x0500006c


	//   ....[11]....
        /*0054*/ 	.word	0x0500006c


	//   ....[12]....
        /*0058*/ 	.word	0x0500006c


	//   ....[13]....
        /*005c*/ 	.word	0x0500006c


	//   ....[14]....
        /*0060*/ 	.word	0x0500006c


	//   ....[15]....
        /*0064*/ 	.word	0x0500006c


	//   ....[16]....
        /*0068*/ 	.word	0x0500006c


	//   ....[17]....
        /*006c*/ 	.word	0x0500006c


	//   ....[18]....
        /*0070*/ 	.word	0x0500006c


	//   ....[19]....
        /*0074*/ 	.word	0x0500006c


	//----- nvinfo : EIATTR_COOP_GROUP_INSTR_OFFSETS
	.align		4
.L_3476:
        /*0078*/ 	.byte	0x04, 0x28
        /*007a*/ 	.short	(.L_3478 - .L_3477)


	//   ....[0]....
.L_3477:
        /*007c*/ 	.word	0x0000a2a0


	//   ....[1]....
        /*0080*/ 	.word	0x0000a2c0


	//   ....[2]....
        /*0084*/ 	.word	0x0000a2e0


	//   ....[3]....
        /*0088*/ 	.word	0x0000a300


	//   ....[4]....
        /*008c*/ 	.word	0x0000a330


	//   ....[5]....
        /*0090*/ 	.word	0x0000a660


	//   ....[6]....
        /*0094*/ 	.word	0x0000a680


	//   ....[7]....
        /*0098*/ 	.word	0x0000a6a0


	//   ....[8]....
        /*009c*/ 	.word	0x0000a6c0


	//   ....[9]....
        /*00a0*/ 	.word	0x0000a6e0


	//   ....[10]....
        /*00a4*/ 	.word	0x0000aee0


	//   ....[11]....
        /*00a8*/ 	.word	0x0000af80


	//   ....[12]....
        /*00ac*/ 	.word	0x0000aff0


	//   ....[13]....
        /*00b0*/ 	.word	0x0000b060


	//   ....[14]....
        /*00b4*/ 	.word	0x0000b0e0


	//   ....[15]....
        /*00b8*/ 	.word	0x0000b460


	//   ....[16]....
        /*00bc*/ 	.word	0x0000b4d0


	//   ....[17]....
        /*00c0*/ 	.word	0x0000b540


	//   ....[18]....
        /*00c4*/ 	.word	0x0000b5b0


	//   ....[19]....
        /*00c8*/ 	.word	0x0000b620


	//----- nvinfo : EIATTR_EXIT_INSTR_OFFSETS
	.align		4
.L_3478:
        /*00cc*/ 	.byte	0x04, 0x1c
        /*00ce*/ 	.short	(.L_3480 - .L_3479)


	//   ....[0]....
.L_3479:
        /*00d0*/ 	.word	0x00000600


	//   ....[1]....
        /*00d4*/ 	.word	0x0000ae70


	//----- nvinfo : EIATTR_MAX_THREADS
	.align		4
.L_3480:
        /*00d8*/ 	.byte	0x04, 0x05
        /*00da*/ 	.short	(.L_3482 - .L_3481)
.L_3481:
        /*00dc*/ 	.word	0x00000080
        /*00e0*/ 	.word	0x00000001
        /*00e4*/ 	.word	0x00000001


	//----- nvinfo : EIATTR_CRS_STACK_SIZE
	.align		4
.L_3482:
        /*00e8*/ 	.byte	0x04, 0x1e
        /*00ea*/ 	.short	(.L_3484 - .L_3483)
.L_3483:
        /*00ec*/ 	.word	0x00000000


	//----- nvinfo : EIATTR_CBANK_PARAM_SIZE
	.align		4
.L_3484:
        /*00f0*/ 	.byte	0x03, 0x19
        /*00f2*/ 	.short	0x00e8


	//----- nvinfo : EIATTR_PARAM_CBANK
	.align		4
        /*00f4*/ 	.byte	0x04, 0x0a
        /*00f6*/ 	.short	(.L_3486 - .L_3485)
	.align		4
.L_3485:
        /*00f8*/ 	.word	index@(.nv.constant0._ZN10layer_norm13ln_fwd_kernelINS_13Kernel_traitsI6__halfffffjLj768ELj1ELj4ELj1ELj16ENS_18Kernel_traits_baseILj768ES2_ffffjLj128EEEEELb1ELb0ELb1ELb1EEEvNS_9FwdParamsE)
        /*00fc*/ 	.short	0x0210
        /*00fe*/ 	.short	0x00e8


	//----- nvinfo : EIATTR_SW_WAR
	.align		4
.L_3486:
        /*0100*/ 	.byte	0x04, 0x36
        /*0102*/ 	.short	(.L_3488 - .L_3487)
.L_3487:
        /*0104*/ 	.word	0x00000008
.L_3488:


//--------------------- .nv.info._ZN10layer_norm13ln_fwd_kernelINS_13Kernel_traitsI6__halfffffjLj768ELj1ELj4ELj1ELj16ENS_18Kernel_traits_baseILj768ES2_ffffjLj128EEEEELb1ELb1ELb0ELb0EEEvNS_9FwdParamsE --------------------------
	.section	.nv.info._ZN10layer_norm13ln_fwd_kernelINS_13Kernel_traitsI6__halfffffjLj768ELj1ELj4ELj1ELj16ENS_18Kernel_traits_baseILj768ES2_ffffjLj128EEEEELb1ELb1ELb0ELb0EEEvNS_9FwdParamsE,"",@"SHT_CUDA_INFO"
	.sectionflags	@""
	.align	4


	//----- nvinfo : EIATTR_CUDA_API_VERSION
	.align		4
        /*0000*/ 	.byte	0x04, 0x37
        /*0002*/ 	.short	(.L_3490 - .L_3489)
.L_3489:
        /*0004*/ 	.word	0x00000082


	//----- nvinfo : EIATTR_KPARAM_INFO
	.align		4
.L_3490:
        /*0008*/ 	.byte	0x04, 0x17
        /*000a*/ 	.short	(.L_3492 - .L_3491)
.L_3491:
        /*000c*/ 	.word	0x00000000
        /*0010*/ 	.short	0x0000
        /*0012*/ 	.short	0x0000
        /*0014*/ 	.byte	0x00, 0xf0, 0xa1, 0x03


	//----- nvinfo : EIATTR_SPARSE_MMA_MASK
	.align		4
.L_3492:
        /*0018*/ 	.byte	0x03, 0x50
        /*001a*/ 	.short	0x0000


	//----- nvinfo : EIATTR_MAXREG_COUNT
	.align		4
        /*001c*/ 	.byte	0x03, 0x1b
        /*001e*/ 	.short	0x00ff


	//----- nvinfo : EIATTR_ANNOTATIONS
	.align		4
        /*0020*/ 	.byte	0x04, 0x55
        /*0022*/ 	.short	(.L_3494 - .L_3493)


	//   ....[0]....
.L_3493:
        /*0024*/ 	.word	0x00000001
        /*0028*/ 	.byte	0x70, 0x0f, 0x00, 0x00, 0x01, 0x00, 0x00, 0x00, 0xd0, 0x1c, 0x00, 0x00


	//----- nvinfo : EIATTR_MERCURY_ISA_VERSION
	.align		4
.L_3494:
        /*0034*/ 	.byte	0x03, 0x5f
        /*0036*/ 	.short	0x0101


	//----- nvinfo : EIATTR_COOP_GROUP_MASK_REGIDS
	.align		4
        /*0038*/ 	.byte	0x04, 0x29
        /*003a*/ 	.short	(.L_3496 - .L_3495)


	//   ....[0]....
.L_3495:
        /*003c*/ 	.word	0xffffffff


	//   ....[1]....
        /*0040*/ 	.word	0xffffffff


	//   ....[2]....
        /*0044*/ 	.word	0xffffffff


	//   ....[3]....
        /*0048*/ 	.word	0xffffffff


	//   ....[4]....
        /*004c*/ 	.word	0xffffffff


	//   ....[5]....
        /*0050*/ 	.word	0xffffffff


	//   ....[6]....
        /*0054*/ 	.word	0xffffffff


	//   ....[7]....
        /*0058*/ 	.word	0xffffffff


	//   ....[8]....
        /*005c*/ 	.word	0xffffffff


	//   ....[9]....
        /*0060*/ 	.word	0xffffffff


	//   ....[10]....
        /*0064*/ 	.word	0x05000036


	//   ....[11]....
        /*0068*/ 	.word	0x05000036


	//   ....[12]....
        /*006c*/ 	.word	0x05000036


	//   ....[13]....
        /*0070*/ 	.word	0x05000036


	//   ....[14]....
        /*0074*/ 	.word	0x05000036


	//   ....[15]....
        /*0078*/ 	.word	0x05000036


	//   ....[16]....
        /*007c*/ 	.word	0x05000036


	//   ....[17]....
        /*0080*/ 	.word	0x05000036


	//   ....[18]....
        /*0084*/ 	.word	0x05000036


	//   ....[19]....
        /*0088*/ 	.word	0x05000036


	//----- nvinfo : EIATTR_COOP_GROUP_INSTR_OFFSETS
	.align		4
.L_3496:
        /*008c*/ 	.byte	0x04, 0x28
        /*008e*/ 	.short	(.L_3498 - .L_3497)


	//   ....[0]....
.L_3497:
        /*0090*/ 	.word	0x0000a1c0


	//   ....[1]....
        /*0094*/ 	.word	0x0000a200


	//   ....[2]....
        /*0098*/ 	.word	0x0000a220


	//   ....[3]....
        /*009c*/ 	.word	0x0000a240


	//   ....[4]....
        /*00a0*/ 	.word	0x0000a260


	//   ....[5]....
        /*00a4*/ 	.word	0x0000a5a0


	//   ....[6]....
        /*00a8*/ 	.word	0x0000a5c0


	//   ....[7]....
        /*00ac*/ 	.word	0x0000a5e0


	//   ....[8]....
        /*00b0*/ 	.word	0x0000a600


	//   ....[9]....
        /*00b4*/ 	.word	0x0000a620


	//   ....[10]....
        /*00b8*/ 	.word	0x0000af40


	//   ....[11]....
        /*00bc*/ 	.word	0x0000afc0


	//   ....[12]....
        /*00c0*/ 	.word	0x0000b010


	//   ....[13]....
        /*00c4*/ 	.word	0x0000b070


	//   ....[14]....
        /*00c8*/ 	.word	0x0000b0d0


	//   ....[15]....
        /*00cc*/ 	.word	0x0000b480


	//   ....[16]....
        /*00d0*/ 	.word	0x0000b4d0


	//   ....[17]....
        /*00d4*/ 	.word	0x0000b520


	//   ....[18]....
        /*00d8*/ 	.word	0x0000b580


	//   ....[19]....
        /*00dc*/ 	.word	0x0000b5e0


	//----- nvinfo : EIATTR_EXIT_INSTR_OFFSETS
	.align		4
.L_3498:
        /*00e0*/ 	.byte	0x04, 0x1c
        /*00e2*/ 	.short	(.L_3500 - .L_3499)


	//   ....[0]....
.L_3499:
        /*00e4*/ 	.word	0x00000cf0


	//   ....[1]....
        /*00e8*/ 	.word	0x0000aed0


	//----- nvinfo : EIATTR_MAX_THREADS
	.align		4
.L_3500:
        /*00ec*/ 	.byte	0x04, 0x05
        /*00ee*/ 	.short	(.L_3502 - .L_3501)
.L_3501:
        /*00f0*/ 	.word	0x00000080
        /*00f4*/ 	.word	0x00000001
        /*00f8*/ 	.word	0x00000001


	//----- nvinfo : EIATTR_CRS_STACK_SIZE
	.align		4
.L_3502:
        /*00fc*/ 	.byte	0x04, 0x1e
        /*00fe*/ 	.short	(.L_3504 - .L_3503)
.L_3503:
        /*0100*/ 	.word	0x00000000


	//----- nvinfo : EIATTR_CBANK_PARAM_SIZE
	.align		4
.L_3504:
        /*0104*/ 	.byte	0x03, 0x19
        /*0106*/ 	.short	0x00e8


	//----- nvinfo : EIATTR_PARAM_CBANK
	.align		4
        /*0108*/ 	.byte	0x04, 0x0a
        /*010a*/ 	.short	(.L_3506 - .L_3505)
	.align		4
.L_3505:
        /*010c*/ 	.word	index@(.nv.constant0._ZN10layer_norm13ln_fwd_kernelINS_13Kernel_traitsI6__halfffffjLj768ELj1ELj4ELj1ELj16ENS_18Kernel_traits_baseILj768ES2_ffffjLj128EEEEELb1ELb1ELb0ELb0EEEvNS_9FwdParamsE)
        /*0110*/ 	.short	0x0210
        /*0112*/ 	.short	0x00e8


	//----- nvinfo : EIATTR_SW_WAR
	.align		4
.L_3506:
        /*0114*/ 	.byte	0x04, 0x36
        /*0116*/ 	.short	(.L_3508 - .L_3507)
.L_3507:
        /*0118*/ 	.word	0x00000008
.L_3508:


//--------------------- .nv.info._ZN10layer_norm13ln_fwd_kernelINS_13Kernel_traitsI6__halfffffjLj768ELj1ELj4ELj1ELj16ENS_18Kernel_traits_baseILj768ES2_ffffjLj128EEEEELb1ELb1ELb0ELb1EEEvNS_9FwdParamsE --------------------------
	.section	.nv.info._ZN10layer_norm13ln_fwd_kernelINS_13Kernel_traitsI6__halfffffjLj768ELj1ELj4ELj1ELj16ENS_18Kernel_traits_baseILj768ES2_ffffjLj128EEEEELb1ELb1ELb0ELb1EEEvNS_9FwdParamsE,"",@"SHT_CUDA_INFO"
	.sectionflags	@""
	.align	4


	//----- nvinfo : EIATTR_CUDA_API_VERSION
	.align		4
        /*0000*/ 	.byte	0x04, 0x37
        /*0002*/ 	.short	(.L_3510 - .L_3509)
.L_3509:
        /*0004*/ 	.word	0x00000082


	//----- nvinfo : EIATTR_KPARAM_INFO
	.align		4
.L_3510:
        /*0008*/ 	.byte	0x04, 0x17
        /*000a*/ 	.short	(.L_3512 - .L_3511)
.L_3511:
        /*000c*/ 	.word	0x00000000
        /*0010*/ 	.short	0x0000
        /*0012*/ 	.short	0x0000
        /*0014*/ 	.byte	0x00, 0xf0, 0xa1, 0x03


	//----- nvinfo : EIATTR_SPARSE_MMA_MASK
	.align		4
.L_3512:
        /*0018*/ 	.byte	0x03, 0x50
        /*001a*/ 	.short	0x0000


	//----- nvinfo : EIATTR_MAXREG_COUNT
	.align		4
        /*001c*/ 	.byte	0x03, 0x1b
        /*001e*/ 	.short	0x00ff


	//----- nvinfo : EIATTR_MERCURY_ISA_VERSION
	.align		4
        /*0020*/ 	.byte	0x03, 0x5f
        /*0022*/ 	.short	0x0101


	//----- nvinfo : EIATTR_COOP_GROUP_MASK_REGIDS
	.align		4
        /*0024*/ 	.byte	0x04, 0x29
        /*0026*/ 	.short	(.L_3514 - .L_3513)


	//   ....[0]....
.L_3513:
        /*0028*/ 	.word	0xffffffff


	//   ....[1]....
        /*002c*/ 	.word	0xffffffff


	//   ....[2]....
        /*0030*/ 	.word	0xffffffff


	//   ....[3]....
        /*0034*/ 	.word	0xffffffff


	//   ....[4]....
        /*0038*/ 	.word	0xffffffff


	//   ....[5]....
        /*003c*/ 	.word	0xffffffff


	//   ....[6]....
        /*0040*/ 	.word	0xffffffff


	//   ....[7]....
        /*0044*/ 	.word	0xffffffff


	//   ....[8]....
        /*0048*/ 	.word	0xffffffff


	//   ....[9]....
        /*004c*/ 	.word	0xffffffff


	//   ....[10]....
        /*0050*/ 	.word	0x0500007a


	//   ....[11]....
        /*0054*/ 	.word	0x0500007a


	//   ....[12]....
        /*0058*/ 	.word	0x0500007a


	//   ....[13]....
        /*005c*/ 	.word	0x0500007a


	//   ....[14]....
        /*0060*/ 	.word	0x0500007a


	//   ....[15]....
        /*0064*/ 	.word	0x0500007a


	//   ....[16]....
        /*0068*/ 	.word	0x0500007a


	//   ....[17]....
        /*006c*/ 	.word	0x0500007a


	//   ....[18]....
        /*0070*/ 	.word	0x0500007a


	//   ....[19]....
        /*0074*/ 	.word	0x0500007a


	//----- nvinfo : EIATTR_COOP_GROUP_INSTR_OFFSETS
	.align		4
.L_3514:
        /*0078*/ 	.byte	0x04, 0x28
        /*007a*/ 	.short	(.L_3516 - .L_3515)


	//   ....[0]....
.L_3515:
        /*007c*/ 	.word	0x00009690


	//   ....[1]....
        /*0080*/ 	.word	0x000096b0


	//   ....[2]....
        /*0084*/ 	.word	0x000096e0


	//   ....[3]....
        /*0088*/ 	.word	0x00009700


	//   ....[4]....
        /*008c*/ 	.word	0x00009720


	//   ....[5]....
        /*0090*/ 	.word	0x00009a50


	//   ....[6]....
        /*0094*/ 	.word	0x00009a70


	//   ....[7]....
        /*0098*/ 	.word	0x00009a90


	//   ....[8]....
        /*009c*/ 	.word	0x00009ab0


	//   ....[9]....
        /*00a0*/ 	.word	0x00009ad0


	//   ....[10]....
        /*00a4*/ 	.word	0x0000a200


	//   ....[11]....
        /*00a8*/ 	.word	0x0000a2a0


	//   ....[12]....
        /*00ac*/ 	.word	0x0000a320


	//   ....[13]....
        /*00b0*/ 	.word	0x0000a390


	//   ....[14]....
        /*00b4*/ 	.word	0x0000a400


	//   ....[15]....
        /*00b8*/ 	.word	0x0000a780


	//   ....[16]....
        /*00bc*/ 	.word	0x0000a7f0


	//   ....[17]....
        /*00c0*/ 	.word	0x0000a860


	//   ....[18]....
        /*00c4*/ 	.word	0x0000a8d0


	//   ....[19]....
        /*00c8*/ 	.word	0x0000a940


	//----- nvinfo : EIATTR_EXIT_INSTR_OFFSETS
	.align		4
.L_3516:
        /*00cc*/ 	.byte	0x04, 0x1c
        /*00ce*/ 	.short	(.L_3518 - .L_3517)


	//   ....[0]....
.L_3517:
        /*00d0*/ 	.word	0x00000640


	//   ....[1]....
        /*00d4*/ 	.word	0x0000a190


	//----- nvinfo : EIATTR_MAX_THREADS
	.align		4
.L_3518:
        /*00d8*/ 	.byte	0x04, 0x05
        /*00da*/ 	.short	(.L_3520 - .L_3519)
.L_3519:
        /*00dc*/ 	.word	0x00000080
        /*00e0*/ 	.word	0x00000001
        /*00e4*/ 	.word	0x00000001


	//----- nvinfo : EIATTR_CRS_STACK_SIZE
	.align		4
.L_3520:
        /*00e8*/ 	.byte	0x04, 0x1e
        /*00ea*/ 	.short	(.L_3522 - .L_3521)
.L_3521:
        /*00ec*/ 	.word	0x00000000


	//----- nvinfo : EIATTR_CBANK_PARAM_SIZE
	.align		4
.L_3522:
        /*00f0*/ 	.byte	0x03, 0x19
        /*00f2*/ 	.short	0x00e8


	//----- nvinfo : EIATTR_PARAM_CBANK
	.align		4
        /*00f4*/ 	.byte	0x04, 0x0a
        /*00f6*/ 	.short	(.L_3524 - .L_3523)
	.align		4
.L_3523:
        /*00f8*/ 	.word	index@(.nv.constant0._ZN10layer_norm13ln_fwd_kernelINS_13Kernel_traitsI6__halfffffjLj768ELj1ELj4ELj1ELj16ENS_18Kernel_traits_baseILj768ES2_ffffjLj128EEEEELb1ELb1ELb0ELb1EEEvNS_9FwdParamsE)
        /*00fc*/ 	.short	0x0210
        /*00fe*/ 	.short	0x00e8


	//----- nvinfo : EIATTR_SW_WAR
	.align		4
.L_3524:
        /*0100*/ 	.byte	0x04, 0x36
        /*0102*/ 	.short	(.L_3526 - .L_3525)
.L_3525:
        /*0104*/ 	.word	0x00000008
.L_3526:


//--------------------- .nv.info._ZN10layer_norm13ln_fwd_kernelINS_13Kernel_traitsI6__halfffffjLj768ELj1ELj4ELj1ELj16ENS_18Kernel_traits_baseILj768ES2_ffffjLj128EEEEELb1ELb1ELb1ELb0EEEvNS_9FwdParamsE --------------------------
	.section	.nv.info._ZN10layer_norm13ln_fwd_kernelINS_13Kernel_traitsI6__halfffffjLj768ELj1ELj4ELj1ELj16ENS_18Kernel_traits_baseILj768ES2_ffffjLj128EEEEELb1ELb1ELb1ELb0EEEvNS_9FwdParamsE,"",@"SHT_CUDA_INFO"
	.sectionflags	@""
	.align	4


	//----- nvinfo : EIATTR_CUDA_API_VERSION
	.align		4
        /*0000*/ 	.byte	0x04, 0x37
        /*0002*/ 	.short	(.L_3528 - .L_3527)
.L_3527:
        /*0004*/ 	.word	0x00000082


	//----- nvinfo : EIATTR_KPARAM_INFO
	.align		4
.L_3528:
        /*0008*/ 	.byte	0x04, 0x17
        /*000a*/ 	.short	(.L_3530 - .L_3529)
.L_3529:
        /*000c*/ 	.word	0x00000000
        /*0010*/ 	.short	0x0000
        /*0012*/ 	.short	0x0000
        /*0014*/ 	.byte	0x00, 0xf0, 0xa1, 0x03


	//----- nvinfo : EIATTR_SPARSE_MMA_MASK
	.align		4
.L_3530:
        /*0018*/ 	.byte	0x03, 0x50
        /*001a*/ 	.short	0x0000


	//----- nvinfo : EIATTR_MAXREG_COUNT
	.align		4
        /*001c*/ 	.byte	0x03, 0x1b
        /*001e*/ 	.short	0x00ff


	//----- nvinfo : EIATTR_MERCURY_ISA_VERSION
	.align		4
        /*0020*/ 	.byte	0x03, 0x5f
        /*0022*/ 	.short	0x0101


	//----- nvinfo : EIATTR_COOP_GROUP_MASK_REGIDS
	.align		4
        /*0024*/ 	.byte	0x04, 0x29
        /*0026*/ 	.short	(.L_3532 - .L_3531)


	//   ....[0]....
.L_3531:
        /*0028*/ 	.word	0xffffffff


	//   ....[1]....
        /*002c*/ 	.word	0xffffffff


	//   ....[2]....
        /*0030*/ 	.word	0xffffffff


	//   ....[3]....
        /*0034*/ 	.word	0xffffffff


	//   ....[4]....
        /*0038*/ 	.word	0xffffffff


	//   ....[5]....
        /*003c*/ 	.word	0xffffffff


	//   ....[6]....
        /*0040*/ 	.word	0xffffffff


	//   ....[7]....
        /*0044*/ 	.word	0xffffffff


	//   ....[8]....
        /*0048*/ 	.word	0xffffffff


	//   ....[9]....
        /*004c*/ 	.word	0xffffffff


	//   ....[10]....
        /*0050*/ 	.word	0x0500008b


	//   ....[11]....
        /*0054*/ 	.word	0x0500008b


	//   ....[12]....
        /*0058*/ 	.word	0x0500008b


	//   ....[13]....
        /*005c*/ 	.word	0x0500008b


	//   ....[14]....
        /*0060*/ 	.word	0x0500008b


	//   ....[15]....
        /*0064*/ 	.word	0x0500008b


	//   ....[16]....
        /*0068*/ 	.word	0x0500008b


	//   ....[17]....
        /*006c*/ 	.word	0x0500008b


	//   ....[18]....
        /*0070*/ 	.word	0x0500008b


	//   ....[19]....
        /*0074*/ 	.word	0x0500008b


	//----- nvinfo : EIATTR_COOP_GROUP_INSTR_OFFSETS
	.align		4
.L_3532:
        /*0078*/ 	.byte	0x04, 0x28
        /*007a*/ 	.short	(.L_3534 - .L_3533)


	//   ....[0]....
.L_3533:
        /*007c*/ 	.word	0x0000afb0


	//   ....[1]....
        /*0080*/ 	.word	0x0000afd0


	//   ....[2]....
        /*0084*/ 	.word	0x0000aff0


	//   ....[3]....
        /*0088*/ 	.word	0x0000b010


	//   ....[4]....
        /*008c*/ 	.word	0x0000b040


	//   ....[5]....
        /*0090*/ 	.word	0x0000b380


	//   ....[6]....
        /*0094*/ 	.word	0x0000b3a0


	//   ....[7]....
        /*0098*/ 	.word	0x0000b3c0


	//   ....[8]....
        /*009c*/ 	.word	0x0000b3e0


	//   ....[9]....
        /*00a0*/ 	.word	0x0000b400


	//   ....[10]....
        /*00a4*/ 	.word	0x0000bdd0


	//   ....[11]....
        /*00a8*/ 	.word	0x0000be70


	//   ....[12]....
        /*00ac*/ 	.word	0x0000bee0


	//   ....[13]....
        /*00b0*/ 	.word	0x0000bf50


	//   ....[14]....
        /*00b4*/ 	.word	0x0000bfd0


	//   ....[15]....
        /*00b8*/ 	.word	0x0000c360


	//   ....[16]....
        /*00bc*/ 	.word	0x0000c3d0


	//   ....[17]....
        /*00c0*/ 	.word	0x0000c440


	//   ....[18]....
        /*00c4*/ 	.word	0x0000c4b0


	//   ....[19]....
        /*00c8*/ 	.word	0x0000c520


	//----- nvinfo : EIATTR_EXIT_INSTR_OFFSETS
	.align		4
.L_3534:
        /*00cc*/ 	.byte	0x04, 0x1c
        /*00ce*/ 	.short	(.L_3536 - .L_3535)


	//   ....[0]....
.L_3535:
        /*00d0*/ 	.word	0x00000cf0


	//   ....[1]....
        /*00d4*/ 	.word	0x0000bd60


	//----- nvinfo : EIATTR_MAX_THREADS
	.align		4
.L_3536:
        /*00d8*/ 	.byte	0x04, 0x05
        /*00da*/ 	.short	(.L_3538 - .L_3537)
.L_3537:
        /*00dc*/ 	.word	0x00000080
        /*00e0*/ 	.word	0x00000001
        /*00e4*/ 	.word	0x00000001


	//----- nvinfo : EIATTR_CRS_STACK_SIZE
	.align		4
.L_3538:
        /*00e8*/ 	.byte	0x04, 0x1e
        /*00ea*/ 	.short	(.L_3540 - .L_3539)
.L_3539:
        /*00ec*/ 	.word	0x00000000


	//----- nvinfo : EIATTR_CBANK_PARAM_SIZE
	.align		4
.L_3540:
        /*00f0*/ 	.byte	0x03, 0x19
        /*00f2*/ 	.short	0x00e8


	//----- nvinfo : EIATTR_PARAM_CBANK
	.align		4
        /*00f4*/ 	.byte	0x04, 0x0a
        /*00f6*/ 	.short	(.L_3542 - .L_3541)
	.align		4
.L_3541:
        /*00f8*/ 	.word	index@(.nv.constant0._ZN10layer_norm13ln_fwd_kernelINS_13Kernel_traitsI6__halfffffjLj768ELj1ELj4ELj1ELj16ENS_18Kernel_traits_baseILj768ES2_ffffjLj128EEEEELb1ELb1ELb1ELb0EEEvNS_9FwdParamsE)
        /*00fc*/ 	.short	0x0210
        /*00fe*/ 	.short	0x00e8


	//----- nvinfo : EIATTR_SW_WAR
	.align		4
.L_3542:
        /*0100*/ 	.byte	0x04, 0x36
        /*0102*/ 	.short	(.L_3544 - .L_3543)
.L_3543:
        /*0104*/ 	.word	0x00000008
.L_3544:


//--------------------- .nv.info._ZN10layer_norm13ln_fwd_kernelINS_13Kernel_traitsI6__halfffffjLj768ELj1ELj4ELj1ELj16ENS_18Kernel_traits_baseILj768ES2_ffffjLj128EEEEELb1ELb1ELb1ELb1EEEvNS_9FwdParamsE --------------------------
	.section	.nv.info._ZN10layer_norm13ln_fwd_kernelINS_13Kernel_traitsI6__halfffffjLj768ELj1ELj4ELj1ELj16ENS_18Kernel_traits_baseILj768ES2_ffffjLj128EEEEELb1ELb1ELb1ELb1EEEvNS_9FwdParamsE,"",@"SHT_CUDA_INFO"
	.sectionflags	@""
	.align	4


	//----- nvinfo : EIATTR_CUDA_API_VERSION
	.align		4
        /*0000*/ 	.byte	0x04, 0x37
        /*0002*/ 	.short	(.L_3546 - .L_3545)
.L_3545:
        /*0004*/ 	.word	0x00000082


	//----- nvinfo : EIATTR_KPARAM_INFO
	.align		4
.L_3546:
        /*0008*/ 	.byte	0x04, 0x17
        /*000a*/ 	.short	(.L_3548 - .L_3547)
.L_3547:
        /*000c*/ 	.word	0x00000000
        /*0010*/ 	.short	0x0000
        /*0012*/ 	.short	0x0000
        /*0014*/ 	.byte	0x00, 0xf0, 0xa1, 0x03


	//----- nvinfo : EIATTR_SPARSE_MMA_MASK
	.align		4
.L_3548:
        /*0018*/ 	.byte	0x03, 0x50
        /*001a*/ 	.short	0x0000


	//----- nvinfo : EIATTR_MAXREG_COUNT
	.align		4
        /*001c*/ 	.byte	0x03, 0x1b
        /*001e*/ 	.short	0x00ff


	//----- nvinfo : EIATTR_MERCURY_ISA_VERSION
	.align		4
        /*0020*/ 	.byte	0x03, 0x5f
        /*0022*/ 	.short	0x0101


	//----- nvinfo : EIATTR_COOP_GROUP_MASK_REGIDS
	.align		4
        /*0024*/ 	.byte	0x04, 0x29
        /*0026*/ 	.short	(.L_3550 - .L_3549)


	//   ....[0]....
.L_3549:
        /*0028*/ 	.word	0xffffffff


	//   ....[1]....
        /*002c*/ 	.word	0xffffffff


	//   ....[2]....
        /*0030*/ 	.word	0xffffffff


	//   ....[3]....
        /*0034*/ 	.word	0xffffffff


	//   ....[4]....
        /*0038*/ 	.word	0xffffffff


	//   ....[5]....
        /*003c*/ 	.word	0xffffffff


	//   ....[6]....
        /*0040*/ 	.word	0xffffffff


	//   ....[7]....
        /*0044*/ 	.word	0xffffffff


	//   ....[8]....
        /*0048*/ 	.word	0xffffffff


	//   ....[9]....
        /*004c*/ 	.word	0xffffffff


	//   ....[10]....
        /*0050*/ 	.word	0x05000083


	//   ....[11]....
        /*0054*/ 	.word	0x05000083


	//   ....[12]....
        /*0058*/ 	.word	0x05000083


	//   ....[13]....
        /*005c*/ 	.word	0x05000083


	//   ....[14]....
        /*0060*/ 	.word	0x05000083


	//   ....[15]....
        /*0064*/ 	.word	0x05000083


	//   ....[16]....
        /*0068*/ 	.word	0x05000083


	//   ....[17]....
        /*006c*/ 	.word	0x05000083


	//   ....[18]....
        /*0070*/ 	.word	0x05000083


	//   ....[19]....
        /*0074*/ 	.word	0x05000083


	//----- nvinfo : EIATTR_COOP_GROUP_INSTR_OFFSETS
	.align		4
.L_3550:
        /*0078*/ 	.byte	0x04, 0x28
        /*007a*/ 	.short	(.L_3552 - .L_3551)


	//   ....[0]....
.L_3551:
        /*007c*/ 	.word	0x0000a6e0


	//   ....[1]....
        /*0080*/ 	.word	0x0000a710


	//   ....[2]....
        /*0084*/ 	.word	0x0000a730


	//   ....[3]....
        /*0088*/ 	.word	0x0000a750


	//   ....[4]....
        /*008c*/ 	.word	0x0000a770


	//   ....[5]....
        /*0090*/ 	.word	0x0000aaa0


	//   ....[6]....
        /*0094*/ 	.word	0x0000aac0


	//   ....[7]....
        /*0098*/ 	.word	0x0000aae0


	//   ....[8]....
        /*009c*/ 	.word	0x0000ab00


	//   ....[9]....
        /*00a0*/ 	.word	0x0000ab20


	//   ....[10]....
        /*00a4*/ 	.word	0x0000b310


	//   ....[11]....
        /*00a8*/ 	.word	0x0000b3c0


	//   ....[12]....
        /*00ac*/ 	.word	0x0000b430


	//   ....[13]....
        /*00b0*/ 	.word	0x0000b4a0


	//   ....[14]....
        /*00b4*/ 	.word	0x0000b510


	//   ....[15]....
        /*00b8*/ 	.word	0x0000b890


	//   ....[16]....
        /*00bc*/ 	.word	0x0000b900


	//   ....[17]....
        /*00c0*/ 	.word	0x0000b970


	//   ....[18]....
        /*00c4*/ 	.word	0x0000b9e0


	//   ....[19]....
        /*00c8*/ 	.word	0x0000ba50


	//----- nvinfo : EIATTR_EXIT_INSTR_OFFSETS
	.align		4
.L_3552:
        /*00cc*/ 	.byte	0x04, 0x1c
        /*00ce*/ 	.short	(.L_3554 - .L_3553)


	//   ....[0]....
.L_3553:
        /*00d0*/ 	.word	0x00000640


	//   ....[1]....
        /*00d4*/ 	.word	0x0000b2a0


	//----- nvinfo : EIATTR_MAX_THREADS
	.align		4
.L_3554:
        /*00d8*/ 	.byte	0x04, 0x05
        /*00da*/ 	.short	(.L_3556 - .L_3555)
.L_3555:
        /*00dc*/ 	.word	0x00000080
        /*00e0*/ 	.word	0x00000001
        /*00e4*/ 	.word	0x00000001


	//----- nvinfo : EIATTR_CRS_STACK_SIZE
	.align		4
.L_3556:
        /*00e8*/ 	.byte	0x04, 0x1e
        /*00ea*/ 	.short	(.L_3558 - .L_3557)
.L_3557:
        /*00ec*/ 	.word	0x00000000


	//----- nvinfo : EIATTR_CBANK_PARAM_SIZE
	.align		4
.L_3558:
        /*00f0*/ 	.byte	0x03, 0x19
        /*00f2*/ 	.short	0x00e8


	//----- nvinfo : EIATTR_PARAM_CBANK
	.align		4
        /*00f4*/ 	.byte	0x04, 0x0a
        /*00f6*/ 	.short	(.L_3560 - .L_3559)
	.align		4
.L_3559:
        /*00f8*/ 	.word	index@(.nv.constant0._ZN10layer_norm13ln_fwd_kernelINS_13Kernel_traitsI6__halfffffjLj768ELj1ELj4ELj1ELj16ENS_18Kernel_traits_baseILj768ES2_ffffjLj128EEEEELb1ELb1ELb1ELb1EEEvNS_9FwdParamsE)
        /*00fc*/ 	.short	0x0210
        /*00fe*/ 	.short	0x00e8


	//----- nvinfo : EIATTR_SW_WAR
	.align		4
.L_3560:
        /*0100*/ 	.byte	0x04, 0x36
        /*0102*/ 	.short	(.L_3562 - .L_3561)
.L_3561:
        /*0104*/ 	.word	0x00000008
.L_3562:


//--------------------- .nv.info._ZN10layer_norm13ln_fwd_kernelINS_13Kernel_traitsIfffffjLj768ELj1ELj4ELj1ELj16ENS_18Kernel_traits_baseILj768EfffffjLj128EEEEELb0ELb0ELb0ELb0EEEvNS_9FwdParamsE --------------------------
	.section	.nv.info._ZN10layer_norm13ln_fwd_kernelINS_13Kernel_traitsIfffffjLj768ELj1ELj4ELj1ELj16ENS_18Kernel_traits_baseILj768EfffffjLj128EEEEELb0ELb0ELb0ELb0EEEvNS_9FwdParamsE,"",@"SHT_CUDA_INFO"
	.sectionflags	@""
	.align	4


	//----- nvinfo : EIATTR_CUDA_API_VERSION
	.align		4
        /*0000*/ 	.byte	0x04, 0x37
        /*0002*/ 	.short	(.L_3564 - .L_3563)
.L_3563:
        /*0004*/ 	.word	0x00000082


	//----- nvinfo : EIATTR_KPARAM_INFO
	.align		4
.L_3564:
        /*0008*/ 	.byte	0x04, 0x17
        /*000a*/ 	.short	(.L_3566 - .L_3565)
.L_3565:
        /*000c*/ 	.word	0x00000000
        /*0010*/ 	.short	0x0000
        /*0012*/ 	.short	0x0000
        /*0014*/ 	.byte	0x00, 0xf0, 0xa1, 0x03


	//----- nvinfo : EIATTR_SPARSE_MMA_MASK
	.align		4
.L_3566:
        /*0018*/ 	.byte	0x03, 0x50
        /*001a*/ 	.short	0x0000


	//----- nvinfo : EIATTR_MAXREG_COUNT
	.align		4
        /*001c*/ 	.byte	0x03, 0x1b
        /*001e*/ 	.short	0x00ff


	//----- nvinfo : EIATTR_MERCURY_ISA_VERSION
	.align		4
        /*0020*/ 	.byte	0x03, 0x5f
        /*0022*/ 	.short	0x0101


	//----- nvinfo : EIATTR_COOP_GROUP_MASK_REGIDS
	.align		4
        /*0024*/ 	.byte	0x04, 0x29
        /*0026*/ 	.short	(.L_3568 - .L_3567)


	//   ....[0]....
.L_3567:
        /*0028*/ 	.word	0xffffffff


	//   ....[1]....
        /*002c*/ 	.word	0xffffffff


	//   ....[2]....
        /*0030*/ 	.word	0xffffffff


	//   ....[3]....
        /*0034*/ 	.word	0xffffffff


	//   ....[4]....
        /*0038*/ 	.word	0xffffffff


	//   ....[5]....
        /*003c*/ 	.word	0xffffffff


	//   ....[6]....
        /*0040*/ 	.word	0xffffffff


	//   ....[7]....
        /*0044*/ 	.word	0xffffffff


	//   ....[8]....
        /*0048*/ 	.word	0xffffffff


	//   ....[9]....
        /*004c*/ 	.word	0xffffffff


	//   ....[10]....
        /*0050*/ 	.word	0x05000046


	//   ....[11]....
        /*0054*/ 	.word	0x05000046


	//   ....[12]....
        /*0058*/ 	.word	0x05000046


	//   ....[13]....
        /*005c*/ 	.word	0x05000046


	//   ....[14]....
        /*0060*/ 	.word	0x05000046


	//   ....[15]....
        /*0064*/ 	.word	0x05000046


	//   ....[16]....
        /*0068*/ 	.word	0x05000046


	//   ....[17]....
        /*006c*/ 	.word	0x05000046


	//   ....[18]....
        /*0070*/ 	.word	0x05000046


	//   ....[19]....
        /*0074*/ 	.word	0x05000046


	//----- nvinfo : EIATTR_COOP_GROUP_INSTR_OFFSETS
	.align		4
.L_3568:
        /*0078*/ 	.byte	0x04, 0x28
        /*007a*/ 	.short	(.L_3570 - .L_3569)


	//   ....[0]....
.L_3569:
        /*007c*/ 	.word	0x00001ae0


	//   ....[1]....
        /*0080*/ 	.word	0x00001b20


	//   ....[2]....
        /*0084*/ 	.word	0x00001b40


	//   ....[3]....
        /*0088*/ 	.word	0x00001b60


	//   ....[4]....
        /*008c*/ 	.word	0x00001b80


	//   ....[5]....
        /*0090*/ 	.word	0x00001ed0


	//   ....[6]....
        /*0094*/ 	.word	0x00001ef0


	//   ....[7]....
        /*0098*/ 	.word	0x00001f10


	//   ....[8]....
        /*009c*/ 	.word	0x00001f30


	//   ....[9]....
        /*00a0*/ 	.word	0x00001f50


	//   ....[10]....
        /*00a4*/ 	.word	0x00002860


	//   ....[11]....
        /*00a8*/ 	.word	0x000028f0


	//   ....[12]....
        /*00ac*/ 	.word	0x00002950


	//   ....[13]....
        /*00b0*/ 	.word	0x000029b0


	//   ....[14]....
        /*00b4*/ 	.word	0x00002a10


	//   ....[15]....
        /*00b8*/ 	.word	0x00002dd0


	//   ....[16]....
        /*00bc*/ 	.word	0x00002e30


	//   ....[17]....
        /*00c0*/ 	.word	0x00002e90


	//   ....[18]....
        /*00c4*/ 	.word	0x00002ee0


	//   ....[19]....
        /*00c8*/ 	.word	0x00002f30


	//----- nvinfo : EIATTR_EXIT_INSTR_OFFSETS
	.align		4
.L_3570:
        /*00cc*/ 	.byte	0x04, 0x1c
        /*00ce*/ 	.short	(.L_3572 - .L_3571)


	//   ....[0]....
.L_3571:
        /*00d0*/ 	.word	0x00000760


	//   ....[1]....
        /*00d4*/ 	.word	0x000027f0


	//----- nvinfo : EIATTR_MAX_THREADS
	.align		4
.L_3572:
        /*00d8*/ 	.byte	0x04, 0x05
        /*00da*/ 	.short	(.L_3574 - .L_3573)
.L_3573:
        /*00dc*/ 	.word	0x00000080
        /*00e0*/ 	.word	0x00000001
        /*00e4*/ 	.word	0x00000001


	//----- nvinfo : EIATTR_CRS_STACK_SIZE
	.align		4
.L_3574:
        /*00e8*/ 	.byte	0x04, 0x1e
        /*00ea*/ 	.short	(.L_3576 - .L_3575)
.L_3575:
        /*00ec*/ 	.word	0x00000000


	//----- nvinfo : EIATTR_CBANK_PARAM_SIZE
	.align		4
.L_3576:
        /*00f0*/ 	.byte	0x03, 0x19
        /*00f2*/ 	.short	0x00e8


	//----- nvinfo : EIATTR_PARAM_CBANK
	.align		4
        /*00f4*/ 	.byte	0x04, 0x0a
        /*00f6*/ 	.short	(.L_3578 - .L_3577)
	.align		4
.L_3577:
        /*00f8*/ 	.word	index@(.nv.constant0._ZN10layer_norm13ln_fwd_kernelINS_13Kernel_traitsIfffffjLj768ELj1ELj4ELj1ELj16ENS_18Kernel_traits_baseILj768EfffffjLj128EEEEELb0ELb0ELb0ELb0EEEvNS_9FwdParamsE)
        /*00fc*/ 	.short	0x0210
        /*00fe*/ 	.short	0x00e8


	//----- nvinfo : EIATTR_SW_WAR
	.align		4
.L_3578:
        /*0100*/ 	.byte	0x04, 0x36
        /*0102*/ 	.short	(.L_3580 - .L_3579)
.L_3579:
        /*0104*/ 	.word	0x00000008
.L_3580:


//--------------------- .nv.info._ZN10layer_norm13ln_fwd_kernelINS_13Kernel_traitsIfffffjLj768ELj1ELj4ELj1ELj16ENS_18Kernel_traits_baseILj768EfffffjLj128EEEEELb0ELb0ELb0ELb1EEEvNS_9FwdParamsE --------------------------
	.section	.nv.info._ZN10layer_norm13ln_fwd_kernelINS_13Kernel_traitsIfffffjLj768ELj1ELj4ELj1ELj16ENS_18Kernel_traits_baseILj768EfffffjLj128EEEEELb0ELb0ELb0ELb1EEEvNS_9FwdParamsE,"",@"SHT_CUDA_INFO"
	.sectionflags	@""
	.align	4


	//----- nvinfo : EIATTR_CUDA_API_VERSION
	.align		4
        /*0000*/ 	.byte	0x04, 0x37
        /*0002*/ 	.short	(.L_3582 - .L_3581)
.L_3581:
        /*0004*/ 	.word	0x00000082


	//----- nvinfo : EIATTR_KPARAM_INFO
	.align		4
.L_3582:
        /*0008*/ 	.byte	0x04, 0x17
        /*000a*/ 	.short	(.L_3584 - .L_3583)
.L_3583:
        /*000c*/ 	.word	0x00000000
        /*0010*/ 	.short	0x0000
        /*0012*/ 	.short	0x0000
        /*0014*/ 	.byte	0x00, 0xf0, 0xa1, 0x03


	//----- nvinfo : EIATTR_SPARSE_MMA_MASK
	.align		4
.L_3584:
        /*0018*/ 	.byte	0x03, 0x50
        /*001a*/ 	.short	0x0000


	//----- nvinfo : EIATTR_MAXREG_COUNT
	.align		4
        /*001c*/ 	.byte	0x03, 0x1b
        /*001e*/ 	.short	0x00ff


	//----- nvinfo : EIATTR_MERCURY_ISA_VERSION
	.align		4
        /*0020*/ 	.byte	0x03, 0x5f
        /*0022*/ 	.short	0x0101


	//----- nvinfo : EIATTR_COOP_GROUP_MASK_REGIDS
	.align		4
        /*0024*/ 	.byte	0x04, 0x29
        /*0026*/ 	.short	(.L_3586 - .L_3585)


	//   ....[0]....
.L_3585:
        /*0028*/ 	.word	0xffffffff


	//   ....[1]....
        /*002c*/ 	.word	0xffffffff


	//   ....[2]....
        /*0030*/ 	.word	0xffffffff


	//   ....[3]....
        /*0034*/ 	.word	0xffffffff


	//   ....[4]....
        /*0038*/ 	.word	0xffffffff


	//   ....[5]....
        /*003c*/ 	.word	0xffffffff


	//   ....[6]....
        /*0040*/ 	.word	0xffffffff


	//   ....[7]....
        /*0044*/ 	.word	0xffffffff


	//   ....[8]....
        /*0048*/ 	.word	0xffffffff


	//   ....[9]....
        /*004c*/ 	.word	0xffffffff


	//   ....[10]....
        /*0050*/ 	.word	0x0500005a


	//   ....[11]....
        /*0054*/ 	.word	0x0500005a


	//   ....[12]....
        /*0058*/ 	.word	0x0500005a


	//   ....[13]....
        /*005c*/ 	.word	0x0500005a


	//   ....[14]....
        /*0060*/ 	.word	0x0500005a


	//   ....[15]....
        /*0064*/ 	.word	0x0500005a


	//   ....[16]....
        /*0068*/ 	.word	0x0500005a


	//   ....[17]....
        /*006c*/ 	.word	0x0500005a


	//   ....[18]....
        /*0070*/ 	.word	0x0500005a


	//   ....[19]....
        /*0074*/ 	.word	0x0500005a


	//----- nvinfo : EIATTR_COOP_GROUP_INSTR_OFFSETS
	.align		4
.L_3586:
        /*0078*/ 	.byte	0x04, 0x28
        /*007a*/ 	.short	(.L_3588 - .L_3587)


	//   ....[0]....
.L_3587:
        /*007c*/ 	.word	0x00001290


	//   ....[1]....
        /*0080*/ 	.word	0x000012b0


	//   ....[2]....
        /*0084*/ 	.word	0x000012d0


	//   ....[3]....
        /*0088*/ 	.word	0x000012f0


	//   ....[4]....
        /*008c*/ 	.word	0x00001320


	//   ....[5]....
        /*0090*/ 	.word	0x00001650


	//   ....[6]....
        /*0094*/ 	.word	0x00001670


	//   ....[7]....
        /*0098*/ 	.word	0x00001690


	//   ....[8]....
        /*009c*/ 	.word	0x000016b0


	//   ....[9]....
        /*00a0*/ 	.word	0x000016d0


	//   ....[10]....
        /*00a4*/ 	.word	0x00001dc0


	//   ....[11]....
        /*00a8*/ 	.word	0x00001e40


	//   ....[12]....
        /*00ac*/ 	.word	0x00001e90


	//   ....[13]....
        /*00b0*/ 	.word	0x00001ef0


	//   ....[14]....
        /*00b4*/ 	.word	0x00001f60


	//   ....[15]....
        /*00b8*/ 	.word	0x000022d0


	//   ....[16]....
        /*00bc*/ 	.word	0x00002320


	//   ....[17]....
        /*00c0*/ 	.word	0x00002370


	//   ....[18]....
        /*00c4*/ 	.word	0x000023c0


	//   ....[19]....
        /*00c8*/ 	.word	0x00002410


	//----- nvinfo : EIATTR_EXIT_INSTR_OFFSETS
	.align		4
.L_3588:
        /*00cc*/ 	.byte	0x04, 0x1c
        /*00ce*/ 	.short	(.L_3590 - .L_3589)


	//   ....[0]....
.L_3589:
        /*00d0*/ 	.word	0x00000280


	//   ....[1]....
        /*00d4*/ 	.word	0x00001d50


	//----- nvinfo : EIATTR_MAX_THREADS
	.align		4
.L_3590:
        /*00d8*/ 	.byte	0x04, 0x05
        /*00da*/ 	.short	(.L_3592 - .L_3591)
.L_3591:
        /*00dc*/ 	.word	0x00000080
        /*00e0*/ 	.word	0x00000001
        /*00e4*/ 	.word	0x00000001


	//----- nvinfo : EIATTR_CRS_STACK_SIZE
	.align		4
.L_3592:
        /*00e8*/ 	.byte	0x04, 0x1e
        /*00ea*/ 	.short	(.L_3594 - .L_3593)
.L_3593:
        /*00ec*/ 	.word	0x00000000


	//----- nvinfo : EIATTR_CBANK_PARAM_SIZE
	.align		4
.L_3594:
        /*00f0*/ 	.byte	0x03, 0x19
        /*00f2*/ 	.short	0x00e8


	//----- nvinfo : EIATTR_PARAM_CBANK
	.align		4
        /*00f4*/ 	.byte	0x04, 0x0a
        /*00f6*/ 	.short	(.L_3596 - .L_3595)
	.align		4
.L_3595:
        /*00f8*/ 	.word	index@(.nv.constant0._ZN10layer_norm13ln_fwd_kernelINS_13Kernel_traitsIfffffjLj768ELj1ELj4ELj1ELj16ENS_18Kernel_traits_baseILj768EfffffjLj128EEEEELb0ELb0ELb0ELb1EEEvNS_9FwdParamsE)
        /*00fc*/ 	.short	0x0210
        /*00fe*/ 	.short	0x00e8


	//----- nvinfo : EIATTR_SW_WAR
	.align		4
.L_3596:
        /*0100*/ 	.byte	0x04, 0x36
        /*0102*/ 	.short	(.L_3598 - .L_3597)
.L_3597:
        /*0104*/ 	.word	0x00000008
.L_3598:


//--------------------- .nv.info._ZN10layer_norm13ln_fwd_kernelINS_13Kernel_traitsIfffffjLj768ELj1ELj4ELj1ELj16ENS_18Kernel_traits_baseILj768EfffffjLj128EEEEELb0ELb0ELb1ELb0EEEvNS_9FwdParamsE --------------------------
	.section	.nv.info._ZN10layer_norm13ln_fwd_kernelINS_13Kernel_traitsIfffffjLj768ELj1ELj4ELj1ELj16ENS_18Kernel_traits_baseILj768EfffffjLj128EEEEELb0ELb0ELb1ELb0EEEvNS_9FwdParamsE,"",@"SHT_CUDA_INFO"
	.sectionflags	@""
	.align	4


	//----- nvinfo : EIATTR_CUDA_API_VERSION
	.align		4
        /*0000*/ 	.byte	0x04, 0x37
        /*0002*/ 	.short	(.L_3600 - .L_3599)
.L_3599:
        /*0004*/ 	.word	0x00000082


	//----- nvinfo : EIATTR_KPARAM_INFO
	.align		4
.L_3600:
        /*0008*/ 	.byte	0x04, 0x17
        /*000a*/ 	.short	(.L_3602 - .L_3601)
.L_3601:
        /*000c*/ 	.word	0x00000000
        /*0010*/ 	.short	0x0000
        /*0012*/ 	.short	0x0000
        /*0014*/ 	.byte	0x00, 0xf0, 0xa1, 0x03


	//----- nvinfo : EIATTR_SPARSE_MMA_MASK
	.align		4
.L_3602:
        /*0018*/ 	.byte	0x03, 0x50
        /*001a*/ 	.short	0x0000


	//----- nvinfo : EIATTR_MAXREG_COUNT
	.align		4
        /*001c*/ 	.byte	0x03, 0x1b
        /*001e*/ 	.short	0x00ff


	//----- nvinfo : EIATTR_MERCURY_ISA_VERSION
	.align		4
        /*0020*/ 	.byte	0x03, 0x5f
        /*0022*/ 	.short	0x0101


	//----- nvinfo : EIATTR_COOP_GROUP_MASK_REGIDS
	.align		4
        /*0024*/ 	.byte	0x04, 0x29
        /*0026*/ 	.short	(.L_3604 - .L_3603)


	//   ....[0]....
.L_3603:
        /*0028*/ 	.word	0xffffffff


	//   ....[1]....
        /*002c*/ 	.word	0xffffffff


	//   ....[2]....
        /*0030*/ 	.word	0xffffffff


	//   ....[3]....
        /*0034*/ 	.word	0xffffffff


	//   ....[4]....
        /*0038*/ 	.word	0xffffffff


	//   ....[5]....
        /*003c*/ 	.word	0xffffffff


	//   ....[6]....
        /*0040*/ 	.word	0xffffffff


	//   ....[7]....
        /*0044*/ 	.word	0xffffffff


	//   ....[8]....
        /*0048*/ 	.word	0xffffffff


	//   ....[9]....
        /*004c*/ 	.word	0xffffffff


	//   ....[10]....
        /*0050*/ 	.word	0x05000064


	//   ....[11]....
        /*0054*/ 	.word	0x05000064


	//   ....[12]....
        /*0058*/ 	.word	0x05000064


	//   ....[13]....
        /*005c*/ 	.word	0x05000064


	//   ....[14]....
        /*0060*/ 	.word	0x05000064


	//   ....[15]....
        /*0064*/ 	.word	0x05000064


	//   ....[16]....
        /*0068*/ 	.word	0x05000064


	//   ....[17]....
        /*006c*/ 	.word	0x05000064


	//   ....[18]....
        /*0070*/ 	.word	0x05000064


	//   ....[19]....
        /*0074*/ 	.word	0x05000064


	//----- nvinfo : EIATTR_COOP_GROUP_INSTR_OFFSETS
	.align		4
.L_3604:
        /*0078*/ 	.byte	0x04, 0x28
        /*007a*/ 	.short	(.L_3606 - .L_3605)


	//   ....[0]....
.L_3605:
        /*007c*/ 	.word	0x00001dd0


	//   ....[1]....
        /*0080*/ 	.word	0x00001df0


	//   ....[2]....
        /*0084*/ 	.word	0x00001e10


	//   ....[3]....
        /*0088*/ 	.word	0x00001e30


	//   ....[4]....
        /*008c*/ 	.word	0x00001e60


	//   ....[5]....
        /*0090*/ 	.word	0x000021a0


	//   ....[6]....
        /*0094*/ 	.word	0x000021c0


	//   ....[7]....
        /*0098*/ 	.word	0x000021e0


	//   ....[8]....
        /*009c*/ 	.word	0x00002200


	//   ....[9]....
        /*00a0*/ 	.word	0x00002220


	//   ....[10]....
        /*00a4*/ 	.word	0x00002be0


	//   ....[11]....
        /*00a8*/ 	.word	0x00002c80


	//   ....[12]....
        /*00ac*/ 	.word	0x00002cf0


	//   ....[13]....
        /*00b0*/ 	.word	0x00002d60


	//   ....[14]....
        /*00b4*/ 	.word	0x00002de0


	//   ....[15]....
        /*00b8*/ 	.word	0x00003170


	//   ....[16]....
        /*00bc*/ 	.word	0x000031e0


	//   ....[17]....
        /*00c0*/ 	.word	0x00003250


	//   ....[18]....
        /*00c4*/ 	.word	0x000032c0


	//   ....[19]....
        /*00c8*/ 	.word	0x00003330


	//----- nvinfo : EIATTR_EXIT_INSTR_OFFSETS
	.align		4
.L_3606:
        /*00cc*/ 	.byte	0x04, 0x1c
        /*00ce*/ 	.short	(.L_3608 - .L_3607)


	//   ....[0]....
.L_3607:
        /*00d0*/ 	.word	0x00000730


	//   ....[1]....
        /*00d4*/ 	.word	0x00002b70


	//----- nvinfo : EIATTR_MAX_THREADS
	.align		4
.L_3608:
        /*00d8*/ 	.byte	0x04, 0x05
        /*00da*/ 	.short	(.L_3610 - .L_3609)
.L_3609:
        /*00dc*/ 	.word	0x00000080
        /*00e0*/ 	.word	0x00000001
        /*00e4*/ 	.word	0x00000001


	//----- nvinfo : EIATTR_CRS_STACK_SIZE
	.align		4
.L_3610:
        /*00e8*/ 	.byte	0x04, 0x1e
        /*00ea*/ 	.short	(.L_3612 - .L_3611)
.L_3611:
        /*00ec*/ 	.word	0x00000000


	//----- nvinfo : EIATTR_CBANK_PARAM_SIZE
	.align		4
.L_3612:
        /*00f0*/ 	.byte	0x03, 0x19
        /*00f2*/ 	.short	0x00e8


	//----- nvinfo : EIATTR_PARAM_CBANK
	.align		4
        /*00f4*/ 	.byte	0x04, 0x0a
        /*00f6*/ 	.short	(.L_3614 - .L_3613)
	.align		4
.L_3613:
        /*00f8*/ 	.word	index@(.nv.constant0._ZN10layer_norm13ln_fwd_kernelINS_13Kernel_traitsIfffffjLj768ELj1ELj4ELj1ELj16ENS_18Kernel_traits_baseILj768EfffffjLj128EEEEELb0ELb0ELb1ELb0EEEvNS_9FwdParamsE)
        /*00fc*/ 	.short	0x0210
        /*00fe*/ 	.short	0x00e8


	//----- nvinfo : EIATTR_SW_WAR
	.align		4
.L_3614:
        /*0100*/ 	.byte	0x04, 0x36
        /*0102*/ 	.short	(.L_3616 - .L_3615)
.L_3615:
        /*0104*/ 	.word	0x00000008
.L_3616:


//--------------------- .nv.info._ZN10layer_norm13ln_fwd_kernelINS_13Kernel_traitsIfffffjLj768ELj1ELj4ELj1ELj16ENS_18Kernel_traits_baseILj768EfffffjLj128EEEEELb0ELb0ELb1ELb1EEEvNS_9FwdParamsE --------------------------
	.section	.nv.info._ZN10layer_norm13ln_fwd_kernelINS_13Kernel_traitsIfffffjLj768ELj1ELj4ELj1ELj16ENS_18Kernel_traits_baseILj768EfffffjLj128EEEEELb0ELb0ELb1ELb1EEEvNS_9FwdParamsE,"",@"SHT_CUDA_INFO"
	.sectionflags	@""
	.align	4


	//----- nvinfo : EIATTR_CUDA_API_VERSION
	.align		4
        /*0000*/ 	.byte	0x04, 0x37
        /*0002*/ 	.short	(.L_3618 - .L_3617)
.L_3617:
        /*0004*/ 	.word	0x00000082


	//----- nvinfo : EIATTR_KPARAM_INFO
	.align		4
.L_3618:
        /*0008*/ 	.byte	0x04, 0x17
        /*000a*/ 	.short	(.L_3620 - .L_3619)
.L_3619:
        /*000c*/ 	.word	0x00000000
        /*0010*/ 	.short	0x0000
        /*0012*/ 	.short	0x0000
        /*0014*/ 	.byte	0x00, 0xf0, 0xa1, 0x03


	//----- nvinfo : EIATTR_SPARSE_MMA_MASK
	.align		4
.L_3620:
        /*0018*/ 	.byte	0x03, 0x50
        /*001a*/ 	.short	0x0000


	//----- nvinfo : EIATTR_MAXREG_COUNT
	.align		4
        /*001c*/ 	.byte	0x03, 0x1b
        /*001e*/ 	.short	0x00ff


	//----- nvinfo : EIATTR_MERCURY_ISA_VERSION
	.align		4
        /*0020*/ 	.byte	0x03, 0x5f
        /*0022*/ 	.short	0x0101


	//----- nvinfo : EIATTR_COOP_GROUP_MASK_REGIDS
	.align		4
        /*0024*/ 	.byte	0x04, 0x29
        /*0026*/ 	.short	(.L_3622 - .L_3621)


	//   ....[0]....
.L_3621:
        /*0028*/ 	.word	0xffffffff


	//   ....[1]....
        /*002c*/ 	.word	0xffffffff


	//   ....[2]....
        /*0030*/ 	.word	0xffffffff


	//   ....[3]....
        /*0034*/ 	.word	0xffffffff


	//   ....[4]....
        /*0038*/ 	.word	0xffffffff


	//   ....[5]....
        /*003c*/ 	.word	0xffffffff


	//   ....[6]....
        /*0040*/ 	.word	0xffffffff


	//   ....[7]....
        /*0044*/ 	.word	0xffffffff


	//   ....[8]....
        /*0048*/ 	.word	0xffffffff


	//   ....[9]....
        /*004c*/ 	.word	0xffffffff


	//   ....[10]....
        /*0050*/ 	.word	0x05000056


	//   ....[11]....
        /*0054*/ 	.word	0x05000056


	//   ....[12]....
        /*0058*/ 	.word	0x05000056


	//   ....[13]....
        /*005c*/ 	.word	0x05000056


	//   ....[14]....
        /*0060*/ 	.word	0x05000056


	//   ....[15]....
        /*0064*/ 	.word	0x05000056


	//   ....[16]....
        /*0068*/ 	.word	0x05000056


	//   ....[17]....
        /*006c*/ 	.word	0x05000056


	//   ....[18]....
        /*0070*/ 	.word	0x05000056


	//   ....[19]....
        /*0074*/ 	.word	0x05000056


	//----- nvinfo : EIATTR_COOP_GROUP_INSTR_OFFSETS
	.align		4
.L_3622:
        /*0078*/ 	.byte	0x04, 0x28
        /*007a*/ 	.short	(.L_3624 - .L_3623)


	//   ....[0]....
.L_3623:
        /*007c*/ 	.word	0x000015e0


	//   ....[1]....
        /*0080*/ 	.word	0x00001610


	//   ....[2]....
        /*0084*/ 	.word	0x00001630


	//   ....[3]....
        /*0088*/ 	.word	0x00001650


	//   ....[4]....
        /*008c*/ 	.word	0x00001670


	//   ....[5]....
        /*0090*/ 	.word	0x000019a0


	//   ....[6]....
        /*0094*/ 	.word	0x000019c0


	//   ....[7]....
        /*0098*/ 	.word	0x000019e0


	//   ....[8]....
        /*009c*/ 	.word	0x00001a00


	//   ....[9]....
        /*00a0*/ 	.word	0x00001a20


	//   ....[10]....
        /*00a4*/ 	.word	0x00002200


	//   ....[11]....
        /*00a8*/ 	.word	0x000022a0


	//   ....[12]....
        /*00ac*/ 	.word	0x000022f0


	//   ....[13]....
        /*00b0*/ 	.word	0x00002340


	//   ....[14]....
        /*00b4*/ 	.word	0x000023a0


	//   ....[15]....
        /*00b8*/ 	.word	0x00002720


	//   ....[16]....
        /*00bc*/ 	.word	0x00002770


	//   ....[17]....
        /*00c0*/ 	.word	0x000027c0


	//   ....[18]....
        /*00c4*/ 	.word	0x00002820


	//   ....[19]....
        /*00c8*/ 	.word	0x00002880


	//----- nvinfo : EIATTR_EXIT_INSTR_OFFSETS
	.align		4
.L_3624:
        /*00cc*/ 	.byte	0x04, 0x1c
        /*00ce*/ 	.short	(.L_3626 - .L_3625)


	//   ....[0]....
.L_3625:
        /*00d0*/ 	.word	0x00000240


	//   ....[1]....
        /*00d4*/ 	.word	0x00002190


	//----- nvinfo : EIATTR_MAX_THREADS
	.align		4
.L_3626:
        /*00d8*/ 	.byte	0x04, 0x05
        /*00da*/ 	.short	(.L_3628 - .L_3627)
.L_3627:
        /*00dc*/ 	.word	0x00000080
        /*00e0*/ 	.word	0x00000001
        /*00e4*/ 	.word	0x00000001


	//----- nvinfo : EIATTR_CRS_STACK_SIZE
	.align		4
.L_3628:
        /*00e8*/ 	.byte	0x04, 0x1e
        /*00ea*/ 	.short	(.L_3630 - .L_3629)
.L_3629:
        /*00ec*/ 	.word	0x00000000


	//----- nvinfo : EIATTR_CBANK_PARAM_SIZE
	.align		4
.L_3630:
        /*00f0*/ 	.byte	0x03, 0x19
        /*00f2*/ 	.short	0x00e8


	//----- nvinfo : EIATTR_PARAM_CBANK
	.align		4
        /*00f4*/ 	.byte	0x04, 0x0a
        /*00f6*/ 	.short	(.L_3632 - .L_3631)
	.align		4
.L_3631:
        /*00f8*/ 	.word	index@(.nv.constant0._ZN10layer_norm13ln_fwd_kernelINS_13Kernel_traitsIfffffjLj768ELj1ELj4ELj1ELj16ENS_18Kernel_traits_baseILj768EfffffjLj128EEEEELb0ELb0ELb1ELb1EEEvNS_9FwdParamsE)
        /*00fc*/ 	.short	0x0210
        /*00fe*/ 	.short	0x00e8


	//----- nvinfo : EIATTR_SW_WAR
	.align		4
.L_3632:
        /*0100*/ 	.byte	0x04, 0x36
        /*0102*/ 	.short	(.L_3634 - .L_3633)
.L_3633:
        /*0104*/ 	.word	0x00000008
.L_3634:


//--------------------- .nv.info._ZN10layer_norm13ln_fwd_kernelINS_13Kernel_traitsIfffffjLj768ELj1ELj4ELj1ELj16ENS_18Kernel_traits_baseILj768EfffffjLj128EEEEELb0ELb1ELb0ELb0EEEvNS_9FwdParamsE --------------------------
	.section	.nv.info._ZN10layer_norm13ln_fwd_kernelINS_13Kernel_traitsIfffffjLj768ELj1ELj4ELj1ELj16ENS_18Kernel_traits_baseILj768EfffffjLj128EEEEELb0ELb1ELb0ELb0EEEvNS_9FwdParamsE,"",@"SHT_CUDA_INFO"
	.sectionflags	@""
	.align	4


	//----- nvinfo : EIATTR_CUDA_API_VERSION
	.align		4
        /*0000*/ 	.byte	0x04, 0x37
        /*0002*/ 	.short	(.L_3636 - .L_3635)
.L_3635:
        /*0004*/ 	.word	0x00000082


	//----- nvinfo : EIATTR_KPARAM_INFO
	.align		4
.L_3636:
        /*0008*/ 	.byte	0x04, 0x17
        /*000a*/ 	.short	(.L_3638 - .L_3637)
.L_3637:
        /*000c*/ 	.word	0x00000000
        /*0010*/ 	.short	0x0000
        /*0012*/ 	.short	0x0000
        /*0014*/ 	.byte	0x00, 0xf0, 0xa1, 0x03


	//----- nvinfo : EIATTR_SPARSE_MMA_MASK
	.align		4
.L_3638:
        /*0018*/ 	.byte	0x03, 0x50
        /*001a*/ 	.short	0x0000


	//----- nvinfo : EIATTR_MAXREG_COUNT
	.align		4
        /*001c*/ 	.byte	0x03, 0x1b
        /*001e*/ 	.short	0x00ff


	//----- nvinfo : EIATTR_MERCURY_ISA_VERSION
	.align		4
        /*0020*/ 	.byte	0x03, 0x5f
        /*0022*/ 	.short	0x0101


	//----- nvinfo : EIATTR_COOP_GROUP_MASK_REGIDS
	.align		4
        /*0024*/ 	.byte	0x04, 0x29
        /*0026*/ 	.short	(.L_3640 - .L_3639)


	//   ....[0]....
.L_3639:
        /*0028*/ 	.word	0xffffffff


	//   ....[1]....
        /*002c*/ 	.word	0xffffffff


	//   ....[2]....
        /*0030*/ 	.word	0xffffffff


	//   ....[3]....
        /*0034*/ 	.word	0xffffffff


	//   ....[4]....
        /*0038*/ 	.word	0xffffffff


	//   ....[5]....
        /*003c*/ 	.word	0xffffffff


	//   ....[6]....
        /*0040*/ 	.word	0xffffffff


	//   ....[7]....
        /*0044*/ 	.word	0xffffffff


	//   ....[8]....
        /*0048*/ 	.word	0xffffffff


	//   ....[9]....
        /*004c*/ 	.word	0xffffffff


	//   ....[10]....
        /*0050*/ 	.word	0x05000072


	//   ....[11]....
        /*0054*/ 	.word	0x05000072


	//   ....[12]....
        /*0058*/ 	.word	0x05000072


	//   ....[13]....
        /*005c*/ 	.word	0x05000072


	//   ....[14]....
        /*0060*/ 	.word	0x05000072


	//   ....[15]....
        /*0064*/ 	.word	0x05000072


	//   ....[16]....
        /*0068*/ 	.word	0x05000072


	//   ....[17]....
        /*006c*/ 	.word	0x05000072


	//   ....[18]....
        /*0070*/ 	.word	0x05000072


	//   ....[19]....
        /*0074*/ 	.word	0x05000072


	//----- nvinfo : EIATTR_COOP_GROUP_INSTR_OFFSETS
	.align		4
.L_3640:
        /*0078*/ 	.byte	0x04, 0x28
        /*007a*/ 	.short	(.L_3642 - .L_3641)


	//   ....[0]....
.L_3641:
        /*007c*/ 	.word	0x00001760


	//   ....[1]....
        /*0080*/ 	.word	0x00001790


	//   ....[2]....
        /*0084*/ 	.word	0x000017b0


	//   ....[3]....
        /*0088*/ 	.word	0x000017d0


	//   ....[4]....
        /*008c*/ 	.word	0x00001800


	//   ....[5]....
        /*0090*/ 	.word	0x00001b40


	//   ....[6]....
        /*0094*/ 	.word	0x00001b60


	//   ....[7]....
        /*0098*/ 	.word	0x00001b80


	//   ....[8]....
        /*009c*/ 	.word	0x00001ba0


	//   ....[9]....
        /*00a0*/ 	.word	0x00001bc0


	//   ....[10]....
        /*00a4*/ 	.word	0x000024c0


	//   ....[11]....
        /*00a8*/ 	.word	0x00002560


	//   ....[12]....
        /*00ac*/ 	.word	0x000025d0


	//   ....[13]....
        /*00b0*/ 	.word	0x00002640


	//   ....[14]....
        /*00b4*/ 	.word	0x000026c0


	//   ....[15]....
        /*00b8*/ 	.word	0x00002a60


	//   ....[16]....
        /*00bc*/ 	.word	0x00002ad0


	//   ....[17]....
        /*00c0*/ 	.word	0x00002b40


	//   ....[18]....
        /*00c4*/ 	.word	0x00002bb0


	//   ....[19]....
        /*00c8*/ 	.word	0x00002c20


	//----- nvinfo : EIATTR_EXIT_INSTR_OFFSETS
	.align		4
.L_3642:
        /*00cc*/ 	.byte	0x04, 0x1c
        /*00ce*/ 	.short	(.L_3644 - .L_3643)


	//   ....[0]....
.L_3643:
        /*00d0*/ 	.word	0x000008a0


	//   ....[1]....
        /*00d4*/ 	.word	0x00002450


	//----- nvinfo : EIATTR_MAX_THREADS
	.align		4
.L_3644:
        /*00d8*/ 	.byte	0x04, 0x05
        /*00da*/ 	.short	(.L_3646 - .L_3645)
.L_3645:
        /*00dc*/ 	.word	0x00000080
        /*00e0*/ 	.word	0x00000001
        /*00e4*/ 	.word	0x00000001


	//----- nvinfo : EIATTR_CRS_STACK_SIZE
	.align		4
.L_3646:
        /*00e8*/ 	.byte	0x04, 0x1e
        /*00ea*/ 	.short	(.L_3648 - .L_3647)
.L_3647:
        /*00ec*/ 	.word	0x00000000


	//----- nvinfo : EIATTR_CBANK_PARAM_SIZE
	.align		4
.L_3648:
        /*00f0*/ 	.byte	0x03, 0x19
        /*00f2*/ 	.short	0x00e8


	//----- nvinfo : EIATTR_PARAM_CBANK
	.align		4
        /*00f4*/ 	.byte	0x04, 0x0a
        /*00f6*/ 	.short	(.L_3650 - .L_3649)
	.align		4
.L_3649:
        /*00f8*/ 	.word	index@(.nv.constant0._ZN10layer_norm13ln_fwd_kernelINS_13Kernel_traitsIfffffjLj768ELj1ELj4ELj1ELj16ENS_18Kernel_traits_baseILj768EfffffjLj128EEEEELb0ELb1ELb0ELb0EEEvNS_9FwdParamsE)
        /*00fc*/ 	.short	0x0210
        /*00fe*/ 	.short	0x00e8


	//----- nvinfo : EIATTR_SW_WAR
	.align		4
.L_3650:
        /*0100*/ 	.byte	0x04, 0x36
        /*0102*/ 	.short	(.L_3652 - .L_3651)
.L_3651:
        /*0104*/ 	.word	0x00000008
.L_3652:


//--------------------- .nv.info._ZN10layer_norm13ln_fwd_kernelINS_13Kernel_traitsIfffffjLj768ELj1ELj4ELj1ELj16ENS_18Kernel_traits_baseILj768EfffffjLj128EEEEELb0ELb1ELb0ELb1EEEvNS_9FwdParamsE --------------------------
	.section	.nv.info._ZN10layer_norm13ln_fwd_kernelINS_13Kernel_traitsIfffffjLj768ELj1ELj4ELj1ELj16ENS_18Kernel_traits_baseILj768EfffffjLj128EEEEELb0ELb1ELb0ELb1EEEvNS_9FwdParamsE,"",@"SHT_CUDA_INFO"
	.sectionflags	@""
	.align	4


	//----- nvinfo : EIATTR_CUDA_API_VERSION
	.align		4
        /*0000*/ 	.byte	0x04, 0x37
        /*0002*/ 	.short	(.L_3654 - .L_3653)
.L_3653:
        /*0004*/ 	.word	0x00000082


	//----- nvinfo : EIATTR_KPARAM_INFO
	.align		4
.L_3654:
        /*0008*/ 	.byte	0x04, 0x17
        /*000a*/ 	.short	(.L_3656 - .L_3655)
.L_3655:
        /*000c*/ 	.word	0x00000000
        /*0010*/ 	.short	0x0000
        /*0012*/ 	.short	0x0000
        /*0014*/ 	.byte	0x00, 0xf0, 0xa1, 0x03


	//----- nvinfo : EIATTR_SPARSE_MMA_MASK
	.align		4
.L_3656:
        /*0018*/ 	.byte	0x03, 0x50
        /*001a*/ 	.short	0x0000


	//----- nvinfo : EIATTR_MAXREG_COUNT
	.align		4
        /*001c*/ 	.byte	0x03, 0x1b
        /*001e*/ 	.short	0x00ff


	//----- nvinfo : EIATTR_MERCURY_ISA_VERSION
	.align		4
        /*0020*/ 	.byte	0x03, 0x5f
        /*0022*/ 	.short	0x0101


	//----- nvinfo : EIATTR_COOP_GROUP_MASK_REGIDS
	.align		4
        /*0024*/ 	.byte	0x04, 0x29
        /*0026*/ 	.short	(.L_3658 - .L_3657)


	//   ....[0]....
.L_3657:
        /*0028*/ 	.word	0xffffffff


	//   ....[1]....
        /*002c*/ 	.word	0xffffffff


	//   ....[2]....
        /*0030*/ 	.word	0xffffffff


	//   ....[3]....
        /*0034*/ 	.word	0xffffffff


	//   ....[4]....
        /*0038*/ 	.word	0xffffffff


	//   ....[5]....
        /*003c*/ 	.word	0xffffffff


	//   ....[6]....
        /*0040*/ 	.word	0xffffffff


	//   ....[7]....
        /*0044*/ 	.word	0xffffffff


	//   ....[8]....
        /*0048*/ 	.word	0xffffffff


	//   ....[9]....
        /*004c*/ 	.word	0xffffffff


	//   ....[10]....
        /*0050*/ 	.word	0x05000073


	//   ....[11]....
        /*0054*/ 	.word	0x05000073


	//   ....[12]....
        /*0058*/ 	.word	0x05000073


	//   ....[13]....
        /*005c*/ 	.word	0x05000073


	//   ....[14]....
        /*0060*/ 	.word	0x05000073


	//   ....[15]....
        /*0064*/ 	.word	0x05000073


	//   ....[16]....
        /*0068*/ 	.word	0x05000073


	//   ....[17]....
        /*006c*/ 	.word	0x05000073


	//   ....[18]....
        /*0070*/ 	.word	0x05000073


	//   ....[19]....
        /*0074*/ 	.word	0x05000073


	//----- nvinfo : EIATTR_COOP_GROUP_INSTR_OFFSETS
	.align		4
.L_3658:
        /*0078*/ 	.byte	0x04, 0x28
        /*007a*/ 	.short	(.L_3660 - .L_3659)


	//   ....[0]....
.L_3659:
        /*007c*/ 	.word	0x00001080


	//   ....[1]....
        /*0080*/ 	.word	0x000010b0


	//   ....[2]....
        /*0084*/ 	.word	0x000010d0


	//   ....[3]....
        /*0088*/ 	.word	0x000010f0


	//   ....[4]....
        /*008c*/ 	.word	0x00001110


	//   ....[5]....
        /*0090*/ 	.word	0x00001440


	//   ....[6]....
        /*0094*/ 	.word	0x00001460


	//   ....[7]....
        /*0098*/ 	.word	0x00001480


	//   ....[8]....
        /*009c*/ 	.word	0x000014a0


	//   ....[9]....
        /*00a0*/ 	.word	0x000014c0


	//   ....[10]....
        /*00a4*/ 	.word	0x00001be0


	//   ....[11]....
        /*00a8*/ 	.word	0x00001c80


	//   ....[12]....
        /*00ac*/ 	.word	0x00001ce0


	//   ....[13]....
        /*00b0*/ 	.word	0x00001d40


	//   ....[14]....
        /*00b4*/ 	.word	0x00001da0


	//   ....[15]....
        /*00b8*/ 	.word	0x00002110


	//   ....[16]....
        /*00bc*/ 	.word	0x00002170


	//   ....[17]....
        /*00c0*/ 	.word	0x000021d0


	//   ....[18]....
        /*00c4*/ 	.word	0x00002230


	//   ....[19]....
        /*00c8*/ 	.word	0x00002290


	//----- nvinfo : EIATTR_EXIT_INSTR_OFFSETS
	.align		4
.L_3660:
        /*00cc*/ 	.byte	0x04, 0x1c
        /*00ce*/ 	.short	(.L_3662 - .L_3661)


	//   ....[0]....
.L_3661:
        /*00d0*/ 	.word	0x00000280


	//   ....[1]....
        /*00d4*/ 	.word	0x00001b80


	//----- nvinfo : EIATTR_MAX_THREADS
	.align		4
.L_3662:
        /*00d8*/ 	.byte	0x04, 0x05
        /*00da*/ 	.short	(.L_3664 - .L_3663)
.L_3663:
        /*00dc*/ 	.word	0x00000080
        /*00e0*/ 	.word	0x00000001
        /*00e4*/ 	.word	0x00000001


	//----- nvinfo : EIATTR_CRS_STACK_SIZE
	.align		4
.L_3664:
        /*00e8*/ 	.byte	0x04, 0x1e
        /*00ea*/ 	.short	(.L_3666 - .L_3665)
.L_3665:
        /*00ec*/ 	.word	0x00000000


	//----- nvinfo : EIATTR_CBANK_PARAM_SIZE
	.align		4
.L_3666:
        /*00f0*/ 	.byte	0x03, 0x19
        /*00f2*/ 	.short	0x00e8


	//----- nvinfo : EIATTR_PARAM_CBANK
	.align		4
        /*00f4*/ 	.byte	0x04, 0x0a
        /*00f6*/ 	.short	(.L_3668 - .L_3667)
	.align		4
.L_3667:
        /*00f8*/ 	.word	index@(.nv.constant0._ZN10layer_norm13ln_fwd_kernelINS_13Kernel_traitsIfffffjLj768ELj1ELj4ELj1ELj16ENS_18Kernel_traits_baseILj768EfffffjLj128EEEEELb0ELb1ELb0ELb1EEEvNS_9FwdParamsE)
        /*00fc*/ 	.short	0x0210
        /*00fe*/ 	.short	0x00e8


	//----- nvinfo : EIATTR_SW_WAR
	.align		4
.L_3668:
        /*0100*/ 	.byte	0x04, 0x36
        /*0102*/ 	.short	(.L_3670 - .L_3669)
.L_3669:
        /*0104*/ 	.word	0x00000008
.L_3670:


//--------------------- .nv.info._ZN10layer_norm13ln_fwd_kernelINS_13Kernel_traitsIfffffjLj768ELj1ELj4ELj1ELj16ENS_18Kernel_traits_baseILj768EfffffjLj128EEEEELb0ELb1ELb1ELb0EEEvNS_9FwdParamsE --------------------------
	.section	.nv.info._ZN10layer_norm13ln_fwd_kernelINS_13Kernel_traitsIfffffjLj768ELj1ELj4ELj1ELj16ENS_18Kernel_traits_baseILj768EfffffjLj128EEEEELb0ELb1ELb1ELb0EEEvNS_9FwdParamsE,"",@"SHT_CUDA_INFO"
	.sectionflags	@""
	.align	4


	//----- nvinfo : EIATTR_CUDA_API_VERSION
	.align		4
        /*0000*/ 	.byte	0x04, 0x37
        /*0002*/ 	.short	(.L_3672 - .L_3671)
.L_3671:
        /*0004*/ 	.word	0x00000082


	//----- nvinfo : EIATTR_KPARAM_INFO
	.align		4
.L_3672:
        /*0008*/ 	.byte	0x04, 0x17
        /*000a*/ 	.short	(.L_3674 - .L_3673)
.L_3673:
        /*000c*/ 	.word	0x00000000
        /*0010*/ 	.short	0x0000
        /*0012*/ 	.short	0x0000
        /*0014*/ 	.byte	0x00, 0xf0, 0xa1, 0x03


	//----- nvinfo : EIATTR_SPARSE_MMA_MASK
	.align		4
.L_3674:
        /*0018*/ 	.byte	0x03, 0x50
        /*001a*/ 	.short	0x0000


	//----- nvinfo : EIATTR_MAXREG_COUNT
	.align		4
        /*001c*/ 	.byte	0x03, 0x1b
        /*001e*/ 	.short	0x00ff


	//----- nvinfo : EIATTR_MERCURY_ISA_VERSION
	.align		4
        /*0020*/ 	.byte	0x03, 0x5f
        /*0022*/ 	.short	0x0101


	//----- nvinfo : EIATTR_COOP_GROUP_MASK_REGIDS
	.align		4
        /*0024*/ 	.byte	0x04, 0x29
        /*0026*/ 	.short	(.L_3676 - .L_3675)


	//   ....[0]....
.L_3675:
        /*0028*/ 	.word	0xffffffff


	//   ....[1]....
        /*002c*/ 	.word	0xffffffff


	//   ....[2]....
        /*0030*/ 	.word	0xffffffff


	//   ....[3]....
        /*0034*/ 	.word	0xffffffff


	//   ....[4]....
        /*0038*/ 	.word	0xffffffff


	//   ....[5]....
        /*003c*/ 	.word	0xffffffff


	//   ....[6]....
        /*0040*/ 	.word	0xffffffff


	//   ....[7]....
        /*0044*/ 	.word	0xffffffff


	//   ....[8]....
        /*0048*/ 	.word	0xffffffff


	//   ....[9]....
        /*004c*/ 	.word	0xffffffff


	//   ....[10]....
        /*0050*/ 	.word	0x0500007b


	//   ....[11]....
        /*0054*/ 	.word	0x0500007b


	//   ....[12]....
        /*0058*/ 	.word	0x0500007b


	//   ....[13]....
        /*005c*/ 	.word	0x0500007b


	//   ....[14]....
        /*0060*/ 	.word	0x0500007b


	//   ....[15]....
        /*0064*/ 	.word	0x0500007b


	//   ....[16]....
        /*0068*/ 	.word	0x0500007b


	//   ....[17]....
        /*006c*/ 	.word	0x0500007b


	//   ....[18]....
        /*0070*/ 	.word	0x0500007b


	//   ....[19]....
        /*0074*/ 	.word	0x0500007b


	//----- nvinfo : EIATTR_COOP_GROUP_INSTR_OFFSETS
	.align		4
.L_3676:
        /*0078*/ 	.byte	0x04, 0x28
        /*007a*/ 	.short	(.L_3678 - .L_3677)


	//   ....[0]....
.L_3677:
        /*007c*/ 	.word	0x000020e0


	//   ....[1]....
        /*0080*/ 	.word	0x00002110


	//   ....[2]....
        /*0084*/ 	.word	0x00002130


	//   ....[3]....
        /*0088*/ 	.word	0x00002150


	//   ....[4]....
        /*008c*/ 	.word	0x00002170


	//   ....[5]....
        /*0090*/ 	.word	0x000024b0


	//   ....[6]....
        /*0094*/ 	.word	0x000024d0


	//   ....[7]....
        /*0098*/ 	.word	0x000024f0


	//   ....[8]....
        /*009c*/ 	.word	0x00002510


	//   ....[9]....
        /*00a0*/ 	.word	0x00002530


	//   ....[10]....
        /*00a4*/ 	.word	0x00002ef0


	//   ....[11]....
        /*00a8*/ 	.word	0x00002f80


	//   ....[12]....
        /*00ac*/ 	.word	0x00002fd0


	//   ....[13]....
        /*00b0*/ 	.word	0x00003030


	//   ....[14]....
        /*00b4*/ 	.word	0x00003090


	//   ....[15]....
        /*00b8*/ 	.word	0x00003410


	//   ....[16]....
        /*00bc*/ 	.word	0x00003470


	//   ....[17]....
        /*00c0*/ 	.word	0x000034d0


	//   ....[18]....
        /*00c4*/ 	.word	0x00003520


	//   ....[19]....
        /*00c8*/ 	.word	0x00003570


	//----- nvinfo : EIATTR_EXIT_INSTR_OFFSETS
	.align		4
.L_3678:
        /*00cc*/ 	.byte	0x04, 0x1c
        /*00ce*/ 	.short	(.L_3680 - .L_3679)


	//   ....[0]....
.L_3679:
        /*00d0*/ 	.word	0x000008b0


	//   ....[1]....
        /*00d4*/ 	.word	0x00002e80


	//----- nvinfo : EIATTR_MAX_THREADS
	.align		4
.L_3680:
        /*00d8*/ 	.byte	0x04, 0x05
        /*00da*/ 	.short	(.L_3682 - .L_3681)
.L_3681:
        /*00dc*/ 	.word	0x00000080
        /*00e0*/ 	.word	0x00000001
        /*00e4*/ 	.word	0x00000001


	//----- nvinfo : EIATTR_CRS_STACK_SIZE
	.align		4
.L_3682:
        /*00e8*/ 	.byte	0x04, 0x1e
        /*00ea*/ 	.short	(.L_3684 - .L_3683)
.L_3683:
        /*00ec*/ 	.word	0x00000000


	//----- nvinfo : EIATTR_CBANK_PARAM_SIZE
	.align		4
.L_3684:
        /*00f0*/ 	.byte	0x03, 0x19
        /*00f2*/ 	.short	0x00e8


	//----- nvinfo : EIATTR_PARAM_CBANK
	.align		4
        /*00f4*/ 	.byte	0x04, 0x0a
        /*00f6*/ 	.short	(.L_3686 - .L_3685)
	.align		4
.L_3685:
        /*00f8*/ 	.word	index@(.nv.constant0._ZN10layer_norm13ln_fwd_kernelINS_13Kernel_traitsIfffffjLj768ELj1ELj4ELj1ELj16ENS_18Kernel_traits_baseILj768EfffffjLj128EEEEELb0ELb1ELb1ELb0EEEvNS_9FwdParamsE)
        /*00fc*/ 	.short	0x0210
        /*00fe*/ 	.short	0x00e8


	//----- nvinfo : EIATTR_SW_WAR
	.align		4
.L_3686:
        /*0100*/ 	.byte	0x04, 0x36
        /*0102*/ 	.short	(.L_3688 - .L_3687)
.L_3687:
        /*0104*/ 	.word	0x00000008
.L_3688:


//--------------------- .nv.info._ZN10layer_norm13ln_fwd_kernelINS_13Kernel_traitsIfffffjLj768ELj1ELj4ELj1ELj16ENS_18Kernel_traits_baseILj768EfffffjLj128EEEEELb0ELb1ELb1ELb1EEEvNS_9FwdParamsE --------------------------
	.section	.nv.info._ZN10layer_norm13ln_fwd_kernelINS_13Kernel_traitsIfffffjLj768ELj1ELj4ELj1ELj16ENS_18Kernel_traits_baseILj768EfffffjLj128EEEEELb0ELb1ELb1ELb1EEEvNS_9FwdParamsE,"",@"SHT_CUDA_INFO"
	.sectionflags	@""
	.align	4


	//----- nvinfo : EIATTR_CUDA_API_VERSION
	.align		4
        /*0000*/ 	.byte	0x04, 0x37
        /*0002*/ 	.short	(.L_3690 - .L_3689)
.L_3689:
        /*0004*/ 	.word	0x00000082


	//----- nvinfo : EIATTR_KPARAM_INFO
	.align		4
.L_3690:
        /*0008*/ 	.byte	0x04, 0x17
        /*000a*/ 	.short	(.L_3692 - .L_3691)
.L_3691:
        /*000c*/ 	.word	0x00000000
        /*0010*/ 	.short	0x0000
        /*0012*/ 	.short	0x0000
        /*0014*/ 	.byte	0x00, 0xf0, 0xa1, 0x03


	//----- nvinfo : EIATTR_SPARSE_MMA_MASK
	.align		4
.L_3692:
        /*0018*/ 	.byte	0x03, 0x50
        /*001a*/ 	.short	0x0000


	//----- nvinfo : EIATTR_MAXREG_COUNT
	.align		4
        /*001c*/ 	.byte	0x03, 0x1b
        /*001e*/ 	.short	0x00ff


	//----- nvinfo : EIATTR_MERCURY_ISA_VERSION
	.align		4
        /*0020*/ 	.byte	0x03, 0x5f
        /*0022*/ 	.short	0x0101


	//----- nvinfo : EIATTR_COOP_GROUP_MASK_REGIDS
	.align		4
        /*0024*/ 	.byte	0x04, 0x29
        /*0026*/ 	.short	(.L_3694 - .L_3693)


	//   ....[0]....
.L_3693:
        /*0028*/ 	.word	0xffffffff


	//   ....[1]....
        /*002c*/ 	.word	0xffffffff


	//   ....[2]....
        /*0030*/ 	.word	0xffffffff


	//   ....[3]....
        /*0034*/ 	.word	0xffffffff


	//   ....[4]....
        /*0038*/ 	.word	0xffffffff


	//   ....[5]....
        /*003c*/ 	.word	0xffffffff


	//   ....[6]....
        /*0040*/ 	.word	0xffffffff


	//   ....[7]....
        /*0044*/ 	.word	0xffffffff


	//   ....[8]....
        /*0048*/ 	.word	0xffffffff


	//   ....[9]....
        /*004c*/ 	.word	0xffffffff


	//   ....[10]....
        /*0050*/ 	.word	0x05000077


	//   ....[11]....
        /*0054*/ 	.word	0x05000077


	//   ....[12]....
        /*0058*/ 	.word	0x05000077


	//   ....[13]....
        /*005c*/ 	.word	0x05000077


	//   ....[14]....
        /*0060*/ 	.word	0x05000077


	//   ....[15]....
        /*0064*/ 	.word	0x05000077


	//   ....[16]....
        /*0068*/ 	.word	0x05000077


	//   ....[17]....
        /*006c*/ 	.word	0x05000077


	//   ....[18]....
        /*0070*/ 	.word	0x05000077


	//   ....[19]....
        /*0074*/ 	.word	0x05000077


	//----- nvinfo : EIATTR_COOP_GROUP_INSTR_OFFSETS
	.align		4
.L_3694:
        /*0078*/ 	.byte	0x04, 0x28
        /*007a*/ 	.short	(.L_3696 - .L_3695)


	//   ....[0]....
.L_3695:
        /*007c*/ 	.word	0x000017f0


	//   ....[1]....
        /*0080*/ 	.word	0x00001820


	//   ....[2]....
        /*0084*/ 	.word	0x00001840


	//   ....[3]....
        /*0088*/ 	.word	0x00001860


	//   ....[4]....
        /*008c*/ 	.word	0x00001880


	//   ....[5]....
        /*0090*/ 	.word	0x00001bb0


	//   ....[6]....
        /*0094*/ 	.word	0x00001bd0


	//   ....[7]....
        /*0098*/ 	.word	0x00001bf0


	//   ....[8]....
        /*009c*/ 	.word	0x00001c10


	//   ....[9]....
        /*00a0*/ 	.word	0x00001c30


	//   ....[10]....
        /*00a4*/ 	.word	0x00002410


	//   ....[11]....
        /*00a8*/ 	.word	0x000024c0


	//   ....[12]....
        /*00ac*/ 	.word	0x00002530


	//   ....[13]....
        /*00b0*/ 	.word	0x000025a0


	//   ....[14]....
        /*00b4*/ 	.word	0x00002610


	//   ....[15]....
        /*00b8*/ 	.word	0x00002980


	//   ....[16]....
        /*00bc*/ 	.word	0x000029f0


	//   ....[17]....
        /*00c0*/ 	.word	0x00002a60


	//   ....[18]....
        /*00c4*/ 	.word	0x00002ad0


	//   ....[19]....
        /*00c8*/ 	.word	0x00002b40


	//----- nvinfo : EIATTR_EXIT_INSTR_OFFSETS
	.align		4
.L_3696:
        /*00cc*/ 	.byte	0x04, 0x1c
        /*00ce*/ 	.short	(.L_3698 - .L_3697)


	//   ....[0]....
.L_3697:
        /*00d0*/ 	.word	0x00000280


	//   ....[1]....
        /*00d4*/ 	.word	0x000023a0


	//----- nvinfo : EIATTR_MAX_THREADS
	.align		4
.L_3698:
        /*00d8*/ 	.byte	0x04, 0x05
        /*00da*/ 	.short	(.L_3700 - .L_3699)
.L_3699:
        /*00dc*/ 	.word	0x00000080
        /*00e0*/ 	.word	0x00000001
        /*00e4*/ 	.word	0x00000001


	//----- nvinfo : EIATTR_CRS_STACK_SIZE
	.align		4
.L_3700:
        /*00e8*/ 	.byte	0x04, 0x1e
        /*00ea*/ 	.short	(.L_3702 - .L_3701)
.L_3701:
        /*00ec*/ 	.word	0x00000000


	//----- nvinfo : EIATTR_CBANK_PARAM_SIZE
	.align		4
.L_3702:
        /*00f0*/ 	.byte	0x03, 0x19
        /*00f2*/ 	.short	0x00e8


	//----- nvinfo : EIATTR_PARAM_CBANK
	.align		4
        /*00f4*/ 	.byte	0x04, 0x0a
        /*00f6*/ 	.short	(.L_3704 - .L_3703)
	.align		4
.L_3703:
        /*00f8*/ 	.word	index@(.nv.constant0._ZN10layer_norm13ln_fwd_kernelINS_13Kernel_traitsIfffffjLj768ELj1ELj4ELj1ELj16ENS_18Kernel_traits_baseILj768EfffffjLj128EEEEELb0ELb1ELb1ELb1EEEvNS_9FwdParamsE)
        /*00fc*/ 	.short	0x0210
        /*00fe*/ 	.short	0x00e8


	//----- nvinfo : EIATTR_SW_WAR
	.align		4
.L_3704:
        /*0100*/ 	.byte	0x04, 0x36
        /*0102*/ 	.short	(.L_3706 - .L_3705)
.L_3705:
        /*0104*/ 	.word	0x00000008
.L_3706:


//--------------------- .nv.info._ZN10layer_norm13ln_fwd_kernelINS_13Kernel_traitsIfffffjLj768ELj1ELj4ELj1ELj16ENS_18Kernel_traits_baseILj768EfffffjLj128EEEEELb1ELb0ELb0ELb0EEEvNS_9FwdParamsE --------------------------
	.section	.nv.info._ZN10layer_norm13ln_fwd_kernelINS_13Kernel_traitsIfffffjLj768ELj1ELj4ELj1ELj16ENS_18Kernel_traits_baseILj768EfffffjLj128EEEEELb1ELb0ELb0ELb0EEEvNS_9FwdParamsE,"",@"SHT_CUDA_INFO"
	.sectionflags	@""
	.align	4


	//----- nvinfo : EIATTR_CUDA_API_VERSION
	.align		4
        /*0000*/ 	.byte	0x04, 0x37
        /*0002*/ 	.short	(.L_3708 - .L_3707)
.L_3707:
        /*0004*/ 	.word	0x00000082


	//----- nvinfo : EIATTR_KPARAM_INFO
	.align		4
.L_3708:
        /*0008*/ 	.byte	0x04, 0x17
        /*000a*/ 	.short	(.L_3710 - .L_3709)
.L_3709:
        /*000c*/ 	.word	0x00000000
        /*0010*/ 	.short	0x0000
        /*0012*/ 	.short	0x0000
        /*0014*/ 	.byte	0x00, 0xf0, 0xa1, 0x03


	//----- nvinfo : EIATTR_SPARSE_MMA_MASK
	.align		4
.L_3710:
        /*0018*/ 	.byte	0x03, 0x50
        /*001a*/ 	.short	0x0000


	//----- nvinfo : EIATTR_MAXREG_COUNT
	.align		4
        /*001c*/ 	.byte	0x03, 0x1b
        /*001e*/ 	.short	0x00ff


	//----- nvinfo : EIATTR_MERCURY_ISA_VERSION
	.align		4
        /*0020*/ 	.byte	0x03, 0x5f
        /*0022*/ 	.short	0x0101


	//----- nvinfo : EIATTR_COOP_GROUP_MASK_REGIDS
	.align		4
        /*0024*/ 	.byte	0x04, 0x29
        /*0026*/ 	.short	(.L_3712 - .L_3711)


	//   ....[0]....
.L_3711:
        /*0028*/ 	.word	0xffffffff


	//   ....[1]....
        /*002c*/ 	.word	0xffffffff


	//   ....[2]....
        /*0030*/ 	.word	0xffffffff


	//   ....[3]....
        /*0034*/ 	.word	0xffffffff


	//   ....[4]....
        /*0038*/ 	.word	0xffffffff


	//   ....[5]....
        /*003c*/ 	.word	0xffffffff


	//   ....[6]....
        /*0040*/ 	.word	0xffffffff


	//   ....[7]....
        /*0044*/ 	.word	0xffffffff


	//   ....[8]....
        /*0048*/ 	.word	0xffffffff


	//   ....[9]....
        /*004c*/ 	.word	0xffffffff


	//   ....[10]....
        /*0050*/ 	.word	0x05000066


	//   ....[11]....
        /*0054*/ 	.word	0x05000066


	//   ....[12]....
        /*0058*/ 	.word	0x05000066


	//   ....[13]....
        /*005c*/ 	.word	0x05000066


	//   ....[14]....
        /*0060*/ 	.word	0x05000066


	//   ....[15]....
        /*0064*/ 	.word	0x05000066


	//   ....[16]....
        /*0068*/ 	.word	0x05000066


	//   ....[17]....
        /*006c*/ 	.word	0x05000066


	//   ....[18]....
        /*0070*/ 	.word	0x05000066


	//   ....[19]....
        /*0074*/ 	.word	0x05000066


	//----- nvinfo : EIATTR_COOP_GROUP_INSTR_OFFSETS
	.align		4
.L_3712:
        /*0078*/ 	.byte	0x04, 0x28
        /*007a*/ 	.short	(.L_3714 - .L_3713)


	//   ....[0]....
.L_3713:
        /*007c*/ 	.word	0x00009690


	//   ....[1]....
        /*0080*/ 	.word	0x000096d0


	//   ....[2]....
        /*0084*/ 	.word	0x000096f0


	//   ....[3]....
        /*0088*/ 	.word	0x00009710


	//   ....[4]....
        /*008c*/ 	.word	0x00009730


	//   ....[5]....
        /*0090*/ 	.word	0x00009a70


	//   ....[6]....
        /*0094*/ 	.word	0x00009a90


	//   ....[7]....
        /*0098*/ 	.word	0x00009ab0


	//   ....[8]....
        /*009c*/ 	.word	0x00009ad0


	//   ....[9]....
        /*00a0*/ 	.word	0x00009af0


	//   ....[10]....
        /*00a4*/ 	.word	0x0000a410


	//   ....[11]....
        /*00a8*/ 	.word	0x0000a4b0


	//   ....[12]....
        /*00ac*/ 	.word	0x0000a520


	//   ....[13]....
        /*00b0*/ 	.word	0x0000a590


	//   ....[14]....
        /*00b4*/ 	.word	0x0000a600


	//   ....[15]....
        /*00b8*/ 	.word	0x0000a9b0


	//   ....[16]....
        /*00bc*/ 	.word	0x0000aa20


	//   ....[17]....
        /*00c0*/ 	.word	0x0000aa90


	//   ....[18]....
        /*00c4*/ 	.word	0x0000ab00


	//   ....[19]....
        /*00c8*/ 	.word	0x0000ab70


	//----- nvinfo : EIATTR_EXIT_INSTR_OFFSETS
	.align		4
.L_3714:
        /*00cc*/ 	.byte	0x04, 0x1c
        /*00ce*/ 	.short	(.L_3716 - .L_3715)


	//   ....[0]....
.L_3715:
        /*00d0*/ 	.word	0x00000bc0


	//   ....[1]....
        /*00d4*/ 	.word	0x0000a3a0


	//----- nvinfo : EIATTR_MAX_THREADS
	.align		4
.L_3716:
        /*00d8*/ 	.byte	0x04, 0x05
        /*00da*/ 	.short	(.L_3718 - .L_3717)
.L_3717:
        /*00dc*/ 	.word	0x00000080
        /*00e0*/ 	.word	0x00000001
        /*00e4*/ 	.word	0x00000001


	//----- nvinfo : EIATTR_CRS_STACK_SIZE
	.align		4
.L_3718:
        /*00e8*/ 	.byte	0x04, 0x1e
        /*00ea*/ 	.short	(.L_3720 - .L_3719)
.L_3719:
        /*00ec*/ 	.word	0x00000000


	//----- nvinfo : EIATTR_CBANK_PARAM_SIZE
	.align		4
.L_3720:
        /*00f0*/ 	.byte	0x03, 0x19
        /*00f2*/ 	.short	0x00e8


	//----- nvinfo : EIATTR_PARAM_CBANK
	.align		4
        /*00f4*/ 	.byte	0x04, 0x0a
        /*00f6*/ 	.short	(.L_3722 - .L_3721)
	.align		4
.L_3721:
        /*00f8*/ 	.word	index@(.nv.constant0._ZN10layer_norm13ln_fwd_kernelINS_13Kernel_traitsIfffffjLj768ELj1ELj4ELj1ELj16ENS_18Kernel_traits_baseILj768EfffffjLj128EEEEELb1ELb0ELb0ELb0EEEvNS_9FwdParamsE)
        /*00fc*/ 	.short	0x0210
        /*00fe*/ 	.short	0x00e8


	//----- nvinfo : EIATTR_SW_WAR
	.align		4
.L_3722:
        /*0100*/ 	.byte	0x04, 0x36
        /*0102*/ 	.short	(.L_3724 - .L_3723)
.L_3723:
        /*0104*/ 	.word	0x00000008
.L_3724:


//--------------------- .nv.info._ZN10layer_norm13ln_fwd_kernelINS_13Kernel_traitsIfffffjLj768ELj1ELj4ELj1ELj16ENS_18Kernel_traits_baseILj768EfffffjLj128EEEEELb1ELb0ELb0ELb1EEEvNS_9FwdParamsE --------------------------
	.section	.nv.info._ZN10layer_norm13ln_fwd_kernelINS_13Kernel_traitsIfffffjLj768ELj1ELj4ELj1ELj16ENS_18Kernel_traits_baseILj768EfffffjLj128EEEEELb1ELb0ELb0ELb1EEEvNS_9FwdParamsE,"",@"SHT_CUDA_INFO"
	.sectionflags	@""
	.align	4


	//----- nvinfo : EIATTR_CUDA_API_VERSION
	.align		4
        /*0000*/ 	.byte	0x04, 0x37
        /*0002*/ 	.short	(.L_3726 - .L_3725)
.L_3725:
        /*0004*/ 	.word	0x00000082


	//----- nvinfo : EIATTR_KPARAM_INFO
	.align		4
.L_3726:
        /*0008*/ 	.byte	0x04, 0x17
        /*000a*/ 	.short	(.L_3728 - .L_3727)
.L_3727:
        /*000c*/ 	.word	0x00000000
        /*0010*/ 	.short	0x0000
        /*0012*/ 	.short	0x0000
        /*0014*/ 	.byte	0x00, 0xf0, 0xa1, 0x03


	//----- nvinfo : EIATTR_SPARSE_MMA_MASK
	.align		4
.L_3728:
        /*0018*/ 	.byte	0x03, 0x50
        /*001a*/ 	.short	0x0000


	//----- nvinfo : EIATTR_MAXREG_COUNT
	.align		4
        /*001c*/ 	.byte	0x03, 0x1b
        /*001e*/ 	.short	0x00ff


	//----- nvinfo : EIATTR_MERCURY_ISA_VERSION
	.align		4
        /*0020*/ 	.byte	0x03, 0x5f
        /*0022*/ 	.short	0x0101


	//----- nvinfo : EIATTR_COOP_GROUP_MASK_REGIDS
	.align		4
        /*0024*/ 	.byte	0x04, 0x29
        /*0026*/ 	.short	(.L_3730 - .L_3729)


	//   ....[0]....
.L_3729:
        /*0028*/ 	.word	0xffffffff


	//   ....[1]....
        /*002c*/ 	.word	0xffffffff


	//   ....[2]....
        /*0030*/ 	.word	0xffffffff


	//   ....[3]....
        /*0034*/ 	.word	0xffffffff


	//   ....[4]....
        /*0038*/ 	.word	0xffffffff


	//   ....[5]....
        /*003c*/ 	.word	0xffffffff


	//   ....[6]....
        /*0040*/ 	.word	0xffffffff


	//   ....[7]....
        /*0044*/ 	.word	0xffffffff


	//   ....[8]....
        /*0048*/ 	.word	0xffffffff


	//   ....[9]....
        /*004c*/ 	.word	0xffffffff


	//   ....[10]....
        /*0050*/ 	.word	0x05000060


	//   ....[11]....
        /*0054*/ 	.word	0x05000060


	//   ....[12]....
        /*0058*/ 	.word	0x05000060


	//   ....[13]....
        /*005c*/ 	.word	0x05000060


	//   ....[14]....
        /*0060*/ 	.word	0x05000060


	//   ....[15]....
        /*0064*/ 	.word	0x05000060


	//   ....[16]....
        /*0068*/ 	.word	0x05000060


	//   ....[17]....
        /*006c*/ 	.word	0x05000060


	//   ....[18]....
        /*0070*/ 	.word	0x05000060


	//   ....[19]....
        /*0074*/ 	.word	0x05000060


	//----- nvinfo : EIATTR_COOP_GROUP_INSTR_OFFSETS
	.align		4
.L_3730:
        /*0078*/ 	.byte	0x04, 0x28
        /*007a*/ 	.short	(.L_3732 - .L_3731)


	//   ....[0]....
.L_3731:
        /*007c*/ 	.word	0x00008e30


	//   ....[1]....
        /*0080*/ 	.word	0x00008e50


	//   ....[2]....
        /*0084*/ 	.word	0x00008e80


	//   ....[3]....
        /*0088*/ 	.word	0x00008ea0


	//   ....[4]....
        /*008c*/ 	.word	0x00008ec0


	//   ....[5]....
        /*0090*/ 	.word	0x000091f0


	//   ....[6]....
        /*0094*/ 	.word	0x00009210


	//   ....[7]....
        /*0098*/ 	.word	0x00009230


	//   ....[8]....
        /*009c*/ 	.word	0x00009250


	//   ....[9]....
        /*00a0*/ 	.word	0x00009270


	//   ....[10]....
        /*00a4*/ 	.word	0x000099a0


	//   ....[11]....
        /*00a8*/ 	.word	0x00009a40


	//   ....[12]....
        /*00ac*/ 	.word	0x00009ac0


	//   ....[13]....
        /*00b0*/ 	.word	0x00009b30


	//   ....[14]....
        /*00b4*/ 	.word	0x00009ba0


	//   ....[15]....
        /*00b8*/ 	.word	0x00009f10


	//   ....[16]....
        /*00bc*/ 	.word	0x00009f80


	//   ....[17]....
        /*00c0*/ 	.word	0x00009ff0


	//   ....[18]....
        /*00c4*/ 	.word	0x0000a060


	//   ....[19]....
        /*00c8*/ 	.word	0x0000a0d0


	//----- nvinfo : EIATTR_EXIT_INSTR_OFFSETS
	.align		4
.L_3732:
        /*00cc*/ 	.byte	0x04, 0x1c
        /*00ce*/ 	.short	(.L_3734 - .L_3733)


	//   ....[0]....
.L_3733:
        /*00d0*/ 	.word	0x000006c0


	//   ....[1]....
        /*00d4*/ 	.word	0x00009930


	//----- nvinfo : EIATTR_MAX_THREADS
	.align		4
.L_3734:
        /*00d8*/ 	.byte	0x04, 0x05
        /*00da*/ 	.short	(.L_3736 - .L_3735)
.L_3735:
        /*00dc*/ 	.word	0x00000080
        /*00e0*/ 	.word	0x00000001
        /*00e4*/ 	.word	0x00000001


	//----- nvinfo : EIATTR_CRS_STACK_SIZE
	.align		4
.L_3736:
        /*00e8*/ 	.byte	0x04, 0x1e
        /*00ea*/ 	.short	(.L_3738 - .L_3737)
.L_3737:
        /*00ec*/ 	.word	0x00000000


	//----- nvinfo : EIATTR_CBANK_PARAM_SIZE
	.align		4
.L_3738:
        /*00f0*/ 	.byte	0x03, 0x19
        /*00f2*/ 	.short	0x00e8


	//----- nvinfo : EIATTR_PARAM_CBANK
	.align		4
        /*00f4*/ 	.byte	0x04, 0x0a
        /*00f6*/ 	.short	(.L_3740 - .L_3739)
	.align		4
.L_3739:
        /*00f8*/ 	.word	index@(.nv.constant0._ZN10layer_norm13ln_fwd_kernelINS_13Kernel_traitsIfffffjLj768ELj1ELj4ELj1ELj16ENS_18Kernel_traits_baseILj768EfffffjLj128EEEEELb1ELb0ELb0ELb1EEEvNS_9FwdParamsE)
        /*00fc*/ 	.short	0x0210
        /*00fe*/ 	.short	0x00e8


	//----- nvinfo : EIATTR_SW_WAR
	.align		4
.L_3740:
        /*0100*/ 	.byte	0x04, 0x36
        /*0102*/ 	.short	(.L_3742 - .L_3741)
.L_3741:
        /*0104*/ 	.word	0x00000008
.L_3742:


//--------------------- .nv.info._ZN10layer_norm13ln_fwd_kernelINS_13Kernel_traitsIfffffjLj768ELj1ELj4ELj1ELj16ENS_18Kernel_traits_baseILj768EfffffjLj128EEEEELb1ELb0ELb1ELb0EEEvNS_9FwdParamsE --------------------------
	.section	.nv.info._ZN10layer_norm13ln_fwd_kernelINS_13Kernel_traitsIfffffjLj768ELj1ELj4ELj1ELj16ENS_18Kernel_traits_baseILj768EfffffjLj128EEEEELb1ELb0ELb1ELb0EEEvNS_9FwdParamsE,"",@"SHT_CUDA_INFO"
	.sectionflags	@""
	.align	4


	//----- nvinfo : EIATTR_CUDA_API_VERSION
	.align		4
        /*0000*/ 	.byte	0x04, 0x37
        /*0002*/ 	.short	(.L_3744 - .L_3743)
.L_3743:
        /*0004*/ 	.word	0x00000082


	//----- nvinfo : EIATTR_KPARAM_INFO
	.align		4
.L_3744:
        /*0008*/ 	.byte	0x04, 0x17
        /*000a*/ 	.short	(.L_3746 - .L_3745)
.L_3745:
        /*000c*/ 	.word	0x00000000
        /*0010*/ 	.short	0x0000
        /*0012*/ 	.short	0x0000
        /*0014*/ 	.byte	0x00, 0xf0, 0xa1, 0x03


	//----- nvinfo : EIATTR_SPARSE_MMA_MASK
	.align		4
.L_3746:
        /*0018*/ 	.byte	0x03, 0x50
        /*001a*/ 	.short	0x0000


	//----- nvinfo : EIATTR_MAXREG_COUNT
	.align		4
        /*001c*/ 	.byte	0x03, 0x1b
        /*001e*/ 	.short	0x00ff


	//----- nvinfo : EIATTR_MERCURY_ISA_VERSION
	.align		4
        /*0020*/ 	.byte	0x03, 0x5f
        /*0022*/ 	.short	0x0101


	//----- nvinfo : EIATTR_COOP_GROUP_MASK_REGIDS
	.align		4
        /*0024*/ 	.byte	0x04, 0x29
        /*0026*/ 	.short	(.L_3748 - .L_3747)


	//   ....[0]....
.L_3747:
        /*0028*/ 	.word	0xffffffff


	//   ....[1]....
        /*002c*/ 	.word	0xffffffff


	//   ....[2]....
        /*0030*/ 	.word	0xffffffff


	//   ....[3]....
        /*0034*/ 	.word	0xffffffff


	//   ....[4]....
        /*0038*/ 	.word	0xffffffff


	//   ....[5]....
        /*003c*/ 	.word	0xffffffff


	//   ....[6]....
        /*0040*/ 	.word	0xffffffff


	//   ....[7]....
        /*0044*/ 	.word	0xffffffff


	//   ....[8]....
        /*0048*/ 	.word	0xffffffff


	//   ....[9]....
        /*004c*/ 	.word	0xffffffff


	//   ....[10]....
        /*0050*/ 	.word	0x05000073


	//   ....[11]....
        /*0054*/ 	.word	0x05000073


	//   ....[12]....
        /*0058*/ 	.word	0x05000073


	//   ....[13]....
        /*005c*/ 	.word	0x05000073


	//   ....[14]....
        /*0060*/ 	.word	0x05000073


	//   ....[15]....
        /*0064*/ 	.word	0x05000073


	//   ....[16]....
        /*0068*/ 	.word	0x05000073


	//   ....[17]....
        /*006c*/ 	.word	0x05000073


	//   ....[18]....
        /*0070*/ 	.word	0x05000073


	//   ....[19]....
        /*0074*/ 	.word	0x05000073


	//----- nvinfo : EIATTR_COOP_GROUP_INSTR_OFFSETS
	.align		4
.L_3748:
        /*0078*/ 	.byte	0x04, 0x28
        /*007a*/ 	.short	(.L_3750 - .L_3749)


	//   ....[0]....
.L_3749:
        /*007c*/ 	.word	0x0000a350


	//   ....[1]....
        /*0080*/ 	.word	0x0000a370


	//   ....[2]....
        /*0084*/ 	.word	0x0000a390


	//   ....[3]....
        /*0088*/ 	.word	0x0000a3b0


	//   ....[4]....
        /*008c*/ 	.word	0x0000a3e0


	//   ....[5]....
        /*0090*/ 	.word	0x0000a720


	//   ....[6]....
        /*0094*/ 	.word	0x0000a740


	//   ....[7]....
        /*0098*/ 	.word	0x0000a760


	//   ....[8]....
        /*009c*/ 	.word	0x0000a780


	//   ....[9]....
        /*00a0*/ 	.word	0x0000a7a0


	//   ....[10]....
        /*00a4*/ 	.word	0x0000b170


	//   ....[11]....
        /*00a8*/ 	.word	0x0000b210


	//   ....[12]....
        /*00ac*/ 	.word	0x0000b280


	//   ....[13]....
        /*00b0*/ 	.word	0x0000b2f0


	//   ....[14]....
        /*00b4*/ 	.word	0x0000b370


	//   ....[15]....
        /*00b8*/ 	.word	0x0000b700


	//   ....[16]....
        /*00bc*/ 	.word	0x0000b770


	//   ....[17]....
        /*00c0*/ 	.word	0x0000b7e0


	//   ....[18]....
        /*00c4*/ 	.word	0x0000b850


	//   ....[19]....
        /*00c8*/ 	.word	0x0000b8c0


	//----- nvinfo : EIATTR_EXIT_INSTR_OFFSETS
	.align		4
.L_3750:
        /*00cc*/ 	.byte	0x04, 0x1c
        /*00ce*/ 	.short	(.L_3752 - .L_3751)


	//   ....[0]....
.L_3751:
        /*00d0*/ 	.word	0x00000bd0


	//   ....[1]....
        /*00d4*/ 	.word	0x0000b100


	//----- nvinfo : EIATTR_MAX_THREADS
	.align		4
.L_3752:
        /*00d8*/ 	.byte	0x04, 0x05
        /*00da*/ 	.short	(.L_3754 - .L_3753)
.L_3753:
        /*00dc*/ 	.word	0x00000080
        /*00e0*/ 	.word	0x00000001
        /*00e4*/ 	.word	0x00000001


	//----- nvinfo : EIATTR_CRS_STACK_SIZE
	.align		4
.L_3754:
        /*00e8*/ 	.byte	0x04, 0x1e
        /*00ea*/ 	.short	(.L_3756 - .L_3755)
.L_3755:
        /*00ec*/ 	.word	0x00000000


	//----- nvinfo : EIATTR_CBANK_PARAM_SIZE
	.align		4
.L_3756:
        /*00f0*/ 	.byte	0x03, 0x19
        /*00f2*/ 	.short	0x00e8


	//----- nvinfo : EIATTR_PARAM_CBANK
	.align		4
        /*00f4*/ 	.byte	0x04, 0x0a
        /*00f6*/ 	.short	(.L_3758 - .L_3757)
	.align		4
.L_3757:
        /*00f8*/ 	.word	index@(.nv.constant0._ZN10layer_norm13ln_fwd_kernelINS_13Kernel_traitsIfffffjLj768ELj1ELj4ELj1ELj16ENS_18Kernel_traits_baseILj768EfffffjLj128EEEEELb1ELb0ELb1ELb0EEEvNS_9FwdParamsE)
        /*00fc*/ 	.short	0x0210
        /*00fe*/ 	.short	0x00e8


	//----- nvinfo : EIATTR_SW_WAR
	.align		4
.L_3758:
        /*0100*/ 	.byte	0x04, 0x36
        /*0102*/ 	.short	(.L_3760 - .L_3759)
.L_3759:
        /*0104*/ 	.word	0x00000008
.L_3760:


//--------------------- .nv.info._ZN10layer_norm13ln_fwd_kernelINS_13Kernel_traitsIfffffjLj768ELj1ELj4ELj1ELj16ENS_18Kernel_traits_baseILj768EfffffjLj128EEEEELb1ELb0ELb1ELb1EEEvNS_9FwdParamsE --------------------------
	.section	.nv.info._ZN10layer_norm13ln_fwd_kernelINS_13Kernel_traitsIfffffjLj768ELj1ELj4ELj1ELj16ENS_18Kernel_traits_baseILj768EfffffjLj128EEEEELb1ELb0ELb1ELb1EEEvNS_9FwdParamsE,"",@"SHT_CUDA_INFO"
	.sectionflags	@""
	.align	4


	//----- nvinfo : EIATTR_CUDA_API_VERSION
	.align		4
        /*0000*/ 	.byte	0x04, 0x37
        /*0002*/ 	.short	(.L_3762 - .L_3761)
.L_3761:
        /*0004*/ 	.word	0x00000082


	//----- nvinfo : EIATTR_KPARAM_INFO
	.align		4
.L_3762:
        /*0008*/ 	.byte	0x04, 0x17
        /*000a*/ 	.short	(.L_3764 - .L_3763)
.L_3763:
        /*000c*/ 	.word	0x00000000
        /*0010*/ 	.short	0x0000
        /*0012*/ 	.short	0x0000
        /*0014*/ 	.byte	0x00, 0xf0, 0xa1, 0x03


	//----- nvinfo : EIATTR_SPARSE_MMA_MASK
	.align		4
.L_3764:
        /*0018*/ 	.byte	0x03, 0x50
        /*001a*/ 	.short	0x0000


	//----- nvinfo : EIATTR_MAXREG_COUNT
	.align		4
        /*001c*/ 	.byte	0x03, 0x1b
        /*001e*/ 	.short	0x00ff


	//----- nvinfo : EIATTR_MERCURY_ISA_VERSION
	.align		4
        /*0020*/ 	.byte	0x03, 0x5f
        /*0022*/ 	.short	0x0101


	//----- nvinfo : EIATTR_COOP_GROUP_MASK_REGIDS
	.align		4
        /*0024*/ 	.byte	0x04, 0x29
        /*0026*/ 	.short	(.L_3766 - .L_3765)


	//   ....[0]....
.L_3765:
        /*0028*/ 	.word	0xffffffff


	//   ....[1]....
        /*002c*/ 	.word	0xffffffff


	//   ....[2]....
        /*0030*/ 	.word	0xffffffff


	//   ....[3]....
        /*0034*/ 	.word	0xffffffff


	//   ....[4]....
        /*0038*/ 	.word	0xffffffff


	//   ....[5]....
        /*003c*/ 	.word	0xffffffff


	//   ....[6]....
        /*0040*/ 	.word	0xffffffff


	//   ....[7]....
        /*0044*/ 	.word	0xffffffff


	//   ....[8]....
        /*0048*/ 	.word	0xffffffff


	//   ....[9]....
        /*004c*/ 	.word	0xffffffff


	//   ....[10]....
        /*0050*/ 	.word	0x0500006c


	//   ....[11]....
        /*0054*/ 	.word	0x0500006c


	//   ....[12]....
        /*0058*/ 	.word	0x0500006c


	//   ....[13]....
        /*005c*/ 	.word	0x0500006c


	//   ....[14]....
        /*0060*/ 	.word	0x0500006c


	//   ....[15]....
        /*0064*/ 	.word	0x0500006c


	//   ....[16]....
        /*0068*/ 	.word	0x0500006c


	//   ....[17]....
        /*006c*/ 	.word	0x0500006c


	//   ....[18]....
        /*0070*/ 	.word	0x0500006c


	//   ....[19]....
        /*0074*/ 	.word	0x0500006c


	//----- nvinfo : EIATTR_COOP_GROUP_INSTR_OFFSETS
	.align		4
.L_3766:
        /*0078*/ 	.byte	0x04, 0x28
        /*007a*/ 	.short	(.L_3768 - .L_3767)


	//   ....[0]....
.L_3767:
        /*007c*/ 	.word	0x00009e80


	//   ....[1]....
        /*0080*/ 	.word	0x00009eb0


	//   ....[2]....
        /*0084*/ 	.word	0x00009ed0


	//   ....[3]....
        /*0088*/ 	.word	0x00009ef0


	//   ....[4]....
        /*008c*/ 	.word	0x00009f10


	//   ....[5]....
        /*0090*/ 	.word	0x0000a240


	//   ....[6]....
        /*0094*/ 	.word	0x0000a260


	//   ....[7]....
        /*0098*/ 	.word	0x0000a280


	//   ....[8]....
        /*009c*/ 	.word	0x0000a2a0


	//   ....[9]....
        /*00a0*/ 	.word	0x0000a2c0


	//   ....[10]....
        /*00a4*/ 	.word	0x0000aac0


	//   ....[11]....
        /*00a8*/ 	.word	0x0000ab70


	//   ....[12]....
        /*00ac*/ 	.word	0x0000abe0


	//   ....[13]....
        /*00b0*/ 	.word	0x0000ac50


	//   ....[14]....
        /*00b4*/ 	.word	0x0000acc0


	//   ....[15]....
        /*00b8*/ 	.word	0x0000b040


	//   ....[16]....
        /*00bc*/ 	.word	0x0000b0b0


	//   ....[17]....
        /*00c0*/ 	.word	0x0000b120


	//   ....[18]....
        /*00c4*/ 	.word	0x0000b190


	//   ....[19]....
        /*00c8*/ 	.word	0x0000b200


	//----- nvinfo : EIATTR_EXIT_INSTR_OFFSETS
	.align		4
.L_3768:
        /*00cc*/ 	.byte	0x04, 0x1c
        /*00ce*/ 	.short	(.L_3770 - .L_3769)


	//   ....[0]....
.L_3769:
        /*00d0*/ 	.word	0x000006c0


	//   ....[1]....
        /*00d4*/ 	.word	0x0000aa50


	//----- nvinfo : EIATTR_MAX_THREADS
	.align		4
.L_3770:
        /*00d8*/ 	.byte	0x04, 0x05
        /*00da*/ 	.short	(.L_3772 - .L_3771)
.L_3771:
        /*00dc*/ 	.word	0x00000080
        /*00e0*/ 	.word	0x00000001
        /*00e4*/ 	.word	0x00000001


	//----- nvinfo : EIATTR_CRS_STACK_SIZE
	.align		4
.L_3772:
        /*00e8*/ 	.byte	0x04, 0x1e
        /*00ea*/ 	.short	(.L_3774 - .L_3773)
.L_3773:
        /*00ec*/ 	.word	0x00000000


	//----- nvinfo : EIATTR_CBANK_PARAM_SIZE
	.align		4
.L_3774:
        /*00f0*/ 	.byte	0x03, 0x19
        /*00f2*/ 	.short	0x00e8


	//----- nvinfo : EIATTR_PARAM_CBANK
	.align		4
        /*00f4*/ 	.byte	0x04, 0x0a
        /*00f6*/ 	.short	(.L_3776 - .L_3775)
	.align		4
.L_3775:
        /*00f8*/ 	.word	index@(.nv.constant0._ZN10layer_norm13ln_fwd_kernelINS_13Kernel_traitsIfffffjLj768ELj1ELj4ELj1ELj16ENS_18Kernel_traits_baseILj768EfffffjLj128EEEEELb1ELb0ELb1ELb1EEEvNS_9FwdParamsE)
        /*00fc*/ 	.short	0x0210
        /*00fe*/ 	.short	0x00e8


	//----- nvinfo : EIATTR_SW_WAR
	.align		4
.L_3776:
        /*0100*/ 	.byte	0x04, 0x36
        /*0102*/ 	.short	(.L_3778 - .L_3777)
.L_3777:
        /*0104*/ 	.word	0x00000008
.L_3778:


//--------------------- .nv.info._ZN10layer_norm13ln_fwd_kernelINS_13Kernel_traitsIfffffjLj768ELj1ELj4ELj1ELj16ENS_18Kernel_traits_baseILj768EfffffjLj128EEEEELb1ELb1ELb0ELb0EEEvNS_9FwdParamsE --------------------------
	.section	.nv.info._ZN10layer_norm13ln_fwd_kernelINS_13Kernel_traitsIfffffjLj768ELj1ELj4ELj1ELj16ENS_18Kernel_traits_baseILj768EfffffjLj128EEEEELb1ELb1ELb0ELb0EEEvNS_9FwdParamsE,"",@"SHT_CUDA_INFO"
	.sectionflags	@""
	.align	4


	//----- nvinfo : EIATTR_CUDA_API_VERSION
	.align		4
        /*0000*/ 	.byte	0x04, 0x37
        /*0002*/ 	.short	(.L_3780 - .L_3779)
.L_3779:
        /*0004*/ 	.word	0x00000082


	//----- nvinfo : EIATTR_KPARAM_INFO
	.align		4
.L_3780:
        /*0008*/ 	.byte	0x04, 0x17
        /*000a*/ 	.short	(.L_3782 - .L_3781)
.L_3781:
        /*000c*/ 	.word	0x00000000
        /*0010*/ 	.short	0x0000
        /*0012*/ 	.short	0x0000
        /*0014*/ 	.byte	0x00, 0xf0, 0xa1, 0x03


	//----- nvinfo : EIATTR_SPARSE_MMA_MASK
	.align		4
.L_3782:
        /*0018*/ 	.byte	0x03, 0x50
        /*001a*/ 	.short	0x0000


	//----- nvinfo : EIATTR_MAXREG_COUNT
	.align		4
        /*001c*/ 	.byte	0x03, 0x1b
        /*001e*/ 	.short	0x00ff


	//----- nvinfo : EIATTR_MERCURY_ISA_VERSION
	.align		4
        /*0020*/ 	.byte	0x03, 0x5f
        /*0022*/ 	.short	0x0101


	//----- nvinfo : EIATTR_COOP_GROUP_MASK_REGIDS
	.align		4
        /*0024*/ 	.byte	0x04, 0x29
        /*0026*/ 	.short	(.L_3784 - .L_3783)


	//   ....[0]....
.L_3783:
        /*0028*/ 	.word	0xffffffff


	//   ....[1]....
        /*002c*/ 	.word	0xffffffff


	//   ....[2]....
        /*0030*/ 	.word	0xffffffff


	//   ....[3]....
        /*0034*/ 	.word	0xffffffff


	//   ....[4]....
        /*0038*/ 	.word	0xffffffff


	//   ....[5]....
        /*003c*/ 	.word	0xffffffff


	//   ....[6]....
        /*0040*/ 	.word	0xffffffff


	//   ....[7]....
        /*0044*/ 	.word	0xffffffff


	//   ....[8]....
        /*0048*/ 	.word	0xffffffff


	//   ....[9]....
        /*004c*/ 	.word	0xffffffff


	//   ....[10]....
        /*0050*/ 	.word	0x0500006e


	//   ....[11]....
        /*0054*/ 	.word	0x0500006e


	//   ....[12]....
        /*0058*/ 	.word	0x0500006e


	//   ....[13]....
        /*005c*/ 	.word	0x0500006e


	//   ....[14]....
        /*0060*/ 	.word	0x0500006e


	//   ....[15]....
        /*0064*/ 	.word	0x0500006e


	//   ....[16]....
        /*0068*/ 	.word	0x0500006e


	//   ....[17]....
        /*006c*/ 	.word	0x0500006e


	//   ....[18]....
        /*0070*/ 	.word	0x0500006e


	//   ....[19]....
        /*0074*/ 	.word	0x0500006e


	//----- nvinfo : EIATTR_COOP_GROUP_INSTR_OFFSETS
	.align		4
.L_3784:
        /*0078*/ 	.byte	0x04, 0x28
        /*007a*/ 	.short	(.L_3786 - .L_3785)


	//   ....[0]....
.L_3785:
        /*007c*/ 	.word	0x00009af0


	//   ....[1]....
        /*0080*/ 	.word	0x00009b30


	//   ....[2]....
        /*0084*/ 	.word	0x00009b50


	//   ....[3]....
        /*0088*/ 	.word	0x00009b70


	//   ....[4]....
        /*008c*/ 	.word	0x00009b90


	//   ....[5]....
        /*0090*/ 	.word	0x00009ed0


	//   ....[6]....
        /*0094*/ 	.word	0x00009ef0


	//   ....[7]....
        /*0098*/ 	.word	0x00009f10


	//   ....[8]....
        /*009c*/ 	.word	0x00009f30


	//   ....[9]....
        /*00a0*/ 	.word	0x00009f50


	//   ....[10]....
        /*00a4*/ 	.word	0x0000a870


	//   ....[11]....
        /*00a8*/ 	.word	0x0000a900


	//   ....[12]....
        /*00ac*/ 	.word	0x0000a960


	//   ....[13]....
        /*00b0*/ 	.word	0x0000a9c0


	//   ....[14]....
        /*00b4*/ 	.word	0x0000aa20


	//   ....[15]....
        /*00b8*/ 	.word	0x0000add0


	//   ....[16]....
        /*00bc*/ 	.word	0x0000ae30


	//   ....[17]....
        /*00c0*/ 	.word	0x0000ae90


	//   ....[18]....
        /*00c4*/ 	.word	0x0000aef0


	//   ....[19]....
        /*00c8*/ 	.word	0x0000af50


	//----- nvinfo : EIATTR_EXIT_INSTR_OFFSETS
	.align		4
.L_3786:
        /*00cc*/ 	.byte	0x04, 0x1c
        /*00ce*/ 	.short	(.L_3788 - .L_3787)


	//   ....[0]....
.L_3787:
        /*00d0*/ 	.word	0x00000d20


	//   ....[1]....
        /*00d4*/ 	.word	0x0000a800


	//----- nvinfo : EIATTR_MAX_THREADS
	.align		4
.L_3788:
        /*00d8*/ 	.byte	0x04, 0x05
        /*00da*/ 	.short	(.L_3790 - .L_3789)
.L_3789:
        /*00dc*/ 	.word	0x00000080
        /*00e0*/ 	.word	0x00000001
        /*00e4*/ 	.word	0x00000001


	//----- nvinfo : EIATTR_CRS_STACK_SIZE
	.align		4
.L_3790:
        /*00e8*/ 	.byte	0x04, 0x1e
        /*00ea*/ 	.short	(.L_3792 - .L_3791)
.L_3791:
        /*00ec*/ 	.word	0x00000000


	//----- nvinfo : EIATTR_CBANK_PARAM_SIZE
	.align		4
.L_3792:
        /*00f0*/ 	.byte	0x03, 0x19
        /*00f2*/ 	.short	0x00e8


	//----- nvinfo : EIATTR_PARAM_CBANK
	.align		4
        /*00f4*/ 	.byte	0x04, 0x0a
        /*00f6*/ 	.short	(.L_3794 - .L_3793)
	.align		4
.L_3793:
        /*00f8*/ 	.word	index@(.nv.constant0._ZN10layer_norm13ln_fwd_kernelINS_13Kernel_traitsIfffffjLj768ELj1ELj4ELj1ELj16ENS_18Kernel_traits_baseILj768EfffffjLj128EEEEELb1ELb1ELb0ELb0EEEvNS_9FwdParamsE)
        /*00fc*/ 	.short	0x0210
        /*00fe*/ 	.short	0x00e8


	//----- nvinfo : EIATTR_SW_WAR
	.align		4
.L_3794:
        /*0100*/ 	.byte	0x04, 0x36
        /*0102*/ 	.short	(.L_3796 - .L_3795)
.L_3795:
        /*0104*/ 	.word	0x00000008
.L_3796:


//--------------------- .nv.info._ZN10layer_norm13ln_fwd_kernelINS_13Kernel_traitsIfffffjLj768ELj1ELj4ELj1ELj16ENS_18Kernel_traits_baseILj768EfffffjLj128EEEEELb1ELb1ELb0ELb1EEEvNS_9FwdParamsE --------------------------
	.section	.nv.info._ZN10layer_norm13ln_fwd_kernelINS_13Kernel_traitsIfffffjLj768ELj1ELj4ELj1ELj16ENS_18Kernel_traits_baseILj768EfffffjLj128EEEEELb1ELb1ELb0ELb1EEEvNS_9FwdParamsE,"",@"SHT_CUDA_INFO"
	.sectionflags	@""
	.align	4


	//----- nvinfo : EIATTR_CUDA_API_VERSION
	.align		4
        /*0000*/ 	.byte	0x04, 0x37
        /*0002*/ 	.short	(.L_3798 - .L_3797)
.L_3797:
        /*0004*/ 	.word	0x00000082


	//----- nvinfo : EIATTR_KPARAM_INFO
	.align		4
.L_3798:
        /*0008*/ 	.byte	0x04, 0x17
        /*000a*/ 	.short	(.L_3800 - .L_3799)
.L_3799:
        /*000c*/ 	.word	0x00000000
        /*0010*/ 	.short	0x0000
        /*0012*/ 	.short	0x0000
        /*0014*/ 	.byte	0x00, 0xf0, 0xa1, 0x03


	//----- nvinfo : EIATTR_SPARSE_MMA_MASK
	.align		4
.L_3800:
        /*0018*/ 	.byte	0x03, 0x50
        /*001a*/ 	.short	0x0000


	//----- nvinfo : EIATTR_MAXREG_COUNT
	.align		4
        /*001c*/ 	.byte	0x03, 0x1b
        /*001e*/ 	.short	0x00ff


	//----- nvinfo : EIATTR_MERCURY_ISA_VERSION
	.align		4
        /*0020*/ 	.byte	0x03, 0x5f
        /*0022*/ 	.short	0x0101


	//----- nvinfo : EIATTR_COOP_GROUP_MASK_REGIDS
	.align		4
        /*0024*/ 	.byte	0x04, 0x29
        /*0026*/ 	.short	(.L_3802 - .L_3801)


	//   ....[0]....
.L_3801:
        /*0028*/ 	.word	0xffffffff


	//   ....[1]....
        /*002c*/ 	.word	0xffffffff


	//   ....[2]....
        /*0030*/ 	.word	0xffffffff


	//   ....[3]....
        /*0034*/ 	.word	0xffffffff


	//   ....[4]....
        /*0038*/ 	.word	0xffffffff


	//   ....[5]....
        /*003c*/ 	.word	0xffffffff


	//   ....[6]....
        /*0040*/ 	.word	0xffffffff


	//   ....[7]....
        /*0044*/ 	.word	0xffffffff


	//   ....[8]....
        /*0048*/ 	.word	0xffffffff


	//   ....[9]....
        /*004c*/ 	.word	0xffffffff


	//   ....[10]....
        /*0050*/ 	.word	0x0500007a


	//   ....[11]....
        /*0054*/ 	.word	0x0500007a


	//   ....[12]....
        /*0058*/ 	.word	0x0500007a


	//   ....[13]....
        /*005c*/ 	.word	0x0500007a


	//   ....[14]....
        /*0060*/ 	.word	0x0500007a


	//   ....[15]....
        /*0064*/ 	.word	0x0500007a


	//   ....[16]....
        /*0068*/ 	.word	0x0500007a


	//   ....[17]....
        /*006c*/ 	.word	0x0500007a


	//   ....[18]....
        /*0070*/ 	.word	0x0500007a


	//   ....[19]....
        /*0074*/ 	.word	0x0500007a


	//----- nvinfo : EIATTR_COOP_GROUP_INSTR_OFFSETS
	.align		4
.L_3802:
        /*0078*/ 	.byte	0x04, 0x28
        /*007a*/ 	.short	(.L_3804 - .L_3803)


	//   ....[0]....
.L_3803:
        /*007c*/ 	.word	0x00009020


	//   ....[1]....
        /*0080*/ 	.word	0x00009040


	//   ....[2]....
        /*0084*/ 	.word	0x00009060


	//   ....[3]....
        /*0088*/ 	.word	0x00009080


	//   ....[4]....
        /*008c*/ 	.word	0x000090b0


	//   ....[5]....
        /*0090*/ 	.word	0x000093e0


	//   ....[6]....
        /*0094*/ 	.word	0x00009400


	//   ....[7]....
        /*0098*/ 	.word	0x00009420


	//   ....[8]....
        /*009c*/ 	.word	0x00009440


	//   ....[9]....
        /*00a0*/ 	.word	0x00009460


	//   ....[10]....
        /*00a4*/ 	.word	0x00009b90


	//   ....[11]....
        /*00a8*/ 	.word	0x00009c30


	//   ....[12]....
        /*00ac*/ 	.word	0x00009ca0


	//   ....[13]....
        /*00b0*/ 	.word	0x00009d10


	//   ....[14]....
        /*00b4*/ 	.word	0x00009d90


	//   ....[15]....
        /*00b8*/ 	.word	0x0000a110


	//   ....[16]....
        /*00bc*/ 	.word	0x0000a180


	//   ....[17]....
        /*00c0*/ 	.word	0x0000a1f0


	//   ....[18]....
        /*00c4*/ 	.word	0x0000a260


	//   ....[19]....
        /*00c8*/ 	.word	0x0000a2d0


	//----- nvinfo : EIATTR_EXIT_INSTR_OFFSETS
	.align		4
.L_3804:
        /*00cc*/ 	.byte	0x04, 0x1c
        /*00ce*/ 	.short	(.L_3806 - .L_3805)


	//   ....[0]....
.L_3805:
        /*00d0*/ 	.word	0x00000700


	//   ....[1]....
        /*00d4*/ 	.word	0x00009b20


	//----- nvinfo : EIATTR_MAX_THREADS
	.align		4
.L_3806:
        /*00d8*/ 	.byte	0x04, 0x05
        /*00da*/ 	.short	(.L_3808 - .L_3807)
.L_3807:
        /*00dc*/ 	.word	0x00000080
        /*00e0*/ 	.word	0x00000001
        /*00e4*/ 	.word	0x00000001


	//----- nvinfo : EIATTR_CRS_STACK_SIZE
	.align		4
.L_3808:
        /*00e8*/ 	.byte	0x04, 0x1e
        /*00ea*/ 	.short	(.L_3810 - .L_3809)
.L_3809:
        /*00ec*/ 	.word	0x00000000


	//----- nvinfo : EIATTR_CBANK_PARAM_SIZE
	.align		4
.L_3810:
        /*00f0*/ 	.byte	0x03, 0x19
        /*00f2*/ 	.short	0x00e8


	//----- nvinfo : EIATTR_PARAM_CBANK
	.align		4
        /*00f4*/ 	.byte	0x04, 0x0a
        /*00f6*/ 	.short	(.L_3812 - .L_3811)
	.align		4
.L_3811:
        /*00f8*/ 	.word	index@(.nv.constant0._ZN10layer_norm13ln_fwd_kernelINS_13Kernel_traitsIfffffjLj768ELj1ELj4ELj1ELj16ENS_18Kernel_traits_baseILj768EfffffjLj128EEEEELb1ELb1ELb0ELb1EEEvNS_9FwdParamsE)
        /*00fc*/ 	.short	0x0210
        /*00fe*/ 	.short	0x00e8


	//----- nvinfo : EIATTR_SW_WAR
	.align		4
.L_3812:
        /*0100*/ 	.byte	0x04, 0x36
        /*0102*/ 	.short	(.L_3814 - .L_3813)
.L_3813:
        /*0104*/ 	.word	0x00000008
.L_3814:


//--------------------- .nv.info._ZN10layer_norm13ln_fwd_kernelINS_13Kernel_traitsIfffffjLj768ELj1ELj4ELj1ELj16ENS_18Kernel_traits_baseILj768EfffffjLj128EEEEELb1ELb1ELb1ELb0EEEvNS_9FwdParamsE --------------------------
	.section	.nv.info._ZN10layer_norm13ln_fwd_kernelINS_13Kernel_traitsIfffffjLj768ELj1ELj4ELj1ELj16ENS_18Kernel_traits_baseILj768EfffffjLj128EEEEELb1ELb1ELb1ELb0EEEvNS_9FwdParamsE,"",@"SHT_CUDA_INFO"
	.sectionflags	@""
	.align	4


	//----- nvinfo : EIATTR_CUDA_API_VERSION
	.align		4
        /*0000*/ 	.byte	0x04, 0x37
        /*0002*/ 	.short	(.L_3816 - .L_3815)
.L_3815:
        /*0004*/ 	.word	0x00000082


	//----- nvinfo : EIATTR_KPARAM_INFO
	.align		4
.L_3816:
        /*0008*/ 	.byte	0x04, 0x17
        /*000a*/ 	.short	(.L_3818 - .L_3817)
.L_3817:
        /*000c*/ 	.word	0x00000000
        /*0010*/ 	.short	0x0000
        /*0012*/ 	.short	0x0000
        /*0014*/ 	.byte	0x00, 0xf0, 0xa1, 0x03


	//----- nvinfo : EIATTR_SPARSE_MMA_MASK
	.align		4
.L_3818:
        /*0018*/ 	.byte	0x03, 0x50
        /*001a*/ 	.short	0x0000


	//----- nvinfo : EIATTR_MAXREG_COUNT
	.align		4
        /*001c*/ 	.byte	0x03, 0x1b
        /*001e*/ 	.short	0x00ff


	//----- nvinfo : EIATTR_MERCURY_ISA_VERSION
	.align		4
        /*0020*/ 	.byte	0x03, 0x5f
        /*0022*/ 	.short	0x0101


	//----- nvinfo : EIATTR_COOP_GROUP_MASK_REGIDS
	.align		4
        /*0024*/ 	.byte	0x04, 0x29
        /*0026*/ 	.short	(.L_3820 - .L_3819)


	//   ....[0]....
.L_3819:
        /*0028*/ 	.word	0xffffffff


	//   ....[1]....
        /*002c*/ 	.word	0xffffffff


	//   ....[2]....
        /*0030*/ 	.word	0xffffffff


	//   ....[3]....
        /*0034*/ 	.word	0xffffffff


	//   ....[4]....
        /*0038*/ 	.word	0xffffffff


	//   ....[5]....
        /*003c*/ 	.word	0xffffffff


	//   ....[6]....
        /*0040*/ 	.word	0xffffffff


	//   ....[7]....
        /*0044*/ 	.word	0xffffffff


	//   ....[8]....
        /*0048*/ 	.word	0xffffffff


	//   ....[9]....
        /*004c*/ 	.word	0xffffffff


	//   ....[10]....
        /*0050*/ 	.word	0x0500008c


	//   ....[11]....
        /*0054*/ 	.word	0x0500008c


	//   ....[12]....
        /*0058*/ 	.word	0x0500008c


	//   ....[13]....
        /*005c*/ 	.word	0x0500008c


	//   ....[14]....
        /*0060*/ 	.word	0x0500008c


	//   ....[15]....
        /*0064*/ 	.word	0x0500008c


	//   ....[16]....
        /*0068*/ 	.word	0x0500008c


	//   ....[17]....
        /*006c*/ 	.word	0x0500008c


	//   ....[18]....
        /*0070*/ 	.word	0x0500008c


	//   ....[19]....
        /*0074*/ 	.word	0x0500008c


	//----- nvinfo : EIATTR_COOP_GROUP_INSTR_OFFSETS
	.align		4
.L_3820:
        /*0078*/ 	.byte	0x04, 0x28
        /*007a*/ 	.short	(.L_3822 - .L_3821)


	//   ....[0]....
.L_3821:
        /*007c*/ 	.word	0x0000a7c0


	//   ....[1]....
        /*0080*/ 	.word	0x0000a7e0


	//   ....[2]....
        /*0084*/ 	.word	0x0000a800


	//   ....[3]....
        /*0088*/ 	.word	0x0000a820


	//   ....[4]....
        /*008c*/ 	.word	0x0000a850


	//   ....[5]....
        /*0090*/ 	.word	0x0000ab90


	//   ....[6]....
        /*0094*/ 	.word	0x0000abb0


	//   ....[7]....
        /*0098*/ 	.word	0x0000abd0


	//   ....[8]....
        /*009c*/ 	.word	0x0000abf0


	//   ....[9]....
        /*00a0*/ 	.word	0x0000ac10


	//   ....[10]....
        /*00a4*/ 	.word	0x0000b5e0


	//   ....[11]....
        /*00a8*/ 	.word	0x0000b680


	//   ....[12]....
        /*00ac*/ 	.word	0x0000b6f0


	//   ....[13]....
        /*00b0*/ 	.word	0x0000b760


	//   ....[14]....
        /*00b4*/ 	.word	0x0000b7e0


	//   ....[15]....
        /*00b8*/ 	.word	0x0000bb70


	//   ....[16]....
        /*00bc*/ 	.word	0x0000bbe0


	//   ....[17]....
        /*00c0*/ 	.word	0x0000bc50


	//   ....[18]....
        /*00c4*/ 	.word	0x0000bcc0


	//   ....[19]....
        /*00c8*/ 	.word	0x0000bd30


	//----- nvinfo : EIATTR_EXIT_INSTR_OFFSETS
	.align		4
.L_3822:
        /*00cc*/ 	.byte	0x04, 0x1c
        /*00ce*/ 	.short	(.L_3824 - .L_3823)


	//   ....[0]....
.L_3823:
        /*00d0*/ 	.word	0x00000d50


	//   ....[1]....
        /*00d4*/ 	.word	0x0000b570


	//----- nvinfo : EIATTR_MAX_THREADS
	.align		4
.L_3824:
        /*00d8*/ 	.byte	0x04, 0x05
        /*00da*/ 	.short	(.L_3826 - .L_3825)
.L_3825:
        /*00dc*/ 	.word	0x00000080
        /*00e0*/ 	.word	0x00000001
        /*00e4*/ 	.word	0x00000001


	//----- nvinfo : EIATTR_CRS_STACK_SIZE
	.align		4
.L_3826:
        /*00e8*/ 	.byte	0x04, 0x1e
        /*00ea*/ 	.short	(.L_3828 - .L_3827)
.L_3827:
        /*00ec*/ 	.word	0x00000000


	//----- nvinfo : EIATTR_CBANK_PARAM_SIZE
	.align		4
.L_3828:
        /*00f0*/ 	.byte	0x03, 0x19
        /*00f2*/ 	.short	0x00e8


	//----- nvinfo : EIATTR_PARAM_CBANK
	.align		4
        /*00f4*/ 	.byte	0x04, 0x0a
        /*00f6*/ 	.short	(.L_3830 - .L_3829)
	.align		4
.L_3829:
        /*00f8*/ 	.word	index@(.nv.constant0._ZN10layer_norm13ln_fwd_kernelINS_13Kernel_traitsIfffffjLj768ELj1ELj4ELj1ELj16ENS_18Kernel_traits_baseILj768EfffffjLj128EEEEELb1ELb1ELb1ELb0EEEvNS_9FwdParamsE)
        /*00fc*/ 	.short	0x0210
        /*00fe*/ 	.short	0x00e8


	//----- nvinfo : EIATTR_SW_WAR
	.align		4
.L_3830:
        /*0100*/ 	.byte	0x04, 0x36
        /*0102*/ 	.short	(.L_3832 - .L_3831)
.L_3831:
        /*0104*/ 	.word	0x00000008
.L_3832:


//--------------------- .nv.info._ZN10layer_norm13ln_fwd_kernelINS_13Kernel_traitsIfffffjLj768ELj1ELj4ELj1ELj16ENS_18Kernel_traits_baseILj768EfffffjLj128EEEEELb1ELb1ELb1ELb1EEEvNS_9FwdParamsE --------------------------
	.section	.nv.info._ZN10layer_norm13ln_fwd_kernelINS_13Kernel_traitsIfffffjLj768ELj1ELj4ELj1ELj16ENS_18Kernel_traits_baseILj768EfffffjLj128EEEEELb1ELb1ELb1ELb1EEEvNS_9FwdParamsE,"",@"SHT_CUDA_INFO"
	.sectionflags	@""
	.align	4


	//----- nvinfo : EIATTR_CUDA_API_VERSION
	.align		4
        /*0000*/ 	.byte	0x04, 0x37
        /*0002*/ 	.short	(.L_3834 - .L_3833)
.L_3833:
        /*0004*/ 	.word	0x00000082


	//----- nvinfo : EIATTR_KPARAM_INFO
	.align		4
.L_3834:
        /*0008*/ 	.byte	0x04, 0x17
        /*000a*/ 	.short	(.L_3836 - .L_3835)
.L_3835:
        /*000c*/ 	.word	0x00000000
        /*0010*/ 	.short	0x0000
        /*0012*/ 	.short	0x0000
        /*0014*/ 	.byte	0x00, 0xf0, 0xa1, 0x03


	//----- nvinfo : EIATTR_SPARSE_MMA_MASK
	.align		4
.L_3836:
        /*0018*/ 	.byte	0x03, 0x50
        /*001a*/ 	.short	0x0000


	//----- nvinfo : EIATTR_MAXREG_COUNT
	.align		4
        /*001c*/ 	.byte	0x03, 0x1b
        /*001e*/ 	.short	0x00ff


	//----- nvinfo : EIATTR_MERCURY_ISA_VERSION
	.align		4
        /*0020*/ 	.byte	0x03, 0x5f
        /*0022*/ 	.short	0x0101


	//----- nvinfo : EIATTR_COOP_GROUP_MASK_REGIDS
	.align		4
        /*0024*/ 	.byte	0x04, 0x29
        /*0026*/ 	.short	(.L_3838 - .L_3837)


	//   ....[0]....
.L_3837:
        /*0028*/ 	.word	0xffffffff


	//   ....[1]....
        /*002c*/ 	.word	0xffffffff


	//   ....[2]....
        /*0030*/ 	.word	0xffffffff


	//   ....[3]....
        /*0034*/ 	.word	0xffffffff


	//   ....[4]....
        /*0038*/ 	.word	0xffffffff


	//   ....[5]....
        /*003c*/ 	.word	0xffffffff


	//   ....[6]....
        /*0040*/ 	.word	0xffffffff


	//   ....[7]....
        /*0044*/ 	.word	0xffffffff


	//   ....[8]....
        /*0048*/ 	.word	0xffffffff


	//   ....[9]....
        /*004c*/ 	.word	0xffffffff


	//   ....[10]....
        /*0050*/ 	.word	0x05000085


	//   ....[11]....
        /*0054*/ 	.word	0x05000085


	//   ....[12]....
        /*0058*/ 	.word	0x05000085


	//   ....[13]....
        /*005c*/ 	.word	0x05000085


	//   ....[14]....
        /*0060*/ 	.word	0x05000085


	//   ....[15]....
        /*0064*/ 	.word	0x05000085


	//   ....[16]....
        /*0068*/ 	.word	0x05000085


	//   ....[17]....
        /*006c*/ 	.word	0x05000085


	//   ....[18]....
        /*0070*/ 	.word	0x05000085


	//   ....[19]....
        /*0074*/ 	.word	0x05000085


	//----- nvinfo : EIATTR_COOP_GROUP_INSTR_OFFSETS
	.align		4
.L_3838:
        /*0078*/ 	.byte	0x04, 0x28
        /*007a*/ 	.short	(.L_3840 - .L_3839)


	//   ....[0]....
.L_3839:
        /*007c*/ 	.word	0x0000a080


	//   ....[1]....
        /*0080*/ 	.word	0x0000a0b0


	//   ....[2]....
        /*0084*/ 	.word	0x0000a0d0


	//   ....[3]....
        /*0088*/ 	.word	0x0000a0f0


	//   ....[4]....
        /*008c*/ 	.word	0x0000a110


	//   ....[5]....
        /*0090*/ 	.word	0x0000a440


	//   ....[6]....
        /*0094*/ 	.word	0x0000a460


	//   ....[7]....
        /*0098*/ 	.word	0x0000a480


	//   ....[8]....
        /*009c*/ 	.word	0x0000a4a0


	//   ....[9]....
        /*00a0*/ 	.word	0x0000a4c0


	//   ....[10]....
        /*00a4*/ 	.word	0x0000acb0


	//   ....[11]....
        /*00a8*/ 	.word	0x0000ad60


	//   ....[12]....
        /*00ac*/ 	.word	0x0000add0


	//   ....[13]....
        /*00b0*/ 	.word	0x0000ae40


	//   ....[14]....
        /*00b4*/ 	.word	0x0000aeb0


	//   ....[15]....
        /*00b8*/ 	.word	0x0000b220


	//   ....[16]....
        /*00bc*/ 	.word	0x0000b290


	//   ....[17]....
        /*00c0*/ 	.word	0x0000b300


	//   ....[18]....
        /*00c4*/ 	.word	0x0000b370


	//   ....[19]....
        /*00c8*/ 	.word	0x0000b3e0


	//----- nvinfo : EIATTR_EXIT_INSTR_OFFSETS
	.align		4
.L_3840:
        /*00cc*/ 	.byte	0x04, 0x1c
        /*00ce*/ 	.short	(.L_3842 - .L_3841)


	//   ....[0]....
.L_3841:
        /*00d0*/ 	.word	0x00000700


	//   ....[1]....
        /*00d4*/ 	.word	0x0000ac40


	//----- nvinfo : EIATTR_MAX_THREADS
	.align		4
.L_3842:
        /*00d8*/ 	.byte	0x04, 0x05
        /*00da*/ 	.short	(.L_3844 - .L_3843)
.L_3843:
        /*00dc*/ 	.word	0x00000080
        /*00e0*/ 	.word	0x00000001
        /*00e4*/ 	.word	0x00000001


	//----- nvinfo : EIATTR_CRS_STACK_SIZE
	.align		4
.L_3844:
        /*00e8*/ 	.byte	0x04, 0x1e
        /*00ea*/ 	.short	(.L_3846 - .L_3845)
.L_3845:
        /*00ec*/ 	.word	0x00000000


	//----- nvinfo : EIATTR_CBANK_PARAM_SIZE
	.align		4
.L_3846:
        /*00f0*/ 	.byte	0x03, 0x19
        /*00f2*/ 	.short	0x00e8


	//----- nvinfo : EIATTR_PARAM_CBANK
	.align		4
        /*00f4*/ 	.byte	0x04, 0x0a
        /*00f6*/ 	.short	(.L_3848 - .L_3847)
	.align		4
.L_3847:
        /*00f8*/ 	.word	index@(.nv.constant0._ZN10layer_norm13ln_fwd_kernelINS_13Kernel_traitsIfffffjLj768ELj1ELj4ELj1ELj16ENS_18Kernel_traits_baseILj768EfffffjLj128EEEEELb1ELb1ELb1ELb1EEEvNS_9FwdParamsE)
        /*00fc*/ 	.short	0x0210
        /*00fe*/ 	.short	0x00e8


	//----- nvinfo : EIATTR_SW_WAR
	.align		4
.L_3848:
        /*0100*/ 	.byte	0x04, 0x36
        /*0102*/ 	.short	(.L_3850 - .L_3849)
.L_3849:
        /*0104*/ 	.word	0x00000008
.L_3850:


//--------------------- .nv.callgraph             --------------------------
	.section	.nv.callgraph,"",@"SHT_CUDA_CALLGRAPH"
	.align	4
	.sectionentsize	8
	.align		4
        /*0000*/ 	.word	0x00000000
	.align		4
        /*0004*/ 	.word	0xffffffff
	.align		4
        /*0008*/ 	.word	0x00000000
	.align		4
        /*000c*/ 	.word	0xfffffffe
	.align		4
        /*0010*/ 	.word	0x00000000
	.align		4
        /*0014*/ 	.word	0xfffffffd
	.align		4
        /*0018*/ 	.word	0x00000000
	.align		4
        /*001c*/ 	.word	0xfffffffc


//--------------------- .nv.constant4             --------------------------
	.section	.nv.constant4,"a",@progbits
	.align	8
	.align		8
.nv.constant4:
        /*0000*/ 	.dword	precalc_xorwow_matrix
	.align		8
        /*0008*/ 	.dword	precalc_xorwow_offset_matrix
	.align		8
        /*0010*/ 	.dword	mrg32k3aM1
	.align		8
        /*0018*/ 	.dword	mrg32k3aM2
	.align		8
        /*0020*/ 	.dword	mrg32k3aM1SubSeq
	.align		8
        /*0028*/ 	.dword	mrg32k3aM2SubSeq
	.align		8
        /*0030*/ 	.dword	mrg32k3aM1Seq
	.align		8
        /*0038*/ 	.dword	mrg32k3aM2Seq


//--------------------- .nv.constant3             --------------------------
	.section	.nv.constant3,"a",@progbits
	.align	8
.nv.constant3:
	.type		__cr_lgamma_table,@object
	.size		__cr_lgamma_table,(.L_8 - __cr_lgamma_table)
__cr_lgamma_table:
        /*0000*/ 	.byte	0x00, 0x00, 0x00, 0x00, 0x00, 0x00, 0x00, 0x00, 0x00, 0x00, 0x00, 0x00, 0x00, 0x00, 0x00, 0x00
        /*0010*/ 	.byte	0xef, 0x39, 0xfa, 0xfe, 0x42, 0x2e, 0xe6, 0x3f, 0x02, 0x20, 0x2a, 0xfa, 0x0b, 0xab, 0xfc, 0x3f
        /*0020*/ 	.byte	0xf9, 0x2c, 0x92, 0x7c, 0xa7, 0x6c, 0x09, 0x40, 0xc9, 0x79, 0x44, 0x3c, 0x64, 0x26, 0x13, 0x40
        /*0030*/ 	.byte	0xca, 0x01, 0xcf, 0x3a, 0x27, 0x51, 0x1a, 0x40, 0x30, 0xcc, 0x2d, 0xf3, 0xe1, 0x0c, 0x21, 0x40
        /*0040*/ 	.byte	0x0d, 0xb7, 0xfc, 0x82, 0x8e, 0x35, 0x25, 0x40
.L_8:


//--------------------- .text._ZN10layer_norm13ln_fwd_kernelINS_13Kernel_traitsI13__nv_bfloat16S2_S2_S2_fjLj768ELj1ELj4ELj1ELj16ENS_18Kernel_traits_baseILj768ES2_S2_S2_S2_fjLj128EEEEELb0ELb0ELb0ELb0EEEvNS_9FwdParamsE --------------------------
	.section	.text._ZN10layer_norm13ln_fwd_kernelINS_13Kernel_traitsI13__nv_bfloat16S2_S2_S2_fjLj768ELj1ELj4ELj1ELj16ENS_18Kernel_traits_baseILj768ES2_S2_S2_S2_fjLj128EEEEELb0ELb0ELb0ELb0EEEvNS_9FwdParamsE,"ax",@progbits
	.align	128
        .global         _ZN10layer_norm13ln_fwd_kernelINS_13Kernel_traitsI13__nv_bfloat16S2_S2_S2_fjLj768ELj1ELj4ELj1ELj16ENS_18Kernel_traits_baseILj768ES2_S2_S2_S2_fjLj128EEEEELb0ELb0ELb0ELb0EEEvNS_9FwdParamsE
        .type           _ZN10layer_norm13ln_fwd_kernelINS_13Kernel_traitsI13__nv_bfloat16S2_S2_S2_fjLj768ELj1ELj4ELj1ELj16ENS_18Kernel_traits_baseILj768ES2_S2_S2_S2_fjLj128EEEEELb0ELb0ELb0ELb0EEEvNS_9FwdParamsE,@function
        .size           _ZN10layer_norm13ln_fwd_kernelINS_13Kernel_traitsI13__nv_bfloat16S2_S2_S2_fjLj768ELj1ELj4ELj1ELj16ENS_18Kernel_traits_baseILj768ES2_S2_S2_S2_fjLj128EEEEELb0ELb0ELb0ELb0EEEvNS_9FwdParamsE,(.L_x_23448 - _ZN10layer_norm13ln_fwd_kernelINS_13Kernel_traitsI13__nv_bfloat16S2_S2_S2_fjLj768ELj1ELj4ELj1ELj16ENS_18Kernel_traits_baseILj768ES2_S2_S2_S2_fjLj128EEEEELb0ELb0ELb0ELb0EEEvNS_9FwdParamsE)
        .other          _ZN10layer_norm13ln_fwd_kernelINS_13Kernel_traitsI13__nv_bfloat16S2_S2_S2_fjLj768ELj1ELj4ELj1ELj16ENS_18Kernel_traits_baseILj768ES2_S2_S2_S2_fjLj128EEEEELb0ELb0ELb0ELb0EEEvNS_9FwdParamsE,@"STO_CUDA_ENTRY STV_DEFAULT"
_ZN10layer_norm13ln_fwd_kernelINS_13Kernel_traitsI13__nv_bfloat16S2_S2_S2_fjLj768ELj1ELj4ELj1ELj16ENS_18Kernel_traits_baseILj768ES2_S2_S2_S2_fjLj128EEEEELb0ELb0ELb0ELb0EEEvNS_9FwdParamsE:
.text._ZN10layer_norm13ln_fwd_kernelINS_13Kernel_traitsI13__nv_bfloat16S2_S2_S2_fjLj768ELj1ELj4ELj1ELj16ENS_18Kernel_traits_baseILj768ES2_S2_S2_S2_fjLj128EEEEELb0ELb0ELb0ELb0EEEvNS_9FwdParamsE:
[----:B------:R-:W-:Y:S01]  /*0000*/  LDC R1, c[0x0][0x28] ;  /* 0x00000a00ff017b82 */ /* 0x000fe20000000800 */
[----:B------:R-:W0:Y:S07]  /*0010*/  S2R R17, SR_TID.X ;  /* 0x0000000000117919 */ /* 0x000e2e0000002100 */
[----:B------:R-:W1:Y:S01]  /*0020*/  LDC R5, c[0x0][0x218] ;  /* 0x00008600ff057b82 */ /* 0x000e620000000800 */
[----:B------:R-:W-:Y:S01]  /*0030*/  ULDC.64 UR4, c[0x0][0x208] ;  /* 0x0000820000047ab9 */ /* 0x000fe20000000a00 */
[----:B------:R-:W-:Y:S01]  /*0040*/  BSSY B0, `(.L_x_0) ;  /* 0x000001d000007945 */ /* 0x000fe20003800000 */
[----:B------:R-:W2:Y:S01]  /*0050*/  S2R R3, SR_CTAID.X ;  /* 0x0000000000037919 */ /* 0x000ea20000002500 */
[----:B-1----:R-:W-:-:S04]  /*0060*/  SHF.R.S32.HI R0, RZ, 0x1f, R5 ;  /* 0x0000001fff007819 */ /* 0x002fc80000011405 */
[----:B------:R-:W-:Y:S02]  /*0070*/  LEA.HI R0, R0, R5, RZ, 0x3 ;  /* 0x0000000500007211 */ /* 0x000fe400078f18ff */
[----:B0-----:R-:W-:Y:S02]  /*0080*/  LOP3.LUT R21, R17, 0x1f, RZ, 0xc, !PT ;  /* 0x0000001f11157812 */ /* 0x001fe400078e0cff */
[----:B------:R-:W-:Y:S02]  /*0090*/  SHF.R.U32.HI R60, RZ, 0x5, R17 ;  /* 0x00000005ff3c7819 */ /* 0x000fe40000011611 */
[----:B------:R-:W-:Y:S02]  /*00a0*/  LEA.HI.SX32 R21, R0, R21, 0x1d ;  /* 0x0000001500157211 */ /* 0x000fe400078feaff */
[----:B--2---:R-:W-:Y:S02]  /*00b0*/  LEA R60, R3, R60, 0x2 ;  /* 0x0000003c033c7211 */ /* 0x004fe400078e10ff */
[----:B------:R-:W-:-:S02]  /*00c0*/  LOP3.LUT P1, RZ, R21, 0xffffffe0, RZ, 0xc0, !PT ;  /* 0xffffffe015ff7812 */ /* 0x000fc4000782c0ff */
[C---:B------:R-:W-:Y:S02]  /*00d0*/  ISETP.GE.U32.AND P2, PT, R21.reuse, 0x40, PT ;  /* 0x000000401500780c */ /* 0x040fe40003f46070 */
[----:B------:R-:W-:Y:S02]  /*00e0*/  ISETP.GE.U32.AND P3, PT, R21, 0x60, PT ;  /* 0x000000601500780c */ /* 0x000fe40003f66070 */
[----:B------:R-:W-:-:S07]  /*00f0*/  LOP3.LUT R17, R17, 0x1f, RZ, 0xc0, !PT ;  /* 0x0000001f11117812 */ /* 0x000fce00078ec0ff */
[----:B------:R-:W-:Y:S05]  /*0100*/  @!P1 BRA `(.L_x_1) ;  /* 0x0000000000409947 */ /* 0x000fea0003800000 */
[----:B------:R-:W0:Y:S01]  /*0110*/  LDC.64 R12, c[0x0][0x260] ;  /* 0x00009800ff0c7b82 */ /* 0x000e220000000a00 */
[----:B------:R-:W-:Y:S02]  /*0120*/  ULDC.64 UR6, c[0x0][0x2c8] ;  /* 0x0000b20000067ab9 */ /* 0x000fe40000000a00 */
[----:B------:R-:W-:-:S04]  /*0130*/  ISETP.NE.U32.AND P0, PT, RZ, UR6, PT ;  /* 0x00000006ff007c0c */ /* 0x000fc8000bf05070 */
[----:B------:R-:W-:-:S13]  /*0140*/  ISETP.NE.AND.EX P0, PT, RZ, UR7, PT, P0 ;  /* 0x00000007ff007c0c */ /* 0x000fda000bf05300 */
[C---:B------:R-:W-:Y:S01]  /*0150*/  @P0 LEA R2, P4, R17.reuse, UR6, 0x4 ;  /* 0x0000000611020c11 */ /* 0x040fe2000f8820ff */
[----:B0-----:R-:W-:-:S03]  /*0160*/  IMAD.WIDE.U32 R12, R17, 0x10, R12 ;  /* 0x00000010110c7825 */ /* 0x001fc600078e000c */
[----:B------:R-:W-:-:S03]  /*0170*/  @P0 LEA.HI.X R3, R17, UR7, RZ, 0x4, P4 ;  /* 0x0000000711030c11 */ /* 0x000fc6000a0f24ff */
[----:B------:R-:W2:Y:S04]  /*0180*/  LDG.E.128 R12, desc[UR4][R12.64] ;  /* 0x000000040c0c7981 */ /* 0x000ea8000c1e1d00 */
[----:B------:R0:W5:Y:S01]  /*0190*/  @P0 LDG.E.128 R4, desc[UR4][R2.64] ;  /* 0x0000000402040981 */ /* 0x000162000c1e1d00 */
[----:B------:R-:W-:Y:S02]  /*01a0*/  LOP3.LUT R17, R17, 0x20, RZ, 0xfc, !PT ;  /* 0x0000002011117812 */ /* 0x000fe400078efcff */
[----:B--2---:R-:W-:Y:S02]  /*01b0*/  PRMT R61, R12, 0x7632, R61 ;  /* 0x000076320c3d7816 */ /* 0x004fe4000000003d */
[----:B------:R-:W-:Y:S02]  /*01c0*/  PRMT R58, R13, 0x7632, R58 ;  /* 0x000076320d3a7816 */ /* 0x000fe4000000003a */
[----:B------:R-:W-:-:S02]  /*01d0*/  PRMT R59, R14, 0x7632, R59 ;  /* 0x000076320e3b7816 */ /* 0x000fc4000000003b */
[----:B------:R-:W-:Y:S02]  /*01e0*/  @!P0 CS2R R4, SRZ ;  /* 0x0000000000048805 */ /* 0x000fe4000001ff00 */
[----:B------:R-:W-:Y:S02]  /*01f0*/  PRMT R56, R15, 0x7632, R56 ;  /* 0x000076320f387816 */ /* 0x000fe40000000038 */
[----:B0-----:R-:W-:-:S07]  /*0200*/  @!P0 CS2R R6, SRZ ;  /* 0x0000000000068805 */ /* 0x001fce000001ff00 */
.L_x_1:
[----:B------:R-:W-:Y:S05]  /*0210*/  BSYNC B0 ;  /* 0x0000000000007941 */ /* 0x000fea0003800000 */
.L_x_0:
[----:B------:R-:W-:Y:S04]  /*0220*/  BSSY B0, `(.L_x_2) ;  /* 0x0000012000007945 */ /* 0x000fe80003800000 */
[----:B------:R-:W-:Y:S05]  /*0230*/  @!P2 BRA `(.L_x_3) ;  /* 0x000000000040a947 */ /* 0x000fea0003800000 */
[----:B------:R-:W0:Y:S01]  /*0240*/  LDC.64 R2, c[0x0][0x260] ;  /* 0x00009800ff027b82 */ /* 0x000e220000000a00 */
[----:B------:R-:W-:Y:S02]  /*0250*/  ULDC.64 UR6, c[0x0][0x2c8] ;  /* 0x0000b20000067ab9 */ /* 0x000fe40000000a00 */
[----:B------:R-:W-:-:S04]  /*0260*/  ISETP.NE.U32.AND P0, PT, RZ, UR6, PT ;  /* 0x00000006ff007c0c */ /* 0x000fc8000bf05070 */
[----:B------:R-:W-:Y:S01]  /*0270*/  ISETP.NE.AND.EX P0, PT, RZ, UR7, PT, P0 ;  /* 0x00000007ff007c0c */ /* 0x000fe2000bf05300 */
[----:B0-----:R-:W-:-:S12]  /*0280*/  IMAD.WIDE.U32 R8, R17, 0x10, R2 ;  /* 0x0000001011087825 */ /* 0x001fd800078e0002 */
[----:B------:R-:W-:-:S04]  /*0290*/  @P0 LEA R2, P4, R17, UR6, 0x4 ;  /* 0x0000000611020c11 */ /* 0x000fc8000f8820ff */
[C---:B------:R-:W-:Y:S01]  /*02a0*/  @P0 LEA.HI.X R3, R17.reuse, UR7, RZ, 0x4, P4 ;  /* 0x0000000711030c11 */ /* 0x040fe2000a0f24ff */
[----:B------:R-:W2:Y:S04]  /*02b0*/  LDG.E.128 R8, desc[UR4][R8.64] ;  /* 0x0000000408087981 */ /* 0x000ea8000c1e1d00 */
[----:B------:R0:W5:Y:S01]  /*02c0*/  @P0 LDG.E.128 R32, desc[UR4][R2.64] ;  /* 0x0000000402200981 */ /* 0x000162000c1e1d00 */
[----:B------:R-:W-:Y:S02]  /*02d0*/  IADD3 R17, R17, 0x20, RZ ;  /* 0x0000002011117810 */ /* 0x000fe40007ffe0ff */
[----:B--2---:R-:W-:Y:S02]  /*02e0*/  PRMT R57, R8, 0x7632, R57 ;  /* 0x0000763208397816 */ /* 0x004fe40000000039 */
[----:B------:R-:W-:-:S02]  /*02f0*/  PRMT R54, R9, 0x7632, R54 ;  /* 0x0000763209367816 */ /* 0x000fc40000000036 */
[----:B------:R-:W-:Y:S02]  /*0300*/  PRMT R55, R10, 0x7632, R55 ;  /* 0x000076320a377816 */ /* 0x000fe40000000037 */
[----:B------:R-:W-:Y:S02]  /*0310*/  @!P0 CS2R R32, SRZ ;  /* 0x0000000000208805 */ /* 0x000fe4000001ff00 */
[----:B------:R-:W-:Y:S02]  /*0320*/  PRMT R53, R11, 0x7632, R53 ;  /* 0x000076320b357816 */ /* 0x000fe40000000035 */
[----:B0-----:R-:W-:-:S07]  /*0330*/  @!P0 CS2R R34, SRZ ;  /* 0x0000000000228805 */ /* 0x001fce000001ff00 */
.L_x_3:
[----:B------:R-:W-:Y:S05]  /*0340*/  BSYNC B0 ;  /* 0x0000000000007941 */ /* 0x000fea0003800000 */
.L_x_2:
[----:B------:R-:W-:Y:S04]  /*0350*/  BSSY B0, `(.L_x_4) ;  /* 0x000000d000007945 */ /* 0x000fe80003800000 */
[----:B------:R-:W-:Y:S05]  /*0360*/  @!P3 BRA `(.L_x_5) ;  /* 0x00000000002cb947 */ /* 0x000fea0003800000 */
[----:B------:R-:W-:Y:S01]  /*0370*/  ULDC.64 UR6, c[0x0][0x2c8] ;  /* 0x0000b20000067ab9 */ /* 0x000fe20000000a00 */
[----:B------:R-:W0:Y:S01]  /*0380*/  LDC.64 R28, c[0x0][0x260] ;  /* 0x00009800ff1c7b82 */ /* 0x000e220000000a00 */
[----:B------:R-:W-:-:S04]  /*0390*/  ISETP.NE.U32.AND P0, PT, RZ, UR6, PT ;  /* 0x00000006ff007c0c */ /* 0x000fc8000bf05070 */
[----:B------:R-:W-:-:S13]  /*03a0*/  ISETP.NE.AND.EX P0, PT, RZ, UR7, PT, P0 ;  /* 0x00000007ff007c0c */ /* 0x000fda000bf05300 */
[----:B------:R-:W-:-:S04]  /*03b0*/  @P0 LEA R2, P4, R17, UR6, 0x4 ;  /* 0x0000000611020c11 */ /* 0x000fc8000f8820ff */
[C---:B------:R-:W-:Y:S01]  /*03c0*/  @P0 LEA.HI.X R3, R17.reuse, UR7, RZ, 0x4, P4 ;  /* 0x0000000711030c11 */ /* 0x040fe2000a0f24ff */
[----:B0-----:R-:W-:-:S04]  /*03d0*/  IMAD.WIDE.U32 R28, R17, 0x10, R28 ;  /* 0x00000010111c7825 */ /* 0x001fc800078e001c */
[----:B------:R0:W5:Y:S04]  /*03e0*/  @P0 LDG.E.128 R24, desc[UR4][R2.64] ;  /* 0x0000000402180981 */ /* 0x000168000c1e1d00 */
[----:B------:R-:W5:Y:S01]  /*03f0*/  LDG.E.128 R28, desc[UR4][R28.64] ;  /* 0x000000041c1c7981 */ /* 0x000f62000c1e1d00 */
[----:B------:R-:W-:Y:S02]  /*0400*/  @!P0 CS2R R24, SRZ ;  /* 0x0000000000188805 */ /* 0x000fe4000001ff00 */
[----:B0-----:R-:W-:-:S07]  /*0410*/  @!P0 CS2R R26, SRZ ;  /* 0x00000000001a8805 */ /* 0x001fce000001ff00 */
.L_x_5:
[----:B------:R-:W-:Y:S05]  /*0420*/  BSYNC B0 ;  /* 0x0000000000007941 */ /* 0x000fea0003800000 */
.L_x_4:
[----:B------:R-:W-:Y:S01]  /*0430*/  ULDC UR6, c[0x0][0x214] ;  /* 0x0000850000067ab9 */ /* 0x000fe20000000800 */
[----:B------:R-:W-:Y:S01]  /*0440*/  ULDC.64 UR8, c[0x0][0x270] ;  /* 0x00009c0000087ab9 */ /* 0x000fe20000000a00 */
[----:B------:R-:W-:Y:S01]  /*0450*/  ISETP.GE.AND P0, PT, R60, UR6, PT ;  /* 0x000000063c007c0c */ /* 0x000fe2000bf06270 */
[----:B------:R-:W-:Y:S02]  /*0460*/  ULDC.64 UR6, c[0x0][0x230] ;  /* 0x00008c0000067ab9 */ /* 0x000fe40000000a00 */
[----:B------:R-:W-:-:S04]  /*0470*/  ULOP3.LUT UP0, URZ, UR6, UR8, URZ, 0xfc, !UPT ;  /* 0x00000008063f7292 */ /* 0x000fc8000f80fc3f */
[----:B------:R-:W-:-:S06]  /*0480*/  ULOP3.LUT UP0, URZ, UR7, UR9, URZ, 0xfc, UP0 ;  /* 0x00000009073f7292 */ /* 0x000fcc000800fc3f */
[----:B------:R-:W-:Y:S05]  /*0490*/  @P0 EXIT ;  /* 0x000000000000094d */ /* 0x000fea0003800000 */
[----:B-----5:R-:W-:Y:S01]  /*04a0*/  PRMT R51, R5, 0x7632, R51 ;  /* 0x0000763205337816 */ /* 0x020fe20000000033 */
[----:B------:R-:W-:Y:S01]  /*04b0*/  IMAD.U32 R19, R12, 0x10000, RZ ;  /* 0x000100000c137824 */ /* 0x000fe200078e00ff */
[----:B------:R-:W-:Y:S01]  /*04c0*/  PRMT R47, R33, 0x7632, R47 ;  /* 0x00007632212f7816 */ /* 0x000fe2000000002f */
[----:B------:R-:W-:Y:S01]  /*04d0*/  IMAD.U32 R18, R15, 0x10000, RZ ;  /* 0x000100000f127824 */ /* 0x000fe200078e00ff */
[----:B------:R-:W-:Y:S01]  /*04e0*/  PRMT R42, R24, 0x7632, R42 ;  /* 0x00007632182a7816 */ /* 0x000fe2000000002a */
[----:B------:R-:W-:Y:S01]  /*04f0*/  UISETP.NE.U32.AND UP1, UPT, UR8, URZ, UPT ;  /* 0x0000003f0800728c */ /* 0x000fe2000bf25070 */
[----:B------:R-:W-:Y:S01]  /*0500*/  PRMT R38, R26, 0x7632, R38 ;  /* 0x000076321a267816 */ /* 0x000fe20000000026 */
[----:B------:R-:W-:Y:S01]  /*0510*/  IMAD.U32 R2, R30, 0x10000, RZ ;  /* 0x000100001e027824 */ /* 0x000fe200078e00ff */
        /* <DEDUP_REMOVED lines=15> */
[----:B------:R-:W-:Y:S01]  /*0610*/  ULDC.U8 UR6, c[0x0][0x2a0] ;  /* 0x0000a80000067ab9 */ /* 0x000fe20000000000 */
[----:B------:R-:W-:Y:S01]  /*0620*/  PRMT R41, R30, 0x7632, R41 ;  /* 0x000076321e297816 */ /* 0x000fe20000000029 */
[----:B------:R-:W-:Y:S01]  /*0630*/  UISETP.NE.AND.EX UP1, UPT, UR9, URZ, UPT, UP1 ;  /* 0x0000003f0900728c */ /* 0x000fe2000bf25310 */
[----:B------:R-:W-:Y:S01]  /*0640*/  PRMT R39, R31, 0x7632, R39 ;  /* 0x000076321f277816 */ /* 0x000fe20000000027 */
[----:B------:R-:W-:Y:S01]  /*0650*/  UISETP.NE.AND UP2, UPT, UR6, URZ, UPT ;  /* 0x0000003f0600728c */ /* 0x000fe2000bf45270 */
[----:B------:R-:W-:Y:S01]  /*0660*/  PRMT R40, R25, 0x7632, R40 ;  /* 0x0000763219287816 */ /* 0x000fe20000000028 */
[----:B------:R-:W-:Y:S01]  /*0670*/  ULDC UR9, c[0x0][0x218] ;  /* 0x0000860000097ab9 */ /* 0x000fe20000000800 */
[----:B------:R-:W-:Y:S01]  /*0680*/  PRMT R36, R27, 0x7632, R36 ;  /* 0x000076321b247816 */ /* 0x000fe20000000024 */
[----:B------:R-:W-:Y:S01]  /*0690*/  ULDC UR8, c[0x0][0x2d8] ;  /* 0x0000b60000087ab9 */ /* 0x000fe20000000800 */
[----:B------:R-:W-:Y:S01]  /*06a0*/  SHF.L.U32 R20, R13, 0x10, RZ ;  /* 0x000000100d147819 */ /* 0x000fe200000006ff */
[----:B------:R-:W-:Y:S01]  /*06b0*/  IMAD.U32 R13, R10, 0x10000, RZ ;  /* 0x000100000a0d7824 */ /* 0x000fe200078e00ff */
[----:B------:R-:W-:Y:S01]  /*06c0*/  SHF.L.U32 R17, R14, 0x10, RZ ;  /* 0x000000100e117819 */ /* 0x000fe200000006ff */
[----:B------:R-:W-:Y:S01]  /*06d0*/  ULDC.64 UR10, c[0x0][0x230] ;  /* 0x00008c00000a7ab9 */ /* 0x000fe20000000a00 */
[----:B------:R-:W-:-:S02]  /*06e0*/  SHF.L.U32 R16, R9, 0x10, RZ ;  /* 0x0000001009107819 */ /* 0x000fc400000006ff */
[----:B------:R-:W-:Y:S01]  /*06f0*/  SHF.L.U32 R14, R11, 0x10, RZ ;  /* 0x000000100b0e7819 */ /* 0x000fe200000006ff */
[----:B------:R-:W-:Y:S01]  /*0700*/  IMAD.U32 R11, R5, 0x10000, RZ ;  /* 0x00010000050b7824 */ /* 0x000fe200078e00ff */
[----:B------:R-:W-:Y:S01]  /*0710*/  SHF.L.U32 R15, R8, 0x10, RZ ;  /* 0x00000010080f7819 */ /* 0x000fe200000006ff */
[----:B------:R-:W-:Y:S01]  /*0720*/  IMAD.U32 R8, R32, 0x10000, RZ ;  /* 0x0001000020087824 */ /* 0x000fe200078e00ff */
[----:B------:R-:W-:Y:S01]  /*0730*/  SHF.L.U32 R12, R4, 0x10, RZ ;  /* 0x00000010040c7819 */ /* 0x000fe200000006ff */
[----:B------:R-:W-:Y:S01]  /*0740*/  IMAD.U32 R5, R35, 0x10000, RZ ;  /* 0x0001000023057824 */ /* 0x000fe200078e00ff */
[----:B------:R-:W-:Y:S02]  /*0750*/  SHF.L.U32 R10, R6, 0x10, RZ ;  /* 0x00000010060a7819 */ /* 0x000fe400000006ff */
[----:B------:R-:W-:Y:S02]  /*0760*/  SHF.L.U32 R9, R7, 0x10, RZ ;  /* 0x0000001007097819 */ /* 0x000fe400000006ff */
[----:B------:R-:W-:-:S02]  /*0770*/  SHF.L.U32 R7, R33, 0x10, RZ ;  /* 0x0000001021077819 */ /* 0x000fc400000006ff */
[----:B------:R-:W-:Y:S02]  /*0780*/  SHF.L.U32 R6, R34, 0x10, RZ ;  /* 0x0000001022067819 */ /* 0x000fe400000006ff */
[----:B------:R-:W-:Y:S02]  /*0790*/  SHF.L.U32 R4, R28, 0x10, RZ ;  /* 0x000000101c047819 */ /* 0x000fe400000006ff */
[----:B------:R-:W-:Y:S02]  /*07a0*/  SHF.L.U32 R3, R29, 0x10, RZ ;  /* 0x000000101d037819 */ /* 0x000fe400000006ff */
        /* <DEDUP_REMOVED lines=21> */
[----:B------:R-:W-:-:S07]  /*0900*/  SHF.L.U32 R36, R36, 0x10, RZ ;  /* 0x0000001024247819 */ /* 0x000fce00000006ff */
.L_x_91:
[----:B------:R-:W-:Y:S01]  /*0910*/  PLOP3.LUT P0, PT, PT, PT, UP1, 0x80, 0x0 ;  /* 0x000000000000781c */ /* 0x000fe20003f0f018 */
[----:B------:R-:W-:Y:S01]  /*0920*/  HFMA2.MMA R33, -RZ, RZ, 0, 1.1920928955078125e-07 ;  /* 0x00000002ff217435 */ /* 0x000fe200000001ff */
[----:B------:R-:W-:Y:S01]  /*0930*/  PLOP3.LUT P4, PT, PT, PT, UP1, 0x80, 0x0 ;  /* 0x000000000000781c */ /* 0x000fe20003f8f018 */
[----:B------:R-:W-:-:S10]  /*0940*/  @UP1 ULDC.64 UR6, c[0x0][0x270] ;  /* 0x00009c0000061ab9 */ /* 0x000fd40000000a00 */
[----:B------:R-:W-:-:S06]  /*0950*/  @P0 IMAD.WIDE R32, R60, R33, UR6 ;  /* 0x000000063c200e25 */ /* 0x000fcc000f8e0221 */
[----:B------:R-:W2:Y:S01]  /*0960*/  @P4 LDG.E.U16 R32, desc[UR4][R32.64] ;  /* 0x0000000420204981 */ /* 0x000ea2000c1e1500 */
[----:B------:R-:W-:Y:S01]  /*0970*/  IMAD R34, R60, UR9, RZ ;  /* 0x000000093c227c24 */ /* 0x000fe2000f8e02ff */
[----:B------:R-:W-:Y:S01]  /*0980*/  PLOP3.LUT P0, PT, PT, PT, UP1, 0x80, 0x0 ;  /* 0x000000000000781c */ /* 0x000fe20003f0f018 */
[----:B------:R-:W-:Y:S01]  /*0990*/  BSSY B0, `(.L_x_6) ;  /* 0x0000075000007945 */ /* 0x000fe20003800000 */
[----:B0-----:R-:W0:Y:S01]  /*09a0*/  S2R R88, SR_TID.X ;  /* 0x0000000000587919 */ /* 0x001e220000002100 */
[----:B------:R-:W-:Y:S01]  /*09b0*/  IMAD.MOV.U32 R89, RZ, RZ, 0x3f800000 ;  /* 0x3f800000ff597424 */ /* 0x000fe200078e00ff */
[----:B------:R-:W-:-:S04]  /*09c0*/  SHF.R.S32.HI R35, RZ, 0x1f, R34 ;  /* 0x0000001fff237819 */ /* 0x000fc80000011422 */
[----:B------:R-:W-:Y:S02]  /*09d0*/  LEA.HI R35, R35, R34, RZ, 0x3 ;  /* 0x0000002223237211 */ /* 0x000fe400078f18ff */
[----:B0-----:R-:W-:-:S04]  /*09e0*/  LOP3.LUT R88, R88, 0x1f, RZ, 0xc0, !PT ;  /* 0x0000001f58587812 */ /* 0x001fc800078ec0ff */
[----:B------:R-:W-:-:S04]  /*09f0*/  LEA.HI.SX32 R75, R35, R88, 0x1d ;  /* 0x00000058234b7211 */ /* 0x000fc800078feaff */
[----:B------:R-:W-:Y:S02]  /*0a00*/  MOV R90, R75 ;  /* 0x0000004b005a7202 */ /* 0x000fe40000000f00 */
[----:B--2---:R-:W-:Y:S01]  /*0a10*/  @P0 SHF.L.U32 R89, R32, 0x10, RZ ;  /* 0x0000001020590819 */ /* 0x004fe200000006ff */
[----:B-----5:R-:W-:Y:S06]  /*0a20*/  @!P1 BRA `(.L_x_7) ;  /* 0x0000000400ac9947 */ /* 0x020fec0003800000 */
[----:B------:R-:W0:Y:S01]  /*0a30*/  LDC.64 R32, c[0x0][0x220] ;  /* 0x00008800ff207b82 */ /* 0x000e220000000a00 */
[----:B------:R-:W-:-:S04]  /*0a40*/  ISETP.NE.U32.AND P0, PT, RZ, UR10, PT ;  /* 0x0000000aff007c0c */ /* 0x000fc8000bf05070 */
[----:B------:R-:W-:Y:S01]  /*0a50*/  ISETP.NE.AND.EX P0, PT, RZ, UR11, PT, P0 ;  /* 0x0000000bff007c0c */ /* 0x000fe2000bf05300 */
[----:B0-----:R-:W-:-:S06]  /*0a60*/  IMAD.WIDE.U32 R32, R75, 0x10, R32 ;  /* 0x000000104b207825 */ /* 0x001fcc00078e0020 */
[----:B------:R-:W2:Y:S06]  /*0a70*/  LDG.E.128 R32, desc[UR4][R32.64] ;  /* 0x0000000420207981 */ /* 0x000eac000c1e1d00 */
[----:B------:R-:W-:-:S04]  /*0a80*/  @P0 LEA R72, P4, R75, UR10, 0x4 ;  /* 0x0000000a4b480c11 */ /* 0x000fc8000f8820ff */
[----:B------:R-:W-:-:S05]  /*0a90*/  @P0 LEA.HI.X R73, R75, UR11, RZ, 0x4, P4 ;  /* 0x0000000b4b490c11 */ /* 0x000fca000a0f24ff */
[----:B------:R0:W5:Y:S01]  /*0aa0*/  @P0 LDG.E.128 R24, desc[UR4][R72.64] ;  /* 0x0000000448180981 */ /* 0x000162000c1e1d00 */
[----:B------:R-:W-:-:S04]  /*0ab0*/  ISETP.NE.U32.AND P0, PT, RZ, UR10, PT ;  /* 0x0000000aff007c0c */ /* 0x000fc8000bf05070 */
[----:B------:R-:W-:Y:S02]  /*0ac0*/  ISETP.NE.AND.EX P0, PT, RZ, UR11, PT, P0 ;  /* 0x0000000bff007c0c */ /* 0x000fe4000bf05300 */
[C---:B--2---:R-:W-:Y:S02]  /*0ad0*/  SHF.L.U32 R64, R32.reuse, 0x10, RZ ;  /* 0x0000001020407819 */ /* 0x044fe400000006ff */
[----:B------:R-:W-:-:S03]  /*0ae0*/  PRMT R62, R32, 0x7632, R62 ;  /* 0x00007632203e7816 */ /* 0x000fc6000000003e */
[----:B------:R-:W-:-:S06]  /*0af0*/  FMUL.FTZ R64, R64, R89 ;  /* 0x0000005940407220 */ /* 0x000fcc0000410000 */
[----:B0-----:R-:W-:Y:S05]  /*0b00*/  @P0 BRA `(.L_x_8) ;  /* 0x00000000000c0947 */ /* 0x001fea0003800000 */
[----:B------:R-:W-:-:S13]  /*0b10*/  PLOP3.LUT P4, PT, PT, PT, UP0, 0x80, 0x0 ;  /* 0x000000000000781c */ /* 0x000fda0003f8f008 */
[----:B------:R-:W-:Y:S05]  /*0b20*/  @P4 BRA `(.L_x_9) ;  /* 0x00000000000c4947 */ /* 0x000fea0003800000 */
[----:B------:R-:W-:Y:S05]  /*0b30*/  BRA `(.L_x_10) ;  /* 0x0000000000107947 */ /* 0x000fea0003800000 */
.L_x_8:
[----:B-----5:R-:W-:-:S04]  /*0b40*/  IMAD.U32 R73, R24, 0x10000, RZ ;  /* 0x0001000018497824 */ /* 0x020fc800078e00ff */
[----:B------:R-:W-:-:S07]  /*0b50*/  FADD.FTZ R64, R73, R64 ;  /* 0x0000004049407221 */ /* 0x000fce0000010000 */
.L_x_9:
[----:B------:R-:W-:-:S04]  /*0b60*/  F2FP.BF16.F32.PACK_AB R32, RZ, R64 ;  /* 0x00000040ff20723e */ /* 0x000fc800000010ff */
[----:B------:R-:W-:-:S07]  /*0b70*/  PRMT R28, R32, 0x7610, R28 ;  /* 0x00007610201c7816 */ /* 0x000fce000000001c */
.L_x_10:
[----:B------:R-:W-:-:S05]  /*0b80*/  SHF.L.U32 R62, R62, 0x10, RZ ;  /* 0x000000103e3e7819 */ /* 0x000fca00000006ff */
[----:B------:R-:W-:Y:S01]  /*0b90*/  FMUL.FTZ R62, R62, R89 ;  /* 0x000000593e3e7220 */ /* 0x000fe20000410000 */
[----:B------:R-:W-:Y:S06]  /*0ba0*/  @P0 BRA `(.L_x_11) ;  /* 0x00000000000c0947 */ /* 0x000fec0003800000 */
[----:B------:R-:W-:-:S13]  /*0bb0*/  PLOP3.LUT P4, PT, PT, PT, UP0, 0x80, 0x0 ;  /* 0x000000000000781c */ /* 0x000fda0003f8f008 */
[----:B------:R-:W-:Y:S05]  /*0bc0*/  @P4 BRA `(.L_x_12) ;  /* 0x0000000000104947 */ /* 0x000fea0003800000 */
[----:B------:R-:W-:Y:S05]  /*0bd0*/  BRA `(.L_x_13) ;  /* 0x0000000000147947 */ /* 0x000fea0003800000 */
.L_x_11:
[----:B-----5:R-:W-:-:S04]  /*0be0*/  PRMT R32, R24, 0x7632, R32 ;  /* 0x0000763218207816 */ /* 0x020fc80000000020 */
[----:B------:R-:W-:-:S05]  /*0bf0*/  SHF.L.U32 R73, R32, 0x10, RZ ;  /* 0x0000001020497819 */ /* 0x000fca00000006ff */
[----:B------:R-:W-:-:S07]  /*0c00*/  FADD.FTZ R62, R73, R62 ;  /* 0x0000003e493e7221 */ /* 0x000fce0000010000 */
.L_x_12:
[----:B------:R-:W-:-:S04]  /*0c10*/  F2FP.BF16.F32.PACK_AB R32, RZ, R62 ;  /* 0x0000003eff20723e */ /* 0x000fc800000010ff */
[----:B------:R-:W-:-:S07]  /*0c20*/  PRMT R28, R28, 0x5410, R32 ;  /* 0x000054101c1c7816 */ /* 0x000fce0000000020 */
.L_x_13:
[C---:B------:R-:W-:Y:S02]  /*0c30*/  SHF.L.U32 R32, R33.reuse, 0x10, RZ ;  /* 0x0000001021207819 */ /* 0x040fe400000006ff */
[----:B------:R-:W-:-:S03]  /*0c40*/  PRMT R33, R33, 0x7632, R33 ;  /* 0x0000763221217816 */ /* 0x000fc60000000021 */
[----:B------:R-:W-:Y:S01]  /*0c50*/  FMUL.FTZ R73, R32, R89 ;  /* 0x0000005920497220 */ /* 0x000fe20000410000 */
[----:B------:R-:W-:Y:S06]  /*0c60*/  @P0 BRA `(.L_x_14) ;  /* 0x00000000000c0947 */ /* 0x000fec0003800000 */
[----:B------:R-:W-:-:S13]  /*0c70*/  PLOP3.LUT P4, PT, PT, PT, UP0, 0x80, 0x0 ;  /* 0x000000000000781c */ /* 0x000fda0003f8f008 */
[----:B------:R-:W-:Y:S05]  /*0c80*/  @P4 BRA `(.L_x_15) ;  /* 0x00000000000c4947 */ /* 0x000fea0003800000 */
[----:B------:R-:W-:Y:S05]  /*0c90*/  BRA `(.L_x_16) ;  /* 0x0000000000107947 */ /* 0x000fea0003800000 */
.L_x_14:
[----:B-----5:R-:W-:-:S04]  /*0ca0*/  IMAD.U32 R32, R25, 0x10000, RZ ;  /* 0x0001000019207824 */ /* 0x020fc800078e00ff */
[----:B------:R-:W-:-:S07]  /*0cb0*/  FADD.FTZ R73, R32, R73 ;  /* 0x0000004920497221 */ /* 0x000fce0000010000 */
.L_x_15:
[----:B------:R-:W-:-:S04]  /*0cc0*/  F2FP.BF16.F32.PACK_AB R32, RZ, R73 ;  /* 0x00000049ff20723e */ /* 0x000fc800000010ff */
[----:B------:R-:W-:-:S07]  /*0cd0*/  PRMT R29, R32, 0x7610, R29 ;  /* 0x00007610201d7816 */ /* 0x000fce000000001d */
.L_x_16:
[----:B------:R-:W-:-:S05]  /*0ce0*/  SHF.L.U32 R72, R33, 0x10, RZ ;  /* 0x0000001021487819 */ /* 0x000fca00000006ff */
[----:B------:R-:W-:Y:S01]  /*0cf0*/  FMUL.FTZ R72, R72, R89 ;  /* 0x0000005948487220 */ /* 0x000fe20000410000 */
[----:B------:R-:W-:Y:S06]  /*0d00*/  @P0 BRA `(.L_x_17) ;  /* 0x00000000000c0947 */ /* 0x000fec0003800000 */
[----:B------:R-:W-:-:S13]  /*0d10*/  PLOP3.LUT P4, PT, PT, PT, UP0, 0x80, 0x0 ;  /* 0x000000000000781c */ /* 0x000fda0003f8f008 */
[----:B------:R-:W-:Y:S05]  /*0d20*/  @P4 BRA `(.L_x_18) ;  /* 0x0000000000104947 */ /* 0x000fea0003800000 */
[----:B------:R-:W-:Y:S05]  /*0d30*/  BRA `(.L_x_19) ;  /* 0x0000000000147947 */ /* 0x000fea0003800000 */
.L_x_17:
[----:B-----5:R-:W-:-:S04]  /*0d40*/  PRMT R32, R25, 0x7632, R32 ;  /* 0x0000763219207816 */ /* 0x020fc80000000020 */
[----:B------:R-:W-:-:S05]  /*0d50*/  SHF.L.U32 R33, R32, 0x10, RZ ;  /* 0x0000001020217819 */ /* 0x000fca00000006ff */
[----:B------:R-:W-:-:S07]  /*0d60*/  FADD.FTZ R72, R33, R72 ;  /* 0x0000004821487221 */ /* 0x000fce0000010000 */
.L_x_18:
[----:B------:R-:W-:-:S04]  /*0d70*/  F2FP.BF16.F32.PACK_AB R32, RZ, R72 ;  /* 0x00000048ff20723e */ /* 0x000fc800000010ff */
[----:B------:R-:W-:-:S07]  /*0d80*/  PRMT R29, R29, 0x5410, R32 ;  /* 0x000054101d1d7816 */ /* 0x000fce0000000020 */
.L_x_19:
[C---:B------:R-:W-:Y:S02]  /*0d90*/  SHF.L.U32 R76, R34.reuse, 0x10, RZ ;  /* 0x00000010224c7819 */ /* 0x040fe400000006ff */
[----:B------:R-:W-:-:S03]  /*0da0*/  PRMT R34, R34, 0x7632, R34 ;  /* 0x0000763222227816 */ /* 0x000fc60000000022 */
[----:B------:R-:W-:Y:S01]  /*0db0*/  FMUL.FTZ R76, R76, R89 ;  /* 0x000000594c4c7220 */ /* 0x000fe20000410000 */
[----:B------:R-:W-:Y:S06]  /*0dc0*/  @P0 BRA `(.L_x_20) ;  /* 0x00000000000c0947 */ /* 0x000fec0003800000 */
[----:B------:R-:W-:-:S13]  /*0dd0*/  PLOP3.LUT P4, PT, PT, PT, UP0, 0x80, 0x0 ;  /* 0x000000000000781c */ /* 0x000fda0003f8f008 */
[----:B------:R-:W-:Y:S05]  /*0de0*/  @P4 BRA `(.L_x_21) ;  /* 0x00000000000c4947 */ /* 0x000fea0003800000 */
[----:B------:R-:W-:Y:S05]  /*0df0*/  BRA `(.L_x_22) ;  /* 0x0000000000107947 */ /* 0x000fea0003800000 */
.L_x_20:
[----:B-----5:R-:W-:-:S04]  /*0e00*/  IMAD.U32 R33, R26, 0x10000, RZ ;  /* 0x000100001a217824 */ /* 0x020fc800078e00ff */
[----:B------:R-:W-:-:S07]  /*0e10*/  FADD.FTZ R76, R33, R76 ;  /* 0x0000004c214c7221 */ /* 0x000fce0000010000 */
.L_x_21:
[----:B------:R-:W-:-:S04]  /*0e20*/  F2FP.BF16.F32.PACK_AB R32, RZ, R76 ;  /* 0x0000004cff20723e */ /* 0x000fc800000010ff */
[----:B------:R-:W-:-:S07]  /*0e30*/  PRMT R30, R32, 0x7610, R30 ;  /* 0x00007610201e7816 */ /* 0x000fce000000001e */
.L_x_22:
[----:B------:R-:W-:-:S05]  /*0e40*/  SHF.L.U32 R34, R34, 0x10, RZ ;  /* 0x0000001022227819 */ /* 0x000fca00000006ff */
[----:B------:R-:W-:Y:S01]  /*0e50*/  FMUL.FTZ R77, R34, R89 ;  /* 0x00000059224d7220 */ /* 0x000fe20000410000 */
[----:B------:R-:W-:Y:S06]  /*0e60*/  @P0 BRA `(.L_x_23) ;  /* 0x00000000000c0947 */ /* 0x000fec0003800000 */
[----:B------:R-:W-:-:S13]  /*0e70*/  PLOP3.LUT P4, PT, PT, PT, UP0, 0x80, 0x0 ;  /* 0x000000000000781c */ /* 0x000fda0003f8f008 */
[----:B------:R-:W-:Y:S05]  /*0e80*/  @P4 BRA `(.L_x_24) ;  /* 0x0000000000104947 */ /* 0x000fea0003800000 */
[----:B------:R-:W-:Y:S05]  /*0e90*/  BRA `(.L_x_25) ;  /* 0x0000000000147947 */ /* 0x000fea0003800000 */
.L_x_23:
[----:B-----5:R-:W-:-:S04]  /*0ea0*/  PRMT R32, R26, 0x7632, R32 ;  /* 0x000076321a207816 */ /* 0x020fc80000000020 */
[----:B------:R-:W-:-:S05]  /*0eb0*/  SHF.L.U32 R32, R32, 0x10, RZ ;  /* 0x0000001020207819 */ /* 0x000fca00000006ff */
[----:B------:R-:W-:-:S07]  /*0ec0*/  FADD.FTZ R77, R32, R77 ;  /* 0x0000004d204d7221 */ /* 0x000fce0000010000 */
.L_x_24:
[----:B------:R-:W-:-:S04]  /*0ed0*/  F2FP.BF16.F32.PACK_AB R32, RZ, R77 ;  /* 0x0000004dff20723e */ /* 0x000fc800000010ff */
[----:B------:R-:W-:-:S07]  /*0ee0*/  PRMT R30, R30, 0x5410, R32 ;  /* 0x000054101e1e7816 */ /* 0x000fce0000000020 */
.L_x_25:
[C---:B------:R-:W-:Y:S02]  /*0ef0*/  SHF.L.U32 R82, R35.reuse, 0x10, RZ ;  /* 0x0000001023527819 */ /* 0x040fe400000006ff */
[----:B------:R-:W-:-:S03]  /*0f00*/  PRMT R35, R35, 0x7632, R35 ;  /* 0x0000763223237816 */ /* 0x000fc60000000023 */
[----:B------:R-:W-:Y:S01]  /*0f10*/  FMUL.FTZ R82, R82, R89 ;  /* 0x0000005952527220 */ /* 0x000fe20000410000 */
[----:B------:R-:W-:Y:S06]  /*0f20*/  @P0 BRA `(.L_x_26) ;  /* 0x00000000000c0947 */ /* 0x000fec0003800000 */
[----:B------:R-:W-:-:S13]  /*0f30*/  PLOP3.LUT P4, PT, PT, PT, UP0, 0x80, 0x0 ;  /* 0x000000000000781c */ /* 0x000fda0003f8f008 */
[----:B------:R-:W-:Y:S05]  /*0f40*/  @P4 BRA `(.L_x_27) ;  /* 0x00000000000c4947 */ /* 0x000fea0003800000 */
[----:B------:R-:W-:Y:S05]  /*0f50*/  BRA `(.L_x_28) ;  /* 0x0000000000107947 */ /* 0x000fea0003800000 */
.L_x_26:
[----:B-----5:R-:W-:-:S04]  /*0f60*/  IMAD.U32 R33, R27, 0x10000, RZ ;  /* 0x000100001b217824 */ /* 0x020fc800078e00ff */
[----:B------:R-:W-:-:S07]  /*0f70*/  FADD.FTZ R82, R33, R82 ;  /* 0x0000005221527221 */ /* 0x000fce0000010000 */
.L_x_27:
[----:B------:R-:W-:-:S04]  /*0f80*/  F2FP.BF16.F32.PACK_AB R32, RZ, R82 ;  /* 0x00000052ff20723e */ /* 0x000fc800000010ff */
[----:B------:R-:W-:-:S07]  /*0f90*/  PRMT R31, R32, 0x7610, R31 ;  /* 0x00007610201f7816 */ /* 0x000fce000000001f */
.L_x_28:
[----:B------:R-:W-:-:S05]  /*0fa0*/  SHF.L.U32 R32, R35, 0x10, RZ ;  /* 0x0000001023207819 */ /* 0x000fca00000006ff */
[----:B------:R-:W-:Y:S01]  /*0fb0*/  FMUL.FTZ R83, R32, R89 ;  /* 0x0000005920537220 */ /* 0x000fe20000410000 */
[----:B------:R-:W-:Y:S06]  /*0fc0*/  @P0 BRA `(.L_x_29) ;  /* 0x00000000000c0947 */ /* 0x000fec0003800000 */
[----:B------:R-:W-:-:S13]  /*0fd0*/  PLOP3.LUT P0, PT, PT, PT, UP0, 0x80, 0x0 ;  /* 0x000000000000781c */ /* 0x000fda0003f0f008 */
[----:B------:R-:W-:Y:S05]  /*0fe0*/  @P0 BRA `(.L_x_30) ;  /* 0x0000000000100947 */ /* 0x000fea0003800000 */
[----:B------:R-:W-:Y:S05]  /*0ff0*/  BRA `(.L_x_31) ;  /* 0x0000000000147947 */ /* 0x000fea0003800000 */
.L_x_29:
[----:B-----5:R-:W-:-:S04]  /*1000*/  PRMT R32, R27, 0x7632, R32 ;  /* 0x000076321b207816 */ /* 0x020fc80000000020 */
[----:B------:R-:W-:-:S05]  /*1010*/  SHF.L.U32 R32, R32, 0x10, RZ ;  /* 0x0000001020207819 */ /* 0x000fca00000006ff */
[----:B------:R-:W-:-:S07]  /*1020*/  FADD.FTZ R83, R32, R83 ;  /* 0x0000005320537221 */ /* 0x000fce0000010000 */
.L_x_30:
[----:B------:R-:W-:-:S04]  /*1030*/  F2FP.BF16.F32.PACK_AB R32, RZ, R83 ;  /* 0x00000053ff20723e */ /* 0x000fc800000010ff */
[----:B------:R-:W-:-:S07]  /*1040*/  PRMT R31, R31, 0x5410, R32 ;  /* 0x000054101f1f7816 */ /* 0x000fce0000000020 */
.L_x_31:
[----:B------:R-:W-:Y:S01]  /*1050*/  PLOP3.LUT P0, PT, PT, PT, UP0, 0x80, 0x0 ;  /* 0x000000000000781c */ /* 0x000fe20003f0f008 */
[----:B------:R-:W-:Y:S01]  /*1060*/  @UP0 ULDC.64 UR6, c[0x0][0x238] ;  /* 0x00008e0000060ab9 */ /* 0x000fe20000000a00 */
[----:B------:R-:W-:Y:S02]  /*1070*/  PLOP3.LUT P4, PT, PT, PT, UP0, 0x80, 0x0 ;  /* 0x000000000000781c */ /* 0x000fe40003f8f008 */
[----:B------:R-:W-:Y:S02]  /*1080*/  PLOP3.LUT P6, PT, PT, PT, UP0, 0x80, 0x0 ;  /* 0x000000000000781c */ /* 0x000fe40003fcf008 */
[----:B------:R-:W-:Y:S02]  /*1090*/  PLOP3.LUT P5, PT, PT, PT, UP0, 0x80, 0x0 ;  /* 0x000000000000781c */ /* 0x000fe40003faf008 */
[----:B------:R-:W-:-:S05]  /*10a0*/  IADD3 R90, R75, 0x20, RZ ;  /* 0x000000204b5a7810 */ /* 0x000fca0007ffe0ff */
[----:B------:R-:W-:-:S04]  /*10b0*/  @P0 LEA R32, P0, R75, UR6, 0x4 ;  /* 0x000000064b200c11 */ /* 0x000fc8000f8020ff */
[----:B------:R-:W-:-:S05]  /*10c0*/  @P4 LEA.HI.X R33, R75, UR7, RZ, 0x4, P0 ;  /* 0x000000074b214c11 */ /* 0x000fca00080f24ff */
[----:B------:R0:W-:Y:S04]  /*10d0*/  @P6 STG.E.128 desc[UR4][R32.64], R28 ;  /* 0x0000001c20006986 */ /* 0x0001e8000c101d04 */
.L_x_7:
[----:B------:R-:W-:Y:S05]  /*10e0*/  BSYNC B0 ;  /* 0x0000000000007941 */ /* 0x000fea0003800000 */
.L_x_6:
[----:B------:R-:W-:Y:S04]  /*10f0*/  BSSY B0, `(.L_x_32) ;  /* 0x000006d000007945 */ /* 0x000fe80003800000 */
[----:B------:R-:W-:Y:S05]  /*1100*/  @!P2 BRA `(.L_x_33) ;  /* 0x0000000400aca947 */ /* 0x000fea0003800000 */
[----:B0-----:R-:W0:Y:S01]  /*1110*/  LDC.64 R32, c[0x0][0x220] ;  /* 0x00008800ff207b82 */ /* 0x001e220000000a00 */
[----:B------:R-:W-:-:S04]  /*1120*/  ISETP.NE.U32.AND P0, PT, RZ, UR10, PT ;  /* 0x0000000aff007c0c */ /* 0x000fc8000bf05070 */
[----:B------:R-:W-:Y:S01]  /*1130*/  ISETP.NE.AND.EX P0, PT, RZ, UR11, PT, P0 ;  /* 0x0000000bff007c0c */ /* 0x000fe2000bf05300 */
[----:B0-----:R-:W-:-:S06]  /*1140*/  IMAD.WIDE.U32 R32, R90, 0x10, R32 ;  /* 0x000000105a207825 */ /* 0x001fcc00078e0020 */
[----:B------:R-:W2:Y:S06]  /*1150*/  LDG.E.128 R32, desc[UR4][R32.64] ;  /* 0x0000000420207981 */ /* 0x000eac000c1e1d00 */
[----:B------:R-:W-:-:S04]  /*1160*/  @P0 LEA R70, P4, R90, UR10, 0x4 ;  /* 0x0000000a5a460c11 */ /* 0x000fc8000f8820ff */
[----:B------:R-:W-:-:S05]  /*1170*/  @P0 LEA.HI.X R71, R90, UR11, RZ, 0x4, P4 ;  /* 0x0000000b5a470c11 */ /* 0x000fca000a0f24ff */
[----:B-----5:R0:W5:Y:S01]  /*1180*/  @P0 LDG.E.128 R24, desc[UR4][R70.64] ;  /* 0x0000000446180981 */ /* 0x020162000c1e1d00 */
[----:B------:R-:W-:-:S04]  /*1190*/  ISETP.NE.U32.AND P0, PT, RZ, UR10, PT ;  /* 0x0000000aff007c0c */ /* 0x000fc8000bf05070 */
[----:B------:R-:W-:Y:S01]  /*11a0*/  ISETP.NE.AND.EX P0, PT, RZ, UR11, PT, P0 ;  /* 0x0000000bff007c0c */ /* 0x000fe2000bf05300 */
[C---:B--2---:R-:W-:Y:S01]  /*11b0*/  IMAD.U32 R66, R32.reuse, 0x10000, RZ ;  /* 0x0001000020427824 */ /* 0x044fe200078e00ff */
[----:B------:R-:W-:-:S03]  /*11c0*/  PRMT R78, R32, 0x7632, R78 ;  /* 0x00007632204e7816 */ /* 0x000fc6000000004e */
[----:B------:R-:W-:-:S08]  /*11d0*/  FMUL.FTZ R65, R66, R89 ;  /* 0x0000005942417220 */ /* 0x000fd00000410000 */
[----:B0-----:R-:W-:Y:S05]  /*11e0*/  @P0 BRA `(.L_x_34) ;  /* 0x00000000000c0947 */ /* 0x001fea0003800000 */
[----:B------:R-:W-:-:S13]  /*11f0*/  PLOP3.LUT P4, PT, PT, PT, UP0, 0x80, 0x0 ;  /* 0x000000000000781c */ /* 0x000fda0003f8f008 */
[----:B------:R-:W-:Y:S05]  /*1200*/  @P4 BRA `(.L_x_35) ;  /* 0x00000000000c4947 */ /* 0x000fea0003800000 */
[----:B------:R-:W-:Y:S05]  /*1210*/  BRA `(.L_x_36) ;  /* 0x0000000000107947 */ /* 0x000fea0003800000 */
.L_x_34:
[----:B-----5:R-:W-:-:S05]  /*1220*/  SHF.L.U32 R32, R24, 0x10, RZ ;  /* 0x0000001018207819 */ /* 0x020fca00000006ff */
[----:B------:R-:W-:-:S07]  /*1230*/  FADD.FTZ R65, R32, R65 ;  /* 0x0000004120417221 */ /* 0x000fce0000010000 */
.L_x_35:
[----:B------:R-:W-:-:S04]  /*1240*/  F2FP.BF16.F32.PACK_AB R32, RZ, R65 ;  /* 0x00000041ff20723e */ /* 0x000fc800000010ff */
[----:B------:R-:W-:-:S07]  /*1250*/  PRMT R28, R32, 0x7610, R28 ;  /* 0x00007610201c7816 */ /* 0x000fce000000001c */
.L_x_36:
[----:B------:R-:W-:-:S05]  /*1260*/  SHF.L.U32 R78, R78, 0x10, RZ ;  /* 0x000000104e4e7819 */ /* 0x000fca00000006ff */
[----:B------:R-:W-:Y:S01]  /*1270*/  FMUL.FTZ R66, R78, R89 ;  /* 0x000000594e427220 */ /* 0x000fe20000410000 */
[----:B------:R-:W-:Y:S06]  /*1280*/  @P0 BRA `(.L_x_37) ;  /* 0x00000000000c0947 */ /* 0x000fec0003800000 */
[----:B------:R-:W-:-:S13]  /*1290*/  PLOP3.LUT P4, PT, PT, PT, UP0, 0x80, 0x0 ;  /* 0x000000000000781c */ /* 0x000fda0003f8f008 */
[----:B------:R-:W-:Y:S05]  /*12a0*/  @P4 BRA `(.L_x_38) ;  /* 0x0000000000104947 */ /* 0x000fea0003800000 */
[----:B------:R-:W-:Y:S05]  /*12b0*/  BRA `(.L_x_39) ;  /* 0x0000000000147947 */ /* 0x000fea0003800000 */
.L_x_37:
[----:B-----5:R-:W-:-:S04]  /*12c0*/  PRMT R32, R24, 0x7632, R32 ;  /* 0x0000763218207816 */ /* 0x020fc80000000020 */
[----:B------:R-:W-:-:S05]  /*12d0*/  SHF.L.U32 R71, R32, 0x10, RZ ;  /* 0x0000001020477819 */ /* 0x000fca00000006ff */
[----:B------:R-:W-:-:S07]  /*12e0*/  FADD.FTZ R66, R71, R66 ;  /* 0x0000004247427221 */ /* 0x000fce0000010000 */
.L_x_38:
[----:B------:R-:W-:-:S04]  /*12f0*/  F2FP.BF16.F32.PACK_AB R32, RZ, R66 ;  /* 0x00000042ff20723e */ /* 0x000fc800000010ff */
[----:B------:R-:W-:-:S07]  /*1300*/  PRMT R28, R28, 0x5410, R32 ;  /* 0x000054101c1c7816 */ /* 0x000fce0000000020 */
.L_x_39:
[C---:B------:R-:W-:Y:S01]  /*1310*/  IMAD.U32 R32, R33.reuse, 0x10000, RZ ;  /* 0x0001000021207824 */ /* 0x040fe200078e00ff */
[----:B------:R-:W-:-:S03]  /*1320*/  PRMT R33, R33, 0x7632, R33 ;  /* 0x0000763221217816 */ /* 0x000fc60000000021 */
[----:B------:R-:W-:Y:S01]  /*1330*/  FMUL.FTZ R71, R32, R89 ;  /* 0x0000005920477220 */ /* 0x000fe20000410000 */
[----:B------:R-:W-:Y:S06]  /*1340*/  @P0 BRA `(.L_x_40) ;  /* 0x00000000000c0947 */ /* 0x000fec0003800000 */
[----:B------:R-:W-:-:S13]  /*1350*/  PLOP3.LUT P4, PT, PT, PT, UP0, 0x80, 0x0 ;  /* 0x000000000000781c */ /* 0x000fda0003f8f008 */
[----:B------:R-:W-:Y:S05]  /*1360*/  @P4 BRA `(.L_x_41) ;  /* 0x00000000000c4947 */ /* 0x000fea0003800000 */
[----:B------:R-:W-:Y:S05]  /*1370*/  BRA `(.L_x_42) ;  /* 0x0000000000107947 */ /* 0x000fea0003800000 */
.L_x_40:
[----:B-----5:R-:W-:-:S05]  /*1380*/  SHF.L.U32 R32, R25, 0x10, RZ ;  /* 0x0000001019207819 */ /* 0x020fca00000006ff */
[----:B------:R-:W-:-:S07]  /*1390*/  FADD.FTZ R71, R32, R71 ;  /* 0x0000004720477221 */ /* 0x000fce0000010000 */
.L_x_41:
[----:B------:R-:W-:-:S04]  /*13a0*/  F2FP.BF16.F32.PACK_AB R32, RZ, R71 ;  /* 0x00000047ff20723e */ /* 0x000fc800000010ff */
[----:B------:R-:W-:-:S07]  /*13b0*/  PRMT R29, R32, 0x7610, R29 ;  /* 0x00007610201d7816 */ /* 0x000fce000000001d */
.L_x_42:
[----:B------:R-:W-:-:S05]  /*13c0*/  SHF.L.U32 R70, R33, 0x10, RZ ;  /* 0x0000001021467819 */ /* 0x000fca00000006ff */
[----:B------:R-:W-:Y:S01]  /*13d0*/  FMUL.FTZ R70, R70, R89 ;  /* 0x0000005946467220 */ /* 0x000fe20000410000 */
[----:B------:R-:W-:Y:S06]  /*13e0*/  @P0 BRA `(.L_x_43) ;  /* 0x00000000000c0947 */ /* 0x000fec0003800000 */
[----:B------:R-:W-:-:S13]  /*13f0*/  PLOP3.LUT P4, PT, PT, PT, UP0, 0x80, 0x0 ;  /* 0x000000000000781c */ /* 0x000fda0003f8f008 */
[----:B------:R-:W-:Y:S05]  /*1400*/  @P4 BRA `(.L_x_44) ;  /* 0x0000000000104947 */ /* 0x000fea0003800000 */
[----:B------:R-:W-:Y:S05]  /*1410*/  BRA `(.L_x_45) ;  /* 0x0000000000147947 */ /* 0x000fea0003800000 */
.L_x_43:
[----:B-----5:R-:W-:-:S04]  /*1420*/  PRMT R32, R25, 0x7632, R32 ;  /* 0x0000763219207816 */ /* 0x020fc80000000020 */
[----:B------:R-:W-:-:S05]  /*1430*/  SHF.L.U32 R33, R32, 0x10, RZ ;  /* 0x0000001020217819 */ /* 0x000fca00000006ff */
[----:B------:R-:W-:-:S07]  /*1440*/  FADD.FTZ R70, R33, R70 ;  /* 0x0000004621467221 */ /* 0x000fce0000010000 */
.L_x_44:
[----:B------:R-:W-:-:S04]  /*1450*/  F2FP.BF16.F32.PACK_AB R32, RZ, R70 ;  /* 0x00000046ff20723e */ /* 0x000fc800000010ff */
[----:B------:R-:W-:-:S07]  /*1460*/  PRMT R29, R29, 0x5410, R32 ;  /* 0x000054101d1d7816 */ /* 0x000fce0000000020 */
.L_x_45:
[C---:B------:R-:W-:Y:S01]  /*1470*/  IMAD.U32 R78, R34.reuse, 0x10000, RZ ;  /* 0x00010000224e7824 */ /* 0x040fe200078e00ff */
[----:B------:R-:W-:-:S03]  /*1480*/  PRMT R34, R34, 0x7632, R34 ;  /* 0x0000763222227816 */ /* 0x000fc60000000022 */
[----:B------:R-:W-:Y:S01]  /*1490*/  FMUL.FTZ R78, R78, R89 ;  /* 0x000000594e4e7220 */ /* 0x000fe20000410000 */
[----:B------:R-:W-:Y:S06]  /*14a0*/  @P0 BRA `(.L_x_46) ;  /* 0x00000000000c0947 */ /* 0x000fec0003800000 */
[----:B------:R-:W-:-:S13]  /*14b0*/  PLOP3.LUT P4, PT, PT, PT, UP0, 0x80, 0x0 ;  /* 0x000000000000781c */ /* 0x000fda0003f8f008 */
[----:B------:R-:W-:Y:S05]  /*14c0*/  @P4 BRA `(.L_x_47) ;  /* 0x00000000000c4947 */ /* 0x000fea0003800000 */
[----:B------:R-:W-:Y:S05]  /*14d0*/  BRA `(.L_x_48) ;  /* 0x0000000000107947 */ /* 0x000fea0003800000 */
.L_x_46:
[----:B-----5:R-:W-:-:S05]  /*14e0*/  SHF.L.U32 R33, R26, 0x10, RZ ;  /* 0x000000101a217819 */ /* 0x020fca00000006ff */
[----:B------:R-:W-:-:S07]  /*14f0*/  FADD.FTZ R78, R33, R78 ;  /* 0x0000004e214e7221 */ /* 0x000fce0000010000 */
.L_x_47:
[----:B------:R-:W-:-:S04]  /*1500*/  F2FP.BF16.F32.PACK_AB R32, RZ, R78 ;  /* 0x0000004eff20723e */ /* 0x000fc800000010ff */
[----:B------:R-:W-:-:S07]  /*1510*/  PRMT R30, R32, 0x7610, R30 ;  /* 0x00007610201e7816 */ /* 0x000fce000000001e */
.L_x_48:
[----:B------:R-:W-:-:S05]  /*1520*/  SHF.L.U32 R34, R34, 0x10, RZ ;  /* 0x0000001022227819 */ /* 0x000fca00000006ff */
[----:B------:R-:W-:Y:S01]  /*1530*/  FMUL.FTZ R79, R34, R89 ;  /* 0x00000059224f7220 */ /* 0x000fe20000410000 */
[----:B------:R-:W-:Y:S06]  /*1540*/  @P0 BRA `(.L_x_49) ;  /* 0x00000000000c0947 */ /* 0x000fec0003800000 */
[----:B------:R-:W-:-:S13]  /*1550*/  PLOP3.LUT P4, PT, PT, PT, UP0, 0x80, 0x0 ;  /* 0x000000000000781c */ /* 0x000fda0003f8f008 */
[----:B------:R-:W-:Y:S05]  /*1560*/  @P4 BRA `(.L_x_50) ;  /* 0x0000000000104947 */ /* 0x000fea0003800000 */
[----:B------:R-:W-:Y:S05]  /*1570*/  BRA `(.L_x_51) ;  /* 0x0000000000147947 */ /* 0x000fea0003800000 */
.L_x_49:
[----:B-----5:R-:W-:-:S04]  /*1580*/  PRMT R32, R26, 0x7632, R32 ;  /* 0x000076321a207816 */ /* 0x020fc80000000020 */
[----:B------:R-:W-:-:S05]  /*1590*/  SHF.L.U32 R32, R32, 0x10, RZ ;  /* 0x0000001020207819 */ /* 0x000fca00000006ff */
[----:B------:R-:W-:-:S07]  /*15a0*/  FADD.FTZ R79, R32, R79 ;  /* 0x0000004f204f7221 */ /* 0x000fce0000010000 */
.L_x_50:
[----:B------:R-:W-:-:S04]  /*15b0*/  F2FP.BF16.F32.PACK_AB R32, RZ, R79 ;  /* 0x0000004fff20723e */ /* 0x000fc800000010ff */
[----:B------:R-:W-:-:S07]  /*15c0*/  PRMT R30, R30, 0x5410, R32 ;  /* 0x000054101e1e7816 */ /* 0x000fce0000000020 */
.L_x_51:
[C---:B------:R-:W-:Y:S01]  /*15d0*/  IMAD.U32 R84, R35.reuse, 0x10000, RZ ;  /* 0x0001000023547824 */ /* 0x040fe200078e00ff */
[----:B------:R-:W-:-:S03]  /*15e0*/  PRMT R35, R35, 0x7632, R35 ;  /* 0x0000763223237816 */ /* 0x000fc60000000023 */
[----:B------:R-:W-:Y:S01]  /*15f0*/  FMUL.FTZ R84, R84, R89 ;  /* 0x0000005954547220 */ /* 0x000fe20000410000 */
[----:B------:R-:W-:Y:S06]  /*1600*/  @P0 BRA `(.L_x_52) ;  /* 0x00000000000c0947 */ /* 0x000fec0003800000 */
[----:B------:R-:W-:-:S13]  /*1610*/  PLOP3.LUT P4, PT, PT, PT, UP0, 0x80, 0x0 ;  /* 0x000000000000781c */ /* 0x000fda0003f8f008 */
[----:B------:R-:W-:Y:S05]  /*1620*/  @P4 BRA `(.L_x_53) ;  /* 0x00000000000c4947 */ /* 0x000fea0003800000 */
[----:B------:R-:W-:Y:S05]  /*1630*/  BRA `(.L_x_54) ;  /* 0x0000000000107947 */ /* 0x000fea0003800000 */
.L_x_52:
[----:B-----5:R-:W-:-:S05]  /*1640*/  SHF.L.U32 R33, R27, 0x10, RZ ;  /* 0x000000101b217819 */ /* 0x020fca00000006ff */
[----:B------:R-:W-:-:S07]  /*1650*/  FADD.FTZ R84, R33, R84 ;  /* 0x0000005421547221 */ /* 0x000fce0000010000 */
.L_x_53:
[----:B------:R-:W-:-:S04]  /*1660*/  F2FP.BF16.F32.PACK_AB R32, RZ, R84 ;  /* 0x00000054ff20723e */ /* 0x000fc800000010ff */
[----:B------:R-:W-:-:S07]  /*1670*/  PRMT R31, R32, 0x7610, R31 ;  /* 0x00007610201f7816 */ /* 0x000fce000000001f */
.L_x_54:
[----:B------:R-:W-:-:S05]  /*1680*/  SHF.L.U32 R32, R35, 0x10, RZ ;  /* 0x0000001023207819 */ /* 0x000fca00000006ff */
[----:B------:R-:W-:Y:S01]  /*1690*/  FMUL.FTZ R85, R32, R89 ;  /* 0x0000005920557220 */ /* 0x000fe20000410000 */
[----:B------:R-:W-:Y:S06]  /*16a0*/  @P0 BRA `(.L_x_55) ;  /* 0x00000000000c0947 */ /* 0x000fec0003800000 */
[----:B------:R-:W-:-:S13]  /*16b0*/  PLOP3.LUT P0, PT, PT, PT, UP0, 0x80, 0x0 ;  /* 0x000000000000781c */ /* 0x000fda0003f0f008 */
[----:B------:R-:W-:Y:S05]  /*16c0*/  @P0 BRA `(.L_x_56) ;  /* 0x0000000000100947 */ /* 0x000fea0003800000 */
[----:B------:R-:W-:Y:S05]  /*16d0*/  BRA `(.L_x_57) ;  /* 0x0000000000147947 */ /* 0x000fea0003800000 */
.L_x_55:
[----:B-----5:R-:W-:-:S04]  /*16e0*/  PRMT R32, R27, 0x7632, R32 ;  /* 0x000076321b207816 */ /* 0x020fc80000000020 */
[----:B------:R-:W-:-:S05]  /*16f0*/  SHF.L.U32 R32, R32, 0x10, RZ ;  /* 0x0000001020207819 */ /* 0x000fca00000006ff */
[----:B------:R-:W-:-:S07]  /*1700*/  FADD.FTZ R85, R32, R85 ;  /* 0x0000005520557221 */ /* 0x000fce0000010000 */
.L_x_56:
[----:B------:R-:W-:-:S04]  /*1710*/  F2FP.BF16.F32.PACK_AB R32, RZ, R85 ;  /* 0x00000055ff20723e */ /* 0x000fc800000010ff */
[----:B------:R-:W-:-:S07]  /*1720*/  PRMT R31, R31, 0x5410, R32 ;  /* 0x000054101f1f7816 */ /* 0x000fce0000000020 */
.L_x_57:
[----:B------:R-:W-:Y:S01]  /*1730*/  PLOP3.LUT P0, PT, PT, PT, UP0, 0x80, 0x0 ;  /* 0x000000000000781c */ /* 0x000fe20003f0f008 */
[----:B------:R-:W-:Y:S01]  /*1740*/  @UP0 ULDC.64 UR6, c[0x0][0x238] ;  /* 0x00008e0000060ab9 */ /* 0x000fe20000000a00 */
[----:B------:R-:W-:Y:S02]  /*1750*/  PLOP3.LUT P4, PT, PT, PT, UP0, 0x80, 0x0 ;  /* 0x000000000000781c */ /* 0x000fe40003f8f008 */
[----:B------:R-:W-:Y:S02]  /*1760*/  PLOP3.LUT P6, PT, PT, PT, UP0, 0x80, 0x0 ;  /* 0x000000000000781c */ /* 0x000fe40003fcf008 */
[----:B------:R-:W-:-:S07]  /*1770*/  PLOP3.LUT P5, PT, PT, PT, UP0, 0x80, 0x0 ;  /* 0x000000000000781c */ /* 0x000fce0003faf008 */
[----:B------:R-:W-:-:S04]  /*1780*/  @P0 LEA R32, P0, R90, UR6, 0x4 ;  /* 0x000000065a200c11 */ /* 0x000fc8000f8020ff */
[C---:B------:R-:W-:Y:S01]  /*1790*/  @P4 LEA.HI.X R33, R90.reuse, UR7, RZ, 0x4, P0 ;  /* 0x000000075a214c11 */ /* 0x040fe200080f24ff */
[----:B------:R-:W-:-:S04]  /*17a0*/  VIADD R90, R90, 0x20 ;  /* 0x000000205a5a7836 */ /* 0x000fc80000000000 */
[----:B------:R1:W-:Y:S04]  /*17b0*/  @P6 STG.E.128 desc[UR4][R32.64], R28 ;  /* 0x0000001c20006986 */ /* 0x0003e8000c101d04 */
.L_x_33:
[----:B------:R-:W-:Y:S05]  /*17c0*/  BSYNC B0 ;  /* 0x0000000000007941 */ /* 0x000fea0003800000 */
.L_x_32:
[----:B------:R-:W-:Y:S04]  /*17d0*/  BSSY B0, `(.L_x_58) ;  /* 0x000006c000007945 */ /* 0x000fe80003800000 */
[----:B------:R-:W-:Y:S05]  /*17e0*/  @!P3 BRA `(.L_x_59) ;  /* 0x0000000400a8b947 */ /* 0x000fea0003800000 */
[----:B01----:R-:W0:Y:S01]  /*17f0*/  LDC.64 R32, c[0x0][0x220] ;  /* 0x00008800ff207b82 */ /* 0x003e220000000a00 */
        /* <DEDUP_REMOVED lines=16> */
.L_x_60:
[----:B-----5:R-:W-:-:S05]  /*1900*/  SHF.L.U32 R32, R24, 0x10, RZ ;  /* 0x0000001018207819 */ /* 0x020fca00000006ff */
[----:B------:R-:W-:-:S07]  /*1910*/  FADD.FTZ R67, R32, R67 ;  /* 0x0000004320437221 */ /* 0x000fce0000010000 */
.L_x_61:
[----:B------:R-:W-:-:S04]  /*1920*/  F2FP.BF16.F32.PACK_AB R32, RZ, R67 ;  /* 0x00000043ff20723e */ /* 0x000fc800000010ff */
[----:B------:R-:W-:-:S07]  /*1930*/  PRMT R28, R32, 0x7610, R28 ;  /* 0x00007610201c7816 */ /* 0x000fce000000001c */
.L_x_62:
[----:B------:R-:W-:-:S05]  /*1940*/  SHF.L.U32 R80, R80, 0x10, RZ ;  /* 0x0000001050507819 */ /* 0x000fca00000006ff */
[----:B------:R-:W-:Y:S01]  /*1950*/  FMUL.FTZ R68, R80, R89 ;  /* 0x0000005950447220 */ /* 0x000fe20000410000 */
[----:B------:R-:W-:Y:S06]  /*1960*/  @P0 BRA `(.L_x_63) ;  /* 0x00000000000c0947 */ /* 0x000fec0003800000 */
[----:B------:R-:W-:-:S13]  /*1970*/  PLOP3.LUT P4, PT, PT, PT, UP0, 0x80, 0x0 ;  /* 0x000000000000781c */ /* 0x000fda0003f8f008 */
[----:B------:R-:W-:Y:S05]  /*1980*/  @P4 BRA `(.L_x_64) ;  /* 0x0000000000104947 */ /* 0x000fea0003800000 */
[----:B------:R-:W-:Y:S05]  /*1990*/  BRA `(.L_x_65) ;  /* 0x0000000000147947 */ /* 0x000fea0003800000 */
.L_x_63:
[----:B-----5:R-:W-:-:S05]  /*19a0*/  PRMT R32, R24, 0x7632, R32 ;  /* 0x0000763218207816 */ /* 0x020fca0000000020 */
[----:B------:R-:W-:-:S04]  /*19b0*/  IMAD.U32 R69, R32, 0x10000, RZ ;  /* 0x0001000020457824 */ /* 0x000fc800078e00ff */
[----:B------:R-:W-:-:S07]  /*19c0*/  FADD.FTZ R68, R69, R68 ;  /* 0x0000004445447221 */ /* 0x000fce0000010000 */
.L_x_64:
[----:B------:R-:W-:-:S04]  /*19d0*/  F2FP.BF16.F32.PACK_AB R32, RZ, R68 ;  /* 0x00000044ff20723e */ /* 0x000fc800000010ff */
[----:B------:R-:W-:-:S07]  /*19e0*/  PRMT R28, R28, 0x5410, R32 ;  /* 0x000054101c1c7816 */ /* 0x000fce0000000020 */
.L_x_65:
[C---:B------:R-:W-:Y:S02]  /*19f0*/  SHF.L.U32 R32, R33.reuse, 0x10, RZ ;  /* 0x0000001021207819 */ /* 0x040fe400000006ff */
[----:B------:R-:W-:-:S03]  /*1a00*/  PRMT R33, R33, 0x7632, R33 ;  /* 0x0000763221217816 */ /* 0x000fc60000000021 */
[----:B------:R-:W-:Y:S01]  /*1a10*/  FMUL.FTZ R69, R32, R89 ;  /* 0x0000005920457220 */ /* 0x000fe20000410000 */
[----:B------:R-:W-:Y:S06]  /*1a20*/  @P0 BRA `(.L_x_66) ;  /* 0x00000000000c0947 */ /* 0x000fec0003800000 */
[----:B------:R-:W-:-:S13]  /*1a30*/  PLOP3.LUT P4, PT, PT, PT, UP0, 0x80, 0x0 ;  /* 0x000000000000781c */ /* 0x000fda0003f8f008 */
[----:B------:R-:W-:Y:S05]  /*1a40*/  @P4 BRA `(.L_x_67) ;  /* 0x00000000000c4947 */ /* 0x000fea0003800000 */
[----:B------:R-:W-:Y:S05]  /*1a50*/  BRA `(.L_x_68) ;  /* 0x0000000000107947 */ /* 0x000fea0003800000 */
.L_x_66:
[----:B-----5:R-:W-:-:S05]  /*1a60*/  SHF.L.U32 R32, R25, 0x10, RZ ;  /* 0x0000001019207819 */ /* 0x020fca00000006ff */
[----:B------:R-:W-:-:S07]  /*1a70*/  FADD.FTZ R69, R32, R69 ;  /* 0x0000004520457221 */ /* 0x000fce0000010000 */
.L_x_67:
[----:B------:R-:W-:-:S04]  /*1a80*/  F2FP.BF16.F32.PACK_AB R32, RZ, R69 ;  /* 0x00000045ff20723e */ /* 0x000fc800000010ff */
[----:B------:R-:W-:-:S07]  /*1a90*/  PRMT R29, R32, 0x7610, R29 ;  /* 0x00007610201d7816 */ /* 0x000fce000000001d */
.L_x_68:
[----:B------:R-:W-:-:S05]  /*1aa0*/  SHF.L.U32 R74, R33, 0x10, RZ ;  /* 0x00000010214a7819 */ /* 0x000fca00000006ff */
[----:B------:R-:W-:Y:S01]  /*1ab0*/  FMUL.FTZ R74, R74, R89 ;  /* 0x000000594a4a7220 */ /* 0x000fe20000410000 */
[----:B------:R-:W-:Y:S06]  /*1ac0*/  @P0 BRA `(.L_x_69) ;  /* 0x00000000000c0947 */ /* 0x000fec0003800000 */
[----:B------:R-:W-:-:S13]  /*1ad0*/  PLOP3.LUT P4, PT, PT, PT, UP0, 0x80, 0x0 ;  /* 0x000000000000781c */ /* 0x000fda0003f8f008 */
[----:B------:R-:W-:Y:S05]  /*1ae0*/  @P4 BRA `(.L_x_70) ;  /* 0x0000000000104947 */ /* 0x000fea0003800000 */
[----:B------:R-:W-:Y:S05]  /*1af0*/  BRA `(.L_x_71) ;  /* 0x0000000000147947 */ /* 0x000fea0003800000 */
.L_x_69:
[----:B-----5:R-:W-:-:S05]  /*1b00*/  PRMT R32, R25, 0x7632, R32 ;  /* 0x0000763219207816 */ /* 0x020fca0000000020 */
[----:B------:R-:W-:-:S04]  /*1b10*/  IMAD.U32 R33, R32, 0x10000, RZ ;  /* 0x0001000020217824 */ /* 0x000fc800078e00ff */
[----:B------:R-:W-:-:S07]  /*1b20*/  FADD.FTZ R74, R33, R74 ;  /* 0x0000004a214a7221 */ /* 0x000fce0000010000 */
.L_x_70:
[----:B------:R-:W-:-:S04]  /*1b30*/  F2FP.BF16.F32.PACK_AB R32, RZ, R74 ;  /* 0x0000004aff20723e */ /* 0x000fc800000010ff */
[----:B------:R-:W-:-:S07]  /*1b40*/  PRMT R29, R29, 0x5410, R32 ;  /* 0x000054101d1d7816 */ /* 0x000fce0000000020 */
.L_x_71:
[C---:B------:R-:W-:Y:S02]  /*1b50*/  SHF.L.U32 R80, R34.reuse, 0x10, RZ ;  /* 0x0000001022507819 */ /* 0x040fe400000006ff */
[----:B------:R-:W-:-:S03]  /*1b60*/  PRMT R34, R34, 0x7632, R34 ;  /* 0x0000763222227816 */ /* 0x000fc60000000022 */
[----:B------:R-:W-:Y:S01]  /*1b70*/  FMUL.FTZ R80, R80, R89 ;  /* 0x0000005950507220 */ /* 0x000fe20000410000 */
[----:B------:R-:W-:Y:S06]  /*1b80*/  @P0 BRA `(.L_x_72) ;  /* 0x00000000000c0947 */ /* 0x000fec0003800000 */
[----:B------:R-:W-:-:S13]  /*1b90*/  PLOP3.LUT P4, PT, PT, PT, UP0, 0x80, 0x0 ;  /* 0x000000000000781c */ /* 0x000fda0003f8f008 */
[----:B------:R-:W-:Y:S05]  /*1ba0*/  @P4 BRA `(.L_x_73) ;  /* 0x00000000000c4947 */ /* 0x000fea0003800000 */
[----:B------:R-:W-:Y:S05]  /*1bb0*/  BRA `(.L_x_74) ;  /* 0x0000000000107947 */ /* 0x000fea0003800000 */
.L_x_72:
[----:B-----5:R-:W-:-:S05]  /*1bc0*/  SHF.L.U32 R33, R26, 0x10, RZ ;  /* 0x000000101a217819 */ /* 0x020fca00000006ff */
[----:B------:R-:W-:-:S07]  /*1bd0*/  FADD.FTZ R80, R33, R80 ;  /* 0x0000005021507221 */ /* 0x000fce0000010000 */
.L_x_73:
[----:B------:R-:W-:-:S04]  /*1be0*/  F2FP.BF16.F32.PACK_AB R32, RZ, R80 ;  /* 0x00000050ff20723e */ /* 0x000fc800000010ff */
[----:B------:R-:W-:-:S07]  /*1bf0*/  PRMT R30, R32, 0x7610, R30 ;  /* 0x00007610201e7816 */ /* 0x000fce000000001e */
.L_x_74:
[----:B------:R-:W-:-:S05]  /*1c00*/  SHF.L.U32 R34, R34, 0x10, RZ ;  /* 0x0000001022227819 */ /* 0x000fca00000006ff */
[----:B------:R-:W-:Y:S01]  /*1c10*/  FMUL.FTZ R81, R34, R89 ;  /* 0x0000005922517220 */ /* 0x000fe20000410000 */
[----:B------:R-:W-:Y:S06]  /*1c20*/  @P0 BRA `(.L_x_75) ;  /* 0x00000000000c0947 */ /* 0x000fec0003800000 */
[----:B------:R-:W-:-:S13]  /*1c30*/  PLOP3.LUT P4, PT, PT, PT, UP0, 0x80, 0x0 ;  /* 0x000000000000781c */ /* 0x000fda0003f8f008 */
[----:B------:R-:W-:Y:S05]  /*1c40*/  @P4 BRA `(.L_x_76) ;  /* 0x0000000000104947 */ /* 0x000fea0003800000 */
[----:B------:R-:W-:Y:S05]  /*1c50*/  BRA `(.L_x_77) ;  /* 0x0000000000147947 */ /* 0x000fea0003800000 */
.L_x_75:
[----:B-----5:R-:W-:-:S05]  /*1c60*/  PRMT R32, R26, 0x7632, R32 ;  /* 0x000076321a207816 */ /* 0x020fca0000000020 */
[----:B------:R-:W-:-:S04]  /*1c70*/  IMAD.U32 R32, R32, 0x10000, RZ ;  /* 0x0001000020207824 */ /* 0x000fc800078e00ff */
[----:B------:R-:W-:-:S07]  /*1c80*/  FADD.FTZ R81, R32, R81 ;  /* 0x0000005120517221 */ /* 0x000fce0000010000 */
.L_x_76:
[----:B------:R-:W-:-:S04]  /*1c90*/  F2FP.BF16.F32.PACK_AB R32, RZ, R81 ;  /* 0x00000051ff20723e */ /* 0x000fc800000010ff */
[----:B------:R-:W-:-:S07]  /*1ca0*/  PRMT R30, R30, 0x5410, R32 ;  /* 0x000054101e1e7816 */ /* 0x000fce0000000020 */
.L_x_77:
[C---:B------:R-:W-:Y:S02]  /*1cb0*/  SHF.L.U32 R86, R35.reuse, 0x10, RZ ;  /* 0x0000001023567819 */ /* 0x040fe400000006ff */
[----:B------:R-:W-:-:S03]  /*1cc0*/  PRMT R35, R35, 0x7632, R35 ;  /* 0x0000763223237816 */ /* 0x000fc60000000023 */
[----:B------:R-:W-:Y:S01]  /*1cd0*/  FMUL.FTZ R86, R86, R89 ;  /* 0x0000005956567220 */ /* 0x000fe20000410000 */
[----:B------:R-:W-:Y:S06]  /*1ce0*/  @P0 BRA `(.L_x_78) ;  /* 0x00000000000c0947 */ /* 0x000fec0003800000 */
[----:B------:R-:W-:-:S13]  /*1cf0*/  PLOP3.LUT P4, PT, PT, PT, UP0, 0x80, 0x0 ;  /* 0x000000000000781c */ /* 0x000fda0003f8f008 */
[----:B------:R-:W-:Y:S05]  /*1d00*/  @P4 BRA `(.L_x_79) ;  /* 0x00000000000c4947 */ /* 0x000fea0003800000 */
[----:B------:R-:W-:Y:S05]  /*1d10*/  BRA `(.L_x_80) ;  /* 0x0000000000107947 */ /* 0x000fea0003800000 */
.L_x_78:
[----:B-----5:R-:W-:-:S05]  /*1d20*/  SHF.L.U32 R33, R27, 0x10, RZ ;  /* 0x000000101b217819 */ /* 0x020fca00000006ff */
[----:B------:R-:W-:-:S07]  /*1d30*/  FADD.FTZ R86, R33, R86 ;  /* 0x0000005621567221 */ /* 0x000fce0000010000 */
.L_x_79:
[----:B------:R-:W-:-:S04]  /*1d40*/  F2FP.BF16.F32.PACK_AB R32, RZ, R86 ;  /* 0x00000056ff20723e */ /* 0x000fc800000010ff */
[----:B------:R-:W-:-:S07]  /*1d50*/  PRMT R31, R32, 0x7610, R31 ;  /* 0x00007610201f7816 */ /* 0x000fce000000001f */
.L_x_80:
[----:B------:R-:W-:-:S05]  /*1d60*/  SHF.L.U32 R32, R35, 0x10, RZ ;  /* 0x0000001023207819 */ /* 0x000fca00000006ff */
[----:B------:R-:W-:Y:S01]  /*1d70*/  FMUL.FTZ R87, R32, R89 ;  /* 0x0000005920577220 */ /* 0x000fe20000410000 */
[----:B------:R-:W-:Y:S06]  /*1d80*/  @P0 BRA `(.L_x_81) ;  /* 0x00000000000c0947 */ /* 0x000fec0003800000 */
[----:B------:R-:W-:-:S13]  /*1d90*/  PLOP3.LUT P0, PT, PT, PT, UP0, 0x80, 0x0 ;  /* 0x000000000000781c */ /* 0x000fda0003f0f008 */
[----:B------:R-:W-:Y:S05]  /*1da0*/  @P0 BRA `(.L_x_82) ;  /* 0x0000000000100947 */ /* 0x000fea0003800000 */
[----:B------:R-:W-:Y:S05]  /*1db0*/  BRA `(.L_x_83) ;  /* 0x0000000000147947 */ /* 0x000fea0003800000 */
.L_x_81:
[----:B-----5:R-:W-:-:S05]  /*1dc0*/  PRMT R32, R27, 0x7632, R32 ;  /* 0x000076321b207816 */ /* 0x020fca0000000020 */
[----:B------:R-:W-:-:S04]  /*1dd0*/  IMAD.U32 R32, R32, 0x10000, RZ ;  /* 0x0001000020207824 */ /* 0x000fc800078e00ff */
[----:B------:R-:W-:-:S07]  /*1de0*/  FADD.FTZ R87, R32, R87 ;  /* 0x0000005720577221 */ /* 0x000fce0000010000 */
.L_x_82:
[----:B------:R-:W-:-:S04]  /*1df0*/  F2FP.BF16.F32.PACK_AB R32, RZ, R87 ;  /* 0x00000057ff20723e */ /* 0x000fc800000010ff */
[----:B------:R-:W-:-:S07]  /*1e00*/  PRMT R31, R31, 0x5410, R32 ;  /* 0x000054101f1f7816 */ /* 0x000fce0000000020 */
.L_x_83:
[----:B------:R-:W-:Y:S01]  /*1e10*/  PLOP3.LUT P0, PT, PT, PT, UP0, 0x80, 0x0 ;  /* 0x000000000000781c */ /* 0x000fe20003f0f008 */
[----:B------:R-:W-:Y:S01]  /*1e20*/  @UP0 ULDC.64 UR6, c[0x0][0x238] ;  /* 0x00008e0000060ab9 */ /* 0x000fe20000000a00 */
[----:B------:R-:W-:Y:S02]  /*1e30*/  PLOP3.LUT P4, PT, PT, PT, UP0, 0x80, 0x0 ;  /* 0x000000000000781c */ /* 0x000fe40003f8f008 */
[----:B------:R-:W-:Y:S02]  /*1e40*/  PLOP3.LUT P6, PT, PT, PT, UP0, 0x80, 0x0 ;  /* 0x000000000000781c */ /* 0x000fe40003fcf008 */
[----:B------:R-:W-:-:S07]  /*1e50*/  PLOP3.LUT P5, PT, PT, PT, UP0, 0x80, 0x0 ;  /* 0x000000000000781c */ /* 0x000fce0003faf008 */
[----:B------:R-:W-:-:S04]  /*1e60*/  @P0 LEA R32, P0, R90, UR6, 0x4 ;  /* 0x000000065a200c11 */ /* 0x000fc8000f8020ff */
[----:B------:R-:W-:-:S05]  /*1e70*/  @P4 LEA.HI.X R33, R90, UR7, RZ, 0x4, P0 ;  /* 0x000000075a214c11 */ /* 0x000fca00080f24ff */
[----:B------:R2:W-:Y:S04]  /*1e80*/  @P6 STG.E.128 desc[UR4][R32.64], R28 ;  /* 0x0000001c20006986 */ /* 0x0005e8000c101d04 */
.L_x_59:
[----:B------:R-:W-:Y:S05]  /*1e90*/  BSYNC B0 ;  /* 0x0000000000007941 */ /* 0x000fea0003800000 */
.L_x_58:
[----:B012---:R-:W-:Y:S01]  /*1ea0*/  FADD.FTZ R33, RZ, R64 ;  /* 0x00000040ff217221 */ /* 0x007fe20000010000 */
[C---:B------:R-:W-:Y:S01]  /*1eb0*/  ISETP.GT.U32.AND P4, PT, R21.reuse, 0x3f, PT ;  /* 0x0000003f1500780c */ /* 0x040fe20003f84070 */
[----:B------:R-:W-:Y:S01]  /*1ec0*/  UMOV UR6, 0xffffffff ;  /* 0xffffffff00067882 */ /* 0x000fe20000000000 */
[----:B------:R-:W-:Y:S01]  /*1ed0*/  ISETP.GT.U32.AND P5, PT, R21, 0x5f, PT ;  /* 0x0000005f1500780c */ /* 0x000fe20003fa4070 */
[----:B------:R-:W-:Y:S01]  /*1ee0*/  FADD.FTZ R32, R62, R33 ;  /* 0x000000213e207221 */ /* 0x000fe20000010000 */
[----:B------:R-:W-:-:S03]  /*1ef0*/  ISETP.NE.AND P0, PT, R88, RZ, PT ;  /* 0x000000ff5800720c */ /* 0x000fc60003f05270 */
[----:B------:R-:W-:-:S04]  /*1f00*/  FADD.FTZ R33, R73, R32 ;  /* 0x0000002049217221 */ /* 0x000fc80000010000 */
[----:B------:R-:W-:-:S04]  /*1f10*/  FADD.FTZ R33, R72, R33 ;  /* 0x0000002148217221 */ /* 0x000fc80000010000 */
[----:B------:R-:W-:-:S04]  /*1f20*/  FADD.FTZ R32, R76, R33 ;  /* 0x000000214c207221 */ /* 0x000fc80000010000 */
[----:B------:R-:W-:-:S04]  /*1f30*/  FADD.FTZ R33, R77, R32 ;  /* 0x000000204d217221 */ /* 0x000fc80000010000 */
[----:B------:R-:W-:-:S04]  /*1f40*/  FADD.FTZ R32, R82, R33 ;  /* 0x0000002152207221 */ /* 0x000fc80000010000 */
[----:B------:R-:W-:-:S05]  /*1f50*/  FADD.FTZ R32, R83, R32 ;  /* 0x0000002053207221 */ /* 0x000fca0000010000 */
[----:B------:R-:W-:-:S05]  /*1f60*/  FSEL R32, R32, RZ, P1 ;  /* 0x000000ff20207208 */ /* 0x000fca0000800000 */
[----:B------:R-:W-:-:S04]  /*1f70*/  FADD.FTZ R33, R65, R32 ;  /* 0x0000002041217221 */ /* 0x000fc80000010000 */
[----:B------:R-:W-:-:S04]  /*1f80*/  FADD.FTZ R34, R66, R33 ;  /* 0x0000002142227221 */ /* 0x000fc80000010000 */
[----:B------:R-:W-:-:S04]  /*1f90*/  FADD.FTZ R33, R71, R34 ;  /* 0x0000002247217221 */ /* 0x000fc80000010000 */
[----:B------:R-:W-:-:S04]  /*1fa0*/  FADD.FTZ R33, R70, R33 ;  /* 0x0000002146217221 */ /* 0x000fc80000010000 */
[----:B------:R-:W-:-:S04]  /*1fb0*/  FADD.FTZ R34, R78, R33 ;  /* 0x000000214e227221 */ /* 0x000fc80000010000 */
[----:B------:R-:W-:-:S04]  /*1fc0*/  FADD.FTZ R33, R79, R34 ;  /* 0x000000224f217221 */ /* 0x000fc80000010000 */
[----:B------:R-:W-:-:S04]  /*1fd0*/  FADD.FTZ R34, R84, R33 ;  /* 0x0000002154227221 */ /* 0x000fc80000010000 */
[----:B------:R-:W-:-:S04]  /*1fe0*/  @P4 FADD.FTZ R32, R85, R34 ;  /* 0x0000002255204221 */ /* 0x000fc80000010000 */
[----:B------:R-:W-:-:S04]  /*1ff0*/  FADD.FTZ R33, R67, R32 ;  /* 0x0000002043217221 */ /* 0x000fc80000010000 */
[----:B------:R-:W-:-:S04]  /*2000*/  FADD.FTZ R34, R68, R33 ;  /* 0x0000002144227221 */ /* 0x000fc80000010000 */
[----:B------:R-:W-:-:S04]  /*2010*/  FADD.FTZ R33, R69, R34 ;  /* 0x0000002245217221 */ /* 0x000fc80000010000 */
[----:B------:R-:W-:-:S04]  /*2020*/  FADD.FTZ R33, R74, R33 ;  /* 0x000000214a217221 */ /* 0x000fc80000010000 */
[----:B------:R-:W-:-:S04]  /*2030*/  FADD.FTZ R34, R80, R33 ;  /* 0x0000002150227221 */ /* 0x000fc80000010000 */
[----:B------:R-:W-:-:S04]  /*2040*/  FADD.FTZ R33, R81, R34 ;  /* 0x0000002251217221 */ /* 0x000fc80000010000 */
[----:B------:R-:W-:-:S04]  /*2050*/  FADD.FTZ R34, R86, R33 ;  /* 0x0000002156227221 */ /* 0x000fc80000010000 */
[----:B------:R-:W-:Y:S01]  /*2060*/  @P5 FADD.FTZ R32, R87, R34 ;  /* 0x0000002257205221 */ /* 0x000fe20000010000 */
[----:B------:R-:W-:Y:S06]  /*2070*/  BRA.DIV UR6, `(.L_x_84) ;  /* 0x0000000e06087947 */ /* 0x000fec000b800000 */
[----:B------:R-:W0:Y:S01]  /*2080*/  SHFL.BFLY PT, R89, R32, 0x1, 0x1f ;  /* 0x0c201f0020597f89 */ /* 0x000e2200000e0000 */
[----:B------:R-:W1:Y:S01]  /*2090*/  LDC R88, c[0x0][0x290] ;  /* 0x0000a400ff587b82 */ /* 0x000e620000000800 */
[----:B0-----:R-:W-:-:S05]  /*20a0*/  FADD.FTZ R90, R32, R89 ;  /* 0x00000059205a7221 */ /* 0x001fca0000010000 */
[----:B------:R-:W0:Y:S02]  /*20b0*/  SHFL.BFLY PT, R89, R90, 0x2, 0x1f ;  /* 0x0c401f005a597f89 */ /* 0x000e2400000e0000 */
[----:B0-----:R-:W-:-:S05]  /*20c0*/  FADD.FTZ R92, R90, R89 ;  /* 0x000000595a5c7221 */ /* 0x001fca0000010000 */
[----:B------:R-:W0:Y:S02]  /*20d0*/  SHFL.BFLY PT, R89, R92, 0x4, 0x1f ;  /* 0x0c801f005c597f89 */ /* 0x000e2400000e0000 */
[----:B0-----:R-:W-:-:S05]  /*20e0*/  FADD.FTZ R93, R92, R89 ;  /* 0x000000595c5d7221 */ /* 0x001fca0000010000 */
[----:B------:R-:W0:Y:S02]  /*20f0*/  SHFL.BFLY PT, R89, R93, 0x8, 0x1f ;  /* 0x0d001f005d597f89 */ /* 0x000e2400000e0000 */
[----:B0-----:R-:W-:-:S05]  /*2100*/  FADD.FTZ R93, R93, R89 ;  /* 0x000000595d5d7221 */ /* 0x001fca0000010000 */
[----:B------:R-:W0:Y:S02]  /*2110*/  SHFL.BFLY PT, R89, R93, 0x10, 0x1f ;  /* 0x0e001f005d597f89 */ /* 0x000e2400000e0000 */
[----:B0-----:R-:W-:-:S04]  /*2120*/  FADD.FTZ R89, R93, R89 ;  /* 0x000000595d597221 */ /* 0x001fc80000010000 */
[----:B-1----:R-:W-:-:S04]  /*2130*/  FMUL.FTZ R91, R89, R88 ;  /* 0x00000058595b7220 */ /* 0x002fc80000410000 */
[--C-:B------:R-:W-:Y:S01]  /*2140*/  FADD.FTZ R32, R64, -R91.reuse ;  /* 0x8000005b40207221 */ /* 0x100fe20000010000 */
[--C-:B------:R-:W-:Y:S01]  /*2150*/  FADD.FTZ R33, R62, -R91.reuse ;  /* 0x8000005b3e217221 */ /* 0x100fe20000010000 */
[----:B------:R-:W-:Y:S02]  /*2160*/  FADD.FTZ R34, R66, -R91 ;  /* 0x8000005b42227221 */ /* 0x000fe40000010000 */
[----:B------:R-:W-:-:S04]  /*2170*/  FFMA.FTZ R32, R32, R32, RZ ;  /* 0x0000002020207223 */ /* 0x000fc800000100ff */
[----:B------:R-:W-:Y:S01]  /*2180*/  FFMA.FTZ R32, R33, R33, R32 ;  /* 0x0000002121207223 */ /* 0x000fe20000010020 */
[----:B------:R-:W-:-:S04]  /*2190*/  FADD.FTZ R33, R73, -R91 ;  /* 0x8000005b49217221 */ /* 0x000fc80000010000 */
        /* <DEDUP_REMOVED lines=12> */
[----:B------:R-:W-:-:S05]  /*2260*/  FSEL R32, R32, RZ, P1 ;  /* 0x000000ff20207208 */ /* 0x000fca0000800000 */
[----:B------:R-:W-:-:S04]  /*2270*/  FFMA.FTZ R33, R33, R33, R32 ;  /* 0x0000002121217223 */ /* 0x000fc80000010020 */
        /* <DEDUP_REMOVED lines=12> */
[----:B------:R-:W-:Y:S01]  /*2340*/  @P4 FFMA.FTZ R32, R34, R34, R33 ;  /* 0x0000002222204223 */ /* 0x000fe20000010021 */
[--C-:B------:R-:W-:Y:S01]  /*2350*/  FADD.FTZ R33, R67, -R91.reuse ;  /* 0x8000005b43217221 */ /* 0x100fe20000010000 */
[----:B------:R-:W-:-:S03]  /*2360*/  FADD.FTZ R34, R68, -R91 ;  /* 0x8000005b44227221 */ /* 0x000fc60000010000 */
        /* <DEDUP_REMOVED lines=13> */
[----:B------:R-:W-:-:S05]  /*2440*/  @P5 FFMA.FTZ R32, R34, R34, R33 ;  /* 0x0000002222205223 */ /* 0x000fca0000010021 */
[----:B------:R-:W0:Y:S02]  /*2450*/  SHFL.BFLY PT, R89, R32, 0x1, 0x1f ;  /* 0x0c201f0020597f89 */ /* 0x000e2400000e0000 */
[----:B0-----:R-:W-:-:S05]  /*2460*/  FADD.FTZ R90, R32, R89 ;  /* 0x00000059205a7221 */ /* 0x001fca0000010000 */
[----:B------:R-:W0:Y:S02]  /*2470*/  SHFL.BFLY PT, R89, R90, 0x2, 0x1f ;  /* 0x0c401f005a597f89 */ /* 0x000e2400000e0000 */
[----:B0-----:R-:W-:-:S05]  /*2480*/  FADD.FTZ R92, R90, R89 ;  /* 0x000000595a5c7221 */ /* 0x001fca0000010000 */
[----:B------:R-:W0:Y:S02]  /*2490*/  SHFL.BFLY PT, R89, R92, 0x4, 0x1f ;  /* 0x0c801f005c597f89 */ /* 0x000e2400000e0000 */
[----:B0-----:R-:W-:-:S05]  /*24a0*/  FADD.FTZ R93, R92, R89 ;  /* 0x000000595c5d7221 */ /* 0x001fca0000010000 */
[----:B------:R-:W0:Y:S02]  /*24b0*/  SHFL.BFLY PT, R89, R93, 0x8, 0x1f ;  /* 0x0d001f005d597f89 */ /* 0x000e2400000e0000 */
[----:B0-----:R-:W-:-:S05]  /*24c0*/  FADD.FTZ R93, R93, R89 ;  /* 0x000000595d5d7221 */ /* 0x001fca0000010000 */
[----:B------:R0:W1:Y:S02]  /*24d0*/  SHFL.BFLY PT, R89, R93, 0x10, 0x1f ;  /* 0x0e001f005d597f89 */ /* 0x00006400000e0000 */
.L_x_103:
[----:B------:R-:W-:Y:S01]  /*24e0*/  FMUL.FTZ R32, R91, R91 ;  /* 0x0000005b5b207220 */ /* 0x000fe20000410000 */
[----:B------:R-:W-:Y:S01]  /*24f0*/  PLOP3.LUT P4, PT, PT, PT, UP2, 0x40, 0x0 ;  /* 0x000000000000781c */ /* 0x000fe20003f8e828 */
[----:B-1----:R-:W-:Y:S01]  /*2500*/  FADD.FTZ R89, R93, R89 ;  /* 0x000000595d597221 */ /* 0x002fe20000010000 */
[----:B------:R-:W1:Y:S01]  /*2510*/  @!P0 LDC.64 R34, c[0x0][0x250] ;  /* 0x00009400ff228b82 */ /* 0x000e620000000a00 */
[----:B------:R-:W-:Y:S01]  /*2520*/  BSSY B0, `(.L_x_85) ;  /* 0x000002d000007945 */ /* 0x000fe20003800000 */
[----:B------:R-:W-:Y:S01]  /*2530*/  FSEL R33, R32, RZ, !P4 ;  /* 0x000000ff20217208 */ /* 0x000fe20006000000 */
[----:B------:R-:W-:-:S04]  /*2540*/  FFMA.FTZ R88, R89, R88, UR8 ;  /* 0x0000000859587e23 */ /* 0x000fc80008010058 */
[----:B------:R-:W-:Y:S02]  /*2550*/  FADD.FTZ R88, R88, R33 ;  /* 0x0000002158587221 */ /* 0x000fe40000010000 */
[----:B------:R-:W2:Y:S04]  /*2560*/  @!P0 LDC.64 R32, c[0x0][0x258] ;  /* 0x00009600ff208b82 */ /* 0x000ea80000000a00 */
[----:B------:R-:W3:Y:S01]  /*2570*/  MUFU.RSQ R88, R88 ;  /* 0x0000005800587308 */ /* 0x000ee20000001400 */
[----:B-1----:R-:W-:-:S05]  /*2580*/  @!P0 IMAD.WIDE R34, R60, 0x4, R34 ;  /* 0x000000043c228825 */ /* 0x002fca00078e0222 */
[----:B------:R1:W-:Y:S01]  /*2590*/  @!P0 STG.E desc[UR4][R34.64], R91 ;  /* 0x0000005b22008986 */ /* 0x0003e2000c101904 */
[----:B--2---:R-:W-:-:S05]  /*25a0*/  @!P0 IMAD.WIDE R32, R60, 0x4, R32 ;  /* 0x000000043c208825 */ /* 0x004fca00078e0220 */
[----:B---3--:R1:W-:Y:S01]  /*25b0*/  @!P0 STG.E desc[UR4][R32.64], R88 ;  /* 0x0000005820008986 */ /* 0x0083e2000c101904 */
[----:B------:R-:W-:-:S04]  /*25c0*/  PLOP3.LUT P0, PT, PT, PT, UP2, 0x40, 0x0 ;  /* 0x000000000000781c */ /* 0x000fc80003f0e828 */
[----:B------:R-:W-:Y:S01]  /*25d0*/  FSEL R89, R91, RZ, P0 ;  /* 0x000000ff5b597208 */ /* 0x000fe20000000000 */
[----:B------:R-:W-:Y:S08]  /*25e0*/  @!P1 BRA `(.L_x_86) ;  /* 0x0000000000809947 */ /* 0x000ff00003800000 */
[--C-:B-1----:R-:W-:Y:S01]  /*25f0*/  FADD.FTZ R33, R64, -R89.reuse ;  /* 0x8000005940217221 */ /* 0x102fe20000010000 */
[--C-:B------:R-:W-:Y:S01]  /*2600*/  FADD.FTZ R35, R62, -R89.reuse ;  /* 0x800000593e237221 */ /* 0x100fe20000010000 */
[--C-:B------:R-:W-:Y:S01]  /*2610*/  FADD.FTZ R91, R73, -R89.reuse ;  /* 0x80000059495b7221 */ /* 0x100fe20000010000 */
[----:B0-----:R-:W-:Y:S01]  /*2620*/  FADD.FTZ R93, R72, -R89 ;  /* 0x80000059485d7221 */ /* 0x001fe20000010000 */
[C---:B------:R-:W-:Y:S01]  /*2630*/  FMUL.FTZ R33, R88.reuse, R33 ;  /* 0x0000002158217220 */ /* 0x040fe20000410000 */
[C---:B------:R-:W-:Y:S01]  /*2640*/  FMUL.FTZ R35, R88.reuse, R35 ;  /* 0x0000002358237220 */ /* 0x040fe20000410000 */
[C---:B------:R-:W-:Y:S01]  /*2650*/  FMUL.FTZ R91, R88.reuse, R91 ;  /* 0x0000005b585b7220 */ /* 0x040fe20000410000 */
[----:B------:R-:W-:Y:S01]  /*2660*/  FMUL.FTZ R93, R88, R93 ;  /* 0x0000005d585d7220 */ /* 0x000fe20000410000 */
[----:B------:R-:W-:Y:S01]  /*2670*/  FFMA.FTZ R32, R19, R33, R12 ;  /* 0x0000002113207223 */ /* 0x000fe2000001000c */
[----:B------:R-:W-:Y:S01]  /*2680*/  FFMA.FTZ R35, R61, R35, R52 ;  /* 0x000000233d237223 */ /* 0x000fe20000010034 */
[----:B------:R-:W-:Y:S01]  /*2690*/  FFMA.FTZ R33, R20, R91, R11 ;  /* 0x0000005b14217223 */ /* 0x000fe2000001000b */
[----:B------:R-:W-:Y:S01]  /*26a0*/  FADD.FTZ R91, R77, -R89 ;  /* 0x800000594d5b7221 */ /* 0x000fe20000010000 */
[----:B------:R-:W-:-:S02]  /*26b0*/  FFMA.FTZ R34, R58, R93, R51 ;  /* 0x0000005d3a227223 */ /* 0x000fc40000010033 */
[----:B------:R-:W-:Y:S01]  /*26c0*/  F2FP.BF16.F32.PACK_AB R32, R35, R32 ;  /* 0x000000202320723e */ /* 0x000fe200000010ff */
[----:B------:R-:W-:Y:S01]  /*26d0*/  FADD.FTZ R35, R76, -R89 ;  /* 0x800000594c237221 */ /* 0x000fe20000010000 */
[----:B------:R-:W-:Y:S01]  /*26e0*/  FMUL.FTZ R91, R88, R91 ;  /* 0x0000005b585b7220 */ /* 0x000fe20000410000 */
[----:B------:R-:W-:Y:S02]  /*26f0*/  F2FP.BF16.F32.PACK_AB R33, R34, R33 ;  /* 0x000000212221723e */ /* 0x000fe400000010ff */
[----:B------:R-:W-:Y:S01]  /*2700*/  FMUL.FTZ R35, R88, R35 ;  /* 0x0000002358237220 */ /* 0x000fe20000410000 */
[----:B------:R-:W-:-:S03]  /*2710*/  FFMA.FTZ R91, R59, R91, R50 ;  /* 0x0000005b3b5b7223 */ /* 0x000fc60000010032 */
[----:B------:R-:W-:Y:S01]  /*2720*/  FFMA.FTZ R34, R17, R35, R10 ;  /* 0x0000002311227223 */ /* 0x000fe2000001000a */
[----:B------:R-:W-:-:S04]  /*2730*/  FADD.FTZ R35, R82, -R89 ;  /* 0x8000005952237221 */ /* 0x000fc80000010000 */
[----:B------:R-:W-:Y:S01]  /*2740*/  F2FP.BF16.F32.PACK_AB R34, R91, R34 ;  /* 0x000000225b22723e */ /* 0x000fe200000010ff */
[----:B------:R-:W-:Y:S01]  /*2750*/  FADD.FTZ R91, R83, -R89 ;  /* 0x80000059535b7221 */ /* 0x000fe20000010000 */
[----:B------:R-:W-:-:S03]  /*2760*/  FMUL.FTZ R35, R88, R35 ;  /* 0x0000002358237220 */ /* 0x000fc60000410000 */
[----:B------:R-:W-:Y:S01]  /*2770*/  FMUL.FTZ R91, R88, R91 ;  /* 0x0000005b585b7220 */ /* 0x000fe20000410000 */
[----:B------:R-:W-:-:S03]  /*2780*/  FFMA.FTZ R35, R18, R35, R9 ;  /* 0x0000002312237223 */ /* 0x000fc60000010009 */
[----:B------:R-:W-:-:S05]  /*2790*/  FFMA.FTZ R90, R56, R91, R49 ;  /* 0x0000005b385a7223 */ /* 0x000fca0000010031 */
[----:B------:R-:W-:Y:S02]  /*27a0*/  F2FP.BF16.F32.PACK_AB R35, R90, R35 ;  /* 0x000000235a23723e */ /* 0x000fe400000010ff */
[----:B------:R-:W0:Y:S02]  /*27b0*/  LDC.64 R90, c[0x0][0x2b8] ;  /* 0x0000ae00ff5a7b82 */ /* 0x000e240000000a00 */
[C---:B0-----:R-:W-:Y:S01]  /*27c0*/  IMAD.WIDE.U32 R90, R75.reuse, 0x10, R90 ;  /* 0x000000104b5a7825 */ /* 0x041fe200078e005a */
[----:B------:R-:W-:-:S04]  /*27d0*/  IADD3 R75, R75, 0x20, RZ ;  /* 0x000000204b4b7810 */ /* 0x000fc80007ffe0ff */
[----:B------:R2:W-:Y:S03]  /*27e0*/  STG.E.128 desc[UR4][R90.64], R32 ;  /* 0x000000205a007986 */ /* 0x0005e6000c101d04 */
.L_x_86:
[----:B------:R-:W-:Y:S05]  /*27f0*/  BSYNC B0 ;  /* 0x0000000000007941 */ /* 0x000fea0003800000 */
.L_x_85:
[----:B------:R-:W-:Y:S04]  /*2800*/  BSSY B0, `(.L_x_87) ;  /* 0x0000022000007945 */ /* 0x000fe80003800000 */
[----:B------:R-:W-:Y:S05]  /*2810*/  @!P2 BRA `(.L_x_88) ;  /* 0x000000000080a947 */ /* 0x000fea0003800000 */
[--C-:B-12---:R-:W-:Y:S01]  /*2820*/  FADD.FTZ R33, R65, -R89.reuse ;  /* 0x8000005941217221 */ /* 0x106fe20000010000 */
        /* <DEDUP_REMOVED lines=31> */
.L_x_88:
[----:B------:R-:W-:Y:S05]  /*2a20*/  BSYNC B0 ;  /* 0x0000000000007941 */ /* 0x000fea0003800000 */
.L_x_87:
[----:B------:R-:W-:Y:S04]  /*2a30*/  BSSY B0, `(.L_x_89) ;  /* 0x0000021000007945 */ /* 0x000fe80003800000 */
[----:B------:R-:W-:Y:S05]  /*2a40*/  @!P3 BRA `(.L_x_90) ;  /* 0x00000000007cb947 */ /* 0x000fea0003800000 */
[--C-:B------:R-:W-:Y:S01]  /*2a50*/  FADD.FTZ R92, R69, -R89.reuse ;  /* 0x80000059455c7221 */ /* 0x100fe20000010000 */
[--C-:B-123--:R-:W-:Y:S01]  /*2a60*/  FADD.FTZ R33, R80, -R89.reuse ;  /* 0x8000005950217221 */ /* 0x10efe20000010000 */
[--C-:B------:R-:W-:Y:S01]  /*2a70*/  FADD.FTZ R35, R81, -R89.reuse ;  /* 0x8000005951237221 */ /* 0x100fe20000010000 */
[--C-:B------:R-:W-:Y:S01]  /*2a80*/  FADD.FTZ R90, R74, -R89.reuse ;  /* 0x800000594a5a7221 */ /* 0x100fe20000010000 */
[--C-:B------:R-:W-:Y:S01]  /*2a90*/  FADD.FTZ R91, R86, -R89.reuse ;  /* 0x80000059565b7221 */ /* 0x100fe20000010000 */
[--C-:B0-----:R-:W-:Y:S01]  /*2aa0*/  FADD.FTZ R93, R87, -R89.reuse ;  /* 0x80000059575d7221 */ /* 0x101fe20000010000 */
[--C-:B------:R-:W-:Y:S01]  /*2ab0*/  FADD.FTZ R32, R67, -R89.reuse ;  /* 0x8000005943207221 */ /* 0x100fe20000010000 */
[----:B------:R-:W-:Y:S01]  /*2ac0*/  FADD.FTZ R34, R68, -R89 ;  /* 0x8000005944227221 */ /* 0x000fe20000010000 */
[C---:B------:R-:W-:Y:S01]  /*2ad0*/  FMUL.FTZ R89, R88.reuse, R92 ;  /* 0x0000005c58597220 */ /* 0x040fe20000410000 */
[C---:B------:R-:W-:Y:S01]  /*2ae0*/  FMUL.FTZ R33, R88.reuse, R33 ;  /* 0x0000002158217220 */ /* 0x040fe20000410000 */
[C---:B------:R-:W-:Y:S01]  /*2af0*/  FMUL.FTZ R92, R88.reuse, R35 ;  /* 0x00000023585c7220 */ /* 0x040fe20000410000 */
[C---:B------:R-:W-:Y:S01]  /*2b00*/  FMUL.FTZ R90, R88.reuse, R90 ;  /* 0x0000005a585a7220 */ /* 0x040fe20000410000 */
[C---:B------:R-:W-:Y:S01]  /*2b10*/  FMUL.FTZ R91, R88.reuse, R91 ;  /* 0x0000005b585b7220 */ /* 0x040fe20000410000 */
[C---:B------:R-:W-:Y:S01]  /*2b20*/  FMUL.FTZ R93, R88.reuse, R93 ;  /* 0x0000005d585d7220 */ /* 0x040fe20000410000 */
[C---:B------:R-:W-:Y:S01]  /*2b30*/  FMUL.FTZ R32, R88.reuse, R32 ;  /* 0x0000002058207220 */ /* 0x040fe20000410000 */
[----:B------:R-:W-:Y:S01]  /*2b40*/  FMUL.FTZ R34, R88, R34 ;  /* 0x0000002258227220 */ /* 0x000fe20000410000 */
[----:B------:R-:W-:Y:S01]  /*2b50*/  FFMA.FTZ R33, R2, R33, R37 ;  /* 0x0000002102217223 */ /* 0x000fe20000010025 */
[----:B------:R-:W-:Y:S01]  /*2b60*/  FFMA.FTZ R92, R41, R92, R38 ;  /* 0x0000005c295c7223 */ /* 0x000fe20000010026 */
[----:B------:R-:W-:Y:S01]  /*2b70*/  FFMA.FTZ R35, R0, R91, R63 ;  /* 0x0000005b00237223 */ /* 0x000fe2000001003f */
[----:B------:R-:W-:Y:S01]  /*2b80*/  FFMA.FTZ R88, R39, R93, R36 ;  /* 0x0000005d27587223 */ /* 0x000fe20000010024 */
[----:B------:R-:W-:Y:S01]  /*2b90*/  FFMA.FTZ R89, R3, R89, R22 ;  /* 0x0000005903597223 */ /* 0x000fe20000010016 */
[----:B------:R-:W-:Y:S01]  /*2ba0*/  FFMA.FTZ R90, R43, R90, R40 ;  /* 0x0000005a2b5a7223 */ /* 0x000fe20000010028 */
[----:B------:R-:W-:Y:S01]  /*2bb0*/  FFMA.FTZ R91, R45, R34, R42 ;  /* 0x000000222d5b7223 */ /* 0x000fe2000001002a */
[----:B------:R-:W-:Y:S01]  /*2bc0*/  F2FP.BF16.F32.PACK_AB R34, R92, R33 ;  /* 0x000000215c22723e */ /* 0x000fe200000010ff */
[----:B------:R-:W-:Y:S01]  /*2bd0*/  FFMA.FTZ R32, R4, R32, R23 ;  /* 0x0000002004207223 */ /* 0x000fe20000010017 */
[----:B------:R-:W-:-:S02]  /*2be0*/  F2FP.BF16.F32.PACK_AB R35, R88, R35 ;  /* 0x000000235823723e */ /* 0x000fc400000010ff */
[----:B------:R-:W-:Y:S02]  /*2bf0*/  F2FP.BF16.F32.PACK_AB R33, R90, R89 ;  /* 0x000000595a21723e */ /* 0x000fe400000010ff */
[----:B------:R-:W0:Y:S01]  /*2c00*/  LDC.64 R88, c[0x0][0x2b8] ;  /* 0x0000ae00ff587b82 */ /* 0x000e220000000a00 */
[----:B------:R-:W-:Y:S01]  /*2c10*/  F2FP.BF16.F32.PACK_AB R32, R91, R32 ;  /* 0x000000205b20723e */ /* 0x000fe200000010ff */
[----:B0-----:R-:W-:-:S05]  /*2c20*/  IMAD.WIDE.U32 R88, R75, 0x10, R88 ;  /* 0x000000104b587825 */ /* 0x001fca00078e0058 */
[----:B------:R4:W-:Y:S02]  /*2c30*/  STG.E.128 desc[UR4][R88.64], R32 ;  /* 0x0000002058007986 */ /* 0x0009e4000c101d04 */
.L_x_90:
[----:B------:R-:W-:Y:S05]  /*2c40*/  BSYNC B0 ;  /* 0x0000000000007941 */ /* 0x000fea0003800000 */
.L_x_89:
[----:B-1234-:R-:W1:Y:S02]  /*2c50*/  LDC.64 R32, c[0x0][0x210] ;  /* 0x00008400ff207b82 */ /* 0x01ee640000000a00 */
[----:B-1----:R-:W-:-:S04]  /*2c60*/  LEA R60, R32, R60, 0x2 ;  /* 0x0000003c203c7211 */ /* 0x002fc800078e10ff */
[----:B------:R-:W-:-:S13]  /*2c70*/  ISETP.GE.AND P0, PT, R60, R33, PT ;  /* 0x000000213c00720c */ /* 0x000fda0003f06270 */
[----:B------:R-:W-:Y:S05]  /*2c80*/  @!P0 BRA `(.L_x_91) ;  /* 0xffffffdc00208947 */ /* 0x000fea000383ffff */
[----:B------:R-:W-:Y:S05]  /*2c90*/  EXIT ;  /* 0x000000000000794d */ /* 0x000fea0003800000 */
.L_x_84:
[----:B------:R-:W-:Y:S01]  /*2ca0*/  HFMA2.MMA R35, -RZ, RZ, 0, 5.9604644775390625e-08 ;  /* 0x00000001ff237435 */ /* 0x000fe200000001ff */
[----:B------:R-:W-:Y:S01]  /*2cb0*/  BSSY B0, `(.L_x_92) ;  /* 0x0000007000007945 */ /* 0x000fe20003800000 */
[----:B------:R-:W-:Y:S01]  /*2cc0*/  IMAD.MOV.U32 R90, RZ, RZ, R32 ;  /* 0x000000ffff5a7224 */ /* 0x000fe200078e0020 */
[----:B------:R-:W-:Y:S02]  /*2cd0*/  MOV R34, 0x1f ;  /* 0x0000001f00227802 */ /* 0x000fe40000000f00 */
[----:B------:R-:W-:-:S07]  /*2ce0*/  MOV R33, 0xffffffff ;  /* 0xffffffff00217802 */ /* 0x000fce0000000f00 */
[----:B-----5:R-:W-:Y:S05]  /*2cf0*/  WARPSYNC.COLLECTIVE R33, `(.L_x_93) ;  /* 0x0000000021087348 */ /* 0x020fea0003c00000 */
[----:B------:R0:W1:Y:S02]  /*2d00*/  SHFL.BFLY P6, R89, R90, R35, R34 ;  /* 0x0c0000235a597389 */ /* 0x00006400000c0022 */
[----:B01---5:R-:W-:Y:S01]  /*2d10*/  ENDCOLLECTIVE ;  /* 0x000000000000791b */ /* 0x023fe20003800000 */
.L_x_93:
[----:B------:R-:W-:Y:S05]  /*2d20*/  BSYNC B0 ;  /* 0x0000000000007941 */ /* 0x000fea0003800000 */
.L_x_92:
[----:B------:R-:W-:Y:S01]  /*2d30*/  HFMA2.MMA R34, -RZ, RZ, 0, 1.847743988037109375e-06 ;  /* 0x0000001fff227435 */ /* 0x000fe200000001ff */
[----:B------:R-:W-:Y:S01]  /*2d40*/  FADD.FTZ R90, R32, R89 ;  /* 0x00000059205a7221 */ /* 0x000fe20000010000 */
[----:B------:R-:W-:Y:S01]  /*2d50*/  IMAD.MOV.U32 R35, RZ, RZ, 0x2 ;  /* 0x00000002ff237424 */ /* 0x000fe200078e00ff */
[----:B------:R-:W-:Y:S01]  /*2d60*/  MOV R33, 0xffffffff ;  /* 0xffffffff00217802 */ /* 0x000fe20000000f00 */
[----:B------:R-:W0:Y:S07]  /*2d70*/  LDC R88, c[0x0][0x290] ;  /* 0x0000a400ff587b82 */ /* 0x000e2e0000000800 */
[----:B0-----:R-:W-:Y:S05]  /*2d80*/  WARPSYNC.COLLECTIVE R33, `(.L_x_94) ;  /* 0x0000000021087348 */ /* 0x001fea0003c00000 */
[----:B------:R1:W2:Y:S02]  /*2d90*/  SHFL.BFLY P6, R89, R90, R35, R34 ;  /* 0x0c0000235a597389 */ /* 0x0002a400000c0022 */
[----:B012---:R-:W-:Y:S01]  /*2da0*/  ENDCOLLECTIVE ;  /* 0x000000000000791b */ /* 0x007fe20003800000 */
.L_x_94:
[----:B------:R-:W-:Y:S02]  /*2db0*/  IMAD.MOV.U32 R35, RZ, RZ, 0x4 ;  /* 0x00000004ff237424 */ /* 0x000fe400078e00ff */
[----:B------:R-:W-:-:S05]  /*2dc0*/  FADD.FTZ R92, R90, R89 ;  /* 0x000000595a5c7221 */ /* 0x000fca0000010000 */
[----:B------:R-:W-:-:S07]  /*2dd0*/  MOV R90, R92 ;  /* 0x0000005c005a7202 */ /* 0x000fce0000000f00 */
[----:B------:R-:W-:Y:S05]  /*2de0*/  WARPSYNC.COLLECTIVE R33, `(.L_x_95) ;  /* 0x0000000021087348 */ /* 0x000fea0003c00000 */
[----:B------:R0:W1:Y:S02]  /*2df0*/  SHFL.BFLY P6, R89, R90, R35, R34 ;  /* 0x0c0000235a597389 */ /* 0x00006400000c0022 */
[----:B01----:R-:W-:Y:S01]  /*2e00*/  ENDCOLLECTIVE ;  /* 0x000000000000791b */ /* 0x003fe20003800000 */
.L_x_95:
[----:B------:R-:W-:Y:S01]  /*2e10*/  HFMA2.MMA R35, -RZ, RZ, 0, 4.76837158203125e-07 ;  /* 0x00000008ff237435 */ /* 0x000fe200000001ff */
[----:B------:R-:W-:-:S05]  /*2e20*/  FADD.FTZ R93, R92, R89 ;  /* 0x000000595c5d7221 */ /* 0x000fca0000010000 */
[----:B------:R-:W-:-:S07]  /*2e30*/  MOV R90, R93 ;  /* 0x0000005d005a7202 */ /* 0x000fce0000000f00 */
[----:B------:R-:W-:Y:S05]  /*2e40*/  WARPSYNC.COLLECTIVE R33, `(.L_x_96) ;  /* 0x0000000021087348 */ /* 0x000fea0003c00000 */
[----:B------:R0:W1:Y:S02]  /*2e50*/  SHFL.BFLY P6, R89, R90, R35, R34 ;  /* 0x0c0000235a597389 */ /* 0x00006400000c0022 */
[----:B01----:R-:W-:Y:S01]  /*2e60*/  ENDCOLLECTIVE ;  /* 0x000000000000791b */ /* 0x003fe20003800000 */
.L_x_96:
[----:B------:R-:W-:Y:S02]  /*2e70*/  IMAD.MOV.U32 R35, RZ, RZ, 0x10 ;  /* 0x00000010ff237424 */ /* 0x000fe400078e00ff */
[----:B------:R-:W-:-:S05]  /*2e80*/  FADD.FTZ R93, R93, R89 ;  /* 0x000000595d5d7221 */ /* 0x000fca0000010000 */
[----:B------:R-:W-:-:S07]  /*2e90*/  MOV R90, R93 ;  /* 0x0000005d005a7202 */ /* 0x000fce0000000f00 */
[----:B------:R-:W-:Y:S05]  /*2ea0*/  WARPSYNC.COLLECTIVE R33, `(.L_x_97) ;  /* 0x0000000021087348 */ /* 0x000fea0003c00000 */
[----:B------:R0:W1:Y:S02]  /*2eb0*/  SHFL.BFLY P6, R89, R90, R35, R34 ;  /* 0x0c0000235a597389 */ /* 0x00006400000c0022 */
[----:B01----:R-:W-:Y:S01]  /*2ec0*/  ENDCOLLECTIVE ;  /* 0x000000000000791b */ /* 0x003fe20003800000 */
.L_x_97:
[----:B------:R-:W-:Y:S01]  /*2ed0*/  HFMA2.MMA R35, -RZ, RZ, 0, 5.9604644775390625e-08 ;  /* 0x00000001ff237435 */ /* 0x000fe200000001ff */
[----:B------:R-:W-:-:S04]  /*2ee0*/  FADD.FTZ R89, R93, R89 ;  /* 0x000000595d597221 */ /* 0x000fc80000010000 */
[----:B------:R-:W-:-:S04]  /*2ef0*/  FMUL.FTZ R91, R89, R88 ;  /* 0x00000058595b7220 */ /* 0x000fc80000410000 */
[--C-:B------:R-:W-:Y:S01]  /*2f00*/  FADD.FTZ R32, R64, -R91.reuse ;  /* 0x8000005b40207221 */ /* 0x100fe20000010000 */
[--C-:B------:R-:W-:Y:S01]  /*2f10*/  FADD.FTZ R89, R62, -R91.reuse ;  /* 0x8000005b3e597221 */ /* 0x100fe20000010000 */
[--C-:B------:R-:W-:Y:S01]  /*2f20*/  FADD.FTZ R33, R72, -R91.reuse ;  /* 0x8000005b48217221 */ /* 0x100fe20000010000 */
[----:B------:R-:W-:Y:S01]  /*2f30*/  FADD.FTZ R34, R66, -R91 ;  /* 0x8000005b42227221 */ /* 0x000fe20000010000 */
[----:B------:R-:W-:-:S04]  /*2f40*/  FFMA.FTZ R32, R32, R32, RZ ;  /* 0x0000002020207223 */ /* 0x000fc800000100ff */
[----:B------:R-:W-:Y:S01]  /*2f50*/  FFMA.FTZ R32, R89, R89, R32 ;  /* 0x0000005959207223 */ /* 0x000fe20000010020 */
[----:B------:R-:W-:-:S04]  /*2f60*/  FADD.FTZ R89, R73, -R91 ;  /* 0x8000005b49597221 */ /* 0x000fc80000010000 */
        /* <DEDUP_REMOVED lines=42> */
[----:B------:R-:W-:Y:S01]  /*3210*/  MOV R34, 0x1f ;  /* 0x0000001f00227802 */ /* 0x000fe20000000f00 */
[----:B------:R-:W-:-:S03]  /*3220*/  IMAD.MOV.U32 R33, RZ, RZ, -0x1 ;  /* 0xffffffffff217424 */ /* 0x000fc600078e00ff */
[----:B------:R-:W-:-:S07]  /*3230*/  MOV R90, R32 ;  /* 0x00000020005a7202 */ /* 0x000fce0000000f00 */
[----:B------:R-:W-:Y:S05]  /*3240*/  WARPSYNC.COLLECTIVE R33, `(.L_x_98) ;  /* 0x0000000021087348 */ /* 0x000fea0003c00000 */
[----:B------:R0:W1:Y:S02]  /*3250*/  SHFL.BFLY P6, R89, R90, R35, R34 ;  /* 0x0c0000235a597389 */ /* 0x00006400000c0022 */
[----:B01----:R-:W-:Y:S01]  /*3260*/  ENDCOLLECTIVE ;  /* 0x000000000000791b */ /* 0x003fe20003800000 */
.L_x_98:
[----:B------:R-:W-:Y:S01]  /*3270*/  HFMA2.MMA R35, -RZ, RZ, 0, 1.1920928955078125e-07 ;  /* 0x00000002ff237435 */ /* 0x000fe200000001ff */
[----:B------:R-:W-:-:S10]  /*3280*/  FADD.FTZ R90, R32, R89 ;  /* 0x00000059205a7221 */ /* 0x000fd40000010000 */
[----:B------:R-:W-:Y:S05]  /*3290*/  WARPSYNC.COLLECTIVE R33, `(.L_x_99) ;  /* 0x0000000021087348 */ /* 0x000fea0003c00000 */
[----:B------:R0:W1:Y:S02]  /*32a0*/  SHFL.BFLY P6, R89, R90, R35, R34 ;  /* 0x0c0000235a597389 */ /* 0x00006400000c0022 */
[----:B01----:R-:W-:Y:S01]  /*32b0*/  ENDCOLLECTIVE ;  /* 0x000000000000791b */ /* 0x003fe20003800000 */
.L_x_99:
[----:B------:R-:W-:Y:S01]  /*32c0*/  HFMA2.MMA R35, -RZ, RZ, 0, 2.384185791015625e-07 ;  /* 0x00000004ff237435 */ /* 0x000fe200000001ff */
[----:B------:R-:W-:-:S05]  /*32d0*/  FADD.FTZ R92, R90, R89 ;  /* 0x000000595a5c7221 */ /* 0x000fca0000010000 */
[----:B------:R-:W-:-:S07]  /*32e0*/  MOV R90, R92 ;  /* 0x0000005c005a7202 */ /* 0x000fce0000000f00 */
[----:B------:R-:W-:Y:S05]  /*32f0*/  WARPSYNC.COLLECTIVE R33, `(.L_x_100) ;  /* 0x0000000021087348 */ /* 0x000fea0003c00000 */
[----:B------:R0:W1:Y:S02]  /*3300*/  SHFL.BFLY P6, R89, R90, R35, R34 ;  /* 0x0c0000235a597389 */ /* 0x00006400000c0022 */
[----:B01----:R-:W-:Y:S01]  /*3310*/  ENDCOLLECTIVE ;  /* 0x000000000000791b */ /* 0x003fe20003800000 */
.L_x_100:
[----:B------:R-:W-:Y:S01]  /*3320*/  MOV R35, 0x8 ;  /* 0x0000000800237802 */ /* 0x000fe20000000f00 */
[----:B------:R-:W-:-:S04]  /*3330*/  FADD.FTZ R93, R92, R89 ;  /* 0x000000595c5d7221 */ /* 0x000fc80000010000 */
[----:B------:R-:W-:-:S07]  /*3340*/  IMAD.MOV.U32 R90, RZ, RZ, R93 ;  /* 0x000000ffff5a7224 */ /* 0x000fce00078e005d */
[----:B------:R-:W-:Y:S05]  /*3350*/  WARPSYNC.COLLECTIVE R33, `(.L_x_101) ;  /* 0x0000000021087348 */ /* 0x000fea0003c00000 */
[----:B------:R0:W1:Y:S02]  /*3360*/  SHFL.BFLY P6, R89, R90, R35, R34 ;  /* 0x0c0000235a597389 */ /* 0x00006400000c0022 */
[----:B01----:R-:W-:Y:S01]  /*3370*/  ENDCOLLECTIVE ;  /* 0x000000000000791b */ /* 0x003fe20003800000 */
.L_x_101:
[----:B------:R-:W-:Y:S01]  /*3380*/  HFMA2.MMA R35, -RZ, RZ, 0, 9.5367431640625e-07 ;  /* 0x00000010ff237435 */ /* 0x000fe200000001ff */
[----:B------:R-:W-:-:S05]  /*3390*/  FADD.FTZ R93, R93, R89 ;  /* 0x000000595d5d7221 */ /* 0x000fca0000010000 */
[----:B------:R-:W-:-:S07]  /*33a0*/  MOV R90, R93 ;  /* 0x0000005d005a7202 */ /* 0x000fce0000000f00 */
[----:B------:R-:W-:Y:S05]  /*33b0*/  WARPSYNC.COLLECTIVE R33, `(.L_x_102) ;  /* 0x0000000021087348 */ /* 0x000fea0003c00000 */
[----:B------:R0:W1:Y:S02]  /*33c0*/  SHFL.BFLY P6, R89, R90, R35, R34 ;  /* 0x0c0000235a597389 */ /* 0x00006400000c0022 */
[----:B01----:R-:W-:Y:S01]  /*33d0*/  ENDCOLLECTIVE ;  /* 0x000000000000791b */ /* 0x003fe20003800000 */
.L_x_102:
[----:B------:R-:W-:Y:S05]  /*33e0*/  BRA `(.L_x_103) ;  /* 0xfffffff0003c7947 */ /* 0x000fea000383ffff */
.L_x_104:
[----:B------:R-:W-:-:S00]  /*33f0*/  BRA `(.L_x_104) ;  /* 0xfffffffc00fc7947 */ /* 0x000fc0000383ffff */
[----:B------:R-:W-:-:S00]  /*3400*/  NOP ;  /* 0x0000000000007918 */ /* 0x000fc00000000000 */
[----:B------:R-:W-:-:S00]  /*3410*/  NOP ;  /* 0x0000000000007918 */ /* 0x000fc00000000000 */
[----:B------:R-:W-:-:S00]  /*3420*/  NOP ;  /* 0x0000000000007918 */ /* 0x000fc00000000000 */
[----:B------:R-:W-:-:S00]  /*3430*/  NOP ;  /* 0x0000000000007918 */ /* 0x000fc00000000000 */
[----:B------:R-:W-:-:S00]  /*3440*/  NOP ;  /* 0x0000000000007918 */ /* 0x000fc00000000000 */
[----:B------:R-:W-:-:S00]  /*3450*/  NOP ;  /* 0x0000000000007918 */ /* 0x000fc00000000000 */
[----:B------:R-:W-:-:S00]  /*3460*/  NOP ;  /* 0x0000000000007918 */ /* 0x000fc00000000000 */
[----:B------:R-:W-:-:S00]  /*3470*/  NOP ;  /* 0x0000000000007918 */ /* 0x000fc00000000000 */
.L_x_23448:


//--------------------- .text._ZN10layer_norm13ln_fwd_kernelINS_13Kernel_traitsI13__nv_bfloat16S2_S2_S2_fjLj768ELj1ELj4ELj1ELj16ENS_18Kernel_traits_baseILj768ES2_S2_S2_S2_fjLj128EEEEELb0ELb0ELb0ELb1EEEvNS_9FwdParamsE --------------------------
	.section	.text._ZN10layer_norm13ln_fwd_kernelINS_13Kernel_traitsI13__nv_bfloat16S2_S2_S2_fjLj768ELj1ELj4ELj1ELj16ENS_18Kernel_traits_baseILj768ES2_S2_S2_S2_fjLj128EEEEELb0ELb0ELb0ELb1EEEvNS_9FwdParamsE,"ax",@progbits
	.align	128
        .global         _ZN10layer_norm13ln_fwd_kernelINS_13Kernel_traitsI13__nv_bfloat16S2_S2_S2_fjLj768ELj1ELj4ELj1ELj16ENS_18Kernel_traits_baseILj768ES2_S2_S2_S2_fjLj128EEEEELb0ELb0ELb0ELb1EEEvNS_9FwdParamsE
        .type           _ZN10layer_norm13ln_fwd_kernelINS_13Kernel_traitsI13__nv_bfloat16S2_S2_S2_fjLj768ELj1ELj4ELj1ELj16ENS_18Kernel_traits_baseILj768ES2_S2_S2_S2_fjLj128EEEEELb0ELb0ELb0ELb1EEEvNS_9FwdParamsE,@function
        .size           _ZN10layer_norm13ln_fwd_kernelINS_13Kernel_traitsI13__nv_bfloat16S2_S2_S2_fjLj768ELj1ELj4ELj1ELj16ENS_18Kernel_traits_baseILj768ES2_S2_S2_S2_fjLj128EEEEELb0ELb0ELb0ELb1EEEvNS_9FwdParamsE,(.L_x_23449 - _ZN10layer_norm13ln_fwd_kernelINS_13Kernel_traitsI13__nv_bfloat16S2_S2_S2_fjLj768ELj1ELj4ELj1ELj16ENS_18Kernel_traits_baseILj768ES2_S2_S2_S2_fjLj128EEEEELb0ELb0ELb0ELb1EEEvNS_9FwdParamsE)
        .other          _ZN10layer_norm13ln_fwd_kernelINS_13Kernel_traitsI13__nv_bfloat16S2_S2_S2_fjLj768ELj1ELj4ELj1ELj16ENS_18Kernel_traits_baseILj768ES2_S2_S2_S2_fjLj128EEEEELb0ELb0ELb0ELb1EEEvNS_9FwdParamsE,@"STO_CUDA_ENTRY STV_DEFAULT"
_ZN10layer_norm13ln_fwd_kernelINS_13Kernel_traitsI13__nv_bfloat16S2_S2_S2_fjLj768ELj1ELj4ELj1ELj16ENS_18Kernel_traits_baseILj768ES2_S2_S2_S2_fjLj128EEEEELb0ELb0ELb0ELb1EEEvNS_9FwdParamsE:
.text._ZN10layer_norm13ln_fwd_kernelINS_13Kernel_traitsI13__nv_bfloat16S2_S2_S2_fjLj768ELj1ELj4ELj1ELj16ENS_18Kernel_traits_baseILj768ES2_S2_S2_S2_fjLj128EEEEELb0ELb0ELb0ELb1EEEvNS_9FwdParamsE:
[----:B------:R-:W-:Y:S01]  /*0000*/  LDC R1, c[0x0][0x28] ;  /* 0x00000a00ff017b82 */ /* 0x000fe20000000800 */
[----:B------:R-:W0:Y:S01]  /*0010*/  S2R R71, SR_TID.X ;  /* 0x0000000000477919 */ /* 0x000e220000002100 */
[----:B------:R-:W-:-:S06]  /*0020*/  ULDC.64 UR4, c[0x0][0x2c8] ;  /* 0x0000b20000047ab9 */ /* 0x000fcc0000000a00 */
[----:B------:R-:W1:Y:S01]  /*0030*/  LDC.64 R32, c[0x0][0x270] ;  /* 0x00009c00ff207b82 */ /* 0x000e620000000a00 */
[----:B------:R-:W-:Y:S01]  /*0040*/  ISETP.NE.U32.AND P1, PT, RZ, UR4, PT ;  /* 0x00000004ff007c0c */ /* 0x000fe2000bf25070 */
[----:B------:R-:W2:Y:S01]  /*0050*/  S2R R3, SR_CTAID.X ;  /* 0x0000000000037919 */ /* 0x000ea20000002500 */
[----:B------:R-:W-:Y:S02]  /*0060*/  ULDC.64 UR6, c[0x0][0x260] ;  /* 0x0000980000067ab9 */ /* 0x000fe40000000a00 */
[----:B------:R-:W-:Y:S02]  /*0070*/  ISETP.NE.AND.EX P1, PT, RZ, UR5, PT, P1 ;  /* 0x00000005ff007c0c */ /* 0x000fe4000bf25310 */
[----:B0-----:R-:W-:-:S04]  /*0080*/  SHF.L.U32 R0, R71, 0x4, RZ ;  /* 0x0000000447007819 */ /* 0x001fc800000006ff */
[----:B------:R-:W-:-:S04]  /*0090*/  LOP3.LUT R2, R0, 0x1f0, RZ, 0xc0, !PT ;  /* 0x000001f000027812 */ /* 0x000fc800078ec0ff */
[----:B------:R-:W-:-:S04]  /*00a0*/  IADD3 R12, P0, R2, UR4, RZ ;  /* 0x00000004020c7c10 */ /* 0x000fc8000ff1e0ff */
[----:B------:R-:W-:Y:S01]  /*00b0*/  IADD3.X R13, RZ, UR5, RZ, P0, !PT ;  /* 0x00000005ff0d7c10 */ /* 0x000fe200087fe4ff */
[----:B------:R-:W-:-:S04]  /*00c0*/  ULDC.64 UR4, c[0x0][0x208] ;  /* 0x0000820000047ab9 */ /* 0x000fc80000000a00 */
[----:B------:R0:W5:Y:S04]  /*00d0*/  @P1 LDG.E.128 R40, desc[UR4][R12.64] ;  /* 0x000000040c281981 */ /* 0x000168000c1e1d00 */
[----:B------:R0:W5:Y:S01]  /*00e0*/  @P1 LDG.E.128 R8, desc[UR4][R12.64+0x200] ;  /* 0x000200040c081981 */ /* 0x000162000c1e1d00 */
[----:B------:R-:W-:Y:S02]  /*00f0*/  SHF.R.U32.HI R0, RZ, 0x5, R71 ;  /* 0x00000005ff007819 */ /* 0x000fe40000011647 */
[----:B------:R-:W-:Y:S01]  /*0100*/  IADD3 R2, P0, R2, UR6, RZ ;  /* 0x0000000602027c10 */ /* 0x000fe2000ff1e0ff */
[----:B------:R0:W5:Y:S01]  /*0110*/  @P1 LDG.E.128 R4, desc[UR4][R12.64+0x400] ;  /* 0x000400040c041981 */ /* 0x000162000c1e1d00 */
[----:B--2---:R-:W-:Y:S01]  /*0120*/  LEA R70, R3, R0, 0x2 ;  /* 0x0000000003467211 */ /* 0x004fe200078e10ff */
[----:B------:R-:W-:Y:S01]  /*0130*/  ULDC UR6, c[0x0][0x214] ;  /* 0x0000850000067ab9 */ /* 0x000fe20000000800 */
[----:B------:R-:W-:-:S02]  /*0140*/  IADD3.X R3, RZ, UR7, RZ, P0, !PT ;  /* 0x00000007ff037c10 */ /* 0x000fc400087fe4ff */
[----:B------:R-:W-:Y:S01]  /*0150*/  ISETP.GE.AND P2, PT, R70, UR6, PT ;  /* 0x0000000646007c0c */ /* 0x000fe2000bf46270 */
[----:B------:R-:W-:Y:S02]  /*0160*/  ULDC.64 UR6, c[0x0][0x230] ;  /* 0x00008c0000067ab9 */ /* 0x000fe40000000a00 */
[----:B-1----:R-:W-:-:S04]  /*0170*/  LOP3.LUT P0, RZ, R32, UR6, RZ, 0xfc, !PT ;  /* 0x0000000620ff7c12 */ /* 0x002fc8000f80fcff */
[----:B------:R-:W-:-:S06]  /*0180*/  LOP3.LUT P0, RZ, R33, UR7, RZ, 0xfc, P0 ;  /* 0x0000000721ff7c12 */ /* 0x000fcc000800fcff */
[----:B0-----:R-:W-:Y:S07]  /*0190*/  @P2 EXIT ;  /* 0x000000000000294d */ /* 0x001fee0003800000 */
[----:B------:R-:W2:Y:S04]  /*01a0*/  LDG.E.128 R24, desc[UR4][R2.64+0x400] ;  /* 0x0004000402187981 */ /* 0x000ea8000c1e1d00 */
[----:B------:R-:W3:Y:S04]  /*01b0*/  LDG.E.128 R28, desc[UR4][R2.64+0x200] ;  /* 0x00020004021c7981 */ /* 0x000ee8000c1e1d00 */
[----:B------:R-:W4:Y:S01]  /*01c0*/  LDG.E.128 R20, desc[UR4][R2.64] ;  /* 0x0000000402147981 */ /* 0x000f22000c1e1d00 */
[----:B-----5:R-:W-:Y:S02]  /*01d0*/  @!P1 CS2R R40, SRZ ;  /* 0x0000000000289805 */ /* 0x020fe4000001ff00 */
[----:B------:R-:W-:-:S02]  /*01e0*/  @!P1 CS2R R42, SRZ ;  /* 0x00000000002a9805 */ /* 0x000fc4000001ff00 */
[----:B------:R-:W-:Y:S02]  /*01f0*/  @!P1 CS2R R8, SRZ ;  /* 0x0000000000089805 */ /* 0x000fe4000001ff00 */
[----:B------:R-:W-:Y:S02]  /*0200*/  @!P1 CS2R R10, SRZ ;  /* 0x00000000000a9805 */ /* 0x000fe4000001ff00 */
[----:B------:R-:W-:Y:S02]  /*0210*/  @!P1 CS2R R4, SRZ ;  /* 0x0000000000049805 */ /* 0x000fe4000001ff00 */
[----:B------:R-:W-:Y:S02]  /*0220*/  @!P1 CS2R R6, SRZ ;  /* 0x0000000000069805 */ /* 0x000fe4000001ff00 */
[----:B------:R-:W-:Y:S01]  /*0230*/  ISETP.NE.U32.AND P2, PT, R32, RZ, PT ;  /* 0x000000ff2000720c */ /* 0x000fe20003f45070 */
[----:B------:R-:W-:Y:S01]  /*0240*/  ULDC.U8 UR6, c[0x0][0x2a0] ;  /* 0x0000a80000067ab9 */ /* 0x000fe20000000000 */
[----:B------:R-:W-:Y:S01]  /*0250*/  PRMT R68, R40, 0x7632, R68 ;  /* 0x0000763228447816 */ /* 0x000fe20000000044 */
[----:B------:R-:W-:Y:S01]  /*0260*/  ULDC UR7, c[0x0][0x218] ;  /* 0x0000860000077ab9 */ /* 0x000fe20000000800 */
[----:B------:R-:W-:Y:S01]  /*0270*/  PRMT R69, R41, 0x7632, R69 ;  /* 0x0000763229457816 */ /* 0x000fe20000000045 */
[----:B------:R-:W-:Y:S01]  /*0280*/  ULDC UR8, c[0x0][0x2d8] ;  /* 0x0000b60000087ab9 */ /* 0x000fe20000000800 */
[----:B------:R-:W-:Y:S01]  /*0290*/  PRMT R66, R42, 0x7632, R66 ;  /* 0x000076322a427816 */ /* 0x000fe20000000042 */
[----:B------:R-:W-:Y:S01]  /*02a0*/  ULDC.64 UR12, c[0x0][0x230] ;  /* 0x00008c00000c7ab9 */ /* 0x000fe20000000a00 */
[----:B------:R-:W-:Y:S01]  /*02b0*/  PRMT R67, R43, 0x7632, R67 ;  /* 0x000076322b437816 */ /* 0x000fe20000000043 */
[----:B------:R-:W-:Y:S01]  /*02c0*/  ULDC.64 UR10, c[0x0][0x2b8] ;  /* 0x0000ae00000a7ab9 */ /* 0x000fe20000000a00 */
[----:B------:R-:W-:-:S02]  /*02d0*/  PRMT R65, R8, 0x7632, R65 ;  /* 0x0000763208417816 */ /* 0x000fc40000000041 */
[----:B------:R-:W-:Y:S02]  /*02e0*/  PRMT R64, R9, 0x7632, R64 ;  /* 0x0000763209407816 */ /* 0x000fe40000000040 */
[----:B------:R-:W-:Y:S02]  /*02f0*/  PRMT R62, R10, 0x7632, R62 ;  /* 0x000076320a3e7816 */ /* 0x000fe4000000003e */
[----:B------:R-:W-:Y:S02]  /*0300*/  PRMT R63, R11, 0x7632, R63 ;  /* 0x000076320b3f7816 */ /* 0x000fe4000000003f */
[----:B------:R-:W-:Y:S02]  /*0310*/  PRMT R60, R4, 0x7632, R60 ;  /* 0x00007632043c7816 */ /* 0x000fe4000000003c */
[----:B------:R-:W-:Y:S02]  /*0320*/  PRMT R61, R5, 0x7632, R61 ;  /* 0x00007632053d7816 */ /* 0x000fe4000000003d */
[----:B------:R-:W-:-:S02]  /*0330*/  PRMT R58, R6, 0x7632, R58 ;  /* 0x00007632063a7816 */ /* 0x000fc4000000003a */
[----:B------:R-:W-:Y:S02]  /*0340*/  PRMT R59, R7, 0x7632, R59 ;  /* 0x00007632073b7816 */ /* 0x000fe4000000003b */
        /* <DEDUP_REMOVED lines=12> */
[----:B------:R-:W-:Y:S02]  /*0410*/  ISETP.NE.AND.EX P1, PT, R33, RZ, PT, P2 ;  /* 0x000000ff2100720c */ /* 0x000fe40003f25320 */
[----:B------:R-:W-:Y:S02]  /*0420*/  LOP3.LUT R71, R71, 0x1f, RZ, 0xc0, !PT ;  /* 0x0000001f47477812 */ /* 0x000fe400078ec0ff */
[----:B------:R-:W-:Y:S02]  /*0430*/  ISETP.NE.AND P4, PT, RZ, UR6, PT ;  /* 0x00000006ff007c0c */ /* 0x000fe4000bf85270 */
        /* <DEDUP_REMOVED lines=12> */
[----:B--2---:R-:W-:Y:S02]  /*0500*/  PRMT R51, R24, 0x7632, R51 ;  /* 0x0000763218337816 */ /* 0x004fe40000000033 */
[----:B------:R-:W-:-:S02]  /*0510*/  PRMT R50, R25, 0x7632, R50 ;  /* 0x0000763219327816 */ /* 0x000fc40000000032 */
[----:B---3--:R-:W-:Y:S02]  /*0520*/  PRMT R55, R30, 0x7632, R55 ;  /* 0x000076321e377816 */ /* 0x008fe40000000037 */
[----:B------:R-:W-:Y:S02]  /*0530*/  PRMT R54, R28, 0x7632, R54 ;  /* 0x000076321c367816 */ /* 0x000fe40000000036 */
[----:B------:R-:W-:Y:S02]  /*0540*/  PRMT R53, R29, 0x7632, R53 ;  /* 0x000076321d357816 */ /* 0x000fe40000000035 */
[----:B------:R-:W-:Y:S02]  /*0550*/  PRMT R52, R31, 0x7632, R52 ;  /* 0x000076321f347816 */ /* 0x000fe40000000034 */
[----:B------:R-:W-:Y:S02]  /*0560*/  PRMT R49, R26, 0x7632, R49 ;  /* 0x000076321a317816 */ /* 0x000fe40000000031 */
[----:B------:R-:W-:-:S02]  /*0570*/  PRMT R48, R27, 0x7632, R48 ;  /* 0x000076321b307816 */ /* 0x000fc40000000030 */
[----:B----4-:R-:W-:Y:S02]  /*0580*/  PRMT R47, R20, 0x7632, R47 ;  /* 0x00007632142f7816 */ /* 0x010fe4000000002f */
[----:B------:R-:W-:Y:S02]  /*0590*/  PRMT R46, R21, 0x7632, R46 ;  /* 0x00007632152e7816 */ /* 0x000fe4000000002e */
[----:B------:R-:W-:Y:S02]  /*05a0*/  PRMT R45, R22, 0x7632, R45 ;  /* 0x00007632162d7816 */ /* 0x000fe4000000002d */
[----:B------:R-:W-:Y:S01]  /*05b0*/  PRMT R44, R23, 0x7632, R44 ;  /* 0x00007632172c7816 */ /* 0x000fe2000000002c */
[----:B------:R-:W-:Y:S01]  /*05c0*/  IMAD.U32 R41, R20, 0x10000, RZ ;  /* 0x0001000014297824 */ /* 0x000fe200078e00ff */
[----:B------:R-:W-:Y:S01]  /*05d0*/  SHF.L.U32 R8, R30, 0x10, RZ ;  /* 0x000000101e087819 */ /* 0x000fe200000006ff */
[----:B------:R-:W-:Y:S01]  /*05e0*/  IMAD.U32 R51, R51, 0x10000, RZ ;  /* 0x0001000033337824 */ /* 0x000fe200078e00ff */
        /* <DEDUP_REMOVED lines=20> */
[----:B------:R-:W-:-:S07]  /*0730*/  SHF.L.U32 R44, R44, 0x10, RZ ;  /* 0x000000102c2c7819 */ /* 0x000fce00000006ff */
.L_x_178:
[----:B-1----:R-:W0:Y:S01]  /*0740*/  @P1 LDC.64 R32, c[0x0][0x270] ;  /* 0x00009c00ff201b82 */ /* 0x002e220000000a00 */
[----:B------:R-:W-:Y:S01]  /*0750*/  IMAD R28, R70, UR7, RZ ;  /* 0x00000007461c7c24 */ /* 0x000fe2000f8e02ff */
[----:B------:R-:W-:-:S04]  /*0760*/  ISETP.NE.U32.AND P2, PT, RZ, UR12, PT ;  /* 0x0000000cff007c0c */ /* 0x000fc8000bf45070 */
[----:B------:R-:W-:Y:S02]  /*0770*/  SHF.R.S32.HI R29, RZ, 0x1f, R28 ;  /* 0x0000001fff1d7819 */ /* 0x000fe4000001141c */
[----:B------:R-:W1:Y:S01]  /*0780*/  LDC.64 R84, c[0x0][0x220] ;  /* 0x00008800ff547b82 */ /* 0x000e620000000a00 */
[----:B------:R-:W-:Y:S02]  /*0790*/  ISETP.NE.AND.EX P2, PT, RZ, UR13, PT, P2 ;  /* 0x0000000dff007c0c */ /* 0x000fe4000bf45320 */
[----:B------:R-:W-:-:S04]  /*07a0*/  LEA.HI R36, R29, R28, RZ, 0x3 ;  /* 0x0000001c1d247211 */ /* 0x000fc800078f18ff */
[----:B------:R-:W-:Y:S01]  /*07b0*/  LEA.HI.SX32 R36, R36, R71, 0x1d ;  /* 0x0000004724247211 */ /* 0x000fe200078feaff */
[----:B0-----:R-:W-:-:S06]  /*07c0*/  @P1 IMAD.WIDE R32, R70, 0x2, R32 ;  /* 0x0000000246201825 */ /* 0x001fcc00078e0220 */
[C---:B------:R-:W-:Y:S01]  /*07d0*/  @P2 LEA R34, P3, R36.reuse, UR12, 0x4 ;  /* 0x0000000c24222c11 */ /* 0x040fe2000f8620ff */
[----:B------:R-:W2:Y:S01]  /*07e0*/  @P1 LDG.E.U16 R32, desc[UR4][R32.64] ;  /* 0x0000000420201981 */ /* 0x000ea2000c1e1500 */
[C---:B-1----:R-:W-:Y:S02]  /*07f0*/  IMAD.WIDE.U32 R28, R36.reuse, 0x10, R84 ;  /* 0x00000010241c7825 */ /* 0x042fe400078e0054 */
[----:B------:R-:W-:-:S04]  /*0800*/  @P2 LEA.HI.X R35, R36, UR13, RZ, 0x4, P3 ;  /* 0x0000000d24232c11 */ /* 0x000fc800098f24ff */
[----:B------:R-:W3:Y:S04]  /*0810*/  LDG.E.128 R28, desc[UR4][R28.64] ;  /* 0x000000041c1c7981 */ /* 0x000ee8000c1e1d00 */
[----:B-----5:R0:W5:Y:S01]  /*0820*/  @P2 LDG.E.128 R20, desc[UR4][R34.64] ;  /* 0x0000000422142981 */ /* 0x020162000c1e1d00 */
[----:B------:R-:W-:-:S04]  /*0830*/  ISETP.NE.U32.AND P3, PT, RZ, UR12, PT ;  /* 0x0000000cff007c0c */ /* 0x000fc8000bf65070 */
[----:B------:R-:W-:Y:S01]  /*0840*/  ISETP.NE.AND.EX P3, PT, RZ, UR13, PT, P3 ;  /* 0x0000000dff007c0c */ /* 0x000fe2000bf65330 */
[----:B------:R-:W-:-:S06]  /*0850*/  HFMA2.MMA R37, -RZ, RZ, 1.875, 0 ;  /* 0x3f800000ff257435 */ /* 0x000fcc00000001ff */
[----:B--2---:R-:W-:Y:S02]  /*0860*/  @P1 SHF.L.U32 R37, R32, 0x10, RZ ;  /* 0x0000001020251819 */ /* 0x004fe400000006ff */
[C---:B---3--:R-:W-:Y:S02]  /*0870*/  SHF.L.U32 R38, R28.reuse, 0x10, RZ ;  /* 0x000000101c267819 */ /* 0x048fe400000006ff */
[----:B------:R-:W-:-:S03]  /*0880*/  PRMT R39, R28, 0x7632, R39 ;  /* 0x000076321c277816 */ /* 0x000fc60000000027 */
[----:B------:R-:W-:Y:S01]  /*0890*/  FMUL.FTZ R33, R38, R37 ;  /* 0x0000002526217220 */ /* 0x000fe20000410000 */
[----:B0-----:R-:W-:Y:S06]  /*08a0*/  @P3 BRA `(.L_x_105) ;  /* 0x0000000000083947 */ /* 0x001fec0003800000 */
[----:B------:R-:W-:Y:S05]  /*08b0*/  @P0 BRA `(.L_x_106) ;  /* 0x00000000000c0947 */ /* 0x000fea0003800000 */
[----:B------:R-:W-:Y:S05]  /*08c0*/  BRA `(.L_x_107) ;  /* 0x0000000000107947 */ /* 0x000fea0003800000 */
.L_x_105:
[----:B-----5:R-:W-:-:S05]  /*08d0*/  SHF.L.U32 R28, R20, 0x10, RZ ;  /* 0x00000010141c7819 */ /* 0x020fca00000006ff */
[----:B------:R-:W-:-:S07]  /*08e0*/  FADD.FTZ R33, R33, R28 ;  /* 0x0000001c21217221 */ /* 0x000fce0000010000 */
.L_x_106:
[----:B------:R-:W-:-:S04]  /*08f0*/  F2FP.BF16.F32.PACK_AB R28, RZ, R33 ;  /* 0x00000021ff1c723e */ /* 0x000fc800000010ff */
[----:B------:R-:W-:-:S07]  /*0900*/  PRMT R24, R28, 0x7610, R24 ;  /* 0x000076101c187816 */ /* 0x000fce0000000018 */
.L_x_107:
[----:B------:R-:W-:-:S05]  /*0910*/  SHF.L.U32 R32, R39, 0x10, RZ ;  /* 0x0000001027207819 */ /* 0x000fca00000006ff */
[----:B------:R-:W-:Y:S01]  /*0920*/  FMUL.FTZ R32, R32, R37 ;  /* 0x0000002520207220 */ /* 0x000fe20000410000 */
[----:B------:R-:W-:Y:S06]  /*0930*/  @P3 BRA `(.L_x_108) ;  /* 0x0000000000083947 */ /* 0x000fec0003800000 */
[----:B------:R-:W-:Y:S05]  /*0940*/  @P0 BRA `(.L_x_109) ;  /* 0x0000000000100947 */ /* 0x000fea0003800000 */
[----:B------:R-:W-:Y:S05]  /*0950*/  BRA `(.L_x_110) ;  /* 0x0000000000147947 */ /* 0x000fea0003800000 */
.L_x_108:
[----:B-----5:R-:W-:-:S04]  /*0960*/  PRMT R28, R20, 0x7632, R28 ;  /* 0x00007632141c7816 */ /* 0x020fc8000000001c */
[----:B------:R-:W-:-:S05]  /*0970*/  SHF.L.U32 R35, R28, 0x10, RZ ;  /* 0x000000101c237819 */ /* 0x000fca00000006ff */
[----:B------:R-:W-:-:S07]  /*0980*/  FADD.FTZ R32, R32, R35 ;  /* 0x0000002320207221 */ /* 0x000fce0000010000 */
.L_x_109:
[----:B------:R-:W-:-:S04]  /*0990*/  F2FP.BF16.F32.PACK_AB R28, RZ, R32 ;  /* 0x00000020ff1c723e */ /* 0x000fc800000010ff */
[----:B------:R-:W-:-:S07]  /*09a0*/  PRMT R24, R24, 0x5410, R28 ;  /* 0x0000541018187816 */ /* 0x000fce000000001c */
.L_x_110:
[C---:B------:R-:W-:Y:S02]  /*09b0*/  SHF.L.U32 R28, R29.reuse, 0x10, RZ ;  /* 0x000000101d1c7819 */ /* 0x040fe400000006ff */
[----:B------:R-:W-:-:S03]  /*09c0*/  PRMT R29, R29, 0x7632, R29 ;  /* 0x000076321d1d7816 */ /* 0x000fc6000000001d */
[----:B------:R-:W-:Y:S01]  /*09d0*/  FMUL.FTZ R35, R28, R37 ;  /* 0x000000251c237220 */ /* 0x000fe20000410000 */
[----:B------:R-:W-:Y:S06]  /*09e0*/  @P3 BRA `(.L_x_111) ;  /* 0x0000000000083947 */ /* 0x000fec0003800000 */
[----:B------:R-:W-:Y:S05]  /*09f0*/  @P0 BRA `(.L_x_112) ;  /* 0x00000000000c0947 */ /* 0x000fea0003800000 */
[----:B------:R-:W-:Y:S05]  /*0a00*/  BRA `(.L_x_113) ;  /* 0x0000000000107947 */ /* 0x000fea0003800000 */
.L_x_111:
[----:B-----5:R-:W-:-:S05]  /*0a10*/  SHF.L.U32 R28, R21, 0x10, RZ ;  /* 0x00000010151c7819 */ /* 0x020fca00000006ff */
[----:B------:R-:W-:-:S07]  /*0a20*/  FADD.FTZ R35, R35, R28 ;  /* 0x0000001c23237221 */ /* 0x000fce0000010000 */
.L_x_112:
[----:B------:R-:W-:-:S04]  /*0a30*/  F2FP.BF16.F32.PACK_AB R28, RZ, R35 ;  /* 0x00000023ff1c723e */ /* 0x000fc800000010ff */
[----:B------:R-:W-:-:S07]  /*0a40*/  PRMT R25, R28, 0x7610, R25 ;  /* 0x000076101c197816 */ /* 0x000fce0000000019 */
.L_x_113:
[----:B------:R-:W-:-:S05]  /*0a50*/  SHF.L.U32 R34, R29, 0x10, RZ ;  /* 0x000000101d227819 */ /* 0x000fca00000006ff */
[----:B------:R-:W-:Y:S01]  /*0a60*/  FMUL.FTZ R34, R34, R37 ;  /* 0x0000002522227220 */ /* 0x000fe20000410000 */
[----:B------:R-:W-:Y:S06]  /*0a70*/  @P3 BRA `(.L_x_114) ;  /* 0x0000000000083947 */ /* 0x000fec0003800000 */
[----:B------:R-:W-:Y:S05]  /*0a80*/  @P0 BRA `(.L_x_115) ;  /* 0x0000000000100947 */ /* 0x000fea0003800000 */
[----:B------:R-:W-:Y:S05]  /*0a90*/  BRA `(.L_x_116) ;  /* 0x0000000000147947 */ /* 0x000fea0003800000 */
.L_x_114:
[----:B-----5:R-:W-:-:S04]  /*0aa0*/  PRMT R28, R21, 0x7632, R28 ;  /* 0x00007632151c7816 */ /* 0x020fc8000000001c */
[----:B------:R-:W-:-:S05]  /*0ab0*/  SHF.L.U32 R29, R28, 0x10, RZ ;  /* 0x000000101c1d7819 */ /* 0x000fca00000006ff */
[----:B------:R-:W-:-:S07]  /*0ac0*/  FADD.FTZ R34, R34, R29 ;  /* 0x0000001d22227221 */ /* 0x000fce0000010000 */
.L_x_115:
[----:B------:R-:W-:-:S04]  /*0ad0*/  F2FP.BF16.F32.PACK_AB R28, RZ, R34 ;  /* 0x00000022ff1c723e */ /* 0x000fc800000010ff */
[----:B------:R-:W-:-:S07]  /*0ae0*/  PRMT R25, R25, 0x5410, R28 ;  /* 0x0000541019197816 */ /* 0x000fce000000001c */
.L_x_116:
[C---:B------:R-:W-:Y:S02]  /*0af0*/  SHF.L.U32 R28, R30.reuse, 0x10, RZ ;  /* 0x000000101e1c7819 */ /* 0x040fe400000006ff */
[----:B------:R-:W-:-:S03]  /*0b00*/  PRMT R30, R30, 0x7632, R30 ;  /* 0x000076321e1e7816 */ /* 0x000fc6000000001e */
[----:B------:R-:W-:Y:S01]  /*0b10*/  FMUL.FTZ R39, R28, R37 ;  /* 0x000000251c277220 */ /* 0x000fe20000410000 */
[----:B------:R-:W-:Y:S06]  /*0b20*/  @P3 BRA `(.L_x_117) ;  /* 0x0000000000083947 */ /* 0x000fec0003800000 */
[----:B------:R-:W-:Y:S05]  /*0b30*/  @P0 BRA `(.L_x_118) ;  /* 0x00000000000c0947 */ /* 0x000fea0003800000 */
[----:B------:R-:W-:Y:S05]  /*0b40*/  BRA `(.L_x_119) ;  /* 0x0000000000107947 */ /* 0x000fea0003800000 */
.L_x_117:
[----:B-----5:R-:W-:-:S05]  /*0b50*/  SHF.L.U32 R28, R22, 0x10, RZ ;  /* 0x00000010161c7819 */ /* 0x020fca00000006ff */
[----:B------:R-:W-:-:S07]  /*0b60*/  FADD.FTZ R39, R39, R28 ;  /* 0x0000001c27277221 */ /* 0x000fce0000010000 */
.L_x_118:
[----:B------:R-:W-:-:S04]  /*0b70*/  F2FP.BF16.F32.PACK_AB R28, RZ, R39 ;  /* 0x00000027ff1c723e */ /* 0x000fc800000010ff */
[----:B------:R-:W-:-:S07]  /*0b80*/  PRMT R26, R28, 0x7610, R26 ;  /* 0x000076101c1a7816 */ /* 0x000fce000000001a */
.L_x_119:
[----:B------:R-:W-:-:S04]  /*0b90*/  IMAD.U32 R30, R30, 0x10000, RZ ;  /* 0x000100001e1e7824 */ /* 0x000fc800078e00ff */
[----:B------:R-:W-:Y:S01]  /*0ba0*/  FMUL.FTZ R38, R30, R37 ;  /* 0x000000251e267220 */ /* 0x000fe20000410000 */
[----:B------:R-:W-:Y:S06]  /*0bb0*/  @P3 BRA `(.L_x_120) ;  /* 0x0000000000083947 */ /* 0x000fec0003800000 */
[----:B------:R-:W-:Y:S05]  /*0bc0*/  @P0 BRA `(.L_x_121) ;  /* 0x0000000000100947 */ /* 0x000fea0003800000 */
[----:B------:R-:W-:Y:S05]  /*0bd0*/  BRA `(.L_x_122) ;  /* 0x0000000000147947 */ /* 0x000fea0003800000 */
.L_x_120:
[----:B-----5:R-:W-:-:S04]  /*0be0*/  PRMT R28, R22, 0x7632, R28 ;  /* 0x00007632161c7816 */ /* 0x020fc8000000001c */
[----:B------:R-:W-:-:S05]  /*0bf0*/  SHF.L.U32 R29, R28, 0x10, RZ ;  /* 0x000000101c1d7819 */ /* 0x000fca00000006ff */
[----:B------:R-:W-:-:S07]  /*0c00*/  FADD.FTZ R38, R38, R29 ;  /* 0x0000001d26267221 */ /* 0x000fce0000010000 */
.L_x_121:
[----:B------:R-:W-:-:S04]  /*0c10*/  F2FP.BF16.F32.PACK_AB R28, RZ, R38 ;  /* 0x00000026ff1c723e */ /* 0x000fc800000010ff */
[----:B------:R-:W-:-:S07]  /*0c20*/  PRMT R26, R26, 0x5410, R28 ;  /* 0x000054101a1a7816 */ /* 0x000fce000000001c */
.L_x_122:
[C---:B------:R-:W-:Y:S02]  /*0c30*/  SHF.L.U32 R28, R31.reuse, 0x10, RZ ;  /* 0x000000101f1c7819 */ /* 0x040fe400000006ff */
[----:B------:R-:W-:-:S03]  /*0c40*/  PRMT R31, R31, 0x7632, R31 ;  /* 0x000076321f1f7816 */ /* 0x000fc6000000001f */
[----:B------:R-:W-:Y:S01]  /*0c50*/  FMUL.FTZ R57, R28, R37 ;  /* 0x000000251c397220 */ /* 0x000fe20000410000 */
[----:B------:R-:W-:Y:S06]  /*0c60*/  @P3 BRA `(.L_x_123) ;  /* 0x0000000000083947 */ /* 0x000fec0003800000 */
[----:B------:R-:W-:Y:S05]  /*0c70*/  @P0 BRA `(.L_x_124) ;  /* 0x00000000000c0947 */ /* 0x000fea0003800000 */
[----:B------:R-:W-:Y:S05]  /*0c80*/  BRA `(.L_x_125) ;  /* 0x0000000000107947 */ /* 0x000fea0003800000 */
.L_x_123:
[----:B-----5:R-:W-:-:S05]  /*0c90*/  SHF.L.U32 R28, R23, 0x10, RZ ;  /* 0x00000010171c7819 */ /* 0x020fca00000006ff */
[----:B------:R-:W-:-:S07]  /*0ca0*/  FADD.FTZ R57, R57, R28 ;  /* 0x0000001c39397221 */ /* 0x000fce0000010000 */
.L_x_124:
[----:B------:R-:W-:-:S04]  /*0cb0*/  F2FP.BF16.F32.PACK_AB R28, RZ, R57 ;  /* 0x00000039ff1c723e */ /* 0x000fc800000010ff */
[----:B------:R-:W-:-:S07]  /*0cc0*/  PRMT R27, R28, 0x7610, R27 ;  /* 0x000076101c1b7816 */ /* 0x000fce000000001b */
.L_x_125:
[----:B------:R-:W-:-:S05]  /*0cd0*/  SHF.L.U32 R56, R31, 0x10, RZ ;  /* 0x000000101f387819 */ /* 0x000fca00000006ff */
[----:B------:R-:W-:Y:S01]  /*0ce0*/  FMUL.FTZ R56, R56, R37 ;  /* 0x0000002538387220 */ /* 0x000fe20000410000 */
[----:B------:R-:W-:Y:S06]  /*0cf0*/  @P3 BRA `(.L_x_126) ;  /* 0x0000000000083947 */ /* 0x000fec0003800000 */
[----:B------:R-:W-:Y:S05]  /*0d00*/  @P0 BRA `(.L_x_127) ;  /* 0x0000000000100947 */ /* 0x000fea0003800000 */
[----:B------:R-:W-:Y:S05]  /*0d10*/  BRA `(.L_x_128) ;  /* 0x0000000000147947 */ /* 0x000fea0003800000 */
.L_x_126:
[----:B-----5:R-:W-:-:S04]  /*0d20*/  PRMT R28, R23, 0x7632, R28 ;  /* 0x00007632171c7816 */ /* 0x020fc8000000001c */
[----:B------:R-:W-:-:S05]  /*0d30*/  SHF.L.U32 R29, R28, 0x10, RZ ;  /* 0x000000101c1d7819 */ /* 0x000fca00000006ff */
[----:B------:R-:W-:-:S07]  /*0d40*/  FADD.FTZ R56, R56, R29 ;  /* 0x0000001d38387221 */ /* 0x000fce0000010000 */
.L_x_127:
[----:B------:R-:W-:-:S04]  /*0d50*/  F2FP.BF16.F32.PACK_AB R28, RZ, R56 ;  /* 0x00000038ff1c723e */ /* 0x000fc800000010ff */
[----:B------:R-:W-:-:S07]  /*0d60*/  PRMT R27, R27, 0x5410, R28 ;  /* 0x000054101b1b7816 */ /* 0x000fce000000001c */
.L_x_128:
[----:B------:R-:W0:Y:S01]  /*0d70*/  @P0 LDC.64 R28, c[0x0][0x238] ;  /* 0x00008e00ff1c0b82 */ /* 0x000e220000000a00 */
[C---:B------:R-:W-:Y:S02]  /*0d80*/  IADD3 R72, R36.reuse, 0x20, RZ ;  /* 0x0000002024487810 */ /* 0x040fe40007ffe0ff */
[----:B0-----:R-:W-:-:S04]  /*0d90*/  @P0 LEA R78, P5, R36, R28, 0x4 ;  /* 0x0000001c244e0211 */ /* 0x001fc800078a20ff */
[----:B------:R-:W-:Y:S01]  /*0da0*/  @P0 LEA.HI.X R79, R36, R29, RZ, 0x4, P5 ;  /* 0x0000001d244f0211 */ /* 0x000fe200028f24ff */
[C---:B------:R-:W-:Y:S01]  /*0db0*/  IMAD.WIDE.U32 R28, R72.reuse, 0x10, R84 ;  /* 0x00000010481c7825 */ /* 0x040fe200078e0054 */
[----:B------:R-:W-:-:S03]  /*0dc0*/  @P2 LEA R74, P5, R72, UR12, 0x4 ;  /* 0x0000000c484a2c11 */ /* 0x000fc6000f8a20ff */
[----:B------:R0:W-:Y:S04]  /*0dd0*/  @P0 STG.E.128 desc[UR4][R78.64], R24 ;  /* 0x000000184e000986 */ /* 0x0001e8000c101d04 */
[----:B------:R-:W2:Y:S01]  /*0de0*/  LDG.E.128 R28, desc[UR4][R28.64] ;  /* 0x000000041c1c7981 */ /* 0x000ea2000c1e1d00 */
[----:B------:R-:W-:-:S05]  /*0df0*/  @P2 LEA.HI.X R75, R72, UR13, RZ, 0x4, P5 ;  /* 0x0000000d484b2c11 */ /* 0x000fca000a8f24ff */
[----:B-----5:R0:W5:Y:S01]  /*0e00*/  @P2 LDG.E.128 R20, desc[UR4][R74.64] ;  /* 0x000000044a142981 */ /* 0x020162000c1e1d00 */
[C---:B--2---:R-:W-:Y:S02]  /*0e10*/  SHF.L.U32 R76, R28.reuse, 0x10, RZ ;  /* 0x000000101c4c7819 */ /* 0x044fe400000006ff */
[----:B------:R-:W-:-:S03]  /*0e20*/  PRMT R77, R28, 0x7632, R77 ;  /* 0x000076321c4d7816 */ /* 0x000fc6000000004d */
[----:B------:R-:W-:Y:S01]  /*0e30*/  FMUL.FTZ R76, R76, R37 ;  /* 0x000000254c4c7220 */ /* 0x000fe20000410000 */
[----:B0-----:R-:W-:Y:S06]  /*0e40*/  @P3 BRA `(.L_x_129) ;  /* 0x0000000000083947 */ /* 0x001fec0003800000 */
[----:B------:R-:W-:Y:S05]  /*0e50*/  @P0 BRA `(.L_x_130) ;  /* 0x00000000000c0947 */ /* 0x000fea0003800000 */
[----:B------:R-:W-:Y:S05]  /*0e60*/  BRA `(.L_x_131) ;  /* 0x0000000000107947 */ /* 0x000fea0003800000 */
.L_x_129:
[----:B-----5:R-:W-:-:S05]  /*0e70*/  SHF.L.U32 R75, R20, 0x10, RZ ;  /* 0x00000010144b7819 */ /* 0x020fca00000006ff */
[----:B------:R-:W-:-:S07]  /*0e80*/  FADD.FTZ R76, R75, R76 ;  /* 0x0000004c4b4c7221 */ /* 0x000fce0000010000 */
.L_x_130:
[----:B------:R-:W-:-:S04]  /*0e90*/  F2FP.BF16.F32.PACK_AB R28, RZ, R76 ;  /* 0x0000004cff1c723e */ /* 0x000fc800000010ff */
[----:B------:R-:W-:-:S07]  /*0ea0*/  PRMT R24, R28, 0x7610, R24 ;  /* 0x000076101c187816 */ /* 0x000fce0000000018 */
.L_x_131:
[----:B------:R-:W-:-:S05]  /*0eb0*/  SHF.L.U32 R28, R77, 0x10, RZ ;  /* 0x000000104d1c7819 */ /* 0x000fca00000006ff */
[----:B------:R-:W-:Y:S01]  /*0ec0*/  FMUL.FTZ R75, R28, R37 ;  /* 0x000000251c4b7220 */ /* 0x000fe20000410000 */
[----:B------:R-:W-:Y:S06]  /*0ed0*/  @P3 BRA `(.L_x_132) ;  /* 0x0000000000083947 */ /* 0x000fec0003800000 */
[----:B------:R-:W-:Y:S05]  /*0ee0*/  @P0 BRA `(.L_x_133) ;  /* 0x0000000000100947 */ /* 0x000fea0003800000 */
[----:B------:R-:W-:Y:S05]  /*0ef0*/  BRA `(.L_x_134) ;  /* 0x0000000000147947 */ /* 0x000fea0003800000 */
.L_x_132:
[----:B-----5:R-:W-:-:S04]  /*0f00*/  PRMT R28, R20, 0x7632, R28 ;  /* 0x00007632141c7816 */ /* 0x020fc8000000001c */
[----:B------:R-:W-:-:S05]  /*0f10*/  SHF.L.U32 R28, R28, 0x10, RZ ;  /* 0x000000101c1c7819 */ /* 0x000fca00000006ff */
[----:B------:R-:W-:-:S07]  /*0f20*/  FADD.FTZ R75, R75, R28 ;  /* 0x0000001c4b4b7221 */ /* 0x000fce0000010000 */
.L_x_133:
[----:B------:R-:W-:-:S04]  /*0f30*/  F2FP.BF16.F32.PACK_AB R28, RZ, R75 ;  /* 0x0000004bff1c723e */ /* 0x000fc800000010ff */
[----:B------:R-:W-:-:S07]  /*0f40*/  PRMT R24, R24, 0x5410, R28 ;  /* 0x0000541018187816 */ /* 0x000fce000000001c */
.L_x_134:
[C---:B------:R-:W-:Y:S02]  /*0f50*/  SHF.L.U32 R78, R29.reuse, 0x10, RZ ;  /* 0x000000101d4e7819 */ /* 0x040fe400000006ff */
[----:B------:R-:W-:-:S03]  /*0f60*/  PRMT R29, R29, 0x7632, R29 ;  /* 0x000076321d1d7816 */ /* 0x000fc6000000001d */
[----:B------:R-:W-:Y:S01]  /*0f70*/  FMUL.FTZ R78, R78, R37 ;  /* 0x000000254e4e7220 */ /* 0x000fe20000410000 */
[----:B------:R-:W-:Y:S06]  /*0f80*/  @P3 BRA `(.L_x_135) ;  /* 0x0000000000083947 */ /* 0x000fec0003800000 */
[----:B------:R-:W-:Y:S05]  /*0f90*/  @P0 BRA `(.L_x_136) ;  /* 0x00000000000c0947 */ /* 0x000fea0003800000 */
[----:B------:R-:W-:Y:S05]  /*0fa0*/  BRA `(.L_x_137) ;  /* 0x0000000000107947 */ /* 0x000fea0003800000 */
.L_x_135:
[----:B-----5:R-:W-:-:S05]  /*0fb0*/  SHF.L.U32 R77, R21, 0x10, RZ ;  /* 0x00000010154d7819 */ /* 0x020fca00000006ff */
[----:B------:R-:W-:-:S07]  /*0fc0*/  FADD.FTZ R78, R77, R78 ;  /* 0x0000004e4d4e7221 */ /* 0x000fce0000010000 */
.L_x_136:
[----:B------:R-:W-:-:S04]  /*0fd0*/  F2FP.BF16.F32.PACK_AB R28, RZ, R78 ;  /* 0x0000004eff1c723e */ /* 0x000fc800000010ff */
[----:B------:R-:W-:-:S07]  /*0fe0*/  PRMT R25, R28, 0x7610, R25 ;  /* 0x000076101c197816 */ /* 0x000fce0000000019 */
.L_x_137:
[----:B------:R-:W-:-:S05]  /*0ff0*/  SHF.L.U32 R28, R29, 0x10, RZ ;  /* 0x000000101d1c7819 */ /* 0x000fca00000006ff */
[----:B------:R-:W-:Y:S01]  /*1000*/  FMUL.FTZ R77, R28, R37 ;  /* 0x000000251c4d7220 */ /* 0x000fe20000410000 */
[----:B------:R-:W-:Y:S06]  /*1010*/  @P3 BRA `(.L_x_138) ;  /* 0x0000000000083947 */ /* 0x000fec0003800000 */
[----:B------:R-:W-:Y:S05]  /*1020*/  @P0 BRA `(.L_x_139) ;  /* 0x0000000000100947 */ /* 0x000fea0003800000 */
[----:B------:R-:W-:Y:S05]  /*1030*/  BRA `(.L_x_140) ;  /* 0x0000000000147947 */ /* 0x000fea0003800000 */
.L_x_138:
[----:B-----5:R-:W-:-:S04]  /*1040*/  PRMT R28, R21, 0x7632, R28 ;  /* 0x00007632151c7816 */ /* 0x020fc8000000001c */
[----:B------:R-:W-:-:S05]  /*1050*/  SHF.L.U32 R28, R28, 0x10, RZ ;  /* 0x000000101c1c7819 */ /* 0x000fca00000006ff */
[----:B------:R-:W-:-:S07]  /*1060*/  FADD.FTZ R77, R77, R28 ;  /* 0x0000001c4d4d7221 */ /* 0x000fce0000010000 */
.L_x_139:
[----:B------:R-:W-:-:S04]  /*1070*/  F2FP.BF16.F32.PACK_AB R28, RZ, R77 ;  /* 0x0000004dff1c723e */ /* 0x000fc800000010ff */
[----:B------:R-:W-:-:S07]  /*1080*/  PRMT R25, R25, 0x5410, R28 ;  /* 0x0000541019197816 */ /* 0x000fce000000001c */
.L_x_140:
[C---:B------:R-:W-:Y:S02]  /*1090*/  SHF.L.U32 R80, R30.reuse, 0x10, RZ ;  /* 0x000000101e507819 */ /* 0x040fe400000006ff */
[----:B------:R-:W-:-:S03]  /*10a0*/  PRMT R30, R30, 0x7632, R30 ;  /* 0x000076321e1e7816 */ /* 0x000fc6000000001e */
[----:B------:R-:W-:Y:S01]  /*10b0*/  FMUL.FTZ R80, R80, R37 ;  /* 0x0000002550507220 */ /* 0x000fe20000410000 */
[----:B------:R-:W-:Y:S06]  /*10c0*/  @P3 BRA `(.L_x_141) ;  /* 0x0000000000083947 */ /* 0x000fec0003800000 */
[----:B------:R-:W-:Y:S05]  /*10d0*/  @P0 BRA `(.L_x_142) ;  /* 0x00000000000c0947 */ /* 0x000fea0003800000 */
[----:B------:R-:W-:Y:S05]  /*10e0*/  BRA `(.L_x_143) ;  /* 0x0000000000107947 */ /* 0x000fea0003800000 */
.L_x_141:
[----:B-----5:R-:W-:-:S05]  /*10f0*/  SHF.L.U32 R29, R22, 0x10, RZ ;  /* 0x00000010161d7819 */ /* 0x020fca00000006ff */
[----:B------:R-:W-:-:S07]  /*1100*/  FADD.FTZ R80, R29, R80 ;  /* 0x000000501d507221 */ /* 0x000fce0000010000 */
.L_x_142:
[----:B------:R-:W-:-:S04]  /*1110*/  F2FP.BF16.F32.PACK_AB R28, RZ, R80 ;  /* 0x00000050ff1c723e */ /* 0x000fc800000010ff */
[----:B------:R-:W-:-:S07]  /*1120*/  PRMT R26, R28, 0x7610, R26 ;  /* 0x000076101c1a7816 */ /* 0x000fce000000001a */
.L_x_143:
[----:B------:R-:W-:-:S05]  /*1130*/  SHF.L.U32 R30, R30, 0x10, RZ ;  /* 0x000000101e1e7819 */ /* 0x000fca00000006ff */
[----:B------:R-:W-:Y:S01]  /*1140*/  FMUL.FTZ R79, R30, R37 ;  /* 0x000000251e4f7220 */ /* 0x000fe20000410000 */
[----:B------:R-:W-:Y:S06]  /*1150*/  @P3 BRA `(.L_x_144) ;  /* 0x0000000000083947 */ /* 0x000fec0003800000 */
[----:B------:R-:W-:Y:S05]  /*1160*/  @P0 BRA `(.L_x_145) ;  /* 0x0000000000100947 */ /* 0x000fea0003800000 */
[----:B------:R-:W-:Y:S05]  /*1170*/  BRA `(.L_x_146) ;  /* 0x0000000000147947 */ /* 0x000fea0003800000 */
.L_x_144:
[----:B-----5:R-:W-:-:S04]  /*1180*/  PRMT R28, R22, 0x7632, R28 ;  /* 0x00007632161c7816 */ /* 0x020fc8000000001c */
[----:B------:R-:W-:-:S05]  /*1190*/  SHF.L.U32 R28, R28, 0x10, RZ ;  /* 0x000000101c1c7819 */ /* 0x000fca00000006ff */
[----:B------:R-:W-:-:S07]  /*11a0*/  FADD.FTZ R79, R79, R28 ;  /* 0x0000001c4f4f7221 */ /* 0x000fce0000010000 */
.L_x_145:
[----:B------:R-:W-:-:S04]  /*11b0*/  F2FP.BF16.F32.PACK_AB R28, RZ, R79 ;  /* 0x0000004fff1c723e */ /* 0x000fc800000010ff */
[----:B------:R-:W-:-:S07]  /*11c0*/  PRMT R26, R26, 0x5410, R28 ;  /* 0x000054101a1a7816 */ /* 0x000fce000000001c */
.L_x_146:
[C---:B------:R-:W-:Y:S02]  /*11d0*/  SHF.L.U32 R82, R31.reuse, 0x10, RZ ;  /* 0x000000101f527819 */ /* 0x040fe400000006ff */
[----:B------:R-:W-:-:S03]  /*11e0*/  PRMT R31, R31, 0x7632, R31 ;  /* 0x000076321f1f7816 */ /* 0x000fc6000000001f */
[----:B------:R-:W-:Y:S01]  /*11f0*/  FMUL.FTZ R82, R82, R37 ;  /* 0x0000002552527220 */ /* 0x000fe20000410000 */
[----:B------:R-:W-:Y:S06]  /*1200*/  @P3 BRA `(.L_x_147) ;  /* 0x0000000000083947 */ /* 0x000fec0003800000 */
[----:B------:R-:W-:Y:S05]  /*1210*/  @P0 BRA `(.L_x_148) ;  /* 0x00000000000c0947 */ /* 0x000fea0003800000 */
[----:B------:R-:W-:Y:S05]  /*1220*/  BRA `(.L_x_149) ;  /* 0x0000000000107947 */ /* 0x000fea0003800000 */
.L_x_147:
[----:B-----5:R-:W-:-:S04]  /*1230*/  IMAD.U32 R29, R23, 0x10000, RZ ;  /* 0x00010000171d7824 */ /* 0x020fc800078e00ff */
[----:B------:R-:W-:-:S07]  /*1240*/  FADD.FTZ R82, R29, R82 ;  /* 0x000000521d527221 */ /* 0x000fce0000010000 */
.L_x_148:
[----:B------:R-:W-:-:S04]  /*1250*/  F2FP.BF16.F32.PACK_AB R28, RZ, R82 ;  /* 0x00000052ff1c723e */ /* 0x000fc800000010ff */
[----:B------:R-:W-:-:S07]  /*1260*/  PRMT R27, R28, 0x7610, R27 ;  /* 0x000076101c1b7816 */ /* 0x000fce000000001b */
.L_x_149:
[----:B------:R-:W-:-:S05]  /*1270*/  SHF.L.U32 R28, R31, 0x10, RZ ;  /* 0x000000101f1c7819 */ /* 0x000fca00000006ff */
[----:B------:R-:W-:Y:S01]  /*1280*/  FMUL.FTZ R81, R28, R37 ;  /* 0x000000251c517220 */ /* 0x000fe20000410000 */
[----:B------:R-:W-:Y:S06]  /*1290*/  @P3 BRA `(.L_x_150) ;  /* 0x0000000000083947 */ /* 0x000fec0003800000 */
[----:B------:R-:W-:Y:S05]  /*12a0*/  @P0 BRA `(.L_x_151) ;  /* 0x0000000000100947 */ /* 0x000fea0003800000 */
[----:B------:R-:W-:Y:S05]  /*12b0*/  BRA `(.L_x_152) ;  /* 0x0000000000147947 */ /* 0x000fea0003800000 */
.L_x_150:
[----:B-----5:R-:W-:-:S04]  /*12c0*/  PRMT R28, R23, 0x7632, R28 ;  /* 0x00007632171c7816 */ /* 0x020fc8000000001c */
[----:B------:R-:W-:-:S05]  /*12d0*/  SHF.L.U32 R28, R28, 0x10, RZ ;  /* 0x000000101c1c7819 */ /* 0x000fca00000006ff */
[----:B------:R-:W-:-:S07]  /*12e0*/  FADD.FTZ R81, R81, R28 ;  /* 0x0000001c51517221 */ /* 0x000fce0000010000 */
.L_x_151:
[----:B------:R-:W-:-:S04]  /*12f0*/  F2FP.BF16.F32.PACK_AB R28, RZ, R81 ;  /* 0x00000051ff1c723e */ /* 0x000fc800000010ff */
[----:B------:R-:W-:-:S07]  /*1300*/  PRMT R27, R27, 0x5410, R28 ;  /* 0x000054101b1b7816 */ /* 0x000fce000000001c */
.L_x_152:
[----:B------:R-:W0:Y:S01]  /*1310*/  @P0 LDC.64 R28, c[0x0][0x238] ;  /* 0x00008e00ff1c0b82 */ /* 0x000e220000000a00 */
[----:B------:R-:W-:Y:S02]  /*1320*/  IADD3 R74, R36, 0x40, RZ ;  /* 0x00000040244a7810 */ /* 0x000fe40007ffe0ff */
        /* <DEDUP_REMOVED lines=14> */
.L_x_153:
[----:B-----5:R-:W-:-:S05]  /*1410*/  SHF.L.U32 R28, R20, 0x10, RZ ;  /* 0x00000010141c7819 */ /* 0x020fca00000006ff */
[----:B------:R-:W-:-:S07]  /*1420*/  FADD.FTZ R83, R28, R83 ;  /* 0x000000531c537221 */ /* 0x000fce0000010000 */
.L_x_154:
[----:B------:R-:W-:-:S04]  /*1430*/  F2FP.BF16.F32.PACK_AB R28, RZ, R83 ;  /* 0x00000053ff1c723e */ /* 0x000fc800000010ff */
[----:B------:R-:W-:-:S07]  /*1440*/  PRMT R24, R28, 0x7610, R24 ;  /* 0x000076101c187816 */ /* 0x000fce0000000018 */
.L_x_155:
[----:B------:R-:W-:-:S05]  /*1450*/  SHF.L.U32 R84, R89, 0x10, RZ ;  /* 0x0000001059547819 */ /* 0x000fca00000006ff */
[----:B------:R-:W-:Y:S01]  /*1460*/  FMUL.FTZ R84, R84, R37 ;  /* 0x0000002554547220 */ /* 0x000fe20000410000 */
[----:B------:R-:W-:Y:S06]  /*1470*/  @P3 BRA `(.L_x_156) ;  /* 0x0000000000083947 */ /* 0x000fec0003800000 */
[----:B------:R-:W-:Y:S05]  /*1480*/  @P0 BRA `(.L_x_157) ;  /* 0x0000000000100947 */ /* 0x000fea0003800000 */
[----:B------:R-:W-:Y:S05]  /*1490*/  BRA `(.L_x_158) ;  /* 0x0000000000147947 */ /* 0x000fea0003800000 */
.L_x_156:
[----:B-----5:R-:W-:-:S04]  /*14a0*/  PRMT R28, R20, 0x7632, R28 ;  /* 0x00007632141c7816 */ /* 0x020fc8000000001c */
[----:B------:R-:W-:-:S05]  /*14b0*/  SHF.L.U32 R85, R28, 0x10, RZ ;  /* 0x000000101c557819 */ /* 0x000fca00000006ff */
[----:B------:R-:W-:-:S07]  /*14c0*/  FADD.FTZ R84, R84, R85 ;  /* 0x0000005554547221 */ /* 0x000fce0000010000 */
.L_x_157:
[----:B------:R-:W-:-:S04]  /*14d0*/  F2FP.BF16.F32.PACK_AB R28, RZ, R84 ;  /* 0x00000054ff1c723e */ /* 0x000fc800000010ff */
[----:B------:R-:W-:-:S07]  /*14e0*/  PRMT R24, R24, 0x5410, R28 ;  /* 0x0000541018187816 */ /* 0x000fce000000001c */
.L_x_158:
[C---:B------:R-:W-:Y:S02]  /*14f0*/  SHF.L.U32 R28, R29.reuse, 0x10, RZ ;  /* 0x000000101d1c7819 */ /* 0x040fe400000006ff */
[----:B------:R-:W-:-:S03]  /*1500*/  PRMT R29, R29, 0x7632, R29 ;  /* 0x000076321d1d7816 */ /* 0x000fc6000000001d */
[----:B------:R-:W-:Y:S01]  /*1510*/  FMUL.FTZ R85, R28, R37 ;  /* 0x000000251c557220 */ /* 0x000fe20000410000 */
[----:B------:R-:W-:Y:S06]  /*1520*/  @P3 BRA `(.L_x_159) ;  /* 0x0000000000083947 */ /* 0x000fec0003800000 */
[----:B------:R-:W-:Y:S05]  /*1530*/  @P0 BRA `(.L_x_160) ;  /* 0x00000000000c0947 */ /* 0x000fea0003800000 */
[----:B------:R-:W-:Y:S05]  /*1540*/  BRA `(.L_x_161) ;  /* 0x0000000000107947 */ /* 0x000fea0003800000 */
.L_x_159:
[----:B-----5:R-:W-:-:S05]  /*1550*/  SHF.L.U32 R28, R21, 0x10, RZ ;  /* 0x00000010151c7819 */ /* 0x020fca00000006ff */
[----:B------:R-:W-:-:S07]  /*1560*/  FADD.FTZ R85, R28, R85 ;  /* 0x000000551c557221 */ /* 0x000fce0000010000 */
.L_x_160:
[----:B------:R-:W-:-:S04]  /*1570*/  F2FP.BF16.F32.PACK_AB R28, RZ, R85 ;  /* 0x00000055ff1c723e */ /* 0x000fc800000010ff */
[----:B------:R-:W-:-:S07]  /*1580*/  PRMT R25, R28, 0x7610, R25 ;  /* 0x000076101c197816 */ /* 0x000fce0000000019 */
.L_x_161:
[----:B------:R-:W-:-:S05]  /*1590*/  SHF.L.U32 R86, R29, 0x10, RZ ;  /* 0x000000101d567819 */ /* 0x000fca00000006ff */
[----:B------:R-:W-:Y:S01]  /*15a0*/  FMUL.FTZ R86, R86, R37 ;  /* 0x0000002556567220 */ /* 0x000fe20000410000 */
[----:B------:R-:W-:Y:S06]  /*15b0*/  @P3 BRA `(.L_x_162) ;  /* 0x0000000000083947 */ /* 0x000fec0003800000 */
[----:B------:R-:W-:Y:S05]  /*15c0*/  @P0 BRA `(.L_x_163) ;  /* 0x0000000000100947 */ /* 0x000fea0003800000 */
[----:B------:R-:W-:Y:S05]  /*15d0*/  BRA `(.L_x_164) ;  /* 0x0000000000147947 */ /* 0x000fea0003800000 */
.L_x_162:
[----:B-----5:R-:W-:-:S04]  /*15e0*/  PRMT R28, R21, 0x7632, R28 ;  /* 0x00007632151c7816 */ /* 0x020fc8000000001c */
[----:B------:R-:W-:-:S05]  /*15f0*/  SHF.L.U32 R29, R28, 0x10, RZ ;  /* 0x000000101c1d7819 */ /* 0x000fca00000006ff */
[----:B------:R-:W-:-:S07]  /*1600*/  FADD.FTZ R86, R86, R29 ;  /* 0x0000001d56567221 */ /* 0x000fce0000010000 */
.L_x_163:
[----:B------:R-:W-:-:S04]  /*1610*/  F2FP.BF16.F32.PACK_AB R28, RZ, R86 ;  /* 0x00000056ff1c723e */ /* 0x000fc800000010ff */
[----:B------:R-:W-:-:S07]  /*1620*/  PRMT R25, R25, 0x5410, R28 ;  /* 0x0000541019197816 */ /* 0x000fce000000001c */
.L_x_164:
[C---:B------:R-:W-:Y:S02]  /*1630*/  SHF.L.U32 R28, R30.reuse, 0x10, RZ ;  /* 0x000000101e1c7819 */ /* 0x040fe400000006ff */
[----:B------:R-:W-:-:S03]  /*1640*/  PRMT R29, R30, 0x7632, R29 ;  /* 0x000076321e1d7816 */ /* 0x000fc6000000001d */
[----:B------:R-:W-:Y:S01]  /*1650*/  FMUL.FTZ R30, R28, R37 ;  /* 0x000000251c1e7220 */ /* 0x000fe20000410000 */
[----:B------:R-:W-:Y:S06]  /*1660*/  @P3 BRA `(.L_x_165) ;  /* 0x0000000000083947 */ /* 0x000fec0003800000 */
[----:B------:R-:W-:Y:S05]  /*1670*/  @P0 BRA `(.L_x_166) ;  /* 0x00000000000c0947 */ /* 0x000fea0003800000 */
[----:B------:R-:W-:Y:S05]  /*1680*/  BRA `(.L_x_167) ;  /* 0x0000000000107947 */ /* 0x000fea0003800000 */
.L_x_165:
[----:B-----5:R-:W-:-:S05]  /*1690*/  SHF.L.U32 R87, R22, 0x10, RZ ;  /* 0x0000001016577819 */ /* 0x020fca00000006ff */
[----:B------:R-:W-:-:S07]  /*16a0*/  FADD.FTZ R30, R87, R30 ;  /* 0x0000001e571e7221 */ /* 0x000fce0000010000 */
.L_x_166:
[----:B------:R-:W-:-:S04]  /*16b0*/  F2FP.BF16.F32.PACK_AB R28, RZ, R30 ;  /* 0x0000001eff1c723e */ /* 0x000fc800000010ff */
[----:B------:R-:W-:-:S07]  /*16c0*/  PRMT R26, R28, 0x7610, R26 ;  /* 0x000076101c1a7816 */ /* 0x000fce000000001a */
.L_x_167:
[----:B------:R-:W-:-:S05]  /*16d0*/  SHF.L.U32 R28, R29, 0x10, RZ ;  /* 0x000000101d1c7819 */ /* 0x000fca00000006ff */
[----:B------:R-:W-:Y:S01]  /*16e0*/  FMUL.FTZ R87, R28, R37 ;  /* 0x000000251c577220 */ /* 0x000fe20000410000 */
[----:B------:R-:W-:Y:S06]  /*16f0*/  @P3 BRA `(.L_x_168) ;  /* 0x0000000000083947 */ /* 0x000fec0003800000 */
[----:B------:R-:W-:Y:S05]  /*1700*/  @P0 BRA `(.L_x_169) ;  /* 0x0000000000100947 */ /* 0x000fea0003800000 */
[----:B------:R-:W-:Y:S05]  /*1710*/  BRA `(.L_x_170) ;  /* 0x0000000000147947 */ /* 0x000fea0003800000 */
.L_x_168:
[----:B-----5:R-:W-:-:S04]  /*1720*/  PRMT R28, R22, 0x7632, R28 ;  /* 0x00007632161c7816 */ /* 0x020fc8000000001c */
[----:B------:R-:W-:-:S05]  /*1730*/  SHF.L.U32 R28, R28, 0x10, RZ ;  /* 0x000000101c1c7819 */ /* 0x000fca00000006ff */
[----:B------:R-:W-:-:S07]  /*1740*/  FADD.FTZ R87, R87, R28 ;  /* 0x0000001c57577221 */ /* 0x000fce0000010000 */
.L_x_169:
[----:B------:R-:W-:-:S04]  /*1750*/  F2FP.BF16.F32.PACK_AB R28, RZ, R87 ;  /* 0x00000057ff1c723e */ /* 0x000fc800000010ff */
[----:B------:R-:W-:-:S07]  /*1760*/  PRMT R26, R26, 0x5410, R28 ;  /* 0x000054101a1a7816 */ /* 0x000fce000000001c */
.L_x_170:
[C---:B------:R-:W-:Y:S02]  /*1770*/  SHF.L.U32 R28, R31.reuse, 0x10, RZ ;  /* 0x000000101f1c7819 */ /* 0x040fe400000006ff */
[----:B------:R-:W-:-:S03]  /*1780*/  PRMT R29, R31, 0x7632, R29 ;  /* 0x000076321f1d7816 */ /* 0x000fc6000000001d */
[----:B------:R-:W-:Y:S01]  /*1790*/  FMUL.FTZ R31, R28, R37 ;  /* 0x000000251c1f7220 */ /* 0x000fe20000410000 */
[----:B------:R-:W-:Y:S06]  /*17a0*/  @P3 BRA `(.L_x_171) ;  /* 0x0000000000083947 */ /* 0x000fec0003800000 */
[----:B------:R-:W-:Y:S05]  /*17b0*/  @P0 BRA `(.L_x_172) ;  /* 0x00000000000c0947 */ /* 0x000fea0003800000 */
[----:B------:R-:W-:Y:S05]  /*17c0*/  BRA `(.L_x_173) ;  /* 0x0000000000107947 */ /* 0x000fea0003800000 */
.L_x_171:
[----:B-----5:R-:W-:-:S05]  /*17d0*/  SHF.L.U32 R28, R23, 0x10, RZ ;  /* 0x00000010171c7819 */ /* 0x020fca00000006ff */
[----:B------:R-:W-:-:S07]  /*17e0*/  FADD.FTZ R31, R28, R31 ;  /* 0x0000001f1c1f7221 */ /* 0x000fce0000010000 */
.L_x_172:
[----:B------:R-:W-:-:S04]  /*17f0*/  F2FP.BF16.F32.PACK_AB R28, RZ, R31 ;  /* 0x0000001fff1c723e */ /* 0x000fc800000010ff */
[----:B------:R-:W-:-:S07]  /*1800*/  PRMT R27, R28, 0x7610, R27 ;  /* 0x000076101c1b7816 */ /* 0x000fce000000001b */
.L_x_173:
[----:B------:R-:W-:-:S05]  /*1810*/  SHF.L.U32 R28, R29, 0x10, RZ ;  /* 0x000000101d1c7819 */ /* 0x000fca00000006ff */
[----:B------:R-:W-:Y:S01]  /*1820*/  FMUL.FTZ R37, R28, R37 ;  /* 0x000000251c257220 */ /* 0x000fe20000410000 */
[----:B------:R-:W-:Y:S06]  /*1830*/  @P3 BRA `(.L_x_174) ;  /* 0x0000000000083947 */ /* 0x000fec0003800000 */
[----:B------:R-:W-:Y:S05]  /*1840*/  @P0 BRA `(.L_x_175) ;  /* 0x0000000000100947 */ /* 0x000fea0003800000 */
[----:B------:R-:W-:Y:S05]  /*1850*/  BRA `(.L_x_176) ;  /* 0x0000000000147947 */ /* 0x000fea0003800000 */
.L_x_174:
[----:B-----5:R-:W-:-:S04]  /*1860*/  PRMT R28, R23, 0x7632, R28 ;  /* 0x00007632171c7816 */ /* 0x020fc8000000001c */
[----:B------:R-:W-:-:S05]  /*1870*/  SHF.L.U32 R28, R28, 0x10, RZ ;  /* 0x000000101c1c7819 */ /* 0x000fca00000006ff */
[----:B------:R-:W-:-:S07]  /*1880*/  FADD.FTZ R37, R37, R28 ;  /* 0x0000001c25257221 */ /* 0x000fce0000010000 */
.L_x_175:
[----:B------:R-:W-:-:S04]  /*1890*/  F2FP.BF16.F32.PACK_AB R28, RZ, R37 ;  /* 0x00000025ff1c723e */ /* 0x000fc800000010ff */
[----:B------:R-:W-:-:S07]  /*18a0*/  PRMT R27, R27, 0x5410, R28 ;  /* 0x000054101b1b7816 */ /* 0x000fce000000001c */
.L_x_176:
[----:B------:R-:W-:Y:S01]  /*18b0*/  FADD.FTZ R89, RZ, R33 ;  /* 0x00000021ff597221 */ /* 0x000fe20000010000 */
[----:B------:R-:W0:Y:S01]  /*18c0*/  @P0 LDC.64 R28, c[0x0][0x238] ;  /* 0x00008e00ff1c0b82 */ /* 0x000e220000000a00 */
[----:B------:R-:W-:Y:S02]  /*18d0*/  UMOV UR6, 0xffffffff ;  /* 0xffffffff00067882 */ /* 0x000fe40000000000 */
[----:B------:R-:W-:-:S04]  /*18e0*/  FADD.FTZ R88, R89, R32 ;  /* 0x0000002059587221 */ /* 0x000fc80000010000 */
[----:B------:R-:W-:-:S04]  /*18f0*/  FADD.FTZ R89, R88, R35 ;  /* 0x0000002358597221 */ /* 0x000fc80000010000 */
[----:B------:R-:W-:-:S04]  /*1900*/  FADD.FTZ R88, R89, R34 ;  /* 0x0000002259587221 */ /* 0x000fc80000010000 */
[----:B------:R-:W-:-:S04]  /*1910*/  FADD.FTZ R89, R88, R39 ;  /* 0x0000002758597221 */ /* 0x000fc80000010000 */
[----:B------:R-:W-:-:S04]  /*1920*/  FADD.FTZ R88, R89, R38 ;  /* 0x0000002659587221 */ /* 0x000fc80000010000 */
[----:B------:R-:W-:Y:S01]  /*1930*/  FADD.FTZ R89, R88, R57 ;  /* 0x0000003958597221 */ /* 0x000fe20000010000 */
[----:B0-----:R-:W-:-:S03]  /*1940*/  @P0 LEA R28, P2, R74, R28, 0x4 ;  /* 0x0000001c4a1c0211 */ /* 0x001fc600078420ff */
[----:B------:R-:W-:Y:S01]  /*1950*/  FADD.FTZ R89, R89, R56 ;  /* 0x0000003859597221 */ /* 0x000fe20000010000 */
[----:B------:R-:W-:Y:S02]  /*1960*/  @P0 LEA.HI.X R29, R74, R29, RZ, 0x4, P2 ;  /* 0x0000001d4a1d0211 */ /* 0x000fe400010f24ff */
[----:B------:R-:W-:Y:S01]  /*1970*/  ISETP.NE.AND P2, PT, R71, RZ, PT ;  /* 0x000000ff4700720c */ /* 0x000fe20003f45270 */
[----:B------:R-:W-:Y:S02]  /*1980*/  FADD.FTZ R88, R89, R76 ;  /* 0x0000004c59587221 */ /* 0x000fe40000010000 */
[----:B------:R0:W-:Y:S02]  /*1990*/  @P0 STG.E.128 desc[UR4][R28.64], R24 ;  /* 0x000000181c000986 */ /* 0x0001e4000c101d04 */
[----:B------:R-:W-:-:S04]  /*19a0*/  FADD.FTZ R89, R88, R75 ;  /* 0x0000004b58597221 */ /* 0x000fc80000010000 */
[----:B0-----:R-:W-:-:S04]  /*19b0*/  FADD.FTZ R28, R89, R78 ;  /* 0x0000004e591c7221 */ /* 0x001fc80000010000 */
[----:B------:R-:W-:-:S04]  /*19c0*/  FADD.FTZ R29, R28, R77 ;  /* 0x0000004d1c1d7221 */ /* 0x000fc80000010000 */
        /* <DEDUP_REMOVED lines=11> */
[----:B------:R-:W-:Y:S01]  /*1a80*/  FADD.FTZ R91, R28, R37 ;  /* 0x000000251c5b7221 */ /* 0x000fe20000010000 */
[----:B------:R-:W-:Y:S06]  /*1a90*/  BRA.DIV UR6, `(.L_x_177) ;  /* 0x0000000a06d07947 */ /* 0x000fec000b800000 */
[----:B------:R-:W0:Y:S02]  /*1aa0*/  SHFL.BFLY PT, R28, R91, 0x1, 0x1f ;  /* 0x0c201f005b1c7f89 */ /* 0x000e2400000e0000 */
[----:B0-----:R-:W-:-:S05]  /*1ab0*/  FADD.FTZ R93, R91, R28 ;  /* 0x0000001c5b5d7221 */ /* 0x001fca0000010000 */
[----:B------:R-:W0:Y:S02]  /*1ac0*/  SHFL.BFLY PT, R28, R93, 0x2, 0x1f ;  /* 0x0c401f005d1c7f89 */ /* 0x000e2400000e0000 */
[----:B0-----:R-:W-:-:S05]  /*1ad0*/  FADD.FTZ R93, R93, R28 ;  /* 0x0000001c5d5d7221 */ /* 0x001fca0000010000 */
[----:B------:R-:W0:Y:S02]  /*1ae0*/  SHFL.BFLY PT, R28, R93, 0x4, 0x1f ;  /* 0x0c801f005d1c7f89 */ /* 0x000e2400000e0000 */
[----:B0-----:R-:W-:-:S05]  /*1af0*/  FADD.FTZ R90, R93, R28 ;  /* 0x0000001c5d5a7221 */ /* 0x001fca0000010000 */
[----:B------:R-:W0:Y:S02]  /*1b00*/  SHFL.BFLY PT, R28, R90, 0x8, 0x1f ;  /* 0x0d001f005a1c7f89 */ /* 0x000e2400000e0000 */
[----:B0-----:R-:W-:Y:S02]  /*1b10*/  FADD.FTZ R91, R90, R28 ;  /* 0x0000001c5a5b7221 */ /* 0x001fe40000010000 */
[----:B------:R-:W0:Y:S03]  /*1b20*/  LDC R90, c[0x0][0x290] ;  /* 0x0000a400ff5a7b82 */ /* 0x000e260000000800 */
[----:B------:R-:W1:Y:S02]  /*1b30*/  SHFL.BFLY PT, R28, R91, 0x10, 0x1f ;  /* 0x0e001f005b1c7f89 */ /* 0x000e6400000e0000 */
[----:B-1----:R-:W-:-:S04]  /*1b40*/  FADD.FTZ R29, R91, R28 ;  /* 0x0000001c5b1d7221 */ /* 0x002fc80000010000 */
[----:B0-----:R-:W-:-:S04]  /*1b50*/  FMUL.FTZ R92, R29, R90 ;  /* 0x0000005a1d5c7220 */ /* 0x001fc80000410000 */
[C---:B------:R-:W-:Y:S01]  /*1b60*/  FADD.FTZ R28, -R92.reuse, R33 ;  /* 0x000000215c1c7221 */ /* 0x040fe20000010100 */
[----:B------:R-:W-:-:S03]  /*1b70*/  FADD.FTZ R29, -R92, R32 ;  /* 0x000000205c1d7221 */ /* 0x000fc60000010100 */
[----:B------:R-:W-:-:S04]  /*1b80*/  FFMA.FTZ R28, R28, R28, RZ ;  /* 0x0000001c1c1c7223 */ /* 0x000fc800000100ff */
[----:B------:R-:W-:Y:S01]  /*1b90*/  FFMA.FTZ R28, R29, R29, R28 ;  /* 0x0000001d1d1c7223 */ /* 0x000fe2000001001c */
[----:B------:R-:W-:-:S04]  /*1ba0*/  FADD.FTZ R29, -R92, R35 ;  /* 0x000000235c1d7221 */ /* 0x000fc80000010100 */
        /* <DEDUP_REMOVED lines=42> */
[----:B------:R-:W-:-:S05]  /*1e50*/  FFMA.FTZ R91, R29, R29, R28 ;  /* 0x0000001d1d5b7223 */ /* 0x000fca000001001c */
        /* <DEDUP_REMOVED lines=9> */
.L_x_190:
[----:B01----:R-:W-:Y:S02]  /*1ef0*/  FADD.FTZ R91, R91, R28 ;  /* 0x0000001c5b5b7221 */ /* 0x003fe40000010000 */
[----:B------:R-:W0:Y:S02]  /*1f00*/  @!P2 LDC.64 R28, c[0x0][0x250] ;  /* 0x00009400ff1cab82 */ /* 0x000e240000000a00 */
[----:B------:R-:W-:Y:S01]  /*1f10*/  FFMA.FTZ R88, R91, R90, UR8 ;  /* 0x000000085b587e23 */ /* 0x000fe2000801005a */
[----:B0-----:R-:W-:-:S04]  /*1f20*/  @!P2 IMAD.WIDE R90, R70, 0x4, R28 ;  /* 0x00000004465aa825 */ /* 0x001fc800078e021c */
[----:B------:R-:W-:Y:S01]  /*1f30*/  FMUL.FTZ R28, R92, R92 ;  /* 0x0000005c5c1c7220 */ /* 0x000fe20000410000 */
[----:B------:R0:W-:Y:S04]  /*1f40*/  @!P2 STG.E desc[UR4][R90.64], R92 ;  /* 0x0000005c5a00a986 */ /* 0x0001e8000c101904 */
[----:B------:R-:W-:-:S05]  /*1f50*/  FSEL R29, R28, RZ, P4 ;  /* 0x000000ff1c1d7208 */ /* 0x000fca0002000000 */
[----:B------:R-:W-:Y:S02]  /*1f60*/  FADD.FTZ R28, R88, R29 ;  /* 0x0000001d581c7221 */ /* 0x000fe40000010000 */
[----:B------:R-:W0:Y:S04]  /*1f70*/  @!P2 LDC.64 R88, c[0x0][0x258] ;  /* 0x00009600ff58ab82 */ /* 0x000e280000000a00 */
[----:B------:R-:W1:Y:S01]  /*1f80*/  MUFU.RSQ R28, R28 ;  /* 0x0000001c001c7308 */ /* 0x000e620000001400 */
[----:B0-----:R-:W-:Y:S01]  /*1f90*/  @!P2 IMAD.WIDE R90, R70, 0x4, R88 ;  /* 0x00000004465aa825 */ /* 0x001fe200078e0258 */
[----:B------:R-:W-:-:S04]  /*1fa0*/  FSEL R88, R92, RZ, !P4 ;  /* 0x000000ff5c587208 */ /* 0x000fc80006000000 */
[----:B-1----:R0:W-:Y:S01]  /*1fb0*/  @!P2 STG.E desc[UR4][R90.64], R28 ;  /* 0x0000001c5a00a986 */ /* 0x0021e2000c101904 */
[C---:B------:R-:W-:Y:S01]  /*1fc0*/  FADD.FTZ R93, -R88.reuse, R56 ;  /* 0x00000038585d7221 */ /* 0x040fe20000010100 */
[C---:B------:R-:W-:Y:S01]  /*1fd0*/  FADD.FTZ R33, -R88.reuse, R33 ;  /* 0x0000002158217221 */ /* 0x040fe20000010100 */
[C---:B------:R-:W-:Y:S01]  /*1fe0*/  FADD.FTZ R35, -R88.reuse, R35 ;  /* 0x0000002358237221 */ /* 0x040fe20000010100 */
[C---:B------:R-:W-:Y:S01]  /*1ff0*/  FADD.FTZ R29, -R88.reuse, R32 ;  /* 0x00000020581d7221 */ /* 0x040fe20000010100 */
[C---:B------:R-:W-:Y:S01]  /*2000*/  FADD.FTZ R39, -R88.reuse, R39 ;  /* 0x0000002758277221 */ /* 0x040fe20000010100 */
[C---:B------:R-:W-:Y:S01]  /*2010*/  FADD.FTZ R75, -R88.reuse, R75 ;  /* 0x0000004b584b7221 */ /* 0x040fe20000010100 */
[C---:B------:R-:W-:Y:S01]  /*2020*/  FADD.FTZ R76, -R88.reuse, R76 ;  /* 0x0000004c584c7221 */ /* 0x040fe20000010100 */
[----:B------:R-:W-:Y:S01]  /*2030*/  FADD.FTZ R82, -R88, R82 ;  /* 0x0000005258527221 */ /* 0x000fe20000010100 */
[----:B------:R-:W-:Y:S01]  /*2040*/  FMUL.FTZ R56, R28, R93 ;  /* 0x0000005d1c387220 */ /* 0x000fe20000410000 */
[C---:B------:R-:W-:Y:S01]  /*2050*/  FADD.FTZ R89, -R88.reuse, R34 ;  /* 0x0000002258597221 */ /* 0x040fe20000010100 */
[C---:B------:R-:W-:Y:S01]  /*2060*/  FADD.FTZ R57, -R88.reuse, R57 ;  /* 0x0000003958397221 */ /* 0x040fe20000010100 */
[C---:B0-----:R-:W-:Y:S01]  /*2070*/  FADD.FTZ R91, -R88.reuse, R38 ;  /* 0x00000026585b7221 */ /* 0x041fe20000010100 */
[C---:B------:R-:W-:Y:S01]  /*2080*/  FADD.FTZ R78, -R88.reuse, R78 ;  /* 0x0000004e584e7221 */ /* 0x040fe20000010100 */
        /* <DEDUP_REMOVED lines=20> */
[C---:B------:R-:W-:Y:S01]  /*21d0*/  FMUL.FTZ R34, R28.reuse, R89 ;  /* 0x000000591c227220 */ /* 0x040fe20000410000 */
        /* <DEDUP_REMOVED lines=23> */
[----:B------:R-:W-:Y:S01]  /*2350*/  FFMA.FTZ R87, R49, R87, R58 ;  /* 0x0000005731577223 */ /* 0x000fe2000001003a */
[----:B------:R-:W-:Y:S01]  /*2360*/  F2FP.BF16.F32.PACK_AB R31, R90, R57 ;  /* 0x000000395a1f723e */ /* 0x000fe200000010ff */
[----:B------:R-:W-:Y:S01]  /*2370*/  FFMA.FTZ R29, R32, R42, R19 ;  /* 0x0000002a201d7223 */ /* 0x000fe20000010013 */
[----:B------:R-:W-:Y:S01]  /*2380*/  FFMA.FTZ R34, R34, R46, R69 ;  /* 0x0000002e22227223 */ /* 0x000fe20000010045 */
[----:B------:R-:W-:Y:S01]  /*2390*/  F2FP.BF16.F32.PACK_AB R33, R38, R33 ;  /* 0x000000212621723e */ /* 0x000fe200000010ff */
[----:B------:R-:W-:Y:S01]  /*23a0*/  FFMA.FTZ R30, R35, R43, R18 ;  /* 0x0000002b231e7223 */ /* 0x000fe20000010012 */
[----:B------:R-:W-:Y:S01]  /*23b0*/  F2FP.BF16.F32.PACK_AB R38, R87, R56 ;  /* 0x000000385726723e */ /* 0x000fe200000010ff */
[----:B------:R-:W-:Y:S01]  /*23c0*/  FFMA.FTZ R35, R75, R5, R12 ;  /* 0x000000054b237223 */ /* 0x000fe2000001000c */
[----:B------:R-:W0:Y:S01]  /*23d0*/  LDC.64 R56, c[0x0][0x210] ;  /* 0x00008400ff387b82 */ /* 0x000e220000000a00 */
[----:B------:R-:W-:Y:S01]  /*23e0*/  FFMA.FTZ R76, R76, R52, R63 ;  /* 0x000000344c4c7223 */ /* 0x000fe2000001003f */
[----:B------:R-:W-:Y:S01]  /*23f0*/  FFMA.FTZ R32, R39, R7, R14 ;  /* 0x0000000727207223 */ /* 0x000fe2000001000e */
[----:B------:R-:W-:Y:S01]  /*2400*/  F2FP.BF16.F32.PACK_AB R29, R34, R29 ;  /* 0x0000001d221d723e */ /* 0x000fe200000010ff */
[----:B------:R-:W-:Y:S01]  /*2410*/  FFMA.FTZ R34, R8, R80, R15 ;  /* 0x0000005008227223 */ /* 0x000fe2000001000f */
[----:B------:R-:W-:Y:S01]  /*2420*/  FFMA.FTZ R79, R55, R79, R62 ;  /* 0x0000004f374f7223 */ /* 0x000fe2000001003e */
[----:B------:R-:W-:Y:S01]  /*2430*/  FFMA.FTZ R91, R91, R45, R66 ;  /* 0x0000002d5b5b7223 */ /* 0x000fe20000010042 */
[----:B------:R-:W-:Y:S01]  /*2440*/  F2FP.BF16.F32.PACK_AB R35, R76, R35 ;  /* 0x000000234c23723e */ /* 0x000fe200000010ff */
[----:B------:R-:W-:Y:S01]  /*2450*/  FFMA.FTZ R39, R82, R0, R9 ;  /* 0x0000000052277223 */ /* 0x000fe20000010009 */
[----:B------:R-:W-:Y:S01]  /*2460*/  F2FP.BF16.F32.PACK_AB R32, R37, R32 ;  /* 0x000000202520723e */ /* 0x000fe200000010ff */
[----:B------:R-:W-:Y:S01]  /*2470*/  FFMA.FTZ R88, R88, R48, R59 ;  /* 0x0000003058587223 */ /* 0x000fe2000001003b */
[----:B------:R-:W-:Y:S01]  /*2480*/  LEA R78, P2, R36, UR10, 0x4 ;  /* 0x0000000a244e7c11 */ /* 0x000fe2000f8420ff */
[----:B------:R-:W-:Y:S01]  /*2490*/  FFMA.FTZ R37, R3, R85, R10 ;  /* 0x0000005503257223 */ /* 0x000fe2000001000a */
[----:B------:R-:W-:Y:S01]  /*24a0*/  LEA R76, P3, R72, UR10, 0x4 ;  /* 0x0000000a484c7c11 */ /* 0x000fe2000f8620ff */
[----:B------:R-:W-:Y:S01]  /*24b0*/  FFMA.FTZ R86, R50, R86, R61 ;  /* 0x0000005632567223 */ /* 0x000fe2000001003d */
[----:B------:R-:W-:Y:S01]  /*24c0*/  FFMA.FTZ R83, R4, R83, R13 ;  /* 0x0000005304537223 */ /* 0x000fe2000001000d */
[----:B------:R-:W-:Y:S01]  /*24d0*/  FFMA.FTZ R84, R51, R84, R60 ;  /* 0x0000005433547223 */ /* 0x000fe2000001003c */
[----:B------:R-:W-:-:S02]  /*24e0*/  LEA R80, P5, R74, UR10, 0x4 ;  /* 0x0000000a4a507c11 */ /* 0x000fc4000f8a20ff */
[----:B------:R-:W-:Y:S02]  /*24f0*/  F2FP.BF16.F32.PACK_AB R34, R79, R34 ;  /* 0x000000224f22723e */ /* 0x000fe400000010ff */
[----:B------:R-:W-:Y:S02]  /*2500*/  F2FP.BF16.F32.PACK_AB R30, R91, R30 ;  /* 0x0000001e5b1e723e */ /* 0x000fe400000010ff */
[----:B------:R-:W-:Y:S02]  /*2510*/  LEA.HI.X R79, R36, UR11, RZ, 0x4, P2 ;  /* 0x0000000b244f7c11 */ /* 0x000fe400090f24ff */
[----:B------:R-:W-:Y:S02]  /*2520*/  LEA.HI.X R77, R72, UR11, RZ, 0x4, P3 ;  /* 0x0000000b484d7c11 */ /* 0x000fe400098f24ff */
[----:B------:R-:W-:Y:S01]  /*2530*/  F2FP.BF16.F32.PACK_AB R39, R88, R39 ;  /* 0x000000275827723e */ /* 0x000fe200000010ff */
[----:B------:R1:W-:Y:S01]  /*2540*/  STG.E.128 desc[UR4][R78.64], R28 ;  /* 0x0000001c4e007986 */ /* 0x0003e2000c101d04 */
[----:B------:R-:W-:-:S02]  /*2550*/  F2FP.BF16.F32.PACK_AB R37, R86, R37 ;  /* 0x000000255625723e */ /* 0x000fc400000010ff */
[----:B------:R-:W-:Y:S01]  /*2560*/  F2FP.BF16.F32.PACK_AB R36, R84, R83 ;  /* 0x000000535424723e */ /* 0x000fe200000010ff */
[----:B------:R1:W-:Y:S01]  /*2570*/  STG.E.128 desc[UR4][R76.64], R32 ;  /* 0x000000204c007986 */ /* 0x0003e2000c101d04 */
[----:B------:R-:W-:Y:S02]  /*2580*/  LEA.HI.X R81, R74, UR11, RZ, 0x4, P5 ;  /* 0x0000000b4a517c11 */ /* 0x000fe4000a8f24ff */
[----:B0-----:R-:W-:-:S03]  /*2590*/  LEA R70, R56, R70, 0x2 ;  /* 0x0000004638467211 */ /* 0x001fc600078e10ff */
[----:B------:R1:W-:Y:S01]  /*25a0*/  STG.E.128 desc[UR4][R80.64], R36 ;  /* 0x0000002450007986 */ /* 0x0003e2000c101d04 */
[----:B------:R-:W-:-:S13]  /*25b0*/  ISETP.GE.AND P2, PT, R70, R57, PT ;  /* 0x000000394600720c */ /* 0x000fda0003f46270 */
[----:B------:R-:W-:Y:S05]  /*25c0*/  @!P2 BRA `(.L_x_178) ;  /* 0xffffffe0005ca947 */ /* 0x000fea000383ffff */
[----:B------:R-:W-:Y:S05]  /*25d0*/  EXIT ;  /* 0x000000000000794d */ /* 0x000fea0003800000 */
.L_x_177:
        /* <DEDUP_REMOVED lines=8> */
.L_x_180:
[----:B------:R-:W-:Y:S05]  /*2660*/  BSYNC B0 ;  /* 0x0000000000007941 */ /* 0x000fea0003800000 */
.L_x_179:
[----:B------:R-:W-:Y:S01]  /*2670*/  HFMA2.MMA R89, -RZ, RZ, 0, 1.1920928955078125e-07 ;  /* 0x00000002ff597435 */ /* 0x000fe200000001ff */
[----:B------:R-:W-:Y:S01]  /*2680*/  FADD.FTZ R93, R91, R28 ;  /* 0x0000001c5b5d7221 */ /* 0x000fe20000010000 */
[----:B------:R-:W-:Y:S02]  /*2690*/  MOV R88, 0x1f ;  /* 0x0000001f00587802 */ /* 0x000fe40000000f00 */
[----:B------:R-:W-:-:S07]  /*26a0*/  MOV R29, 0xffffffff ;  /* 0xffffffff001d7802 */ /* 0x000fce0000000f00 */
[----:B------:R-:W-:Y:S05]  /*26b0*/  WARPSYNC.COLLECTIVE R29, `(.L_x_181) ;  /* 0x000000001d087348 */ /* 0x000fea0003c00000 */
[----:B------:R0:W1:Y:S02]  /*26c0*/  SHFL.BFLY P3, R28, R93, R89, R88 ;  /* 0x0c0000595d1c7389 */ /* 0x0000640000060058 */
[----:B01----:R-:W-:Y:S01]  /*26d0*/  ENDCOLLECTIVE ;  /* 0x000000000000791b */ /* 0x003fe20003800000 */
.L_x_181:
[----:B------:R-:W-:Y:S01]  /*26e0*/  HFMA2.MMA R89, -RZ, RZ, 0, 2.384185791015625e-07 ;  /* 0x00000004ff597435 */ /* 0x000fe200000001ff */
[----:B------:R-:W-:-:S10]  /*26f0*/  FADD.FTZ R93, R93, R28 ;  /* 0x0000001c5d5d7221 */ /* 0x000fd40000010000 */
[----:B------:R-:W-:Y:S05]  /*2700*/  WARPSYNC.COLLECTIVE R29, `(.L_x_182) ;  /* 0x000000001d087348 */ /* 0x000fea0003c00000 */
[----:B------:R0:W1:Y:S02]  /*2710*/  SHFL.BFLY P3, R28, R93, R89, R88 ;  /* 0x0c0000595d1c7389 */ /* 0x0000640000060058 */
[----:B01----:R-:W-:Y:S01]  /*2720*/  ENDCOLLECTIVE ;  /* 0x000000000000791b */ /* 0x003fe20003800000 */
.L_x_182:
[----:B------:R-:W-:Y:S01]  /*2730*/  HFMA2.MMA R89, -RZ, RZ, 0, 4.76837158203125e-07 ;  /* 0x00000008ff597435 */ /* 0x000fe200000001ff */
[----:B------:R-:W-:-:S05]  /*2740*/  FADD.FTZ R90, R93, R28 ;  /* 0x0000001c5d5a7221 */ /* 0x000fca0000010000 */
[----:B------:R-:W-:-:S07]  /*2750*/  MOV R93, R90 ;  /* 0x0000005a005d7202 */ /* 0x000fce0000000f00 */
[----:B------:R-:W-:Y:S05]  /*2760*/  WARPSYNC.COLLECTIVE R29, `(.L_x_183) ;  /* 0x000000001d087348 */ /* 0x000fea0003c00000 */
[----:B------:R0:W1:Y:S02]  /*2770*/  SHFL.BFLY P3, R28, R93, R89, R88 ;  /* 0x0c0000595d1c7389 */ /* 0x0000640000060058 */
[----:B01----:R-:W-:Y:S01]  /*2780*/  ENDCOLLECTIVE ;  /* 0x000000000000791b */ /* 0x003fe20003800000 */
.L_x_183:
[----:B------:R-:W-:Y:S01]  /*2790*/  HFMA2.MMA R89, -RZ, RZ, 0, 9.5367431640625e-07 ;  /* 0x00000010ff597435 */ /* 0x000fe200000001ff */
[----:B------:R-:W-:Y:S02]  /*27a0*/  FADD.FTZ R91, R90, R28 ;  /* 0x0000001c5a5b7221 */ /* 0x000fe40000010000 */
[----:B------:R-:W0:Y:S03]  /*27b0*/  LDC R90, c[0x0][0x290] ;  /* 0x0000a400ff5a7b82 */ /* 0x000e260000000800 */
[----:B------:R-:W-:-:S07]  /*27c0*/  MOV R93, R91 ;  /* 0x0000005b005d7202 */ /* 0x000fce0000000f00 */
[----:B0-----:R-:W-:Y:S05]  /*27d0*/  WARPSYNC.COLLECTIVE R29, `(.L_x_184) ;  /* 0x000000001d087348 */ /* 0x001fea0003c00000 */
[----:B------:R1:W2:Y:S02]  /*27e0*/  SHFL.BFLY P3, R28, R93, R89, R88 ;  /* 0x0c0000595d1c7389 */ /* 0x0002a40000060058 */
[----:B012---:R-:W-:Y:S01]  /*27f0*/  ENDCOLLECTIVE ;  /* 0x000000000000791b */ /* 0x007fe20003800000 */
.L_x_184:
[----:B------:R-:W-:Y:S01]  /*2800*/  HFMA2.MMA R89, -RZ, RZ, 0, 5.9604644775390625e-08 ;  /* 0x00000001ff597435 */ /* 0x000fe200000001ff */
[----:B------:R-:W-:-:S04]  /*2810*/  FADD.FTZ R91, R91, R28 ;  /* 0x0000001c5b5b7221 */ /* 0x000fc80000010000 */
[----:B------:R-:W-:-:S04]  /*2820*/  FMUL.FTZ R92, R91, R90 ;  /* 0x0000005a5b5c7220 */ /* 0x000fc80000410000 */
[C---:B------:R-:W-:Y:S01]  /*2830*/  FADD.FTZ R28, -R92.reuse, R33 ;  /* 0x000000215c1c7221 */ /* 0x040fe20000010100 */
[C---:B------:R-:W-:Y:S01]  /*2840*/  FADD.FTZ R91, -R92.reuse, R32 ;  /* 0x000000205c5b7221 */ /* 0x040fe20000010100 */
[----:B------:R-:W-:Y:S02]  /*2850*/  FADD.FTZ R29, -R92, R34 ;  /* 0x000000225c1d7221 */ /* 0x000fe40000010100 */
[----:B------:R-:W-:-:S04]  /*2860*/  FFMA.FTZ R28, R28, R28, RZ ;  /* 0x0000001c1c1c7223 */ /* 0x000fc800000100ff */
[----:B------:R-:W-:Y:S01]  /*2870*/  FFMA.FTZ R28, R91, R91, R28 ;  /* 0x0000005b5b1c7223 */ /* 0x000fe2000001001c */
[----:B------:R-:W-:-:S04]  /*2880*/  FADD.FTZ R91, -R92, R35 ;  /* 0x000000235c5b7221 */ /* 0x000fc80000010100 */
[----:B------:R-:W-:Y:S01]  /*2890*/  FFMA.FTZ R28, R91, R91, R28 ;  /* 0x0000005b5b1c7223 */ /* 0x000fe2000001001c */
[----:B------:R-:W-:-:S03]  /*28a0*/  FADD.FTZ R91, -R92, R37 ;  /* 0x000000255c5b7221 */ /* 0x000fc60000010100 */
        /* <DEDUP_REMOVED lines=39> */
[----:B------:R-:W-:-:S03]  /*2b20*/  MOV R29, 0xffffffff ;  /* 0xffffffff001d7802 */ /* 0x000fc60000000f00 */
[----:B------:R-:W-:-:S05]  /*2b30*/  FFMA.FTZ R91, R91, R91, R28 ;  /* 0x0000005b5b5b7223 */ /* 0x000fca000001001c */
[----:B------:R-:W-:-:S07]  /*2b40*/  MOV R93, R91 ;  /* 0x0000005b005d7202 */ /* 0x000fce0000000f00 */
[----:B------:R-:W-:Y:S05]  /*2b50*/  WARPSYNC.COLLECTIVE R29, `(.L_x_185) ;  /* 0x000000001d087348 */ /* 0x000fea0003c00000 */
[----:B------:R0:W1:Y:S02]  /*2b60*/  SHFL.BFLY P3, R28, R93, R89, R88 ;  /* 0x0c0000595d1c7389 */ /* 0x0000640000060058 */
[----:B01----:R-:W-:Y:S01]  /*2b70*/  ENDCOLLECTIVE ;  /* 0x000000000000791b */ /* 0x003fe20003800000 */
.L_x_185:
[----:B------:R-:W-:Y:S01]  /*2b80*/  HFMA2.MMA R89, -RZ, RZ, 0, 1.1920928955078125e-07 ;  /* 0x00000002ff597435 */ /* 0x000fe200000001ff */
[----:B------:R-:W-:-:S10]  /*2b90*/  FADD.FTZ R93, R91, R28 ;  /* 0x0000001c5b5d7221 */ /* 0x000fd40000010000 */
[----:B------:R-:W-:Y:S05]  /*2ba0*/  WARPSYNC.COLLECTIVE R29, `(.L_x_186) ;  /* 0x000000001d087348 */ /* 0x000fea0003c00000 */
[----:B------:R0:W1:Y:S02]  /*2bb0*/  SHFL.BFLY P3, R28, R93, R89, R88 ;  /* 0x0c0000595d1c7389 */ /* 0x0000640000060058 */
[----:B01----:R-:W-:Y:S01]  /*2bc0*/  ENDCOLLECTIVE ;  /* 0x000000000000791b */ /* 0x003fe20003800000 */
.L_x_186:
[----:B------:R-:W-:Y:S01]  /*2bd0*/  MOV R89, 0x4 ;  /* 0x0000000400597802 */ /* 0x000fe20000000f00 */
[----:B------:R-:W-:-:S07]  /*2be0*/  FADD.FTZ R93, R93, R28 ;  /* 0x0000001c5d5d7221 */ /* 0x000fce0000010000 */
[----:B------:R-:W-:Y:S05]  /*2bf0*/  WARPSYNC.COLLECTIVE R29, `(.L_x_187) ;  /* 0x000000001d087348 */ /* 0x000fea0003c00000 */
[----:B------:R0:W1:Y:S02]  /*2c00*/  SHFL.BFLY P3, R28, R93, R89, R88 ;  /* 0x0c0000595d1c7389 */ /* 0x0000640000060058 */
[----:B01----:R-:W-:Y:S01]  /*2c10*/  ENDCOLLECTIVE ;  /* 0x000000000000791b */ /* 0x003fe20003800000 */
.L_x_187:
[----:B------:R-:W-:Y:S01]  /*2c20*/  HFMA2.MMA R89, -RZ, RZ, 0, 4.76837158203125e-07 ;  /* 0x00000008ff597435 */ /* 0x000fe200000001ff */
[----:B------:R-:W-:-:S05]  /*2c30*/  FADD.FTZ R91, R93, R28 ;  /* 0x0000001c5d5b7221 */ /* 0x000fca0000010000 */
[----:B------:R-:W-:-:S07]  /*2c40*/  MOV R93, R91 ;  /* 0x0000005b005d7202 */ /* 0x000fce0000000f00 */
[----:B------:R-:W-:Y:S05]  /*2c50*/  WARPSYNC.COLLECTIVE R29, `(.L_x_188) ;  /* 0x000000001d087348 */ /* 0x000fea0003c00000 */
[----:B------:R0:W1:Y:S02]  /*2c60*/  SHFL.BFLY P3, R28, R93, R89, R88 ;  /* 0x0c0000595d1c7389 */ /* 0x0000640000060058 */
[----:B01----:R-:W-:Y:S01]  /*2c70*/  ENDCOLLECTIVE ;  /* 0x000000000000791b */ /* 0x003fe20003800000 */
.L_x_188:
[----:B------:R-:W-:Y:S01]  /*2c80*/  HFMA2.MMA R89, -RZ, RZ, 0, 9.5367431640625e-07 ;  /* 0x00000010ff597435 */ /* 0x000fe200000001ff */
[----:B------:R-:W-:-:S05]  /*2c90*/  FADD.FTZ R91, R91, R28 ;  /* 0x0000001c5b5b7221 */ /* 0x000fca0000010000 */
[----:B------:R-:W-:-:S07]  /*2ca0*/  MOV R93, R91 ;  /* 0x0000005b005d7202 */ /* 0x000fce0000000f00 */
[----:B------:R-:W-:Y:S05]  /*2cb0*/  WARPSYNC.COLLECTIVE R29, `(.L_x_189) ;  /* 0x000000001d087348 */ /* 0x000fea0003c00000 */
[----:B------:R0:W1:Y:S02]  /*2cc0*/  SHFL.BFLY P3, R28, R93, R89, R88 ;  /* 0x0c0000595d1c7389 */ /* 0x0000640000060058 */
[----:B01----:R-:W-:Y:S01]  /*2cd0*/  ENDCOLLECTIVE ;  /* 0x000000000000791b */ /* 0x003fe20003800000 */
.L_x_189:
[----:B------:R-:W-:Y:S05]  /*2ce0*/  BRA `(.L_x_190) ;  /* 0xfffffff000807947 */ /* 0x000fea000383ffff */
.L_x_191:
        /* <DEDUP_REMOVED lines=9> */
.L_x_23449:


//--------------------- .text._ZN10layer_norm13ln_fwd_kernelINS_13Kernel_traitsI13__nv_bfloat16S2_S2_S2_fjLj768ELj1ELj4ELj1ELj16ENS_18Kernel_traits_baseILj768ES2_S2_S2_S2_fjLj128EEEEELb0ELb0ELb1ELb0EEEvNS_9FwdParamsE --------------------------
	.section	.text._ZN10layer_norm13ln_fwd_kernelINS_13Kernel_traitsI13__nv_bfloat16S2_S2_S2_fjLj768ELj1ELj4ELj1ELj16ENS_18Kernel_traits_baseILj768ES2_S2_S2_S2_fjLj128EEEEELb0ELb0ELb1ELb0EEEvNS_9FwdParamsE,"ax",@progbits
	.align	128
        .global         _ZN10layer_norm13ln_fwd_kernelINS_13Kernel_traitsI13__nv_bfloat16S2_S2_S2_fjLj768ELj1ELj4ELj1ELj16ENS_18Kernel_traits_baseILj768ES2_S2_S2_S2_fjLj128EEEEELb0ELb0ELb1ELb0EEEvNS_9FwdParamsE
        .type           _ZN10layer_norm13ln_fwd_kernelINS_13Kernel_traitsI13__nv_bfloat16S2_S2_S2_fjLj768ELj1ELj4ELj1ELj16ENS_18Kernel_traits_baseILj768ES2_S2_S2_S2_fjLj128EEEEELb0ELb0ELb1ELb0EEEvNS_9FwdParamsE,@function
        .size           _ZN10layer_norm13ln_fwd_kernelINS_13Kernel_traitsI13__nv_bfloat16S2_S2_S2_fjLj768ELj1ELj4ELj1ELj16ENS_18Kernel_traits_baseILj768ES2_S2_S2_S2_fjLj128EEEEELb0ELb0ELb1ELb0EEEvNS_9FwdParamsE,(.L_x_23450 - _ZN10layer_norm13ln_fwd_kernelINS_13Kernel_traitsI13__nv_bfloat16S2_S2_S2_fjLj768ELj1ELj4ELj1ELj16ENS_18Kernel_traits_baseILj768ES2_S2_S2_S2_fjLj128EEEEELb0ELb0ELb1ELb0EEEvNS_9FwdParamsE)
        .other          _ZN10layer_norm13ln_fwd_kernelINS_13Kernel_traitsI13__nv_bfloat16S2_S2_S2_fjLj768ELj1ELj4ELj1ELj16ENS_18Kernel_traits_baseILj768ES2_S2_S2_S2_fjLj128EEEEELb0ELb0ELb1ELb0EEEvNS_9FwdParamsE,@"STO_CUDA_ENTRY STV_DEFAULT"
_ZN10layer_norm13ln_fwd_kernelINS_13Kernel_traitsI13__nv_bfloat16S2_S2_S2_fjLj768ELj1ELj4ELj1ELj16ENS_18Kernel_traits_baseILj768ES2_S2_S2_S2_fjLj128EEEEELb0ELb0ELb1ELb0EEEvNS_9FwdParamsE:
.text._ZN10layer_norm13ln_fwd_kernelINS_13Kernel_traitsI13__nv_bfloat16S2_S2_S2_fjLj768ELj1ELj4ELj1ELj16ENS_18Kernel_traits_baseILj768ES2_S2_S2_S2_fjLj128EEEEELb0ELb0ELb1ELb0EEEvNS_9FwdParamsE:
        /* <DEDUP_REMOVED lines=8> */
[----:B0-----:R-:W-:-:S04]  /*0080*/  LOP3.LUT R2, R0, 0x1f, RZ, 0xc0, !PT ;  /* 0x0000001f00027812 */ /* 0x001fc800078ec0ff */
[----:B------:R-:W-:Y:S02]  /*0090*/  LOP3.LUT R4, R2, 0x1f, RZ, 0x3c, !PT ;  /* 0x0000001f02047812 */ /* 0x000fe400078e3cff */
[----:B------:R-:W-:Y:S02]  /*00a0*/  MOV R9, R2 ;  /* 0x0000000200097202 */ /* 0x000fe40000000f00 */
[----:B------:R-:W-:Y:S02]  /*00b0*/  LEA.HI.SX32 R3, R3, R4, 0x1d ;  /* 0x0000000403037211 */ /* 0x000fe400078feaff */
[----:B------:R-:W-:Y:S02]  /*00c0*/  SHF.R.U32.HI R4, RZ, 0x5, R0 ;  /* 0x00000005ff047819 */ /* 0x000fe40000011600 */
[C---:B------:R-:W-:Y:S02]  /*00d0*/  LOP3.LUT P2, RZ, R3.reuse, 0xffffffe0, RZ, 0xc0, !PT ;  /* 0xffffffe003ff7812 */ /* 0x040fe4000784c0ff */
[----:B------:R-:W-:-:S02]  /*00e0*/  ISETP.GE.U32.AND P1, PT, R3, 0x40, PT ;  /* 0x000000400300780c */ /* 0x000fc40003f26070 */
[----:B------:R-:W-:Y:S02]  /*00f0*/  ISETP.GE.U32.AND P0, PT, R3, 0x60, PT ;  /* 0x000000600300780c */ /* 0x000fe40003f06070 */
[----:B--2---:R-:W-:-:S07]  /*0100*/  LEA R40, R5, R4, 0x2 ;  /* 0x0000000405287211 */ /* 0x004fce00078e10ff */
[----:B------:R-:W-:Y:S05]  /*0110*/  @!P2 BRA `(.L_x_193) ;  /* 0x000000000040a947 */ /* 0x000fea0003800000 */
[----:B------:R-:W0:Y:S01]  /*0120*/  LDC.64 R4, c[0x0][0x260] ;  /* 0x00009800ff047b82 */ /* 0x000e220000000a00 */
[----:B------:R-:W-:Y:S02]  /*0130*/  ULDC.64 UR6, c[0x0][0x2c8] ;  /* 0x0000b20000067ab9 */ /* 0x000fe40000000a00 */
[----:B------:R-:W-:-:S04]  /*0140*/  ISETP.NE.U32.AND P3, PT, RZ, UR6, PT ;  /* 0x00000006ff007c0c */ /* 0x000fc8000bf65070 */
[----:B------:R-:W-:-:S13]  /*0150*/  ISETP.NE.AND.EX P3, PT, RZ, UR7, PT, P3 ;  /* 0x00000007ff007c0c */ /* 0x000fda000bf65330 */
[C---:B------:R-:W-:Y:S01]  /*0160*/  @P3 LEA R6, P4, R9.reuse, UR6, 0x4 ;  /* 0x0000000609063c11 */ /* 0x040fe2000f8820ff */
[----:B0-----:R-:W-:-:S03]  /*0170*/  IMAD.WIDE.U32 R4, R9, 0x10, R4 ;  /* 0x0000001009047825 */ /* 0x001fc600078e0004 */
[C---:B------:R-:W-:Y:S02]  /*0180*/  @P3 LEA.HI.X R7, R9.reuse, UR7, RZ, 0x4, P4 ;  /* 0x0000000709073c11 */ /* 0x040fe4000a0f24ff */
[----:B------:R-:W2:Y:S04]  /*0190*/  LDG.E.128 R12, desc[UR4][R4.64] ;  /* 0x00000004040c7981 */ /* 0x000ea8000c1e1d00 */
[----:B------:R0:W5:Y:S01]  /*01a0*/  @P3 LDG.E.128 R16, desc[UR4][R6.64] ;  /* 0x0000000406103981 */ /* 0x000162000c1e1d00 */
[----:B------:R-:W-:Y:S02]  /*01b0*/  LOP3.LUT R9, R9, 0x20, RZ, 0xfc, !PT ;  /* 0x0000002009097812 */ /* 0x000fe400078efcff */
[----:B--2---:R-:W-:Y:S02]  /*01c0*/  PRMT R41, R12, 0x7632, R41 ;  /* 0x000076320c297816 */ /* 0x004fe40000000029 */
[----:B------:R-:W-:-:S02]  /*01d0*/  PRMT R42, R13, 0x7632, R42 ;  /* 0x000076320d2a7816 */ /* 0x000fc4000000002a */
[----:B------:R-:W-:Y:S02]  /*01e0*/  PRMT R43, R14, 0x7632, R43 ;  /* 0x000076320e2b7816 */ /* 0x000fe4000000002b */
[----:B------:R-:W-:Y:S02]  /*01f0*/  @!P3 CS2R R16, SRZ ;  /* 0x000000000010b805 */ /* 0x000fe4000001ff00 */
[----:B------:R-:W-:Y:S02]  /*0200*/  PRMT R44, R15, 0x7632, R44 ;  /* 0x000076320f2c7816 */ /* 0x000fe4000000002c */
[----:B0-----:R-:W-:-:S07]  /*0210*/  @!P3 CS2R R18, SRZ ;  /* 0x000000000012b805 */ /* 0x001fce000001ff00 */
.L_x_193:
[----:B------:R-:W-:Y:S05]  /*0220*/  BSYNC B0 ;  /* 0x0000000000007941 */ /* 0x000fea0003800000 */
.L_x_192:
        /* <DEDUP_REMOVED lines=18> */
.L_x_195:
[----:B------:R-:W-:Y:S05]  /*0350*/  BSYNC B0 ;  /* 0x0000000000007941 */ /* 0x000fea0003800000 */
.L_x_194:
        /* <DEDUP_REMOVED lines=13> */
.L_x_197:
[----:B------:R-:W-:Y:S05]  /*0430*/  BSYNC B0 ;  /* 0x0000000000007941 */ /* 0x000fea0003800000 */
.L_x_196:
[----:B------:R-:W-:Y:S02]  /*0440*/  ULDC UR6, c[0x0][0x214] ;  /* 0x0000850000067ab9 */ /* 0x000fe40000000800 */
[----:B------:R-:W-:-:S13]  /*0450*/  ISETP.GE.AND P3, PT, R40, UR6, PT ;  /* 0x0000000628007c0c */ /* 0x000fda000bf66270 */
[----:B------:R-:W-:Y:S05]  /*0460*/  @P3 EXIT ;  /* 0x000000000000394d */ /* 0x000fea0003800000 */
[----:B------:R-:W-:Y:S01]  /*0470*/  ULDC.U8 UR6, c[0x0][0x2a0] ;  /* 0x0000a80000067ab9 */ /* 0x000fe20000000000 */
[----:B-----5:R-:W-:Y:S01]  /*0480*/  PRMT R50, R16, 0x7632, R50 ;  /* 0x0000763210327816 */ /* 0x020fe20000000032 */
[----:B------:R-:W-:Y:S01]  /*0490*/  IMAD.U32 R6, R14, 0x10000, RZ ;  /* 0x000100000e067824 */ /* 0x000fe200078e00ff */
[----:B------:R-:W-:Y:S01]  /*04a0*/  PRMT R56, R22, 0x7632, R56 ;  /* 0x0000763216387816 */ /* 0x000fe20000000038 */
[----:B------:R-:W-:Y:S01]  /*04b0*/  IMAD.U32 R43, R43, 0x10000, RZ ;  /* 0x000100002b2b7824 */ /* 0x000fe200078e00ff */
[----:B------:R-:W-:Y:S01]  /*04c0*/  PRMT R61, R26, 0x7632, R61 ;  /* 0x000076321a3d7816 */ /* 0x000fe2000000003d */
[----:B------:R-:W-:Y:S01]  /*04d0*/  IMAD.U32 R50, R50, 0x10000, RZ ;  /* 0x0001000032327824 */ /* 0x000fe200078e00ff */
[----:B------:R-:W-:Y:S01]  /*04e0*/  SHF.L.U32 R4, R12, 0x10, RZ ;  /* 0x000000100c047819 */ /* 0x000fe200000006ff */
[----:B------:R-:W-:Y:S01]  /*04f0*/  IMAD.U32 R56, R56, 0x10000, RZ ;  /* 0x0001000038387824 */ /* 0x000fe200078e00ff */
[----:B------:R-:W-:Y:S01]  /*0500*/  SHF.L.U32 R5, R13, 0x10, RZ ;  /* 0x000000100d057819 */ /* 0x000fe200000006ff */
[----:B------:R-:W-:Y:S01]  /*0510*/  IMAD.U32 R13, R16, 0x10000, RZ ;  /* 0x00010000100d7824 */ /* 0x000fe200078e00ff */
[----:B------:R-:W-:Y:S01]  /*0520*/  SHF.L.U32 R7, R15, 0x10, RZ ;  /* 0x000000100f077819 */ /* 0x000fe200000006ff */
[----:B------:R-:W-:Y:S01]  /*0530*/  IMAD.U32 R61, R61, 0x10000, RZ ;  /* 0x000100003d3d7824 */ /* 0x000fe200078e00ff */
[----:B------:R-:W-:Y:S01]  /*0540*/  PRMT R49, R17, 0x7632, R49 ;  /* 0x0000763211317816 */ /* 0x000fe20000000031 */
[----:B------:R-:W-:Y:S01]  /*0550*/  ULDC UR8, c[0x0][0x29c] ;  /* 0x0000a70000087ab9 */ /* 0x000fe20000000800 */
[----:B------:R-:W-:Y:S01]  /*0560*/  PRMT R52, R18, 0x7632, R52 ;  /* 0x0000763212347816 */ /* 0x000fe20000000034 */
[----:B------:R-:W-:Y:S01]  /*0570*/  ULDC UR9, c[0x0][0x2d8] ;  /* 0x0000b60000097ab9 */ /* 0x000fe20000000800 */
        /* <DEDUP_REMOVED lines=8> */
[----:B------:R-:W-:Y:S02]  /*0600*/  PRMT R60, R29, 0x7632, R60 ;  /* 0x000076321d3c7816 */ /* 0x000fe4000000003c */
[----:B------:R-:W-:Y:S02]  /*0610*/  PRMT R62, R30, 0x7632, R62 ;  /* 0x000076321e3e7816 */ /* 0x000fe4000000003e */
[----:B------:R-:W-:Y:S02]  /*0620*/  PRMT R64, R31, 0x7632, R64 ;  /* 0x000076321f407816 */ /* 0x000fe40000000040 */
[----:B------:R-:W-:Y:S01]  /*0630*/  ISETP.NE.AND P3, PT, RZ, UR6, PT ;  /* 0x00000006ff007c0c */ /* 0x000fe2000bf65270 */
[----:B------:R-:W-:Y:S01]  /*0640*/  ULDC.64 UR6, c[0x0][0x230] ;  /* 0x00008c0000067ab9 */ /* 0x000fe20000000a00 */
[----:B------:R-:W-:-:S02]  /*0650*/  SHF.L.U32 R12, R17, 0x10, RZ ;  /* 0x00000010110c7819 */ /* 0x000fc400000006ff */
[----:B------:R-:W-:Y:S02]  /*0660*/  SHF.L.U32 R15, R18, 0x10, RZ ;  /* 0x00000010120f7819 */ /* 0x000fe400000006ff */
[----:B------:R-:W-:Y:S01]  /*0670*/  SHF.L.U32 R14, R19, 0x10, RZ ;  /* 0x00000010130e7819 */ /* 0x000fe200000006ff */
[----:B------:R-:W-:Y:S01]  /*0680*/  IMAD.U32 R19, R22, 0x10000, RZ ;  /* 0x0001000016137824 */ /* 0x000fe200078e00ff */
[----:B------:R-:W-:Y:S02]  /*0690*/  SHF.L.U32 R17, R20, 0x10, RZ ;  /* 0x0000001014117819 */ /* 0x000fe400000006ff */
[----:B------:R-:W-:Y:S02]  /*06a0*/  SHF.L.U32 R16, R21, 0x10, RZ ;  /* 0x0000001015107819 */ /* 0x000fe400000006ff */
[----:B------:R-:W-:Y:S02]  /*06b0*/  SHF.L.U32 R18, R23, 0x10, RZ ;  /* 0x0000001017127819 */ /* 0x000fe400000006ff */
[----:B------:R-:W-:-:S02]  /*06c0*/  SHF.L.U32 R20, R24, 0x10, RZ ;  /* 0x0000001018147819 */ /* 0x000fc400000006ff */
[----:B------:R-:W-:Y:S01]  /*06d0*/  SHF.L.U32 R21, R25, 0x10, RZ ;  /* 0x0000001019157819 */ /* 0x000fe200000006ff */
[----:B------:R-:W-:Y:S01]  /*06e0*/  IMAD.U32 R25, R28, 0x10000, RZ ;  /* 0x000100001c197824 */ /* 0x000fe200078e00ff */
        /* <DEDUP_REMOVED lines=17> */
[----:B------:R-:W-:Y:S02]  /*0800*/  P2R R65, PR, RZ, 0x8 ;  /* 0x00000008ff417803 */ /* 0x000fe40000000000 */
        /* <DEDUP_REMOVED lines=12> */
.L_x_283:
[----:B0-----:R-:W0:Y:S08]  /*08d0*/  LDC.64 R36, c[0x0][0x280] ;  /* 0x0000a000ff247b82 */ /* 0x001e300000000a00 */
[----:B------:R-:W1:Y:S01]  /*08e0*/  LDC R93, c[0x0][0x218] ;  /* 0x00008600ff5d7b82 */ /* 0x000e620000000800 */
[----:B0-----:R-:W-:-:S07]  /*08f0*/  IMAD.WIDE R38, R40, 0x4, R36 ;  /* 0x0000000428267825 */ /* 0x001fce00078e0224 */
[----:B------:R-:W0:Y:S01]  /*0900*/  LDC.64 R36, c[0x0][0x288] ;  /* 0x0000a200ff247b82 */ /* 0x000e220000000a00 */
[----:B------:R-:W2:Y:S01]  /*0910*/  LDG.E R95, desc[UR4][R38.64] ;  /* 0x00000004265f7981 */ /* 0x000ea2000c1e1900 */
[----:B0-----:R-:W-:-:S05]  /*0920*/  IMAD.WIDE R36, R40, 0x4, R36 ;  /* 0x0000000428247825 */ /* 0x001fca00078e0224 */
[----:B------:R0:W5:Y:S01]  /*0930*/  LDG.E R92, desc[UR4][R36.64] ;  /* 0x00000004245c7981 */ /* 0x000162000c1e1900 */
[----:B-1----:R-:W-:Y:S01]  /*0940*/  IMAD R68, R40, R93, RZ ;  /* 0x0000005d28447224 */ /* 0x002fe200078e02ff */
[----:B------:R-:W-:Y:S01]  /*0950*/  HFMA2.MMA R99, -RZ, RZ, 0, 0 ;  /* 0x00000000ff637435 */ /* 0x000fe200000001ff */
[----:B------:R-:W-:Y:S03]  /*0960*/  BSSY B0, `(.L_x_198) ;  /* 0x0000083000007945 */ /* 0x000fe60003800000 */
[----:B------:R-:W-:-:S04]  /*0970*/  SHF.R.S32.HI R69, RZ, 0x1f, R68 ;  /* 0x0000001fff457819 */ /* 0x000fc80000011444 */
[----:B------:R-:W-:Y:S02]  /*0980*/  LEA.HI R69, R69, R68, RZ, 0x3 ;  /* 0x0000004445457211 */ /* 0x000fe400078f18ff */
[----:B--2---:R-:W-:-:S13]  /*0990*/  ISETP.GE.AND P4, PT, R95, 0x1, PT ;  /* 0x000000015f00780c */ /* 0x004fda0003f86270 */
[----:B------:R-:W-:-:S05]  /*09a0*/  @P4 IADD3 R94, R95, -0x1, RZ ;  /* 0xffffffff5f5e4810 */ /* 0x000fca0007ffe0ff */
[----:B------:R-:W-:-:S05]  /*09b0*/  @P4 IMAD R94, R94, R93, RZ ;  /* 0x0000005d5e5e4224 */ /* 0x000fca00078e02ff */
[----:B------:R-:W-:-:S04]  /*09c0*/  @P4 SHF.R.S32.HI R97, RZ, 0x1f, R94 ;  /* 0x0000001fff614819 */ /* 0x000fc8000001145e */
[----:B------:R-:W-:Y:S02]  /*09d0*/  @P4 LEA.HI R39, R97, R94, RZ, 0x3 ;  /* 0x0000005e61274211 */ /* 0x000fe400078f18ff */
[----:B------:R-:W-:Y:S02]  /*09e0*/  LEA.HI.SX32 R97, R69, R2, 0x1d ;  /* 0x0000000245617211 */ /* 0x000fe400078feaff */
[----:B------:R-:W-:Y:S02]  /*09f0*/  @P4 LOP3.LUT R2, R0, 0x1f, RZ, 0xc0, !PT ;  /* 0x0000001f00024812 */ /* 0x000fe400078ec0ff */
[----:B------:R-:W-:Y:S02]  /*0a00*/  SHF.R.S32.HI R94, RZ, 0x1f, R40 ;  /* 0x0000001fff5e7819 */ /* 0x000fe40000011428 */
[----:B------:R-:W-:Y:S01]  /*0a10*/  @P4 LEA.HI.SX32 R99, R39, R2, 0x1d ;  /* 0x0000000227634211 */ /* 0x000fe200078feaff */
[----:B0-----:R-:W-:Y:S06]  /*0a20*/  @!P2 BRA `(.L_x_199) ;  /* 0x0000000400d8a947 */ /* 0x001fec0003800000 */
[----:B------:R-:W-:Y:S01]  /*0a30*/  ISETP.NE.U32.AND P3, PT, RZ, UR6, PT ;  /* 0x00000006ff007c0c */ /* 0x000fe2000bf65070 */
[----:B------:R-:W0:Y:S03]  /*0a40*/  @P4 LDC.64 R38, c[0x0][0x220] ;  /* 0x00008800ff264b82 */ /* 0x000e260000000a00 */
[----:B------:R-:W-:-:S13]  /*0a50*/  ISETP.NE.AND.EX P3, PT, RZ, UR7, PT, P3 ;  /* 0x00000007ff007c0c */ /* 0x000fda000bf65330 */
[----:B------:R-:W1:Y:S01]  /*0a60*/  @P3 LDC.64 R36, c[0x0][0x230] ;  /* 0x00008c00ff243b82 */ /* 0x000e620000000a00 */
[----:B0-----:R-:W-:-:S05]  /*0a70*/  @P4 IMAD.WIDE.U32 R38, R99, 0x10, R38 ;  /* 0x0000001063264825 */ /* 0x001fca00078e0026 */
[----:B------:R0:W5:Y:S01]  /*0a80*/  @P4 LDG.E.128 R28, desc[UR4][R38.64] ;  /* 0x00000004261c4981 */ /* 0x000162000c1e1d00 */
[----:B-1----:R-:W-:-:S05]  /*0a90*/  @P3 IMAD.WIDE.U32 R36, R97, 0x10, R36 ;  /* 0x0000001061243825 */ /* 0x002fca00078e0024 */
[----:B------:R0:W5:Y:S01]  /*0aa0*/  @P3 LDG.E.128 R32, desc[UR4][R36.64] ;  /* 0x0000000424203981 */ /* 0x000162000c1e1d00 */
[----:B------:R-:W-:Y:S01]  /*0ab0*/  ISETP.GT.AND P5, PT, R95, RZ, PT ;  /* 0x000000ff5f00720c */ /* 0x000fe20003fa4270 */
[----:B------:R-:W-:-:S12]  /*0ac0*/  BSSY B1, `(.L_x_200) ;  /* 0x000000a000017945 */ /* 0x000fd80003800000 */
[----:B0-----:R-:W-:Y:S05]  /*0ad0*/  @P5 BRA `(.L_x_201) ;  /* 0x0000000000105947 */ /* 0x001fea0003800000 */
[----:B------:R-:W-:Y:S01]  /*0ae0*/  IMAD.MOV.U32 R66, RZ, RZ, RZ ;  /* 0x000000ffff427224 */ /* 0x000fe200078e00ff */
[----:B------:R-:W-:Y:S06]  /*0af0*/  @!P3 BRA `(.L_x_202) ;  /* 0x000000000018b947 */ /* 0x000fec0003800000 */
[----:B-----5:R-:W-:Y:S01]  /*0b00*/  SHF.L.U32 R66, R32, 0x10, RZ ;  /* 0x0000001020427819 */ /* 0x020fe200000006ff */
[----:B------:R-:W-:Y:S06]  /*0b10*/  BRA `(.L_x_202) ;  /* 0x0000000000107947 */ /* 0x000fec0003800000 */
.L_x_201:
[----:B-----5:R-:W-:Y:S02]  /*0b20*/  SHF.L.U32 R66, R28, 0x10, RZ ;  /* 0x000000101c427819 */ /* 0x020fe400000006ff */
[----:B------:R-:W-:-:S03]  /*0b30*/  @P3 SHF.L.U32 R37, R32, 0x10, RZ ;  /* 0x0000001020253819 */ /* 0x000fc600000006ff */
[----:B------:R-:W-:-:S04]  /*0b40*/  FMUL.FTZ R66, R66, UR8 ;  /* 0x0000000842427c20 */ /* 0x000fc80008410000 */
[----:B------:R-:W-:-:S07]  /*0b50*/  @P3 FADD.FTZ R66, R37, R66 ;  /* 0x0000004225423221 */ /* 0x000fce0000010000 */
.L_x_202:
[----:B------:R-:W-:Y:S05]  /*0b60*/  BSYNC B1 ;  /* 0x0000000000017941 */ /* 0x000fea0003800000 */
.L_x_200:
[----:B------:R-:W-:Y:S04]  /*0b70*/  BSSY B1, `(.L_x_203) ;  /* 0x000000d000017945 */ /* 0x000fe80003800000 */
[----:B------:R-:W-:Y:S05]  /*0b80*/  @P5 BRA `(.L_x_204) ;  /* 0x0000000000145947 */ /* 0x000fea0003800000 */
[----:B------:R-:W-:Y:S01]  /*0b90*/  MOV R67, RZ ;  /* 0x000000ff00437202 */ /* 0x000fe20000000f00 */
[----:B------:R-:W-:Y:S06]  /*0ba0*/  @!P3 BRA `(.L_x_205) ;  /* 0x000000000024b947 */ /* 0x000fec0003800000 */
[----:B-----5:R-:W-:-:S04]  /*0bb0*/  PRMT R67, R32, 0x7632, R67 ;  /* 0x0000763220437816 */ /* 0x020fc80000000043 */
[----:B------:R-:W-:Y:S01]  /*0bc0*/  SHF.L.U32 R67, R67, 0x10, RZ ;  /* 0x0000001043437819 */ /* 0x000fe200000006ff */
[----:B------:R-:W-:Y:S06]  /*0bd0*/  BRA `(.L_x_205) ;  /* 0x0000000000187947 */ /* 0x000fec0003800000 */
.L_x_204:
[----:B-----5:R-:W-:Y:S02]  /*0be0*/  PRMT R36, R28, 0x7632, R36 ;  /* 0x000076321c247816 */ /* 0x020fe40000000024 */
[----:B------:R-:W-:-:S03]  /*0bf0*/  @P3 PRMT R37, R32, 0x7632, R37 ;  /* 0x0000763220253816 */ /* 0x000fc60000000025 */
[----:B------:R-:W-:Y:S01]  /*0c00*/  IMAD.U32 R36, R36, 0x10000, RZ ;  /* 0x0001000024247824 */ /* 0x000fe200078e00ff */
[----:B------:R-:W-:-:S03]  /*0c10*/  @P3 SHF.L.U32 R38, R37, 0x10, RZ ;  /* 0x0000001025263819 */ /* 0x000fc600000006ff */
[----:B------:R-:W-:-:S04]  /*0c20*/  FMUL.FTZ R67, R36, UR8 ;  /* 0x0000000824437c20 */ /* 0x000fc80008410000 */
[----:B------:R-:W-:-:S07]  /*0c30*/  @P3 FADD.FTZ R67, R38, R67 ;  /* 0x0000004326433221 */ /* 0x000fce0000010000 */
.L_x_205:
[----:B------:R-:W-:Y:S05]  /*0c40*/  BSYNC B1 ;  /* 0x0000000000017941 */ /* 0x000fea0003800000 */
.L_x_203:
[----:B------:R-:W-:Y:S04]  /*0c50*/  BSSY B1, `(.L_x_206) ;  /* 0x000000a000017945 */ /* 0x000fe80003800000 */
[----:B------:R-:W-:Y:S05]  /*0c60*/  @P5 BRA `(.L_x_207) ;  /* 0x0000000000105947 */ /* 0x000fea0003800000 */
[----:B------:R-:W-:Y:S01]  /*0c70*/  HFMA2.MMA R70, -RZ, RZ, 0, 0 ;  /* 0x00000000ff467435 */ /* 0x000fe200000001ff */
[----:B------:R-:W-:Y:S10]  /*0c80*/  @!P3 BRA `(.L_x_208) ;  /* 0x000000000018b947 */ /* 0x000ff40003800000 */
[----:B-----5:R-:W-:Y:S01]  /*0c90*/  SHF.L.U32 R70, R33, 0x10, RZ ;  /* 0x0000001021467819 */ /* 0x020fe200000006ff */
[----:B------:R-:W-:Y:S06]  /*0ca0*/  BRA `(.L_x_208) ;  /* 0x0000000000107947 */ /* 0x000fec0003800000 */
.L_x_207:
[----:B-----5:R-:W-:Y:S02]  /*0cb0*/  SHF.L.U32 R70, R29, 0x10, RZ ;  /* 0x000000101d467819 */ /* 0x020fe400000006ff */
[----:B------:R-:W-:-:S03]  /*0cc0*/  @P3 SHF.L.U32 R37, R33, 0x10, RZ ;  /* 0x0000001021253819 */ /* 0x000fc600000006ff */
[----:B------:R-:W-:-:S04]  /*0cd0*/  FMUL.FTZ R70, R70, UR8 ;  /* 0x0000000846467c20 */ /* 0x000fc80008410000 */
[----:B------:R-:W-:-:S07]  /*0ce0*/  @P3 FADD.FTZ R70, R37, R70 ;  /* 0x0000004625463221 */ /* 0x000fce0000010000 */
.L_x_208:
[----:B------:R-:W-:Y:S05]  /*0cf0*/  BSYNC B1 ;  /* 0x0000000000017941 */ /* 0x000fea0003800000 */
.L_x_206:
[----:B------:R-:W-:Y:S04]  /*0d00*/  BSSY B1, `(.L_x_209) ;  /* 0x000000d000017945 */ /* 0x000fe80003800000 */
[----:B------:R-:W-:Y:S05]  /*0d10*/  @P5 BRA `(.L_x_210) ;  /* 0x0000000000145947 */ /* 0x000fea0003800000 */
[----:B------:R-:W-:Y:S01]  /*0d20*/  IMAD.MOV.U32 R71, RZ, RZ, RZ ;  /* 0x000000ffff477224 */ /* 0x000fe200078e00ff */
[----:B------:R-:W-:Y:S06]  /*0d30*/  @!P3 BRA `(.L_x_211) ;  /* 0x000000000024b947 */ /* 0x000fec0003800000 */
[----:B-----5:R-:W-:-:S04]  /*0d40*/  PRMT R71, R33, 0x7632, R71 ;  /* 0x0000763221477816 */ /* 0x020fc80000000047 */
[----:B------:R-:W-:Y:S01]  /*0d50*/  SHF.L.U32 R71, R71, 0x10, RZ ;  /* 0x0000001047477819 */ /* 0x000fe200000006ff */
[----:B------:R-:W-:Y:S06]  /*0d60*/  BRA `(.L_x_211) ;  /* 0x0000000000187947 */ /* 0x000fec0003800000 */
.L_x_210:
[----:B-----5:R-:W-:Y:S02]  /*0d70*/  PRMT R36, R29, 0x7632, R36 ;  /* 0x000076321d247816 */ /* 0x020fe40000000024 */
[----:B------:R-:W-:Y:S02]  /*0d80*/  @P3 PRMT R37, R33, 0x7632, R37 ;  /* 0x0000763221253816 */ /* 0x000fe40000000025 */
[----:B------:R-:W-:Y:S02]  /*0d90*/  SHF.L.U32 R36, R36, 0x10, RZ ;  /* 0x0000001024247819 */ /* 0x000fe400000006ff */
[----:B------:R-:W-:-:S03]  /*0da0*/  @P3 SHF.L.U32 R38, R37, 0x10, RZ ;  /* 0x0000001025263819 */ /* 0x000fc600000006ff */
[----:B------:R-:W-:-:S04]  /*0db0*/  FMUL.FTZ R71, R36, UR8 ;  /* 0x0000000824477c20 */ /* 0x000fc80008410000 */
[----:B------:R-:W-:-:S07]  /*0dc0*/  @P3 FADD.FTZ R71, R38, R71 ;  /* 0x0000004726473221 */ /* 0x000fce0000010000 */
.L_x_211:
[----:B------:R-:W-:Y:S05]  /*0dd0*/  BSYNC B1 ;  /* 0x0000000000017941 */ /* 0x000fea0003800000 */
.L_x_209:
[----:B------:R-:W-:Y:S04]  /*0de0*/  BSSY B1, `(.L_x_212) ;  /* 0x000000a000017945 */ /* 0x000fe80003800000 */
[----:B------:R-:W-:Y:S05]  /*0df0*/  @P5 BRA `(.L_x_213) ;  /* 0x0000000000105947 */ /* 0x000fea0003800000 */
[----:B------:R-:W-:Y:S01]  /*0e00*/  MOV R72, RZ ;  /* 0x000000ff00487202 */ /* 0x000fe20000000f00 */
[----:B------:R-:W-:Y:S06]  /*0e10*/  @!P3 BRA `(.L_x_214) ;  /* 0x000000000018b947 */ /* 0x000fec0003800000 */
[----:B-----5:R-:W-:Y:S01]  /*0e20*/  SHF.L.U32 R72, R34, 0x10, RZ ;  /* 0x0000001022487819 */ /* 0x020fe200000006ff */
[----:B------:R-:W-:Y:S06]  /*0e30*/  BRA `(.L_x_214) ;  /* 0x0000000000107947 */ /* 0x000fec0003800000 */
.L_x_213:
[----:B-----5:R-:W-:Y:S01]  /*0e40*/  IMAD.U32 R72, R30, 0x10000, RZ ;  /* 0x000100001e487824 */ /* 0x020fe200078e00ff */
[----:B------:R-:W-:-:S03]  /*0e50*/  @P3 SHF.L.U32 R37, R34, 0x10, RZ ;  /* 0x0000001022253819 */ /* 0x000fc600000006ff */
[----:B------:R-:W-:-:S04]  /*0e60*/  FMUL.FTZ R72, R72, UR8 ;  /* 0x0000000848487c20 */ /* 0x000fc80008410000 */
[----:B------:R-:W-:-:S07]  /*0e70*/  @P3 FADD.FTZ R72, R37, R72 ;  /* 0x0000004825483221 */ /* 0x000fce0000010000 */
.L_x_214:
[----:B------:R-:W-:Y:S05]  /*0e80*/  BSYNC B1 ;  /* 0x0000000000017941 */ /* 0x000fea0003800000 */
.L_x_212:
[----:B------:R-:W-:Y:S04]  /*0e90*/  BSSY B1, `(.L_x_215) ;  /* 0x000000d000017945 */ /* 0x000fe80003800000 */
[----:B------:R-:W-:Y:S05]  /*0ea0*/  @P5 BRA `(.L_x_216) ;  /* 0x0000000000145947 */ /* 0x000fea0003800000 */
[----:B------:R-:W-:Y:S01]  /*0eb0*/  HFMA2.MMA R73, -RZ, RZ, 0, 0 ;  /* 0x00000000ff497435 */ /* 0x000fe200000001ff */
[----:B------:R-:W-:Y:S10]  /*0ec0*/  @!P3 BRA `(.L_x_217) ;  /* 0x000000000024b947 */ /* 0x000ff40003800000 */
[----:B-----5:R-:W-:-:S04]  /*0ed0*/  PRMT R73, R34, 0x7632, R73 ;  /* 0x0000763222497816 */ /* 0x020fc80000000049 */
[----:B------:R-:W-:Y:S01]  /*0ee0*/  SHF.L.U32 R73, R73, 0x10, RZ ;  /* 0x0000001049497819 */ /* 0x000fe200000006ff */
[----:B------:R-:W-:Y:S06]  /*0ef0*/  BRA `(.L_x_217) ;  /* 0x0000000000187947 */ /* 0x000fec0003800000 */
.L_x_216:
[----:B-----5:R-:W-:Y:S02]  /*0f00*/  PRMT R36, R30, 0x7632, R36 ;  /* 0x000076321e247816 */ /* 0x020fe40000000024 */
[----:B------:R-:W-:Y:S02]  /*0f10*/  @P3 PRMT R37, R34, 0x7632, R37 ;  /* 0x0000763222253816 */ /* 0x000fe40000000025 */
[----:B------:R-:W-:Y:S02]  /*0f20*/  SHF.L.U32 R36, R36, 0x10, RZ ;  /* 0x0000001024247819 */ /* 0x000fe400000006ff */
[----:B------:R-:W-:-:S03]  /*0f30*/  @P3 SHF.L.U32 R38, R37, 0x10, RZ ;  /* 0x0000001025263819 */ /* 0x000fc600000006ff */
[----:B------:R-:W-:-:S04]  /*0f40*/  FMUL.FTZ R73, R36, UR8 ;  /* 0x0000000824497c20 */ /* 0x000fc80008410000 */
[----:B------:R-:W-:-:S07]  /*0f50*/  @P3 FADD.FTZ R73, R38, R73 ;  /* 0x0000004926493221 */ /* 0x000fce0000010000 */
.L_x_217:
[----:B------:R-:W-:Y:S05]  /*0f60*/  BSYNC B1 ;  /* 0x0000000000017941 */ /* 0x000fea0003800000 */
.L_x_215:
[----:B------:R-:W-:Y:S04]  /*0f70*/  BSSY B1, `(.L_x_218) ;  /* 0x000000a000017945 */ /* 0x000fe80003800000 */
[----:B------:R-:W-:Y:S05]  /*0f80*/  @P5 BRA `(.L_x_219) ;  /* 0x0000000000105947 */ /* 0x000fea0003800000 */
[----:B------:R-:W-:Y:S01]  /*0f90*/  IMAD.MOV.U32 R74, RZ, RZ, RZ ;  /* 0x000000ffff4a7224 */ /* 0x000fe200078e00ff */
[----:B------:R-:W-:Y:S06]  /*0fa0*/  @!P3 BRA `(.L_x_220) ;  /* 0x000000000018b947 */ /* 0x000fec0003800000 */
[----:B-----5:R-:W-:Y:S01]  /*0fb0*/  SHF.L.U32 R74, R35, 0x10, RZ ;  /* 0x00000010234a7819 */ /* 0x020fe200000006ff */
[----:B------:R-:W-:Y:S06]  /*0fc0*/  BRA `(.L_x_220) ;  /* 0x0000000000107947 */ /* 0x000fec0003800000 */
.L_x_219:
[----:B-----5:R-:W-:Y:S02]  /*0fd0*/  SHF.L.U32 R74, R31, 0x10, RZ ;  /* 0x000000101f4a7819 */ /* 0x020fe400000006ff */
[----:B------:R-:W-:-:S03]  /*0fe0*/  @P3 SHF.L.U32 R37, R35, 0x10, RZ ;  /* 0x0000001023253819 */ /* 0x000fc600000006ff */
[----:B------:R-:W-:-:S04]  /*0ff0*/  FMUL.FTZ R74, R74, UR8 ;  /* 0x000000084a4a7c20 */ /* 0x000fc80008410000 */
[----:B------:R-:W-:-:S07]  /*1000*/  @P3 FADD.FTZ R74, R37, R74 ;  /* 0x0000004a254a3221 */ /* 0x000fce0000010000 */
.L_x_220:
[----:B------:R-:W-:Y:S05]  /*1010*/  BSYNC B1 ;  /* 0x0000000000017941 */ /* 0x000fea0003800000 */
.L_x_218:
[----:B------:R-:W-:Y:S04]  /*1020*/  BSSY B1, `(.L_x_221) ;  /* 0x000000d000017945 */ /* 0x000fe80003800000 */
[----:B------:R-:W-:Y:S05]  /*1030*/  @P5 BRA `(.L_x_222) ;  /* 0x0000000000145947 */ /* 0x000fea0003800000 */
[----:B------:R-:W-:Y:S01]  /*1040*/  MOV R75, RZ ;  /* 0x000000ff004b7202 */ /* 0x000fe20000000f00 */
[----:B------:R-:W-:Y:S06]  /*1050*/  @!P3 BRA `(.L_x_223) ;  /* 0x000000000024b947 */ /* 0x000fec0003800000 */
[----:B-----5:R-:W-:-:S04]  /*1060*/  PRMT R75, R35, 0x7632, R75 ;  /* 0x00007632234b7816 */ /* 0x020fc8000000004b */
[----:B------:R-:W-:Y:S01]  /*1070*/  SHF.L.U32 R75, R75, 0x10, RZ ;  /* 0x000000104b4b7819 */ /* 0x000fe200000006ff */
[----:B------:R-:W-:Y:S06]  /*1080*/  BRA `(.L_x_223) ;  /* 0x0000000000187947 */ /* 0x000fec0003800000 */
.L_x_222:
[----:B-----5:R-:W-:Y:S02]  /*1090*/  PRMT R36, R31, 0x7632, R36 ;  /* 0x000076321f247816 */ /* 0x020fe40000000024 */
[----:B------:R-:W-:-:S03]  /*10a0*/  @P3 PRMT R37, R35, 0x7632, R37 ;  /* 0x0000763223253816 */ /* 0x000fc60000000025 */
[----:B------:R-:W-:Y:S01]  /*10b0*/  IMAD.U32 R36, R36, 0x10000, RZ ;  /* 0x0001000024247824 */ /* 0x000fe200078e00ff */
[----:B------:R-:W-:-:S03]  /*10c0*/  @P3 SHF.L.U32 R38, R37, 0x10, RZ ;  /* 0x0000001025263819 */ /* 0x000fc600000006ff */
[----:B------:R-:W-:-:S04]  /*10d0*/  FMUL.FTZ R75, R36, UR8 ;  /* 0x00000008244b7c20 */ /* 0x000fc80008410000 */
[----:B------:R-:W-:-:S07]  /*10e0*/  @P3 FADD.FTZ R75, R38, R75 ;  /* 0x0000004b264b3221 */ /* 0x000fce0000010000 */
.L_x_223:
[----:B------:R-:W-:Y:S05]  /*10f0*/  BSYNC B1 ;  /* 0x0000000000017941 */ /* 0x000fea0003800000 */
.L_x_221:
[----:B------:R-:W0:Y:S01]  /*1100*/  LDC.64 R68, c[0x0][0x238] ;  /* 0x00008e00ff447b82 */ /* 0x000e220000000a00 */
[----:B------:R-:W-:Y:S02]  /*1110*/  F2FP.BF16.F32.PACK_AB R39, R75, R74 ;  /* 0x0000004a4b27723e */ /* 0x000fe400000010ff */
[----:B------:R-:W-:Y:S02]  /*1120*/  F2FP.BF16.F32.PACK_AB R38, R73, R72 ;  /* 0x000000484926723e */ /* 0x000fe400000010ff */
[----:B------:R-:W-:Y:S02]  /*1130*/  F2FP.BF16.F32.PACK_AB R37, R71, R70 ;  /* 0x000000464725723e */ /* 0x000fe400000010ff */
[----:B------:R-:W-:Y:S02]  /*1140*/  F2FP.BF16.F32.PACK_AB R36, R67, R66 ;  /* 0x000000424324723e */ /* 0x000fe400000010ff */
[----:B------:R-:W-:Y:S01]  /*1150*/  IADD3 R99, R99, 0x20, RZ ;  /* 0x0000002063637810 */ /* 0x000fe20007ffe0ff */
[C---:B0-----:R-:W-:Y:S01]  /*1160*/  IMAD.WIDE.U32 R68, R97.reuse, 0x10, R68 ;  /* 0x0000001061447825 */ /* 0x041fe200078e0044 */
[----:B------:R-:W-:-:S04]  /*1170*/  IADD3 R97, R97, 0x20, RZ ;  /* 0x0000002061617810 */ /* 0x000fc80007ffe0ff */
[----:B------:R0:W-:Y:S03]  /*1180*/  STG.E.128 desc[UR4][R68.64], R36 ;  /* 0x0000002444007986 */ /* 0x0001e6000c101d04 */
.L_x_199:
[----:B------:R-:W-:Y:S05]  /*1190*/  BSYNC B0 ;  /* 0x0000000000007941 */ /* 0x000fea0003800000 */
.L_x_198:
[----:B------:R-:W-:Y:S04]  /*11a0*/  BSSY B0, `(.L_x_224) ;  /* 0x0000078000007945 */ /* 0x000fe80003800000 */
[----:B------:R-:W-:Y:S05]  /*11b0*/  @!P1 BRA `(.L_x_225) ;  /* 0x0000000400d89947 */ /* 0x000fea0003800000 */
[----:B------:R-:W-:Y:S01]  /*11c0*/  ISETP.NE.U32.AND P3, PT, RZ, UR6, PT ;  /* 0x00000006ff007c0c */ /* 0x000fe2000bf65070 */
[----:B0-----:R-:W0:Y:S03]  /*11d0*/  @P4 LDC.64 R38, c[0x0][0x220] ;  /* 0x00008800ff264b82 */ /* 0x001e260000000a00 */
[----:B------:R-:W-:-:S13]  /*11e0*/  ISETP.NE.AND.EX P3, PT, RZ, UR7, PT, P3 ;  /* 0x00000007ff007c0c */ /* 0x000fda000bf65330 */
[----:B------:R-:W1:Y:S01]  /*11f0*/  @P3 LDC.64 R36, c[0x0][0x230] ;  /* 0x00008c00ff243b82 */ /* 0x000e620000000a00 */
[----:B0-----:R-:W-:-:S05]  /*1200*/  @P4 IMAD.WIDE.U32 R38, R99, 0x10, R38 ;  /* 0x0000001063264825 */ /* 0x001fca00078e0026 */
[----:B-----5:R0:W5:Y:S01]  /*1210*/  @P4 LDG.E.128 R28, desc[UR4][R38.64] ;  /* 0x00000004261c4981 */ /* 0x020162000c1e1d00 */
[----:B-1----:R-:W-:-:S05]  /*1220*/  @P3 IMAD.WIDE.U32 R36, R97, 0x10, R36 ;  /* 0x0000001061243825 */ /* 0x002fca00078e0024 */
[----:B------:R0:W5:Y:S01]  /*1230*/  @P3 LDG.E.128 R32, desc[UR4][R36.64] ;  /* 0x0000000424203981 */ /* 0x000162000c1e1d00 */
[----:B------:R-:W-:Y:S01]  /*1240*/  ISETP.GT.AND P5, PT, R95, RZ, PT ;  /* 0x000000ff5f00720c */ /* 0x000fe20003fa4270 */
[----:B------:R-:W-:-:S12]  /*1250*/  BSSY B1, `(.L_x_226) ;  /* 0x000000a000017945 */ /* 0x000fd80003800000 */
[----:B0-----:R-:W-:Y:S05]  /*1260*/  @P5 BRA `(.L_x_227) ;  /* 0x0000000000105947 */ /* 0x001fea0003800000 */
[----:B------:R-:W-:Y:S01]  /*1270*/  HFMA2.MMA R76, -RZ, RZ, 0, 0 ;  /* 0x00000000ff4c7435 */ /* 0x000fe200000001ff */
[----:B------:R-:W-:Y:S10]  /*1280*/  @!P3 BRA `(.L_x_228) ;  /* 0x000000000018b947 */ /* 0x000ff40003800000 */
[----:B-----5:R-:W-:Y:S01]  /*1290*/  SHF.L.U32 R76, R32, 0x10, RZ ;  /* 0x00000010204c7819 */ /* 0x020fe200000006ff */
[----:B------:R-:W-:Y:S06]  /*12a0*/  BRA `(.L_x_228) ;  /* 0x0000000000107947 */ /* 0x000fec0003800000 */
.L_x_227:
[----:B-----5:R-:W-:Y:S01]  /*12b0*/  IMAD.U32 R76, R28, 0x10000, RZ ;  /* 0x000100001c4c7824 */ /* 0x020fe200078e00ff */
[----:B------:R-:W-:-:S03]  /*12c0*/  @P3 SHF.L.U32 R37, R32, 0x10, RZ ;  /* 0x0000001020253819 */ /* 0x000fc600000006ff */
[----:B------:R-:W-:-:S04]  /*12d0*/  FMUL.FTZ R76, R76, UR8 ;  /* 0x000000084c4c7c20 */ /* 0x000fc80008410000 */
[----:B------:R-:W-:-:S07]  /*12e0*/  @P3 FADD.FTZ R76, R37, R76 ;  /* 0x0000004c254c3221 */ /* 0x000fce0000010000 */
.L_x_228:
[----:B------:R-:W-:Y:S05]  /*12f0*/  BSYNC B1 ;  /* 0x0000000000017941 */ /* 0x000fea0003800000 */
.L_x_226:
[----:B------:R-:W-:Y:S04]  /*1300*/  BSSY B1, `(.L_x_229) ;  /* 0x000000d000017945 */ /* 0x000fe80003800000 */
[----:B------:R-:W-:Y:S05]  /*1310*/  @P5 BRA `(.L_x_230) ;  /* 0x0000000000145947 */ /* 0x000fea0003800000 */
[----:B------:R-:W-:Y:S01]  /*1320*/  MOV R77, RZ ;  /* 0x000000ff004d7202 */ /* 0x000fe20000000f00 */
[----:B------:R-:W-:Y:S06]  /*1330*/  @!P3 BRA `(.L_x_231) ;  /* 0x000000000024b947 */ /* 0x000fec0003800000 */
[----:B-----5:R-:W-:-:S04]  /*1340*/  PRMT R77, R32, 0x7632, R77 ;  /* 0x00007632204d7816 */ /* 0x020fc8000000004d */
[----:B------:R-:W-:Y:S01]  /*1350*/  SHF.L.U32 R77, R77, 0x10, RZ ;  /* 0x000000104d4d7819 */ /* 0x000fe200000006ff */
[----:B------:R-:W-:Y:S06]  /*1360*/  BRA `(.L_x_231) ;  /* 0x0000000000187947 */ /* 0x000fec0003800000 */
.L_x_230:
[----:B-----5:R-:W-:Y:S02]  /*1370*/  PRMT R36, R28, 0x7632, R36 ;  /* 0x000076321c247816 */ /* 0x020fe40000000024 */
[----:B------:R-:W-:Y:S02]  /*1380*/  @P3 PRMT R37, R32, 0x7632, R37 ;  /* 0x0000763220253816 */ /* 0x000fe40000000025 */
[----:B------:R-:W-:Y:S02]  /*1390*/  SHF.L.U32 R36, R36, 0x10, RZ ;  /* 0x0000001024247819 */ /* 0x000fe400000006ff */
[----:B------:R-:W-:-:S03]  /*13a0*/  @P3 SHF.L.U32 R38, R37, 0x10, RZ ;  /* 0x0000001025263819 */ /* 0x000fc600000006ff */
[----:B------:R-:W-:-:S04]  /*13b0*/  FMUL.FTZ R77, R36, UR8 ;  /* 0x00000008244d7c20 */ /* 0x000fc80008410000 */
[----:B------:R-:W-:-:S07]  /*13c0*/  @P3 FADD.FTZ R77, R38, R77 ;  /* 0x0000004d264d3221 */ /* 0x000fce0000010000 */
.L_x_231:
[----:B------:R-:W-:Y:S05]  /*13d0*/  BSYNC B1 ;  /* 0x0000000000017941 */ /* 0x000fea0003800000 */
.L_x_229:
[----:B------:R-:W-:Y:S04]  /*13e0*/  BSSY B1, `(.L_x_232) ;  /* 0x000000a000017945 */ /* 0x000fe80003800000 */
[----:B------:R-:W-:Y:S05]  /*13f0*/  @P5 BRA `(.L_x_233) ;  /* 0x0000000000105947 */ /* 0x000fea0003800000 */
[----:B------:R-:W-:Y:S01]  /*1400*/  IMAD.MOV.U32 R78, RZ, RZ, RZ ;  /* 0x000000ffff4e7224 */ /* 0x000fe200078e00ff */
[----:B------:R-:W-:Y:S06]  /*1410*/  @!P3 BRA `(.L_x_234) ;  /* 0x000000000018b947 */ /* 0x000fec0003800000 */
[----:B-----5:R-:W-:Y:S01]  /*1420*/  SHF.L.U32 R78, R33, 0x10, RZ ;  /* 0x00000010214e7819 */ /* 0x020fe200000006ff */
[----:B------:R-:W-:Y:S06]  /*1430*/  BRA `(.L_x_234) ;  /* 0x0000000000107947 */ /* 0x000fec0003800000 */
.L_x_233:
[----:B-----5:R-:W-:Y:S02]  /*1440*/  SHF.L.U32 R78, R29, 0x10, RZ ;  /* 0x000000101d4e7819 */ /* 0x020fe400000006ff */
[----:B------:R-:W-:-:S03]  /*1450*/  @P3 SHF.L.U32 R37, R33, 0x10, RZ ;  /* 0x0000001021253819 */ /* 0x000fc600000006ff */
[----:B------:R-:W-:-:S04]  /*1460*/  FMUL.FTZ R78, R78, UR8 ;  /* 0x000000084e4e7c20 */ /* 0x000fc80008410000 */
[----:B------:R-:W-:-:S07]  /*1470*/  @P3 FADD.FTZ R78, R37, R78 ;  /* 0x0000004e254e3221 */ /* 0x000fce0000010000 */
.L_x_234:
[----:B------:R-:W-:Y:S05]  /*1480*/  BSYNC B1 ;  /* 0x0000000000017941 */ /* 0x000fea0003800000 */
.L_x_232:
[----:B------:R-:W-:Y:S04]  /*1490*/  BSSY B1, `(.L_x_235) ;  /* 0x000000d000017945 */ /* 0x000fe80003800000 */
[----:B------:R-:W-:Y:S05]  /*14a0*/  @P5 BRA `(.L_x_236) ;  /* 0x0000000000145947 */ /* 0x000fea0003800000 */
[----:B------:R-:W-:Y:S01]  /*14b0*/  HFMA2.MMA R79, -RZ, RZ, 0, 0 ;  /* 0x00000000ff4f7435 */ /* 0x000fe200000001ff */
[----:B------:R-:W-:Y:S10]  /*14c0*/  @!P3 BRA `(.L_x_237) ;  /* 0x000000000024b947 */ /* 0x000ff40003800000 */
[----:B-----5:R-:W-:-:S04]  /*14d0*/  PRMT R79, R33, 0x7632, R79 ;  /* 0x00007632214f7816 */ /* 0x020fc8000000004f */
[----:B------:R-:W-:Y:S01]  /*14e0*/  SHF.L.U32 R79, R79, 0x10, RZ ;  /* 0x000000104f4f7819 */ /* 0x000fe200000006ff */
[----:B------:R-:W-:Y:S06]  /*14f0*/  BRA `(.L_x_237) ;  /* 0x0000000000187947 */ /* 0x000fec0003800000 */
.L_x_236:
[----:B-----5:R-:W-:Y:S02]  /*1500*/  PRMT R36, R29, 0x7632, R36 ;  /* 0x000076321d247816 */ /* 0x020fe40000000024 */
[----:B------:R-:W-:-:S03]  /*1510*/  @P3 PRMT R37, R33, 0x7632, R37 ;  /* 0x0000763221253816 */ /* 0x000fc60000000025 */
[----:B------:R-:W-:Y:S01]  /*1520*/  IMAD.U32 R36, R36, 0x10000, RZ ;  /* 0x0001000024247824 */ /* 0x000fe200078e00ff */
[----:B------:R-:W-:-:S03]  /*1530*/  @P3 SHF.L.U32 R38, R37, 0x10, RZ ;  /* 0x0000001025263819 */ /* 0x000fc600000006ff */
[----:B------:R-:W-:-:S04]  /*1540*/  FMUL.FTZ R79, R36, UR8 ;  /* 0x00000008244f7c20 */ /* 0x000fc80008410000 */
[----:B------:R-:W-:-:S07]  /*1550*/  @P3 FADD.FTZ R79, R38, R79 ;  /* 0x0000004f264f3221 */ /* 0x000fce0000010000 */
.L_x_237:
[----:B------:R-:W-:Y:S05]  /*1560*/  BSYNC B1 ;  /* 0x0000000000017941 */ /* 0x000fea0003800000 */
.L_x_235:
[----:B------:R-:W-:Y:S04]  /*1570*/  BSSY B1, `(.L_x_238) ;  /* 0x000000a000017945 */ /* 0x000fe80003800000 */
[----:B------:R-:W-:Y:S05]  /*1580*/  @P5 BRA `(.L_x_239) ;  /* 0x0000000000105947 */ /* 0x000fea0003800000 */
[----:B------:R-:W-:Y:S01]  /*1590*/  MOV R80, RZ ;  /* 0x000000ff00507202 */ /* 0x000fe20000000f00 */
[----:B------:R-:W-:Y:S06]  /*15a0*/  @!P3 BRA `(.L_x_240) ;  /* 0x000000000018b947 */ /* 0x000fec0003800000 */
[----:B-----5:R-:W-:Y:S01]  /*15b0*/  SHF.L.U32 R80, R34, 0x10, RZ ;  /* 0x0000001022507819 */ /* 0x020fe200000006ff */
[----:B------:R-:W-:Y:S06]  /*15c0*/  BRA `(.L_x_240) ;  /* 0x0000000000107947 */ /* 0x000fec0003800000 */
.L_x_239:
[----:B-----5:R-:W-:Y:S02]  /*15d0*/  SHF.L.U32 R80, R30, 0x10, RZ ;  /* 0x000000101e507819 */ /* 0x020fe400000006ff */
[----:B------:R-:W-:-:S03]  /*15e0*/  @P3 SHF.L.U32 R37, R34, 0x10, RZ ;  /* 0x0000001022253819 */ /* 0x000fc600000006ff */
[----:B------:R-:W-:-:S04]  /*15f0*/  FMUL.FTZ R80, R80, UR8 ;  /* 0x0000000850507c20 */ /* 0x000fc80008410000 */
[----:B------:R-:W-:-:S07]  /*1600*/  @P3 FADD.FTZ R80, R37, R80 ;  /* 0x0000005025503221 */ /* 0x000fce0000010000 */
.L_x_240:
[----:B------:R-:W-:Y:S05]  /*1610*/  BSYNC B1 ;  /* 0x0000000000017941 */ /* 0x000fea0003800000 */
.L_x_238:
[----:B------:R-:W-:Y:S04]  /*1620*/  BSSY B1, `(.L_x_241) ;  /* 0x000000d000017945 */ /* 0x000fe80003800000 */
[----:B------:R-:W-:Y:S05]  /*1630*/  @P5 BRA `(.L_x_242) ;  /* 0x0000000000145947 */ /* 0x000fea0003800000 */
[----:B------:R-:W-:Y:S01]  /*1640*/  IMAD.MOV.U32 R81, RZ, RZ, RZ ;  /* 0x000000ffff517224 */ /* 0x000fe200078e00ff */
[----:B------:R-:W-:Y:S06]  /*1650*/  @!P3 BRA `(.L_x_243) ;  /* 0x000000000024b947 */ /* 0x000fec0003800000 */
[----:B-----5:R-:W-:-:S04]  /*1660*/  PRMT R81, R34, 0x7632, R81 ;  /* 0x0000763222517816 */ /* 0x020fc80000000051 */
[----:B------:R-:W-:Y:S01]  /*1670*/  SHF.L.U32 R81, R81, 0x10, RZ ;  /* 0x0000001051517819 */ /* 0x000fe200000006ff */
[----:B------:R-:W-:Y:S06]  /*1680*/  BRA `(.L_x_243) ;  /* 0x0000000000187947 */ /* 0x000fec0003800000 */
.L_x_242:
[----:B-----5:R-:W-:Y:S02]  /*1690*/  PRMT R36, R30, 0x7632, R36 ;  /* 0x000076321e247816 */ /* 0x020fe40000000024 */
[----:B------:R-:W-:Y:S02]  /*16a0*/  @P3 PRMT R37, R34, 0x7632, R37 ;  /* 0x0000763222253816 */ /* 0x000fe40000000025 */
[----:B------:R-:W-:Y:S02]  /*16b0*/  SHF.L.U32 R36, R36, 0x10, RZ ;  /* 0x0000001024247819 */ /* 0x000fe400000006ff */
[----:B------:R-:W-:-:S03]  /*16c0*/  @P3 SHF.L.U32 R38, R37, 0x10, RZ ;  /* 0x0000001025263819 */ /* 0x000fc600000006ff */
[----:B------:R-:W-:-:S04]  /*16d0*/  FMUL.FTZ R81, R36, UR8 ;  /* 0x0000000824517c20 */ /* 0x000fc80008410000 */
[----:B------:R-:W-:-:S07]  /*16e0*/  @P3 FADD.FTZ R81, R38, R81 ;  /* 0x0000005126513221 */ /* 0x000fce0000010000 */
.L_x_243:
[----:B------:R-:W-:Y:S05]  /*16f0*/  BSYNC B1 ;  /* 0x0000000000017941 */ /* 0x000fea0003800000 */
.L_x_241:
[----:B------:R-:W-:Y:S04]  /*1700*/  BSSY B1, `(.L_x_244) ;  /* 0x000000a000017945 */ /* 0x000fe80003800000 */
[----:B------:R-:W-:Y:S05]  /*1710*/  @P5 BRA `(.L_x_245) ;  /* 0x0000000000105947 */ /* 0x000fea0003800000 */
[----:B------:R-:W-:Y:S01]  /*1720*/  HFMA2.MMA R82, -RZ, RZ, 0, 0 ;  /* 0x00000000ff527435 */ /* 0x000fe200000001ff */
[----:B------:R-:W-:Y:S10]  /*1730*/  @!P3 BRA `(.L_x_246) ;  /* 0x000000000018b947 */ /* 0x000ff40003800000 */
[----:B-----5:R-:W-:Y:S01]  /*1740*/  SHF.L.U32 R82, R35, 0x10, RZ ;  /* 0x0000001023527819 */ /* 0x020fe200000006ff */
[----:B------:R-:W-:Y:S06]  /*1750*/  BRA `(.L_x_246) ;  /* 0x0000000000107947 */ /* 0x000fec0003800000 */
.L_x_245:
[----:B-----5:R-:W-:Y:S01]  /*1760*/  SHF.L.U32 R82, R31, 0x10, RZ ;  /* 0x000000101f527819 */ /* 0x020fe200000006ff */
[----:B------:R-:W-:-:S04]  /*1770*/  @P3 IMAD.U32 R37, R35, 0x10000, RZ ;  /* 0x0001000023253824 */ /* 0x000fc800078e00ff */
[----:B------:R-:W-:-:S04]  /*1780*/  FMUL.FTZ R82, R82, UR8 ;  /* 0x0000000852527c20 */ /* 0x000fc80008410000 */
[----:B------:R-:W-:-:S07]  /*1790*/  @P3 FADD.FTZ R82, R37, R82 ;  /* 0x0000005225523221 */ /* 0x000fce0000010000 */
.L_x_246:
[----:B------:R-:W-:Y:S05]  /*17a0*/  BSYNC B1 ;  /* 0x0000000000017941 */ /* 0x000fea0003800000 */
.L_x_244:
[----:B------:R-:W-:Y:S04]  /*17b0*/  BSSY B1, `(.L_x_247) ;  /* 0x000000d000017945 */ /* 0x000fe80003800000 */
[----:B------:R-:W-:Y:S05]  /*17c0*/  @P5 BRA `(.L_x_248) ;  /* 0x0000000000145947 */ /* 0x000fea0003800000 */
[----:B------:R-:W-:Y:S01]  /*17d0*/  MOV R83, RZ ;  /* 0x000000ff00537202 */ /* 0x000fe20000000f00 */
[----:B------:R-:W-:Y:S06]  /*17e0*/  @!P3 BRA `(.L_x_249) ;  /* 0x000000000024b947 */ /* 0x000fec0003800000 */
[----:B-----5:R-:W-:-:S04]  /*17f0*/  PRMT R83, R35, 0x7632, R83 ;  /* 0x0000763223537816 */ /* 0x020fc80000000053 */
[----:B------:R-:W-:Y:S01]  /*1800*/  SHF.L.U32 R83, R83, 0x10, RZ ;  /* 0x0000001053537819 */ /* 0x000fe200000006ff */
[----:B------:R-:W-:Y:S06]  /*1810*/  BRA `(.L_x_249) ;  /* 0x0000000000187947 */ /* 0x000fec0003800000 */
.L_x_248:
[----:B-----5:R-:W-:Y:S02]  /*1820*/  PRMT R36, R31, 0x7632, R36 ;  /* 0x000076321f247816 */ /* 0x020fe40000000024 */
[----:B------:R-:W-:Y:S02]  /*1830*/  @P3 PRMT R37, R35, 0x7632, R37 ;  /* 0x0000763223253816 */ /* 0x000fe40000000025 */
[----:B------:R-:W-:Y:S02]  /*1840*/  SHF.L.U32 R36, R36, 0x10, RZ ;  /* 0x0000001024247819 */ /* 0x000fe400000006ff */
[----:B------:R-:W-:-:S03]  /*1850*/  @P3 SHF.L.U32 R38, R37, 0x10, RZ ;  /* 0x0000001025263819 */ /* 0x000fc600000006ff */
[----:B------:R-:W-:-:S04]  /*1860*/  FMUL.FTZ R83, R36, UR8 ;  /* 0x0000000824537c20 */ /* 0x000fc80008410000 */
[----:B------:R-:W-:-:S07]  /*1870*/  @P3 FADD.FTZ R83, R38, R83 ;  /* 0x0000005326533221 */ /* 0x000fce0000010000 */
.L_x_249:
[----:B------:R-:W-:Y:S05]  /*1880*/  BSYNC B1 ;  /* 0x0000000000017941 */ /* 0x000fea0003800000 */
.L_x_247:
        /* <DEDUP_REMOVED lines=9> */
.L_x_225:
[----:B------:R-:W-:Y:S05]  /*1920*/  BSYNC B0 ;  /* 0x0000000000007941 */ /* 0x000fea0003800000 */
.L_x_224:
[----:B------:R-:W-:Y:S04]  /*1930*/  BSSY B0, `(.L_x_250) ;  /* 0x0000076000007945 */ /* 0x000fe80003800000 */
[----:B------:R-:W-:Y:S05]  /*1940*/  @!P0 BRA `(.L_x_251) ;  /* 0x0000000400d08947 */ /* 0x000fea0003800000 */
[----:B------:R-:W-:Y:S01]  /*1950*/  ISETP.NE.U32.AND P3, PT, RZ, UR6, PT ;  /* 0x00000006ff007c0c */ /* 0x000fe2000bf65070 */
[----:B01----:R-:W0:Y:S03]  /*1960*/  @P4 LDC.64 R38, c[0x0][0x220] ;  /* 0x00008800ff264b82 */ /* 0x003e260000000a00 */
        /* <DEDUP_REMOVED lines=13> */
.L_x_253:
[----:B-----5:R-:W-:Y:S02]  /*1a40*/  SHF.L.U32 R84, R28, 0x10, RZ ;  /* 0x000000101c547819 */ /* 0x020fe400000006ff */
[----:B------:R-:W-:-:S03]  /*1a50*/  @P3 SHF.L.U32 R37, R32, 0x10, RZ ;  /* 0x0000001020253819 */ /* 0x000fc600000006ff */
[----:B------:R-:W-:-:S04]  /*1a60*/  FMUL.FTZ R84, R84, UR8 ;  /* 0x0000000854547c20 */ /* 0x000fc80008410000 */
[----:B------:R-:W-:-:S07]  /*1a70*/  @P3 FADD.FTZ R84, R37, R84 ;  /* 0x0000005425543221 */ /* 0x000fce0000010000 */
.L_x_254:
[----:B------:R-:W-:Y:S05]  /*1a80*/  BSYNC B1 ;  /* 0x0000000000017941 */ /* 0x000fea0003800000 */
.L_x_252:
[----:B------:R-:W-:Y:S04]  /*1a90*/  BSSY B1, `(.L_x_255) ;  /* 0x000000d000017945 */ /* 0x000fe80003800000 */
[----:B------:R-:W-:Y:S05]  /*1aa0*/  @P4 BRA `(.L_x_256) ;  /* 0x0000000000144947 */ /* 0x000fea0003800000 */
[----:B------:R-:W-:Y:S01]  /*1ab0*/  HFMA2.MMA R85, -RZ, RZ, 0, 0 ;  /* 0x00000000ff557435 */ /* 0x000fe200000001ff */
[----:B------:R-:W-:Y:S10]  /*1ac0*/  @!P3 BRA `(.L_x_257) ;  /* 0x000000000024b947 */ /* 0x000ff40003800000 */
[----:B-----5:R-:W-:-:S04]  /*1ad0*/  PRMT R85, R32, 0x7632, R85 ;  /* 0x0000763220557816 */ /* 0x020fc80000000055 */
[----:B------:R-:W-:Y:S01]  /*1ae0*/  SHF.L.U32 R85, R85, 0x10, RZ ;  /* 0x0000001055557819 */ /* 0x000fe200000006ff */
[----:B------:R-:W-:Y:S06]  /*1af0*/  BRA `(.L_x_257) ;  /* 0x0000000000187947 */ /* 0x000fec0003800000 */
.L_x_256:
[----:B-----5:R-:W-:Y:S02]  /*1b00*/  PRMT R36, R28, 0x7632, R36 ;  /* 0x000076321c247816 */ /* 0x020fe40000000024 */
[----:B------:R-:W-:Y:S02]  /*1b10*/  @P3 PRMT R37, R32, 0x7632, R37 ;  /* 0x0000763220253816 */ /* 0x000fe40000000025 */
[----:B------:R-:W-:-:S03]  /*1b20*/  SHF.L.U32 R36, R36, 0x10, RZ ;  /* 0x0000001024247819 */ /* 0x000fc600000006ff */
[----:B------:R-:W-:Y:S02]  /*1b30*/  @P3 IMAD.U32 R38, R37, 0x10000, RZ ;  /* 0x0001000025263824 */ /* 0x000fe400078e00ff */
[----:B------:R-:W-:-:S04]  /*1b40*/  FMUL.FTZ R85, R36, UR8 ;  /* 0x0000000824557c20 */ /* 0x000fc80008410000 */
[----:B------:R-:W-:-:S07]  /*1b50*/  @P3 FADD.FTZ R85, R38, R85 ;  /* 0x0000005526553221 */ /* 0x000fce0000010000 */
.L_x_257:
[----:B------:R-:W-:Y:S05]  /*1b60*/  BSYNC B1 ;  /* 0x0000000000017941 */ /* 0x000fea0003800000 */
.L_x_255:
[----:B------:R-:W-:Y:S04]  /*1b70*/  BSSY B1, `(.L_x_258) ;  /* 0x000000a000017945 */ /* 0x000fe80003800000 */
[----:B------:R-:W-:Y:S05]  /*1b80*/  @P4 BRA `(.L_x_259) ;  /* 0x0000000000104947 */ /* 0x000fea0003800000 */
[----:B------:R-:W-:Y:S01]  /*1b90*/  MOV R86, RZ ;  /* 0x000000ff00567202 */ /* 0x000fe20000000f00 */
[----:B------:R-:W-:Y:S06]  /*1ba0*/  @!P3 BRA `(.L_x_260) ;  /* 0x000000000018b947 */ /* 0x000fec0003800000 */
[----:B-----5:R-:W-:Y:S01]  /*1bb0*/  SHF.L.U32 R86, R33, 0x10, RZ ;  /* 0x0000001021567819 */ /* 0x020fe200000006ff */
[----:B------:R-:W-:Y:S06]  /*1bc0*/  BRA `(.L_x_260) ;  /* 0x0000000000107947 */ /* 0x000fec0003800000 */
.L_x_259:
[----:B-----5:R-:W-:Y:S02]  /*1bd0*/  SHF.L.U32 R86, R29, 0x10, RZ ;  /* 0x000000101d567819 */ /* 0x020fe400000006ff */
[----:B------:R-:W-:-:S03]  /*1be0*/  @P3 SHF.L.U32 R37, R33, 0x10, RZ ;  /* 0x0000001021253819 */ /* 0x000fc600000006ff */
[----:B------:R-:W-:-:S04]  /*1bf0*/  FMUL.FTZ R86, R86, UR8 ;  /* 0x0000000856567c20 */ /* 0x000fc80008410000 */
[----:B------:R-:W-:-:S07]  /*1c00*/  @P3 FADD.FTZ R86, R37, R86 ;  /* 0x0000005625563221 */ /* 0x000fce0000010000 */
.L_x_260:
[----:B------:R-:W-:Y:S05]  /*1c10*/  BSYNC B1 ;  /* 0x0000000000017941 */ /* 0x000fea0003800000 */
.L_x_258:
[----:B------:R-:W-:Y:S04]  /*1c20*/  BSSY B1, `(.L_x_261) ;  /* 0x000000d000017945 */ /* 0x000fe80003800000 */
[----:B------:R-:W-:Y:S05]  /*1c30*/  @P4 BRA `(.L_x_262) ;  /* 0x0000000000144947 */ /* 0x000fea0003800000 */
[----:B------:R-:W-:Y:S01]  /*1c40*/  HFMA2.MMA R87, -RZ, RZ, 0, 0 ;  /* 0x00000000ff577435 */ /* 0x000fe200000001ff */
[----:B------:R-:W-:Y:S10]  /*1c50*/  @!P3 BRA `(.L_x_263) ;  /* 0x000000000024b947 */ /* 0x000ff40003800000 */
[----:B-----5:R-:W-:-:S04]  /*1c60*/  PRMT R87, R33, 0x7632, R87 ;  /* 0x0000763221577816 */ /* 0x020fc80000000057 */
[----:B------:R-:W-:Y:S01]  /*1c70*/  SHF.L.U32 R87, R87, 0x10, RZ ;  /* 0x0000001057577819 */ /* 0x000fe200000006ff */
[----:B------:R-:W-:Y:S06]  /*1c80*/  BRA `(.L_x_263) ;  /* 0x0000000000187947 */ /* 0x000fec0003800000 */
.L_x_262:
[----:B-----5:R-:W-:Y:S02]  /*1c90*/  PRMT R36, R29, 0x7632, R36 ;  /* 0x000076321d247816 */ /* 0x020fe40000000024 */
[----:B------:R-:W-:-:S03]  /*1ca0*/  @P3 PRMT R37, R33, 0x7632, R37 ;  /* 0x0000763221253816 */ /* 0x000fc60000000025 */
[----:B------:R-:W-:Y:S01]  /*1cb0*/  IMAD.U32 R36, R36, 0x10000, RZ ;  /* 0x0001000024247824 */ /* 0x000fe200078e00ff */
[----:B------:R-:W-:-:S03]  /*1cc0*/  @P3 SHF.L.U32 R38, R37, 0x10, RZ ;  /* 0x0000001025263819 */ /* 0x000fc600000006ff */
[----:B------:R-:W-:-:S04]  /*1cd0*/  FMUL.FTZ R87, R36, UR8 ;  /* 0x0000000824577c20 */ /* 0x000fc80008410000 */
[----:B------:R-:W-:-:S07]  /*1ce0*/  @P3 FADD.FTZ R87, R38, R87 ;  /* 0x0000005726573221 */ /* 0x000fce0000010000 */
.L_x_263:
[----:B------:R-:W-:Y:S05]  /*1cf0*/  BSYNC B1 ;  /* 0x0000000000017941 */ /* 0x000fea0003800000 */
.L_x_261:
[----:B------:R-:W-:Y:S04]  /*1d00*/  BSSY B1, `(.L_x_264) ;  /* 0x000000a000017945 */ /* 0x000fe80003800000 */
[----:B------:R-:W-:Y:S05]  /*1d10*/  @P4 BRA `(.L_x_265) ;  /* 0x0000000000104947 */ /* 0x000fea0003800000 */
[----:B------:R-:W-:Y:S01]  /*1d20*/  MOV R88, RZ ;  /* 0x000000ff00587202 */ /* 0x000fe20000000f00 */
[----:B------:R-:W-:Y:S06]  /*1d30*/  @!P3 BRA `(.L_x_266) ;  /* 0x000000000018b947 */ /* 0x000fec0003800000 */
[----:B-----5:R-:W-:Y:S01]  /*1d40*/  SHF.L.U32 R88, R34, 0x10, RZ ;  /* 0x0000001022587819 */ /* 0x020fe200000006ff */
[----:B------:R-:W-:Y:S06]  /*1d50*/  BRA `(.L_x_266) ;  /* 0x0000000000107947 */ /* 0x000fec0003800000 */
.L_x_265:
[----:B-----5:R-:W-:Y:S02]  /*1d60*/  SHF.L.U32 R88, R30, 0x10, RZ ;  /* 0x000000101e587819 */ /* 0x020fe400000006ff */
[----:B------:R-:W-:-:S03]  /*1d70*/  @P3 SHF.L.U32 R37, R34, 0x10, RZ ;  /* 0x0000001022253819 */ /* 0x000fc600000006ff */
[----:B------:R-:W-:-:S04]  /*1d80*/  FMUL.FTZ R88, R88, UR8 ;  /* 0x0000000858587c20 */ /* 0x000fc80008410000 */
[----:B------:R-:W-:-:S07]  /*1d90*/  @P3 FADD.FTZ R88, R37, R88 ;  /* 0x0000005825583221 */ /* 0x000fce0000010000 */
.L_x_266:
[----:B------:R-:W-:Y:S05]  /*1da0*/  BSYNC B1 ;  /* 0x0000000000017941 */ /* 0x000fea0003800000 */
.L_x_264:
[----:B------:R-:W-:Y:S04]  /*1db0*/  BSSY B1, `(.L_x_267) ;  /* 0x000000d000017945 */ /* 0x000fe80003800000 */
[----:B------:R-:W-:Y:S05]  /*1dc0*/  @P4 BRA `(.L_x_268) ;  /* 0x0000000000144947 */ /* 0x000fea0003800000 */
[----:B------:R-:W-:Y:S01]  /*1dd0*/  HFMA2.MMA R89, -RZ, RZ, 0, 0 ;  /* 0x00000000ff597435 */ /* 0x000fe200000001ff */
[----:B------:R-:W-:Y:S10]  /*1de0*/  @!P3 BRA `(.L_x_269) ;  /* 0x000000000024b947 */ /* 0x000ff40003800000 */
[----:B-----5:R-:W-:-:S05]  /*1df0*/  PRMT R89, R34, 0x7632, R89 ;  /* 0x0000763222597816 */ /* 0x020fca0000000059 */
[----:B------:R-:W-:Y:S01]  /*1e00*/  IMAD.U32 R89, R89, 0x10000, RZ ;  /* 0x0001000059597824 */ /* 0x000fe200078e00ff */
[----:B------:R-:W-:Y:S06]  /*1e10*/  BRA `(.L_x_269) ;  /* 0x0000000000187947 */ /* 0x000fec0003800000 */
.L_x_268:
[----:B-----5:R-:W-:Y:S02]  /*1e20*/  PRMT R36, R30, 0x7632, R36 ;  /* 0x000076321e247816 */ /* 0x020fe40000000024 */
[----:B------:R-:W-:Y:S02]  /*1e30*/  @P3 PRMT R37, R34, 0x7632, R37 ;  /* 0x0000763222253816 */ /* 0x000fe40000000025 */
[----:B------:R-:W-:Y:S02]  /*1e40*/  SHF.L.U32 R36, R36, 0x10, RZ ;  /* 0x0000001024247819 */ /* 0x000fe400000006ff */
[----:B------:R-:W-:-:S03]  /*1e50*/  @P3 SHF.L.U32 R38, R37, 0x10, RZ ;  /* 0x0000001025263819 */ /* 0x000fc600000006ff */
[----:B------:R-:W-:-:S04]  /*1e60*/  FMUL.FTZ R89, R36, UR8 ;  /* 0x0000000824597c20 */ /* 0x000fc80008410000 */
[----:B------:R-:W-:-:S07]  /*1e70*/  @P3 FADD.FTZ R89, R38, R89 ;  /* 0x0000005926593221 */ /* 0x000fce0000010000 */
.L_x_269:
[----:B------:R-:W-:Y:S05]  /*1e80*/  BSYNC B1 ;  /* 0x0000000000017941 */ /* 0x000fea0003800000 */
.L_x_267:
[----:B------:R-:W-:Y:S04]  /*1e90*/  BSSY B1, `(.L_x_270) ;  /* 0x000000a000017945 */ /* 0x000fe80003800000 */
[----:B------:R-:W-:Y:S05]  /*1ea0*/  @P4 BRA `(.L_x_271) ;  /* 0x0000000000104947 */ /* 0x000fea0003800000 */
[----:B------:R-:W-:Y:S01]  /*1eb0*/  MOV R90, RZ ;  /* 0x000000ff005a7202 */ /* 0x000fe20000000f00 */
[----:B------:R-:W-:Y:S06]  /*1ec0*/  @!P3 BRA `(.L_x_272) ;  /* 0x000000000018b947 */ /* 0x000fec0003800000 */
[----:B-----5:R-:W-:Y:S01]  /*1ed0*/  SHF.L.U32 R90, R35, 0x10, RZ ;  /* 0x00000010235a7819 */ /* 0x020fe200000006ff */
[----:B------:R-:W-:Y:S06]  /*1ee0*/  BRA `(.L_x_272) ;  /* 0x0000000000107947 */ /* 0x000fec0003800000 */
.L_x_271:
[----:B-----5:R-:W-:Y:S02]  /*1ef0*/  SHF.L.U32 R90, R31, 0x10, RZ ;  /* 0x000000101f5a7819 */ /* 0x020fe400000006ff */
[----:B------:R-:W-:-:S03]  /*1f00*/  @P3 SHF.L.U32 R37, R35, 0x10, RZ ;  /* 0x0000001023253819 */ /* 0x000fc600000006ff */
[----:B------:R-:W-:-:S04]  /*1f10*/  FMUL.FTZ R90, R90, UR8 ;  /* 0x000000085a5a7c20 */ /* 0x000fc80008410000 */
[----:B------:R-:W-:-:S07]  /*1f20*/  @P3 FADD.FTZ R90, R37, R90 ;  /* 0x0000005a255a3221 */ /* 0x000fce0000010000 */
.L_x_272:
[----:B------:R-:W-:Y:S05]  /*1f30*/  BSYNC B1 ;  /* 0x0000000000017941 */ /* 0x000fea0003800000 */
.L_x_270:
[----:B------:R-:W-:Y:S04]  /*1f40*/  BSSY B1, `(.L_x_273) ;  /* 0x000000d000017945 */ /* 0x000fe80003800000 */
[----:B------:R-:W-:Y:S05]  /*1f50*/  @P4 BRA `(.L_x_274) ;  /* 0x0000000000144947 */ /* 0x000fea0003800000 */
[----:B------:R-:W-:Y:S01]  /*1f60*/  IMAD.MOV.U32 R91, RZ, RZ, RZ ;  /* 0x000000ffff5b7224 */ /* 0x000fe200078e00ff */
[----:B------:R-:W-:Y:S06]  /*1f70*/  @!P3 BRA `(.L_x_275) ;  /* 0x000000000024b947 */ /* 0x000fec0003800000 */
[----:B-----5:R-:W-:-:S04]  /*1f80*/  PRMT R91, R35, 0x7632, R91 ;  /* 0x00007632235b7816 */ /* 0x020fc8000000005b */
[----:B------:R-:W-:Y:S01]  /*1f90*/  SHF.L.U32 R91, R91, 0x10, RZ ;  /* 0x000000105b5b7819 */ /* 0x000fe200000006ff */
[----:B------:R-:W-:Y:S06]  /*1fa0*/  BRA `(.L_x_275) ;  /* 0x0000000000187947 */ /* 0x000fec0003800000 */
.L_x_274:
[----:B-----5:R-:W-:Y:S02]  /*1fb0*/  PRMT R36, R31, 0x7632, R36 ;  /* 0x000076321f247816 */ /* 0x020fe40000000024 */
[----:B------:R-:W-:Y:S02]  /*1fc0*/  @P3 PRMT R37, R35, 0x7632, R37 ;  /* 0x0000763223253816 */ /* 0x000fe40000000025 */
[----:B------:R-:W-:Y:S02]  /*1fd0*/  SHF.L.U32 R36, R36, 0x10, RZ ;  /* 0x0000001024247819 */ /* 0x000fe400000006ff */
[----:B------:R-:W-:-:S03]  /*1fe0*/  @P3 SHF.L.U32 R38, R37, 0x10, RZ ;  /* 0x0000001025263819 */ /* 0x000fc600000006ff */
[----:B------:R-:W-:-:S04]  /*1ff0*/  FMUL.FTZ R91, R36, UR8 ;  /* 0x00000008245b7c20 */ /* 0x000fc80008410000 */
[----:B------:R-:W-:-:S07]  /*2000*/  @P3 FADD.FTZ R91, R38, R91 ;  /* 0x0000005b265b3221 */ /* 0x000fce0000010000 */
.L_x_275:
[----:B------:R-:W-:Y:S05]  /*2010*/  BSYNC B1 ;  /* 0x0000000000017941 */ /* 0x000fea0003800000 */
.L_x_273:
[----:B------:R-:W0:Y:S01]  /*2020*/  LDC.64 R68, c[0x0][0x238] ;  /* 0x00008e00ff447b82 */ /* 0x000e220000000a00 */
[----:B------:R-:W-:Y:S02]  /*2030*/  F2FP.BF16.F32.PACK_AB R39, R91, R90 ;  /* 0x0000005a5b27723e */ /* 0x000fe400000010ff */
[----:B------:R-:W-:Y:S02]  /*2040*/  F2FP.BF16.F32.PACK_AB R38, R89, R88 ;  /* 0x000000585926723e */ /* 0x000fe400000010ff */
[----:B------:R-:W-:Y:S02]  /*2050*/  F2FP.BF16.F32.PACK_AB R37, R87, R86 ;  /* 0x000000565725723e */ /* 0x000fe400000010ff */
[----:B------:R-:W-:Y:S01]  /*2060*/  F2FP.BF16.F32.PACK_AB R36, R85, R84 ;  /* 0x000000545524723e */ /* 0x000fe200000010ff */
[----:B0-----:R-:W-:-:S05]  /*2070*/  IMAD.WIDE.U32 R68, R97, 0x10, R68 ;  /* 0x0000001061447825 */ /* 0x001fca00078e0044 */
[----:B------:R2:W-:Y:S02]  /*2080*/  STG.E.128 desc[UR4][R68.64], R36 ;  /* 0x0000002444007986 */ /* 0x0005e4000c101d04 */
.L_x_251:
[----:B------:R-:W-:Y:S05]  /*2090*/  BSYNC B0 ;  /* 0x0000000000007941 */ /* 0x000fea0003800000 */
.L_x_250:
[----:B012---:R-:W-:Y:S01]  /*20a0*/  FADD.FTZ R36, RZ, R66 ;  /* 0x00000042ff247221 */ /* 0x007fe20000010000 */
[C---:B------:R-:W-:Y:S01]  /*20b0*/  ISETP.GT.U32.AND P3, PT, R3.reuse, 0x3f, PT ;  /* 0x0000003f0300780c */ /* 0x040fe20003f64070 */
[----:B------:R-:W-:Y:S01]  /*20c0*/  UMOV UR10, 0xffffffff ;  /* 0xffffffff000a7882 */ /* 0x000fe20000000000 */
[----:B------:R-:W-:Y:S01]  /*20d0*/  ISETP.GT.U32.AND P4, PT, R3, 0x5f, PT ;  /* 0x0000005f0300780c */ /* 0x000fe20003f84070 */
[----:B------:R-:W-:Y:S01]  /*20e0*/  FADD.FTZ R37, R67, R36 ;  /* 0x0000002443257221 */ /* 0x000fe20000010000 */
[----:B------:R-:W-:-:S03]  /*20f0*/  LOP3.LUT P5, RZ, R0, 0x1f, RZ, 0xc0, !PT ;  /* 0x0000001f00ff7812 */ /* 0x000fc600078ac0ff */
        /* <DEDUP_REMOVED lines=38> */
[--C-:B------:R-:W-:Y:S01]  /*2360*/  FADD.FTZ R39, R70, -R69.reuse ;  /* 0x8000004546277221 */ /* 0x100fe20000010000 */
[--C-:B------:R-:W-:Y:S01]  /*2370*/  FADD.FTZ R38, R77, -R69.reuse ;  /* 0x800000454d267221 */ /* 0x100fe20000010000 */
[----:B------:R-:W-:Y:S01]  /*2380*/  FFMA.FTZ R36, R36, R36, RZ ;  /* 0x0000002424247223 */ /* 0x000fe200000100ff */
[----:B------:R-:W-:-:S03]  /*2390*/  FADD.FTZ R96, R78, -R69 ;  /* 0x800000454e607221 */ /* 0x000fc60000010000 */
[----:B------:R-:W-:Y:S01]  /*23a0*/  FFMA.FTZ R36, R37, R37, R36 ;  /* 0x0000002525247223 */ /* 0x000fe20000010024 */
        /* <DEDUP_REMOVED lines=12> */
[----:B------:R-:W-:-:S04]  /*2470*/  FADD.FTZ R37, R76, -R69 ;  /* 0x800000454c257221 */ /* 0x000fc80000010000 */
[----:B------:R-:W-:-:S05]  /*2480*/  FSEL R36, R36, RZ, P2 ;  /* 0x000000ff24247208 */ /* 0x000fca0001000000 */
[----:B------:R-:W-:-:S04]  /*2490*/  FFMA.FTZ R37, R37, R37, R36 ;  /* 0x0000002525257223 */ /* 0x000fc80000010024 */
        /* <DEDUP_REMOVED lines=12> */
[----:B------:R-:W-:Y:S01]  /*2560*/  @P3 FFMA.FTZ R36, R38, R38, R37 ;  /* 0x0000002626243223 */ /* 0x000fe20000010025 */
[----:B------:R-:W-:-:S03]  /*2570*/  FADD.FTZ R38, R85, -R69 ;  /* 0x8000004555267221 */ /* 0x000fc60000010000 */
        /* <DEDUP_REMOVED lines=11> */
[----:B------:R-:W-:-:S04]  /*2630*/  FFMA.FTZ R39, R96, R96, R39 ;  /* 0x0000006060277223 */ /* 0x000fc80000010027 */
        /* <DEDUP_REMOVED lines=10> */
.L_x_295:
[----:B------:R-:W2:Y:S01]  /*26e0*/  @!P5 LDC.64 R36, c[0x0][0x250] ;  /* 0x00009400ff24db82 */ /* 0x000ea20000000a00 */
[----:B------:R-:W-:Y:S01]  /*26f0*/  FMUL.FTZ R97, R69, R69 ;  /* 0x0000004545617220 */ /* 0x000fe20000410000 */
[----:B------:R-:W-:Y:S01]  /*2700*/  ISETP.NE.AND P6, PT, R65, RZ, PT ;  /* 0x000000ff4100720c */ /* 0x000fe20003fc5270 */
[----:B-1----:R-:W-:Y:S01]  /*2710*/  FADD.FTZ R95, R96, R95 ;  /* 0x0000005f605f7221 */ /* 0x002fe20000010000 */
[----:B------:R-:W-:Y:S02]  /*2720*/  BSSY B0, `(.L_x_277) ;  /* 0x000007b000007945 */ /* 0x000fe40003800000 */
[----:B------:R-:W-:Y:S01]  /*2730*/  FSEL R97, R97, RZ, P6 ;  /* 0x000000ff61617208 */ /* 0x000fe20003000000 */
[----:B------:R-:W-:Y:S01]  /*2740*/  FFMA.FTZ R68, R95, R68, UR9 ;  /* 0x000000095f447e23 */ /* 0x000fe20008010044 */
[----:B------:R-:W1:Y:S03]  /*2750*/  @!P5 LDC.64 R38, c[0x0][0x258] ;  /* 0x00009600ff26db82 */ /* 0x000e660000000a00 */
[----:B------:R-:W-:-:S04]  /*2760*/  FADD.FTZ R68, R68, R97 ;  /* 0x0000006144447221 */ /* 0x000fc80000010000 */
[----:B------:R-:W3:Y:S01]  /*2770*/  MUFU.RSQ R95, R68 ;  /* 0x00000044005f7308 */ /* 0x000ee20000001400 */
[----:B--2---:R-:W-:-:S04]  /*2780*/  @!P5 LEA R36, P3, R40, R36, 0x2 ;  /* 0x000000242824d211 */ /* 0x004fc800078610ff */
[--C-:B------:R-:W-:Y:S02]  /*2790*/  @!P5 LEA.HI.X R37, R40, R37, R94.reuse, 0x2, P3 ;  /* 0x000000252825d211 */ /* 0x100fe400018f145e */
[----:B-----5:R-:W-:Y:S02]  /*27a0*/  ISETP.GE.AND P3, PT, R92, 0x1, PT ;  /* 0x000000015c00780c */ /* 0x020fe40003f66270 */
[C---:B-1----:R-:W-:Y:S01]  /*27b0*/  @!P5 LEA R38, P4, R40.reuse, R38, 0x2 ;  /* 0x000000262826d211 */ /* 0x042fe200078810ff */
[----:B------:R1:W-:Y:S03]  /*27c0*/  @!P5 STG.E desc[UR4][R36.64], R69 ;  /* 0x000000452400d986 */ /* 0x0003e6000c101904 */
[----:B------:R-:W-:-:S05]  /*27d0*/  @!P5 LEA.HI.X R39, R40, R39, R94, 0x2, P4 ;  /* 0x000000272827d211 */ /* 0x000fca00020f145e */
[----:B---3--:R1:W-:Y:S02]  /*27e0*/  @!P5 STG.E desc[UR4][R38.64], R95 ;  /* 0x0000005f2600d986 */ /* 0x0083e4000c101904 */
[----:B------:R-:W-:Y:S05]  /*27f0*/  @!P3 BRA `(.L_x_278) ;  /* 0x0000000400b4b947 */ /* 0x000fea0003800000 */
[----:B------:R-:W-:Y:S01]  /*2800*/  IADD3 R92, R92, -0x1, RZ ;  /* 0xffffffff5c5c7810 */ /* 0x000fe20007ffe0ff */
[----:B------:R-:W-:Y:S01]  /*2810*/  BSSY B1, `(.L_x_279) ;  /* 0x0000028000017945 */ /* 0x000fe20003800000 */
[----:B------:R-:W-:-:S03]  /*2820*/  LOP3.LUT R2, R0, 0x1f, RZ, 0xc0, !PT ;  /* 0x0000001f00027812 */ /* 0x000fc600078ec0ff */
[----:B------:R-:W-:-:S05]  /*2830*/  IMAD R92, R92, R93, RZ ;  /* 0x0000005d5c5c7224 */ /* 0x000fca00078e02ff */
[----:B-1----:R-:W-:-:S04]  /*2840*/  SHF.R.S32.HI R37, RZ, 0x1f, R92 ;  /* 0x0000001fff257819 */ /* 0x002fc8000001145c */
[----:B------:R-:W-:Y:S02]  /*2850*/  LEA.HI R37, R37, R92, RZ, 0x3 ;  /* 0x0000005c25257211 */ /* 0x000fe400078f18ff */
[----:B------:R-:W-:Y:S02]  /*2860*/  FSEL R92, R69, RZ, !P6 ;  /* 0x000000ff455c7208 */ /* 0x000fe40007000000 */
[----:B------:R-:W-:Y:S01]  /*2870*/  LEA.HI.SX32 R93, R37, R2, 0x1d ;  /* 0x00000002255d7211 */ /* 0x000fe200078feaff */
[----:B------:R-:W-:Y:S06]  /*2880*/  @!P2 BRA `(.L_x_280) ;  /* 0x000000000080a947 */ /* 0x000fec0003800000 */
[----:B------:R-:W1:Y:S01]  /*2890*/  LDC.64 R68, c[0x0][0x2b8] ;  /* 0x0000ae00ff447b82 */ /* 0x000e620000000a00 */
[--C-:B------:R-:W-:Y:S01]  /*28a0*/  FADD.FTZ R36, R66, -R92.reuse ;  /* 0x8000005c42247221 */ /* 0x100fe20000010000 */
[--C-:B------:R-:W-:Y:S01]  /*28b0*/  FADD.FTZ R38, R67, -R92.reuse ;  /* 0x8000005c43267221 */ /* 0x100fe20000010000 */
[--C-:B------:R-:W-:Y:S01]  /*28c0*/  FADD.FTZ R94, R70, -R92.reuse ;  /* 0x8000005c465e7221 */ /* 0x100fe20000010000 */
[--C-:B0-----:R-:W-:Y:S01]  /*28d0*/  FADD.FTZ R96, R71, -R92.reuse ;  /* 0x8000005c47607221 */ /* 0x101fe20000010000 */
[--C-:B------:R-:W-:Y:S01]  /*28e0*/  FADD.FTZ R98, R72, -R92.reuse ;  /* 0x8000005c48627221 */ /* 0x100fe20000010000 */
[--C-:B------:R-:W-:Y:S01]  /*28f0*/  FADD.FTZ R100, R73, -R92.reuse ;  /* 0x8000005c49647221 */ /* 0x100fe20000010000 */
        /* <DEDUP_REMOVED lines=19> */
[----:B-1----:R-:W-:Y:S01]  /*2a30*/  IMAD.WIDE.U32 R68, R93, 0x10, R68 ;  /* 0x000000105d447825 */ /* 0x002fe200078e0044 */
[----:B------:R-:W-:-:S02]  /*2a40*/  F2FP.BF16.F32.PACK_AB R37, R39, R94 ;  /* 0x0000005e2725723e */ /* 0x000fc400000010ff */
[----:B------:R-:W-:Y:S02]  /*2a50*/  F2FP.BF16.F32.PACK_AB R38, R97, R38 ;  /* 0x000000266126723e */ /* 0x000fe400000010ff */
[----:B------:R-:W-:Y:S02]  /*2a60*/  F2FP.BF16.F32.PACK_AB R39, R99, R102 ;  /* 0x000000666327723e */ /* 0x000fe400000010ff */
[----:B------:R-:W-:-:S03]  /*2a70*/  IADD3 R93, R93, 0x20, RZ ;  /* 0x000000205d5d7810 */ /* 0x000fc60007ffe0ff */
[----:B------:R1:W-:Y:S04]  /*2a80*/  STG.E.128 desc[UR4][R68.64], R36 ;  /* 0x0000002444007986 */ /* 0x0003e8000c101d04 */
.L_x_280:
[----:B------:R-:W-:Y:S05]  /*2a90*/  BSYNC B1 ;  /* 0x0000000000017941 */ /* 0x000fea0003800000 */
.L_x_279:
[----:B------:R-:W-:Y:S04]  /*2aa0*/  BSSY B1, `(.L_x_281) ;  /* 0x0000022000017945 */ /* 0x000fe80003800000 */
[----:B------:R-:W-:Y:S05]  /*2ab0*/  @!P1 BRA `(.L_x_282) ;  /* 0x0000000000809947 */ /* 0x000fea0003800000 */
[----:B-1----:R-:W1:Y:S01]  /*2ac0*/  LDC.64 R68, c[0x0][0x2b8] ;  /* 0x0000ae00ff447b82 */ /* 0x002e620000000a00 */
        /* <DEDUP_REMOVED lines=31> */
.L_x_282:
[----:B------:R-:W-:Y:S05]  /*2cc0*/  BSYNC B1 ;  /* 0x0000000000017941 */ /* 0x000fea0003800000 */
.L_x_281:
[----:B------:R-:W-:Y:S05]  /*2cd0*/  @!P0 BRA `(.L_x_278) ;  /* 0x00000000007c8947 */ /* 0x000fea0003800000 */
[----:B-12---:R-:W1:Y:S01]  /*2ce0*/  LDC.64 R68, c[0x0][0x2b8] ;  /* 0x0000ae00ff447b82 */ /* 0x006e620000000a00 */
        /* <DEDUP_REMOVED lines=24> */
[----:B-1----:R-:W-:Y:S01]  /*2e70*/  IMAD.WIDE.U32 R68, R93, 0x10, R68 ;  /* 0x000000105d447825 */ /* 0x002fe200078e0044 */
[----:B------:R-:W-:-:S02]  /*2e80*/  F2FP.BF16.F32.PACK_AB R39, R92, R39 ;  /* 0x000000275c27723e */ /* 0x000fc400000010ff */
[----:B------:R-:W-:Y:S02]  /*2e90*/  F2FP.BF16.F32.PACK_AB R38, R97, R98 ;  /* 0x000000626126723e */ /* 0x000fe400000010ff */
[----:B------:R-:W-:Y:S02]  /*2ea0*/  F2FP.BF16.F32.PACK_AB R37, R96, R37 ;  /* 0x000000256025723e */ /* 0x000fe400000010ff */
[----:B------:R-:W-:-:S05]  /*2eb0*/  F2FP.BF16.F32.PACK_AB R36, R95, R36 ;  /* 0x000000245f24723e */ /* 0x000fca00000010ff */
[----:B------:R3:W-:Y:S02]  /*2ec0*/  STG.E.128 desc[UR4][R68.64], R36 ;  /* 0x0000002444007986 */ /* 0x0007e4000c101d04 */
.L_x_278:
[----:B------:R-:W-:Y:S05]  /*2ed0*/  BSYNC B0 ;  /* 0x0000000000007941 */ /* 0x000fea0003800000 */
.L_x_277:
[----:B-123--:R-:W1:Y:S02]  /*2ee0*/  LDC.64 R36, c[0x0][0x210] ;  /* 0x00008400ff247b82 */ /* 0x00ee640000000a00 */
[----:B-1----:R-:W-:-:S05]  /*2ef0*/  IMAD R40, R36, 0x4, R40 ;  /* 0x0000000424287824 */ /* 0x002fca00078e0228 */
[----:B------:R-:W-:-:S13]  /*2f00*/  ISETP.GE.AND P3, PT, R40, R37, PT ;  /* 0x000000252800720c */ /* 0x000fda0003f66270 */
[----:B------:R-:W-:Y:S05]  /*2f10*/  @!P3 BRA `(.L_x_283) ;  /* 0xffffffd8006cb947 */ /* 0x000fea000383ffff */
[----:B------:R-:W-:Y:S05]  /*2f20*/  EXIT ;  /* 0x000000000000794d */ /* 0x000fea0003800000 */
.L_x_276:
[----:B------:R-:W-:Y:S01]  /*2f30*/  HFMA2.MMA R99, -RZ, RZ, 0, 5.9604644775390625e-08 ;  /* 0x00000001ff637435 */ /* 0x000fe200000001ff */
[----:B------:R-:W-:Y:S01]  /*2f40*/  BSSY B0, `(.L_x_284) ;  /* 0x0000007000007945 */ /* 0x000fe20003800000 */
[----:B------:R-:W-:Y:S02]  /*2f50*/  MOV R100, R37 ;  /* 0x0000002500647202 */ /* 0x000fe40000000f00 */
[----:B------:R-:W-:Y:S02]  /*2f60*/  MOV R102, 0x1f ;  /* 0x0000001f00667802 */ /* 0x000fe40000000f00 */
[----:B------:R-:W-:-:S07]  /*2f70*/  MOV R97, 0xffffffff ;  /* 0xffffffff00617802 */ /* 0x000fce0000000f00 */
[----:B-----5:R-:W-:Y:S05]  /*2f80*/  WARPSYNC.COLLECTIVE R97, `(.L_x_285) ;  /* 0x0000000061087348 */ /* 0x020fea0003c00000 */
[----:B------:R0:W1:Y:S02]  /*2f90*/  SHFL.BFLY P6, R98, R100, R99, R102 ;  /* 0x0c00006364627389 */ /* 0x00006400000c0066 */
[----:B01---5:R-:W-:Y:S01]  /*2fa0*/  ENDCOLLECTIVE ;  /* 0x000000000000791b */ /* 0x023fe20003800000 */
.L_x_285:
[----:B------:R-:W-:Y:S05]  /*2fb0*/  BSYNC B0 ;  /* 0x0000000000007941 */ /* 0x000fea0003800000 */
.L_x_284:
[----:B------:R-:W-:Y:S01]  /*2fc0*/  MOV R36, R98 ;  /* 0x0000006200247202 */ /* 0x000fe20000000f00 */
[----:B------:R-:W-:Y:S01]  /*2fd0*/  HFMA2.MMA R102, -RZ, RZ, 0, 1.847743988037109375e-06 ;  /* 0x0000001fff667435 */ /* 0x000fe200000001ff */
[----:B------:R-:W-:Y:S01]  /*2fe0*/  IMAD.MOV.U32 R99, RZ, RZ, 0x2 ;  /* 0x00000002ff637424 */ /* 0x000fe200078e00ff */
[----:B------:R-:W-:Y:S01]  /*2ff0*/  MOV R97, 0xffffffff ;  /* 0xffffffff00617802 */ /* 0x000fe20000000f00 */
[----:B------:R-:W0:Y:S01]  /*3000*/  LDC R68, c[0x0][0x290] ;  /* 0x0000a400ff447b82 */ /* 0x000e220000000800 */
[----:B------:R-:W-:-:S05]  /*3010*/  FADD.FTZ R38, R37, R36 ;  /* 0x0000002425267221 */ /* 0x000fca0000010000 */
[----:B------:R-:W-:-:S07]  /*3020*/  MOV R100, R38 ;  /* 0x0000002600647202 */ /* 0x000fce0000000f00 */
[----:B0-----:R-:W-:Y:S05]  /*3030*/  WARPSYNC.COLLECTIVE R97, `(.L_x_286) ;  /* 0x0000000061087348 */ /* 0x001fea0003c00000 */
[----:B------:R1:W2:Y:S02]  /*3040*/  SHFL.BFLY P6, R98, R100, R99, R102 ;  /* 0x0c00006364627389 */ /* 0x0002a400000c0066 */
[----:B012---:R-:W-:Y:S01]  /*3050*/  ENDCOLLECTIVE ;  /* 0x000000000000791b */ /* 0x007fe20003800000 */
.L_x_286:
[----:B------:R-:W-:Y:S01]  /*3060*/  HFMA2.MMA R99, -RZ, RZ, 0, 2.384185791015625e-07 ;  /* 0x00000004ff637435 */ /* 0x000fe200000001ff */
[----:B------:R-:W-:-:S05]  /*3070*/  MOV R39, R98 ;  /* 0x0000006200277202 */ /* 0x000fca0000000f00 */
[----:B------:R-:W-:-:S05]  /*3080*/  FADD.FTZ R39, R38, R39 ;  /* 0x0000002726277221 */ /* 0x000fca0000010000 */
[----:B------:R-:W-:-:S07]  /*3090*/  MOV R100, R39 ;  /* 0x0000002700647202 */ /* 0x000fce0000000f00 */
[----:B------:R-:W-:Y:S05]  /*30a0*/  WARPSYNC.COLLECTIVE R97, `(.L_x_287) ;  /* 0x0000000061087348 */ /* 0x000fea0003c00000 */
[----:B------:R0:W1:Y:S02]  /*30b0*/  SHFL.BFLY P6, R98, R100, R99, R102 ;  /* 0x0c00006364627389 */ /* 0x00006400000c0066 */
[----:B01----:R-:W-:Y:S01]  /*30c0*/  ENDCOLLECTIVE ;  /* 0x000000000000791b */ /* 0x003fe20003800000 */
.L_x_287:
[----:B------:R-:W-:Y:S01]  /*30d0*/  HFMA2.MMA R99, -RZ, RZ, 0, 4.76837158203125e-07 ;  /* 0x00000008ff637435 */ /* 0x000fe200000001ff */
[----:B------:R-:W-:-:S05]  /*30e0*/  MOV R36, R98 ;  /* 0x0000006200247202 */ /* 0x000fca0000000f00 */
[----:B------:R-:W-:-:S04]  /*30f0*/  FADD.FTZ R95, R39, R36 ;  /* 0x00000024275f7221 */ /* 0x000fc80000010000 */
[----:B------:R-:W-:-:S07]  /*3100*/  IMAD.MOV.U32 R100, RZ, RZ, R95 ;  /* 0x000000ffff647224 */ /* 0x000fce00078e005f */
[----:B------:R-:W-:Y:S05]  /*3110*/  WARPSYNC.COLLECTIVE R97, `(.L_x_288) ;  /* 0x0000000061087348 */ /* 0x000fea0003c00000 */
[----:B------:R0:W1:Y:S02]  /*3120*/  SHFL.BFLY P6, R98, R100, R99, R102 ;  /* 0x0c00006364627389 */ /* 0x00006400000c0066 */
[----:B01----:R-:W-:Y:S01]  /*3130*/  ENDCOLLECTIVE ;  /* 0x000000000000791b */ /* 0x003fe20003800000 */
.L_x_288:
[----:B------:R-:W-:Y:S01]  /*3140*/  HFMA2.MMA R99, -RZ, RZ, 0, 9.5367431640625e-07 ;  /* 0x00000010ff637435 */ /* 0x000fe200000001ff */
[----:B------:R-:W-:-:S05]  /*3150*/  MOV R36, R98 ;  /* 0x0000006200247202 */ /* 0x000fca0000000f00 */
[----:B------:R-:W-:-:S05]  /*3160*/  FADD.FTZ R96, R95, R36 ;  /* 0x000000245f607221 */ /* 0x000fca0000010000 */
[----:B------:R-:W-:-:S07]  /*3170*/  MOV R100, R96 ;  /* 0x0000006000647202 */ /* 0x000fce0000000f00 */
[----:B------:R-:W-:Y:S05]  /*3180*/  WARPSYNC.COLLECTIVE R97, `(.L_x_289) ;  /* 0x0000000061087348 */ /* 0x000fea0003c00000 */
[----:B------:R0:W1:Y:S02]  /*3190*/  SHFL.BFLY P6, R98, R100, R99, R102 ;  /* 0x0c00006364627389 */ /* 0x00006400000c0066 */
[----:B01----:R-:W-:Y:S01]  /*31a0*/  ENDCOLLECTIVE ;  /* 0x000000000000791b */ /* 0x003fe20003800000 */
.L_x_289:
[----:B------:R-:W-:Y:S01]  /*31b0*/  IMAD.MOV.U32 R99, RZ, RZ, 0x1 ;  /* 0x00000001ff637424 */ /* 0x000fe200078e00ff */
[----:B------:R-:W-:-:S05]  /*31c0*/  MOV R69, R98 ;  /* 0x0000006200457202 */ /* 0x000fca0000000f00 */
[----:B------:R-:W-:-:S04]  /*31d0*/  FADD.FTZ R69, R96, R69 ;  /* 0x0000004560457221 */ /* 0x000fc80000010000 */
[----:B------:R-:W-:-:S04]  /*31e0*/  FMUL.FTZ R69, R69, R68 ;  /* 0x0000004445457220 */ /* 0x000fc80000410000 */
        /* <DEDUP_REMOVED lines=49> */
[----:B------:R-:W-:-:S07]  /*3500*/  MOV R100, R36 ;  /* 0x0000002400647202 */ /* 0x000fce0000000f00 */
[----:B------:R-:W-:Y:S05]  /*3510*/  WARPSYNC.COLLECTIVE R97, `(.L_x_290) ;  /* 0x0000000061087348 */ /* 0x000fea0003c00000 */
[----:B------:R0:W1:Y:S02]  /*3520*/  SHFL.BFLY P6, R98, R100, R99, R102 ;  /* 0x0c00006364627389 */ /* 0x00006400000c0066 */
[----:B01----:R-:W-:Y:S01]  /*3530*/  ENDCOLLECTIVE ;  /* 0x000000000000791b */ /* 0x003fe20003800000 */
.L_x_290:
[----:B------:R-:W-:Y:S01]  /*3540*/  HFMA2.MMA R99, -RZ, RZ, 0, 1.1920928955078125e-07 ;  /* 0x00000002ff637435 */ /* 0x000fe200000001ff */
[----:B------:R-:W-:-:S05]  /*3550*/  MOV R37, R98 ;  /* 0x0000006200257202 */ /* 0x000fca0000000f00 */
[----:B------:R-:W-:-:S05]  /*3560*/  FADD.FTZ R37, R36, R37 ;  /* 0x0000002524257221 */ /* 0x000fca0000010000 */
[----:B------:R-:W-:-:S07]  /*3570*/  MOV R100, R37 ;  /* 0x0000002500647202 */ /* 0x000fce0000000f00 */
[----:B------:R-:W-:Y:S05]  /*3580*/  WARPSYNC.COLLECTIVE R97, `(.L_x_291) ;  /* 0x0000000061087348 */ /* 0x000fea0003c00000 */
[----:B------:R0:W1:Y:S02]  /*3590*/  SHFL.BFLY P6, R98, R100, R99, R102 ;  /* 0x0c00006364627389 */ /* 0x00006400000c0066 */
[----:B01----:R-:W-:Y:S01]  /*35a0*/  ENDCOLLECTIVE ;  /* 0x000000000000791b */ /* 0x003fe20003800000 */
.L_x_291:
[----:B------:R-:W-:Y:S01]  /*35b0*/  HFMA2.MMA R99, -RZ, RZ, 0, 2.384185791015625e-07 ;  /* 0x00000004ff637435 */ /* 0x000fe200000001ff */
[----:B------:R-:W-:-:S05]  /*35c0*/  MOV R38, R98 ;  /* 0x0000006200267202 */ /* 0x000fca0000000f00 */
[----:B------:R-:W-:-:S05]  /*35d0*/  FADD.FTZ R38, R37, R38 ;  /* 0x0000002625267221 */ /* 0x000fca0000010000 */
[----:B------:R-:W-:-:S07]  /*35e0*/  MOV R100, R38 ;  /* 0x0000002600647202 */ /* 0x000fce0000000f00 */
[----:B------:R-:W-:Y:S05]  /*35f0*/  WARPSYNC.COLLECTIVE R97, `(.L_x_292) ;  /* 0x0000000061087348 */ /* 0x000fea0003c00000 */
[----:B------:R0:W1:Y:S02]  /*3600*/  SHFL.BFLY P6, R98, R100, R99, R102 ;  /* 0x0c00006364627389 */ /* 0x00006400000c0066 */
[----:B01----:R-:W-:Y:S01]  /*3610*/  ENDCOLLECTIVE ;  /* 0x000000000000791b */ /* 0x003fe20003800000 */
.L_x_292:
[----:B------:R-:W-:Y:S01]  /*3620*/  HFMA2.MMA R99, -RZ, RZ, 0, 4.76837158203125e-07 ;  /* 0x00000008ff637435 */ /* 0x000fe200000001ff */
[----:B------:R-:W-:-:S04]  /*3630*/  IMAD.MOV.U32 R39, RZ, RZ, R98 ;  /* 0x000000ffff277224 */ /* 0x000fc800078e0062 */
[----:B------:R-:W-:-:S05]  /*3640*/  FADD.FTZ R39, R38, R39 ;  /* 0x0000002726277221 */ /* 0x000fca0000010000 */
[----:B------:R-:W-:-:S07]  /*3650*/  MOV R100, R39 ;  /* 0x0000002700647202 */ /* 0x000fce0000000f00 */
[----:B------:R-:W-:Y:S05]  /*3660*/  WARPSYNC.COLLECTIVE R97, `(.L_x_293) ;  /* 0x0000000061087348 */ /* 0x000fea0003c00000 */
[----:B------:R0:W1:Y:S02]  /*3670*/  SHFL.BFLY P6, R98, R100, R99, R102 ;  /* 0x0c00006364627389 */ /* 0x00006400000c0066 */
[----:B01----:R-:W-:Y:S01]  /*3680*/  ENDCOLLECTIVE ;  /* 0x000000000000791b */ /* 0x003fe20003800000 */
.L_x_293:
[----:B------:R-:W-:Y:S01]  /*3690*/  HFMA2.MMA R99, -RZ, RZ, 0, 9.5367431640625e-07 ;  /* 0x00000010ff637435 */ /* 0x000fe200000001ff */
[----:B------:R-:W-:-:S05]  /*36a0*/  MOV R96, R98 ;  /* 0x0000006200607202 */ /* 0x000fca0000000f00 */
[----:B------:R-:W-:-:S05]  /*36b0*/  FADD.FTZ R96, R39, R96 ;  /* 0x0000006027607221 */ /* 0x000fca0000010000 */
[----:B------:R-:W-:-:S07]  /*36c0*/  MOV R100, R96 ;  /* 0x0000006000647202 */ /* 0x000fce0000000f00 */
[----:B------:R-:W-:Y:S05]  /*36d0*/  WARPSYNC.COLLECTIVE R97, `(.L_x_294) ;  /* 0x0000000061087348 */ /* 0x000fea0003c00000 */
[----:B------:R0:W1:Y:S02]  /*36e0*/  SHFL.BFLY P6, R98, R100, R99, R102 ;  /* 0x0c00006364627389 */ /* 0x00006400000c0066 */
[----:B01----:R-:W-:Y:S01]  /*36f0*/  ENDCOLLECTIVE ;  /* 0x000000000000791b */ /* 0x003fe20003800000 */
.L_x_294:
[----:B------:R-:W-:Y:S01]  /*3700*/  MOV R95, R98 ;  /* 0x00000062005f7202 */ /* 0x000fe20000000f00 */
[----:B------:R-:W-:Y:S06]  /*3710*/  BRA `(.L_x_295) ;  /* 0xffffffec00f07947 */ /* 0x000fec000383ffff */
.L_x_296:
        /* <DEDUP_REMOVED lines=14> */
.L_x_23450:


//--------------------- .text._ZN10layer_norm13ln_fwd_kernelINS_13Kernel_traitsI13__nv_bfloat16S2_S2_S2_fjLj768ELj1ELj4ELj1ELj16ENS_18Kernel_traits_baseILj768ES2_S2_S2_S2_fjLj128EEEEELb0ELb0ELb1ELb1EEEvNS_9FwdParamsE --------------------------
	.section	.text._ZN10layer_norm13ln_fwd_kernelINS_13Kernel_traitsI13__nv_bfloat16S2_S2_S2_fjLj768ELj1ELj4ELj1ELj16ENS_18Kernel_traits_baseILj768ES2_S2_S2_S2_fjLj128EEEEELb0ELb0ELb1ELb1EEEvNS_9FwdParamsE,"ax",@progbits
	.align	128
        .global         _ZN10layer_norm13ln_fwd_kernelINS_13Kernel_traitsI13__nv_bfloat16S2_S2_S2_fjLj768ELj1ELj4ELj1ELj16ENS_18Kernel_traits_baseILj768ES2_S2_S2_S2_fjLj128EEEEELb0ELb0ELb1ELb1EEEvNS_9FwdParamsE
        .type           _ZN10layer_norm13ln_fwd_kernelINS_13Kernel_traitsI13__nv_bfloat16S2_S2_S2_fjLj768ELj1ELj4ELj1ELj16ENS_18Kernel_traits_baseILj768ES2_S2_S2_S2_fjLj128EEEEELb0ELb0ELb1ELb1EEEvNS_9FwdParamsE,@function
        .size           _ZN10layer_norm13ln_fwd_kernelINS_13Kernel_traitsI13__nv_bfloat16S2_S2_S2_fjLj768ELj1ELj4ELj1ELj16ENS_18Kernel_traits_baseILj768ES2_S2_S2_S2_fjLj128EEEEELb0ELb0ELb1ELb1EEEvNS_9FwdParamsE,(.L_x_23451 - _ZN10layer_norm13ln_fwd_kernelINS_13Kernel_traitsI13__nv_bfloat16S2_S2_S2_fjLj768ELj1ELj4ELj1ELj16ENS_18Kernel_traits_baseILj768ES2_S2_S2_S2_fjLj128EEEEELb0ELb0ELb1ELb1EEEvNS_9FwdParamsE)
        .other          _ZN10layer_norm13ln_fwd_kernelINS_13Kernel_traitsI13__nv_bfloat16S2_S2_S2_fjLj768ELj1ELj4ELj1ELj16ENS_18Kernel_traits_baseILj768ES2_S2_S2_S2_fjLj128EEEEELb0ELb0ELb1ELb1EEEvNS_9FwdParamsE,@"STO_CUDA_ENTRY STV_DEFAULT"
_ZN10layer_norm13ln_fwd_kernelINS_13Kernel_traitsI13__nv_bfloat16S2_S2_S2_fjLj768ELj1ELj4ELj1ELj16ENS_18Kernel_traits_baseILj768ES2_S2_S2_S2_fjLj128EEEEELb0ELb0ELb1ELb1EEEvNS_9FwdParamsE:
.text._ZN10layer_norm13ln_fwd_kernelINS_13Kernel_traitsI13__nv_bfloat16S2_S2_S2_fjLj768ELj1ELj4ELj1ELj16ENS_18Kernel_traits_baseILj768ES2_S2_S2_S2_fjLj128EEEEELb0ELb0ELb1ELb1EEEvNS_9FwdParamsE:
[----:B------:R-:W-:Y:S01]  /*0000*/  LDC R1, c[0x0][0x28] ;  /* 0x00000a00ff017b82 */ /* 0x000fe20000000800 */
[----:B------:R-:W0:Y:S01]  /*0010*/  S2R R89, SR_TID.X ;  /* 0x0000000000597919 */ /* 0x000e220000002100 */
[----:B------:R-:W-:Y:S01]  /*0020*/  ULDC.64 UR4, c[0x0][0x2c8] ;  /* 0x0000b20000047ab9 */ /* 0x000fe20000000a00 */
[----:B------:R-:W-:Y:S01]  /*0030*/  ULDC UR8, c[0x0][0x214] ;  /* 0x0000850000087ab9 */ /* 0x000fe20000000800 */
[----:B------:R-:W-:Y:S01]  /*0040*/  ISETP.NE.U32.AND P0, PT, RZ, UR4, PT ;  /* 0x00000004ff007c0c */ /* 0x000fe2000bf05070 */
[----:B------:R-:W1:Y:S01]  /*0050*/  S2R R5, SR_CTAID.X ;  /* 0x0000000000057919 */ /* 0x000e620000002500 */
[----:B------:R-:W-:Y:S02]  /*0060*/  ULDC.64 UR6, c[0x0][0x260] ;  /* 0x0000980000067ab9 */ /* 0x000fe40000000a00 */
[----:B------:R-:W-:Y:S02]  /*0070*/  ISETP.NE.AND.EX P0, PT, RZ, UR5, PT, P0 ;  /* 0x00000005ff007c0c */ /* 0x000fe4000bf05300 */
[----:B0-----:R-:W-:-:S04]  /*0080*/  SHF.L.U32 R0, R89, 0x4, RZ ;  /* 0x0000000459007819 */ /* 0x001fc800000006ff */
[----:B------:R-:W-:-:S04]  /*0090*/  LOP3.LUT R4, R0, 0x1f0, RZ, 0xc0, !PT ;  /* 0x000001f000047812 */ /* 0x000fc800078ec0ff */
[----:B------:R-:W-:-:S04]  /*00a0*/  IADD3 R2, P1, R4, UR4, RZ ;  /* 0x0000000404027c10 */ /* 0x000fc8000ff3e0ff */
[----:B------:R-:W-:Y:S01]  /*00b0*/  IADD3.X R3, RZ, UR5, RZ, P1, !PT ;  /* 0x00000005ff037c10 */ /* 0x000fe20008ffe4ff */
[----:B------:R-:W-:-:S04]  /*00c0*/  ULDC.64 UR4, c[0x0][0x208] ;  /* 0x0000820000047ab9 */ /* 0x000fc80000000a00 */
[----:B------:R0:W5:Y:S01]  /*00d0*/  @P0 LDG.E.128 R24, desc[UR4][R2.64] ;  /* 0x0000000402180981 */ /* 0x000162000c1e1d00 */
[----:B------:R-:W-:-:S03]  /*00e0*/  SHF.R.U32.HI R0, RZ, 0x5, R89 ;  /* 0x00000005ff007819 */ /* 0x000fc60000011659 */
[----:B------:R0:W5:Y:S01]  /*00f0*/  @P0 LDG.E.128 R8, desc[UR4][R2.64+0x200] ;  /* 0x0002000402080981 */ /* 0x000162000c1e1d00 */
[----:B-1----:R-:W-:Y:S02]  /*0100*/  LEA R28, R5, R0, 0x2 ;  /* 0x00000000051c7211 */ /* 0x002fe400078e10ff */
[----:B------:R-:W-:Y:S01]  /*0110*/  IADD3 R4, P2, R4, UR6, RZ ;  /* 0x0000000604047c10 */ /* 0x000fe2000ff5e0ff */
[----:B------:R0:W5:Y:S01]  /*0120*/  @P0 LDG.E.128 R12, desc[UR4][R2.64+0x400] ;  /* 0x00040004020c0981 */ /* 0x000162000c1e1d00 */
[----:B------:R-:W-:Y:S02]  /*0130*/  ISETP.GE.AND P1, PT, R28, UR8, PT ;  /* 0x000000081c007c0c */ /* 0x000fe4000bf26270 */
[----:B------:R-:W-:-:S11]  /*0140*/  IADD3.X R5, RZ, UR7, RZ, P2, !PT ;  /* 0x00000007ff057c10 */ /* 0x000fd600097fe4ff */
[----:B0-----:R-:W-:Y:S05]  /*0150*/  @P1 EXIT ;  /* 0x000000000000194d */ /* 0x001fea0003800000 */
[----:B------:R-:W2:Y:S04]  /*0160*/  LDG.E.128 R76, desc[UR4][R4.64] ;  /* 0x00000004044c7981 */ /* 0x000ea8000c1e1d00 */
[----:B------:R-:W3:Y:S04]  /*0170*/  LDG.E.128 R16, desc[UR4][R4.64+0x400] ;  /* 0x0004000404107981 */ /* 0x000ee8000c1e1d00 */
[----:B------:R0:W4:Y:S01]  /*0180*/  LDG.E.128 R20, desc[UR4][R4.64+0x200] ;  /* 0x0002000404147981 */ /* 0x000122000c1e1d00 */
[----:B-----5:R-:W-:Y:S02]  /*0190*/  @!P0 CS2R R24, SRZ ;  /* 0x0000000000188805 */ /* 0x020fe4000001ff00 */
[----:B------:R-:W-:-:S02]  /*01a0*/  @!P0 CS2R R8, SRZ ;  /* 0x0000000000088805 */ /* 0x000fc4000001ff00 */
[----:B------:R-:W-:Y:S02]  /*01b0*/  @!P0 CS2R R26, SRZ ;  /* 0x00000000001a8805 */ /* 0x000fe4000001ff00 */
[----:B------:R-:W-:Y:S02]  /*01c0*/  @!P0 CS2R R10, SRZ ;  /* 0x00000000000a8805 */ /* 0x000fe4000001ff00 */
[----:B------:R-:W-:Y:S02]  /*01d0*/  @!P0 CS2R R12, SRZ ;  /* 0x00000000000c8805 */ /* 0x000fe4000001ff00 */
[----:B------:R-:W-:Y:S02]  /*01e0*/  @!P0 CS2R R14, SRZ ;  /* 0x00000000000e8805 */ /* 0x000fe4000001ff00 */
[C---:B------:R-:W-:Y:S01]  /*01f0*/  PRMT R29, R24.reuse, 0x7632, R29 ;  /* 0x00007632181d7816 */ /* 0x040fe2000000001d */
[----:B------:R-:W-:Y:S01]  /*0200*/  ULDC.U8 UR6, c[0x0][0x2a0] ;  /* 0x0000a80000067ab9 */ /* 0x000fe20000000000 */
[----:B------:R-:W-:Y:S01]  /*0210*/  SHF.L.U32 R0, R24, 0x10, RZ ;  /* 0x0000001018007819 */ /* 0x000fe200000006ff */
[----:B------:R-:W-:Y:S01]  /*0220*/  ULDC UR8, c[0x0][0x29c] ;  /* 0x0000a70000087ab9 */ /* 0x000fe20000000800 */
[----:B------:R-:W-:Y:S01]  /*0230*/  PRMT R42, R8, 0x7632, R42 ;  /* 0x00007632082a7816 */ /* 0x000fe2000000002a */
[----:B------:R-:W-:Y:S01]  /*0240*/  ULDC UR9, c[0x0][0x2d8] ;  /* 0x0000b60000097ab9 */ /* 0x000fe20000000800 */
[----:B------:R-:W-:-:S02]  /*0250*/  PRMT R30, R25, 0x7632, R30 ;  /* 0x00007632191e7816 */ /* 0x000fc4000000001e */
[----:B------:R-:W-:Y:S02]  /*0260*/  PRMT R40, R26, 0x7632, R40 ;  /* 0x000076321a287816 */ /* 0x000fe40000000028 */
[----:B------:R-:W-:Y:S02]  /*0270*/  PRMT R41, R27, 0x7632, R41 ;  /* 0x000076321b297816 */ /* 0x000fe40000000029 */
[----:B0-----:R-:W-:Y:S02]  /*0280*/  SHF.L.U32 R5, R8, 0x10, RZ ;  /* 0x0000001008057819 */ /* 0x001fe400000006ff */
[C---:B------:R-:W-:Y:S02]  /*0290*/  PRMT R43, R9.reuse, 0x7632, R43 ;  /* 0x00007632092b7816 */ /* 0x040fe4000000002b */
[----:B------:R-:W-:Y:S02]  /*02a0*/  SHF.L.U32 R6, R9, 0x10, RZ ;  /* 0x0000001009067819 */ /* 0x000fe400000006ff */
[----:B------:R-:W-:-:S02]  /*02b0*/  PRMT R44, R10, 0x7632, R44 ;  /* 0x000076320a2c7816 */ /* 0x000fc4000000002c */
[----:B------:R-:W-:Y:S02]  /*02c0*/  SHF.L.U32 R7, R10, 0x10, RZ ;  /* 0x000000100a077819 */ /* 0x000fe400000006ff */
[----:B------:R-:W-:Y:S02]  /*02d0*/  PRMT R45, R11, 0x7632, R45 ;  /* 0x000076320b2d7816 */ /* 0x000fe4000000002d */
[----:B------:R-:W-:Y:S02]  /*02e0*/  PRMT R46, R12, 0x7632, R46 ;  /* 0x000076320c2e7816 */ /* 0x000fe4000000002e */
[----:B------:R-:W-:Y:S02]  /*02f0*/  PRMT R47, R13, 0x7632, R47 ;  /* 0x000076320d2f7816 */ /* 0x000fe4000000002f */
[----:B------:R-:W-:Y:S02]  /*0300*/  PRMT R48, R14, 0x7632, R48 ;  /* 0x000076320e307816 */ /* 0x000fe40000000030 */
[----:B------:R-:W-:-:S02]  /*0310*/  PRMT R49, R15, 0x7632, R49 ;  /* 0x000076320f317816 */ /* 0x000fc40000000031 */
[----:B------:R-:W-:Y:S02]  /*0320*/  SHF.L.U32 R8, R11, 0x10, RZ ;  /* 0x000000100b087819 */ /* 0x000fe400000006ff */
[----:B------:R-:W-:Y:S02]  /*0330*/  SHF.L.U32 R9, R12, 0x10, RZ ;  /* 0x000000100c097819 */ /* 0x000fe400000006ff */
[----:B------:R-:W-:Y:S02]  /*0340*/  SHF.L.U32 R10, R13, 0x10, RZ ;  /* 0x000000100d0a7819 */ /* 0x000fe400000006ff */
[----:B------:R-:W-:Y:S02]  /*0350*/  SHF.L.U32 R11, R14, 0x10, RZ ;  /* 0x000000100e0b7819 */ /* 0x000fe400000006ff */
[----:B------:R-:W-:Y:S01]  /*0360*/  SHF.L.U32 R12, R15, 0x10, RZ ;  /* 0x000000100f0c7819 */ /* 0x000fe200000006ff */
[----:B------:R-:W-:Y:S01]  /*0370*/  IMAD.U32 R42, R42, 0x10000, RZ ;  /* 0x000100002a2a7824 */ /* 0x000fe200078e00ff */
[----:B------:R-:W-:-:S02]  /*0380*/  SHF.L.U32 R2, R25, 0x10, RZ ;  /* 0x0000001019027819 */ /* 0x000fc400000006ff */
[----:B------:R-:W-:Y:S02]  /*0390*/  SHF.L.U32 R3, R26, 0x10, RZ ;  /* 0x000000101a037819 */ /* 0x000fe400000006ff */
[----:B------:R-:W-:Y:S02]  /*03a0*/  SHF.L.U32 R4, R27, 0x10, RZ ;  /* 0x000000101b047819 */ /* 0x000fe400000006ff */
[----:B------:R-:W-:Y:S02]  /*03b0*/  LOP3.LUT R89, R89, 0x1f, RZ, 0xc0, !PT ;  /* 0x0000001f59597812 */ /* 0x000fe400078ec0ff */
        /* <DEDUP_REMOVED lines=9> */
[----:B------:R-:W-:Y:S01]  /*0450*/  ISETP.NE.AND P1, PT, RZ, UR6, PT ;  /* 0x00000006ff007c0c */ /* 0x000fe2000bf25270 */
[----:B------:R-:W-:Y:S01]  /*0460*/  ULDC.64 UR6, c[0x0][0x230] ;  /* 0x00008c0000067ab9 */ /* 0x000fe20000000a00 */
[C---:B--2---:R-:W-:Y:S01]  /*0470*/  PRMT R24, R77.reuse, 0x7632, R24 ;  /* 0x000076324d187816 */ /* 0x044fe20000000018 */
[----:B------:R-:W-:Y:S01]  /*0480*/  IMAD.U32 R87, R77, 0x10000, RZ ;  /* 0x000100004d577824 */ /* 0x000fe200078e00ff */
[----:B------:R-:W-:Y:S02]  /*0490*/  PRMT R86, R76, 0x7632, R86 ;  /* 0x000076324c567816 */ /* 0x000fe40000000056 */
[----:B---3--:R-:W-:Y:S02]  /*04a0*/  PRMT R51, R16, 0x7632, R51 ;  /* 0x0000763210337816 */ /* 0x008fe40000000033 */
[----:B------:R-:W-:Y:S02]  /*04b0*/  PRMT R77, R78, 0x7632, R77 ;  /* 0x000076324e4d7816 */ /* 0x000fe4000000004d */
[----:B------:R-:W-:-:S02]  /*04c0*/  PRMT R75, R79, 0x7632, R75 ;  /* 0x000076324f4b7816 */ /* 0x000fc4000000004b */
[----:B----4-:R-:W-:Y:S02]  /*04d0*/  PRMT R73, R20, 0x7632, R73 ;  /* 0x0000763214497816 */ /* 0x010fe40000000049 */
[----:B------:R-:W-:Y:S02]  /*04e0*/  PRMT R65, R21, 0x7632, R65 ;  /* 0x0000763215417816 */ /* 0x000fe40000000041 */
[----:B------:R-:W-:Y:S02]  /*04f0*/  PRMT R63, R22, 0x7632, R63 ;  /* 0x00007632163f7816 */ /* 0x000fe4000000003f */
[----:B------:R-:W-:Y:S02]  /*0500*/  PRMT R50, R23, 0x7632, R50 ;  /* 0x0000763217327816 */ /* 0x000fe40000000032 */
[----:B------:R-:W-:Y:S02]  /*0510*/  PRMT R52, R17, 0x7632, R52 ;  /* 0x0000763211347816 */ /* 0x000fe40000000034 */
[----:B------:R-:W-:-:S02]  /*0520*/  PRMT R53, R18, 0x7632, R53 ;  /* 0x0000763212357816 */ /* 0x000fc40000000035 */
[----:B------:R-:W-:Y:S02]  /*0530*/  PRMT R60, R19, 0x7632, R60 ;  /* 0x00007632133c7816 */ /* 0x000fe4000000003c */
[----:B------:R-:W-:Y:S02]  /*0540*/  SHF.L.U32 R88, R76, 0x10, RZ ;  /* 0x000000104c587819 */ /* 0x000fe400000006ff */
        /* <DEDUP_REMOVED lines=11> */
[----:B------:R-:W-:Y:S02]  /*0600*/  MOV R17, R28 ;  /* 0x0000001c00117202 */ /* 0x000fe40000000f00 */
        /* <DEDUP_REMOVED lines=13> */
.L_x_372:
[----:B------:R-:W0:Y:S01]  /*06e0*/  LDC.64 R28, c[0x0][0x280] ;  /* 0x0000a000ff1c7b82 */ /* 0x000e220000000a00 */
[----:B------:R-:W-:-:S07]  /*06f0*/  ISETP.NE.U32.AND P0, PT, RZ, UR6, PT ;  /* 0x00000006ff007c0c */ /* 0x000fce000bf05070 */
[----:B------:R-:W1:Y:S08]  /*0700*/  LDC R92, c[0x0][0x218] ;  /* 0x00008600ff5c7b82 */ /* 0x000e700000000800 */
[----:B------:R-:W2:Y:S01]  /*0710*/  LDC.64 R32, c[0x0][0x288] ;  /* 0x0000a200ff207b82 */ /* 0x000ea20000000a00 */
[----:B0-----:R-:W-:-:S05]  /*0720*/  IMAD.WIDE R28, R17, 0x4, R28 ;  /* 0x00000004111c7825 */ /* 0x001fca00078e021c */
[----:B------:R0:W3:Y:S01]  /*0730*/  LDG.E R38, desc[UR4][R28.64] ;  /* 0x000000041c267981 */ /* 0x0000e2000c1e1900 */
[----:B------:R-:W-:Y:S01]  /*0740*/  ISETP.NE.AND.EX P0, PT, RZ, UR7, PT, P0 ;  /* 0x00000007ff007c0c */ /* 0x000fe2000bf05300 */
[----:B------:R-:W-:Y:S01]  /*0750*/  HFMA2.MMA R67, -RZ, RZ, 0, 0 ;  /* 0x00000000ff437435 */ /* 0x000fe200000001ff */
[C---:B-1----:R-:W-:Y:S02]  /*0760*/  IMAD R34, R17.reuse, R92, RZ ;  /* 0x0000005c11227224 */ /* 0x042fe400078e02ff */
[----:B--2---:R-:W-:-:S09]  /*0770*/  IMAD.WIDE R32, R17, 0x4, R32 ;  /* 0x0000000411207825 */ /* 0x004fd200078e0220 */
[----:B0-----:R-:W0:Y:S01]  /*0780*/  @P0 LDC.64 R28, c[0x0][0x230] ;  /* 0x00008c00ff1c0b82 */ /* 0x001e220000000a00 */
[----:B-----5:R1:W5:Y:S01]  /*0790*/  LDG.E R32, desc[UR4][R32.64] ;  /* 0x0000000420207981 */ /* 0x020362000c1e1900 */
[----:B---3--:R-:W-:-:S13]  /*07a0*/  ISETP.GE.AND P2, PT, R38, 0x1, PT ;  /* 0x000000012600780c */ /* 0x008fda0003f46270 */
[----:B------:R-:W2:Y:S01]  /*07b0*/  @P2 LDC.64 R30, c[0x0][0x220] ;  /* 0x00008800ff1e2b82 */ /* 0x000ea20000000a00 */
[----:B------:R-:W-:-:S05]  /*07c0*/  @P2 IADD3 R35, R38, -0x1, RZ ;  /* 0xffffffff26232810 */ /* 0x000fca0007ffe0ff */
[----:B------:R-:W-:Y:S01]  /*07d0*/  @P2 IMAD R36, R35, R92, RZ ;  /* 0x0000005c23242224 */ /* 0x000fe200078e02ff */
[----:B------:R-:W-:-:S04]  /*07e0*/  SHF.R.S32.HI R35, RZ, 0x1f, R34 ;  /* 0x0000001fff237819 */ /* 0x000fc80000011422 */
[----:B------:R-:W-:Y:S02]  /*07f0*/  @P2 SHF.R.S32.HI R37, RZ, 0x1f, R36 ;  /* 0x0000001fff252819 */ /* 0x000fe40000011424 */
[----:B------:R-:W-:Y:S02]  /*0800*/  LEA.HI R66, R35, R34, RZ, 0x3 ;  /* 0x0000002223427211 */ /* 0x000fe400078f18ff */
[----:B------:R-:W-:Y:S02]  /*0810*/  @P2 LEA.HI R36, R37, R36, RZ, 0x3 ;  /* 0x0000002425242211 */ /* 0x000fe400078f18ff */
[-C--:B------:R-:W-:Y:S02]  /*0820*/  LEA.HI.SX32 R66, R66, R89.reuse, 0x1d ;  /* 0x0000005942427211 */ /* 0x080fe400078feaff */
[----:B------:R-:W-:-:S03]  /*0830*/  @P2 LEA.HI.SX32 R67, R36, R89, 0x1d ;  /* 0x0000005924432211 */ /* 0x000fc600078feaff */
[----:B0-----:R-:W-:-:S04]  /*0840*/  @P0 IMAD.WIDE.U32 R28, R66, 0x10, R28 ;  /* 0x00000010421c0825 */ /* 0x001fc800078e001c */
[----:B--2---:R-:W-:Y:S01]  /*0850*/  @P2 IMAD.WIDE.U32 R30, R67, 0x10, R30 ;  /* 0x00000010431e2825 */ /* 0x004fe200078e001e */
[----:B------:R1:W5:Y:S04]  /*0860*/  @P0 LDG.E.128 R20, desc[UR4][R28.64] ;  /* 0x000000041c140981 */ /* 0x000368000c1e1d00 */
[----:B------:R1:W5:Y:S01]  /*0870*/  @P2 LDG.E.128 R24, desc[UR4][R30.64] ;  /* 0x000000041e182981 */ /* 0x000362000c1e1d00 */
[----:B------:R-:W-:Y:S01]  /*0880*/  ISETP.GT.AND P3, PT, R38, RZ, PT ;  /* 0x000000ff2600720c */ /* 0x000fe20003f64270 */
[----:B------:R-:W-:-:S12]  /*0890*/  BSSY B0, `(.L_x_297) ;  /* 0x000000a000007945 */ /* 0x000fd80003800000 */
[----:B-1----:R-:W-:Y:S05]  /*08a0*/  @P3 BRA `(.L_x_298) ;  /* 0x0000000000103947 */ /* 0x002fea0003800000 */
[----:B------:R-:W-:Y:S01]  /*08b0*/  MOV R33, RZ ;  /* 0x000000ff00217202 */ /* 0x000fe20000000f00 */
[----:B------:R-:W-:Y:S06]  /*08c0*/  @!P0 BRA `(.L_x_299) ;  /* 0x0000000000188947 */ /* 0x000fec0003800000 */
[----:B-----5:R-:W-:Y:S01]  /*08d0*/  SHF.L.U32 R33, R20, 0x10, RZ ;  /* 0x0000001014217819 */ /* 0x020fe200000006ff */
[----:B------:R-:W-:Y:S06]  /*08e0*/  BRA `(.L_x_299) ;  /* 0x0000000000107947 */ /* 0x000fec0003800000 */
.L_x_298:
[----:B-----5:R-:W-:Y:S02]  /*08f0*/  SHF.L.U32 R33, R24, 0x10, RZ ;  /* 0x0000001018217819 */ /* 0x020fe400000006ff */
[----:B------:R-:W-:-:S03]  /*0900*/  @P0 SHF.L.U32 R28, R20, 0x10, RZ ;  /* 0x00000010141c0819 */ /* 0x000fc600000006ff */
[----:B------:R-:W-:-:S04]  /*0910*/  FMUL.FTZ R33, R33, UR8 ;  /* 0x0000000821217c20 */ /* 0x000fc80008410000 */
[----:B------:R-:W-:-:S07]  /*0920*/  @P0 FADD.FTZ R33, R33, R28 ;  /* 0x0000001c21210221 */ /* 0x000fce0000010000 */
.L_x_299:
[----:B------:R-:W-:Y:S05]  /*0930*/  BSYNC B0 ;  /* 0x0000000000007941 */ /* 0x000fea0003800000 */
.L_x_297:
[----:B------:R-:W-:Y:S04]  /*0940*/  BSSY B0, `(.L_x_300) ;  /* 0x000000d000007945 */ /* 0x000fe80003800000 */
[----:B------:R-:W-:Y:S05]  /*0950*/  @P3 BRA `(.L_x_301) ;  /* 0x0000000000143947 */ /* 0x000fea0003800000 */
[----:B------:R-:W-:Y:S01]  /*0960*/  MOV R34, RZ ;  /* 0x000000ff00227202 */ /* 0x000fe20000000f00 */
[----:B------:R-:W-:Y:S06]  /*0970*/  @!P0 BRA `(.L_x_302) ;  /* 0x0000000000248947 */ /* 0x000fec0003800000 */
[----:B-----5:R-:W-:-:S04]  /*0980*/  PRMT R34, R20, 0x7632, R34 ;  /* 0x0000763214227816 */ /* 0x020fc80000000022 */
[----:B------:R-:W-:Y:S01]  /*0990*/  SHF.L.U32 R34, R34, 0x10, RZ ;  /* 0x0000001022227819 */ /* 0x000fe200000006ff */
[----:B------:R-:W-:Y:S06]  /*09a0*/  BRA `(.L_x_302) ;  /* 0x0000000000187947 */ /* 0x000fec0003800000 */
.L_x_301:
[----:B-----5:R-:W-:Y:S02]  /*09b0*/  PRMT R28, R24, 0x7632, R28 ;  /* 0x00007632181c7816 */ /* 0x020fe4000000001c */
[----:B------:R-:W-:Y:S02]  /*09c0*/  @P0 PRMT R29, R20, 0x7632, R29 ;  /* 0x00007632141d0816 */ /* 0x000fe4000000001d */
[----:B------:R-:W-:Y:S02]  /*09d0*/  SHF.L.U32 R28, R28, 0x10, RZ ;  /* 0x000000101c1c7819 */ /* 0x000fe400000006ff */
[----:B------:R-:W-:-:S03]  /*09e0*/  @P0 SHF.L.U32 R29, R29, 0x10, RZ ;  /* 0x000000101d1d0819 */ /* 0x000fc600000006ff */
[----:B------:R-:W-:-:S04]  /*09f0*/  FMUL.FTZ R34, R28, UR8 ;  /* 0x000000081c227c20 */ /* 0x000fc80008410000 */
[----:B------:R-:W-:-:S07]  /*0a00*/  @P0 FADD.FTZ R34, R34, R29 ;  /* 0x0000001d22220221 */ /* 0x000fce0000010000 */
.L_x_302:
[----:B------:R-:W-:Y:S05]  /*0a10*/  BSYNC B0 ;  /* 0x0000000000007941 */ /* 0x000fea0003800000 */
.L_x_300:
[----:B------:R-:W-:Y:S04]  /*0a20*/  BSSY B0, `(.L_x_303) ;  /* 0x000000a000007945 */ /* 0x000fe80003800000 */
[----:B------:R-:W-:Y:S05]  /*0a30*/  @P3 BRA `(.L_x_304) ;  /* 0x0000000000103947 */ /* 0x000fea0003800000 */
[----:B------:R-:W-:Y:S01]  /*0a40*/  HFMA2.MMA R35, -RZ, RZ, 0, 0 ;  /* 0x00000000ff237435 */ /* 0x000fe200000001ff */
[----:B------:R-:W-:Y:S10]  /*0a50*/  @!P0 BRA `(.L_x_305) ;  /* 0x0000000000188947 */ /* 0x000ff40003800000 */
[----:B-----5:R-:W-:Y:S01]  /*0a60*/  SHF.L.U32 R35, R21, 0x10, RZ ;  /* 0x0000001015237819 */ /* 0x020fe200000006ff */
[----:B------:R-:W-:Y:S06]  /*0a70*/  BRA `(.L_x_305) ;  /* 0x0000000000107947 */ /* 0x000fec0003800000 */
.L_x_304:
[----:B-----5:R-:W-:Y:S01]  /*0a80*/  IMAD.U32 R35, R25, 0x10000, RZ ;  /* 0x0001000019237824 */ /* 0x020fe200078e00ff */
[----:B------:R-:W-:-:S03]  /*0a90*/  @P0 SHF.L.U32 R28, R21, 0x10, RZ ;  /* 0x00000010151c0819 */ /* 0x000fc600000006ff */
[----:B------:R-:W-:-:S04]  /*0aa0*/  FMUL.FTZ R35, R35, UR8 ;  /* 0x0000000823237c20 */ /* 0x000fc80008410000 */
[----:B------:R-:W-:-:S07]  /*0ab0*/  @P0 FADD.FTZ R35, R35, R28 ;  /* 0x0000001c23230221 */ /* 0x000fce0000010000 */
.L_x_305:
[----:B------:R-:W-:Y:S05]  /*0ac0*/  BSYNC B0 ;  /* 0x0000000000007941 */ /* 0x000fea0003800000 */
.L_x_303:
[----:B------:R-:W-:Y:S04]  /*0ad0*/  BSSY B0, `(.L_x_306) ;  /* 0x000000d000007945 */ /* 0x000fe80003800000 */
[----:B------:R-:W-:Y:S05]  /*0ae0*/  @P3 BRA `(.L_x_307) ;  /* 0x0000000000143947 */ /* 0x000fea0003800000 */
[----:B------:R-:W-:Y:S01]  /*0af0*/  MOV R56, RZ ;  /* 0x000000ff00387202 */ /* 0x000fe20000000f00 */
[----:B------:R-:W-:Y:S06]  /*0b00*/  @!P0 BRA `(.L_x_308) ;  /* 0x0000000000248947 */ /* 0x000fec0003800000 */
[----:B-----5:R-:W-:-:S04]  /*0b10*/  PRMT R56, R21, 0x7632, R56 ;  /* 0x0000763215387816 */ /* 0x020fc80000000038 */
[----:B------:R-:W-:Y:S01]  /*0b20*/  SHF.L.U32 R56, R56, 0x10, RZ ;  /* 0x0000001038387819 */ /* 0x000fe200000006ff */
[----:B------:R-:W-:Y:S06]  /*0b30*/  BRA `(.L_x_308) ;  /* 0x0000000000187947 */ /* 0x000fec0003800000 */
.L_x_307:
[----:B-----5:R-:W-:Y:S02]  /*0b40*/  PRMT R28, R25, 0x7632, R28 ;  /* 0x00007632191c7816 */ /* 0x020fe4000000001c */
[----:B------:R-:W-:Y:S02]  /*0b50*/  @P0 PRMT R29, R21, 0x7632, R29 ;  /* 0x00007632151d0816 */ /* 0x000fe4000000001d */
[----:B------:R-:W-:Y:S02]  /*0b60*/  SHF.L.U32 R28, R28, 0x10, RZ ;  /* 0x000000101c1c7819 */ /* 0x000fe400000006ff */
[----:B------:R-:W-:-:S03]  /*0b70*/  @P0 SHF.L.U32 R29, R29, 0x10, RZ ;  /* 0x000000101d1d0819 */ /* 0x000fc600000006ff */
[----:B------:R-:W-:-:S04]  /*0b80*/  FMUL.FTZ R56, R28, UR8 ;  /* 0x000000081c387c20 */ /* 0x000fc80008410000 */
[----:B------:R-:W-:-:S07]  /*0b90*/  @P0 FADD.FTZ R56, R56, R29 ;  /* 0x0000001d38380221 */ /* 0x000fce0000010000 */
.L_x_308:
[----:B------:R-:W-:Y:S05]  /*0ba0*/  BSYNC B0 ;  /* 0x0000000000007941 */ /* 0x000fea0003800000 */
.L_x_306:
[----:B------:R-:W-:Y:S04]  /*0bb0*/  BSSY B0, `(.L_x_309) ;  /* 0x000000a000007945 */ /* 0x000fe80003800000 */
[----:B------:R-:W-:Y:S05]  /*0bc0*/  @P3 BRA `(.L_x_310) ;  /* 0x0000000000103947 */ /* 0x000fea0003800000 */
[----:B------:R-:W-:Y:S01]  /*0bd0*/  HFMA2.MMA R57, -RZ, RZ, 0, 0 ;  /* 0x00000000ff397435 */ /* 0x000fe200000001ff */
[----:B------:R-:W-:Y:S10]  /*0be0*/  @!P0 BRA `(.L_x_311) ;  /* 0x0000000000188947 */ /* 0x000ff40003800000 */
[----:B-----5:R-:W-:Y:S01]  /*0bf0*/  SHF.L.U32 R57, R22, 0x10, RZ ;  /* 0x0000001016397819 */ /* 0x020fe200000006ff */
[----:B------:R-:W-:Y:S06]  /*0c00*/  BRA `(.L_x_311) ;  /* 0x0000000000107947 */ /* 0x000fec0003800000 */
.L_x_310:
[----:B-----5:R-:W-:Y:S02]  /*0c10*/  SHF.L.U32 R57, R26, 0x10, RZ ;  /* 0x000000101a397819 */ /* 0x020fe400000006ff */
[----:B------:R-:W-:-:S03]  /*0c20*/  @P0 SHF.L.U32 R28, R22, 0x10, RZ ;  /* 0x00000010161c0819 */ /* 0x000fc600000006ff */
[----:B------:R-:W-:-:S04]  /*0c30*/  FMUL.FTZ R57, R57, UR8 ;  /* 0x0000000839397c20 */ /* 0x000fc80008410000 */
[----:B------:R-:W-:-:S07]  /*0c40*/  @P0 FADD.FTZ R57, R57, R28 ;  /* 0x0000001c39390221 */ /* 0x000fce0000010000 */
.L_x_311:
[----:B------:R-:W-:Y:S05]  /*0c50*/  BSYNC B0 ;  /* 0x0000000000007941 */ /* 0x000fea0003800000 */
.L_x_309:
[----:B------:R-:W-:Y:S04]  /*0c60*/  BSSY B0, `(.L_x_312) ;  /* 0x000000d000007945 */ /* 0x000fe80003800000 */
[----:B------:R-:W-:Y:S05]  /*0c70*/  @P3 BRA `(.L_x_313) ;  /* 0x0000000000143947 */ /* 0x000fea0003800000 */
[----:B------:R-:W-:Y:S01]  /*0c80*/  MOV R58, RZ ;  /* 0x000000ff003a7202 */ /* 0x000fe20000000f00 */
[----:B------:R-:W-:Y:S06]  /*0c90*/  @!P0 BRA `(.L_x_314) ;  /* 0x0000000000248947 */ /* 0x000fec0003800000 */
[----:B-----5:R-:W-:-:S04]  /*0ca0*/  PRMT R58, R22, 0x7632, R58 ;  /* 0x00007632163a7816 */ /* 0x020fc8000000003a */
[----:B------:R-:W-:Y:S01]  /*0cb0*/  SHF.L.U32 R58, R58, 0x10, RZ ;  /* 0x000000103a3a7819 */ /* 0x000fe200000006ff */
[----:B------:R-:W-:Y:S06]  /*0cc0*/  BRA `(.L_x_314) ;  /* 0x0000000000187947 */ /* 0x000fec0003800000 */
.L_x_313:
[----:B-----5:R-:W-:Y:S02]  /*0cd0*/  PRMT R28, R26, 0x7632, R28 ;  /* 0x000076321a1c7816 */ /* 0x020fe4000000001c */
[----:B------:R-:W-:Y:S02]  /*0ce0*/  @P0 PRMT R29, R22, 0x7632, R29 ;  /* 0x00007632161d0816 */ /* 0x000fe4000000001d */
[----:B------:R-:W-:Y:S02]  /*0cf0*/  SHF.L.U32 R28, R28, 0x10, RZ ;  /* 0x000000101c1c7819 */ /* 0x000fe400000006ff */
[----:B------:R-:W-:-:S03]  /*0d00*/  @P0 SHF.L.U32 R29, R29, 0x10, RZ ;  /* 0x000000101d1d0819 */ /* 0x000fc600000006ff */
[----:B------:R-:W-:-:S04]  /*0d10*/  FMUL.FTZ R58, R28, UR8 ;  /* 0x000000081c3a7c20 */ /* 0x000fc80008410000 */
[----:B------:R-:W-:-:S07]  /*0d20*/  @P0 FADD.FTZ R58, R58, R29 ;  /* 0x0000001d3a3a0221 */ /* 0x000fce0000010000 */
.L_x_314:
[----:B------:R-:W-:Y:S05]  /*0d30*/  BSYNC B0 ;  /* 0x0000000000007941 */ /* 0x000fea0003800000 */
.L_x_312:
[----:B------:R-:W-:Y:S04]  /*0d40*/  BSSY B0, `(.L_x_315) ;  /* 0x000000a000007945 */ /* 0x000fe80003800000 */
[----:B------:R-:W-:Y:S05]  /*0d50*/  @P3 BRA `(.L_x_316) ;  /* 0x0000000000103947 */ /* 0x000fea0003800000 */
[----:B------:R-:W-:Y:S01]  /*0d60*/  HFMA2.MMA R59, -RZ, RZ, 0, 0 ;  /* 0x00000000ff3b7435 */ /* 0x000fe200000001ff */
[----:B------:R-:W-:Y:S10]  /*0d70*/  @!P0 BRA `(.L_x_317) ;  /* 0x0000000000188947 */ /* 0x000ff40003800000 */
[----:B-----5:R-:W-:Y:S01]  /*0d80*/  SHF.L.U32 R59, R23, 0x10, RZ ;  /* 0x00000010173b7819 */ /* 0x020fe200000006ff */
[----:B------:R-:W-:Y:S06]  /*0d90*/  BRA `(.L_x_317) ;  /* 0x0000000000107947 */ /* 0x000fec0003800000 */
.L_x_316:
[----:B-----5:R-:W-:Y:S01]  /*0da0*/  IMAD.U32 R59, R27, 0x10000, RZ ;  /* 0x000100001b3b7824 */ /* 0x020fe200078e00ff */
[----:B------:R-:W-:-:S03]  /*0db0*/  @P0 SHF.L.U32 R28, R23, 0x10, RZ ;  /* 0x00000010171c0819 */ /* 0x000fc600000006ff */
[----:B------:R-:W-:-:S04]  /*0dc0*/  FMUL.FTZ R59, R59, UR8 ;  /* 0x000000083b3b7c20 */ /* 0x000fc80008410000 */
[----:B------:R-:W-:-:S07]  /*0dd0*/  @P0 FADD.FTZ R59, R59, R28 ;  /* 0x0000001c3b3b0221 */ /* 0x000fce0000010000 */
.L_x_317:
[----:B------:R-:W-:Y:S05]  /*0de0*/  BSYNC B0 ;  /* 0x0000000000007941 */ /* 0x000fea0003800000 */
.L_x_315:
[----:B------:R-:W-:Y:S04]  /*0df0*/  BSSY B0, `(.L_x_318) ;  /* 0x000000d000007945 */ /* 0x000fe80003800000 */
[----:B------:R-:W-:Y:S05]  /*0e00*/  @P3 BRA `(.L_x_319) ;  /* 0x0000000000143947 */ /* 0x000fea0003800000 */
[----:B------:R-:W-:Y:S01]  /*0e10*/  MOV R61, RZ ;  /* 0x000000ff003d7202 */ /* 0x000fe20000000f00 */
[----:B------:R-:W-:Y:S06]  /*0e20*/  @!P0 BRA `(.L_x_320) ;  /* 0x0000000000248947 */ /* 0x000fec0003800000 */
[----:B-----5:R-:W-:-:S04]  /*0e30*/  PRMT R61, R23, 0x7632, R61 ;  /* 0x00007632173d7816 */ /* 0x020fc8000000003d */
[----:B------:R-:W-:Y:S01]  /*0e40*/  SHF.L.U32 R61, R61, 0x10, RZ ;  /* 0x000000103d3d7819 */ /* 0x000fe200000006ff */
[----:B------:R-:W-:Y:S06]  /*0e50*/  BRA `(.L_x_320) ;  /* 0x0000000000187947 */ /* 0x000fec0003800000 */
.L_x_319:
[----:B-----5:R-:W-:Y:S02]  /*0e60*/  PRMT R28, R27, 0x7632, R28 ;  /* 0x000076321b1c7816 */ /* 0x020fe4000000001c */
[----:B------:R-:W-:Y:S02]  /*0e70*/  @P0 PRMT R29, R23, 0x7632, R29 ;  /* 0x00007632171d0816 */ /* 0x000fe4000000001d */
[----:B------:R-:W-:Y:S02]  /*0e80*/  SHF.L.U32 R28, R28, 0x10, RZ ;  /* 0x000000101c1c7819 */ /* 0x000fe400000006ff */
[----:B------:R-:W-:-:S03]  /*0e90*/  @P0 SHF.L.U32 R30, R29, 0x10, RZ ;  /* 0x000000101d1e0819 */ /* 0x000fc600000006ff */
[----:B------:R-:W-:-:S04]  /*0ea0*/  FMUL.FTZ R61, R28, UR8 ;  /* 0x000000081c3d7c20 */ /* 0x000fc80008410000 */
[----:B------:R-:W-:-:S07]  /*0eb0*/  @P0 FADD.FTZ R61, R61, R30 ;  /* 0x0000001e3d3d0221 */ /* 0x000fce0000010000 */
.L_x_320:
[----:B------:R-:W-:Y:S05]  /*0ec0*/  BSYNC B0 ;  /* 0x0000000000007941 */ /* 0x000fea0003800000 */
.L_x_318:
[----:B------:R-:W0:Y:S01]  /*0ed0*/  LDC.64 R90, c[0x0][0x238] ;  /* 0x00008e00ff5a7b82 */ /* 0x000e220000000a00 */
[----:B------:R-:W-:Y:S02]  /*0ee0*/  @P2 IADD3 R69, R67, 0x20, RZ ;  /* 0x0000002043452810 */ /* 0x000fe40007ffe0ff */
[----:B------:R-:W-:Y:S02]  /*0ef0*/  IADD3 R80, R66, 0x20, RZ ;  /* 0x0000002042507810 */ /* 0x000fe40007ffe0ff */
[----:B------:R-:W-:Y:S02]  /*0f00*/  F2FP.BF16.F32.PACK_AB R31, R61, R59 ;  /* 0x0000003b3d1f723e */ /* 0x000fe400000010ff */
[----:B------:R-:W-:Y:S01]  /*0f10*/  F2FP.BF16.F32.PACK_AB R30, R58, R57 ;  /* 0x000000393a1e723e */ /* 0x000fe200000010ff */
[----:B------:R-:W1:Y:S01]  /*0f20*/  @P2 LDC.64 R54, c[0x0][0x220] ;  /* 0x00008800ff362b82 */ /* 0x000e620000000a00 */
[----:B------:R-:W-:Y:S02]  /*0f30*/  F2FP.BF16.F32.PACK_AB R29, R56, R35 ;  /* 0x00000023381d723e */ /* 0x000fe400000010ff */
[----:B------:R-:W-:-:S05]  /*0f40*/  F2FP.BF16.F32.PACK_AB R28, R34, R33 ;  /* 0x00000021221c723e */ /* 0x000fca00000010ff */
[----:B------:R-:W2:Y:S01]  /*0f50*/  @P0 LDC.64 R36, c[0x0][0x230] ;  /* 0x00008c00ff240b82 */ /* 0x000ea20000000a00 */
[----:B0-----:R-:W-:-:S05]  /*0f60*/  IMAD.WIDE.U32 R38, R66, 0x10, R90 ;  /* 0x0000001042267825 */ /* 0x001fca00078e005a */
[----:B------:R0:W-:Y:S01]  /*0f70*/  STG.E.128 desc[UR4][R38.64], R28 ;  /* 0x0000001c26007986 */ /* 0x0001e2000c101d04 */
[----:B-1----:R-:W-:-:S05]  /*0f80*/  @P2 IMAD.WIDE.U32 R54, R69, 0x10, R54 ;  /* 0x0000001045362825 */ /* 0x002fca00078e0036 */
[----:B-----5:R0:W5:Y:S01]  /*0f90*/  @P2 LDG.E.128 R24, desc[UR4][R54.64] ;  /* 0x0000000436182981 */ /* 0x020162000c1e1d00 */
[----:B--2---:R-:W-:-:S05]  /*0fa0*/  @P0 IMAD.WIDE.U32 R36, R80, 0x10, R36 ;  /* 0x0000001050240825 */ /* 0x004fca00078e0024 */
[----:B------:R0:W5:Y:S01]  /*0fb0*/  @P0 LDG.E.128 R20, desc[UR4][R36.64] ;  /* 0x0000000424140981 */ /* 0x000162000c1e1d00 */
[----:B------:R-:W-:Y:S04]  /*0fc0*/  BSSY B0, `(.L_x_321) ;  /* 0x000000a000007945 */ /* 0x000fe80003800000 */
[----:B------:R-:W-:Y:S05]  /*0fd0*/  @P3 BRA `(.L_x_322) ;  /* 0x0000000000103947 */ /* 0x000fea0003800000 */
[----:B0-----:R-:W-:Y:S01]  /*0fe0*/  HFMA2.MMA R38, -RZ, RZ, 0, 0 ;  /* 0x00000000ff267435 */ /* 0x001fe200000001ff */
[----:B------:R-:W-:Y:S10]  /*0ff0*/  @!P0 BRA `(.L_x_323) ;  /* 0x0000000000188947 */ /* 0x000ff40003800000 */
[----:B-----5:R-:W-:Y:S01]  /*1000*/  SHF.L.U32 R38, R20, 0x10, RZ ;  /* 0x0000001014267819 */ /* 0x020fe200000006ff */
[----:B------:R-:W-:Y:S06]  /*1010*/  BRA `(.L_x_323) ;  /* 0x0000000000107947 */ /* 0x000fec0003800000 */
.L_x_322:
[----:B0----5:R-:W-:Y:S02]  /*1020*/  SHF.L.U32 R38, R24, 0x10, RZ ;  /* 0x0000001018267819 */ /* 0x021fe400000006ff */
[----:B------:R-:W-:-:S03]  /*1030*/  @P0 SHF.L.U32 R29, R20, 0x10, RZ ;  /* 0x00000010141d0819 */ /* 0x000fc600000006ff */
[----:B------:R-:W-:-:S04]  /*1040*/  FMUL.FTZ R38, R38, UR8 ;  /* 0x0000000826267c20 */ /* 0x000fc80008410000 */
[----:B------:R-:W-:-:S07]  /*1050*/  @P0 FADD.FTZ R38, R29, R38 ;  /* 0x000000261d260221 */ /* 0x000fce0000010000 */
.L_x_323:
[----:B------:R-:W-:Y:S05]  /*1060*/  BSYNC B0 ;  /* 0x0000000000007941 */ /* 0x000fea0003800000 */
.L_x_321:
[----:B------:R-:W-:Y:S04]  /*1070*/  BSSY B0, `(.L_x_324) ;  /* 0x000000d000007945 */ /* 0x000fe80003800000 */
[----:B------:R-:W-:Y:S05]  /*1080*/  @P3 BRA `(.L_x_325) ;  /* 0x0000000000143947 */ /* 0x000fea0003800000 */
[----:B------:R-:W-:Y:S01]  /*1090*/  MOV R39, RZ ;  /* 0x000000ff00277202 */ /* 0x000fe20000000f00 */
[----:B------:R-:W-:Y:S06]  /*10a0*/  @!P0 BRA `(.L_x_326) ;  /* 0x0000000000248947 */ /* 0x000fec0003800000 */
[----:B-----5:R-:W-:-:S04]  /*10b0*/  PRMT R39, R20, 0x7632, R39 ;  /* 0x0000763214277816 */ /* 0x020fc80000000027 */
[----:B------:R-:W-:Y:S01]  /*10c0*/  SHF.L.U32 R39, R39, 0x10, RZ ;  /* 0x0000001027277819 */ /* 0x000fe200000006ff */
[----:B------:R-:W-:Y:S06]  /*10d0*/  BRA `(.L_x_326) ;  /* 0x0000000000187947 */ /* 0x000fec0003800000 */
.L_x_325:
[----:B-----5:R-:W-:Y:S02]  /*10e0*/  PRMT R28, R24, 0x7632, R28 ;  /* 0x00007632181c7816 */ /* 0x020fe4000000001c */
[----:B------:R-:W-:Y:S02]  /*10f0*/  @P0 PRMT R29, R20, 0x7632, R29 ;  /* 0x00007632141d0816 */ /* 0x000fe4000000001d */
[----:B------:R-:W-:Y:S02]  /*1100*/  SHF.L.U32 R28, R28, 0x10, RZ ;  /* 0x000000101c1c7819 */ /* 0x000fe400000006ff */
[----:B------:R-:W-:-:S03]  /*1110*/  @P0 SHF.L.U32 R30, R29, 0x10, RZ ;  /* 0x000000101d1e0819 */ /* 0x000fc600000006ff */
[----:B------:R-:W-:-:S04]  /*1120*/  FMUL.FTZ R39, R28, UR8 ;  /* 0x000000081c277c20 */ /* 0x000fc80008410000 */
[----:B------:R-:W-:-:S07]  /*1130*/  @P0 FADD.FTZ R39, R39, R30 ;  /* 0x0000001e27270221 */ /* 0x000fce0000010000 */
.L_x_326:
[----:B------:R-:W-:Y:S05]  /*1140*/  BSYNC B0 ;  /* 0x0000000000007941 */ /* 0x000fea0003800000 */
.L_x_324:
[----:B------:R-:W-:Y:S04]  /*1150*/  BSSY B0, `(.L_x_327) ;  /* 0x000000a000007945 */ /* 0x000fe80003800000 */
[----:B------:R-:W-:Y:S05]  /*1160*/  @P3 BRA `(.L_x_328) ;  /* 0x0000000000103947 */ /* 0x000fea0003800000 */
[----:B------:R-:W-:Y:S01]  /*1170*/  IMAD.MOV.U32 R54, RZ, RZ, RZ ;  /* 0x000000ffff367224 */ /* 0x000fe200078e00ff */
[----:B------:R-:W-:Y:S06]  /*1180*/  @!P0 BRA `(.L_x_329) ;  /* 0x0000000000188947 */ /* 0x000fec0003800000 */
[----:B-----5:R-:W-:Y:S01]  /*1190*/  SHF.L.U32 R54, R21, 0x10, RZ ;  /* 0x0000001015367819 */ /* 0x020fe200000006ff */
[----:B------:R-:W-:Y:S06]  /*11a0*/  BRA `(.L_x_329) ;  /* 0x0000000000107947 */ /* 0x000fec0003800000 */
.L_x_328:
[----:B-----5:R-:W-:Y:S02]  /*11b0*/  SHF.L.U32 R54, R25, 0x10, RZ ;  /* 0x0000001019367819 */ /* 0x020fe400000006ff */
[----:B------:R-:W-:-:S03]  /*11c0*/  @P0 SHF.L.U32 R29, R21, 0x10, RZ ;  /* 0x00000010151d0819 */ /* 0x000fc600000006ff */
[----:B------:R-:W-:-:S04]  /*11d0*/  FMUL.FTZ R54, R54, UR8 ;  /* 0x0000000836367c20 */ /* 0x000fc80008410000 */
[----:B------:R-:W-:-:S07]  /*11e0*/  @P0 FADD.FTZ R54, R29, R54 ;  /* 0x000000361d360221 */ /* 0x000fce0000010000 */
.L_x_329:
[----:B------:R-:W-:Y:S05]  /*11f0*/  BSYNC B0 ;  /* 0x0000000000007941 */ /* 0x000fea0003800000 */
.L_x_327:
[----:B------:R-:W-:Y:S04]  /*1200*/  BSSY B0, `(.L_x_330) ;  /* 0x000000d000007945 */ /* 0x000fe80003800000 */
[----:B------:R-:W-:Y:S05]  /*1210*/  @P3 BRA `(.L_x_331) ;  /* 0x0000000000143947 */ /* 0x000fea0003800000 */
[----:B------:R-:W-:Y:S01]  /*1220*/  HFMA2.MMA R55, -RZ, RZ, 0, 0 ;  /* 0x00000000ff377435 */ /* 0x000fe200000001ff */
[----:B------:R-:W-:Y:S10]  /*1230*/  @!P0 BRA `(.L_x_332) ;  /* 0x0000000000248947 */ /* 0x000ff40003800000 */
[----:B-----5:R-:W-:-:S04]  /*1240*/  PRMT R55, R21, 0x7632, R55 ;  /* 0x0000763215377816 */ /* 0x020fc80000000037 */
[----:B------:R-:W-:Y:S01]  /*1250*/  SHF.L.U32 R55, R55, 0x10, RZ ;  /* 0x0000001037377819 */ /* 0x000fe200000006ff */
[----:B------:R-:W-:Y:S06]  /*1260*/  BRA `(.L_x_332) ;  /* 0x0000000000187947 */ /* 0x000fec0003800000 */
.L_x_331:
[----:B-----5:R-:W-:Y:S02]  /*1270*/  PRMT R28, R25, 0x7632, R28 ;  /* 0x00007632191c7816 */ /* 0x020fe4000000001c */
[----:B------:R-:W-:Y:S02]  /*1280*/  @P0 PRMT R29, R21, 0x7632, R29 ;  /* 0x00007632151d0816 */ /* 0x000fe4000000001d */
[----:B------:R-:W-:Y:S02]  /*1290*/  SHF.L.U32 R28, R28, 0x10, RZ ;  /* 0x000000101c1c7819 */ /* 0x000fe400000006ff */
[----:B------:R-:W-:-:S03]  /*12a0*/  @P0 SHF.L.U32 R30, R29, 0x10, RZ ;  /* 0x000000101d1e0819 */ /* 0x000fc600000006ff */
[----:B------:R-:W-:-:S04]  /*12b0*/  FMUL.FTZ R55, R28, UR8 ;  /* 0x000000081c377c20 */ /* 0x000fc80008410000 */
[----:B------:R-:W-:-:S07]  /*12c0*/  @P0 FADD.FTZ R55, R55, R30 ;  /* 0x0000001e37370221 */ /* 0x000fce0000010000 */
.L_x_332:
[----:B------:R-:W-:Y:S05]  /*12d0*/  BSYNC B0 ;  /* 0x0000000000007941 */ /* 0x000fea0003800000 */
.L_x_330:
[----:B------:R-:W-:Y:S04]  /*12e0*/  BSSY B0, `(.L_x_333) ;  /* 0x000000a000007945 */ /* 0x000fe80003800000 */
[----:B------:R-:W-:Y:S05]  /*12f0*/  @P3 BRA `(.L_x_334) ;  /* 0x0000000000103947 */ /* 0x000fea0003800000 */
[----:B------:R-:W-:Y:S01]  /*1300*/  MOV R68, RZ ;  /* 0x000000ff00447202 */ /* 0x000fe20000000f00 */
[----:B------:R-:W-:Y:S06]  /*1310*/  @!P0 BRA `(.L_x_335) ;  /* 0x0000000000188947 */ /* 0x000fec0003800000 */
[----:B-----5:R-:W-:Y:S01]  /*1320*/  SHF.L.U32 R68, R22, 0x10, RZ ;  /* 0x0000001016447819 */ /* 0x020fe200000006ff */
[----:B------:R-:W-:Y:S06]  /*1330*/  BRA `(.L_x_335) ;  /* 0x0000000000107947 */ /* 0x000fec0003800000 */
.L_x_334:
[----:B-----5:R-:W-:Y:S02]  /*1340*/  SHF.L.U32 R68, R26, 0x10, RZ ;  /* 0x000000101a447819 */ /* 0x020fe400000006ff */
[----:B------:R-:W-:-:S03]  /*1350*/  @P0 SHF.L.U32 R29, R22, 0x10, RZ ;  /* 0x00000010161d0819 */ /* 0x000fc600000006ff */
[----:B------:R-:W-:-:S04]  /*1360*/  FMUL.FTZ R68, R68, UR8 ;  /* 0x0000000844447c20 */ /* 0x000fc80008410000 */
[----:B------:R-:W-:-:S07]  /*1370*/  @P0 FADD.FTZ R68, R29, R68 ;  /* 0x000000441d440221 */ /* 0x000fce0000010000 */
.L_x_335:
[----:B------:R-:W-:Y:S05]  /*1380*/  BSYNC B0 ;  /* 0x0000000000007941 */ /* 0x000fea0003800000 */
.L_x_333:
[----:B------:R-:W-:Y:S04]  /*1390*/  BSSY B0, `(.L_x_336) ;  /* 0x000000d000007945 */ /* 0x000fe80003800000 */
[----:B------:R-:W-:Y:S05]  /*13a0*/  @P3 BRA `(.L_x_337) ;  /* 0x0000000000143947 */ /* 0x000fea0003800000 */
[----:B------:R-:W-:Y:S01]  /*13b0*/  HFMA2.MMA R69, -RZ, RZ, 0, 0 ;  /* 0x00000000ff457435 */ /* 0x000fe200000001ff */
[----:B------:R-:W-:Y:S10]  /*13c0*/  @!P0 BRA `(.L_x_338) ;  /* 0x0000000000248947 */ /* 0x000ff40003800000 */
[----:B-----5:R-:W-:-:S04]  /*13d0*/  PRMT R69, R22, 0x7632, R69 ;  /* 0x0000763216457816 */ /* 0x020fc80000000045 */
[----:B------:R-:W-:Y:S01]  /*13e0*/  SHF.L.U32 R69, R69, 0x10, RZ ;  /* 0x0000001045457819 */ /* 0x000fe200000006ff */
[----:B------:R-:W-:Y:S06]  /*13f0*/  BRA `(.L_x_338) ;  /* 0x0000000000187947 */ /* 0x000fec0003800000 */
.L_x_337:
[----:B-----5:R-:W-:Y:S02]  /*1400*/  PRMT R28, R26, 0x7632, R28 ;  /* 0x000076321a1c7816 */ /* 0x020fe4000000001c */
[----:B------:R-:W-:Y:S02]  /*1410*/  @P0 PRMT R29, R22, 0x7632, R29 ;  /* 0x00007632161d0816 */ /* 0x000fe4000000001d */
[----:B------:R-:W-:Y:S02]  /*1420*/  SHF.L.U32 R28, R28, 0x10, RZ ;  /* 0x000000101c1c7819 */ /* 0x000fe400000006ff */
[----:B------:R-:W-:-:S03]  /*1430*/  @P0 SHF.L.U32 R30, R29, 0x10, RZ ;  /* 0x000000101d1e0819 */ /* 0x000fc600000006ff */
[----:B------:R-:W-:-:S04]  /*1440*/  FMUL.FTZ R69, R28, UR8 ;  /* 0x000000081c457c20 */ /* 0x000fc80008410000 */
[----:B------:R-:W-:-:S07]  /*1450*/  @P0 FADD.FTZ R69, R69, R30 ;  /* 0x0000001e45450221 */ /* 0x000fce0000010000 */
.L_x_338:
[----:B------:R-:W-:Y:S05]  /*1460*/  BSYNC B0 ;  /* 0x0000000000007941 */ /* 0x000fea0003800000 */
.L_x_336:
[----:B------:R-:W-:Y:S04]  /*1470*/  BSSY B0, `(.L_x_339) ;  /* 0x000000a000007945 */ /* 0x000fe80003800000 */
[----:B------:R-:W-:Y:S05]  /*1480*/  @P3 BRA `(.L_x_340) ;  /* 0x0000000000103947 */ /* 0x000fea0003800000 */
[----:B------:R-:W-:Y:S01]  /*1490*/  IMAD.MOV.U32 R70, RZ, RZ, RZ ;  /* 0x000000ffff467224 */ /* 0x000fe200078e00ff */
[----:B------:R-:W-:Y:S06]  /*14a0*/  @!P0 BRA `(.L_x_341) ;  /* 0x0000000000188947 */ /* 0x000fec0003800000 */
[----:B-----5:R-:W-:Y:S01]  /*14b0*/  SHF.L.U32 R70, R23, 0x10, RZ ;  /* 0x0000001017467819 */ /* 0x020fe200000006ff */
[----:B------:R-:W-:Y:S06]  /*14c0*/  BRA `(.L_x_341) ;  /* 0x0000000000107947 */ /* 0x000fec0003800000 */
.L_x_340:
[----:B-----5:R-:W-:Y:S02]  /*14d0*/  SHF.L.U32 R70, R27, 0x10, RZ ;  /* 0x000000101b467819 */ /* 0x020fe400000006ff */
[----:B------:R-:W-:-:S03]  /*14e0*/  @P0 SHF.L.U32 R29, R23, 0x10, RZ ;  /* 0x00000010171d0819 */ /* 0x000fc600000006ff */
[----:B------:R-:W-:-:S04]  /*14f0*/  FMUL.FTZ R70, R70, UR8 ;  /* 0x0000000846467c20 */ /* 0x000fc80008410000 */
[----:B------:R-:W-:-:S07]  /*1500*/  @P0 FADD.FTZ R70, R29, R70 ;  /* 0x000000461d460221 */ /* 0x000fce0000010000 */
.L_x_341:
[----:B------:R-:W-:Y:S05]  /*1510*/  BSYNC B0 ;  /* 0x0000000000007941 */ /* 0x000fea0003800000 */
.L_x_339:
[----:B------:R-:W-:Y:S04]  /*1520*/  BSSY B0, `(.L_x_342) ;  /* 0x000000d000007945 */ /* 0x000fe80003800000 */
[----:B------:R-:W-:Y:S05]  /*1530*/  @P3 BRA `(.L_x_343) ;  /* 0x0000000000143947 */ /* 0x000fea0003800000 */
[----:B------:R-:W-:Y:S01]  /*1540*/  MOV R71, RZ ;  /* 0x000000ff00477202 */ /* 0x000fe20000000f00 */
[----:B------:R-:W-:Y:S06]  /*1550*/  @!P0 BRA `(.L_x_344) ;  /* 0x0000000000248947 */ /* 0x000fec0003800000 */
[----:B-----5:R-:W-:-:S04]  /*1560*/  PRMT R71, R23, 0x7632, R71 ;  /* 0x0000763217477816 */ /* 0x020fc80000000047 */
[----:B------:R-:W-:Y:S01]  /*1570*/  SHF.L.U32 R71, R71, 0x10, RZ ;  /* 0x0000001047477819 */ /* 0x000fe200000006ff */
[----:B------:R-:W-:Y:S06]  /*1580*/  BRA `(.L_x_344) ;  /* 0x0000000000187947 */ /* 0x000fec0003800000 */
.L_x_343:
[----:B-----5:R-:W-:Y:S02]  /*1590*/  PRMT R28, R27, 0x7632, R28 ;  /* 0x000076321b1c7816 */ /* 0x020fe4000000001c */
[----:B------:R-:W-:Y:S02]  /*15a0*/  @P0 PRMT R29, R23, 0x7632, R29 ;  /* 0x00007632171d0816 */ /* 0x000fe4000000001d */
[----:B------:R-:W-:Y:S02]  /*15b0*/  SHF.L.U32 R28, R28, 0x10, RZ ;  /* 0x000000101c1c7819 */ /* 0x000fe400000006ff */
[----:B------:R-:W-:-:S03]  /*15c0*/  @P0 SHF.L.U32 R30, R29, 0x10, RZ ;  /* 0x000000101d1e0819 */ /* 0x000fc600000006ff */
[----:B------:R-:W-:-:S04]  /*15d0*/  FMUL.FTZ R71, R28, UR8 ;  /* 0x000000081c477c20 */ /* 0x000fc80008410000 */
[----:B------:R-:W-:-:S07]  /*15e0*/  @P0 FADD.FTZ R71, R71, R30 ;  /* 0x0000001e47470221 */ /* 0x000fce0000010000 */
.L_x_344:
[----:B------:R-:W-:Y:S05]  /*15f0*/  BSYNC B0 ;  /* 0x0000000000007941 */ /* 0x000fea0003800000 */
.L_x_342:
[----:B------:R-:W-:Y:S01]  /*1600*/  IMAD.WIDE.U32 R36, R80, 0x10, R90 ;  /* 0x0000001050247825 */ /* 0x000fe200078e005a */
[----:B------:R-:W-:Y:S02]  /*1610*/  F2FP.BF16.F32.PACK_AB R31, R71, R70 ;  /* 0x00000046471f723e */ /* 0x000fe400000010ff */
[----:B------:R-:W-:Y:S02]  /*1620*/  F2FP.BF16.F32.PACK_AB R30, R69, R68 ;  /* 0x00000044451e723e */ /* 0x000fe400000010ff */
[----:B------:R-:W-:Y:S02]  /*1630*/  F2FP.BF16.F32.PACK_AB R29, R55, R54 ;  /* 0x00000036371d723e */ /* 0x000fe400000010ff */
[----:B------:R-:W-:Y:S02]  /*1640*/  F2FP.BF16.F32.PACK_AB R28, R39, R38 ;  /* 0x00000026271c723e */ /* 0x000fe400000010ff */
[----:B------:R-:W-:-:S03]  /*1650*/  @P2 IADD3 R67, R67, 0x40, RZ ;  /* 0x0000004043432810 */ /* 0x000fc60007ffe0ff */
[----:B------:R0:W-:Y:S02]  /*1660*/  STG.E.128 desc[UR4][R36.64], R28 ;  /* 0x0000001c24007986 */ /* 0x0001e4000c101d04 */
[----:B0-----:R-:W0:Y:S01]  /*1670*/  @P2 LDC.64 R30, c[0x0][0x220] ;  /* 0x00008800ff1e2b82 */ /* 0x001e220000000a00 */
[----:B------:R-:W-:-:S07]  /*1680*/  IADD3 R36, R66, 0x40, RZ ;  /* 0x0000004042247810 */ /* 0x000fce0007ffe0ff */
[----:B------:R-:W1:Y:S01]  /*1690*/  @P0 LDC.64 R28, c[0x0][0x230] ;  /* 0x00008c00ff1c0b82 */ /* 0x000e620000000a00 */
[----:B0-----:R-:W-:-:S05]  /*16a0*/  @P2 IMAD.WIDE.U32 R30, R67, 0x10, R30 ;  /* 0x00000010431e2825 */ /* 0x001fca00078e001e */
[----:B-----5:R0:W5:Y:S01]  /*16b0*/  @P2 LDG.E.128 R24, desc[UR4][R30.64] ;  /* 0x000000041e182981 */ /* 0x020162000c1e1d00 */
[----:B-1----:R-:W-:-:S05]  /*16c0*/  @P0 IMAD.WIDE.U32 R28, R36, 0x10, R28 ;  /* 0x00000010241c0825 */ /* 0x002fca00078e001c */
[----:B------:R0:W5:Y:S01]  /*16d0*/  @P0 LDG.E.128 R20, desc[UR4][R28.64] ;  /* 0x000000041c140981 */ /* 0x000162000c1e1d00 */
[----:B------:R-:W-:Y:S04]  /*16e0*/  BSSY B0, `(.L_x_345) ;  /* 0x000000a000007945 */ /* 0x000fe80003800000 */
[----:B------:R-:W-:Y:S05]  /*16f0*/  @P3 BRA `(.L_x_346) ;  /* 0x0000000000103947 */ /* 0x000fea0003800000 */
[----:B------:R-:W-:Y:S01]  /*1700*/  HFMA2.MMA R85, -RZ, RZ, 0, 0 ;  /* 0x00000000ff557435 */ /* 0x000fe200000001ff */
[----:B------:R-:W-:Y:S10]  /*1710*/  @!P0 BRA `(.L_x_347) ;  /* 0x0000000000188947 */ /* 0x000ff40003800000 */
[----:B-----5:R-:W-:Y:S01]  /*1720*/  SHF.L.U32 R85, R20, 0x10, RZ ;  /* 0x0000001014557819 */ /* 0x020fe200000006ff */
[----:B------:R-:W-:Y:S06]  /*1730*/  BRA `(.L_x_347) ;  /* 0x0000000000107947 */ /* 0x000fec0003800000 */
.L_x_346:
[----:B-----5:R-:W-:Y:S02]  /*1740*/  SHF.L.U32 R85, R24, 0x10, RZ ;  /* 0x0000001018557819 */ /* 0x020fe400000006ff */
[----:B0-----:R-:W-:-:S03]  /*1750*/  @P0 SHF.L.U32 R28, R20, 0x10, RZ ;  /* 0x00000010141c0819 */ /* 0x001fc600000006ff */
[----:B------:R-:W-:-:S04]  /*1760*/  FMUL.FTZ R85, R85, UR8 ;  /* 0x0000000855557c20 */ /* 0x000fc80008410000 */
[----:B------:R-:W-:-:S07]  /*1770*/  @P0 FADD.FTZ R85, R28, R85 ;  /* 0x000000551c550221 */ /* 0x000fce0000010000 */
.L_x_347:
[----:B------:R-:W-:Y:S05]  /*1780*/  BSYNC B0 ;  /* 0x0000000000007941 */ /* 0x000fea0003800000 */
.L_x_345:
[----:B------:R-:W-:Y:S04]  /*1790*/  BSSY B0, `(.L_x_348) ;  /* 0x000000d000007945 */ /* 0x000fe80003800000 */
[----:B------:R-:W-:Y:S05]  /*17a0*/  @P3 BRA `(.L_x_349) ;  /* 0x0000000000143947 */ /* 0x000fea0003800000 */
[----:B------:R-:W-:Y:S01]  /*17b0*/  MOV R84, RZ ;  /* 0x000000ff00547202 */ /* 0x000fe20000000f00 */
[----:B------:R-:W-:Y:S06]  /*17c0*/  @!P0 BRA `(.L_x_350) ;  /* 0x0000000000248947 */ /* 0x000fec0003800000 */
[----:B-----5:R-:W-:-:S04]  /*17d0*/  PRMT R84, R20, 0x7632, R84 ;  /* 0x0000763214547816 */ /* 0x020fc80000000054 */
[----:B------:R-:W-:Y:S01]  /*17e0*/  SHF.L.U32 R84, R84, 0x10, RZ ;  /* 0x0000001054547819 */ /* 0x000fe200000006ff */
[----:B------:R-:W-:Y:S06]  /*17f0*/  BRA `(.L_x_350) ;  /* 0x0000000000187947 */ /* 0x000fec0003800000 */
.L_x_349:
[----:B0----5:R-:W-:Y:S02]  /*1800*/  PRMT R28, R24, 0x7632, R28 ;  /* 0x00007632181c7816 */ /* 0x021fe4000000001c */
[----:B------:R-:W-:-:S03]  /*1810*/  @P0 PRMT R29, R20, 0x7632, R29 ;  /* 0x00007632141d0816 */ /* 0x000fc6000000001d */
[----:B------:R-:W-:Y:S01]  /*1820*/  IMAD.U32 R28, R28, 0x10000, RZ ;  /* 0x000100001c1c7824 */ /* 0x000fe200078e00ff */
[----:B------:R-:W-:-:S03]  /*1830*/  @P0 SHF.L.U32 R29, R29, 0x10, RZ ;  /* 0x000000101d1d0819 */ /* 0x000fc600000006ff */
[----:B------:R-:W-:-:S04]  /*1840*/  FMUL.FTZ R84, R28, UR8 ;  /* 0x000000081c547c20 */ /* 0x000fc80008410000 */
[----:B------:R-:W-:-:S07]  /*1850*/  @P0 FADD.FTZ R84, R84, R29 ;  /* 0x0000001d54540221 */ /* 0x000fce0000010000 */
.L_x_350:
[----:B------:R-:W-:Y:S05]  /*1860*/  BSYNC B0 ;  /* 0x0000000000007941 */ /* 0x000fea0003800000 */
.L_x_348:
[----:B------:R-:W-:Y:S04]  /*1870*/  BSSY B0, `(.L_x_351) ;  /* 0x000000a000007945 */ /* 0x000fe80003800000 */
[----:B------:R-:W-:Y:S05]  /*1880*/  @P3 BRA `(.L_x_352) ;  /* 0x0000000000103947 */ /* 0x000fea0003800000 */
[----:B------:R-:W-:Y:S01]  /*1890*/  HFMA2.MMA R83, -RZ, RZ, 0, 0 ;  /* 0x00000000ff537435 */ /* 0x000fe200000001ff */
[----:B------:R-:W-:Y:S10]  /*18a0*/  @!P0 BRA `(.L_x_353) ;  /* 0x0000000000188947 */ /* 0x000ff40003800000 */
[----:B-----5:R-:W-:Y:S01]  /*18b0*/  SHF.L.U32 R83, R21, 0x10, RZ ;  /* 0x0000001015537819 */ /* 0x020fe200000006ff */
[----:B------:R-:W-:Y:S06]  /*18c0*/  BRA `(.L_x_353) ;  /* 0x0000000000107947 */ /* 0x000fec0003800000 */
.L_x_352:
[----:B-----5:R-:W-:Y:S02]  /*18d0*/  SHF.L.U32 R83, R25, 0x10, RZ ;  /* 0x0000001019537819 */ /* 0x020fe400000006ff */
[----:B0-----:R-:W-:-:S03]  /*18e0*/  @P0 SHF.L.U32 R28, R21, 0x10, RZ ;  /* 0x00000010151c0819 */ /* 0x001fc600000006ff */
[----:B------:R-:W-:-:S04]  /*18f0*/  FMUL.FTZ R83, R83, UR8 ;  /* 0x0000000853537c20 */ /* 0x000fc80008410000 */
[----:B------:R-:W-:-:S07]  /*1900*/  @P0 FADD.FTZ R83, R28, R83 ;  /* 0x000000531c530221 */ /* 0x000fce0000010000 */
.L_x_353:
[----:B------:R-:W-:Y:S05]  /*1910*/  BSYNC B0 ;  /* 0x0000000000007941 */ /* 0x000fea0003800000 */
.L_x_351:
[----:B------:R-:W-:Y:S04]  /*1920*/  BSSY B0, `(.L_x_354) ;  /* 0x000000d000007945 */ /* 0x000fe80003800000 */
[----:B------:R-:W-:Y:S05]  /*1930*/  @P3 BRA `(.L_x_355) ;  /* 0x0000000000143947 */ /* 0x000fea0003800000 */
[----:B------:R-:W-:Y:S01]  /*1940*/  MOV R82, RZ ;  /* 0x000000ff00527202 */ /* 0x000fe20000000f00 */
[----:B------:R-:W-:Y:S06]  /*1950*/  @!P0 BRA `(.L_x_356) ;  /* 0x0000000000248947 */ /* 0x000fec0003800000 */
[----:B-----5:R-:W-:-:S04]  /*1960*/  PRMT R82, R21, 0x7632, R82 ;  /* 0x0000763215527816 */ /* 0x020fc80000000052 */
[----:B------:R-:W-:Y:S01]  /*1970*/  SHF.L.U32 R82, R82, 0x10, RZ ;  /* 0x0000001052527819 */ /* 0x000fe200000006ff */
[----:B------:R-:W-:Y:S06]  /*1980*/  BRA `(.L_x_356) ;  /* 0x0000000000187947 */ /* 0x000fec0003800000 */
.L_x_355:
[----:B0----5:R-:W-:Y:S02]  /*1990*/  PRMT R28, R25, 0x7632, R28 ;  /* 0x00007632191c7816 */ /* 0x021fe4000000001c */
[----:B------:R-:W-:Y:S02]  /*19a0*/  @P0 PRMT R29, R21, 0x7632, R29 ;  /* 0x00007632151d0816 */ /* 0x000fe4000000001d */
[----:B------:R-:W-:Y:S02]  /*19b0*/  SHF.L.U32 R28, R28, 0x10, RZ ;  /* 0x000000101c1c7819 */ /* 0x000fe400000006ff */
[----:B------:R-:W-:-:S03]  /*19c0*/  @P0 SHF.L.U32 R29, R29, 0x10, RZ ;  /* 0x000000101d1d0819 */ /* 0x000fc600000006ff */
[----:B------:R-:W-:-:S04]  /*19d0*/  FMUL.FTZ R82, R28, UR8 ;  /* 0x000000081c527c20 */ /* 0x000fc80008410000 */
[----:B------:R-:W-:-:S07]  /*19e0*/  @P0 FADD.FTZ R82, R82, R29 ;  /* 0x0000001d52520221 */ /* 0x000fce0000010000 */
.L_x_356:
[----:B------:R-:W-:Y:S05]  /*19f0*/  BSYNC B0 ;  /* 0x0000000000007941 */ /* 0x000fea0003800000 */
.L_x_354:
[----:B------:R-:W-:Y:S04]  /*1a00*/  BSSY B0, `(.L_x_357) ;  /* 0x000000a000007945 */ /* 0x000fe80003800000 */
[----:B------:R-:W-:Y:S05]  /*1a10*/  @P3 BRA `(.L_x_358) ;  /* 0x0000000000103947 */ /* 0x000fea0003800000 */
[----:B------:R-:W-:Y:S01]  /*1a20*/  HFMA2.MMA R81, -RZ, RZ, 0, 0 ;  /* 0x00000000ff517435 */ /* 0x000fe200000001ff */
[----:B------:R-:W-:Y:S10]  /*1a30*/  @!P0 BRA `(.L_x_359) ;  /* 0x0000000000188947 */ /* 0x000ff40003800000 */
[----:B-----5:R-:W-:Y:S01]  /*1a40*/  SHF.L.U32 R81, R22, 0x10, RZ ;  /* 0x0000001016517819 */ /* 0x020fe200000006ff */
[----:B------:R-:W-:Y:S06]  /*1a50*/  BRA `(.L_x_359) ;  /* 0x0000000000107947 */ /* 0x000fec0003800000 */
.L_x_358:
[----:B-----5:R-:W-:Y:S02]  /*1a60*/  SHF.L.U32 R81, R26, 0x10, RZ ;  /* 0x000000101a517819 */ /* 0x020fe400000006ff */
[----:B0-----:R-:W-:-:S03]  /*1a70*/  @P0 SHF.L.U32 R28, R22, 0x10, RZ ;  /* 0x00000010161c0819 */ /* 0x001fc600000006ff */
[----:B------:R-:W-:-:S04]  /*1a80*/  FMUL.FTZ R81, R81, UR8 ;  /* 0x0000000851517c20 */ /* 0x000fc80008410000 */
[----:B------:R-:W-:-:S07]  /*1a90*/  @P0 FADD.FTZ R81, R28, R81 ;  /* 0x000000511c510221 */ /* 0x000fce0000010000 */
.L_x_359:
[----:B------:R-:W-:Y:S05]  /*1aa0*/  BSYNC B0 ;  /* 0x0000000000007941 */ /* 0x000fea0003800000 */
.L_x_357:
[----:B------:R-:W-:Y:S04]  /*1ab0*/  BSSY B0, `(.L_x_360) ;  /* 0x000000d000007945 */ /* 0x000fe80003800000 */
[----:B------:R-:W-:Y:S05]  /*1ac0*/  @P3 BRA `(.L_x_361) ;  /* 0x0000000000143947 */ /* 0x000fea0003800000 */
[----:B------:R-:W-:Y:S01]  /*1ad0*/  MOV R80, RZ ;  /* 0x000000ff00507202 */ /* 0x000fe20000000f00 */
[----:B------:R-:W-:Y:S06]  /*1ae0*/  @!P0 BRA `(.L_x_362) ;  /* 0x0000000000248947 */ /* 0x000fec0003800000 */
[----:B-----5:R-:W-:-:S04]  /*1af0*/  PRMT R80, R22, 0x7632, R80 ;  /* 0x0000763216507816 */ /* 0x020fc80000000050 */
[----:B------:R-:W-:Y:S01]  /*1b00*/  SHF.L.U32 R80, R80, 0x10, RZ ;  /* 0x0000001050507819 */ /* 0x000fe200000006ff */
[----:B------:R-:W-:Y:S06]  /*1b10*/  BRA `(.L_x_362) ;  /* 0x0000000000187947 */ /* 0x000fec0003800000 */
.L_x_361:
[----:B0----5:R-:W-:Y:S02]  /*1b20*/  PRMT R28, R26, 0x7632, R28 ;  /* 0x000076321a1c7816 */ /* 0x021fe4000000001c */
[----:B------:R-:W-:Y:S02]  /*1b30*/  @P0 PRMT R29, R22, 0x7632, R29 ;  /* 0x00007632161d0816 */ /* 0x000fe4000000001d */
[----:B------:R-:W-:-:S03]  /*1b40*/  SHF.L.U32 R28, R28, 0x10, RZ ;  /* 0x000000101c1c7819 */ /* 0x000fc600000006ff */
[----:B------:R-:W-:Y:S02]  /*1b50*/  @P0 IMAD.U32 R29, R29, 0x10000, RZ ;  /* 0x000100001d1d0824 */ /* 0x000fe400078e00ff */
[----:B------:R-:W-:-:S04]  /*1b60*/  FMUL.FTZ R80, R28, UR8 ;  /* 0x000000081c507c20 */ /* 0x000fc80008410000 */
[----:B------:R-:W-:-:S07]  /*1b70*/  @P0 FADD.FTZ R80, R80, R29 ;  /* 0x0000001d50500221 */ /* 0x000fce0000010000 */
.L_x_362:
[----:B------:R-:W-:Y:S05]  /*1b80*/  BSYNC B0 ;  /* 0x0000000000007941 */ /* 0x000fea0003800000 */
.L_x_360:
[----:B------:R-:W-:Y:S04]  /*1b90*/  BSSY B0, `(.L_x_363) ;  /* 0x000000a000007945 */ /* 0x000fe80003800000 */
[----:B------:R-:W-:Y:S05]  /*1ba0*/  @P3 BRA `(.L_x_364) ;  /* 0x0000000000103947 */ /* 0x000fea0003800000 */
[----:B------:R-:W-:Y:S01]  /*1bb0*/  HFMA2.MMA R67, -RZ, RZ, 0, 0 ;  /* 0x00000000ff437435 */ /* 0x000fe200000001ff */
[----:B------:R-:W-:Y:S10]  /*1bc0*/  @!P0 BRA `(.L_x_365) ;  /* 0x0000000000188947 */ /* 0x000ff40003800000 */
[----:B-----5:R-:W-:Y:S01]  /*1bd0*/  SHF.L.U32 R67, R23, 0x10, RZ ;  /* 0x0000001017437819 */ /* 0x020fe200000006ff */
[----:B------:R-:W-:Y:S06]  /*1be0*/  BRA `(.L_x_365) ;  /* 0x0000000000107947 */ /* 0x000fec0003800000 */
.L_x_364:
[----:B-----5:R-:W-:Y:S02]  /*1bf0*/  SHF.L.U32 R67, R27, 0x10, RZ ;  /* 0x000000101b437819 */ /* 0x020fe400000006ff */
[----:B0-----:R-:W-:-:S03]  /*1c00*/  @P0 SHF.L.U32 R28, R23, 0x10, RZ ;  /* 0x00000010171c0819 */ /* 0x001fc600000006ff */
[----:B------:R-:W-:-:S04]  /*1c10*/  FMUL.FTZ R67, R67, UR8 ;  /* 0x0000000843437c20 */ /* 0x000fc80008410000 */
[----:B------:R-:W-:-:S07]  /*1c20*/  @P0 FADD.FTZ R67, R28, R67 ;  /* 0x000000431c430221 */ /* 0x000fce0000010000 */
.L_x_365:
[----:B------:R-:W-:Y:S05]  /*1c30*/  BSYNC B0 ;  /* 0x0000000000007941 */ /* 0x000fea0003800000 */
.L_x_363:
[----:B------:R-:W-:Y:S04]  /*1c40*/  BSSY B0, `(.L_x_366) ;  /* 0x000000d000007945 */ /* 0x000fe80003800000 */
[----:B------:R-:W-:Y:S05]  /*1c50*/  @P3 BRA `(.L_x_367) ;  /* 0x0000000000143947 */ /* 0x000fea0003800000 */
[----:B------:R-:W-:Y:S01]  /*1c60*/  MOV R66, RZ ;  /* 0x000000ff00427202 */ /* 0x000fe20000000f00 */
[----:B------:R-:W-:Y:S06]  /*1c70*/  @!P0 BRA `(.L_x_368) ;  /* 0x0000000000248947 */ /* 0x000fec0003800000 */
[----:B-----5:R-:W-:-:S04]  /*1c80*/  PRMT R66, R23, 0x7632, R66 ;  /* 0x0000763217427816 */ /* 0x020fc80000000042 */
[----:B------:R-:W-:Y:S01]  /*1c90*/  SHF.L.U32 R66, R66, 0x10, RZ ;  /* 0x0000001042427819 */ /* 0x000fe200000006ff */
[----:B------:R-:W-:Y:S06]  /*1ca0*/  BRA `(.L_x_368) ;  /* 0x0000000000187947 */ /* 0x000fec0003800000 */
.L_x_367:
[----:B0----5:R-:W-:Y:S02]  /*1cb0*/  PRMT R28, R27, 0x7632, R28 ;  /* 0x000076321b1c7816 */ /* 0x021fe4000000001c */
[----:B------:R-:W-:Y:S02]  /*1cc0*/  @P0 PRMT R29, R23, 0x7632, R29 ;  /* 0x00007632171d0816 */ /* 0x000fe4000000001d */
[----:B------:R-:W-:Y:S02]  /*1cd0*/  SHF.L.U32 R28, R28, 0x10, RZ ;  /* 0x000000101c1c7819 */ /* 0x000fe400000006ff */
[----:B------:R-:W-:-:S03]  /*1ce0*/  @P0 SHF.L.U32 R29, R29, 0x10, RZ ;  /* 0x000000101d1d0819 */ /* 0x000fc600000006ff */
[----:B------:R-:W-:-:S04]  /*1cf0*/  FMUL.FTZ R66, R28, UR8 ;  /* 0x000000081c427c20 */ /* 0x000fc80008410000 */
[----:B------:R-:W-:-:S07]  /*1d00*/  @P0 FADD.FTZ R66, R66, R29 ;  /* 0x0000001d42420221 */ /* 0x000fce0000010000 */
.L_x_368:
[----:B------:R-:W-:Y:S05]  /*1d10*/  BSYNC B0 ;  /* 0x0000000000007941 */ /* 0x000fea0003800000 */
.L_x_366:
[----:B------:R-:W-:-:S04]  /*1d20*/  IMAD.WIDE.U32 R36, R36, 0x10, R90 ;  /* 0x0000001024247825 */ /* 0x000fc800078e005a */
[----:B------:R-:W-:Y:S01]  /*1d30*/  FADD.FTZ R91, RZ, R33 ;  /* 0x00000021ff5b7221 */ /* 0x000fe20000010000 */
[----:B0-----:R-:W-:Y:S01]  /*1d40*/  F2FP.BF16.F32.PACK_AB R31, R66, R67 ;  /* 0x00000043421f723e */ /* 0x001fe200000010ff */
[----:B------:R-:W-:Y:S01]  /*1d50*/  UMOV UR10, 0xffffffff ;  /* 0xffffffff000a7882 */ /* 0x000fe20000000000 */
[----:B------:R-:W-:Y:S01]  /*1d60*/  F2FP.BF16.F32.PACK_AB R30, R80, R81 ;  /* 0x00000051501e723e */ /* 0x000fe200000010ff */
[----:B------:R-:W-:Y:S01]  /*1d70*/  FADD.FTZ R90, R91, R34 ;  /* 0x000000225b5a7221 */ /* 0x000fe20000010000 */
[----:B------:R-:W-:Y:S02]  /*1d80*/  F2FP.BF16.F32.PACK_AB R29, R82, R83 ;  /* 0x00000053521d723e */ /* 0x000fe400000010ff */
[----:B------:R-:W-:Y:S01]  /*1d90*/  F2FP.BF16.F32.PACK_AB R28, R84, R85 ;  /* 0x00000055541c723e */ /* 0x000fe200000010ff */
[----:B------:R-:W-:Y:S01]  /*1da0*/  FADD.FTZ R91, R90, R35 ;  /* 0x000000235a5b7221 */ /* 0x000fe20000010000 */
[----:B------:R-:W-:-:S03]  /*1db0*/  ISETP.NE.AND P0, PT, R89, RZ, PT ;  /* 0x000000ff5900720c */ /* 0x000fc60003f05270 */
[----:B------:R-:W-:Y:S01]  /*1dc0*/  FADD.FTZ R90, R91, R56 ;  /* 0x000000385b5a7221 */ /* 0x000fe20000010000 */
[----:B------:R0:W-:Y:S03]  /*1dd0*/  STG.E.128 desc[UR4][R36.64], R28 ;  /* 0x0000001c24007986 */ /* 0x0001e6000c101d04 */
[----:B------:R-:W-:-:S04]  /*1de0*/  FADD.FTZ R91, R90, R57 ;  /* 0x000000395a5b7221 */ /* 0x000fc80000010000 */
[----:B------:R-:W-:-:S04]  /*1df0*/  FADD.FTZ R90, R91, R58 ;  /* 0x0000003a5b5a7221 */ /* 0x000fc80000010000 */
[----:B------:R-:W-:-:S04]  /*1e00*/  FADD.FTZ R90, R90, R59 ;  /* 0x0000003b5a5a7221 */ /* 0x000fc80000010000 */
[----:B------:R-:W-:Y:S01]  /*1e10*/  FADD.FTZ R91, R90, R61 ;  /* 0x0000003d5a5b7221 */ /* 0x000fe20000010000 */
[----:B0-----:R-:W-:-:S03]  /*1e20*/  SHF.R.S32.HI R31, RZ, 0x1f, R17 ;  /* 0x0000001fff1f7819 */ /* 0x001fc60000011411 */
        /* <DEDUP_REMOVED lines=86> */
.L_x_384:
[----:B01----:R-:W-:Y:S01]  /*2390*/  FADD.FTZ R91, R91, R28 ;  /* 0x0000001c5b5b7221 */ /* 0x003fe20000010000 */
[----:B------:R-:W-:Y:S01]  /*23a0*/  FMUL.FTZ R30, R36, R36 ;  /* 0x00000024241e7220 */ /* 0x000fe20000410000 */
[----:B------:R-:W0:Y:S01]  /*23b0*/  @!P0 LDC.64 R28, c[0x0][0x250] ;  /* 0x00009400ff1c8b82 */ /* 0x000e220000000a00 */
[----:B------:R-:W-:Y:S01]  /*23c0*/  BSSY B0, `(.L_x_370) ;  /* 0x0000071000007945 */ /* 0x000fe20003800000 */
[----:B------:R-:W-:Y:S02]  /*23d0*/  FFMA.FTZ R90, R91, R90, UR9 ;  /* 0x000000095b5a7e23 */ /* 0x000fe4000801005a */
[----:B------:R-:W-:-:S05]  /*23e0*/  FSEL R37, R30, RZ, P1 ;  /* 0x000000ff1e257208 */ /* 0x000fca0000800000 */
[----:B------:R-:W-:-:S06]  /*23f0*/  FADD.FTZ R30, R90, R37 ;  /* 0x000000255a1e7221 */ /* 0x000fcc0000010000 */
[----:B------:R-:W1:Y:S01]  /*2400*/  MUFU.RSQ R30, R30 ;  /* 0x0000001e001e7308 */ /* 0x000e620000001400 */
[----:B0-----:R-:W-:-:S04]  /*2410*/  @!P0 LEA R28, P2, R17, R28, 0x2 ;  /* 0x0000001c111c8211 */ /* 0x001fc800078410ff */
[----:B------:R-:W-:-:S05]  /*2420*/  @!P0 LEA.HI.X R29, R17, R29, R31, 0x2, P2 ;  /* 0x0000001d111d8211 */ /* 0x000fca00010f141f */
[----:B------:R0:W-:Y:S02]  /*2430*/  @!P0 STG.E desc[UR4][R28.64], R36 ;  /* 0x000000241c008986 */ /* 0x0001e4000c101904 */
[----:B0-----:R-:W0:Y:S02]  /*2440*/  @!P0 LDC.64 R28, c[0x0][0x258] ;  /* 0x00009600ff1c8b82 */ /* 0x001e240000000a00 */
[----:B0-----:R-:W-:-:S04]  /*2450*/  @!P0 LEA R28, P2, R17, R28, 0x2 ;  /* 0x0000001c111c8211 */ /* 0x001fc800078410ff */
[----:B------:R-:W-:-:S05]  /*2460*/  @!P0 LEA.HI.X R29, R17, R29, R31, 0x2, P2 ;  /* 0x0000001d111d8211 */ /* 0x000fca00010f141f */
[----:B-1----:R0:W-:Y:S01]  /*2470*/  @!P0 STG.E desc[UR4][R28.64], R30 ;  /* 0x0000001e1c008986 */ /* 0x0021e2000c101904 */
[----:B------:R-:W-:-:S13]  /*2480*/  ISETP.GE.AND P0, PT, R32, 0x1, PT ;  /* 0x000000012000780c */ /* 0x000fda0003f06270 */
[----:B0-----:R-:W-:Y:S05]  /*2490*/  @!P0 BRA `(.L_x_371) ;  /* 0x00000004008c8947 */ /* 0x001fea0003800000 */
[----:B------:R-:W-:Y:S01]  /*24a0*/  IADD3 R31, R32, -0x1, RZ ;  /* 0xffffffff201f7810 */ /* 0x000fe20007ffe0ff */
[----:B------:R-:W0:Y:S01]  /*24b0*/  LDC.64 R90, c[0x0][0x2b8] ;  /* 0x0000ae00ff5a7b82 */ /* 0x000e220000000a00 */
[----:B------:R-:W-:-:S03]  /*24c0*/  FSEL R29, R36, RZ, !P1 ;  /* 0x000000ff241d7208 */ /* 0x000fc60004800000 */
[----:B------:R-:W-:Y:S02]  /*24d0*/  IMAD R28, R31, R92, RZ ;  /* 0x0000005c1f1c7224 */ /* 0x000fe400078e02ff */
[C---:B------:R-:W-:Y:S01]  /*24e0*/  FADD.FTZ R59, -R29.reuse, R59 ;  /* 0x0000003b1d3b7221 */ /* 0x040fe20000010100 */
[C---:B------:R-:W-:Y:S01]  /*24f0*/  FADD.FTZ R61, -R29.reuse, R61 ;  /* 0x0000003d1d3d7221 */ /* 0x040fe20000010100 */
[C---:B------:R-:W-:Y:S01]  /*2500*/  FADD.FTZ R55, -R29.reuse, R55 ;  /* 0x000000371d377221 */ /* 0x040fe20000010100 */
[----:B------:R-:W-:Y:S01]  /*2510*/  SHF.R.S32.HI R31, RZ, 0x1f, R28 ;  /* 0x0000001fff1f7819 */ /* 0x000fe2000001141c */
        /* <DEDUP_REMOVED lines=21> */
[----:B------:R-:W-:Y:S01]  /*2670*/  LEA.HI R31, R31, R28, RZ, 0x3 ;  /* 0x0000001c1f1f7211 */ /* 0x000fe200078f18ff */
        /* <DEDUP_REMOVED lines=24> */
[----:B------:R-:W-:Y:S01]  /*2800*/  LEA.HI.SX32 R55, R31, R89, 0x1d ;  /* 0x000000591f377211 */ /* 0x000fe200078feaff */
        /* <DEDUP_REMOVED lines=9> */
[----:B------:R-:W-:Y:S01]  /*28a0*/  FFMA.FTZ R28, R86, R34, R18 ;  /* 0x00000022561c7223 */ /* 0x000fe20000010012 */
[----:B------:R-:W-:Y:S01]  /*28b0*/  FFMA.FTZ R34, R64, R68, R7 ;  /* 0x0000004440227223 */ /* 0x000fe20000010007 */
[----:B------:R-:W-:Y:S01]  /*28c0*/  IADD3 R57, R55, 0x20, RZ ;  /* 0x0000002037397810 */ /* 0x000fe20007ffe0ff */
[----:B------:R-:W-:Y:S01]  /*28d0*/  FFMA.FTZ R39, R73, R39, R42 ;  /* 0x0000002749277223 */ /* 0x000fe2000001002a */
[----:B------:R-:W-:Y:S01]  /*28e0*/  F2FP.BF16.F32.PACK_AB R30, R30, R29 ;  /* 0x0000001d1e1e723e */ /* 0x000fe200000010ff */
[----:B------:R-:W-:Y:S01]  /*28f0*/  FFMA.FTZ R68, R16, R67, R12 ;  /* 0x0000004310447223 */ /* 0x000fe2000001000c */
[----:B------:R-:W-:Y:S01]  /*2900*/  F2FP.BF16.F32.PACK_AB R29, R32, R35 ;  /* 0x00000023201d723e */ /* 0x000fe200000010ff */
        /* <DEDUP_REMOVED lines=9> */
[----:B------:R-:W-:Y:S01]  /*29a0*/  F2FP.BF16.F32.PACK_AB R35, R36, R35 ;  /* 0x000000232423723e */ /* 0x000fe200000010ff */
[----:B------:R-:W-:Y:S01]  /*29b0*/  FFMA.FTZ R36, R13, R85, R9 ;  /* 0x000000550d247223 */ /* 0x000fe20000010009 */
[----:B------:R-:W-:Y:S01]  /*29c0*/  IADD3 R59, R55, 0x40, RZ ;  /* 0x00000040373b7810 */ /* 0x000fe20007ffe0ff */
[----:B------:R-:W-:Y:S01]  /*29d0*/  FFMA.FTZ R38, R15, R81, R11 ;  /* 0x000000510f267223 */ /* 0x000fe2000001000b */
[----:B------:R-:W-:Y:S01]  /*29e0*/  FFMA.FTZ R69, R60, R66, R49 ;  /* 0x000000423c457223 */ /* 0x000fe20000010031 */
[----:B------:R-:W-:Y:S01]  /*29f0*/  FFMA.FTZ R67, R53, R80, R48 ;  /* 0x0000005035437223 */ /* 0x000fe20000010030 */
[----:B------:R-:W-:Y:S01]  /*2a00*/  FFMA.FTZ R82, R52, R82, R47 ;  /* 0x0000005234527223 */ /* 0x000fe2000001002f */
[----:B------:R-:W-:Y:S01]  /*2a10*/  FFMA.FTZ R61, R51, R84, R46 ;  /* 0x00000054333d7223 */ /* 0x000fe2000001002e */
[----:B0-----:R-:W-:Y:S01]  /*2a20*/  IMAD.WIDE.U32 R54, R55, 0x10, R90 ;  /* 0x0000001037367825 */ /* 0x001fe200078e005a */
[----:B------:R-:W-:-:S02]  /*2a30*/  F2FP.BF16.F32.PACK_AB R32, R39, R32 ;  /* 0x000000202720723e */ /* 0x000fc400000010ff */
[----:B------:R-:W-:Y:S01]  /*2a40*/  F2FP.BF16.F32.PACK_AB R39, R69, R68 ;  /* 0x000000444527723e */ /* 0x000fe200000010ff */
[--C-:B------:R-:W-:Y:S01]  /*2a50*/  IMAD.WIDE.U32 R56, R57, 0x10, R90.reuse ;  /* 0x0000001039387825 */ /* 0x100fe200078e005a */
[----:B------:R-:W-:Y:S01]  /*2a60*/  F2FP.BF16.F32.PACK_AB R38, R67, R38 ;  /* 0x000000264326723e */ /* 0x000fe200000010ff */
[----:B------:R0:W-:Y:S01]  /*2a70*/  STG.E.128 desc[UR4][R54.64], R28 ;  /* 0x0000001c36007986 */ /* 0x0001e2000c101d04 */
[----:B------:R-:W-:Y:S01]  /*2a80*/  F2FP.BF16.F32.PACK_AB R37, R82, R37 ;  /* 0x000000255225723e */ /* 0x000fe200000010ff */
[----:B------:R-:W-:Y:S01]  /*2a90*/  IMAD.WIDE.U32 R58, R59, 0x10, R90 ;  /* 0x000000103b3a7825 */ /* 0x000fe200078e005a */
[----:B------:R-:W-:Y:S01]  /*2aa0*/  F2FP.BF16.F32.PACK_AB R36, R61, R36 ;  /* 0x000000243d24723e */ /* 0x000fe200000010ff */
[----:B------:R0:W-:Y:S04]  /*2ab0*/  STG.E.128 desc[UR4][R56.64], R32 ;  /* 0x0000002038007986 */ /* 0x0001e8000c101d04 */
[----:B------:R0:W-:Y:S02]  /*2ac0*/  STG.E.128 desc[UR4][R58.64], R36 ;  /* 0x000000243a007986 */ /* 0x0001e4000c101d04 */
.L_x_371:
[----:B------:R-:W-:Y:S05]  /*2ad0*/  BSYNC B0 ;  /* 0x0000000000007941 */ /* 0x000fea0003800000 */
.L_x_370:
[----:B0-----:R-:W0:Y:S02]  /*2ae0*/  LDC.64 R28, c[0x0][0x210] ;  /* 0x00008400ff1c7b82 */ /* 0x001e240000000a00 */
[----:B0-----:R-:W-:-:S04]  /*2af0*/  LEA R17, R28, R17, 0x2 ;  /* 0x000000111c117211 */ /* 0x001fc800078e10ff */
[----:B------:R-:W-:-:S13]  /*2b00*/  ISETP.GE.AND P0, PT, R17, R29, PT ;  /* 0x0000001d1100720c */ /* 0x000fda0003f06270 */
[----:B------:R-:W-:Y:S05]  /*2b10*/  @!P0 BRA `(.L_x_372) ;  /* 0xffffffd800f08947 */ /* 0x000fea000383ffff */
[----:B------:R-:W-:Y:S05]  /*2b20*/  EXIT ;  /* 0x000000000000794d */ /* 0x000fea0003800000 */
.L_x_369:
        /* <DEDUP_REMOVED lines=8> */
.L_x_374:
[----:B------:R-:W-:Y:S05]  /*2bb0*/  BSYNC B0 ;  /* 0x0000000000007941 */ /* 0x000fea0003800000 */
.L_x_373:
[----:B------:R-:W-:Y:S01]  /*2bc0*/  FADD.FTZ R91, R36, R28 ;  /* 0x0000001c245b7221 */ /* 0x000fe20000010000 */
[----:B------:R-:W-:Y:S01]  /*2bd0*/  HFMA2.MMA R37, -RZ, RZ, 0, 1.1920928955078125e-07 ;  /* 0x00000002ff257435 */ /* 0x000fe200000001ff */
[----:B------:R-:W-:Y:S01]  /*2be0*/  MOV R30, 0x1f ;  /* 0x0000001f001e7802 */ /* 0x000fe20000000f00 */
[----:B------:R-:W0:Y:S01]  /*2bf0*/  LDC R90, c[0x0][0x290] ;  /* 0x0000a400ff5a7b82 */ /* 0x000e220000000800 */
[----:B------:R-:W-:Y:S01]  /*2c00*/  IMAD.MOV.U32 R93, RZ, RZ, R91 ;  /* 0x000000ffff5d7224 */ /* 0x000fe200078e005b */
[----:B------:R-:W-:-:S07]  /*2c10*/  MOV R29, 0xffffffff ;  /* 0xffffffff001d7802 */ /* 0x000fce0000000f00 */
[----:B0-----:R-:W-:Y:S05]  /*2c20*/  WARPSYNC.COLLECTIVE R29, `(.L_x_375) ;  /* 0x000000001d087348 */ /* 0x001fea0003c00000 */
[----:B------:R1:W2:Y:S02]  /*2c30*/  SHFL.BFLY P2, R28, R93, R37, R30 ;  /* 0x0c0000255d1c7389 */ /* 0x0002a4000004001e */
[----:B012---:R-:W-:Y:S01]  /*2c40*/  ENDCOLLECTIVE ;  /* 0x000000000000791b */ /* 0x007fe20003800000 */
.L_x_375:
[----:B------:R-:W-:Y:S01]  /*2c50*/  HFMA2.MMA R37, -RZ, RZ, 0, 2.384185791015625e-07 ;  /* 0x00000004ff257435 */ /* 0x000fe200000001ff */
[----:B------:R-:W-:-:S10]  /*2c60*/  FADD.FTZ R93, R91, R28 ;  /* 0x0000001c5b5d7221 */ /* 0x000fd40000010000 */
[----:B------:R-:W-:Y:S05]  /*2c70*/  WARPSYNC.COLLECTIVE R29, `(.L_x_376) ;  /* 0x000000001d087348 */ /* 0x000fea0003c00000 */
[----:B------:R0:W1:Y:S02]  /*2c80*/  SHFL.BFLY P2, R28, R93, R37, R30 ;  /* 0x0c0000255d1c7389 */ /* 0x000064000004001e */
[----:B01----:R-:W-:Y:S01]  /*2c90*/  ENDCOLLECTIVE ;  /* 0x000000000000791b */ /* 0x003fe20003800000 */
.L_x_376:
[----:B------:R-:W-:Y:S01]  /*2ca0*/  MOV R37, 0x8 ;  /* 0x0000000800257802 */ /* 0x000fe20000000f00 */
[----:B------:R-:W-:-:S07]  /*2cb0*/  FADD.FTZ R93, R93, R28 ;  /* 0x0000001c5d5d7221 */ /* 0x000fce0000010000 */
[----:B------:R-:W-:Y:S05]  /*2cc0*/  WARPSYNC.COLLECTIVE R29, `(.L_x_377) ;  /* 0x000000001d087348 */ /* 0x000fea0003c00000 */
[----:B------:R0:W1:Y:S02]  /*2cd0*/  SHFL.BFLY P2, R28, R93, R37, R30 ;  /* 0x0c0000255d1c7389 */ /* 0x000064000004001e */
[----:B01----:R-:W-:Y:S01]  /*2ce0*/  ENDCOLLECTIVE ;  /* 0x000000000000791b */ /* 0x003fe20003800000 */
.L_x_377:
[----:B------:R-:W-:Y:S01]  /*2cf0*/  HFMA2.MMA R37, -RZ, RZ, 0, 9.5367431640625e-07 ;  /* 0x00000010ff257435 */ /* 0x000fe200000001ff */
[----:B------:R-:W-:-:S05]  /*2d00*/  FADD.FTZ R91, R93, R28 ;  /* 0x0000001c5d5b7221 */ /* 0x000fca0000010000 */
[----:B------:R-:W-:-:S07]  /*2d10*/  MOV R93, R91 ;  /* 0x0000005b005d7202 */ /* 0x000fce0000000f00 */
[----:B------:R-:W-:Y:S05]  /*2d20*/  WARPSYNC.COLLECTIVE R29, `(.L_x_378) ;  /* 0x000000001d087348 */ /* 0x000fea0003c00000 */
[----:B------:R0:W1:Y:S02]  /*2d30*/  SHFL.BFLY P2, R28, R93, R37, R30 ;  /* 0x0c0000255d1c7389 */ /* 0x000064000004001e */
[----:B01----:R-:W-:Y:S01]  /*2d40*/  ENDCOLLECTIVE ;  /* 0x000000000000791b */ /* 0x003fe20003800000 */
.L_x_378:
        /* <DEDUP_REMOVED lines=56> */
.L_x_379:
[----:B------:R-:W-:Y:S01]  /*30d0*/  HFMA2.MMA R37, -RZ, RZ, 0, 1.1920928955078125e-07 ;  /* 0x00000002ff257435 */ /* 0x000fe200000001ff */
[----:B------:R-:W-:-:S10]  /*30e0*/  FADD.FTZ R93, R91, R28 ;  /* 0x0000001c5b5d7221 */ /* 0x000fd40000010000 */
[----:B------:R-:W-:Y:S05]  /*30f0*/  WARPSYNC.COLLECTIVE R29, `(.L_x_380) ;  /* 0x000000001d087348 */ /* 0x000fea0003c00000 */
[----:B------:R0:W1:Y:S02]  /*3100*/  SHFL.BFLY P2, R28, R93, R37, R30 ;  /* 0x0c0000255d1c7389 */ /* 0x000064000004001e */
[----:B01----:R-:W-:Y:S01]  /*3110*/  ENDCOLLECTIVE ;  /* 0x000000000000791b */ /* 0x003fe20003800000 */
.L_x_380:
[----:B------:R-:W-:Y:S01]  /*3120*/  MOV R37, 0x4 ;  /* 0x0000000400257802 */ /* 0x000fe20000000f00 */
[----:B------:R-:W-:-:S07]  /*3130*/  FADD.FTZ R93, R93, R28 ;  /* 0x0000001c5d5d7221 */ /* 0x000fce0000010000 */
[----:B------:R-:W-:Y:S05]  /*3140*/  WARPSYNC.COLLECTIVE R29, `(.L_x_381) ;  /* 0x000000001d087348 */ /* 0x000fea0003c00000 */
[----:B------:R0:W1:Y:S02]  /*3150*/  SHFL.BFLY P2, R28, R93, R37, R30 ;  /* 0x0c0000255d1c7389 */ /* 0x000064000004001e */
[----:B01----:R-:W-:Y:S01]  /*3160*/  ENDCOLLECTIVE ;  /* 0x000000000000791b */ /* 0x003fe20003800000 */
.L_x_381:
[----:B------:R-:W-:Y:S01]  /*3170*/  HFMA2.MMA R37, -RZ, RZ, 0, 4.76837158203125e-07 ;  /* 0x00000008ff257435 */ /* 0x000fe200000001ff */
[----:B------:R-:W-:-:S05]  /*3180*/  FADD.FTZ R91, R93, R28 ;  /* 0x0000001c5d5b7221 */ /* 0x000fca0000010000 */
[----:B------:R-:W-:-:S07]  /*3190*/  MOV R93, R91 ;  /* 0x0000005b005d7202 */ /* 0x000fce0000000f00 */
[----:B------:R-:W-:Y:S05]  /*31a0*/  WARPSYNC.COLLECTIVE R29, `(.L_x_382) ;  /* 0x000000001d087348 */ /* 0x000fea0003c00000 */
[----:B------:R0:W1:Y:S02]  /*31b0*/  SHFL.BFLY P2, R28, R93, R37, R30 ;  /* 0x0c0000255d1c7389 */ /* 0x000064000004001e */
[----:B01----:R-:W-:Y:S01]  /*31c0*/  ENDCOLLECTIVE ;  /* 0x000000000000791b */ /* 0x003fe20003800000 */
.L_x_382:
[----:B------:R-:W-:Y:S01]  /*31d0*/  HFMA2.MMA R37, -RZ, RZ, 0, 9.5367431640625e-07 ;  /* 0x00000010ff257435 */ /* 0x000fe200000001ff */
[----:B------:R-:W-:-:S05]  /*31e0*/  FADD.FTZ R91, R91, R28 ;  /* 0x0000001c5b5b7221 */ /* 0x000fca0000010000 */
[----:B------:R-:W-:-:S07]  /*31f0*/  MOV R93, R91 ;  /* 0x0000005b005d7202 */ /* 0x000fce0000000f00 */
[----:B------:R-:W-:Y:S05]  /*3200*/  WARPSYNC.COLLECTIVE R29, `(.L_x_383) ;  /* 0x000000001d087348 */ /* 0x000fea0003c00000 */
[----:B------:R0:W1:Y:S02]  /*3210*/  SHFL.BFLY P2, R28, R93, R37, R30 ;  /* 0x0c0000255d1c7389 */ /* 0x000064000004001e */
[----:B01----:R-:W-:Y:S01]  /*3220*/  ENDCOLLECTIVE ;  /* 0x000000000000791b */ /* 0x003fe20003800000 */
.L_x_383:
[----:B------:R-:W-:Y:S05]  /*3230*/  BRA `(.L_x_384) ;  /* 0xfffffff000547947 */ /* 0x000fea000383ffff */
.L_x_385:
        /* <DEDUP_REMOVED lines=12> */
.L_x_23451:


//--------------------- .text._ZN10layer_norm13ln_fwd_kernelINS_13Kernel_traitsI13__nv_bfloat16S2_S2_S2_fjLj768ELj1ELj4ELj1ELj16ENS_18Kernel_traits_baseILj768ES2_S2_S2_S2_fjLj128EEEEELb0ELb1ELb0ELb0EEEvNS_9FwdParamsE --------------------------
	.section	.text._ZN10layer_norm13ln_fwd_kernelINS_13Kernel_traitsI13__nv_bfloat16S2_S2_S2_fjLj768ELj1ELj4ELj1ELj16ENS_18Kernel_traits_baseILj768ES2_S2_S2_S2_fjLj128EEEEELb0ELb1ELb0ELb0EEEvNS_9FwdParamsE,"ax",@progbits
	.align	128
        .global         _ZN10layer_norm13ln_fwd_kernelINS_13Kernel_traitsI13__nv_bfloat16S2_S2_S2_fjLj768ELj1ELj4ELj1ELj16ENS_18Kernel_traits_baseILj768ES2_S2_S2_S2_fjLj128EEEEELb0ELb1ELb0ELb0EEEvNS_9FwdParamsE
        .type           _ZN10layer_norm13ln_fwd_kernelINS_13Kernel_traitsI13__nv_bfloat16S2_S2_S2_fjLj768ELj1ELj4ELj1ELj16ENS_18Kernel_traits_baseILj768ES2_S2_S2_S2_fjLj128EEEEELb0ELb1ELb0ELb0EEEvNS_9FwdParamsE,@function
        .size           _ZN10layer_norm13ln_fwd_kernelINS_13Kernel_traitsI13__nv_bfloat16S2_S2_S2_fjLj768ELj1ELj4ELj1ELj16ENS_18Kernel_traits_baseILj768ES2_S2_S2_S2_fjLj128EEEEELb0ELb1ELb0ELb0EEEvNS_9FwdParamsE,(.L_x_23452 - _ZN10layer_norm13ln_fwd_kernelINS_13Kernel_traitsI13__nv_bfloat16S2_S2_S2_fjLj768ELj1ELj4ELj1ELj16ENS_18Kernel_traits_baseILj768ES2_S2_S2_S2_fjLj128EEEEELb0ELb1ELb0ELb0EEEvNS_9FwdParamsE)
        .other          _ZN10layer_norm13ln_fwd_kernelINS_13Kernel_traitsI13__nv_bfloat16S2_S2_S2_fjLj768ELj1ELj4ELj1ELj16ENS_18Kernel_traits_baseILj768ES2_S2_S2_S2_fjLj128EEEEELb0ELb1ELb0ELb0EEEvNS_9FwdParamsE,@"STO_CUDA_ENTRY STV_DEFAULT"
_ZN10layer_norm13ln_fwd_kernelINS_13Kernel_traitsI13__nv_bfloat16S2_S2_S2_fjLj768ELj1ELj4ELj1ELj16ENS_18Kernel_traits_baseILj768ES2_S2_S2_S2_fjLj128EEEEELb0ELb1ELb0ELb0EEEvNS_9FwdParamsE:
.text._ZN10layer_norm13ln_fwd_kernelINS_13Kernel_traitsI13__nv_bfloat16S2_S2_S2_fjLj768ELj1ELj4ELj1ELj16ENS_18Kernel_traits_baseILj768ES2_S2_S2_S2_fjLj128EEEEELb0ELb1ELb0ELb0EEEvNS_9FwdParamsE:
        /* <DEDUP_REMOVED lines=18> */
[----:B------:R-:W-:Y:S01]  /*0120*/  ULDC.64 UR6, c[0x0][0x2c8] ;  /* 0x0000b20000067ab9 */ /* 0x000fe20000000a00 */
[----:B------:R-:W-:Y:S01]  /*0130*/  ULDC.64 UR8, c[0x0][0x278] ;  /* 0x00009e0000087ab9 */ /* 0x000fe20000000a00 */
[----:B------:R-:W-:Y:S02]  /*0140*/  ISETP.NE.U32.AND P0, PT, RZ, UR6, PT ;  /* 0x00000006ff007c0c */ /* 0x000fe4000bf05070 */
[C---:B------:R-:W-:Y:S02]  /*0150*/  LEA R16, P4, R11.reuse, UR8, 0x4 ;  /* 0x000000080b107c11 */ /* 0x040fe4000f8820ff */
[----:B------:R-:W-:Y:S02]  /*0160*/  ISETP.NE.AND.EX P0, PT, RZ, UR7, PT, P0 ;  /* 0x00000007ff007c0c */ /* 0x000fe4000bf05300 */
[----:B------:R-:W-:-:S06]  /*0170*/  LEA.HI.X R17, R11, UR9, RZ, 0x4, P4 ;  /* 0x000000090b117c11 */ /* 0x000fcc000a0f24ff */
[----:B------:R-:W2:Y:S05]  /*0180*/  LDG.E.128 R16, desc[UR4][R16.64] ;  /* 0x0000000410107981 */ /* 0x000eaa000c1e1d00 */
[C---:B------:R-:W-:Y:S01]  /*0190*/  @P0 LEA R38, P4, R11.reuse, UR6, 0x4 ;  /* 0x000000060b260c11 */ /* 0x040fe2000f8820ff */
[----:B0-----:R-:W-:-:S03]  /*01a0*/  IMAD.WIDE.U32 R4, R11, 0x10, R4 ;  /* 0x000000100b047825 */ /* 0x001fc600078e0004 */
[----:B------:R-:W-:-:S03]  /*01b0*/  @P0 LEA.HI.X R39, R11, UR7, RZ, 0x4, P4 ;  /* 0x000000070b270c11 */ /* 0x000fc6000a0f24ff */
[----:B------:R-:W3:Y:S04]  /*01c0*/  LDG.E.128 R4, desc[UR4][R4.64] ;  /* 0x0000000404047981 */ /* 0x000ee8000c1e1d00 */
[----:B------:R-:W5:Y:S01]  /*01d0*/  @P0 LDG.E.128 R36, desc[UR4][R38.64] ;  /* 0x0000000426240981 */ /* 0x000f62000c1e1d00 */
[----:B------:R-:W-:Y:S02]  /*01e0*/  LOP3.LUT R11, R11, 0x20, RZ, 0xfc, !PT ;  /* 0x000000200b0b7812 */ /* 0x000fe400078efcff */
[----:B--2---:R-:W-:Y:S02]  /*01f0*/  PRMT R80, R16, 0x7632, R80 ;  /* 0x0000763210507816 */ /* 0x004fe40000000050 */
[----:B------:R-:W-:Y:S02]  /*0200*/  PRMT R79, R17, 0x7632, R79 ;  /* 0x00007632114f7816 */ /* 0x000fe4000000004f */
[----:B------:R-:W-:-:S02]  /*0210*/  PRMT R78, R18, 0x7632, R78 ;  /* 0x00007632124e7816 */ /* 0x000fc4000000004e */
[----:B------:R-:W-:Y:S02]  /*0220*/  PRMT R77, R19, 0x7632, R77 ;  /* 0x00007632134d7816 */ /* 0x000fe4000000004d */
[----:B---3--:R-:W-:Y:S02]  /*0230*/  PRMT R69, R4, 0x7632, R69 ;  /* 0x0000763204457816 */ /* 0x008fe40000000045 */
[----:B------:R-:W-:Y:S02]  /*0240*/  PRMT R66, R5, 0x7632, R66 ;  /* 0x0000763205427816 */ /* 0x000fe40000000042 */
[----:B------:R-:W-:Y:S02]  /*0250*/  PRMT R67, R6, 0x7632, R67 ;  /* 0x0000763206437816 */ /* 0x000fe40000000043 */
[----:B------:R-:W-:Y:S02]  /*0260*/  @!P0 CS2R R36, SRZ ;  /* 0x0000000000248805 */ /* 0x000fe4000001ff00 */
[----:B------:R-:W-:-:S02]  /*0270*/  PRMT R64, R7, 0x7632, R64 ;  /* 0x0000763207407816 */ /* 0x000fc40000000040 */
[----:B------:R-:W-:-:S07]  /*0280*/  @!P0 CS2R R38, SRZ ;  /* 0x0000000000268805 */ /* 0x000fce000001ff00 */
.L_x_387:
[----:B------:R-:W-:Y:S05]  /*0290*/  BSYNC B0 ;  /* 0x0000000000007941 */ /* 0x000fea0003800000 */
.L_x_386:
[----:B------:R-:W-:Y:S04]  /*02a0*/  BSSY B0, `(.L_x_388) ;  /* 0x000001a000007945 */ /* 0x000fe80003800000 */
        /* <DEDUP_REMOVED lines=9> */
[----:B------:R-:W-:-:S04]  /*0340*/  @P0 LEA R34, P4, R11, UR6, 0x4 ;  /* 0x000000060b220c11 */ /* 0x000fc8000f8820ff */
[C---:B------:R-:W-:Y:S01]  /*0350*/  @P0 LEA.HI.X R35, R11.reuse, UR7, RZ, 0x4, P4 ;  /* 0x000000070b230c11 */ /* 0x040fe2000a0f24ff */
[----:B0-----:R-:W-:-:S05]  /*0360*/  IMAD.WIDE.U32 R2, R11, 0x10, R2 ;  /* 0x000000100b027825 */ /* 0x001fca00078e0002 */
[----:B------:R-:W3:Y:S04]  /*0370*/  LDG.E.128 R44, desc[UR4][R2.64] ;  /* 0x00000004022c7981 */ /* 0x000ee8000c1e1d00 */
[----:B------:R-:W5:Y:S01]  /*0380*/  @P0 LDG.E.128 R32, desc[UR4][R34.64] ;  /* 0x0000000422200981 */ /* 0x000f62000c1e1d00 */
[----:B------:R-:W-:Y:S02]  /*0390*/  IADD3 R11, R11, 0x20, RZ ;  /* 0x000000200b0b7810 */ /* 0x000fe40007ffe0ff */
        /* <DEDUP_REMOVED lines=10> */
.L_x_389:
[----:B------:R-:W-:Y:S05]  /*0440*/  BSYNC B0 ;  /* 0x0000000000007941 */ /* 0x000fea0003800000 */
.L_x_388:
        /* <DEDUP_REMOVED lines=8> */
[----:B------:R-:W-:-:S11]  /*04d0*/  LEA.HI.X R9, R11, UR9, RZ, 0x4, P4 ;  /* 0x000000090b097c11 */ /* 0x000fd6000a0f24ff */
[C---:B------:R-:W-:Y:S01]  /*04e0*/  @P0 LEA R30, P4, R11.reuse, UR6, 0x4 ;  /* 0x000000060b1e0c11 */ /* 0x040fe2000f8820ff */
[----:B0-----:R-:W-:-:S03]  /*04f0*/  IMAD.WIDE.U32 R40, R11, 0x10, R40 ;  /* 0x000000100b287825 */ /* 0x001fc600078e0028 */
[----:B------:R-:W-:Y:S02]  /*0500*/  @P0 LEA.HI.X R31, R11, UR7, RZ, 0x4, P4 ;  /* 0x000000070b1f0c11 */ /* 0x000fe4000a0f24ff */
[----:B------:R-:W2:Y:S04]  /*0510*/  LDG.E.128 R8, desc[UR4][R8.64] ;  /* 0x0000000408087981 */ /* 0x000ea8000c1e1d00 */
[----:B------:R-:W3:Y:S04]  /*0520*/  LDG.E.128 R40, desc[UR4][R40.64] ;  /* 0x0000000428287981 */ /* 0x000ee8000c1e1d00 */
[----:B------:R-:W5:Y:S01]  /*0530*/  @P0 LDG.E.128 R28, desc[UR4][R30.64] ;  /* 0x000000041e1c0981 */ /* 0x000f62000c1e1d00 */
[----:B--2---:R-:W-:-:S02]  /*0540*/  PRMT R72, R8, 0x7632, R72 ;  /* 0x0000763208487816 */ /* 0x004fc40000000048 */
[----:B------:R-:W-:Y:S02]  /*0550*/  PRMT R71, R9, 0x7632, R71 ;  /* 0x0000763209477816 */ /* 0x000fe40000000047 */
[----:B---3--:R-:W-:Y:S02]  /*0560*/  PRMT R61, R40, 0x7632, R61 ;  /* 0x00007632283d7816 */ /* 0x008fe4000000003d */
[----:B------:R-:W-:Y:S02]  /*0570*/  PRMT R58, R41, 0x7632, R58 ;  /* 0x00007632293a7816 */ /* 0x000fe4000000003a */
[----:B------:R-:W-:Y:S02]  /*0580*/  PRMT R59, R42, 0x7632, R59 ;  /* 0x000076322a3b7816 */ /* 0x000fe4000000003b */
[----:B------:R-:W-:Y:S02]  /*0590*/  @!P0 CS2R R28, SRZ ;  /* 0x00000000001c8805 */ /* 0x000fe4000001ff00 */
[----:B------:R-:W-:-:S02]  /*05a0*/  PRMT R57, R43, 0x7632, R57 ;  /* 0x000076322b397816 */ /* 0x000fc40000000039 */
[----:B------:R-:W-:Y:S02]  /*05b0*/  @!P0 CS2R R30, SRZ ;  /* 0x00000000001e8805 */ /* 0x000fe4000001ff00 */
[----:B------:R-:W-:Y:S02]  /*05c0*/  PRMT R70, R10, 0x7632, R70 ;  /* 0x000076320a467816 */ /* 0x000fe40000000046 */
[----:B------:R-:W-:-:S07]  /*05d0*/  PRMT R68, R11, 0x7632, R68 ;  /* 0x000076320b447816 */ /* 0x000fce0000000044 */
.L_x_391:
[----:B------:R-:W-:Y:S05]  /*05e0*/  BSYNC B0 ;  /* 0x0000000000007941 */ /* 0x000fea0003800000 */
.L_x_390:
[----:B------:R-:W-:Y:S02]  /*05f0*/  ULDC UR6, c[0x0][0x214] ;  /* 0x0000850000067ab9 */ /* 0x000fe40000000800 */
[----:B------:R-:W-:-:S13]  /*0600*/  ISETP.GE.AND P0, PT, R81, UR6, PT ;  /* 0x0000000651007c0c */ /* 0x000fda000bf06270 */
[----:B------:R-:W-:Y:S05]  /*0610*/  @P0 EXIT ;  /* 0x000000000000094d */ /* 0x000fea0003800000 */
[----:B------:R-:W-:Y:S01]  /*0620*/  SHF.L.U32 R22, R18, 0x10, RZ ;  /* 0x0000001012167819 */ /* 0x000fe200000006ff */
[----:B------:R-:W-:Y:S01]  /*0630*/  ULDC.64 UR6, c[0x0][0x270] ;  /* 0x00009c0000067ab9 */ /* 0x000fe20000000a00 */
[----:B------:R-:W-:Y:S01]  /*0640*/  SHF.L.U32 R21, R19, 0x10, RZ ;  /* 0x0000001013157819 */ /* 0x000fe200000006ff */
[----:B------:R-:W-:Y:S01]  /*0650*/  UISETP.NE.U32.AND UP0, UPT, UR6, URZ, UPT ;  /* 0x0000003f0600728c */ /* 0x000fe2000bf05070 */
[----:B------:R-:W-:Y:S01]  /*0660*/  SHF.L.U32 R19, R13, 0x10, RZ ;  /* 0x000000100d137819 */ /* 0x000fe200000006ff */
[----:B------:R-:W-:Y:S01]  /*0670*/  IMAD.U32 R68, R68, 0x10000, RZ ;  /* 0x0001000044447824 */ /* 0x000fe200078e00ff */
[----:B------:R-:W-:Y:S01]  /*0680*/  SHF.L.U32 R18, R14, 0x10, RZ ;  /* 0x000000100e127819 */ /* 0x000fe200000006ff */
[----:B------:R-:W-:Y:S01]  /*0690*/  ULDC.U8 UR6, c[0x0][0x2a0] ;  /* 0x0000a80000067ab9 */ /* 0x000fe20000000000 */
[----:B------:R-:W-:Y:S01]  /*06a0*/  SHF.L.U32 R24, R16, 0x10, RZ ;  /* 0x0000001010187819 */ /* 0x000fe200000006ff */
[----:B------:R-:W-:Y:S01]  /*06b0*/  UISETP.NE.AND.EX UP0, UPT, UR7, URZ, UPT, UP0 ;  /* 0x0000003f0700728c */ /* 0x000fe2000bf05300 */
[----:B------:R-:W-:Y:S01]  /*06c0*/  SHF.L.U32 R14, R10, 0x10, RZ ;  /* 0x000000100a0e7819 */ /* 0x000fe200000006ff */
[----:B------:R-:W-:Y:S01]  /*06d0*/  ULDC UR13, c[0x0][0x218] ;  /* 0x00008600000d7ab9 */ /* 0x000fe20000000800 */
[----:B------:R-:W-:Y:S01]  /*06e0*/  SHF.L.U32 R13, R11, 0x10, RZ ;  /* 0x000000100b0d7819 */ /* 0x000fe200000006ff */
[----:B------:R-:W-:Y:S01]  /*06f0*/  ULDC UR12, c[0x0][0x2d8] ;  /* 0x0000b600000c7ab9 */ /* 0x000fe20000000800 */
[----:B------:R-:W-:Y:S01]  /*0700*/  SHF.L.U32 R16, R8, 0x10, RZ ;  /* 0x0000001008107819 */ /* 0x000fe200000006ff */
[----:B------:R-:W-:Y:S01]  /*0710*/  UISETP.NE.AND UP1, UPT, UR6, URZ, UPT ;  /* 0x0000003f0600728c */ /* 0x000fe2000bf25270 */
[----:B------:R-:W-:Y:S01]  /*0720*/  SHF.L.U32 R11, R5, 0x10, RZ ;  /* 0x00000010050b7819 */ /* 0x000fe200000006ff */
[----:B------:R-:W-:Y:S01]  /*0730*/  ULDC.64 UR8, c[0x0][0x230] ;  /* 0x00008c0000087ab9 */ /* 0x000fe20000000a00 */
[----:B------:R-:W-:Y:S01]  /*0740*/  SHF.L.U32 R10, R6, 0x10, RZ ;  /* 0x00000010060a7819 */ /* 0x000fe200000006ff */
[----:B------:R-:W-:Y:S01]  /*0750*/  ULDC.64 UR10, c[0x0][0x238] ;  /* 0x00008e00000a7ab9 */ /* 0x000fe20000000a00 */
[----:B------:R-:W-:-:S02]  /*0760*/  SHF.L.U32 R23, R17, 0x10, RZ ;  /* 0x0000001011177819 */ /* 0x000fc400000006ff */
[----:B------:R-:W-:Y:S02]  /*0770*/  SHF.L.U32 R8, R44, 0x10, RZ ;  /* 0x000000102c087819 */ /* 0x000fe400000006ff */
[----:B------:R-:W-:Y:S02]  /*0780*/  SHF.L.U32 R6, R46, 0x10, RZ ;  /* 0x000000102e067819 */ /* 0x000fe400000006ff */
[----:B------:R-:W-:Y:S02]  /*0790*/  SHF.L.U32 R5, R47, 0x10, RZ ;  /* 0x000000102f057819 */ /* 0x000fe400000006ff */
[----:B-----5:R-:W-:Y:S02]  /*07a0*/  PRMT R53, R39, 0x7632, R53 ;  /* 0x0000763227357816 */ /* 0x020fe40000000035 */
[----:B------:R-:W-:Y:S02]  /*07b0*/  SHF.L.U32 R17, R15, 0x10, RZ ;  /* 0x000000100f117819 */ /* 0x000fe400000006ff */
[----:B------:R-:W-:Y:S01]  /*07c0*/  PRMT R56, R36, 0x7632, R56 ;  /* 0x0000763224387816 */ /* 0x000fe20000000038 */
[----:B------:R-:W-:Y:S01]  /*07d0*/  IMAD.U32 R53, R53, 0x10000, RZ ;  /* 0x0001000035357824 */ /* 0x000fe200078e00ff */
        /* <DEDUP_REMOVED lines=10> */
[----:B------:R-:W-:Y:S02]  /*0880*/  SHF.L.U32 R20, R12, 0x10, RZ ;  /* 0x000000100c147819 */ /* 0x000fe400000006ff */
[----:B------:R-:W-:Y:S01]  /*0890*/  SHF.L.U32 R15, R9, 0x10, RZ ;  /* 0x00000010090f7819 */ /* 0x000fe200000006ff */
[----:B------:R-:W-:Y:S01]  /*08a0*/  IMAD.U32 R9, R7, 0x10000, RZ ;  /* 0x0001000007097824 */ /* 0x000fe200078e00ff */
[----:B------:R-:W-:-:S02]  /*08b0*/  SHF.L.U32 R12, R4, 0x10, RZ ;  /* 0x00000010040c7819 */ /* 0x000fc400000006ff */
[----:B------:R-:W-:Y:S02]  /*08c0*/  SHF.L.U32 R27, R36, 0x10, RZ ;  /* 0x00000010241b7819 */ /* 0x000fe400000006ff */
[----:B------:R-:W-:Y:S02]  /*08d0*/  SHF.L.U32 R26, R37, 0x10, RZ ;  /* 0x00000010251a7819 */ /* 0x000fe400000006ff */
[----:B------:R-:W-:Y:S02]  /*08e0*/  SHF.L.U32 R7, R45, 0x10, RZ ;  /* 0x000000102d077819 */ /* 0x000fe400000006ff */
[----:B------:R-:W-:Y:S01]  /*08f0*/  SHF.L.U32 R4, R40, 0x10, RZ ;  /* 0x0000001028047819 */ /* 0x000fe200000006ff */
[----:B------:R-:W-:Y:S01]  /*0900*/  IMAD.U32 R40, R35, 0x10000, RZ ;  /* 0x0001000023287824 */ /* 0x000fe200078e00ff */
        /* <DEDUP_REMOVED lines=46> */
.L_x_405:
        /* <DEDUP_REMOVED lines=9> */
[----:B------:R-:W0:Y:S01]  /*0c80*/  S2R R108, SR_TID.X ;  /* 0x00000000006c7919 */ /* 0x000e220000002100 */
[----:B------:R-:W-:Y:S02]  /*0c90*/  MOV R109, 0x3f800000 ;  /* 0x3f800000006d7802 */ /* 0x000fe40000000f00 */
[----:B------:R-:W-:-:S04]  /*0ca0*/  SHF.R.S32.HI R35, RZ, 0x1f, R34 ;  /* 0x0000001fff237819 */ /* 0x000fc80000011422 */
[----:B------:R-:W-:Y:S02]  /*0cb0*/  LEA.HI R35, R35, R34, RZ, 0x3 ;  /* 0x0000002223237211 */ /* 0x000fe400078f18ff */
[----:B0-----:R-:W-:-:S04]  /*0cc0*/  LOP3.LUT R108, R108, 0x1f, RZ, 0xc0, !PT ;  /* 0x0000001f6c6c7812 */ /* 0x001fc800078ec0ff */
[----:B------:R-:W-:-:S04]  /*0cd0*/  LEA.HI.SX32 R106, R35, R108, 0x1d ;  /* 0x0000006c236a7211 */ /* 0x000fc800078feaff */
[----:B------:R-:W-:Y:S02]  /*0ce0*/  MOV R112, R106 ;  /* 0x0000006a00707202 */ /* 0x000fe40000000f00 */
[----:B--2---:R-:W-:Y:S01]  /*0cf0*/  @P0 SHF.L.U32 R109, R32, 0x10, RZ ;  /* 0x00000010206d0819 */ /* 0x004fe200000006ff */
[----:B------:R-:W-:Y:S06]  /*0d00*/  @!P1 BRA `(.L_x_393) ;  /* 0x0000000400009947 */ /* 0x000fec0003800000 */
[----:B------:R-:W0:Y:S01]  /*0d10*/  LDC.64 R32, c[0x0][0x220] ;  /* 0x00008800ff207b82 */ /* 0x000e220000000a00 */
[----:B------:R-:W-:-:S04]  /*0d20*/  ISETP.NE.U32.AND P0, PT, RZ, UR8, PT ;  /* 0x00000008ff007c0c */ /* 0x000fc8000bf05070 */
[----:B------:R-:W-:-:S13]  /*0d30*/  ISETP.NE.AND.EX P0, PT, RZ, UR9, PT, P0 ;  /* 0x00000009ff007c0c */ /* 0x000fda000bf05300 */
[C---:B------:R-:W-:Y:S01]  /*0d40*/  @P0 LEA R86, P4, R106.reuse, UR8, 0x4 ;  /* 0x000000086a560c11 */ /* 0x040fe2000f8820ff */
[----:B0-----:R-:W-:-:S03]  /*0d50*/  IMAD.WIDE.U32 R32, R106, 0x10, R32 ;  /* 0x000000106a207825 */ /* 0x001fc600078e0020 */
[----:B------:R-:W-:-:S03]  /*0d60*/  @P0 LEA.HI.X R87, R106, UR9, RZ, 0x4, P4 ;  /* 0x000000096a570c11 */ /* 0x000fc6000a0f24ff */
[----:B------:R-:W2:Y:S04]  /*0d70*/  LDG.E.128 R32, desc[UR4][R32.64] ;  /* 0x0000000420207981 */ /* 0x000ea8000c1e1d00 */
[----:B------:R-:W3:Y:S01]  /*0d80*/  @P0 LDG.E.128 R28, desc[UR4][R86.64] ;  /* 0x00000004561c0981 */ /* 0x000ee2000c1e1d00 */
[----:B--2---:R-:W-:Y:S01]  /*0d90*/  SHF.L.U32 R88, R32, 0x10, RZ ;  /* 0x0000001020587819 */ /* 0x004fe200000006ff */
[----:B------:R-:W-:Y:S01]  /*0da0*/  IMAD.U32 R112, R35, 0x10000, RZ ;  /* 0x0001000023707824 */ /* 0x000fe200078e00ff */
[C---:B------:R-:W-:Y:S02]  /*0db0*/  SHF.L.U32 R90, R33.reuse, 0x10, RZ ;  /* 0x00000010215a7819 */ /* 0x040fe400000006ff */
[----:B------:R-:W-:Y:S01]  /*0dc0*/  SHF.L.U32 R92, R34, 0x10, RZ ;  /* 0x00000010225c7819 */ /* 0x000fe200000006ff */
[-C--:B------:R-:W-:Y:S01]  /*0dd0*/  FMUL.FTZ R93, R88, R109.reuse ;  /* 0x0000006d585d7220 */ /* 0x080fe20000410000 */
[----:B------:R-:W-:Y:S01]  /*0de0*/  PRMT R34, R34, 0x7632, R34 ;  /* 0x0000763222227816 */ /* 0x000fe20000000022 */
[----:B------:R-:W-:Y:S01]  /*0df0*/  FMUL.FTZ R90, R90, R109 ;  /* 0x0000006d5a5a7220 */ /* 0x000fe20000410000 */
[----:B------:R-:W-:Y:S01]  /*0e00*/  PRMT R89, R32, 0x7632, R89 ;  /* 0x0000763220597816 */ /* 0x000fe20000000059 */
[----:B------:R-:W-:Y:S01]  /*0e10*/  FMUL.FTZ R93, R24, R93 ;  /* 0x0000005d185d7220 */ /* 0x000fe20000410000 */
[----:B------:R-:W-:Y:S01]  /*0e20*/  PRMT R110, R33, 0x7632, R110 ;  /* 0x00007632216e7816 */ /* 0x000fe2000000006e */
[-C--:B------:R-:W-:Y:S01]  /*0e30*/  FMUL.FTZ R112, R112, R109.reuse ;  /* 0x0000006d70707220 */ /* 0x080fe20000410000 */
[----:B------:R-:W-:Y:S01]  /*0e40*/  PRMT R88, R35, 0x7632, R88 ;  /* 0x0000763223587816 */ /* 0x000fe20000000058 */
[-C--:B------:R-:W-:Y:S01]  /*0e50*/  FMUL.FTZ R35, R92, R109.reuse ;  /* 0x0000006d5c237220 */ /* 0x080fe20000410000 */
[----:B---3--:R-:W-:Y:S01]  /*0e60*/  @P0 SHF.L.U32 R32, R28, 0x10, RZ ;  /* 0x000000101c200819 */ /* 0x008fe200000006ff */
[----:B------:R-:W-:Y:S01]  /*0e70*/  FMUL.FTZ R92, R23, R90 ;  /* 0x0000005a175c7220 */ /* 0x000fe20000410000 */
[----:B------:R-:W-:Y:S01]  /*0e80*/  @P0 SHF.L.U32 R33, R29, 0x10, RZ ;  /* 0x000000101d210819 */ /* 0x000fe200000006ff */
[----:B------:R-:W-:Y:S01]  /*0e90*/  FMUL.FTZ R91, R21, R112 ;  /* 0x00000070155b7220 */ /* 0x000fe20000410000 */
[----:B------:R-:W-:Y:S01]  /*0ea0*/  SHF.L.U32 R34, R34, 0x10, RZ ;  /* 0x0000001022227819 */ /* 0x000fe200000006ff */
[----:B------:R-:W-:Y:S01]  /*0eb0*/  @P0 FADD.FTZ R93, R32, R93 ;  /* 0x0000005d205d0221 */ /* 0x000fe20000010000 */
[----:B------:R-:W-:Y:S01]  /*0ec0*/  SHF.L.U32 R32, R89, 0x10, RZ ;  /* 0x0000001059207819 */ /* 0x000fe200000006ff */
[----:B------:R-:W-:Y:S01]  /*0ed0*/  @P0 FADD.FTZ R92, R33, R92 ;  /* 0x0000005c215c0221 */ /* 0x000fe20000010000 */
[----:B------:R-:W-:Y:S01]  /*0ee0*/  @P0 PRMT R33, R30, 0x7632, R33 ;  /* 0x000076321e210816 */ /* 0x000fe20000000021 */
[----:B------:R-:W-:Y:S01]  /*0ef0*/  FMUL.FTZ R89, R34, R109 ;  /* 0x0000006d22597220 */ /* 0x000fe20000410000 */
[----:B------:R-:W-:Y:S01]  /*0f00*/  @P0 SHF.L.U32 R86, R31, 0x10, RZ ;  /* 0x000000101f560819 */ /* 0x000fe200000006ff */
[----:B------:R-:W-:Y:S01]  /*0f10*/  FMUL.FTZ R90, R22, R35 ;  /* 0x00000023165a7220 */ /* 0x000fe20000410000 */
[----:B------:R-:W-:Y:S01]  /*0f20*/  @P0 SHF.L.U32 R34, R33, 0x10, RZ ;  /* 0x0000001021220819 */ /* 0x000fe200000006ff */
[----:B------:R-:W-:Y:S01]  /*0f30*/  FMUL.FTZ R89, R78, R89 ;  /* 0x000000594e597220 */ /* 0x000fe20000410000 */
[----:B------:R-:W-:Y:S01]  /*0f40*/  SHF.L.U32 R110, R110, 0x10, RZ ;  /* 0x000000106e6e7819 */ /* 0x000fe200000006ff */
[-C--:B------:R-:W-:Y:S01]  /*0f50*/  FMUL.FTZ R33, R32, R109.reuse ;  /* 0x0000006d20217220 */ /* 0x080fe20000410000 */
[----:B------:R-:W-:Y:S01]  /*0f60*/  SHF.L.U32 R88, R88, 0x10, RZ ;  /* 0x0000001058587819 */ /* 0x000fe200000006ff */
[----:B------:R-:W-:Y:S01]  /*0f70*/  @P0 FADD.FTZ R89, R34, R89 ;  /* 0x0000005922590221 */ /* 0x000fe20000010000 */
[----:B------:R-:W-:Y:S01]  /*0f80*/  @P0 SHF.L.U32 R87, R30, 0x10, RZ ;  /* 0x000000101e570819 */ /* 0x000fe200000006ff */
[----:B------:R-:W-:Y:S01]  /*0f90*/  @P0 FADD.FTZ R91, R86, R91 ;  /* 0x0000005b565b0221 */ /* 0x000fe20000010000 */
[----:B------:R-:W-:Y:S01]  /*0fa0*/  @P0 PRMT R32, R28, 0x7632, R32 ;  /* 0x000076321c200816 */ /* 0x000fe20000000020 */
[-C--:B------:R-:W-:Y:S01]  /*0fb0*/  FMUL.FTZ R110, R110, R109.reuse ;  /* 0x0000006d6e6e7220 */ /* 0x080fe20000410000 */
[----:B------:R-:W-:Y:S01]  /*0fc0*/  @P0 PRMT R34, R29, 0x7632, R34 ;  /* 0x000076321d220816 */ /* 0x000fe20000000022 */
[----:B------:R-:W-:Y:S01]  /*0fd0*/  FMUL.FTZ R86, R88, R109 ;  /* 0x0000006d58567220 */ /* 0x000fe20000410000 */
[----:B------:R-:W-:Y:S01]  /*0fe0*/  @P0 PRMT R35, R31, 0x7632, R35 ;  /* 0x000076321f230816 */ /* 0x000fe20000000023 */
[----:B------:R-:W-:Y:S01]  /*0ff0*/  FMUL.FTZ R88, R80, R33 ;  /* 0x0000002150587220 */ /* 0x000fe20000410000 */
[----:B------:R-:W-:Y:S01]  /*1000*/  @P0 FADD.FTZ R90, R87, R90 ;  /* 0x0000005a575a0221 */ /* 0x000fe20000010000 */
[----:B------:R-:W-:Y:S01]  /*1010*/  @P0 SHF.L.U32 R34, R34, 0x10, RZ ;  /* 0x0000001022220819 */ /* 0x000fe200000006ff */
[----:B------:R-:W-:Y:S01]  /*1020*/  FMUL.FTZ R87, R79, R110 ;  /* 0x0000006e4f577220 */ /* 0x000fe20000410000 */
[----:B------:R-:W-:Y:S01]  /*1030*/  @P0 SHF.L.U32 R33, R32, 0x10, RZ ;  /* 0x0000001020210819 */ /* 0x000fe200000006ff */
[----:B------:R-:W-:Y:S01]  /*1040*/  FMUL.FTZ R86, R77, R86 ;  /* 0x000000564d567220 */ /* 0x000fe20000410000 */
[----:B------:R-:W-:Y:S01]  /*1050*/  @P0 SHF.L.U32 R35, R35, 0x10, RZ ;  /* 0x0000001023230819 */ /* 0x000fe200000006ff */
[----:B------:R-:W-:Y:S01]  /*1060*/  @P0 FADD.FTZ R87, R34, R87 ;  /* 0x0000005722570221 */ /* 0x000fe20000010000 */
[C---:B------:R-:W-:Y:S01]  /*1070*/  LEA R110, P4, R106.reuse, UR10, 0x4 ;  /* 0x0000000a6a6e7c11 */ /* 0x040fe2000f8820ff */
[----:B------:R-:W-:Y:S01]  /*1080*/  @P0 FADD.FTZ R88, R33, R88 ;  /* 0x0000005821580221 */ /* 0x000fe20000010000 */
[----:B------:R-:W-:Y:S01]  /*1090*/  F2FP.BF16.F32.PACK_AB R34, R89, R90 ;  /* 0x0000005a5922723e */ /* 0x000fe200000010ff */
[----:B------:R-:W-:Y:S01]  /*10a0*/  @P0 FADD.FTZ R86, R35, R86 ;  /* 0x0000005623560221 */ /* 0x000fe20000010000 */
[----:B------:R-:W-:-:S02]  /*10b0*/  LEA.HI.X R111, R106, UR11, RZ, 0x4, P4 ;  /* 0x0000000b6a6f7c11 */ /* 0x000fc4000a0f24ff */
[----:B------:R-:W-:Y:S02]  /*10c0*/  F2FP.BF16.F32.PACK_AB R33, R87, R92 ;  /* 0x0000005c5721723e */ /* 0x000fe400000010ff */
[----:B------:R-:W-:Y:S02]  /*10d0*/  F2FP.BF16.F32.PACK_AB R32, R88, R93 ;  /* 0x0000005d5820723e */ /* 0x000fe400000010ff */
[----:B------:R-:W-:Y:S02]  /*10e0*/  F2FP.BF16.F32.PACK_AB R35, R86, R91 ;  /* 0x0000005b5623723e */ /* 0x000fe400000010ff */
[----:B------:R-:W-:-:S03]  /*10f0*/  IADD3 R112, R106, 0x20, RZ ;  /* 0x000000206a707810 */ /* 0x000fc60007ffe0ff */
[----:B------:R0:W-:Y:S04]  /*1100*/  STG.E.128 desc[UR4][R110.64], R32 ;  /* 0x000000206e007986 */ /* 0x0001e8000c101d04 */
.L_x_393:
[----:B------:R-:W-:Y:S05]  /*1110*/  BSYNC B0 ;  /* 0x0000000000007941 */ /* 0x000fea0003800000 */
.L_x_392:
[----:B------:R-:W-:Y:S04]  /*1120*/  BSSY B0, `(.L_x_394) ;  /* 0x0000042000007945 */ /* 0x000fe80003800000 */
[----:B------:R-:W-:Y:S05]  /*1130*/  @!P2 BRA `(.L_x_395) ;  /* 0x000000040000a947 */ /* 0x000fea0003800000 */
[----:B0-----:R-:W0:Y:S01]  /*1140*/  LDC.64 R32, c[0x0][0x220] ;  /* 0x00008800ff207b82 */ /* 0x001e220000000a00 */
[----:B------:R-:W-:-:S04]  /*1150*/  ISETP.NE.U32.AND P0, PT, RZ, UR8, PT ;  /* 0x00000008ff007c0c */ /* 0x000fc8000bf05070 */
[----:B------:R-:W-:Y:S01]  /*1160*/  ISETP.NE.AND.EX P0, PT, RZ, UR9, PT, P0 ;  /* 0x00000009ff007c0c */ /* 0x000fe2000bf05300 */
[----:B0-----:R-:W-:-:S12]  /*1170*/  IMAD.WIDE.U32 R32, R112, 0x10, R32 ;  /* 0x0000001070207825 */ /* 0x001fd800078e0020 */
[C---:B------:R-:W-:Y:S01]  /*1180*/  @P0 LEA R84, P4, R112.reuse, UR8, 0x4 ;  /* 0x0000000870540c11 */ /* 0x040fe2000f8820ff */
[----:B------:R-:W2:Y:S03]  /*1190*/  LDG.E.128 R32, desc[UR4][R32.64] ;  /* 0x0000000420207981 */ /* 0x000ea6000c1e1d00 */
[----:B------:R-:W-:-:S05]  /*11a0*/  @P0 LEA.HI.X R85, R112, UR9, RZ, 0x4, P4 ;  /* 0x0000000970550c11 */ /* 0x000fca000a0f24ff */
[----:B------:R0:W3:Y:S01]  /*11b0*/  @P0 LDG.E.128 R28, desc[UR4][R84.64] ;  /* 0x00000004541c0981 */ /* 0x0000e2000c1e1d00 */
[----:B--2---:R-:W-:Y:S01]  /*11c0*/  SHF.L.U32 R82, R32, 0x10, RZ ;  /* 0x0000001020527819 */ /* 0x004fe200000006ff */
[----:B------:R-:W-:Y:S01]  /*11d0*/  IMAD.U32 R110, R34, 0x10000, RZ ;  /* 0x00010000226e7824 */ /* 0x000fe200078e00ff */
[C---:B------:R-:W-:Y:S02]  /*11e0*/  SHF.L.U32 R96, R33.reuse, 0x10, RZ ;  /* 0x0000001021607819 */ /* 0x040fe400000006ff */
[----:B------:R-:W-:Y:S01]  /*11f0*/  PRMT R94, R33, 0x7632, R94 ;  /* 0x00007632215e7816 */ /* 0x000fe2000000005e */
[-C--:B------:R-:W-:Y:S01]  /*1200*/  FMUL.FTZ R33, R82, R109.reuse ;  /* 0x0000006d52217220 */ /* 0x080fe20000410000 */
[C---:B------:R-:W-:Y:S01]  /*1210*/  SHF.L.U32 R114, R35.reuse, 0x10, RZ ;  /* 0x0000001023727819 */ /* 0x040fe200000006ff */
[-C--:B------:R-:W-:Y:S01]  /*1220*/  FMUL.FTZ R96, R96, R109.reuse ;  /* 0x0000006d60607220 */ /* 0x080fe20000410000 */
[----:B------:R-:W-:Y:S01]  /*1230*/  PRMT R99, R35, 0x7632, R99 ;  /* 0x0000763223637816 */ /* 0x000fe20000000063 */
[----:B------:R-:W-:Y:S01]  /*1240*/  FMUL.FTZ R35, R110, R109 ;  /* 0x0000006d6e237220 */ /* 0x000fe20000410000 */
[----:B------:R-:W-:Y:S01]  /*1250*/  PRMT R34, R34, 0x7632, R34 ;  /* 0x0000763222227816 */ /* 0x000fe20000000022 */
[----:B0-----:R-:W-:Y:S01]  /*1260*/  FMUL.FTZ R85, R20, R33 ;  /* 0x0000002114557220 */ /* 0x001fe20000410000 */
[----:B---3--:R-:W-:Y:S01]  /*1270*/  @P0 SHF.L.U32 R33, R29, 0x10, RZ ;  /* 0x000000101d210819 */ /* 0x008fe200000006ff */
[----:B------:R-:W-:Y:S01]  /*1280*/  FMUL.FTZ R84, R19, R96 ;  /* 0x0000006013547220 */ /* 0x000fe20000410000 */
[----:B------:R-:W-:Y:S01]  /*1290*/  @P0 SHF.L.U32 R97, R30, 0x10, RZ ;  /* 0x000000101e610819 */ /* 0x000fe200000006ff */
[----:B------:R-:W-:Y:S01]  /*12a0*/  FMUL.FTZ R82, R18, R35 ;  /* 0x0000002312527220 */ /* 0x000fe20000410000 */
[----:B------:R-:W-:Y:S01]  /*12b0*/  SHF.L.U32 R34, R34, 0x10, RZ ;  /* 0x0000001022227819 */ /* 0x000fe200000006ff */
[----:B------:R-:W-:Y:S01]  /*12c0*/  @P0 FADD.FTZ R84, R33, R84 ;  /* 0x0000005421540221 */ /* 0x000fe20000010000 */
[----:B------:R-:W-:Y:S01]  /*12d0*/  PRMT R95, R32, 0x7632, R95 ;  /* 0x00007632205f7816 */ /* 0x000fe2000000005f */
[----:B------:R-:W-:Y:S01]  /*12e0*/  @P0 FADD.FTZ R82, R97, R82 ;  /* 0x0000005261520221 */ /* 0x000fe20000010000 */
[----:B------:R-:W-:Y:S01]  /*12f0*/  @P0 SHF.L.U32 R32, R28, 0x10, RZ ;  /* 0x000000101c200819 */ /* 0x000fe200000006ff */
[-C--:B------:R-:W-:Y:S01]  /*1300*/  FMUL.FTZ R97, R34, R109.reuse ;  /* 0x0000006d22617220 */ /* 0x080fe20000410000 */
[----:B------:R-:W-:Y:S01]  /*1310*/  @P0 PRMT R33, R30, 0x7632, R33 ;  /* 0x000076321e210816 */ /* 0x000fe20000000021 */
[----:B------:R-:W-:Y:S01]  /*1320*/  FMUL.FTZ R114, R114, R109 ;  /* 0x0000006d72727220 */ /* 0x000fe20000410000 */
[----:B------:R-:W-:Y:S01]  /*1330*/  @P0 SHF.L.U32 R35, R31, 0x10, RZ ;  /* 0x000000101f230819 */ /* 0x000fe200000006ff */
[----:B------:R-:W-:Y:S01]  /*1340*/  @P0 FADD.FTZ R85, R32, R85 ;  /* 0x0000005520550221 */ /* 0x000fe20000010000 */
[----:B------:R-:W-:Y:S01]  /*1350*/  SHF.L.U32 R32, R95, 0x10, RZ ;  /* 0x000000105f207819 */ /* 0x000fe200000006ff */
[----:B------:R-:W-:Y:S01]  /*1360*/  FMUL.FTZ R97, R74, R97 ;  /* 0x000000614a617220 */ /* 0x000fe20000410000 */
[----:B------:R-:W-:Y:S01]  /*1370*/  @P0 SHF.L.U32 R34, R33, 0x10, RZ ;  /* 0x0000001021220819 */ /* 0x000fe200000006ff */
[----:B------:R-:W-:Y:S01]  /*1380*/  FMUL.FTZ R96, R17, R114 ;  /* 0x0000007211607220 */ /* 0x000fe20000410000 */
[----:B------:R-:W-:Y:S01]  /*1390*/  SHF.L.U32 R94, R94, 0x10, RZ ;  /* 0x000000105e5e7819 */ /* 0x000fe200000006ff */
[-C--:B------:R-:W-:Y:S01]  /*13a0*/  FMUL.FTZ R33, R32, R109.reuse ;  /* 0x0000006d20217220 */ /* 0x080fe20000410000 */
[----:B------:R-:W-:Y:S01]  /*13b0*/  SHF.L.U32 R110, R99, 0x10, RZ ;  /* 0x00000010636e7819 */ /* 0x000fe200000006ff */
[----:B------:R-:W-:Y:S01]  /*13c0*/  @P0 FADD.FTZ R97, R34, R97 ;  /* 0x0000006122610221 */ /* 0x000fe20000010000 */
[----:B------:R-:W-:Y:S01]  /*13d0*/  @P0 FADD.FTZ R96, R35, R96 ;  /* 0x0000006023600221 */ /* 0x000fe20000010000 */
[-C--:B------:R-:W-:Y:S01]  /*13e0*/  FMUL.FTZ R34, R94, R109.reuse ;  /* 0x0000006d5e227220 */ /* 0x080fe20000410000 */
[----:B------:R-:W-:Y:S01]  /*13f0*/  @P0 PRMT R32, R28, 0x7632, R32 ;  /* 0x000076321c200816 */ /* 0x000fe20000000020 */
[----:B------:R-:W-:Y:S01]  /*1400*/  FMUL.FTZ R110, R110, R109 ;  /* 0x0000006d6e6e7220 */ /* 0x000fe20000410000 */
[----:B------:R-:W-:Y:S01]  /*1410*/  @P0 PRMT R35, R29, 0x7632, R35 ;  /* 0x000076321d230816 */ /* 0x000fe20000000023 */
[----:B------:R-:W-:Y:S01]  /*1420*/  FMUL.FTZ R94, R76, R33 ;  /* 0x000000214c5e7220 */ /* 0x000fe20000410000 */
[----:B------:R-:W-:Y:S01]  /*1430*/  @P0 PRMT R99, R31, 0x7632, R99 ;  /* 0x000076321f630816 */ /* 0x000fe20000000063 */
[----:B------:R-:W-:Y:S01]  /*1440*/  FMUL.FTZ R95, R75, R34 ;  /* 0x000000224b5f7220 */ /* 0x000fe20000410000 */
[----:B------:R-:W-:-:S02]  /*1450*/  @P0 SHF.L.U32 R33, R32, 0x10, RZ ;  /* 0x0000001020210819 */ /* 0x000fc400000006ff */
[----:B------:R-:W-:Y:S02]  /*1460*/  @P0 SHF.L.U32 R34, R35, 0x10, RZ ;  /* 0x0000001023220819 */ /* 0x000fe400000006ff */
[----:B------:R-:W-:Y:S01]  /*1470*/  @P0 SHF.L.U32 R32, R99, 0x10, RZ ;  /* 0x0000001063200819 */ /* 0x000fe200000006ff */
[----:B------:R-:W-:Y:S01]  /*1480*/  FMUL.FTZ R99, R73, R110 ;  /* 0x0000006e49637220 */ /* 0x000fe20000410000 */
[----:B------:R-:W-:Y:S01]  /*1490*/  @P0 FADD.FTZ R94, R33, R94 ;  /* 0x0000005e215e0221 */ /* 0x000fe20000010000 */
[----:B------:R-:W-:Y:S01]  /*14a0*/  @P0 FADD.FTZ R95, R34, R95 ;  /* 0x0000005f225f0221 */ /* 0x000fe20000010000 */
[----:B------:R-:W-:Y:S01]  /*14b0*/  LEA R110, P4, R112, UR10, 0x4 ;  /* 0x0000000a706e7c11 */ /* 0x000fe2000f8820ff */
[----:B------:R-:W-:Y:S01]  /*14c0*/  @P0 FADD.FTZ R99, R32, R99 ;  /* 0x0000006320630221 */ /* 0x000fe20000010000 */
[----:B------:R-:W-:Y:S02]  /*14d0*/  F2FP.BF16.F32.PACK_AB R34, R97, R82 ;  /* 0x000000526122723e */ /* 0x000fe400000010ff */
[----:B------:R-:W-:-:S02]  /*14e0*/  LEA.HI.X R111, R112, UR11, RZ, 0x4, P4 ;  /* 0x0000000b706f7c11 */ /* 0x000fc4000a0f24ff */
[----:B------:R-:W-:Y:S02]  /*14f0*/  F2FP.BF16.F32.PACK_AB R33, R95, R84 ;  /* 0x000000545f21723e */ /* 0x000fe400000010ff */
[----:B------:R-:W-:Y:S02]  /*1500*/  F2FP.BF16.F32.PACK_AB R32, R94, R85 ;  /* 0x000000555e20723e */ /* 0x000fe400000010ff */
[----:B------:R-:W-:Y:S02]  /*1510*/  F2FP.BF16.F32.PACK_AB R35, R99, R96 ;  /* 0x000000606323723e */ /* 0x000fe400000010ff */
[----:B------:R-:W-:-:S03]  /*1520*/  IADD3 R112, R112, 0x20, RZ ;  /* 0x0000002070707810 */ /* 0x000fc60007ffe0ff */
[----:B------:R1:W-:Y:S04]  /*1530*/  STG.E.128 desc[UR4][R110.64], R32 ;  /* 0x000000206e007986 */ /* 0x0003e8000c101d04 */
.L_x_395:
[----:B------:R-:W-:Y:S05]  /*1540*/  BSYNC B0 ;  /* 0x0000000000007941 */ /* 0x000fea0003800000 */
.L_x_394:
[----:B------:R-:W-:Y:S04]  /*1550*/  BSSY B0, `(.L_x_396) ;  /* 0x0000041000007945 */ /* 0x000fe80003800000 */
[----:B------:R-:W-:Y:S05]  /*1560*/  @!P3 BRA `(.L_x_397) ;  /* 0x0000000000fcb947 */ /* 0x000fea0003800000 */
[----:B01----:R-:W0:Y:S01]  /*1570*/  LDC.64 R32, c[0x0][0x220] ;  /* 0x00008800ff207b82 */ /* 0x003e220000000a00 */
        /* <DEDUP_REMOVED lines=9> */
[C---:B------:R-:W-:Y:S02]  /*1610*/  PRMT R103, R33.reuse, 0x7632, R103 ;  /* 0x0000763221677816 */ /* 0x040fe40000000067 */
[----:B------:R-:W-:Y:S01]  /*1620*/  SHF.L.U32 R104, R33, 0x10, RZ ;  /* 0x0000001021687819 */ /* 0x000fe200000006ff */
[----:B------:R-:W-:Y:S01]  /*1630*/  FMUL.FTZ R33, R98, R109 ;  /* 0x0000006d62217220 */ /* 0x000fe20000410000 */
[----:B------:R-:W-:Y:S02]  /*1640*/  PRMT R34, R34, 0x7632, R34 ;  /* 0x0000763222227816 */ /* 0x000fe40000000022 */
[----:B------:R-:W-:Y:S01]  /*1650*/  PRMT R102, R32, 0x7632, R102 ;  /* 0x0000763220667816 */ /* 0x000fe20000000066 */
[----:B------:R-:W-:Y:S01]  /*1660*/  FMUL.FTZ R98, R16, R33 ;  /* 0x0000002110627220 */ /* 0x000fe20000410000 */
[----:B------:R-:W-:Y:S01]  /*1670*/  SHF.L.U32 R32, R103, 0x10, RZ ;  /* 0x0000001067207819 */ /* 0x000fe200000006ff */
[----:B------:R-:W-:Y:S01]  /*1680*/  FMUL.FTZ R104, R104, R109 ;  /* 0x0000006d68687220 */ /* 0x000fe20000410000 */
[----:B------:R-:W-:-:S02]  /*1690*/  PRMT R105, R35, 0x7632, R105 ;  /* 0x0000763223697816 */ /* 0x000fc40000000069 */
[----:B0-----:R-:W-:Y:S01]  /*16a0*/  SHF.L.U32 R100, R34, 0x10, RZ ;  /* 0x0000001022647819 */ /* 0x001fe200000006ff */
[-C--:B------:R-:W-:Y:S01]  /*16b0*/  FMUL.FTZ R34, R32, R109.reuse ;  /* 0x0000006d20227220 */ /* 0x080fe20000410000 */
[----:B------:R-:W-:Y:S02]  /*16c0*/  SHF.L.U32 R102, R102, 0x10, RZ ;  /* 0x0000001066667819 */ /* 0x000fe400000006ff */
[----:B------:R-:W-:Y:S01]  /*16d0*/  SHF.L.U32 R114, R35, 0x10, RZ ;  /* 0x0000001023727819 */ /* 0x000fe200000006ff */
[-C--:B------:R-:W-:Y:S01]  /*16e0*/  FMUL.FTZ R35, R110, R109.reuse ;  /* 0x0000006d6e237220 */ /* 0x080fe20000410000 */
[----:B---3--:R-:W-:Y:S01]  /*16f0*/  @P0 SHF.L.U32 R33, R28, 0x10, RZ ;  /* 0x000000101c210819 */ /* 0x008fe200000006ff */
[-C--:B------:R-:W-:Y:S01]  /*1700*/  FMUL.FTZ R101, R102, R109.reuse ;  /* 0x0000006d66657220 */ /* 0x080fe20000410000 */
[----:B------:R-:W-:Y:S01]  /*1710*/  SHF.L.U32 R110, R105, 0x10, RZ ;  /* 0x00000010696e7819 */ /* 0x000fe200000006ff */
[----:B------:R-:W-:Y:S01]  /*1720*/  FMUL.FTZ R105, R100, R109 ;  /* 0x0000006d64697220 */ /* 0x000fe20000410000 */
[----:B------:R-:W-:Y:S01]  /*1730*/  @P0 PRMT R32, R30, 0x7632, R32 ;  /* 0x000076321e200816 */ /* 0x000fe20000000020 */
[----:B------:R-:W-:Y:S01]  /*1740*/  @P0 FADD.FTZ R98, R33, R98 ;  /* 0x0000006221620221 */ /* 0x000fe20000010000 */
[----:B------:R-:W-:Y:S01]  /*1750*/  FMUL.FTZ R102, R14, R35 ;  /* 0x000000230e667220 */ /* 0x000fe20000410000 */
[----:B------:R-:W-:Y:S01]  /*1760*/  FMUL.FTZ R114, R114, R109 ;  /* 0x0000006d72727220 */ /* 0x000fe20000410000 */
[----:B------:R-:W-:Y:S01]  /*1770*/  @P0 SHF.L.U32 R33, R29, 0x10, RZ ;  /* 0x000000101d210819 */ /* 0x000fe200000006ff */
[----:B------:R-:W-:Y:S01]  /*1780*/  FMUL.FTZ R100, R15, R104 ;  /* 0x000000680f647220 */ /* 0x000fe20000410000 */
[----:B------:R-:W-:Y:S01]  /*1790*/  @P0 SHF.L.U32 R35, R30, 0x10, RZ ;  /* 0x000000101e230819 */ /* 0x000fe200000006ff */
[----:B------:R-:W-:Y:S01]  /*17a0*/  FMUL.FTZ R105, R70, R105 ;  /* 0x0000006946697220 */ /* 0x000fe20000410000 */
[----:B------:R-:W-:Y:S01]  /*17b0*/  @P0 SHF.L.U32 R32, R32, 0x10, RZ ;  /* 0x0000001020200819 */ /* 0x000fe200000006ff */
[----:B------:R-:W-:Y:S01]  /*17c0*/  FMUL.FTZ R104, R13, R114 ;  /* 0x000000720d687220 */ /* 0x000fe20000410000 */
[----:B------:R-:W-:Y:S01]  /*17d0*/  @P0 SHF.L.U32 R103, R31, 0x10, RZ ;  /* 0x000000101f670819 */ /* 0x000fe200000006ff */
[----:B------:R-:W-:Y:S01]  /*17e0*/  @P0 FADD.FTZ R100, R33, R100 ;  /* 0x0000006421640221 */ /* 0x000fe20000010000 */
[----:B------:R-:W-:Y:S01]  /*17f0*/  @P0 FADD.FTZ R102, R35, R102 ;  /* 0x0000006623660221 */ /* 0x000fe20000010000 */
[----:B------:R-:W-:Y:S01]  /*1800*/  @P0 FADD.FTZ R105, R32, R105 ;  /* 0x0000006920690221 */ /* 0x000fe20000010000 */
[----:B------:R-:W-:Y:S01]  /*1810*/  @P0 PRMT R32, R28, 0x7632, R32 ;  /* 0x000076321c200816 */ /* 0x000fe20000000020 */
[----:B------:R-:W-:Y:S01]  /*1820*/  FMUL.FTZ R107, R110, R109 ;  /* 0x0000006d6e6b7220 */ /* 0x000fe20000410000 */
[----:B------:R-:W-:Y:S01]  /*1830*/  @P0 PRMT R33, R29, 0x7632, R33 ;  /* 0x000076321d210816 */ /* 0x000fe20000000021 */
[----:B------:R-:W-:Y:S01]  /*1840*/  @P0 FADD.FTZ R104, R103, R104 ;  /* 0x0000006867680221 */ /* 0x000fe20000010000 */
[----:B------:R-:W-:Y:S01]  /*1850*/  @P0 PRMT R35, R31, 0x7632, R35 ;  /* 0x000076321f230816 */ /* 0x000fe20000000023 */
[----:B------:R-:W-:Y:S01]  /*1860*/  FMUL.FTZ R103, R71, R34 ;  /* 0x0000002247677220 */ /* 0x000fe20000410000 */
[----:B------:R-:W-:Y:S01]  /*1870*/  @P0 SHF.L.U32 R34, R33, 0x10, RZ ;  /* 0x0000001021220819 */ /* 0x000fe200000006ff */
[----:B------:R-:W-:Y:S01]  /*1880*/  FMUL.FTZ R101, R72, R101 ;  /* 0x0000006548657220 */ /* 0x000fe20000410000 */
[----:B------:R-:W-:Y:S01]  /*1890*/  @P0 SHF.L.U32 R32, R32, 0x10, RZ ;  /* 0x0000001020200819 */ /* 0x000fe200000006ff */
[----:B------:R-:W-:Y:S01]  /*18a0*/  FMUL.FTZ R107, R68, R107 ;  /* 0x0000006b446b7220 */ /* 0x000fe20000410000 */
[----:B------:R-:W-:Y:S01]  /*18b0*/  @P0 SHF.L.U32 R114, R35, 0x10, RZ ;  /* 0x0000001023720819 */ /* 0x000fe200000006ff */
[----:B------:R-:W-:Y:S01]  /*18c0*/  @P0 FADD.FTZ R103, R34, R103 ;  /* 0x0000006722670221 */ /* 0x000fe20000010000 */
[----:B------:R-:W-:Y:S01]  /*18d0*/  LEA R110, P4, R112, UR10, 0x4 ;  /* 0x0000000a706e7c11 */ /* 0x000fe2000f8820ff */
[----:B------:R-:W-:Y:S01]  /*18e0*/  @P0 FADD.FTZ R101, R32, R101 ;  /* 0x0000006520650221 */ /* 0x000fe20000010000 */
[----:B------:R-:W-:Y:S01]  /*18f0*/  F2FP.BF16.F32.PACK_AB R34, R105, R102 ;  /* 0x000000666922723e */ /* 0x000fe200000010ff */
[----:B------:R-:W-:Y:S01]  /*1900*/  @P0 FADD.FTZ R107, R114, R107 ;  /* 0x0000006b726b0221 */ /* 0x000fe20000010000 */
[----:B------:R-:W-:-:S02]  /*1910*/  LEA.HI.X R111, R112, UR11, RZ, 0x4, P4 ;  /* 0x0000000b706f7c11 */ /* 0x000fc4000a0f24ff */
[----:B------:R-:W-:Y:S02]  /*1920*/  F2FP.BF16.F32.PACK_AB R33, R103, R100 ;  /* 0x000000646721723e */ /* 0x000fe400000010ff */
[----:B------:R-:W-:Y:S02]  /*1930*/  F2FP.BF16.F32.PACK_AB R32, R101, R98 ;  /* 0x000000626520723e */ /* 0x000fe400000010ff */
[----:B------:R-:W-:-:S05]  /*1940*/  F2FP.BF16.F32.PACK_AB R35, R107, R104 ;  /* 0x000000686b23723e */ /* 0x000fca00000010ff */
[----:B------:R2:W-:Y:S02]  /*1950*/  STG.E.128 desc[UR4][R110.64], R32 ;  /* 0x000000206e007986 */ /* 0x0005e4000c101d04 */
.L_x_397:
[----:B------:R-:W-:Y:S05]  /*1960*/  BSYNC B0 ;  /* 0x0000000000007941 */ /* 0x000fea0003800000 */
.L_x_396:
        /* <DEDUP_REMOVED lines=100> */
.L_x_417:
[----:B-1----:R-:W-:Y:S01]  /*1fb0*/  FADD.FTZ R113, R110, R111 ;  /* 0x0000006f6e717221 */ /* 0x002fe20000010000 */
[----:B0-----:R-:W-:Y:S01]  /*1fc0*/  FMUL.FTZ R110, R109, R109 ;  /* 0x0000006d6d6e7220 */ /* 0x001fe20000410000 */
[----:B------:R-:W0:Y:S01]  /*1fd0*/  @!P0 LDC.64 R34, c[0x0][0x250] ;  /* 0x00009400ff228b82 */ /* 0x000e220000000a00 */
[----:B------:R-:W-:Y:S01]  /*1fe0*/  PLOP3.LUT P4, PT, PT, PT, UP1, 0x40, 0x0 ;  /* 0x000000000000781c */ /* 0x000fe20003f8e818 */
[----:B------:R-:W-:Y:S01]  /*1ff0*/  FFMA.FTZ R108, R113, R108, UR12 ;  /* 0x0000000c716c7e23 */ /* 0x000fe2000801006c */
[----:B------:R-:W-:Y:S02]  /*2000*/  BSSY B0, `(.L_x_399) ;  /* 0x000002c000007945 */ /* 0x000fe40003800000 */
[----:B------:R-:W-:Y:S02]  /*2010*/  FSEL R111, R110, RZ, !P4 ;  /* 0x000000ff6e6f7208 */ /* 0x000fe40006000000 */
[----:B------:R-:W-:Y:S01]  /*2020*/  PLOP3.LUT P4, PT, PT, PT, UP1, 0x40, 0x0 ;  /* 0x000000000000781c */ /* 0x000fe20003f8e818 */
[----:B------:R-:W1:Y:S02]  /*2030*/  @!P0 LDC.64 R32, c[0x0][0x258] ;  /* 0x00009600ff208b82 */ /* 0x000e640000000a00 */
[----:B------:R-:W-:Y:S01]  /*2040*/  FADD.FTZ R108, R108, R111 ;  /* 0x0000006f6c6c7221 */ /* 0x000fe20000010000 */
[----:B------:R-:W-:-:S03]  /*2050*/  FSEL R111, R109, RZ, P4 ;  /* 0x000000ff6d6f7208 */ /* 0x000fc60002000000 */
[----:B------:R-:W2:Y:S01]  /*2060*/  MUFU.RSQ R110, R108 ;  /* 0x0000006c006e7308 */ /* 0x000ea20000001400 */
[----:B0-----:R-:W-:-:S05]  /*2070*/  @!P0 IMAD.WIDE R34, R81, 0x4, R34 ;  /* 0x0000000451228825 */ /* 0x001fca00078e0222 */
[----:B------:R0:W-:Y:S01]  /*2080*/  @!P0 STG.E desc[UR4][R34.64], R109 ;  /* 0x0000006d22008986 */ /* 0x0001e2000c101904 */
[----:B-1----:R-:W-:-:S05]  /*2090*/  @!P0 IMAD.WIDE R32, R81, 0x4, R32 ;  /* 0x0000000451208825 */ /* 0x002fca00078e0220 */
[----:B--2---:R0:W-:Y:S01]  /*20a0*/  @!P0 STG.E desc[UR4][R32.64], R110 ;  /* 0x0000006e20008986 */ /* 0x0041e2000c101904 */
[----:B------:R-:W-:Y:S05]  /*20b0*/  @!P1 BRA `(.L_x_400) ;  /* 0x0000000000809947 */ /* 0x000fea0003800000 */
[--C-:B0-----:R-:W-:Y:S01]  /*20c0*/  FADD.FTZ R33, R93, -R111.reuse ;  /* 0x8000006f5d217221 */ /* 0x101fe20000010000 */
[--C-:B------:R-:W-:Y:S01]  /*20d0*/  FADD.FTZ R35, R88, -R111.reuse ;  /* 0x8000006f58237221 */ /* 0x100fe20000010000 */
[----:B------:R-:W0:Y:S01]  /*20e0*/  LDC.64 R108, c[0x0][0x2b8] ;  /* 0x0000ae00ff6c7b82 */ /* 0x000e220000000a00 */
[--C-:B------:R-:W-:Y:S01]  /*20f0*/  FADD.FTZ R113, R90, -R111.reuse ;  /* 0x8000006f5a717221 */ /* 0x100fe20000010000 */
[C---:B------:R-:W-:Y:S01]  /*2100*/  FMUL.FTZ R33, R110.reuse, R33 ;  /* 0x000000216e217220 */ /* 0x040fe20000410000 */
[----:B------:R-:W-:Y:S01]  /*2110*/  FMUL.FTZ R35, R110, R35 ;  /* 0x000000236e237220 */ /* 0x000fe20000410000 */
[--C-:B------:R-:W-:Y:S01]  /*2120*/  FADD.FTZ R115, R89, -R111.reuse ;  /* 0x8000006f59737221 */ /* 0x100fe20000010000 */
[----:B------:R-:W-:Y:S01]  /*2130*/  FADD.FTZ R117, R91, -R111 ;  /* 0x8000006f5b757221 */ /* 0x000fe20000010000 */
[----:B------:R-:W-:Y:S01]  /*2140*/  FFMA.FTZ R32, R12, R33, R27 ;  /* 0x000000210c207223 */ /* 0x000fe2000001001b */
[----:B------:R-:W-:Y:S01]  /*2150*/  FFMA.FTZ R35, R69, R35, R56 ;  /* 0x0000002345237223 */ /* 0x000fe20000010038 */
[--C-:B------:R-:W-:Y:S01]  /*2160*/  FADD.FTZ R33, R92, -R111.reuse ;  /* 0x8000006f5c217221 */ /* 0x100fe20000010000 */
[--C-:B------:R-:W-:Y:S01]  /*2170*/  FADD.FTZ R119, R86, -R111.reuse ;  /* 0x8000006f56777221 */ /* 0x100fe20000010000 */
[C---:B------:R-:W-:Y:S01]  /*2180*/  FMUL.FTZ R113, R110.reuse, R113 ;  /* 0x000000716e717220 */ /* 0x040fe20000410000 */
[C---:B------:R-:W-:Y:S01]  /*2190*/  FMUL.FTZ R115, R110.reuse, R115 ;  /* 0x000000736e737220 */ /* 0x040fe20000410000 */
[----:B------:R-:W-:Y:S01]  /*21a0*/  F2FP.BF16.F32.PACK_AB R32, R35, R32 ;  /* 0x000000202320723e */ /* 0x000fe200000010ff */
[----:B------:R-:W-:Y:S01]  /*21b0*/  FADD.FTZ R35, R87, -R111 ;  /* 0x8000006f57237221 */ /* 0x000fe20000010000 */
        /* <DEDUP_REMOVED lines=10> */
[C---:B0-----:R-:W-:Y:S01]  /*2260*/  IMAD.WIDE.U32 R108, R106.reuse, 0x10, R108 ;  /* 0x000000106a6c7825 */ /* 0x041fe200078e006c */
[----:B------:R-:W-:-:S02]  /*2270*/  IADD3 R106, R106, 0x20, RZ ;  /* 0x000000206a6a7810 */ /* 0x000fc40007ffe0ff */
[----:B------:R-:W-:Y:S02]  /*2280*/  F2FP.BF16.F32.PACK_AB R33, R34, R33 ;  /* 0x000000212221723e */ /* 0x000fe400000010ff */
[----:B------:R-:W-:Y:S02]  /*2290*/  F2FP.BF16.F32.PACK_AB R34, R112, R113 ;  /* 0x000000717022723e */ /* 0x000fe400000010ff */
[----:B------:R-:W-:-:S05]  /*22a0*/  F2FP.BF16.F32.PACK_AB R35, R114, R35 ;  /* 0x000000237223723e */ /* 0x000fca00000010ff */
[----:B------:R1:W-:Y:S02]  /*22b0*/  STG.E.128 desc[UR4][R108.64], R32 ;  /* 0x000000206c007986 */ /* 0x0003e4000c101d04 */
.L_x_400:
[----:B------:R-:W-:Y:S05]  /*22c0*/  BSYNC B0 ;  /* 0x0000000000007941 */ /* 0x000fea0003800000 */
.L_x_399:
[----:B------:R-:W-:Y:S04]  /*22d0*/  BSSY B0, `(.L_x_401) ;  /* 0x0000022000007945 */ /* 0x000fe80003800000 */
[----:B------:R-:W-:Y:S05]  /*22e0*/  @!P2 BRA `(.L_x_402) ;  /* 0x000000000080a947 */ /* 0x000fea0003800000 */
[--C-:B01----:R-:W-:Y:S01]  /*22f0*/  FADD.FTZ R33, R85, -R111.reuse ;  /* 0x8000006f55217221 */ /* 0x103fe20000010000 */
        /* <DEDUP_REMOVED lines=31> */
.L_x_402:
[----:B------:R-:W-:Y:S05]  /*24f0*/  BSYNC B0 ;  /* 0x0000000000007941 */ /* 0x000fea0003800000 */
.L_x_401:
[----:B------:R-:W-:Y:S04]  /*2500*/  BSSY B0, `(.L_x_403) ;  /* 0x0000021000007945 */ /* 0x000fe80003800000 */
[----:B------:R-:W-:Y:S05]  /*2510*/  @!P3 BRA `(.L_x_404) ;  /* 0x00000000007cb947 */ /* 0x000fea0003800000 */
[----:B012---:R-:W0:Y:S01]  /*2520*/  LDC.64 R32, c[0x0][0x2b8] ;  /* 0x0000ae00ff207b82 */ /* 0x007e220000000a00 */
[--C-:B------:R-:W-:Y:S01]  /*2530*/  FADD.FTZ R35, R98, -R111.reuse ;  /* 0x8000006f62237221 */ /* 0x100fe20000010000 */
[--C-:B------:R-:W-:Y:S01]  /*2540*/  FADD.FTZ R109, R101, -R111.reuse ;  /* 0x8000006f656d7221 */ /* 0x100fe20000010000 */
[--C-:B------:R-:W-:Y:S01]  /*2550*/  FADD.FTZ R113, R100, -R111.reuse ;  /* 0x8000006f64717221 */ /* 0x100fe20000010000 */
[--C-:B------:R-:W-:Y:S01]  /*2560*/  FADD.FTZ R115, R103, -R111.reuse ;  /* 0x8000006f67737221 */ /* 0x100fe20000010000 */
        /* <DEDUP_REMOVED lines=20> */
[----:B0-----:R-:W-:Y:S01]  /*26b0*/  IMAD.WIDE.U32 R108, R106, 0x10, R32 ;  /* 0x000000106a6c7825 */ /* 0x001fe200078e0020 */
[----:B------:R-:W-:-:S02]  /*26c0*/  F2FP.BF16.F32.PACK_AB R35, R116, R35 ;  /* 0x000000237423723e */ /* 0x000fc400000010ff */
[----:B------:R-:W-:Y:S02]  /*26d0*/  F2FP.BF16.F32.PACK_AB R34, R114, R117 ;  /* 0x000000757222723e */ /* 0x000fe400000010ff */
[----:B------:R-:W-:Y:S02]  /*26e0*/  F2FP.BF16.F32.PACK_AB R33, R112, R113 ;  /* 0x000000717021723e */ /* 0x000fe400000010ff */
[----:B------:R-:W-:-:S05]  /*26f0*/  F2FP.BF16.F32.PACK_AB R32, R111, R110 ;  /* 0x0000006e6f20723e */ /* 0x000fca00000010ff */
[----:B------:R3:W-:Y:S02]  /*2700*/  STG.E.128 desc[UR4][R108.64], R32 ;  /* 0x000000206c007986 */ /* 0x0007e4000c101d04 */
.L_x_404:
[----:B------:R-:W-:Y:S05]  /*2710*/  BSYNC B0 ;  /* 0x0000000000007941 */ /* 0x000fea0003800000 */
.L_x_403:
[----:B0123--:R-:W0:Y:S02]  /*2720*/  LDC.64 R32, c[0x0][0x210] ;  /* 0x00008400ff207b82 */ /* 0x00fe240000000a00 */
[----:B0-----:R-:W-:-:S04]  /*2730*/  LEA R81, R32, R81, 0x2 ;  /* 0x0000005120517211 */ /* 0x001fc800078e10ff */
[----:B------:R-:W-:-:S13]  /*2740*/  ISETP.GE.AND P0, PT, R81, R33, PT ;  /* 0x000000215100720c */ /* 0x000fda0003f06270 */
[----:B------:R-:W-:Y:S05]  /*2750*/  @!P0 BRA `(.L_x_405) ;  /* 0xffffffe400248947 */ /* 0x000fea000383ffff */
[----:B------:R-:W-:Y:S05]  /*2760*/  EXIT ;  /* 0x000000000000794d */ /* 0x000fea0003800000 */
.L_x_398:
[----:B------:R-:W-:Y:S01]  /*2770*/  HFMA2.MMA R114, -RZ, RZ, 0, 5.9604644775390625e-08 ;  /* 0x00000001ff727435 */ /* 0x000fe200000001ff */
[----:B------:R-:W-:Y:S01]  /*2780*/  BSSY B0, `(.L_x_406) ;  /* 0x0000007000007945 */ /* 0x000fe20003800000 */
[----:B------:R-:W-:Y:S01]  /*2790*/  IMAD.MOV.U32 R115, RZ, RZ, R33 ;  /* 0x000000ffff737224 */ /* 0x000fe200078e0021 */
[----:B------:R-:W-:Y:S02]  /*27a0*/  MOV R117, 0x1f ;  /* 0x0000001f00757802 */ /* 0x000fe40000000f00 */
[----:B------:R-:W-:-:S07]  /*27b0*/  MOV R112, 0xffffffff ;  /* 0xffffffff00707802 */ /* 0x000fce0000000f00 */
[----:B------:R-:W-:Y:S05]  /*27c0*/  WARPSYNC.COLLECTIVE R112, `(.L_x_407) ;  /* 0x0000000070087348 */ /* 0x000fea0003c00000 */
[----:B------:R0:W1:Y:S02]  /*27d0*/  SHFL.BFLY P6, R113, R115, R114, R117 ;  /* 0x0c00007273717389 */ /* 0x00006400000c0075 */
[----:B01----:R-:W-:Y:S01]  /*27e0*/  ENDCOLLECTIVE ;  /* 0x000000000000791b */ /* 0x003fe20003800000 */
.L_x_407:
[----:B------:R-:W-:Y:S05]  /*27f0*/  BSYNC B0 ;  /* 0x0000000000007941 */ /* 0x000fea0003800000 */
.L_x_406:
[----:B------:R-:W-:Y:S01]  /*2800*/  MOV R32, R113 ;  /* 0x0000007100207202 */ /* 0x000fe20000000f00 */
[----:B------:R-:W-:Y:S01]  /*2810*/  HFMA2.MMA R114, -RZ, RZ, 0, 1.1920928955078125e-07 ;  /* 0x00000002ff727435 */ /* 0x000fe200000001ff */
[----:B------:R-:W-:Y:S01]  /*2820*/  MOV R117, 0x1f ;  /* 0x0000001f00757802 */ /* 0x000fe20000000f00 */
[----:B------:R-:W0:Y:S01]  /*2830*/  LDC R108, c[0x0][0x290] ;  /* 0x0000a400ff6c7b82 */ /* 0x000e220000000800 */
[----:B------:R-:W-:Y:S01]  /*2840*/  MOV R112, 0xffffffff ;  /* 0xffffffff00707802 */ /* 0x000fe20000000f00 */
[----:B------:R-:W-:-:S05]  /*2850*/  FADD.FTZ R34, R33, R32 ;  /* 0x0000002021227221 */ /* 0x000fca0000010000 */
[----:B------:R-:W-:-:S07]  /*2860*/  MOV R115, R34 ;  /* 0x0000002200737202 */ /* 0x000fce0000000f00 */
[----:B0-----:R-:W-:Y:S05]  /*2870*/  WARPSYNC.COLLECTIVE R112, `(.L_x_408) ;  /* 0x0000000070087348 */ /* 0x001fea0003c00000 */
[----:B------:R1:W2:Y:S02]  /*2880*/  SHFL.BFLY P6, R113, R115, R114, R117 ;  /* 0x0c00007273717389 */ /* 0x0002a400000c0075 */
[----:B012---:R-:W-:Y:S01]  /*2890*/  ENDCOLLECTIVE ;  /* 0x000000000000791b */ /* 0x007fe20003800000 */
.L_x_408:
[----:B------:R-:W-:Y:S01]  /*28a0*/  HFMA2.MMA R114, -RZ, RZ, 0, 2.384185791015625e-07 ;  /* 0x00000004ff727435 */ /* 0x000fe200000001ff */
[----:B------:R-:W-:-:S05]  /*28b0*/  MOV R35, R113 ;  /* 0x0000007100237202 */ /* 0x000fca0000000f00 */
[----:B------:R-:W-:-:S05]  /*28c0*/  FADD.FTZ R35, R34, R35 ;  /* 0x0000002322237221 */ /* 0x000fca0000010000 */
[----:B------:R-:W-:-:S07]  /*28d0*/  MOV R115, R35 ;  /* 0x0000002300737202 */ /* 0x000fce0000000f00 */
[----:B------:R-:W-:Y:S05]  /*28e0*/  WARPSYNC.COLLECTIVE R112, `(.L_x_409) ;  /* 0x0000000070087348 */ /* 0x000fea0003c00000 */
[----:B------:R0:W1:Y:S02]  /*28f0*/  SHFL.BFLY P6, R113, R115, R114, R117 ;  /* 0x0c00007273717389 */ /* 0x00006400000c0075 */
[----:B01----:R-:W-:Y:S01]  /*2900*/  ENDCOLLECTIVE ;  /* 0x000000000000791b */ /* 0x003fe20003800000 */
.L_x_409:
[----:B------:R-:W-:Y:S01]  /*2910*/  HFMA2.MMA R114, -RZ, RZ, 0, 4.76837158203125e-07 ;  /* 0x00000008ff727435 */ /* 0x000fe200000001ff */
[----:B------:R-:W-:-:S05]  /*2920*/  MOV R32, R113 ;  /* 0x0000007100207202 */ /* 0x000fca0000000f00 */
[----:B------:R-:W-:-:S05]  /*2930*/  FADD.FTZ R110, R35, R32 ;  /* 0x00000020236e7221 */ /* 0x000fca0000010000 */
[----:B------:R-:W-:-:S07]  /*2940*/  MOV R115, R110 ;  /* 0x0000006e00737202 */ /* 0x000fce0000000f00 */
[----:B------:R-:W-:Y:S05]  /*2950*/  WARPSYNC.COLLECTIVE R112, `(.L_x_410) ;  /* 0x0000000070087348 */ /* 0x000fea0003c00000 */
[----:B------:R0:W1:Y:S02]  /*2960*/  SHFL.BFLY P6, R113, R115, R114, R117 ;  /* 0x0c00007273717389 */ /* 0x00006400000c0075 */
[----:B01----:R-:W-:Y:S01]  /*2970*/  ENDCOLLECTIVE ;  /* 0x000000000000791b */ /* 0x003fe20003800000 */
.L_x_410:
[----:B------:R-:W-:Y:S01]  /*2980*/  IMAD.MOV.U32 R114, RZ, RZ, 0x10 ;  /* 0x00000010ff727424 */ /* 0x000fe200078e00ff */
[----:B------:R-:W-:-:S05]  /*2990*/  MOV R109, R113 ;  /* 0x00000071006d7202 */ /* 0x000fca0000000f00 */
[----:B------:R-:W-:-:S05]  /*29a0*/  FADD.FTZ R111, R110, R109 ;  /* 0x0000006d6e6f7221 */ /* 0x000fca0000010000 */
[----:B------:R-:W-:-:S07]  /*29b0*/  MOV R115, R111 ;  /* 0x0000006f00737202 */ /* 0x000fce0000000f00 */
[----:B------:R-:W-:Y:S05]  /*29c0*/  WARPSYNC.COLLECTIVE R112, `(.L_x_411) ;  /* 0x0000000070087348 */ /* 0x000fea0003c00000 */
[----:B------:R0:W1:Y:S02]  /*29d0*/  SHFL.BFLY P6, R113, R115, R114, R117 ;  /* 0x0c00007273717389 */ /* 0x00006400000c0075 */
[----:B01----:R-:W-:Y:S01]  /*29e0*/  ENDCOLLECTIVE ;  /* 0x000000000000791b */ /* 0x003fe20003800000 */
.L_x_411:
[----:B------:R-:W-:Y:S01]  /*29f0*/  HFMA2.MMA R114, -RZ, RZ, 0, 5.9604644775390625e-08 ;  /* 0x00000001ff727435 */ /* 0x000fe200000001ff */
[----:B------:R-:W-:-:S05]  /*2a00*/  MOV R32, R113 ;  /* 0x0000007100207202 */ /* 0x000fca0000000f00 */
[----:B------:R-:W-:-:S04]  /*2a10*/  FADD.FTZ R109, R111, R32 ;  /* 0x000000206f6d7221 */ /* 0x000fc80000010000 */
[----:B------:R-:W-:-:S04]  /*2a20*/  FMUL.FTZ R109, R109, R108 ;  /* 0x0000006c6d6d7220 */ /* 0x000fc80000410000 */
        /* <DEDUP_REMOVED lines=49> */
[----:B------:R-:W-:-:S07]  /*2d40*/  MOV R115, R32 ;  /* 0x0000002000737202 */ /* 0x000fce0000000f00 */
[----:B------:R-:W-:Y:S05]  /*2d50*/  WARPSYNC.COLLECTIVE R112, `(.L_x_412) ;  /* 0x0000000070087348 */ /* 0x000fea0003c00000 */
[----:B------:R0:W1:Y:S02]  /*2d60*/  SHFL.BFLY P6, R113, R115, R114, R117 ;  /* 0x0c00007273717389 */ /* 0x00006400000c0075 */
[----:B01----:R-:W-:Y:S01]  /*2d70*/  ENDCOLLECTIVE ;  /* 0x000000000000791b */ /* 0x003fe20003800000 */
.L_x_412:
[----:B------:R-:W-:Y:S01]  /*2d80*/  HFMA2.MMA R114, -RZ, RZ, 0, 1.1920928955078125e-07 ;  /* 0x00000002ff727435 */ /* 0x000fe200000001ff */
[----:B------:R-:W-:-:S05]  /*2d90*/  MOV R33, R113 ;  /* 0x0000007100217202 */ /* 0x000fca0000000f00 */
[----:B------:R-:W-:-:S05]  /*2da0*/  FADD.FTZ R33, R32, R33 ;  /* 0x0000002120217221 */ /* 0x000fca0000010000 */
[----:B------:R-:W-:-:S07]  /*2db0*/  MOV R115, R33 ;  /* 0x0000002100737202 */ /* 0x000fce0000000f00 */
[----:B------:R-:W-:Y:S05]  /*2dc0*/  WARPSYNC.COLLECTIVE R112, `(.L_x_413) ;  /* 0x0000000070087348 */ /* 0x000fea0003c00000 */
[----:B------:R0:W1:Y:S02]  /*2dd0*/  SHFL.BFLY P6, R113, R115, R114, R117 ;  /* 0x0c00007273717389 */ /* 0x00006400000c0075 */
[----:B01----:R-:W-:Y:S01]  /*2de0*/  ENDCOLLECTIVE ;  /* 0x000000000000791b */ /* 0x003fe20003800000 */
.L_x_413:
[----:B------:R-:W-:Y:S01]  /*2df0*/  HFMA2.MMA R114, -RZ, RZ, 0, 2.384185791015625e-07 ;  /* 0x00000004ff727435 */ /* 0x000fe200000001ff */
[----:B------:R-:W-:-:S05]  /*2e00*/  MOV R34, R113 ;  /* 0x0000007100227202 */ /* 0x000fca0000000f00 */
[----:B------:R-:W-:-:S05]  /*2e10*/  FADD.FTZ R34, R33, R34 ;  /* 0x0000002221227221 */ /* 0x000fca0000010000 */
[----:B------:R-:W-:-:S07]  /*2e20*/  MOV R115, R34 ;  /* 0x0000002200737202 */ /* 0x000fce0000000f00 */
[----:B------:R-:W-:Y:S05]  /*2e30*/  WARPSYNC.COLLECTIVE R112, `(.L_x_414) ;  /* 0x0000000070087348 */ /* 0x000fea0003c00000 */
[----:B------:R0:W1:Y:S02]  /*2e40*/  SHFL.BFLY P6, R113, R115, R114, R117 ;  /* 0x0c00007273717389 */ /* 0x00006400000c0075 */
[----:B01----:R-:W-:Y:S01]  /*2e50*/  ENDCOLLECTIVE ;  /* 0x000000000000791b */ /* 0x003fe20003800000 */
.L_x_414:
[----:B------:R-:W-:Y:S01]  /*2e60*/  HFMA2.MMA R114, -RZ, RZ, 0, 4.76837158203125e-07 ;  /* 0x00000008ff727435 */ /* 0x000fe200000001ff */
[----:B------:R-:W-:-:S05]  /*2e70*/  MOV R35, R113 ;  /* 0x0000007100237202 */ /* 0x000fca0000000f00 */
[----:B------:R-:W-:-:S05]  /*2e80*/  FADD.FTZ R35, R34, R35 ;  /* 0x0000002322237221 */ /* 0x000fca0000010000 */
[----:B------:R-:W-:-:S07]  /*2e90*/  MOV R115, R35 ;  /* 0x0000002300737202 */ /* 0x000fce0000000f00 */
[----:B------:R-:W-:Y:S05]  /*2ea0*/  WARPSYNC.COLLECTIVE R112, `(.L_x_415) ;  /* 0x0000000070087348 */ /* 0x000fea0003c00000 */
[----:B------:R0:W1:Y:S02]  /*2eb0*/  SHFL.BFLY P6, R113, R115, R114, R117 ;  /* 0x0c00007273717389 */ /* 0x00006400000c0075 */
[----:B01----:R-:W-:Y:S01]  /*2ec0*/  ENDCOLLECTIVE ;  /* 0x000000000000791b */ /* 0x003fe20003800000 */
.L_x_415:
[----:B------:R-:W-:Y:S01]  /*2ed0*/  HFMA2.MMA R114, -RZ, RZ, 0, 9.5367431640625e-07 ;  /* 0x00000010ff727435 */ /* 0x000fe200000001ff */
[----:B------:R-:W-:-:S05]  /*2ee0*/  MOV R110, R113 ;  /* 0x00000071006e7202 */ /* 0x000fca0000000f00 */
[----:B------:R-:W-:-:S05]  /*2ef0*/  FADD.FTZ R110, R35, R110 ;  /* 0x0000006e236e7221 */ /* 0x000fca0000010000 */
[----:B------:R-:W-:-:S07]  /*2f00*/  MOV R115, R110 ;  /* 0x0000006e00737202 */ /* 0x000fce0000000f00 */
[----:B------:R-:W-:Y:S05]  /*2f10*/  WARPSYNC.COLLECTIVE R112, `(.L_x_416) ;  /* 0x0000000070087348 */ /* 0x000fea0003c00000 */
[----:B------:R0:W1:Y:S02]  /*2f20*/  SHFL.BFLY P6, R113, R115, R114, R117 ;  /* 0x0c00007273717389 */ /* 0x00006400000c0075 */
[----:B01----:R-:W-:Y:S01]  /*2f30*/  ENDCOLLECTIVE ;  /* 0x000000000000791b */ /* 0x003fe20003800000 */
.L_x_416:
[----:B------:R-:W-:Y:S01]  /*2f40*/  MOV R111, R113 ;  /* 0x00000071006f7202 */ /* 0x000fe20000000f00 */
[----:B------:R-:W-:Y:S06]  /*2f50*/  BRA `(.L_x_417) ;  /* 0xfffffff000147947 */ /* 0x000fec000383ffff */
.L_x_418:
        /* <DEDUP_REMOVED lines=10> */
.L_x_23452:


//--------------------- .text._ZN10layer_norm13ln_fwd_kernelINS_13Kernel_traitsI13__nv_bfloat16S2_S2_S2_fjLj768ELj1ELj4ELj1ELj16ENS_18Kernel_traits_baseILj768ES2_S2_S2_S2_fjLj128EEEEELb0ELb1ELb0ELb1EEEvNS_9FwdParamsE --------------------------
	.section	.text._ZN10layer_norm13ln_fwd_kernelINS_13Kernel_traitsI13__nv_bfloat16S2_S2_S2_fjLj768ELj1ELj4ELj1ELj16ENS_18Kernel_traits_baseILj768ES2_S2_S2_S2_fjLj128EEEEELb0ELb1ELb0ELb1EEEvNS_9FwdParamsE,"ax",@progbits
	.align	128
        .global         _ZN10layer_norm13ln_fwd_kernelINS_13Kernel_traitsI13__nv_bfloat16S2_S2_S2_fjLj768ELj1ELj4ELj1ELj16ENS_18Kernel_traits_baseILj768ES2_S2_S2_S2_fjLj128EEEEELb0ELb1ELb0ELb1EEEvNS_9FwdParamsE
        .type           _ZN10layer_norm13ln_fwd_kernelINS_13Kernel_traitsI13__nv_bfloat16S2_S2_S2_fjLj768ELj1ELj4ELj1ELj16ENS_18Kernel_traits_baseILj768ES2_S2_S2_S2_fjLj128EEEEELb0ELb1ELb0ELb1EEEvNS_9FwdParamsE,@function
        .size           _ZN10layer_norm13ln_fwd_kernelINS_13Kernel_traitsI13__nv_bfloat16S2_S2_S2_fjLj768ELj1ELj4ELj1ELj16ENS_18Kernel_traits_baseILj768ES2_S2_S2_S2_fjLj128EEEEELb0ELb1ELb0ELb1EEEvNS_9FwdParamsE,(.L_x_23453 - _ZN10layer_norm13ln_fwd_kernelINS_13Kernel_traitsI13__nv_bfloat16S2_S2_S2_fjLj768ELj1ELj4ELj1ELj16ENS_18Kernel_traits_baseILj768ES2_S2_S2_S2_fjLj128EEEEELb0ELb1ELb0ELb1EEEvNS_9FwdParamsE)
        .other          _ZN10layer_norm13ln_fwd_kernelINS_13Kernel_traitsI13__nv_bfloat16S2_S2_S2_fjLj768ELj1ELj4ELj1ELj16ENS_18Kernel_traits_baseILj768ES2_S2_S2_S2_fjLj128EEEEELb0ELb1ELb0ELb1EEEvNS_9FwdParamsE,@"STO_CUDA_ENTRY STV_DEFAULT"
_ZN10layer_norm13ln_fwd_kernelINS_13Kernel_traitsI13__nv_bfloat16S2_S2_S2_fjLj768ELj1ELj4ELj1ELj16ENS_18Kernel_traits_baseILj768ES2_S2_S2_S2_fjLj128EEEEELb0ELb1ELb0ELb1EEEvNS_9FwdParamsE:
.text._ZN10layer_norm13ln_fwd_kernelINS_13Kernel_traitsI13__nv_bfloat16S2_S2_S2_fjLj768ELj1ELj4ELj1ELj16ENS_18Kernel_traits_baseILj768ES2_S2_S2_S2_fjLj128EEEEELb0ELb1ELb0ELb1EEEvNS_9FwdParamsE:
[----:B------:R-:W-:Y:S01]  /*0000*/  LDC R1, c[0x0][0x28] ;  /* 0x00000a00ff017b82 */ /* 0x000fe20000000800 */
[----:B------:R-:W0:Y:S01]  /*0010*/  S2R R25, SR_TID.X ;  /* 0x0000000000197919 */ /* 0x000e220000002100 */
[----:B------:R-:W-:Y:S01]  /*0020*/  ULDC.64 UR4, c[0x0][0x2c8] ;  /* 0x0000b20000047ab9 */ /* 0x000fe20000000a00 */
[----:B------:R-:W-:Y:S01]  /*0030*/  ULDC.64 UR8, c[0x0][0x278] ;  /* 0x00009e0000087ab9 */ /* 0x000fe20000000a00 */
        /* <DEDUP_REMOVED lines=12> */
[----:B------:R-:W-:Y:S02]  /*0100*/  LOP3.LUT R25, R25, 0x1f, RZ, 0xc0, !PT ;  /* 0x0000001f19197812 */ /* 0x000fe400078ec0ff */
[----:B-1----:R-:W-:Y:S02]  /*0110*/  LEA R54, R3, R0, 0x2 ;  /* 0x0000000003367211 */ /* 0x002fe400078e10ff */
[----:B------:R-:W-:Y:S01]  /*0120*/  LEA R16, P2, R25, UR8, 0x4 ;  /* 0x0000000819107c11 */ /* 0x000fe2000f8420ff */
[----:B------:R-:W-:Y:S01]  /*0130*/  ULDC UR8, c[0x0][0x214] ;  /* 0x0000850000087ab9 */ /* 0x000fe20000000800 */
[----:B------:R-:W5:Y:S01]  /*0140*/  @P0 LDG.E.128 R8, desc[UR4][R8.64+0x400] ;  /* 0x0004000408080981 */ /* 0x000f62000c1e1d00 */
[----:B------:R-:W-:-:S02]  /*0150*/  ISETP.GE.AND P1, PT, R54, UR8, PT ;  /* 0x0000000836007c0c */ /* 0x000fc4000bf26270 */
[----:B------:R-:W-:Y:S02]  /*0160*/  IADD3.X R17, RZ, UR9, RZ, P2, !PT ;  /* 0x00000009ff117c10 */ /* 0x000fe400097fe4ff */
[----:B------:R-:W-:-:S04]  /*0170*/  IADD3 R2, P2, R2, UR6, RZ ;  /* 0x0000000602027c10 */ /* 0x000fc8000ff5e0ff */
[----:B------:R-:W-:-:S05]  /*0180*/  IADD3.X R3, RZ, UR7, RZ, P2, !PT ;  /* 0x00000007ff037c10 */ /* 0x000fca00097fe4ff */
[----:B0-----:R-:W-:Y:S05]  /*0190*/  @P1 EXIT ;  /* 0x000000000000194d */ /* 0x001fea0003800000 */
[----:B------:R-:W2:Y:S04]  /*01a0*/  LDG.E.128 R4, desc[UR4][R16.64] ;  /* 0x0000000410047981 */ /* 0x000ea8000c1e1d00 */
[----:B------:R-:W3:Y:S04]  /*01b0*/  LDG.E.128 R44, desc[UR4][R16.64+0x200] ;  /* 0x00020004102c7981 */ /* 0x000ee8000c1e1d00 */
[----:B------:R0:W4:Y:S04]  /*01c0*/  LDG.E.128 R40, desc[UR4][R16.64+0x400] ;  /* 0x0004000410287981 */ /* 0x000128000c1e1d00 */
[----:B------:R-:W4:Y:S04]  /*01d0*/  LDG.E.128 R28, desc[UR4][R2.64] ;  /* 0x00000004021c7981 */ /* 0x000f28000c1e1d00 */
[----:B------:R-:W4:Y:S04]  /*01e0*/  LDG.E.128 R32, desc[UR4][R2.64+0x200] ;  /* 0x0002000402207981 */ /* 0x000f28000c1e1d00 */
[----:B------:R-:W4:Y:S01]  /*01f0*/  LDG.E.128 R36, desc[UR4][R2.64+0x400] ;  /* 0x0004000402247981 */ /* 0x000f22000c1e1d00 */
[----:B-----5:R-:W-:-:S02]  /*0200*/  @!P0 CS2R R48, SRZ ;  /* 0x0000000000308805 */ /* 0x020fc4000001ff00 */
[----:B------:R-:W-:Y:S02]  /*0210*/  @!P0 CS2R R50, SRZ ;  /* 0x0000000000328805 */ /* 0x000fe4000001ff00 */
[----:B------:R-:W-:Y:S02]  /*0220*/  @!P0 CS2R R12, SRZ ;  /* 0x00000000000c8805 */ /* 0x000fe4000001ff00 */
[----:B------:R-:W-:Y:S02]  /*0230*/  @!P0 CS2R R14, SRZ ;  /* 0x00000000000e8805 */ /* 0x000fe4000001ff00 */
[----:B------:R-:W-:Y:S02]  /*0240*/  @!P0 CS2R R8, SRZ ;  /* 0x0000000000088805 */ /* 0x000fe4000001ff00 */
[----:B------:R-:W-:Y:S01]  /*0250*/  @!P0 CS2R R10, SRZ ;  /* 0x00000000000a8805 */ /* 0x000fe2000001ff00 */
[----:B------:R-:W-:Y:S01]  /*0260*/  ULDC.64 UR6, c[0x0][0x270] ;  /* 0x00009c0000067ab9 */ /* 0x000fe20000000a00 */
[----:B------:R-:W-:Y:S01]  /*0270*/  PRMT R55, R48, 0x7632, R55 ;  /* 0x0000763230377816 */ /* 0x000fe20000000037 */
[----:B------:R-:W-:Y:S01]  /*0280*/  ULDC UR12, c[0x0][0x2d8] ;  /* 0x0000b600000c7ab9 */ /* 0x000fe20000000800 */
[----:B------:R-:W-:Y:S01]  /*0290*/  PRMT R56, R49, 0x7632, R56 ;  /* 0x0000763231387816 */ /* 0x000fe20000000038 */
[----:B------:R-:W-:Y:S01]  /*02a0*/  ULDC.64 UR8, c[0x0][0x230] ;  /* 0x00008c0000087ab9 */ /* 0x000fe20000000a00 */
[----:B------:R-:W-:Y:S01]  /*02b0*/  PRMT R57, R50, 0x7632, R57 ;  /* 0x0000763232397816 */ /* 0x000fe20000000039 */
[----:B------:R-:W-:Y:S01]  /*02c0*/  ULDC.64 UR10, c[0x0][0x238] ;  /* 0x00008e00000a7ab9 */ /* 0x000fe20000000a00 */
[----:B------:R-:W-:Y:S01]  /*02d0*/  PRMT R58, R51, 0x7632, R58 ;  /* 0x00007632333a7816 */ /* 0x000fe2000000003a */
[----:B------:R-:W-:Y:S01]  /*02e0*/  ULDC.64 UR14, c[0x0][0x2b8] ;  /* 0x0000ae00000e7ab9 */ /* 0x000fe20000000a00 */
[----:B------:R-:W-:-:S02]  /*02f0*/  PRMT R59, R12, 0x7632, R59 ;  /* 0x000076320c3b7816 */ /* 0x000fc4000000003b */
[C---:B------:R-:W-:Y:S02]  /*0300*/  PRMT R60, R13.reuse, 0x7632, R60 ;  /* 0x000076320d3c7816 */ /* 0x040fe4000000003c */
[----:B------:R-:W-:Y:S02]  /*0310*/  SHF.L.U32 R19, R13, 0x10, RZ ;  /* 0x000000100d137819 */ /* 0x000fe400000006ff */
[C---:B------:R-:W-:Y:S02]  /*0320*/  PRMT R61, R14.reuse, 0x7632, R61 ;  /* 0x000076320e3d7816 */ /* 0x040fe4000000003d */
[----:B------:R-:W-:Y:S02]  /*0330*/  SHF.L.U32 R18, R14, 0x10, RZ ;  /* 0x000000100e127819 */ /* 0x000fe400000006ff */
[C---:B------:R-:W-:Y:S02]  /*0340*/  PRMT R62, R15.reuse, 0x7632, R62 ;  /* 0x000076320f3e7816 */ /* 0x040fe4000000003e */
[----:B0-----:R-:W-:-:S02]  /*0350*/  SHF.L.U32 R17, R15, 0x10, RZ ;  /* 0x000000100f117819 */ /* 0x001fc400000006ff */
[----:B------:R-:W-:Y:S02]  /*0360*/  PRMT R63, R8, 0x7632, R63 ;  /* 0x00007632083f7816 */ /* 0x000fe4000000003f */
[----:B------:R-:W-:Y:S02]  /*0370*/  PRMT R64, R9, 0x7632, R64 ;  /* 0x0000763209407816 */ /* 0x000fe40000000040 */
[C---:B------:R-:W-:Y:S02]  /*0380*/  PRMT R65, R10.reuse, 0x7632, R65 ;  /* 0x000076320a417816 */ /* 0x040fe40000000041 */
[----:B------:R-:W-:Y:S02]  /*0390*/  PRMT R66, R11, 0x7632, R66 ;  /* 0x000076320b427816 */ /* 0x000fe40000000042 */
[----:B------:R-:W-:Y:S02]  /*03a0*/  SHF.L.U32 R15, R9, 0x10, RZ ;  /* 0x00000010090f7819 */ /* 0x000fe400000006ff */
[----:B------:R-:W-:-:S02]  /*03b0*/  SHF.L.U32 R14, R10, 0x10, RZ ;  /* 0x000000100a0e7819 */ /* 0x000fc400000006ff */
[----:B------:R-:W-:Y:S02]  /*03c0*/  SHF.L.U32 R13, R11, 0x10, RZ ;  /* 0x000000100b0d7819 */ /* 0x000fe400000006ff */
[----:B------:R-:W-:Y:S01]  /*03d0*/  ISETP.NE.U32.AND P0, PT, RZ, UR6, PT ;  /* 0x00000006ff007c0c */ /* 0x000fe2000bf05070 */
[----:B------:R-:W-:Y:S01]  /*03e0*/  ULDC.U8 UR6, c[0x0][0x2a0] ;  /* 0x0000a80000067ab9 */ /* 0x000fe20000000000 */
[----:B------:R-:W-:Y:S02]  /*03f0*/  SHF.L.U32 R20, R12, 0x10, RZ ;  /* 0x000000100c147819 */ /* 0x000fe400000006ff */
[----:B------:R-:W-:Y:S02]  /*0400*/  SHF.L.U32 R16, R8, 0x10, RZ ;  /* 0x0000001008107819 */ /* 0x000fe400000006ff */
[----:B------:R-:W-:Y:S02]  /*0410*/  SHF.L.U32 R24, R48, 0x10, RZ ;  /* 0x0000001030187819 */ /* 0x000fe400000006ff */
[----:B------:R-:W-:-:S02]  /*0420*/  SHF.L.U32 R23, R49, 0x10, RZ ;  /* 0x0000001031177819 */ /* 0x000fc400000006ff */
[----:B------:R-:W-:Y:S02]  /*0430*/  SHF.L.U32 R22, R50, 0x10, RZ ;  /* 0x0000001032167819 */ /* 0x000fe400000006ff */
[----:B------:R-:W-:Y:S02]  /*0440*/  SHF.L.U32 R21, R51, 0x10, RZ ;  /* 0x0000001033157819 */ /* 0x000fe400000006ff */
[----:B------:R-:W-:Y:S02]  /*0450*/  ISETP.NE.AND P2, PT, RZ, UR6, PT ;  /* 0x00000006ff007c0c */ /* 0x000fe4000bf45270 */
        /* <DEDUP_REMOVED lines=12> */
[----:B------:R-:W-:Y:S01]  /*0520*/  ISETP.NE.AND.EX P0, PT, RZ, UR7, PT, P0 ;  /* 0x00000007ff007c0c */ /* 0x000fe2000bf05300 */
[----:B------:R-:W-:Y:S01]  /*0530*/  ULDC UR7, c[0x0][0x218] ;  /* 0x0000860000077ab9 */ /* 0x000fe20000000800 */
[----:B--2---:R-:W-:Y:S02]  /*0540*/  PRMT R67, R4, 0x7632, R67 ;  /* 0x0000763204437816 */ /* 0x004fe40000000043 */
[----:B------:R-:W-:-:S02]  /*0550*/  PRMT R68, R5, 0x7632, R68 ;  /* 0x0000763205447816 */ /* 0x000fc40000000044 */
[----:B------:R-:W-:Y:S02]  /*0560*/  PRMT R69, R6, 0x7632, R69 ;  /* 0x0000763206457816 */ /* 0x000fe40000000045 */
[----:B------:R-:W-:Y:S02]  /*0570*/  PRMT R72, R7, 0x7632, R72 ;  /* 0x0000763207487816 */ /* 0x000fe40000000048 */
[----:B---3--:R-:W-:Y:S02]  /*0580*/  PRMT R73, R44, 0x7632, R73 ;  /* 0x000076322c497816 */ /* 0x008fe40000000049 */
[----:B------:R-:W-:Y:S02]  /*0590*/  PRMT R74, R45, 0x7632, R74 ;  /* 0x000076322d4a7816 */ /* 0x000fe4000000004a */
        /* <DEDUP_REMOVED lines=65> */
[----:B------:R-:W-:-:S07]  /*09b0*/  SHF.L.U32 R91, R91, 0x10, RZ ;  /* 0x000000105b5b7819 */ /* 0x000fce00000006ff */
.L_x_420:
[----:B-1----:R-:W0:Y:S01]  /*09c0*/  @P0 LDC.64 R38, c[0x0][0x270] ;  /* 0x00009c00ff260b82 */ /* 0x002e220000000a00 */
[----:B------:R-:W-:Y:S01]  /*09d0*/  IMAD R32, R54, UR7, RZ ;  /* 0x0000000736207c24 */ /* 0x000fe2000f8e02ff */
[----:B------:R-:W-:-:S04]  /*09e0*/  ISETP.NE.U32.AND P1, PT, RZ, UR8, PT ;  /* 0x00000008ff007c0c */ /* 0x000fc8000bf25070 */
[----:B------:R-:W-:Y:S02]  /*09f0*/  SHF.R.S32.HI R33, RZ, 0x1f, R32 ;  /* 0x0000001fff217819 */ /* 0x000fe40000011420 */
[----:B------:R-:W1:Y:S01]  /*0a00*/  LDC.64 R40, c[0x0][0x220] ;  /* 0x00008800ff287b82 */ /* 0x000e620000000a00 */
[----:B------:R-:W-:Y:S02]  /*0a10*/  ISETP.NE.AND.EX P1, PT, RZ, UR9, PT, P1 ;  /* 0x00000009ff007c0c */ /* 0x000fe4000bf25310 */
[----:B------:R-:W-:-:S04]  /*0a20*/  LEA.HI R32, R33, R32, RZ, 0x3 ;  /* 0x0000002021207211 */ /* 0x000fc800078f18ff */
[----:B------:R-:W-:-:S07]  /*0a30*/  LEA.HI.SX32 R113, R32, R25, 0x1d ;  /* 0x0000001920717211 */ /* 0x000fce00078feaff */
[----:B------:R-:W-:Y:S01]  /*0a40*/  @P1 LEA R36, P3, R113, UR8, 0x4 ;  /* 0x0000000871241c11 */ /* 0x000fe2000f8620ff */
[----:B0-----:R-:W-:-:S04]  /*0a50*/  @P0 IMAD.WIDE R38, R54, 0x2, R38 ;  /* 0x0000000236260825 */ /* 0x001fc800078e0226 */
[C---:B-1----:R-:W-:Y:S02]  /*0a60*/  IMAD.WIDE.U32 R32, R113.reuse, 0x10, R40 ;  /* 0x0000001071207825 */ /* 0x042fe400078e0028 */
[----:B------:R-:W2:Y:S01]  /*0a70*/  @P0 LDG.E.U16 R38, desc[UR4][R38.64] ;  /* 0x0000000426260981 */ /* 0x000ea2000c1e1500 */
[----:B------:R-:W-:-:S03]  /*0a80*/  @P1 LEA.HI.X R37, R113, UR9, RZ, 0x4, P3 ;  /* 0x0000000971251c11 */ /* 0x000fc600098f24ff */
[----:B------:R-:W3:Y:S04]  /*0a90*/  LDG.E.128 R32, desc[UR4][R32.64] ;  /* 0x0000000420207981 */ /* 0x000ee8000c1e1d00 */
[----:B------:R-:W4:Y:S01]  /*0aa0*/  @P1 LDG.E.128 R28, desc[UR4][R36.64] ;  /* 0x00000004241c1981 */ /* 0x000f22000c1e1d00 */
[----:B------:R-:W-:Y:S01]  /*0ab0*/  HFMA2.MMA R103, -RZ, RZ, 1.875, 0 ;  /* 0x3f800000ff677435 */ /* 0x000fe200000001ff */
[----:B------:R-:W-:-:S05]  /*0ac0*/  IADD3 R115, R113, 0x20, RZ ;  /* 0x0000002071737810 */ /* 0x000fca0007ffe0ff */
[----:B--2---:R-:W-:Y:S02]  /*0ad0*/  @P0 SHF.L.U32 R103, R38, 0x10, RZ ;  /* 0x0000001026670819 */ /* 0x004fe400000006ff */
[C---:B---3--:R-:W-:Y:S02]  /*0ae0*/  SHF.L.U32 R70, R33.reuse, 0x10, RZ ;  /* 0x0000001021467819 */ /* 0x048fe400000006ff */
[C---:B------:R-:W-:Y:S02]  /*0af0*/  SHF.L.U32 R42, R32.reuse, 0x10, RZ ;  /* 0x00000010202a7819 */ /* 0x040fe400000006ff */
[----:B------:R-:W-:Y:S01]  /*0b00*/  PRMT R43, R32, 0x7632, R43 ;  /* 0x00007632202b7816 */ /* 0x000fe2000000002b */
[-C--:B------:R-:W-:Y:S01]  /*0b10*/  FMUL.FTZ R70, R70, R103.reuse ;  /* 0x0000006746467220 */ /* 0x080fe20000410000 */
[----:B------:R-:W-:Y:S01]  /*0b20*/  PRMT R93, R33, 0x7632, R93 ;  /* 0x00007632215d7816 */ /* 0x000fe2000000005d */
[----:B------:R-:W-:Y:S01]  /*0b30*/  FMUL.FTZ R33, R42, R103 ;  /* 0x000000672a217220 */ /* 0x000fe20000410000 */
[----:B----4-:R-:W-:Y:S01]  /*0b40*/  @P1 SHF.L.U32 R32, R29, 0x10, RZ ;  /* 0x000000101d201819 */ /* 0x010fe200000006ff */
[----:B------:R-:W-:Y:S01]  /*0b50*/  FMUL.FTZ R71, R11, R70 ;  /* 0x000000460b477220 */ /* 0x000fe20000410000 */
[----:B------:R-:W-:Y:S01]  /*0b60*/  SHF.L.U32 R94, R34, 0x10, RZ ;  /* 0x00000010225e7819 */ /* 0x000fe200000006ff */
[----:B------:R-:W-:Y:S01]  /*0b70*/  FMUL.FTZ R96, R12, R33 ;  /* 0x000000210c607220 */ /* 0x000fe20000410000 */
[----:B------:R-:W-:Y:S01]  /*0b80*/  PRMT R38, R34, 0x7632, R38 ;  /* 0x0000763222267816 */ /* 0x000fe20000000026 */
[----:B------:R-:W-:Y:S01]  /*0b90*/  @P1 FADD.FTZ R71, R71, R32 ;  /* 0x0000002047471221 */ /* 0x000fe20000010000 */
[C---:B------:R-:W-:Y:S01]  /*0ba0*/  SHF.L.U32 R34, R35.reuse, 0x10, RZ ;  /* 0x0000001023227819 */ /* 0x040fe200000006ff */
[----:B------:R-:W-:Y:S01]  /*0bb0*/  @P1 IMAD.U32 R37, R28, 0x10000, RZ ;  /* 0x000100001c251824 */ /* 0x000fe200078e00ff */
[----:B------:R-:W-:Y:S01]  /*0bc0*/  PRMT R33, R35, 0x7632, R33 ;  /* 0x0000763223217816 */ /* 0x000fe20000000021 */
[-C--:B------:R-:W-:Y:S01]  /*0bd0*/  FMUL.FTZ R35, R94, R103.reuse ;  /* 0x000000675e237220 */ /* 0x080fe20000410000 */
[----:B------:R-:W-:Y:S01]  /*0be0*/  SHF.L.U32 R32, R43, 0x10, RZ ;  /* 0x000000102b207819 */ /* 0x000fe200000006ff */
[-C--:B------:R-:W-:Y:S01]  /*0bf0*/  FMUL.FTZ R34, R34, R103.reuse ;  /* 0x0000006722227220 */ /* 0x080fe20000410000 */
[----:B------:R-:W-:Y:S01]  /*0c00*/  SHF.L.U32 R36, R33, 0x10, RZ ;  /* 0x0000001021247819 */ /* 0x000fe200000006ff */
[----:B------:R-:W-:Y:S01]  /*0c10*/  @P1 FADD.FTZ R96, R96, R37 ;  /* 0x0000002560601221 */ /* 0x000fe20000010000 */
[----:B------:R-:W-:Y:S01]  /*0c20*/  @P1 PRMT R33, R28, 0x7632, R33 ;  /* 0x000076321c211816 */ /* 0x000fe20000000021 */
[-C--:B------:R-:W-:Y:S01]  /*0c30*/  FMUL.FTZ R32, R32, R103.reuse ;  /* 0x0000006720207220 */ /* 0x080fe20000410000 */
[----:B------:R-:W-:Y:S01]  /*0c40*/  FMUL.FTZ R100, R9, R34 ;  /* 0x0000002209647220 */ /* 0x000fe20000410000 */
[----:B------:R-:W-:Y:S01]  /*0c50*/  SHF.L.U32 R38, R38, 0x10, RZ ;  /* 0x0000001026267819 */ /* 0x000fe200000006ff */
[-C--:B------:R-:W-:Y:S01]  /*0c60*/  FMUL.FTZ R99, R36, R103.reuse ;  /* 0x0000006724637220 */ /* 0x080fe20000410000 */
[----:B------:R-:W-:Y:S01]  /*0c70*/  @P1 SHF.L.U32 R34, R33, 0x10, RZ ;  /* 0x0000001021221819 */ /* 0x000fe200000006ff */
[----:B------:R-:W-:Y:S01]  /*0c80*/  FMUL.FTZ R101, R67, R32 ;  /* 0x0000002043657220 */ /* 0x000fe20000410000 */
[----:B------:R-:W-:Y:S01]  /*0c90*/  SHF.L.U32 R32, R93, 0x10, RZ ;  /* 0x000000105d207819 */ /* 0x000fe200000006ff */
[-C--:B------:R-:W-:Y:S01]  /*0ca0*/  FMUL.FTZ R38, R38, R103.reuse ;  /* 0x0000006726267220 */ /* 0x080fe20000410000 */
[----:B------:R-:W-:Y:S01]  /*0cb0*/  @P1 PRMT R42, R31, 0x7632, R42 ;  /* 0x000076321f2a1816 */ /* 0x000fe2000000002a */
[--C-:B------:R-:W-:Y:S01]  /*0cc0*/  @P1 FADD.FTZ R101, R101, R34.reuse ;  /* 0x0000002265651221 */ /* 0x100fe20000010000 */
[----:B------:R-:W-:Y:S01]  /*0cd0*/  @P1 PRMT R34, R29, 0x7632, R34 ;  /* 0x000076321d221816 */ /* 0x000fe20000000022 */
[----:B------:R-:W-:Y:S01]  /*0ce0*/  FMUL.FTZ R33, R32, R103 ;  /* 0x0000006720217220 */ /* 0x000fe20000410000 */
[----:B------:R-:W-:Y:S01]  /*0cf0*/  @P1 PRMT R36, R30, 0x7632, R36 ;  /* 0x000076321e241816 */ /* 0x000fe20000000024 */
        /* <DEDUP_REMOVED lines=9> */
[----:B------:R-:W-:Y:S01]  /*0d90*/  @P1 SHF.L.U32 R36, R36, 0x10, RZ ;  /* 0x0000001024241819 */ /* 0x000fe200000006ff */
[----:B------:R-:W-:Y:S01]  /*0da0*/  @P1 FADD.FTZ R100, R100, R39 ;  /* 0x0000002764641221 */ /* 0x000fe20000010000 */
[----:B------:R-:W-:Y:S01]  /*0db0*/  SHF.L.U32 R70, R113, 0x4, RZ ;  /* 0x0000000471467819 */ /* 0x000fe200000006ff */
[----:B------:R-:W-:Y:S01]  /*0dc0*/  @P1 FADD.FTZ R99, R99, R42 ;  /* 0x0000002a63631221 */ /* 0x000fe20000010000 */
[----:B------:R-:W-:Y:S01]  /*0dd0*/  @P1 FADD.FTZ R98, R98, R35 ;  /* 0x0000002362621221 */ /* 0x000fe20000010000 */
[----:B------:R-:W-:Y:S01]  /*0de0*/  @P1 FADD.FTZ R97, R97, R36 ;  /* 0x0000002461611221 */ /* 0x000fe20000010000 */
[----:B------:R-:W-:Y:S01]  /*0df0*/  SHF.R.U32.HI R93, RZ, 0x1c, R113 ;  /* 0x0000001cff5d7819 */ /* 0x000fe20000011671 */
[----:B------:R-:W-:Y:S01]  /*0e00*/  IMAD.WIDE.U32 R36, R115, 0x10, R40 ;  /* 0x0000001073247825 */ /* 0x000fe200078e0028 */
[----:B------:R-:W-:-:S02]  /*0e10*/  IADD3 R94, P3, R70, UR10, RZ ;  /* 0x0000000a465e7c10 */ /* 0x000fc4000ff7e0ff */
[----:B------:R-:W-:Y:S02]  /*0e20*/  F2FP.BF16.F32.PACK_AB R35, R99, R100 ;  /* 0x000000646323723e */ /* 0x000fe400000010ff */
[----:B------:R-:W-:Y:S02]  /*0e30*/  IADD3.X R95, R93, UR11, RZ, P3, !PT ;  /* 0x0000000b5d5f7c10 */ /* 0x000fe40009ffe4ff */
[----:B------:R-:W-:Y:S02]  /*0e40*/  F2FP.BF16.F32.PACK_AB R34, R97, R102 ;  /* 0x000000666122723e */ /* 0x000fe400000010ff */
[----:B------:R-:W-:Y:S02]  /*0e50*/  F2FP.BF16.F32.PACK_AB R33, R98, R71 ;  /* 0x000000476221723e */ /* 0x000fe400000010ff */
[----:B------:R-:W-:Y:S02]  /*0e60*/  F2FP.BF16.F32.PACK_AB R32, R101, R96 ;  /* 0x000000606520723e */ /* 0x000fe400000010ff */
[----:B------:R-:W-:-:S03]  /*0e70*/  @P1 LEA R42, P3, R115, UR8, 0x4 ;  /* 0x00000008732a1c11 */ /* 0x000fc6000f8620ff */
[----:B------:R0:W-:Y:S01]  /*0e80*/  STG.E.128 desc[UR4][R94.64], R32 ;  /* 0x000000205e007986 */ /* 0x0001e2000c101d04 */
[----:B------:R-:W-:-:S03]  /*0e90*/  @P1 LEA.HI.X R43, R115, UR9, RZ, 0x4, P3 ;  /* 0x00000009732b1c11 */ /* 0x000fc600098f24ff */
[----:B------:R-:W2:Y:S04]  /*0ea0*/  LDG.E.128 R36, desc[UR4][R36.64] ;  /* 0x0000000424247981 */ /* 0x000ea8000c1e1d00 */
[----:B------:R1:W3:Y:S01]  /*0eb0*/  @P1 LDG.E.128 R28, desc[UR4][R42.64] ;  /* 0x000000042a1c1981 */ /* 0x0002e2000c1e1d00 */
[----:B------:R-:W-:Y:S02]  /*0ec0*/  IADD3 R113, R113, 0x40, RZ ;  /* 0x0000004071717810 */ /* 0x000fe40007ffe0ff */
[----:B0-----:R-:W-:Y:S02]  /*0ed0*/  SHF.L.U32 R95, R115, 0x4, RZ ;  /* 0x00000004735f7819 */ /* 0x001fe400000006ff */
[----:B------:R-:W-:Y:S02]  /*0ee0*/  SHF.R.U32.HI R94, RZ, 0x1c, R115 ;  /* 0x0000001cff5e7819 */ /* 0x000fe40000011673 */
[----:B-1----:R-:W-:-:S02]  /*0ef0*/  IADD3 R42, P3, R95, UR10, RZ ;  /* 0x0000000a5f2a7c10 */ /* 0x002fc4000ff7e0ff */
[----:B--2---:R-:W-:Y:S02]  /*0f00*/  SHF.L.U32 R104, R36, 0x10, RZ ;  /* 0x0000001024687819 */ /* 0x004fe400000006ff */
[----:B------:R-:W-:Y:S02]  /*0f10*/  SHF.L.U32 R108, R37, 0x10, RZ ;  /* 0x00000010256c7819 */ /* 0x000fe400000006ff */
[----:B---3--:R-:W-:Y:S01]  /*0f20*/  @P1 SHF.L.U32 R32, R28, 0x10, RZ ;  /* 0x000000101c201819 */ /* 0x008fe200000006ff */
[-C--:B------:R-:W-:Y:S01]  /*0f30*/  FMUL.FTZ R105, R104, R103.reuse ;  /* 0x0000006768697220 */ /* 0x080fe20000410000 */
[----:B------:R-:W-:Y:S01]  /*0f40*/  @P1 SHF.L.U32 R33, R29, 0x10, RZ ;  /* 0x000000101d211819 */ /* 0x000fe200000006ff */
[----:B------:R-:W-:Y:S01]  /*0f50*/  FMUL.FTZ R108, R108, R103 ;  /* 0x000000676c6c7220 */ /* 0x000fe20000410000 */
[----:B------:R-:W-:Y:S01]  /*0f60*/  PRMT R106, R36, 0x7632, R106 ;  /* 0x00007632246a7816 */ /* 0x000fe2000000006a */
[----:B------:R-:W-:Y:S01]  /*0f70*/  FMUL.FTZ R105, R8, R105 ;  /* 0x0000006908697220 */ /* 0x000fe20000410000 */
[----:B------:R-:W-:Y:S01]  /*0f80*/  SHF.L.U32 R34, R39, 0x10, RZ ;  /* 0x0000001027227819 */ /* 0x000fe200000006ff */
[----:B------:R-:W-:Y:S01]  /*0f90*/  FMUL.FTZ R104, R7, R108 ;  /* 0x0000006c07687220 */ /* 0x000fe20000410000 */
[----:B------:R-:W-:Y:S01]  /*0fa0*/  PRMT R39, R39, 0x7632, R39 ;  /* 0x0000763227277816 */ /* 0x000fe20000000027 */
[----:B------:R-:W-:Y:S01]  /*0fb0*/  @P1 FADD.FTZ R105, R32, R105 ;  /* 0x0000006920691221 */ /* 0x000fe20000010000 */
[----:B------:R-:W-:Y:S01]  /*0fc0*/  @P1 PRMT R32, R28, 0x7632, R32 ;  /* 0x000076321c201816 */ /* 0x000fe20000000020 */
[----:B------:R-:W-:Y:S01]  /*0fd0*/  @P1 FADD.FTZ R104, R33, R104 ;  /* 0x0000006821681221 */ /* 0x000fe20000010000 */
[----:B------:R-:W-:Y:S01]  /*0fe0*/  SHF.L.U32 R110, R38, 0x10, RZ ;  /* 0x00000010266e7819 */ /* 0x000fe200000006ff */
[----:B------:R-:W-:Y:S01]  /*0ff0*/  FMUL.FTZ R34, R34, R103 ;  /* 0x0000006722227220 */ /* 0x000fe20000410000 */
[----:B------:R-:W-:-:S02]  /*1000*/  @P1 PRMT R35, R31, 0x7632, R35 ;  /* 0x000076321f231816 */ /* 0x000fc40000000023 */
[----:B------:R-:W-:Y:S01]  /*1010*/  SHF.L.U32 R106, R106, 0x10, RZ ;  /* 0x000000106a6a7819 */ /* 0x000fe200000006ff */
[----:B------:R-:W-:Y:S01]  /*1020*/  FMUL.FTZ R107, R5, R34 ;  /* 0x00000022056b7220 */ /* 0x000fe20000410000 */
[----:B------:R-:W-:Y:S02]  /*1030*/  @P1 SHF.L.U32 R33, R32, 0x10, RZ ;  /* 0x0000001020211819 */ /* 0x000fe400000006ff */
[----:B------:R-:W-:Y:S02]  /*1040*/  SHF.L.U32 R32, R39, 0x10, RZ ;  /* 0x0000001027207819 */ /* 0x000fe400000006ff */
[----:B------:R-:W-:Y:S01]  /*1050*/  @P1 SHF.L.U32 R39, R35, 0x10, RZ ;  /* 0x0000001023271819 */ /* 0x000fe200000006ff */
[-C--:B------:R-:W-:Y:S01]  /*1060*/  FMUL.FTZ R35, R110, R103.reuse ;  /* 0x000000676e237220 */ /* 0x080fe20000410000 */
[-C--:B------:R-:W-:Y:S01]  /*1070*/  FMUL.FTZ R110, R106, R103.reuse ;  /* 0x000000676a6e7220 */ /* 0x080fe20000410000 */
[----:B------:R-:W-:Y:S01]  /*1080*/  PRMT R109, R37, 0x7632, R109 ;  /* 0x00007632256d7816 */ /* 0x000fe2000000006d */
[----:B------:R-:W-:Y:S01]  /*1090*/  FMUL.FTZ R37, R32, R103 ;  /* 0x0000006720257220 */ /* 0x000fe20000410000 */
[----:B------:R-:W-:Y:S01]  /*10a0*/  PRMT R38, R38, 0x7632, R38 ;  /* 0x0000763226267816 */ /* 0x000fe20000000026 */
[----:B------:R-:W-:Y:S01]  /*10b0*/  FMUL.FTZ R110, R73, R110 ;  /* 0x0000006e496e7220 */ /* 0x000fe20000410000 */
[----:B------:R-:W-:Y:S01]  /*10c0*/  SHF.L.U32 R32, R109, 0x10, RZ ;  /* 0x000000106d207819 */ /* 0x000fe200000006ff */
[----:B------:R-:W-:Y:S01]  /*10d0*/  FMUL.FTZ R106, R6, R35 ;  /* 0x00000023066a7220 */ /* 0x000fe20000410000 */
[----:B------:R-:W-:Y:S01]  /*10e0*/  SHF.L.U32 R38, R38, 0x10, RZ ;  /* 0x0000001026267819 */ /* 0x000fe200000006ff */
[--C-:B------:R-:W-:Y:S01]  /*10f0*/  @P1 FADD.FTZ R110, R110, R33.reuse ;  /* 0x000000216e6e1221 */ /* 0x100fe20000010000 */
[----:B------:R-:W-:Y:S01]  /*1100*/  @P1 PRMT R33, R29, 0x7632, R33 ;  /* 0x000076321d211816 */ /* 0x000fe20000000021 */
[-C--:B------:R-:W-:Y:S01]  /*1110*/  FMUL.FTZ R109, R32, R103.reuse ;  /* 0x00000067206d7220 */ /* 0x080fe20000410000 */
        /* <DEDUP_REMOVED lines=12> */
[----:B------:R-:W-:Y:S01]  /*11e0*/  @P1 FADD.FTZ R109, R109, R32 ;  /* 0x000000206d6d1221 */ /* 0x000fe20000010000 */
[----:B------:R-:W-:Y:S01]  /*11f0*/  @P1 FADD.FTZ R111, R111, R34 ;  /* 0x000000226f6f1221 */ /* 0x000fe20000010000 */
[----:B------:R-:W-:Y:S01]  /*1200*/  IADD3.X R43, R94, UR11, RZ, P3, !PT ;  /* 0x0000000b5e2b7c10 */ /* 0x000fe20009ffe4ff */
[----:B------:R-:W-:Y:S01]  /*1210*/  IMAD.WIDE.U32 R36, R113, 0x10, R40 ;  /* 0x0000001071247825 */ /* 0x000fe200078e0028 */
[----:B------:R-:W-:-:S02]  /*1220*/  F2FP.BF16.F32.PACK_AB R35, R108, R107 ;  /* 0x0000006b6c23723e */ /* 0x000fc400000010ff */
[----:B------:R-:W-:Y:S02]  /*1230*/  F2FP.BF16.F32.PACK_AB R34, R111, R106 ;  /* 0x0000006a6f22723e */ /* 0x000fe400000010ff */
[----:B------:R-:W-:Y:S02]  /*1240*/  F2FP.BF16.F32.PACK_AB R33, R109, R104 ;  /* 0x000000686d21723e */ /* 0x000fe400000010ff */
[----:B------:R-:W-:Y:S02]  /*1250*/  F2FP.BF16.F32.PACK_AB R32, R110, R105 ;  /* 0x000000696e20723e */ /* 0x000fe400000010ff */
[----:B------:R-:W-:-:S03]  /*1260*/  @P1 LEA R40, P3, R113, UR8, 0x4 ;  /* 0x0000000871281c11 */ /* 0x000fc6000f8620ff */
[----:B------:R0:W-:Y:S04]  /*1270*/  STG.E.128 desc[UR4][R42.64], R32 ;  /* 0x000000202a007986 */ /* 0x0001e8000c101d04 */
[----:B------:R-:W2:Y:S01]  /*1280*/  LDG.E.128 R36, desc[UR4][R36.64] ;  /* 0x0000000424247981 */ /* 0x000ea2000c1e1d00 */
[----:B------:R-:W-:-:S05]  /*1290*/  @P1 LEA.HI.X R41, R113, UR9, RZ, 0x4, P3 ;  /* 0x0000000971291c11 */ /* 0x000fca00098f24ff */
[----:B------:R1:W3:Y:S01]  /*12a0*/  @P1 LDG.E.128 R28, desc[UR4][R40.64] ;  /* 0x00000004281c1981 */ /* 0x0002e2000c1e1d00 */
[----:B------:R-:W-:Y:S01]  /*12b0*/  UMOV UR6, 0xffffffff ;  /* 0xffffffff00067882 */ /* 0x000fe20000000000 */
[----:B--2---:R-:W-:Y:S02]  /*12c0*/  SHF.L.U32 R116, R37, 0x10, RZ ;  /* 0x0000001025747819 */ /* 0x004fe400000006ff */
[C---:B------:R-:W-:Y:S02]  /*12d0*/  SHF.L.U32 R120, R39.reuse, 0x10, RZ ;  /* 0x0000001027787819 */ /* 0x040fe400000006ff */
[----:B------:R-:W-:Y:S01]  /*12e0*/  PRMT R39, R39, 0x7632, R39 ;  /* 0x0000763227277816 */ /* 0x000fe20000000027 */
[-C--:B------:R-:W-:Y:S01]  /*12f0*/  FMUL.FTZ R116, R116, R103.reuse ;  /* 0x0000006774747220 */ /* 0x080fe20000410000 */
[----:B------:R-:W-:Y:S01]  /*1300*/  SHF.L.U32 R112, R36, 0x10, RZ ;  /* 0x0000001024707819 */ /* 0x000fe200000006ff */
[----:B-1----:R-:W-:Y:S01]  /*1310*/  FMUL.FTZ R41, R120, R103 ;  /* 0x0000006778297220 */ /* 0x002fe20000410000 */
[----:B------:R-:W-:-:S02]  /*1320*/  PRMT R114, R36, 0x7632, R114 ;  /* 0x0000763224727816 */ /* 0x000fc40000000072 */
[----:B------:R-:W-:Y:S01]  /*1330*/  SHF.L.U32 R36, R39, 0x10, RZ ;  /* 0x0000001027247819 */ /* 0x000fe200000006ff */
[----:B------:R-:W-:Y:S01]  /*1340*/  FMUL.FTZ R39, R3, R116 ;  /* 0x0000007403277220 */ /* 0x000fe20000410000 */
[----:B------:R-:W-:Y:S01]  /*1350*/  PRMT R115, R37, 0x7632, R115 ;  /* 0x0000763225737816 */ /* 0x000fe20000000073 */
[----:B------:R-:W-:Y:S01]  /*1360*/  FADD.FTZ R116, RZ, R96 ;  /* 0x00000060ff747221 */ /* 0x000fe20000010000 */
[----:B------:R-:W-:Y:S01]  /*1370*/  SHF.L.U32 R118, R38, 0x10, RZ ;  /* 0x0000001026767819 */ /* 0x000fe200000006ff */
[-C--:B0-----:R-:W-:Y:S01]  /*1380*/  FMUL.FTZ R33, R112, R103.reuse ;  /* 0x0000006770217220 */ /* 0x081fe20000410000 */
[----:B------:R-:W-:Y:S01]  /*1390*/  PRMT R38, R38, 0x7632, R38 ;  /* 0x0000763226267816 */ /* 0x000fe20000000026 */
[----:B------:R-:W-:Y:S01]  /*13a0*/  FADD.FTZ R116, R116, R101 ;  /* 0x0000006574747221 */ /* 0x000fe20000010000 */
[----:B------:R-:W-:Y:S01]  /*13b0*/  SHF.L.U32 R34, R115, 0x10, RZ ;  /* 0x0000001073227819 */ /* 0x000fe200000006ff */
[----:B------:R-:W-:Y:S01]  /*13c0*/  FMUL.FTZ R43, R118, R103 ;  /* 0x00000067762b7220 */ /* 0x000fe20000410000 */
[----:B------:R-:W-:Y:S01]  /*13d0*/  SHF.L.U32 R32, R114, 0x10, RZ ;  /* 0x0000001072207819 */ /* 0x000fe200000006ff */
[----:B------:R-:W-:Y:S01]  /*13e0*/  FADD.FTZ R115, R116, R71 ;  /* 0x0000004774737221 */ /* 0x000fe20000010000 */
[----:B------:R-:W-:Y:S01]  /*13f0*/  SHF.L.U32 R112, R38, 0x10, RZ ;  /* 0x0000001026707819 */ /* 0x000fe200000006ff */
[----:B------:R-:W-:Y:S01]  /*1400*/  FMUL.FTZ R38, R4, R33 ;  /* 0x0000002104267220 */ /* 0x000fe20000410000 */
[----:B---3--:R-:W-:Y:S01]  /*1410*/  @P1 SHF.L.U32 R35, R28, 0x10, RZ ;  /* 0x000000101c231819 */ /* 0x008fe200000006ff */
[-C--:B------:R-:W-:Y:S01]  /*1420*/  FMUL.FTZ R33, R34, R103.reuse ;  /* 0x0000006722217220 */ /* 0x080fe20000410000 */
[-C--:B------:R-:W-:Y:S01]  /*1430*/  FMUL.FTZ R32, R32, R103.reuse ;  /* 0x0000006720207220 */ /* 0x080fe20000410000 */
[-C--:B------:R-:W-:Y:S01]  /*1440*/  FMUL.FTZ R112, R112, R103.reuse ;  /* 0x0000006770707220 */ /* 0x080fe20000410000 */
[----:B------:R-:W-:Y:S01]  /*1450*/  @P1 PRMT R34, R31, 0x7632, R34 ;  /* 0x000076321f221816 */ /* 0x000fe20000000022 */
[----:B------:R-:W-:Y:S01]  /*1460*/  FMUL.FTZ R103, R36, R103 ;  /* 0x0000006724677220 */ /* 0x000fe20000410000 */
[----:B------:R-:W-:Y:S01]  /*1470*/  FADD.FTZ R115, R115, R98 ;  /* 0x0000006273737221 */ /* 0x000fe20000010000 */
[----:B------:R-:W-:Y:S01]  /*1480*/  @P1 FADD.FTZ R38, R35, R38 ;  /* 0x0000002623261221 */ /* 0x000fe20000010000 */
[----:B------:R-:W-:Y:S01]  /*1490*/  @P1 SHF.L.U32 R35, R34, 0x10, RZ ;  /* 0x0000001022231819 */ /* 0x000fe200000006ff */
[----:B------:R-:W-:-:S02]  /*14a0*/  @P1 IMAD.U32 R36, R29, 0x10000, RZ ;  /* 0x000100001d241824 */ /* 0x000fc400078e00ff */
[----:B------:R-:W-:Y:S01]  /*14b0*/  FMUL.FTZ R42, R80, R103 ;  /* 0x00000067502a7220 */ /* 0x000fe20000410000 */
[----:B------:R-:W-:Y:S01]  /*14c0*/  FADD.FTZ R116, R115, R102 ;  /* 0x0000006673747221 */ /* 0x000fe20000010000 */
[----:B------:R-:W-:Y:S01]  /*14d0*/  @P1 SHF.L.U32 R40, R30, 0x10, RZ ;  /* 0x000000101e281819 */ /* 0x000fe200000006ff */
[----:B------:R-:W-:Y:S01]  /*14e0*/  FMUL.FTZ R43, R2, R43 ;  /* 0x0000002b022b7220 */ /* 0x000fe20000410000 */
[----:B------:R-:W-:Y:S01]  /*14f0*/  @P1 SHF.L.U32 R114, R31, 0x10, RZ ;  /* 0x000000101f721819 */ /* 0x000fe200000006ff */
[----:B------:R-:W-:Y:S01]  /*1500*/  @P1 FADD.FTZ R39, R36, R39 ;  /* 0x0000002724271221 */ /* 0x000fe20000010000 */
[----:B------:R-:W-:Y:S01]  /*1510*/  @P1 FADD.FTZ R42, R42, R35 ;  /* 0x000000232a2a1221 */ /* 0x000fe20000010000 */
[----:B------:R-:W-:Y:S01]  /*1520*/  FMUL.FTZ R41, R0, R41 ;  /* 0x0000002900297220 */ /* 0x000fe20000410000 */
[----:B------:R-:W-:Y:S01]  /*1530*/  @P1 PRMT R34, R28, 0x7632, R34 ;  /* 0x000076321c221816 */ /* 0x000fe20000000022 */
[----:B------:R-:W-:Y:S01]  /*1540*/  FADD.FTZ R115, R116, R97 ;  /* 0x0000006174737221 */ /* 0x000fe20000010000 */
[----:B------:R-:W-:Y:S01]  /*1550*/  @P1 PRMT R35, R29, 0x7632, R35 ;  /* 0x000076321d231816 */ /* 0x000fe20000000023 */
[----:B------:R-:W-:Y:S01]  /*1560*/  @P1 FADD.FTZ R43, R40, R43 ;  /* 0x0000002b282b1221 */ /* 0x000fe20000010000 */
[----:B------:R-:W-:Y:S01]  /*1570*/  @P1 PRMT R36, R30, 0x7632, R36 ;  /* 0x000076321e241816 */ /* 0x000fe20000000024 */
[----:B------:R-:W-:Y:S01]  /*1580*/  @P1 FADD.FTZ R41, R114, R41 ;  /* 0x0000002972291221 */ /* 0x000fe20000010000 */
[----:B------:R-:W-:Y:S01]  /*1590*/  SHF.L.U32 R40, R113, 0x4, RZ ;  /* 0x0000000471287819 */ /* 0x000fe200000006ff */
[----:B------:R-:W-:Y:S01]  /*15a0*/  FADD.FTZ R116, R115, R100 ;  /* 0x0000006473747221 */ /* 0x000fe20000010000 */
[----:B------:R-:W-:Y:S01]  /*15b0*/  SHF.R.U32.HI R103, RZ, 0x1c, R113 ;  /* 0x0000001cff677819 */ /* 0x000fe20000011671 */
[----:B------:R-:W-:Y:S01]  /*15c0*/  FMUL.FTZ R112, R79, R112 ;  /* 0x000000704f707220 */ /* 0x000fe20000410000 */
[----:B------:R-:W-:Y:S01]  /*15d0*/  @P1 SHF.L.U32 R34, R34, 0x10, RZ ;  /* 0x0000001022221819 */ /* 0x000fe200000006ff */
[----:B------:R-:W-:Y:S01]  /*15e0*/  FMUL.FTZ R114, R78, R33 ;  /* 0x000000214e727220 */ /* 0x000fe20000410000 */
[----:B------:R-:W-:Y:S01]  /*15f0*/  @P1 SHF.L.U32 R35, R35, 0x10, RZ ;  /* 0x0000001023231819 */ /* 0x000fe200000006ff */
[----:B------:R-:W-:Y:S01]  /*1600*/  FMUL.FTZ R113, R77, R32 ;  /* 0x000000204d717220 */ /* 0x000fe20000410000 */
[----:B------:R-:W-:Y:S01]  /*1610*/  @P1 SHF.L.U32 R37, R36, 0x10, RZ ;  /* 0x0000001024251819 */ /* 0x000fe200000006ff */
[----:B------:R-:W-:Y:S01]  /*1620*/  FADD.FTZ R116, R116, R99 ;  /* 0x0000006374747221 */ /* 0x000fe20000010000 */
[----:B------:R-:W-:Y:S01]  /*1630*/  IADD3 R36, P3, R40, UR10, RZ ;  /* 0x0000000a28247c10 */ /* 0x000fe2000ff7e0ff */
[----:B------:R-:W-:Y:S01]  /*1640*/  @P1 FADD.FTZ R114, R114, R35 ;  /* 0x0000002372721221 */ /* 0x000fe20000010000 */
[----:B------:R-:W-:Y:S01]  /*1650*/  @P1 FADD.FTZ R113, R113, R34 ;  /* 0x0000002271711221 */ /* 0x000fe20000010000 */
[----:B------:R-:W-:Y:S01]  /*1660*/  @P1 FADD.FTZ R112, R112, R37 ;  /* 0x0000002570701221 */ /* 0x000fe20000010000 */
[----:B------:R-:W-:Y:S01]  /*1670*/  FADD.FTZ R115, R116, R105 ;  /* 0x0000006974737221 */ /* 0x000fe20000010000 */
[----:B------:R-:W-:-:S02]  /*1680*/  IADD3.X R37, R103, UR11, RZ, P3, !PT ;  /* 0x0000000b67257c10 */ /* 0x000fc40009ffe4ff */
[----:B------:R-:W-:Y:S01]  /*1690*/  F2FP.BF16.F32.PACK_AB R35, R42, R41 ;  /* 0x000000292a23723e */ /* 0x000fe200000010ff */
[----:B------:R-:W-:Y:S01]  /*16a0*/  FADD.FTZ R115, R115, R110 ;  /* 0x0000006e73737221 */ /* 0x000fe20000010000 */
[----:B------:R-:W-:Y:S02]  /*16b0*/  F2FP.BF16.F32.PACK_AB R34, R112, R43 ;  /* 0x0000002b7022723e */ /* 0x000fe400000010ff */
[----:B------:R-:W-:Y:S02]  /*16c0*/  F2FP.BF16.F32.PACK_AB R33, R114, R39 ;  /* 0x000000277221723e */ /* 0x000fe400000010ff */
[----:B------:R-:W-:Y:S02]  /*16d0*/  F2FP.BF16.F32.PACK_AB R32, R113, R38 ;  /* 0x000000267120723e */ /* 0x000fe400000010ff */
[----:B------:R-:W-:-:S03]  /*16e0*/  ISETP.NE.AND P1, PT, R25, RZ, PT ;  /* 0x000000ff1900720c */ /* 0x000fc60003f25270 */
[----:B------:R0:W-:Y:S02]  /*16f0*/  STG.E.128 desc[UR4][R36.64], R32 ;  /* 0x0000002024007986 */ /* 0x0001e4000c101d04 */
        /* <DEDUP_REMOVED lines=28> */
[C---:B------:R-:W-:Y:S01]  /*18c0*/  FADD.FTZ R33, -R37.reuse, R101 ;  /* 0x0000006525217221 */ /* 0x040fe20000010100 */
[----:B------:R-:W-:Y:S02]  /*18d0*/  FADD.FTZ R35, -R37, R71 ;  /* 0x0000004725237221 */ /* 0x000fe40000010100 */
[----:B------:R-:W-:-:S04]  /*18e0*/  FFMA.FTZ R32, R32, R32, RZ ;  /* 0x0000002020207223 */ /* 0x000fc800000100ff */
[----:B------:R-:W-:Y:S01]  /*18f0*/  FFMA.FTZ R32, R33, R33, R32 ;  /* 0x0000002121207223 */ /* 0x000fe20000010020 */
[----:B------:R-:W-:-:S03]  /*1900*/  FADD.FTZ R33, -R37, R98 ;  /* 0x0000006225217221 */ /* 0x000fc60000010100 */
        /* <DEDUP_REMOVED lines=40> */
[----:B------:R-:W-:-:S04]  /*1b90*/  FFMA.FTZ R32, R35, R35, R32 ;  /* 0x0000002323207223 */ /* 0x000fc80000010020 */
        /* <DEDUP_REMOVED lines=10> */
.L_x_432:
[----:B------:R-:W2:Y:S01]  /*1c40*/  @!P1 LDC.64 R32, c[0x0][0x250] ;  /* 0x00009400ff209b82 */ /* 0x000ea20000000a00 */
[C---:B------:R-:W-:Y:S01]  /*1c50*/  FMUL.FTZ R35, R37.reuse, R37 ;  /* 0x0000002525237220 */ /* 0x040fe20000410000 */
[----:B-1----:R-:W-:Y:S01]  /*1c60*/  FADD.FTZ R115, R116, R115 ;  /* 0x0000007374737221 */ /* 0x002fe20000010000 */
[----:B------:R-:W-:-:S03]  /*1c70*/  FSEL R36, R37, RZ, !P2 ;  /* 0x000000ff25247208 */ /* 0x000fc60005000000 */
[----:B0-----:R-:W-:Y:S01]  /*1c80*/  FSEL R116, R35, RZ, P2 ;  /* 0x000000ff23747208 */ /* 0x001fe20001000000 */
[----:B------:R-:W-:Y:S01]  /*1c90*/  FFMA.FTZ R115, R115, R34, UR12 ;  /* 0x0000000c73737e23 */ /* 0x000fe20008010022 */
[C---:B------:R-:W-:Y:S01]  /*1ca0*/  FADD.FTZ R102, -R36.reuse, R102 ;  /* 0x0000006624667221 */ /* 0x040fe20000010100 */
[C---:B------:R-:W-:Y:S01]  /*1cb0*/  FADD.FTZ R97, -R36.reuse, R97 ;  /* 0x0000006124617221 */ /* 0x040fe20000010100 */
[C---:B------:R-:W-:Y:S01]  /*1cc0*/  FADD.FTZ R107, -R36.reuse, R107 ;  /* 0x0000006b246b7221 */ /* 0x040fe20000010100 */
[----:B------:R-:W-:Y:S01]  /*1cd0*/  FADD.FTZ R116, R115, R116 ;  /* 0x0000007473747221 */ /* 0x000fe20000010000 */
        /* <DEDUP_REMOVED lines=12> */
[----:B--2---:R-:W-:-:S04]  /*1da0*/  @!P1 IMAD.WIDE R34, R54, 0x4, R32 ;  /* 0x0000000436229825 */ /* 0x004fc800078e0220 */
[C---:B------:R-:W-:Y:S01]  /*1db0*/  FADD.FTZ R105, -R36.reuse, R105 ;  /* 0x0000006924697221 */ /* 0x040fe20000010100 */
[----:B------:R-:W0:Y:S01]  /*1dc0*/  @!P1 LDC.64 R32, c[0x0][0x258] ;  /* 0x00009600ff209b82 */ /* 0x000e220000000a00 */
[C---:B------:R-:W-:Y:S01]  /*1dd0*/  FADD.FTZ R115, -R36.reuse, R106 ;  /* 0x0000006a24737221 */ /* 0x040fe20000010100 */
[C---:B------:R-:W-:Y:S01]  /*1de0*/  FADD.FTZ R111, -R36.reuse, R111 ;  /* 0x0000006f246f7221 */ /* 0x040fe20000010100 */
[----:B------:R1:W-:Y:S01]  /*1df0*/  @!P1 STG.E desc[UR4][R34.64], R37 ;  /* 0x0000002522009986 */ /* 0x0003e2000c101904 */
[C---:B------:R-:W-:Y:S01]  /*1e00*/  FADD.FTZ R113, -R36.reuse, R113 ;  /* 0x0000007124717221 */ /* 0x040fe20000010100 */
[C---:B------:R-:W-:Y:S01]  /*1e10*/  FADD.FTZ R43, -R36.reuse, R43 ;  /* 0x0000002b242b7221 */ /* 0x040fe20000010100 */
[C---:B------:R-:W-:Y:S01]  /*1e20*/  FADD.FTZ R123, -R36.reuse, R112 ;  /* 0x00000070247b7221 */ /* 0x040fe20000010100 */
[C---:B------:R-:W-:Y:S01]  /*1e30*/  FADD.FTZ R41, -R36.reuse, R41 ;  /* 0x0000002924297221 */ /* 0x040fe20000010100 */
[----:B-1----:R-:W1:Y:S01]  /*1e40*/  MUFU.RSQ R34, R116 ;  /* 0x0000007400227308 */ /* 0x002e620000001400 */
[C---:B------:R-:W-:Y:S01]  /*1e50*/  FADD.FTZ R37, -R36.reuse, R104 ;  /* 0x0000006824257221 */ /* 0x040fe20000010100 */
[----:B------:R-:W-:Y:S01]  /*1e60*/  FADD.FTZ R35, -R36, R110 ;  /* 0x0000006e24237221 */ /* 0x000fe20000010100 */
[----:B0-----:R-:W-:-:S04]  /*1e70*/  @!P1 IMAD.WIDE R32, R54, 0x4, R32 ;  /* 0x0000000436209825 */ /* 0x001fc800078e0220 */
[C---:B-1----:R-:W-:Y:S01]  /*1e80*/  FMUL.FTZ R102, R34.reuse, R102 ;  /* 0x0000006622667220 */ /* 0x042fe20000410000 */
        /* <DEDUP_REMOVED lines=29> */
[----:B------:R0:W-:Y:S01]  /*2060*/  @!P1 STG.E desc[UR4][R32.64], R34 ;  /* 0x0000002220009986 */ /* 0x0001e2000c101904 */
        /* <DEDUP_REMOVED lines=11> */
[----:B0-----:R-:W-:Y:S01]  /*2120*/  F2FP.BF16.F32.PACK_AB R34, R39, R102 ;  /* 0x000000662722723e */ /* 0x001fe200000010ff */
[----:B------:R-:W-:Y:S01]  /*2130*/  FFMA.FTZ R104, R89, R97, R64 ;  /* 0x0000006159687223 */ /* 0x000fe20000010040 */
[----:B------:R-:W-:Y:S01]  /*2140*/  F2FP.BF16.F32.PACK_AB R39, R117, R42 ;  /* 0x0000002a7527723e */ /* 0x000fe200000010ff */
        /* <DEDUP_REMOVED lines=9> */
[----:B------:R-:W-:Y:S01]  /*21e0*/  IADD3 R96, P1, R70, UR14, RZ ;  /* 0x0000000e46607c10 */ /* 0x000fe2000ff3e0ff */
[----:B------:R-:W-:Y:S01]  /*21f0*/  FFMA.FTZ R102, R90, R113, R63 ;  /* 0x000000715a667223 */ /* 0x000fe2000001003f */
[----:B------:R-:W0:Y:S01]  /*2200*/  LDC.64 R70, c[0x0][0x210] ;  /* 0x00008400ff467b82 */ /* 0x000e220000000a00 */
[----:B------:R-:W-:-:S02]  /*2210*/  F2FP.BF16.F32.PACK_AB R43, R98, R43 ;  /* 0x0000002b622b723e */ /* 0x000fc400000010ff */
[----:B------:R-:W-:Y:S02]  /*2220*/  F2FP.BF16.F32.PACK_AB R35, R100, R35 ;  /* 0x000000236423723e */ /* 0x000fe400000010ff */
[----:B------:R-:W-:Y:S02]  /*2230*/  IADD3 R98, P3, R95, UR14, RZ ;  /* 0x0000000e5f627c10 */ /* 0x000fe4000ff7e0ff */
[----:B------:R-:W-:Y:S02]  /*2240*/  IADD3 R100, P4, R40, UR14, RZ ;  /* 0x0000000e28647c10 */ /* 0x000fe4000ff9e0ff */
[----:B------:R-:W-:Y:S02]  /*2250*/  IADD3.X R97, R93, UR15, RZ, P1, !PT ;  /* 0x0000000f5d617c10 */ /* 0x000fe40008ffe4ff */
[----:B------:R-:W-:Y:S02]  /*2260*/  F2FP.BF16.F32.PACK_AB R38, R111, R38 ;  /* 0x000000266f26723e */ /* 0x000fe400000010ff */
[----:B------:R-:W-:Y:S01]  /*2270*/  F2FP.BF16.F32.PACK_AB R36, R36, R105 ;  /* 0x000000692424723e */ /* 0x000fe200000010ff */
[----:B------:R1:W-:Y:S01]  /*2280*/  STG.E.128 desc[UR4][R96.64], R32 ;  /* 0x0000002060007986 */ /* 0x0003e2000c101d04 */
[----:B------:R-:W-:-:S02]  /*2290*/  IADD3.X R99, R94, UR15, RZ, P3, !PT ;  /* 0x0000000f5e637c10 */ /* 0x000fc40009ffe4ff */
[----:B------:R-:W-:Y:S02]  /*22a0*/  F2FP.BF16.F32.PACK_AB R41, R104, R41 ;  /* 0x000000296829723e */ /* 0x000fe400000010ff */
[----:B------:R-:W-:Y:S01]  /*22b0*/  F2FP.BF16.F32.PACK_AB R40, R102, R121 ;  /* 0x000000796628723e */ /* 0x000fe200000010ff */
[----:B------:R1:W-:Y:S01]  /*22c0*/  STG.E.128 desc[UR4][R98.64], R36 ;  /* 0x0000002462007986 */ /* 0x0003e2000c101d04 */
[----:B------:R-:W-:Y:S02]  /*22d0*/  IADD3.X R101, R103, UR15, RZ, P4, !PT ;  /* 0x0000000f67657c10 */ /* 0x000fe4000a7fe4ff */
[----:B0-----:R-:W-:-:S03]  /*22e0*/  LEA R54, R70, R54, 0x2 ;  /* 0x0000003646367211 */ /* 0x001fc600078e10ff */
[----:B------:R1:W-:Y:S01]  /*22f0*/  STG.E.128 desc[UR4][R100.64], R40 ;  /* 0x0000002864007986 */ /* 0x0003e2000c101d04 */
[----:B------:R-:W-:-:S13]  /*2300*/  ISETP.GE.AND P1, PT, R54, R71, PT ;  /* 0x000000473600720c */ /* 0x000fda0003f26270 */
[----:B------:R-:W-:Y:S05]  /*2310*/  @!P1 BRA `(.L_x_420) ;  /* 0xffffffe400a89947 */ /* 0x000fea000383ffff */
[----:B------:R-:W-:Y:S05]  /*2320*/  EXIT ;  /* 0x000000000000794d */ /* 0x000fea0003800000 */
.L_x_419:
[----:B------:R-:W-:Y:S01]  /*2330*/  BSSY B0, `(.L_x_421) ;  /* 0x0000008000007945 */ /* 0x000fe20003800000 */
[----:B------:R-:W-:Y:S02]  /*2340*/  MOV R120, R33 ;  /* 0x0000002100787202 */ /* 0x000fe40000000f00 */
[----:B------:R-:W-:Y:S02]  /*2350*/  MOV R119, 0x1 ;  /* 0x0000000100777802 */ /* 0x000fe40000000f00 */
[----:B------:R-:W-:Y:S02]  /*2360*/  MOV R122, 0x1f ;  /* 0x0000001f007a7802 */ /* 0x000fe40000000f00 */
[----:B------:R-:W-:-:S07]  /*2370*/  MOV R117, 0xffffffff ;  /* 0xffffffff00757802 */ /* 0x000fce0000000f00 */
[----:B------:R-:W-:Y:S05]  /*2380*/  WARPSYNC.COLLECTIVE R117, `(.L_x_422) ;  /* 0x0000000075087348 */ /* 0x000fea0003c00000 */
[----:B------:R0:W1:Y:S02]  /*2390*/  SHFL.BFLY P3, R118, R120, R119, R122 ;  /* 0x0c00007778767389 */ /* 0x000064000006007a */
[----:B01----:R-:W-:Y:S01]  /*23a0*/  ENDCOLLECTIVE ;  /* 0x000000000000791b */ /* 0x003fe20003800000 */
.L_x_422:
[----:B------:R-:W-:Y:S05]  /*23b0*/  BSYNC B0 ;  /* 0x0000000000007941 */ /* 0x000fea0003800000 */
.L_x_421:
        /* <DEDUP_REMOVED lines=10> */
.L_x_423:
[----:B------:R-:W-:Y:S01]  /*2460*/  HFMA2.MMA R119, -RZ, RZ, 0, 2.384185791015625e-07 ;  /* 0x00000004ff777435 */ /* 0x000fe200000001ff */
[----:B------:R-:W-:-:S05]  /*2470*/  MOV R32, R118 ;  /* 0x0000007600207202 */ /* 0x000fca0000000f00 */
[----:B------:R-:W-:-:S05]  /*2480*/  FADD.FTZ R36, R35, R32 ;  /* 0x0000002023247221 */ /* 0x000fca0000010000 */
[----:B------:R-:W-:-:S07]  /*2490*/  MOV R120, R36 ;  /* 0x0000002400787202 */ /* 0x000fce0000000f00 */
[----:B------:R-:W-:Y:S05]  /*24a0*/  WARPSYNC.COLLECTIVE R117, `(.L_x_424) ;  /* 0x0000000075087348 */ /* 0x000fea0003c00000 */
[----:B------:R0:W1:Y:S02]  /*24b0*/  SHFL.BFLY P3, R118, R120, R119, R122 ;  /* 0x0c00007778767389 */ /* 0x000064000006007a */
[----:B01----:R-:W-:Y:S01]  /*24c0*/  ENDCOLLECTIVE ;  /* 0x000000000000791b */ /* 0x003fe20003800000 */
.L_x_424:
[----:B------:R-:W-:Y:S01]  /*24d0*/  HFMA2.MMA R119, -RZ, RZ, 0, 4.76837158203125e-07 ;  /* 0x00000008ff777435 */ /* 0x000fe200000001ff */
[----:B------:R-:W-:-:S05]  /*24e0*/  MOV R37, R118 ;  /* 0x0000007600257202 */ /* 0x000fca0000000f00 */
[----:B------:R-:W-:-:S05]  /*24f0*/  FADD.FTZ R115, R36, R37 ;  /* 0x0000002524737221 */ /* 0x000fca0000010000 */
[----:B------:R-:W-:-:S07]  /*2500*/  MOV R120, R115 ;  /* 0x0000007300787202 */ /* 0x000fce0000000f00 */
[----:B------:R-:W-:Y:S05]  /*2510*/  WARPSYNC.COLLECTIVE R117, `(.L_x_425) ;  /* 0x0000000075087348 */ /* 0x000fea0003c00000 */
[----:B------:R0:W1:Y:S02]  /*2520*/  SHFL.BFLY P3, R118, R120, R119, R122 ;  /* 0x0c00007778767389 */ /* 0x000064000006007a */
[----:B01----:R-:W-:Y:S01]  /*2530*/  ENDCOLLECTIVE ;  /* 0x000000000000791b */ /* 0x003fe20003800000 */
.L_x_425:
[----:B------:R-:W-:Y:S01]  /*2540*/  HFMA2.MMA R119, -RZ, RZ, 0, 9.5367431640625e-07 ;  /* 0x00000010ff777435 */ /* 0x000fe200000001ff */
[----:B------:R-:W-:-:S05]  /*2550*/  MOV R32, R118 ;  /* 0x0000007600207202 */ /* 0x000fca0000000f00 */
[----:B------:R-:W-:-:S05]  /*2560*/  FADD.FTZ R116, R115, R32 ;  /* 0x0000002073747221 */ /* 0x000fca0000010000 */
[----:B------:R-:W-:-:S07]  /*2570*/  MOV R120, R116 ;  /* 0x0000007400787202 */ /* 0x000fce0000000f00 */
[----:B------:R-:W-:Y:S05]  /*2580*/  WARPSYNC.COLLECTIVE R117, `(.L_x_426) ;  /* 0x0000000075087348 */ /* 0x000fea0003c00000 */
[----:B------:R0:W1:Y:S02]  /*2590*/  SHFL.BFLY P3, R118, R120, R119, R122 ;  /* 0x0c00007778767389 */ /* 0x000064000006007a */
[----:B01----:R-:W-:Y:S01]  /*25a0*/  ENDCOLLECTIVE ;  /* 0x000000000000791b */ /* 0x003fe20003800000 */
.L_x_426:
[----:B------:R-:W-:Y:S01]  /*25b0*/  HFMA2.MMA R119, -RZ, RZ, 0, 5.9604644775390625e-08 ;  /* 0x00000001ff777435 */ /* 0x000fe200000001ff */
[----:B------:R-:W-:-:S05]  /*25c0*/  MOV R37, R118 ;  /* 0x0000007600257202 */ /* 0x000fca0000000f00 */
[----:B------:R-:W-:-:S04]  /*25d0*/  FADD.FTZ R37, R116, R37 ;  /* 0x0000002574257221 */ /* 0x000fc80000010000 */
[----:B------:R-:W-:-:S04]  /*25e0*/  FMUL.FTZ R37, R37, R34 ;  /* 0x0000002225257220 */ /* 0x000fc80000410000 */
        /* <DEDUP_REMOVED lines=48> */
[----:B------:R-:W-:-:S07]  /*28f0*/  MOV R120, R32 ;  /* 0x0000002000787202 */ /* 0x000fce0000000f00 */
[----:B------:R-:W-:Y:S05]  /*2900*/  WARPSYNC.COLLECTIVE R117, `(.L_x_427) ;  /* 0x0000000075087348 */ /* 0x000fea0003c00000 */
[----:B------:R0:W1:Y:S02]  /*2910*/  SHFL.BFLY P3, R118, R120, R119, R122 ;  /* 0x0c00007778767389 */ /* 0x000064000006007a */
[----:B01----:R-:W-:Y:S01]  /*2920*/  ENDCOLLECTIVE ;  /* 0x000000000000791b */ /* 0x003fe20003800000 */
.L_x_427:
[----:B------:R-:W-:Y:S01]  /*2930*/  HFMA2.MMA R119, -RZ, RZ, 0, 1.1920928955078125e-07 ;  /* 0x00000002ff777435 */ /* 0x000fe200000001ff */
[----:B------:R-:W-:-:S05]  /*2940*/  MOV R33, R118 ;  /* 0x0000007600217202 */ /* 0x000fca0000000f00 */
[----:B------:R-:W-:-:S05]  /*2950*/  FADD.FTZ R33, R32, R33 ;  /* 0x0000002120217221 */ /* 0x000fca0000010000 */
[----:B------:R-:W-:-:S07]  /*2960*/  MOV R120, R33 ;  /* 0x0000002100787202 */ /* 0x000fce0000000f00 */
[----:B------:R-:W-:Y:S05]  /*2970*/  WARPSYNC.COLLECTIVE R117, `(.L_x_428) ;  /* 0x0000000075087348 */ /* 0x000fea0003c00000 */
[----:B------:R0:W1:Y:S02]  /*2980*/  SHFL.BFLY P3, R118, R120, R119, R122 ;  /* 0x0c00007778767389 */ /* 0x000064000006007a */
[----:B01----:R-:W-:Y:S01]  /*2990*/  ENDCOLLECTIVE ;  /* 0x000000000000791b */ /* 0x003fe20003800000 */
.L_x_428:
[----:B------:R-:W-:Y:S01]  /*29a0*/  HFMA2.MMA R119, -RZ, RZ, 0, 2.384185791015625e-07 ;  /* 0x00000004ff777435 */ /* 0x000fe200000001ff */
[----:B------:R-:W-:-:S05]  /*29b0*/  MOV R36, R118 ;  /* 0x0000007600247202 */ /* 0x000fca0000000f00 */
[----:B------:R-:W-:-:S05]  /*29c0*/  FADD.FTZ R36, R33, R36 ;  /* 0x0000002421247221 */ /* 0x000fca0000010000 */
[----:B------:R-:W-:-:S07]  /*29d0*/  MOV R120, R36 ;  /* 0x0000002400787202 */ /* 0x000fce0000000f00 */
[----:B------:R-:W-:Y:S05]  /*29e0*/  WARPSYNC.COLLECTIVE R117, `(.L_x_429) ;  /* 0x0000000075087348 */ /* 0x000fea0003c00000 */
[----:B------:R0:W1:Y:S02]  /*29f0*/  SHFL.BFLY P3, R118, R120, R119, R122 ;  /* 0x0c00007778767389 */ /* 0x000064000006007a */
[----:B01----:R-:W-:Y:S01]  /*2a00*/  ENDCOLLECTIVE ;  /* 0x000000000000791b */ /* 0x003fe20003800000 */
.L_x_429:
[----:B------:R-:W-:Y:S01]  /*2a10*/  HFMA2.MMA R119, -RZ, RZ, 0, 4.76837158203125e-07 ;  /* 0x00000008ff777435 */ /* 0x000fe200000001ff */
[----:B------:R-:W-:-:S05]  /*2a20*/  MOV R35, R118 ;  /* 0x0000007600237202 */ /* 0x000fca0000000f00 */
[----:B------:R-:W-:-:S05]  /*2a30*/  FADD.FTZ R35, R36, R35 ;  /* 0x0000002324237221 */ /* 0x000fca0000010000 */
[----:B------:R-:W-:-:S07]  /*2a40*/  MOV R120, R35 ;  /* 0x0000002300787202 */ /* 0x000fce0000000f00 */
[----:B------:R-:W-:Y:S05]  /*2a50*/  WARPSYNC.COLLECTIVE R117, `(.L_x_430) ;  /* 0x0000000075087348 */ /* 0x000fea0003c00000 */
[----:B------:R0:W1:Y:S02]  /*2a60*/  SHFL.BFLY P3, R118, R120, R119, R122 ;  /* 0x0c00007778767389 */ /* 0x000064000006007a */
[----:B01----:R-:W-:Y:S01]  /*2a70*/  ENDCOLLECTIVE ;  /* 0x000000000000791b */ /* 0x003fe20003800000 */
.L_x_430:
[----:B------:R-:W-:Y:S01]  /*2a80*/  HFMA2.MMA R119, -RZ, RZ, 0, 9.5367431640625e-07 ;  /* 0x00000010ff777435 */ /* 0x000fe200000001ff */
[----:B------:R-:W-:-:S05]  /*2a90*/  MOV R116, R118 ;  /* 0x0000007600747202 */ /* 0x000fca0000000f00 */
[----:B------:R-:W-:-:S05]  /*2aa0*/  FADD.FTZ R116, R35, R116 ;  /* 0x0000007423747221 */ /* 0x000fca0000010000 */
[----:B------:R-:W-:-:S07]  /*2ab0*/  MOV R120, R116 ;  /* 0x0000007400787202 */ /* 0x000fce0000000f00 */
[----:B------:R-:W-:Y:S05]  /*2ac0*/  WARPSYNC.COLLECTIVE R117, `(.L_x_431) ;  /* 0x0000000075087348 */ /* 0x000fea0003c00000 */
[----:B------:R0:W1:Y:S02]  /*2ad0*/  SHFL.BFLY P3, R118, R120, R119, R122 ;  /* 0x0c00007778767389 */ /* 0x000064000006007a */
[----:B01----:R-:W-:Y:S01]  /*2ae0*/  ENDCOLLECTIVE ;  /* 0x000000000000791b */ /* 0x003fe20003800000 */
.L_x_431:
[----:B------:R-:W-:Y:S01]  /*2af0*/  MOV R115, R118 ;  /* 0x0000007600737202 */ /* 0x000fe20000000f00 */
[----:B------:R-:W-:Y:S06]  /*2b00*/  BRA `(.L_x_432) ;  /* 0xfffffff0004c7947 */ /* 0x000fec000383ffff */
.L_x_433:
        /* <DEDUP_REMOVED lines=15> */
.L_x_23453:


//--------------------- .text._ZN10layer_norm13ln_fwd_kernelINS_13Kernel_traitsI13__nv_bfloat16S2_S2_S2_fjLj768ELj1ELj4ELj1ELj16ENS_18Kernel_traits_baseILj768ES2_S2_S2_S2_fjLj128EEEEELb0ELb1ELb1ELb0EEEvNS_9FwdParamsE --------------------------
	.section	.text._ZN10layer_norm13ln_fwd_kernelINS_13Kernel_traitsI13__nv_bfloat16S2_S2_S2_fjLj768ELj1ELj4ELj1ELj16ENS_18Kernel_traits_baseILj768ES2_S2_S2_S2_fjLj128EEEEELb0ELb1ELb1ELb0EEEvNS_9FwdParamsE,"ax",@progbits
	.align	128
        .global         _ZN10layer_norm13ln_fwd_kernelINS_13Kernel_traitsI13__nv_bfloat16S2_S2_S2_fjLj768ELj1ELj4ELj1ELj16ENS_18Kernel_traits_baseILj768ES2_S2_S2_S2_fjLj128EEEEELb0ELb1ELb1ELb0EEEvNS_9FwdParamsE
        .type           _ZN10layer_norm13ln_fwd_kernelINS_13Kernel_traitsI13__nv_bfloat16S2_S2_S2_fjLj768ELj1ELj4ELj1ELj16ENS_18Kernel_traits_baseILj768ES2_S2_S2_S2_fjLj128EEEEELb0ELb1ELb1ELb0EEEvNS_9FwdParamsE,@function
        .size           _ZN10layer_norm13ln_fwd_kernelINS_13Kernel_traitsI13__nv_bfloat16S2_S2_S2_fjLj768ELj1ELj4ELj1ELj16ENS_18Kernel_traits_baseILj768ES2_S2_S2_S2_fjLj128EEEEELb0ELb1ELb1ELb0EEEvNS_9FwdParamsE,(.L_x_23454 - _ZN10layer_norm13ln_fwd_kernelINS_13Kernel_traitsI13__nv_bfloat16S2_S2_S2_fjLj768ELj1ELj4ELj1ELj16ENS_18Kernel_traits_baseILj768ES2_S2_S2_S2_fjLj128EEEEELb0ELb1ELb1ELb0EEEvNS_9FwdParamsE)
        .other          _ZN10layer_norm13ln_fwd_kernelINS_13Kernel_traitsI13__nv_bfloat16S2_S2_S2_fjLj768ELj1ELj4ELj1ELj16ENS_18Kernel_traits_baseILj768ES2_S2_S2_S2_fjLj128EEEEELb0ELb1ELb1ELb0EEEvNS_9FwdParamsE,@"STO_CUDA_ENTRY STV_DEFAULT"
_ZN10layer_norm13ln_fwd_kernelINS_13Kernel_traitsI13__nv_bfloat16S2_S2_S2_fjLj768ELj1ELj4ELj1ELj16ENS_18Kernel_traits_baseILj768ES2_S2_S2_S2_fjLj128EEEEELb0ELb1ELb1ELb0EEEvNS_9FwdParamsE:
.text._ZN10layer_norm13ln_fwd_kernelINS_13Kernel_traitsI13__nv_bfloat16S2_S2_S2_fjLj768ELj1ELj4ELj1ELj16ENS_18Kernel_traits_baseILj768ES2_S2_S2_S2_fjLj128EEEEELb0ELb1ELb1ELb0EEEvNS_9FwdParamsE:
        /* <DEDUP_REMOVED lines=10> */
[----:B------:R-:W-:Y:S02]  /*00a0*/  LOP3.LUT R25, R26, 0x1f, RZ, 0x3c, !PT ;  /* 0x0000001f1a197812 */ /* 0x000fe400078e3cff */
[----:B--2---:R-:W-:Y:S02]  /*00b0*/  LEA R112, R3, R112, 0x2 ;  /* 0x0000007003707211 */ /* 0x004fe400078e10ff */
[----:B------:R-:W-:-:S02]  /*00c0*/  LEA.HI.SX32 R25, R0, R25, 0x1d ;  /* 0x0000001900197211 */ /* 0x000fc400078feaff */
[----:B------:R-:W-:Y:S02]  /*00d0*/  MOV R11, R26 ;  /* 0x0000001a000b7202 */ /* 0x000fe40000000f00 */
[C---:B------:R-:W-:Y:S02]  /*00e0*/  LOP3.LUT P2, RZ, R25.reuse, 0xffffffe0, RZ, 0xc0, !PT ;  /* 0xffffffe019ff7812 */ /* 0x040fe4000784c0ff */
[C---:B------:R-:W-:Y:S02]  /*00f0*/  ISETP.GE.U32.AND P1, PT, R25.reuse, 0x40, PT ;  /* 0x000000401900780c */ /* 0x040fe40003f26070 */
[----:B------:R-:W-:-:S09]  /*0100*/  ISETP.GE.U32.AND P0, PT, R25, 0x60, PT ;  /* 0x000000601900780c */ /* 0x000fd20003f06070 */
        /* <DEDUP_REMOVED lines=25> */
.L_x_435:
[----:B------:R-:W-:Y:S05]  /*02a0*/  BSYNC B0 ;  /* 0x0000000000007941 */ /* 0x000fea0003800000 */
.L_x_434:
        /* <DEDUP_REMOVED lines=26> */
.L_x_437:
[----:B------:R-:W-:Y:S05]  /*0450*/  BSYNC B0 ;  /* 0x0000000000007941 */ /* 0x000fea0003800000 */
.L_x_436:
        /* <DEDUP_REMOVED lines=25> */
.L_x_439:
[----:B------:R-:W-:Y:S05]  /*05f0*/  BSYNC B0 ;  /* 0x0000000000007941 */ /* 0x000fea0003800000 */
.L_x_438:
[----:B------:R-:W-:Y:S02]  /*0600*/  ULDC UR6, c[0x0][0x214] ;  /* 0x0000850000067ab9 */ /* 0x000fe40000000800 */
[----:B------:R-:W-:-:S13]  /*0610*/  ISETP.GE.AND P3, PT, R112, UR6, PT ;  /* 0x0000000670007c0c */ /* 0x000fda000bf66270 */
[----:B------:R-:W-:Y:S05]  /*0620*/  @P3 EXIT ;  /* 0x000000000000394d */ /* 0x000fea0003800000 */
[----:B------:R-:W-:Y:S01]  /*0630*/  ULDC.U8 UR6, c[0x0][0x2a0] ;  /* 0x0000a80000067ab9 */ /* 0x000fe20000000000 */
[----:B------:R-:W-:Y:S01]  /*0640*/  IMAD.U32 R23, R17, 0x10000, RZ ;  /* 0x0001000011177824 */ /* 0x000fe200078e00ff */
[----:B------:R-:W-:Y:S01]  /*0650*/  SHF.L.U32 R22, R18, 0x10, RZ ;  /* 0x0000001012167819 */ /* 0x000fe200000006ff */
[----:B------:R-:W-:Y:S01]  /*0660*/  IMAD.U32 R18, R14, 0x10000, RZ ;  /* 0x000100000e127824 */ /* 0x000fe200078e00ff */
[----:B------:R-:W-:Y:S01]  /*0670*/  SHF.L.U32 R21, R19, 0x10, RZ ;  /* 0x0000001013157819 */ /* 0x000fe200000006ff */
[----:B------:R-:W-:Y:S01]  /*0680*/  IMAD.U32 R3, R41, 0x10000, RZ ;  /* 0x0001000029037824 */ /* 0x000fe200078e00ff */
        /* <DEDUP_REMOVED lines=25> */
[----:B------:R-:W-:Y:S01]  /*0820*/  ISETP.NE.AND P3, PT, RZ, UR6, PT ;  /* 0x00000006ff007c0c */ /* 0x000fe2000bf65270 */
[----:B------:R-:W-:Y:S01]  /*0830*/  ULDC.64 UR6, c[0x0][0x230] ;  /* 0x00008c0000067ab9 */ /* 0x000fe20000000a00 */
[----:B------:R-:W-:Y:S02]  /*0840*/  SHF.L.U32 R24, R16, 0x10, RZ ;  /* 0x0000001010187819 */ /* 0x000fe400000006ff */
[----:B------:R-:W-:Y:S02]  /*0850*/  SHF.L.U32 R20, R12, 0x10, RZ ;  /* 0x000000100c147819 */ /* 0x000fe400000006ff */
        /* <DEDUP_REMOVED lines=46> */
[----:B------:R-:W-:-:S02]  /*0b40*/  P2R R113, PR, RZ, 0x8 ;  /* 0x00000008ff717803 */ /* 0x000fc40000000000 */
        /* <DEDUP_REMOVED lines=8> */
.L_x_525:
[----:B0-----:R-:W0:Y:S08]  /*0bd0*/  LDC.64 R36, c[0x0][0x280] ;  /* 0x0000a000ff247b82 */ /* 0x001e300000000a00 */
[----:B------:R-:W1:Y:S01]  /*0be0*/  LDC R115, c[0x0][0x218] ;  /* 0x00008600ff737b82 */ /* 0x000e620000000800 */
[----:B0-----:R-:W-:-:S07]  /*0bf0*/  IMAD.WIDE R118, R112, 0x4, R36 ;  /* 0x0000000470767825 */ /* 0x001fce00078e0224 */
[----:B------:R-:W0:Y:S01]  /*0c00*/  LDC.64 R36, c[0x0][0x288] ;  /* 0x0000a200ff247b82 */ /* 0x000e220000000a00 */
[----:B------:R2:W3:Y:S01]  /*0c10*/  LDG.E R118, desc[UR4][R118.64] ;  /* 0x0000000476767981 */ /* 0x0004e2000c1e1900 */
[----:B0-----:R-:W-:-:S05]  /*0c20*/  IMAD.WIDE R36, R112, 0x4, R36 ;  /* 0x0000000470247825 */ /* 0x001fca00078e0224 */
[----:B------:R0:W5:Y:S01]  /*0c30*/  LDG.E R114, desc[UR4][R36.64] ;  /* 0x0000000424727981 */ /* 0x000162000c1e1900 */
[----:B-1----:R-:W-:Y:S01]  /*0c40*/  IMAD R38, R112, R115, RZ ;  /* 0x0000007370267224 */ /* 0x002fe200078e02ff */
[----:B------:R-:W-:Y:S01]  /*0c50*/  HFMA2.MMA R120, -RZ, RZ, 0, 0 ;  /* 0x00000000ff787435 */ /* 0x000fe200000001ff */
[----:B------:R-:W-:Y:S03]  /*0c60*/  BSSY B0, `(.L_x_440) ;  /* 0x000008a000007945 */ /* 0x000fe60003800000 */
[----:B------:R-:W-:-:S04]  /*0c70*/  SHF.R.S32.HI R39, RZ, 0x1f, R38 ;  /* 0x0000001fff277819 */ /* 0x000fc80000011426 */
[----:B------:R-:W-:-:S04]  /*0c80*/  LEA.HI R39, R39, R38, RZ, 0x3 ;  /* 0x0000002627277211 */ /* 0x000fc800078f18ff */
[----:B--2---:R-:W-:Y:S02]  /*0c90*/  LEA.HI.SX32 R119, R39, R26, 0x1d ;  /* 0x0000001a27777211 */ /* 0x004fe400078feaff */
[----:B---3--:R-:W-:-:S13]  /*0ca0*/  ISETP.GE.AND P4, PT, R118, 0x1, PT ;  /* 0x000000017600780c */ /* 0x008fda0003f86270 */
[----:B------:R-:W-:Y:S02]  /*0cb0*/  @P4 IADD3 R116, R118, -0x1, RZ ;  /* 0xffffffff76744810 */ /* 0x000fe40007ffe0ff */
[----:B------:R-:W-:-:S03]  /*0cc0*/  @P4 LOP3.LUT R26, R27, 0x1f, RZ, 0xc0, !PT ;  /* 0x0000001f1b1a4812 */ /* 0x000fc600078ec0ff */
[----:B------:R-:W-:-:S05]  /*0cd0*/  @P4 IMAD R116, R116, R115, RZ ;  /* 0x0000007374744224 */ /* 0x000fca00078e02ff */
[----:B------:R-:W-:-:S04]  /*0ce0*/  @P4 SHF.R.S32.HI R117, RZ, 0x1f, R116 ;  /* 0x0000001fff754819 */ /* 0x000fc80000011474 */
[----:B------:R-:W-:-:S04]  /*0cf0*/  @P4 LEA.HI R117, R117, R116, RZ, 0x3 ;  /* 0x0000007475754211 */ /* 0x000fc800078f18ff */
        /* <DEDUP_REMOVED lines=13> */
[----:B------:R-:W-:Y:S01]  /*0dd0*/  MOV R63, RZ ;  /* 0x000000ff003f7202 */ /* 0x000fe20000000f00 */
[----:B------:R-:W-:Y:S06]  /*0de0*/  @!P3 BRA `(.L_x_444) ;  /* 0x00000000001cb947 */ /* 0x000fec0003800000 */
[----:B-----5:R-:W-:Y:S01]  /*0df0*/  SHF.L.U32 R63, R32, 0x10, RZ ;  /* 0x00000010203f7819 */ /* 0x020fe200000006ff */
[----:B------:R-:W-:Y:S06]  /*0e00*/  BRA `(.L_x_444) ;  /* 0x0000000000147947 */ /* 0x000fec0003800000 */
.L_x_443:
[----:B-----5:R-:W-:-:S04]  /*0e10*/  IMAD.U32 R36, R28, 0x10000, RZ ;  /* 0x000100001c247824 */ /* 0x020fc800078e00ff */
[----:B------:R-:W-:Y:S01]  /*0e20*/  FMUL.FTZ R63, R36, UR8 ;  /* 0x00000008243f7c20 */ /* 0x000fe20008410000 */
[----:B------:R-:W-:-:S03]  /*0e30*/  @P3 SHF.L.U32 R36, R32, 0x10, RZ ;  /* 0x0000001020243819 */ /* 0x000fc600000006ff */
[----:B------:R-:W-:-:S04]  /*0e40*/  FMUL.FTZ R63, R24, R63 ;  /* 0x0000003f183f7220 */ /* 0x000fc80000410000 */
[----:B------:R-:W-:-:S07]  /*0e50*/  @P3 FADD.FTZ R63, R36, R63 ;  /* 0x0000003f243f3221 */ /* 0x000fce0000010000 */
.L_x_444:
[----:B------:R-:W-:Y:S05]  /*0e60*/  BSYNC B1 ;  /* 0x0000000000017941 */ /* 0x000fea0003800000 */
.L_x_442:
[----:B------:R-:W-:Y:S04]  /*0e70*/  BSSY B1, `(.L_x_445) ;  /* 0x000000e000017945 */ /* 0x000fe80003800000 */
[----:B------:R-:W-:Y:S05]  /*0e80*/  @P5 BRA `(.L_x_446) ;  /* 0x0000000000145947 */ /* 0x000fea0003800000 */
[----:B------:R-:W-:Y:S01]  /*0e90*/  HFMA2.MMA R60, -RZ, RZ, 0, 0 ;  /* 0x00000000ff3c7435 */ /* 0x000fe200000001ff */
[----:B------:R-:W-:Y:S10]  /*0ea0*/  @!P3 BRA `(.L_x_447) ;  /* 0x000000000028b947 */ /* 0x000ff40003800000 */
[----:B-----5:R-:W-:-:S04]  /*0eb0*/  PRMT R60, R32, 0x7632, R60 ;  /* 0x00007632203c7816 */ /* 0x020fc8000000003c */
[----:B------:R-:W-:Y:S01]  /*0ec0*/  SHF.L.U32 R60, R60, 0x10, RZ ;  /* 0x000000103c3c7819 */ /* 0x000fe200000006ff */
[----:B------:R-:W-:Y:S06]  /*0ed0*/  BRA `(.L_x_447) ;  /* 0x00000000001c7947 */ /* 0x000fec0003800000 */
.L_x_446:
[----:B-----5:R-:W-:Y:S02]  /*0ee0*/  PRMT R36, R28, 0x7632, R36 ;  /* 0x000076321c247816 */ /* 0x020fe40000000024 */
[----:B------:R-:W-:Y:S02]  /*0ef0*/  @P3 PRMT R38, R32, 0x7632, R38 ;  /* 0x0000763220263816 */ /* 0x000fe40000000026 */
[----:B------:R-:W-:-:S03]  /*0f00*/  SHF.L.U32 R36, R36, 0x10, RZ ;  /* 0x0000001024247819 */ /* 0x000fc600000006ff */
[----:B------:R-:W-:Y:S02]  /*0f10*/  @P3 IMAD.U32 R39, R38, 0x10000, RZ ;  /* 0x0001000026273824 */ /* 0x000fe400078e00ff */
[----:B------:R-:W-:-:S04]  /*0f20*/  FMUL.FTZ R37, R36, UR8 ;  /* 0x0000000824257c20 */ /* 0x000fc80008410000 */
[----:B------:R-:W-:-:S04]  /*0f30*/  FMUL.FTZ R60, R98, R37 ;  /* 0x00000025623c7220 */ /* 0x000fc80000410000 */
[----:B------:R-:W-:-:S07]  /*0f40*/  @P3 FADD.FTZ R60, R39, R60 ;  /* 0x0000003c273c3221 */ /* 0x000fce0000010000 */
.L_x_447:
[----:B------:R-:W-:Y:S05]  /*0f50*/  BSYNC B1 ;  /* 0x0000000000017941 */ /* 0x000fea0003800000 */
.L_x_445:
[----:B------:R-:W-:Y:S04]  /*0f60*/  BSSY B1, `(.L_x_448) ;  /* 0x000000b000017945 */ /* 0x000fe80003800000 */
[----:B------:R-:W-:Y:S05]  /*0f70*/  @P5 BRA `(.L_x_449) ;  /* 0x0000000000105947 */ /* 0x000fea0003800000 */
[----:B------:R-:W-:Y:S01]  /*0f80*/  MOV R61, RZ ;  /* 0x000000ff003d7202 */ /* 0x000fe20000000f00 */
[----:B------:R-:W-:Y:S06]  /*0f90*/  @!P3 BRA `(.L_x_450) ;  /* 0x00000000001cb947 */ /* 0x000fec0003800000 */
[----:B-----5:R-:W-:Y:S01]  /*0fa0*/  SHF.L.U32 R61, R33, 0x10, RZ ;  /* 0x00000010213d7819 */ /* 0x020fe200000006ff */
[----:B------:R-:W-:Y:S06]  /*0fb0*/  BRA `(.L_x_450) ;  /* 0x0000000000147947 */ /* 0x000fec0003800000 */
.L_x_449:
[----:B-----5:R-:W-:Y:S02]  /*0fc0*/  SHF.L.U32 R36, R29, 0x10, RZ ;  /* 0x000000101d247819 */ /* 0x020fe400000006ff */
[----:B------:R-:W-:-:S03]  /*0fd0*/  @P3 SHF.L.U32 R38, R33, 0x10, RZ ;  /* 0x0000001021263819 */ /* 0x000fc600000006ff */
[----:B------:R-:W-:-:S04]  /*0fe0*/  FMUL.FTZ R36, R36, UR8 ;  /* 0x0000000824247c20 */ /* 0x000fc80008410000 */
[----:B------:R-:W-:-:S04]  /*0ff0*/  FMUL.FTZ R61, R23, R36 ;  /* 0x00000024173d7220 */ /* 0x000fc80000410000 */
[----:B------:R-:W-:-:S07]  /*1000*/  @P3 FADD.FTZ R61, R38, R61 ;  /* 0x0000003d263d3221 */ /* 0x000fce0000010000 */
.L_x_450:
[----:B------:R-:W-:Y:S05]  /*1010*/  BSYNC B1 ;  /* 0x0000000000017941 */ /* 0x000fea0003800000 */
.L_x_448:
[----:B------:R-:W-:Y:S04]  /*1020*/  BSSY B1, `(.L_x_451) ;  /* 0x000000e000017945 */ /* 0x000fe80003800000 */
[----:B------:R-:W-:Y:S05]  /*1030*/  @P5 BRA `(.L_x_452) ;  /* 0x0000000000145947 */ /* 0x000fea0003800000 */
[----:B------:R-:W-:Y:S01]  /*1040*/  IMAD.MOV.U32 R58, RZ, RZ, RZ ;  /* 0x000000ffff3a7224 */ /* 0x000fe200078e00ff */
[----:B------:R-:W-:Y:S06]  /*1050*/  @!P3 BRA `(.L_x_453) ;  /* 0x000000000028b947 */ /* 0x000fec0003800000 */
[----:B-----5:R-:W-:-:S04]  /*1060*/  PRMT R58, R33, 0x7632, R58 ;  /* 0x00007632213a7816 */ /* 0x020fc8000000003a */
[----:B------:R-:W-:Y:S01]  /*1070*/  SHF.L.U32 R58, R58, 0x10, RZ ;  /* 0x000000103a3a7819 */ /* 0x000fe200000006ff */
[----:B------:R-:W-:Y:S06]  /*1080*/  BRA `(.L_x_453) ;  /* 0x00000000001c7947 */ /* 0x000fec0003800000 */
.L_x_452:
[----:B-----5:R-:W-:Y:S02]  /*1090*/  PRMT R36, R29, 0x7632, R36 ;  /* 0x000076321d247816 */ /* 0x020fe40000000024 */
[----:B------:R-:W-:Y:S02]  /*10a0*/  @P3 PRMT R37, R33, 0x7632, R37 ;  /* 0x0000763221253816 */ /* 0x000fe40000000025 */
[----:B------:R-:W-:Y:S02]  /*10b0*/  SHF.L.U32 R36, R36, 0x10, RZ ;  /* 0x0000001024247819 */ /* 0x000fe400000006ff */
[----:B------:R-:W-:-:S03]  /*10c0*/  @P3 SHF.L.U32 R37, R37, 0x10, RZ ;  /* 0x0000001025253819 */ /* 0x000fc600000006ff */
[----:B------:R-:W-:-:S04]  /*10d0*/  FMUL.FTZ R36, R36, UR8 ;  /* 0x0000000824247c20 */ /* 0x000fc80008410000 */
[----:B------:R-:W-:-:S04]  /*10e0*/  FMUL.FTZ R58, R97, R36 ;  /* 0x00000024613a7220 */ /* 0x000fc80000410000 */
[----:B------:R-:W-:-:S07]  /*10f0*/  @P3 FADD.FTZ R58, R37, R58 ;  /* 0x0000003a253a3221 */ /* 0x000fce0000010000 */
.L_x_453:
[----:B------:R-:W-:Y:S05]  /*1100*/  BSYNC B1 ;  /* 0x0000000000017941 */ /* 0x000fea0003800000 */
.L_x_451:
[----:B------:R-:W-:Y:S04]  /*1110*/  BSSY B1, `(.L_x_454) ;  /* 0x000000b000017945 */ /* 0x000fe80003800000 */
[----:B------:R-:W-:Y:S05]  /*1120*/  @P5 BRA `(.L_x_455) ;  /* 0x0000000000105947 */ /* 0x000fea0003800000 */
[----:B------:R-:W-:Y:S01]  /*1130*/  HFMA2.MMA R59, -RZ, RZ, 0, 0 ;  /* 0x00000000ff3b7435 */ /* 0x000fe200000001ff */
[----:B------:R-:W-:Y:S10]  /*1140*/  @!P3 BRA `(.L_x_456) ;  /* 0x00000000001cb947 */ /* 0x000ff40003800000 */
[----:B-----5:R-:W-:Y:S01]  /*1150*/  IMAD.U32 R59, R34, 0x10000, RZ ;  /* 0x00010000223b7824 */ /* 0x020fe200078e00ff */
[----:B------:R-:W-:Y:S06]  /*1160*/  BRA `(.L_x_456) ;  /* 0x0000000000147947 */ /* 0x000fec0003800000 */
.L_x_455:
[----:B-----5:R-:W-:-:S05]  /*1170*/  SHF.L.U32 R36, R30, 0x10, RZ ;  /* 0x000000101e247819 */ /* 0x020fca00000006ff */
[----:B------:R-:W-:Y:S01]  /*1180*/  FMUL.FTZ R59, R36, UR8 ;  /* 0x00000008243b7c20 */ /* 0x000fe20008410000 */
[----:B------:R-:W-:-:S03]  /*1190*/  @P3 SHF.L.U32 R36, R34, 0x10, RZ ;  /* 0x0000001022243819 */ /* 0x000fc600000006ff */
[----:B------:R-:W-:-:S04]  /*11a0*/  FMUL.FTZ R59, R22, R59 ;  /* 0x0000003b163b7220 */ /* 0x000fc80000410000 */
[----:B------:R-:W-:-:S07]  /*11b0*/  @P3 FADD.FTZ R59, R36, R59 ;  /* 0x0000003b243b3221 */ /* 0x000fce0000010000 */
.L_x_456:
[----:B------:R-:W-:Y:S05]  /*11c0*/  BSYNC B1 ;  /* 0x0000000000017941 */ /* 0x000fea0003800000 */
.L_x_454:
[----:B------:R-:W-:Y:S04]  /*11d0*/  BSSY B1, `(.L_x_457) ;  /* 0x000000e000017945 */ /* 0x000fe80003800000 */
[----:B------:R-:W-:Y:S05]  /*11e0*/  @P5 BRA `(.L_x_458) ;  /* 0x0000000000145947 */ /* 0x000fea0003800000 */
[----:B------:R-:W-:Y:S01]  /*11f0*/  MOV R56, RZ ;  /* 0x000000ff00387202 */ /* 0x000fe20000000f00 */
[----:B------:R-:W-:Y:S06]  /*1200*/  @!P3 BRA `(.L_x_459) ;  /* 0x000000000028b947 */ /* 0x000fec0003800000 */
[----:B-----5:R-:W-:-:S04]  /*1210*/  PRMT R56, R34, 0x7632, R56 ;  /* 0x0000763222387816 */ /* 0x020fc80000000038 */
[----:B------:R-:W-:Y:S01]  /*1220*/  SHF.L.U32 R56, R56, 0x10, RZ ;  /* 0x0000001038387819 */ /* 0x000fe200000006ff */
[----:B------:R-:W-:Y:S06]  /*1230*/  BRA `(.L_x_459) ;  /* 0x00000000001c7947 */ /* 0x000fec0003800000 */
.L_x_458:
[----:B-----5:R-:W-:Y:S02]  /*1240*/  PRMT R36, R30, 0x7632, R36 ;  /* 0x000076321e247816 */ /* 0x020fe40000000024 */
[----:B------:R-:W-:-:S03]  /*1250*/  @P3 PRMT R38, R34, 0x7632, R38 ;  /* 0x0000763222263816 */ /* 0x000fc60000000026 */
[----:B------:R-:W-:Y:S01]  /*1260*/  IMAD.U32 R36, R36, 0x10000, RZ ;  /* 0x0001000024247824 */ /* 0x000fe200078e00ff */
[----:B------:R-:W-:-:S03]  /*1270*/  @P3 SHF.L.U32 R39, R38, 0x10, RZ ;  /* 0x0000001026273819 */ /* 0x000fc600000006ff */
[----:B------:R-:W-:-:S04]  /*1280*/  FMUL.FTZ R37, R36, UR8 ;  /* 0x0000000824257c20 */ /* 0x000fc80008410000 */
[----:B------:R-:W-:-:S04]  /*1290*/  FMUL.FTZ R56, R96, R37 ;  /* 0x0000002560387220 */ /* 0x000fc80000410000 */
[----:B------:R-:W-:-:S07]  /*12a0*/  @P3 FADD.FTZ R56, R39, R56 ;  /* 0x0000003827383221 */ /* 0x000fce0000010000 */
.L_x_459:
[----:B------:R-:W-:Y:S05]  /*12b0*/  BSYNC B1 ;  /* 0x0000000000017941 */ /* 0x000fea0003800000 */
.L_x_457:
[----:B------:R-:W-:Y:S04]  /*12c0*/  BSSY B1, `(.L_x_460) ;  /* 0x000000b000017945 */ /* 0x000fe80003800000 */
[----:B------:R-:W-:Y:S05]  /*12d0*/  @P5 BRA `(.L_x_461) ;  /* 0x0000000000105947 */ /* 0x000fea0003800000 */
[----:B------:R-:W-:Y:S01]  /*12e0*/  HFMA2.MMA R57, -RZ, RZ, 0, 0 ;  /* 0x00000000ff397435 */ /* 0x000fe200000001ff */
[----:B------:R-:W-:Y:S10]  /*12f0*/  @!P3 BRA `(.L_x_462) ;  /* 0x00000000001cb947 */ /* 0x000ff40003800000 */
[----:B-----5:R-:W-:Y:S01]  /*1300*/  SHF.L.U32 R57, R35, 0x10, RZ ;  /* 0x0000001023397819 */ /* 0x020fe200000006ff */
[----:B------:R-:W-:Y:S06]  /*1310*/  BRA `(.L_x_462) ;  /* 0x0000000000147947 */ /* 0x000fec0003800000 */
.L_x_461:
[----:B-----5:R-:W-:Y:S01]  /*1320*/  SHF.L.U32 R36, R31, 0x10, RZ ;  /* 0x000000101f247819 */ /* 0x020fe200000006ff */
[----:B------:R-:W-:-:S04]  /*1330*/  @P3 IMAD.U32 R38, R35, 0x10000, RZ ;  /* 0x0001000023263824 */ /* 0x000fc800078e00ff */
[----:B------:R-:W-:-:S04]  /*1340*/  FMUL.FTZ R36, R36, UR8 ;  /* 0x0000000824247c20 */ /* 0x000fc80008410000 */
[----:B------:R-:W-:-:S04]  /*1350*/  FMUL.FTZ R57, R21, R36 ;  /* 0x0000002415397220 */ /* 0x000fc80000410000 */
[----:B------:R-:W-:-:S07]  /*1360*/  @P3 FADD.FTZ R57, R38, R57 ;  /* 0x0000003926393221 */ /* 0x000fce0000010000 */
.L_x_462:
[----:B------:R-:W-:Y:S05]  /*1370*/  BSYNC B1 ;  /* 0x0000000000017941 */ /* 0x000fea0003800000 */
.L_x_460:
[----:B------:R-:W-:Y:S04]  /*1380*/  BSSY B1, `(.L_x_463) ;  /* 0x000000e000017945 */ /* 0x000fe80003800000 */
[----:B------:R-:W-:Y:S05]  /*1390*/  @P5 BRA `(.L_x_464) ;  /* 0x0000000000145947 */ /* 0x000fea0003800000 */
[----:B------:R-:W-:Y:S01]  /*13a0*/  MOV R54, RZ ;  /* 0x000000ff00367202 */ /* 0x000fe20000000f00 */
[----:B------:R-:W-:Y:S06]  /*13b0*/  @!P3 BRA `(.L_x_465) ;  /* 0x000000000028b947 */ /* 0x000fec0003800000 */
[----:B-----5:R-:W-:-:S04]  /*13c0*/  PRMT R54, R35, 0x7632, R54 ;  /* 0x0000763223367816 */ /* 0x020fc80000000036 */
[----:B------:R-:W-:Y:S01]  /*13d0*/  SHF.L.U32 R54, R54, 0x10, RZ ;  /* 0x0000001036367819 */ /* 0x000fe200000006ff */
[----:B------:R-:W-:Y:S06]  /*13e0*/  BRA `(.L_x_465) ;  /* 0x00000000001c7947 */ /* 0x000fec0003800000 */
.L_x_464:
[----:B-----5:R-:W-:Y:S02]  /*13f0*/  PRMT R36, R31, 0x7632, R36 ;  /* 0x000076321f247816 */ /* 0x020fe40000000024 */
[----:B------:R-:W-:Y:S02]  /*1400*/  @P3 PRMT R37, R35, 0x7632, R37 ;  /* 0x0000763223253816 */ /* 0x000fe40000000025 */
[----:B------:R-:W-:Y:S02]  /*1410*/  SHF.L.U32 R36, R36, 0x10, RZ ;  /* 0x0000001024247819 */ /* 0x000fe400000006ff */
[----:B------:R-:W-:-:S03]  /*1420*/  @P3 SHF.L.U32 R37, R37, 0x10, RZ ;  /* 0x0000001025253819 */ /* 0x000fc600000006ff */
[----:B------:R-:W-:-:S04]  /*1430*/  FMUL.FTZ R36, R36, UR8 ;  /* 0x0000000824247c20 */ /* 0x000fc80008410000 */
[----:B------:R-:W-:-:S04]  /*1440*/  FMUL.FTZ R54, R95, R36 ;  /* 0x000000245f367220 */ /* 0x000fc80000410000 */
[----:B------:R-:W-:-:S07]  /*1450*/  @P3 FADD.FTZ R54, R37, R54 ;  /* 0x0000003625363221 */ /* 0x000fce0000010000 */
.L_x_465:
[----:B------:R-:W-:Y:S05]  /*1460*/  BSYNC B1 ;  /* 0x0000000000017941 */ /* 0x000fea0003800000 */
.L_x_463:
[----:B------:R-:W0:Y:S01]  /*1470*/  LDC.64 R116, c[0x0][0x238] ;  /* 0x00008e00ff747b82 */ /* 0x000e220000000a00 */
[----:B------:R-:W-:Y:S01]  /*1480*/  F2FP.BF16.F32.PACK_AB R39, R54, R57 ;  /* 0x000000393627723e */ /* 0x000fe200000010ff */
[----:B------:R-:W-:Y:S01]  /*1490*/  VIADD R120, R120, 0x20 ;  /* 0x0000002078787836 */ /* 0x000fe20000000000 */
[----:B------:R-:W-:Y:S02]  /*14a0*/  F2FP.BF16.F32.PACK_AB R38, R56, R59 ;  /* 0x0000003b3826723e */ /* 0x000fe400000010ff */
[----:B------:R-:W-:Y:S02]  /*14b0*/  F2FP.BF16.F32.PACK_AB R37, R58, R61 ;  /* 0x0000003d3a25723e */ /* 0x000fe400000010ff */
[----:B------:R-:W-:Y:S01]  /*14c0*/  F2FP.BF16.F32.PACK_AB R36, R60, R63 ;  /* 0x0000003f3c24723e */ /* 0x000fe200000010ff */
[C---:B0-----:R-:W-:Y:S01]  /*14d0*/  IMAD.WIDE.U32 R116, R119.reuse, 0x10, R116 ;  /* 0x0000001077747825 */ /* 0x041fe200078e0074 */
[----:B------:R-:W-:-:S04]  /*14e0*/  IADD3 R119, R119, 0x20, RZ ;  /* 0x0000002077777810 */ /* 0x000fc80007ffe0ff */
[----:B------:R0:W-:Y:S03]  /*14f0*/  STG.E.128 desc[UR4][R116.64], R36 ;  /* 0x0000002474007986 */ /* 0x0001e6000c101d04 */
.L_x_441:
[----:B------:R-:W-:Y:S05]  /*1500*/  BSYNC B0 ;  /* 0x0000000000007941 */ /* 0x000fea0003800000 */
.L_x_440:
        /* <DEDUP_REMOVED lines=17> */
.L_x_469:
[----:B-----5:R-:W-:-:S05]  /*1620*/  SHF.L.U32 R36, R28, 0x10, RZ ;  /* 0x000000101c247819 */ /* 0x020fca00000006ff */
[----:B------:R-:W-:Y:S01]  /*1630*/  FMUL.FTZ R55, R36, UR8 ;  /* 0x0000000824377c20 */ /* 0x000fe20008410000 */
[----:B------:R-:W-:-:S03]  /*1640*/  @P3 IMAD.U32 R36, R32, 0x10000, RZ ;  /* 0x0001000020243824 */ /* 0x000fc600078e00ff */
[----:B------:R-:W-:-:S04]  /*1650*/  FMUL.FTZ R55, R20, R55 ;  /* 0x0000003714377220 */ /* 0x000fc80000410000 */
[----:B------:R-:W-:-:S07]  /*1660*/  @P3 FADD.FTZ R55, R36, R55 ;  /* 0x0000003724373221 */ /* 0x000fce0000010000 */
.L_x_470:
[----:B------:R-:W-:Y:S05]  /*1670*/  BSYNC B1 ;  /* 0x0000000000017941 */ /* 0x000fea0003800000 */
.L_x_468:
[----:B------:R-:W-:Y:S04]  /*1680*/  BSSY B1, `(.L_x_471) ;  /* 0x000000e000017945 */ /* 0x000fe80003800000 */
[----:B------:R-:W-:Y:S05]  /*1690*/  @P5 BRA `(.L_x_472) ;  /* 0x0000000000145947 */ /* 0x000fea0003800000 */
[----:B------:R-:W-:Y:S01]  /*16a0*/  MOV R52, RZ ;  /* 0x000000ff00347202 */ /* 0x000fe20000000f00 */
[----:B------:R-:W-:Y:S06]  /*16b0*/  @!P3 BRA `(.L_x_473) ;  /* 0x000000000028b947 */ /* 0x000fec0003800000 */
[----:B-----5:R-:W-:-:S04]  /*16c0*/  PRMT R52, R32, 0x7632, R52 ;  /* 0x0000763220347816 */ /* 0x020fc80000000034 */
[----:B------:R-:W-:Y:S01]  /*16d0*/  SHF.L.U32 R52, R52, 0x10, RZ ;  /* 0x0000001034347819 */ /* 0x000fe200000006ff */
[----:B------:R-:W-:Y:S06]  /*16e0*/  BRA `(.L_x_473) ;  /* 0x00000000001c7947 */ /* 0x000fec0003800000 */
.L_x_472:
[----:B-----5:R-:W-:Y:S02]  /*16f0*/  PRMT R36, R28, 0x7632, R36 ;  /* 0x000076321c247816 */ /* 0x020fe40000000024 */
[----:B------:R-:W-:Y:S02]  /*1700*/  @P3 PRMT R38, R32, 0x7632, R38 ;  /* 0x0000763220263816 */ /* 0x000fe40000000026 */
[----:B------:R-:W-:Y:S02]  /*1710*/  SHF.L.U32 R36, R36, 0x10, RZ ;  /* 0x0000001024247819 */ /* 0x000fe400000006ff */
[----:B------:R-:W-:-:S03]  /*1720*/  @P3 SHF.L.U32 R39, R38, 0x10, RZ ;  /* 0x0000001026273819 */ /* 0x000fc600000006ff */
[----:B------:R-:W-:-:S04]  /*1730*/  FMUL.FTZ R37, R36, UR8 ;  /* 0x0000000824257c20 */ /* 0x000fc80008410000 */
[----:B------:R-:W-:-:S04]  /*1740*/  FMUL.FTZ R52, R94, R37 ;  /* 0x000000255e347220 */ /* 0x000fc80000410000 */
[----:B------:R-:W-:-:S07]  /*1750*/  @P3 FADD.FTZ R52, R39, R52 ;  /* 0x0000003427343221 */ /* 0x000fce0000010000 */
.L_x_473:
[----:B------:R-:W-:Y:S05]  /*1760*/  BSYNC B1 ;  /* 0x0000000000017941 */ /* 0x000fea0003800000 */
.L_x_471:
[----:B------:R-:W-:Y:S04]  /*1770*/  BSSY B1, `(.L_x_474) ;  /* 0x000000b000017945 */ /* 0x000fe80003800000 */
[----:B------:R-:W-:Y:S05]  /*1780*/  @P5 BRA `(.L_x_475) ;  /* 0x0000000000105947 */ /* 0x000fea0003800000 */
[----:B------:R-:W-:Y:S01]  /*1790*/  HFMA2.MMA R53, -RZ, RZ, 0, 0 ;  /* 0x00000000ff357435 */ /* 0x000fe200000001ff */
[----:B------:R-:W-:Y:S10]  /*17a0*/  @!P3 BRA `(.L_x_476) ;  /* 0x00000000001cb947 */ /* 0x000ff40003800000 */
[----:B-----5:R-:W-:Y:S01]  /*17b0*/  IMAD.U32 R53, R33, 0x10000, RZ ;  /* 0x0001000021357824 */ /* 0x020fe200078e00ff */
[----:B------:R-:W-:Y:S06]  /*17c0*/  BRA `(.L_x_476) ;  /* 0x0000000000147947 */ /* 0x000fec0003800000 */
.L_x_475:
[----:B-----5:R-:W-:Y:S02]  /*17d0*/  SHF.L.U32 R36, R29, 0x10, RZ ;  /* 0x000000101d247819 */ /* 0x020fe400000006ff */
[----:B------:R-:W-:-:S03]  /*17e0*/  @P3 SHF.L.U32 R38, R33, 0x10, RZ ;  /* 0x0000001021263819 */ /* 0x000fc600000006ff */
[----:B------:R-:W-:-:S04]  /*17f0*/  FMUL.FTZ R36, R36, UR8 ;  /* 0x0000000824247c20 */ /* 0x000fc80008410000 */
[----:B------:R-:W-:-:S04]  /*1800*/  FMUL.FTZ R53, R19, R36 ;  /* 0x0000002413357220 */ /* 0x000fc80000410000 */
[----:B------:R-:W-:-:S07]  /*1810*/  @P3 FADD.FTZ R53, R38, R53 ;  /* 0x0000003526353221 */ /* 0x000fce0000010000 */
.L_x_476:
[----:B------:R-:W-:Y:S05]  /*1820*/  BSYNC B1 ;  /* 0x0000000000017941 */ /* 0x000fea0003800000 */
.L_x_474:
[----:B------:R-:W-:Y:S04]  /*1830*/  BSSY B1, `(.L_x_477) ;  /* 0x000000e000017945 */ /* 0x000fe80003800000 */
[----:B------:R-:W-:Y:S05]  /*1840*/  @P5 BRA `(.L_x_478) ;  /* 0x0000000000145947 */ /* 0x000fea0003800000 */
[----:B------:R-:W-:Y:S01]  /*1850*/  MOV R50, RZ ;  /* 0x000000ff00327202 */ /* 0x000fe20000000f00 */
[----:B------:R-:W-:Y:S06]  /*1860*/  @!P3 BRA `(.L_x_479) ;  /* 0x000000000028b947 */ /* 0x000fec0003800000 */
[----:B-----5:R-:W-:-:S04]  /*1870*/  PRMT R50, R33, 0x7632, R50 ;  /* 0x0000763221327816 */ /* 0x020fc80000000032 */
[----:B------:R-:W-:Y:S01]  /*1880*/  SHF.L.U32 R50, R50, 0x10, RZ ;  /* 0x0000001032327819 */ /* 0x000fe200000006ff */
[----:B------:R-:W-:Y:S06]  /*1890*/  BRA `(.L_x_479) ;  /* 0x00000000001c7947 */ /* 0x000fec0003800000 */
.L_x_478:
[----:B-----5:R-:W-:Y:S02]  /*18a0*/  PRMT R36, R29, 0x7632, R36 ;  /* 0x000076321d247816 */ /* 0x020fe40000000024 */
[----:B------:R-:W-:Y:S02]  /*18b0*/  @P3 PRMT R37, R33, 0x7632, R37 ;  /* 0x0000763221253816 */ /* 0x000fe40000000025 */
[----:B------:R-:W-:-:S03]  /*18c0*/  SHF.L.U32 R36, R36, 0x10, RZ ;  /* 0x0000001024247819 */ /* 0x000fc600000006ff */
[----:B------:R-:W-:Y:S02]  /*18d0*/  @P3 IMAD.U32 R37, R37, 0x10000, RZ ;  /* 0x0001000025253824 */ /* 0x000fe400078e00ff */
[----:B------:R-:W-:-:S04]  /*18e0*/  FMUL.FTZ R36, R36, UR8 ;  /* 0x0000000824247c20 */ /* 0x000fc80008410000 */
[----:B------:R-:W-:-:S04]  /*18f0*/  FMUL.FTZ R50, R93, R36 ;  /* 0x000000245d327220 */ /* 0x000fc80000410000 */
[----:B------:R-:W-:-:S07]  /*1900*/  @P3 FADD.FTZ R50, R37, R50 ;  /* 0x0000003225323221 */ /* 0x000fce0000010000 */
.L_x_479:
[----:B------:R-:W-:Y:S05]  /*1910*/  BSYNC B1 ;  /* 0x0000000000017941 */ /* 0x000fea0003800000 */
.L_x_477:
[----:B------:R-:W-:Y:S04]  /*1920*/  BSSY B1, `(.L_x_480) ;  /* 0x000000b000017945 */ /* 0x000fe80003800000 */
[----:B------:R-:W-:Y:S05]  /*1930*/  @P5 BRA `(.L_x_481) ;  /* 0x0000000000105947 */ /* 0x000fea0003800000 */
[----:B------:R-:W-:Y:S01]  /*1940*/  HFMA2.MMA R100, -RZ, RZ, 0, 0 ;  /* 0x00000000ff647435 */ /* 0x000fe200000001ff */
[----:B------:R-:W-:Y:S10]  /*1950*/  @!P3 BRA `(.L_x_482) ;  /* 0x00000000001cb947 */ /* 0x000ff40003800000 */
[----:B-----5:R-:W-:Y:S01]  /*1960*/  SHF.L.U32 R100, R34, 0x10, RZ ;  /* 0x0000001022647819 */ /* 0x020fe200000006ff */
[----:B------:R-:W-:Y:S06]  /*1970*/  BRA `(.L_x_482) ;  /* 0x0000000000147947 */ /* 0x000fec0003800000 */
.L_x_481:
[----:B-----5:R-:W-:Y:S02]  /*1980*/  SHF.L.U32 R36, R30, 0x10, RZ ;  /* 0x000000101e247819 */ /* 0x020fe400000006ff */
[----:B------:R-:W-:-:S03]  /*1990*/  @P3 SHF.L.U32 R39, R34, 0x10, RZ ;  /* 0x0000001022273819 */ /* 0x000fc600000006ff */
[----:B------:R-:W-:-:S04]  /*19a0*/  FMUL.FTZ R37, R36, UR8 ;  /* 0x0000000824257c20 */ /* 0x000fc80008410000 */
[----:B------:R-:W-:-:S04]  /*19b0*/  FMUL.FTZ R100, R18, R37 ;  /* 0x0000002512647220 */ /* 0x000fc80000410000 */
[----:B------:R-:W-:-:S07]  /*19c0*/  @P3 FADD.FTZ R100, R39, R100 ;  /* 0x0000006427643221 */ /* 0x000fce0000010000 */
.L_x_482:
[----:B------:R-:W-:Y:S05]  /*19d0*/  BSYNC B1 ;  /* 0x0000000000017941 */ /* 0x000fea0003800000 */
.L_x_480:
[----:B------:R-:W-:Y:S04]  /*19e0*/  BSSY B1, `(.L_x_483) ;  /* 0x000000e000017945 */ /* 0x000fe80003800000 */
[----:B------:R-:W-:Y:S05]  /*19f0*/  @P5 BRA `(.L_x_484) ;  /* 0x0000000000145947 */ /* 0x000fea0003800000 */
[----:B------:R-:W-:Y:S01]  /*1a00*/  MOV R101, RZ ;  /* 0x000000ff00657202 */ /* 0x000fe20000000f00 */
[----:B------:R-:W-:Y:S06]  /*1a10*/  @!P3 BRA `(.L_x_485) ;  /* 0x000000000028b947 */ /* 0x000fec0003800000 */
[----:B-----5:R-:W-:-:S05]  /*1a20*/  PRMT R101, R34, 0x7632, R101 ;  /* 0x0000763222657816 */ /* 0x020fca0000000065 */
[----:B------:R-:W-:Y:S01]  /*1a30*/  IMAD.U32 R101, R101, 0x10000, RZ ;  /* 0x0001000065657824 */ /* 0x000fe200078e00ff */
[----:B------:R-:W-:Y:S06]  /*1a40*/  BRA `(.L_x_485) ;  /* 0x00000000001c7947 */ /* 0x000fec0003800000 */
.L_x_484:
[----:B-----5:R-:W-:Y:S02]  /*1a50*/  PRMT R36, R30, 0x7632, R36 ;  /* 0x000076321e247816 */ /* 0x020fe40000000024 */
[----:B------:R-:W-:Y:S02]  /*1a60*/  @P3 PRMT R37, R34, 0x7632, R37 ;  /* 0x0000763222253816 */ /* 0x000fe40000000025 */
[----:B------:R-:W-:-:S05]  /*1a70*/  SHF.L.U32 R36, R36, 0x10, RZ ;  /* 0x0000001024247819 */ /* 0x000fca00000006ff */
[----:B------:R-:W-:Y:S01]  /*1a80*/  FMUL.FTZ R101, R36, UR8 ;  /* 0x0000000824657c20 */ /* 0x000fe20008410000 */
[----:B------:R-:W-:-:S03]  /*1a90*/  @P3 SHF.L.U32 R36, R37, 0x10, RZ ;  /* 0x0000001025243819 */ /* 0x000fc600000006ff */
[----:B------:R-:W-:-:S04]  /*1aa0*/  FMUL.FTZ R101, R92, R101 ;  /* 0x000000655c657220 */ /* 0x000fc80000410000 */
[----:B------:R-:W-:-:S07]  /*1ab0*/  @P3 FADD.FTZ R101, R36, R101 ;  /* 0x0000006524653221 */ /* 0x000fce0000010000 */
.L_x_485:
[----:B------:R-:W-:Y:S05]  /*1ac0*/  BSYNC B1 ;  /* 0x0000000000017941 */ /* 0x000fea0003800000 */
.L_x_483:
[----:B------:R-:W-:Y:S04]  /*1ad0*/  BSSY B1, `(.L_x_486) ;  /* 0x000000b000017945 */ /* 0x000fe80003800000 */
[----:B------:R-:W-:Y:S05]  /*1ae0*/  @P5 BRA `(.L_x_487) ;  /* 0x0000000000105947 */ /* 0x000fea0003800000 */
[----:B------:R-:W-:Y:S01]  /*1af0*/  HFMA2.MMA R102, -RZ, RZ, 0, 0 ;  /* 0x00000000ff667435 */ /* 0x000fe200000001ff */
[----:B------:R-:W-:Y:S10]  /*1b00*/  @!P3 BRA `(.L_x_488) ;  /* 0x00000000001cb947 */ /* 0x000ff40003800000 */
[----:B-----5:R-:W-:Y:S01]  /*1b10*/  SHF.L.U32 R102, R35, 0x10, RZ ;  /* 0x0000001023667819 */ /* 0x020fe200000006ff */
[----:B------:R-:W-:Y:S06]  /*1b20*/  BRA `(.L_x_488) ;  /* 0x0000000000147947 */ /* 0x000fec0003800000 */
.L_x_487:
[----:B-----5:R-:W-:Y:S01]  /*1b30*/  SHF.L.U32 R36, R31, 0x10, RZ ;  /* 0x000000101f247819 */ /* 0x020fe200000006ff */
[----:B------:R-:W-:-:S04]  /*1b40*/  @P3 IMAD.U32 R37, R35, 0x10000, RZ ;  /* 0x0001000023253824 */ /* 0x000fc800078e00ff */
[----:B------:R-:W-:-:S04]  /*1b50*/  FMUL.FTZ R36, R36, UR8 ;  /* 0x0000000824247c20 */ /* 0x000fc80008410000 */
[----:B------:R-:W-:-:S04]  /*1b60*/  FMUL.FTZ R102, R17, R36 ;  /* 0x0000002411667220 */ /* 0x000fc80000410000 */
[----:B------:R-:W-:-:S07]  /*1b70*/  @P3 FADD.FTZ R102, R37, R102 ;  /* 0x0000006625663221 */ /* 0x000fce0000010000 */
.L_x_488:
[----:B------:R-:W-:Y:S05]  /*1b80*/  BSYNC B1 ;  /* 0x0000000000017941 */ /* 0x000fea0003800000 */
.L_x_486:
[----:B------:R-:W-:Y:S04]  /*1b90*/  BSSY B1, `(.L_x_489) ;  /* 0x000000e000017945 */ /* 0x000fe80003800000 */
[----:B------:R-:W-:Y:S05]  /*1ba0*/  @P5 BRA `(.L_x_490) ;  /* 0x0000000000145947 */ /* 0x000fea0003800000 */
[----:B------:R-:W-:Y:S01]  /*1bb0*/  MOV R103, RZ ;  /* 0x000000ff00677202 */ /* 0x000fe20000000f00 */
[----:B------:R-:W-:Y:S06]  /*1bc0*/  @!P3 BRA `(.L_x_491) ;  /* 0x000000000028b947 */ /* 0x000fec0003800000 */
[----:B-----5:R-:W-:-:S04]  /*1bd0*/  PRMT R103, R35, 0x7632, R103 ;  /* 0x0000763223677816 */ /* 0x020fc80000000067 */
[----:B------:R-:W-:Y:S01]  /*1be0*/  SHF.L.U32 R103, R103, 0x10, RZ ;  /* 0x0000001067677819 */ /* 0x000fe200000006ff */
[----:B------:R-:W-:Y:S06]  /*1bf0*/  BRA `(.L_x_491) ;  /* 0x00000000001c7947 */ /* 0x000fec0003800000 */
.L_x_490:
[----:B-----5:R-:W-:Y:S02]  /*1c00*/  PRMT R36, R31, 0x7632, R36 ;  /* 0x000076321f247816 */ /* 0x020fe40000000024 */
[----:B------:R-:W-:Y:S02]  /*1c10*/  @P3 PRMT R37, R35, 0x7632, R37 ;  /* 0x0000763223253816 */ /* 0x000fe40000000025 */
[----:B------:R-:W-:Y:S02]  /*1c20*/  SHF.L.U32 R36, R36, 0x10, RZ ;  /* 0x0000001024247819 */ /* 0x000fe400000006ff */
[----:B------:R-:W-:-:S03]  /*1c30*/  @P3 SHF.L.U32 R38, R37, 0x10, RZ ;  /* 0x0000001025263819 */ /* 0x000fc600000006ff */
[----:B------:R-:W-:-:S04]  /*1c40*/  FMUL.FTZ R36, R36, UR8 ;  /* 0x0000000824247c20 */ /* 0x000fc80008410000 */
[----:B------:R-:W-:-:S04]  /*1c50*/  FMUL.FTZ R103, R91, R36 ;  /* 0x000000245b677220 */ /* 0x000fc80000410000 */
[----:B------:R-:W-:-:S07]  /*1c60*/  @P3 FADD.FTZ R103, R38, R103 ;  /* 0x0000006726673221 */ /* 0x000fce0000010000 */
.L_x_491:
[----:B------:R-:W-:Y:S05]  /*1c70*/  BSYNC B1 ;  /* 0x0000000000017941 */ /* 0x000fea0003800000 */
.L_x_489:
[----:B------:R-:W0:Y:S01]  /*1c80*/  LDC.64 R116, c[0x0][0x238] ;  /* 0x00008e00ff747b82 */ /* 0x000e220000000a00 */
[----:B------:R-:W-:Y:S02]  /*1c90*/  F2FP.BF16.F32.PACK_AB R39, R103, R102 ;  /* 0x000000666727723e */ /* 0x000fe400000010ff */
[----:B------:R-:W-:Y:S02]  /*1ca0*/  F2FP.BF16.F32.PACK_AB R38, R101, R100 ;  /* 0x000000646526723e */ /* 0x000fe400000010ff */
[----:B------:R-:W-:Y:S02]  /*1cb0*/  F2FP.BF16.F32.PACK_AB R37, R50, R53 ;  /* 0x000000353225723e */ /* 0x000fe400000010ff */
[----:B------:R-:W-:Y:S02]  /*1cc0*/  F2FP.BF16.F32.PACK_AB R36, R52, R55 ;  /* 0x000000373424723e */ /* 0x000fe400000010ff */
[----:B------:R-:W-:Y:S01]  /*1cd0*/  IADD3 R120, R120, 0x20, RZ ;  /* 0x0000002078787810 */ /* 0x000fe20007ffe0ff */
[----:B0-----:R-:W-:-:S04]  /*1ce0*/  IMAD.WIDE.U32 R116, R119, 0x10, R116 ;  /* 0x0000001077747825 */ /* 0x001fc800078e0074 */
[----:B------:R-:W-:Y:S01]  /*1cf0*/  VIADD R119, R119, 0x20 ;  /* 0x0000002077777836 */ /* 0x000fe20000000000 */
[----:B------:R1:W-:Y:S06]  /*1d00*/  STG.E.128 desc[UR4][R116.64], R36 ;  /* 0x0000002474007986 */ /* 0x0003ec000c101d04 */
.L_x_467:
[----:B------:R-:W-:Y:S05]  /*1d10*/  BSYNC B0 ;  /* 0x0000000000007941 */ /* 0x000fea0003800000 */
.L_x_466:
        /* <DEDUP_REMOVED lines=17> */
.L_x_495:
[----:B-----5:R-:W-:Y:S02]  /*1e30*/  SHF.L.U32 R36, R28, 0x10, RZ ;  /* 0x000000101c247819 */ /* 0x020fe400000006ff */
[----:B------:R-:W-:-:S03]  /*1e40*/  @P3 SHF.L.U32 R39, R32, 0x10, RZ ;  /* 0x0000001020273819 */ /* 0x000fc600000006ff */
[----:B------:R-:W-:-:S04]  /*1e50*/  FMUL.FTZ R37, R36, UR8 ;  /* 0x0000000824257c20 */ /* 0x000fc80008410000 */
[----:B------:R-:W-:-:S04]  /*1e60*/  FMUL.FTZ R104, R16, R37 ;  /* 0x0000002510687220 */ /* 0x000fc80000410000 */
[----:B------:R-:W-:-:S07]  /*1e70*/  @P3 FADD.FTZ R104, R39, R104 ;  /* 0x0000006827683221 */ /* 0x000fce0000010000 */
.L_x_496:
[----:B------:R-:W-:Y:S05]  /*1e80*/  BSYNC B1 ;  /* 0x0000000000017941 */ /* 0x000fea0003800000 */
.L_x_494:
[----:B------:R-:W-:Y:S04]  /*1e90*/  BSSY B1, `(.L_x_497) ;  /* 0x000000e000017945 */ /* 0x000fe80003800000 */
[----:B------:R-:W-:Y:S05]  /*1ea0*/  @P4 BRA `(.L_x_498) ;  /* 0x0000000000144947 */ /* 0x000fea0003800000 */
[----:B------:R-:W-:Y:S01]  /*1eb0*/  MOV R105, RZ ;  /* 0x000000ff00697202 */ /* 0x000fe20000000f00 */
[----:B------:R-:W-:Y:S06]  /*1ec0*/  @!P3 BRA `(.L_x_499) ;  /* 0x000000000028b947 */ /* 0x000fec0003800000 */
[----:B-----5:R-:W-:-:S05]  /*1ed0*/  PRMT R105, R32, 0x7632, R105 ;  /* 0x0000763220697816 */ /* 0x020fca0000000069 */
[----:B------:R-:W-:Y:S01]  /*1ee0*/  IMAD.U32 R105, R105, 0x10000, RZ ;  /* 0x0001000069697824 */ /* 0x000fe200078e00ff */
[----:B------:R-:W-:Y:S06]  /*1ef0*/  BRA `(.L_x_499) ;  /* 0x00000000001c7947 */ /* 0x000fec0003800000 */
.L_x_498:
[----:B-----5:R-:W-:Y:S02]  /*1f00*/  PRMT R36, R28, 0x7632, R36 ;  /* 0x000076321c247816 */ /* 0x020fe40000000024 */
[----:B------:R-:W-:Y:S02]  /*1f10*/  @P3 PRMT R37, R32, 0x7632, R37 ;  /* 0x0000763220253816 */ /* 0x000fe40000000025 */
[----:B------:R-:W-:-:S05]  /*1f20*/  SHF.L.U32 R36, R36, 0x10, RZ ;  /* 0x0000001024247819 */ /* 0x000fca00000006ff */
[----:B------:R-:W-:Y:S01]  /*1f30*/  FMUL.FTZ R105, R36, UR8 ;  /* 0x0000000824697c20 */ /* 0x000fe20008410000 */
[----:B------:R-:W-:-:S03]  /*1f40*/  @P3 SHF.L.U32 R36, R37, 0x10, RZ ;  /* 0x0000001025243819 */ /* 0x000fc600000006ff */
[----:B------:R-:W-:-:S04]  /*1f50*/  FMUL.FTZ R105, R90, R105 ;  /* 0x000000695a697220 */ /* 0x000fc80000410000 */
[----:B------:R-:W-:-:S07]  /*1f60*/  @P3 FADD.FTZ R105, R36, R105 ;  /* 0x0000006924693221 */ /* 0x000fce0000010000 */
.L_x_499:
[----:B------:R-:W-:Y:S05]  /*1f70*/  BSYNC B1 ;  /* 0x0000000000017941 */ /* 0x000fea0003800000 */
.L_x_497:
[----:B------:R-:W-:Y:S04]  /*1f80*/  BSSY B1, `(.L_x_500) ;  /* 0x000000b000017945 */ /* 0x000fe80003800000 */
[----:B------:R-:W-:Y:S05]  /*1f90*/  @P4 BRA `(.L_x_501) ;  /* 0x0000000000104947 */ /* 0x000fea0003800000 */
[----:B------:R-:W-:Y:S01]  /*1fa0*/  HFMA2.MMA R106, -RZ, RZ, 0, 0 ;  /* 0x00000000ff6a7435 */ /* 0x000fe200000001ff */
[----:B------:R-:W-:Y:S10]  /*1fb0*/  @!P3 BRA `(.L_x_502) ;  /* 0x00000000001cb947 */ /* 0x000ff40003800000 */
[----:B-----5:R-:W-:Y:S01]  /*1fc0*/  SHF.L.U32 R106, R33, 0x10, RZ ;  /* 0x00000010216a7819 */ /* 0x020fe200000006ff */
[----:B------:R-:W-:Y:S06]  /*1fd0*/  BRA `(.L_x_502) ;  /* 0x0000000000147947 */ /* 0x000fec0003800000 */
.L_x_501:
[----:B-----5:R-:W-:Y:S01]  /*1fe0*/  SHF.L.U32 R36, R29, 0x10, RZ ;  /* 0x000000101d247819 */ /* 0x020fe200000006ff */
[----:B------:R-:W-:-:S04]  /*1ff0*/  @P3 IMAD.U32 R37, R33, 0x10000, RZ ;  /* 0x0001000021253824 */ /* 0x000fc800078e00ff */
[----:B------:R-:W-:-:S04]  /*2000*/  FMUL.FTZ R36, R36, UR8 ;  /* 0x0000000824247c20 */ /* 0x000fc80008410000 */
[----:B------:R-:W-:-:S04]  /*2010*/  FMUL.FTZ R106, R15, R36 ;  /* 0x000000240f6a7220 */ /* 0x000fc80000410000 */
[----:B------:R-:W-:-:S07]  /*2020*/  @P3 FADD.FTZ R106, R37, R106 ;  /* 0x0000006a256a3221 */ /* 0x000fce0000010000 */
.L_x_502:
[----:B------:R-:W-:Y:S05]  /*2030*/  BSYNC B1 ;  /* 0x0000000000017941 */ /* 0x000fea0003800000 */
.L_x_500:
[----:B------:R-:W-:Y:S04]  /*2040*/  BSSY B1, `(.L_x_503) ;  /* 0x000000e000017945 */ /* 0x000fe80003800000 */
[----:B------:R-:W-:Y:S05]  /*2050*/  @P4 BRA `(.L_x_504) ;  /* 0x0000000000144947 */ /* 0x000fea0003800000 */
[----:B------:R-:W-:Y:S01]  /*2060*/  MOV R107, RZ ;  /* 0x000000ff006b7202 */ /* 0x000fe20000000f00 */
[----:B------:R-:W-:Y:S06]  /*2070*/  @!P3 BRA `(.L_x_505) ;  /* 0x000000000028b947 */ /* 0x000fec0003800000 */
[----:B-----5:R-:W-:-:S04]  /*2080*/  PRMT R107, R33, 0x7632, R107 ;  /* 0x00007632216b7816 */ /* 0x020fc8000000006b */
[----:B------:R-:W-:Y:S01]  /*2090*/  SHF.L.U32 R107, R107, 0x10, RZ ;  /* 0x000000106b6b7819 */ /* 0x000fe200000006ff */
[----:B------:R-:W-:Y:S06]  /*20a0*/  BRA `(.L_x_505) ;  /* 0x00000000001c7947 */ /* 0x000fec0003800000 */
.L_x_504:
[----:B-----5:R-:W-:Y:S02]  /*20b0*/  PRMT R36, R29, 0x7632, R36 ;  /* 0x000076321d247816 */ /* 0x020fe40000000024 */
[----:B------:R-:W-:Y:S02]  /*20c0*/  @P3 PRMT R37, R33, 0x7632, R37 ;  /* 0x0000763221253816 */ /* 0x000fe40000000025 */
[----:B------:R-:W-:Y:S02]  /*20d0*/  SHF.L.U32 R36, R36, 0x10, RZ ;  /* 0x0000001024247819 */ /* 0x000fe400000006ff */
[----:B------:R-:W-:-:S03]  /*20e0*/  @P3 SHF.L.U32 R38, R37, 0x10, RZ ;  /* 0x0000001025263819 */ /* 0x000fc600000006ff */
[----:B------:R-:W-:-:S04]  /*20f0*/  FMUL.FTZ R36, R36, UR8 ;  /* 0x0000000824247c20 */ /* 0x000fc80008410000 */
[----:B------:R-:W-:-:S04]  /*2100*/  FMUL.FTZ R107, R89, R36 ;  /* 0x00000024596b7220 */ /* 0x000fc80000410000 */
[----:B------:R-:W-:-:S07]  /*2110*/  @P3 FADD.FTZ R107, R38, R107 ;  /* 0x0000006b266b3221 */ /* 0x000fce0000010000 */
.L_x_505:
[----:B------:R-:W-:Y:S05]  /*2120*/  BSYNC B1 ;  /* 0x0000000000017941 */ /* 0x000fea0003800000 */
.L_x_503:
[----:B------:R-:W-:Y:S04]  /*2130*/  BSSY B1, `(.L_x_506) ;  /* 0x000000b000017945 */ /* 0x000fe80003800000 */
[----:B------:R-:W-:Y:S05]  /*2140*/  @P4 BRA `(.L_x_507) ;  /* 0x0000000000104947 */ /* 0x000fea0003800000 */
[----:B------:R-:W-:Y:S01]  /*2150*/  HFMA2.MMA R108, -RZ, RZ, 0, 0 ;  /* 0x00000000ff6c7435 */ /* 0x000fe200000001ff */
[----:B------:R-:W-:Y:S10]  /*2160*/  @!P3 BRA `(.L_x_508) ;  /* 0x00000000001cb947 */ /* 0x000ff40003800000 */
[----:B-----5:R-:W-:Y:S01]  /*2170*/  IMAD.U32 R108, R34, 0x10000, RZ ;  /* 0x00010000226c7824 */ /* 0x020fe200078e00ff */
[----:B------:R-:W-:Y:S06]  /*2180*/  BRA `(.L_x_508) ;  /* 0x0000000000147947 */ /* 0x000fec0003800000 */
.L_x_507:
[----:B-----5:R-:W-:Y:S02]  /*2190*/  SHF.L.U32 R36, R30, 0x10, RZ ;  /* 0x000000101e247819 */ /* 0x020fe400000006ff */
[----:B------:R-:W-:-:S03]  /*21a0*/  @P3 SHF.L.U32 R39, R34, 0x10, RZ ;  /* 0x0000001022273819 */ /* 0x000fc600000006ff */
[----:B------:R-:W-:-:S04]  /*21b0*/  FMUL.FTZ R37, R36, UR8 ;  /* 0x0000000824257c20 */ /* 0x000fc80008410000 */
[----:B------:R-:W-:-:S04]  /*21c0*/  FMUL.FTZ R108, R14, R37 ;  /* 0x000000250e6c7220 */ /* 0x000fc80000410000 */
[----:B------:R-:W-:-:S07]  /*21d0*/  @P3 FADD.FTZ R108, R39, R108 ;  /* 0x0000006c276c3221 */ /* 0x000fce0000010000 */
.L_x_508:
[----:B------:R-:W-:Y:S05]  /*21e0*/  BSYNC B1 ;  /* 0x0000000000017941 */ /* 0x000fea0003800000 */
.L_x_506:
[----:B------:R-:W-:Y:S04]  /*21f0*/  BSSY B1, `(.L_x_509) ;  /* 0x000000e000017945 */ /* 0x000fe80003800000 */
[----:B------:R-:W-:Y:S05]  /*2200*/  @P4 BRA `(.L_x_510) ;  /* 0x0000000000144947 */ /* 0x000fea0003800000 */
[----:B------:R-:W-:Y:S01]  /*2210*/  MOV R109, RZ ;  /* 0x000000ff006d7202 */ /* 0x000fe20000000f00 */
[----:B------:R-:W-:Y:S06]  /*2220*/  @!P3 BRA `(.L_x_511) ;  /* 0x000000000028b947 */ /* 0x000fec0003800000 */
[----:B-----5:R-:W-:-:S04]  /*2230*/  PRMT R109, R34, 0x7632, R109 ;  /* 0x00007632226d7816 */ /* 0x020fc8000000006d */
[----:B------:R-:W-:Y:S01]  /*2240*/  SHF.L.U32 R109, R109, 0x10, RZ ;  /* 0x000000106d6d7819 */ /* 0x000fe200000006ff */
[----:B------:R-:W-:Y:S06]  /*2250*/  BRA `(.L_x_511) ;  /* 0x00000000001c7947 */ /* 0x000fec0003800000 */
.L_x_510:
[----:B-----5:R-:W-:Y:S02]  /*2260*/  PRMT R36, R30, 0x7632, R36 ;  /* 0x000076321e247816 */ /* 0x020fe40000000024 */
[----:B------:R-:W-:Y:S02]  /*2270*/  @P3 PRMT R37, R34, 0x7632, R37 ;  /* 0x0000763222253816 */ /* 0x000fe40000000025 */
[----:B------:R-:W-:-:S05]  /*2280*/  SHF.L.U32 R36, R36, 0x10, RZ ;  /* 0x0000001024247819 */ /* 0x000fca00000006ff */
[----:B------:R-:W-:Y:S01]  /*2290*/  FMUL.FTZ R109, R36, UR8 ;  /* 0x00000008246d7c20 */ /* 0x000fe20008410000 */
[----:B------:R-:W-:-:S03]  /*22a0*/  @P3 IMAD.U32 R36, R37, 0x10000, RZ ;  /* 0x0001000025243824 */ /* 0x000fc600078e00ff */
[----:B------:R-:W-:-:S04]  /*22b0*/  FMUL.FTZ R109, R88, R109 ;  /* 0x0000006d586d7220 */ /* 0x000fc80000410000 */
[----:B------:R-:W-:-:S07]  /*22c0*/  @P3 FADD.FTZ R109, R36, R109 ;  /* 0x0000006d246d3221 */ /* 0x000fce0000010000 */
.L_x_511:
[----:B------:R-:W-:Y:S05]  /*22d0*/  BSYNC B1 ;  /* 0x0000000000017941 */ /* 0x000fea0003800000 */
.L_x_509:
[----:B------:R-:W-:Y:S04]  /*22e0*/  BSSY B1, `(.L_x_512) ;  /* 0x000000b000017945 */ /* 0x000fe80003800000 */
[----:B------:R-:W-:Y:S05]  /*22f0*/  @P4 BRA `(.L_x_513) ;  /* 0x0000000000104947 */ /* 0x000fea0003800000 */
[----:B------:R-:W-:Y:S01]  /*2300*/  HFMA2.MMA R110, -RZ, RZ, 0, 0 ;  /* 0x00000000ff6e7435 */ /* 0x000fe200000001ff */
[----:B------:R-:W-:Y:S10]  /*2310*/  @!P3 BRA `(.L_x_514) ;  /* 0x00000000001cb947 */ /* 0x000ff40003800000 */
[----:B-----5:R-:W-:Y:S01]  /*2320*/  SHF.L.U32 R110, R35, 0x10, RZ ;  /* 0x00000010236e7819 */ /* 0x020fe200000006ff */
[----:B------:R-:W-:Y:S06]  /*2330*/  BRA `(.L_x_514) ;  /* 0x0000000000147947 */ /* 0x000fec0003800000 */
.L_x_513:
[----:B-----5:R-:W-:Y:S02]  /*2340*/  SHF.L.U32 R36, R31, 0x10, RZ ;  /* 0x000000101f247819 */ /* 0x020fe400000006ff */
[----:B------:R-:W-:-:S03]  /*2350*/  @P3 SHF.L.U32 R37, R35, 0x10, RZ ;  /* 0x0000001023253819 */ /* 0x000fc600000006ff */
[----:B------:R-:W-:-:S04]  /*2360*/  FMUL.FTZ R36, R36, UR8 ;  /* 0x0000000824247c20 */ /* 0x000fc80008410000 */
[----:B------:R-:W-:-:S04]  /*2370*/  FMUL.FTZ R110, R13, R36 ;  /* 0x000000240d6e7220 */ /* 0x000fc80000410000 */
[----:B------:R-:W-:-:S07]  /*2380*/  @P3 FADD.FTZ R110, R37, R110 ;  /* 0x0000006e256e3221 */ /* 0x000fce0000010000 */
.L_x_514:
[----:B------:R-:W-:Y:S05]  /*2390*/  BSYNC B1 ;  /* 0x0000000000017941 */ /* 0x000fea0003800000 */
.L_x_512:
[----:B------:R-:W-:Y:S04]  /*23a0*/  BSSY B1, `(.L_x_515) ;  /* 0x000000e000017945 */ /* 0x000fe80003800000 */
[----:B------:R-:W-:Y:S05]  /*23b0*/  @P4 BRA `(.L_x_516) ;  /* 0x0000000000144947 */ /* 0x000fea0003800000 */
[----:B------:R-:W-:Y:S01]  /*23c0*/  MOV R111, RZ ;  /* 0x000000ff006f7202 */ /* 0x000fe20000000f00 */
[----:B------:R-:W-:Y:S06]  /*23d0*/  @!P3 BRA `(.L_x_517) ;  /* 0x000000000028b947 */ /* 0x000fec0003800000 */
[----:B-----5:R-:W-:-:S05]  /*23e0*/  PRMT R111, R35, 0x7632, R111 ;  /* 0x00007632236f7816 */ /* 0x020fca000000006f */
[----:B------:R-:W-:Y:S01]  /*23f0*/  IMAD.U32 R111, R111, 0x10000, RZ ;  /* 0x000100006f6f7824 */ /* 0x000fe200078e00ff */
[----:B------:R-:W-:Y:S06]  /*2400*/  BRA `(.L_x_517) ;  /* 0x00000000001c7947 */ /* 0x000fec0003800000 */
.L_x_516:
[----:B-----5:R-:W-:Y:S02]  /*2410*/  PRMT R36, R31, 0x7632, R36 ;  /* 0x000076321f247816 */ /* 0x020fe40000000024 */
[----:B------:R-:W-:Y:S02]  /*2420*/  @P3 PRMT R37, R35, 0x7632, R37 ;  /* 0x0000763223253816 */ /* 0x000fe40000000025 */
[----:B------:R-:W-:-:S05]  /*2430*/  SHF.L.U32 R36, R36, 0x10, RZ ;  /* 0x0000001024247819 */ /* 0x000fca00000006ff */
[----:B------:R-:W-:Y:S01]  /*2440*/  FMUL.FTZ R111, R36, UR8 ;  /* 0x00000008246f7c20 */ /* 0x000fe20008410000 */
[----:B------:R-:W-:-:S03]  /*2450*/  @P3 SHF.L.U32 R36, R37, 0x10, RZ ;  /* 0x0000001025243819 */ /* 0x000fc600000006ff */
[----:B------:R-:W-:-:S04]  /*2460*/  FMUL.FTZ R111, R86, R111 ;  /* 0x0000006f566f7220 */ /* 0x000fc80000410000 */
[----:B------:R-:W-:-:S07]  /*2470*/  @P3 FADD.FTZ R111, R36, R111 ;  /* 0x0000006f246f3221 */ /* 0x000fce0000010000 */
.L_x_517:
[----:B------:R-:W-:Y:S05]  /*2480*/  BSYNC B1 ;  /* 0x0000000000017941 */ /* 0x000fea0003800000 */
.L_x_515:
[----:B------:R-:W0:Y:S01]  /*2490*/  LDC.64 R116, c[0x0][0x238] ;  /* 0x00008e00ff747b82 */ /* 0x000e220000000a00 */
[----:B------:R-:W-:Y:S02]  /*24a0*/  F2FP.BF16.F32.PACK_AB R39, R111, R110 ;  /* 0x0000006e6f27723e */ /* 0x000fe400000010ff */
[----:B------:R-:W-:Y:S02]  /*24b0*/  F2FP.BF16.F32.PACK_AB R38, R109, R108 ;  /* 0x0000006c6d26723e */ /* 0x000fe400000010ff */
[----:B------:R-:W-:Y:S02]  /*24c0*/  F2FP.BF16.F32.PACK_AB R37, R107, R106 ;  /* 0x0000006a6b25723e */ /* 0x000fe400000010ff */
[----:B------:R-:W-:Y:S01]  /*24d0*/  F2FP.BF16.F32.PACK_AB R36, R105, R104 ;  /* 0x000000686924723e */ /* 0x000fe200000010ff */
[----:B0-----:R-:W-:-:S05]  /*24e0*/  IMAD.WIDE.U32 R116, R119, 0x10, R116 ;  /* 0x0000001077747825 */ /* 0x001fca00078e0074 */
[----:B------:R2:W-:Y:S02]  /*24f0*/  STG.E.128 desc[UR4][R116.64], R36 ;  /* 0x0000002474007986 */ /* 0x0005e4000c101d04 */
.L_x_493:
[----:B------:R-:W-:Y:S05]  /*2500*/  BSYNC B0 ;  /* 0x0000000000007941 */ /* 0x000fea0003800000 */
.L_x_492:
[----:B012---:R-:W-:Y:S01]  /*2510*/  FADD.FTZ R37, RZ, R63 ;  /* 0x0000003fff257221 */ /* 0x007fe20000010000 */
[C---:B------:R-:W-:Y:S01]  /*2520*/  ISETP.GT.U32.AND P3, PT, R25.reuse, 0x3f, PT ;  /* 0x0000003f1900780c */ /* 0x040fe20003f64070 */
[----:B------:R-:W-:Y:S01]  /*2530*/  UMOV UR10, 0xffffffff ;  /* 0xffffffff000a7882 */ /* 0x000fe20000000000 */
[----:B------:R-:W-:Y:S01]  /*2540*/  ISETP.GT.U32.AND P4, PT, R25, 0x5f, PT ;  /* 0x0000005f1900780c */ /* 0x000fe20003f84070 */
[----:B------:R-:W-:Y:S01]  /*2550*/  FADD.FTZ R36, R60, R37 ;  /* 0x000000253c247221 */ /* 0x000fe20000010000 */
[----:B------:R-:W-:Y:S02]  /*2560*/  LOP3.LUT P5, RZ, R27, 0x1f, RZ, 0xc0, !PT ;  /* 0x0000001f1bff7812 */ /* 0x000fe400078ac0ff */
[----:B------:R-:W-:Y:S01]  /*2570*/  SHF.R.S32.HI R117, RZ, 0x1f, R112 ;  /* 0x0000001fff757819 */ /* 0x000fe20000011470 */
        /* <DEDUP_REMOVED lines=32> */
[----:B-1----:R-:W-:-:S05]  /*2780*/  FADD.FTZ R122, R121, R122 ;  /* 0x0000007a797a7221 */ /* 0x002fca0000010000 */
[----:B------:R-:W1:Y:S02]  /*2790*/  SHFL.BFLY PT, R119, R122, 0x10, 0x1f ;  /* 0x0e001f007a777f89 */ /* 0x000e6400000e0000 */
[----:B-1----:R-:W-:-:S04]  /*27a0*/  FADD.FTZ R38, R122, R119 ;  /* 0x000000777a267221 */ /* 0x002fc80000010000 */
[----:B0-----:R-:W-:-:S04]  /*27b0*/  FMUL.FTZ R119, R38, R37 ;  /* 0x0000002526777220 */ /* 0x001fc80000410000 */
        /* <DEDUP_REMOVED lines=58> */
.L_x_537:
[----:B-1----:R-:W-:Y:S01]  /*2b60*/  FADD.FTZ R116, R120, R125 ;  /* 0x0000007d78747221 */ /* 0x002fe20000010000 */
[----:B------:R-:W1:Y:S01]  /*2b70*/  @!P5 LDC.64 R38, c[0x0][0x258] ;  /* 0x00009600ff26db82 */ /* 0x000e620000000a00 */
[----:B------:R-:W-:Y:S01]  /*2b80*/  FMUL.FTZ R118, R119, R119 ;  /* 0x0000007777767220 */ /* 0x000fe20000410000 */
[----:B------:R-:W-:Y:S01]  /*2b90*/  ISETP.NE.AND P6, PT, R113, RZ, PT ;  /* 0x000000ff7100720c */ /* 0x000fe20003fc5270 */
[----:B------:R-:W-:Y:S01]  /*2ba0*/  FFMA.FTZ R116, R116, R37, UR9 ;  /* 0x0000000974747e23 */ /* 0x000fe20008010025 */
[----:B------:R-:W-:Y:S02]  /*2bb0*/  BSSY B0, `(.L_x_519) ;  /* 0x000007a000007945 */ /* 0x000fe40003800000 */
[----:B------:R-:W-:Y:S02]  /*2bc0*/  FSEL R121, R118, RZ, P6 ;  /* 0x000000ff76797208 */ /* 0x000fe40003000000 */
[----:B------:R-:W2:Y:S03]  /*2bd0*/  @!P5 LDC.64 R36, c[0x0][0x250] ;  /* 0x00009400ff24db82 */ /* 0x000ea60000000a00 */
[----:B------:R-:W-:-:S06]  /*2be0*/  FADD.FTZ R116, R116, R121 ;  /* 0x0000007974747221 */ /* 0x000fcc0000010000 */
[----:B------:R-:W3:Y:S01]  /*2bf0*/  MUFU.RSQ R116, R116 ;  /* 0x0000007400747308 */ /* 0x000ee20000001400 */
[----:B-1----:R-:W-:-:S04]  /*2c00*/  @!P5 LEA R38, P4, R112, R38, 0x2 ;  /* 0x000000267026d211 */ /* 0x002fc800078810ff */
[C---:B------:R-:W-:Y:S02]  /*2c10*/  @!P5 LEA.HI.X R39, R112.reuse, R39, R117, 0x2, P4 ;  /* 0x000000277027d211 */ /* 0x040fe400020f1475 */
[----:B--2---:R-:W-:-:S04]  /*2c20*/  @!P5 LEA R36, P3, R112, R36, 0x2 ;  /* 0x000000247024d211 */ /* 0x004fc800078610ff */
[----:B------:R-:W-:Y:S02]  /*2c30*/  @!P5 LEA.HI.X R37, R112, R37, R117, 0x2, P3 ;  /* 0x000000257025d211 */ /* 0x000fe400018f1475 */
[----:B-----5:R-:W-:-:S03]  /*2c40*/  ISETP.GE.AND P3, PT, R114, 0x1, PT ;  /* 0x000000017200780c */ /* 0x020fc60003f66270 */
[----:B------:R1:W-:Y:S04]  /*2c50*/  @!P5 STG.E desc[UR4][R36.64], R119 ;  /* 0x000000772400d986 */ /* 0x0003e8000c101904 */
[----:B---3--:R1:W-:Y:S06]  /*2c60*/  @!P5 STG.E desc[UR4][R38.64], R116 ;  /* 0x000000742600d986 */ /* 0x0083ec000c101904 */
[----:B------:R-:W-:Y:S05]  /*2c70*/  @!P3 BRA `(.L_x_520) ;  /* 0x0000000400b4b947 */ /* 0x000fea0003800000 */
[----:B------:R-:W-:Y:S01]  /*2c80*/  IADD3 R114, R114, -0x1, RZ ;  /* 0xffffffff72727810 */ /* 0x000fe20007ffe0ff */
[----:B------:R-:W-:Y:S01]  /*2c90*/  BSSY B1, `(.L_x_521) ;  /* 0x0000028000017945 */ /* 0x000fe20003800000 */
[----:B------:R-:W-:Y:S02]  /*2ca0*/  LOP3.LUT R26, R27, 0x1f, RZ, 0xc0, !PT ;  /* 0x0000001f1b1a7812 */ /* 0x000fe400078ec0ff */
[----:B------:R-:W-:Y:S01]  /*2cb0*/  FSEL R118, R119, RZ, !P6 ;  /* 0x000000ff77767208 */ /* 0x000fe20007000000 */
[----:B------:R-:W-:-:S05]  /*2cc0*/  IMAD R114, R114, R115, RZ ;  /* 0x0000007372727224 */ /* 0x000fca00078e02ff */
[----:B-1----:R-:W-:-:S04]  /*2cd0*/  SHF.R.S32.HI R37, RZ, 0x1f, R114 ;  /* 0x0000001fff257819 */ /* 0x002fc80000011472 */
[----:B------:R-:W-:-:S04]  /*2ce0*/  LEA.HI R37, R37, R114, RZ, 0x3 ;  /* 0x0000007225257211 */ /* 0x000fc800078f18ff */
[----:B------:R-:W-:Y:S01]  /*2cf0*/  LEA.HI.SX32 R117, R37, R26, 0x1d ;  /* 0x0000001a25757211 */ /* 0x000fe200078feaff */
[----:B------:R-:W-:Y:S06]  /*2d00*/  @!P2 BRA `(.L_x_522) ;  /* 0x000000000080a947 */ /* 0x000fec0003800000 */
[--C-:B------:R-:W-:Y:S01]  /*2d10*/  FADD.FTZ R37, R63, -R118.reuse ;  /* 0x800000763f257221 */ /* 0x100fe20000010000 */
[--C-:B------:R-:W-:Y:S01]  /*2d20*/  FADD.FTZ R39, R60, -R118.reuse ;  /* 0x800000763c277221 */ /* 0x100fe20000010000 */
[----:B------:R-:W1:Y:S01]  /*2d30*/  LDC.64 R114, c[0x0][0x2b8] ;  /* 0x0000ae00ff727b82 */ /* 0x000e620000000a00 */
[--C-:B------:R-:W-:Y:S01]  /*2d40*/  FADD.FTZ R119, R58, -R118.reuse ;  /* 0x800000763a777221 */ /* 0x100fe20000010000 */
[C---:B------:R-:W-:Y:S01]  /*2d50*/  FMUL.FTZ R37, R116.reuse, R37 ;  /* 0x0000002574257220 */ /* 0x040fe20000410000 */
[----:B------:R-:W-:Y:S01]  /*2d60*/  FMUL.FTZ R39, R116, R39 ;  /* 0x0000002774277220 */ /* 0x000fe20000410000 */
[--C-:B------:R-:W-:Y:S01]  /*2d70*/  FADD.FTZ R121, R57, -R118.reuse ;  /* 0x8000007639797221 */ /* 0x100fe20000010000 */
[----:B------:R-:W-:Y:S01]  /*2d80*/  FADD.FTZ R123, R54, -R118 ;  /* 0x80000076367b7221 */ /* 0x000fe20000010000 */
[----:B------:R-:W-:Y:S01]  /*2d90*/  FFMA.FTZ R36, R12, R37, R41 ;  /* 0x000000250c247223 */ /* 0x000fe20000010029 */
[----:B------:R-:W-:Y:S01]  /*2da0*/  FFMA.FTZ R39, R87, R39, R74 ;  /* 0x0000002757277223 */ /* 0x000fe2000001004a */
[----:B------:R-:W-:Y:S01]  /*2db0*/  FADD.FTZ R37, R61, -R118 ;  /* 0x800000763d257221 */ /* 0x000fe20000010000 */
[C---:B------:R-:W-:Y:S01]  /*2dc0*/  FMUL.FTZ R119, R116.reuse, R119 ;  /* 0x0000007774777220 */ /* 0x040fe20000410000 */
[----:B------:R-:W-:-:S02]  /*2dd0*/  FMUL.FTZ R121, R116, R121 ;  /* 0x0000007974797220 */ /* 0x000fc40000410000 */
[----:B------:R-:W-:Y:S01]  /*2de0*/  F2FP.BF16.F32.PACK_AB R36, R39, R36 ;  /* 0x000000242724723e */ /* 0x000fe200000010ff */
[----:B------:R-:W-:Y:S01]  /*2df0*/  FMUL.FTZ R39, R116, R37 ;  /* 0x0000002574277220 */ /* 0x000fe20000410000 */
[----:B------:R-:W-:Y:S01]  /*2e00*/  FADD.FTZ R37, R59, -R118 ;  /* 0x800000763b257221 */ /* 0x000fe20000010000 */
[----:B------:R-:W-:Y:S01]  /*2e10*/  FFMA.FTZ R122, R84, R119, R73 ;  /* 0x00000077547a7223 */ /* 0x000fe20000010049 */
[----:B------:R-:W-:Y:S01]  /*2e20*/  FFMA.FTZ R121, R9, R121, R42 ;  /* 0x0000007909797223 */ /* 0x000fe2000001002a */
[----:B------:R-:W-:Y:S01]  /*2e30*/  FFMA.FTZ R39, R11, R39, R40 ;  /* 0x000000270b277223 */ /* 0x000fe20000010028 */
[----:B------:R-:W-:Y:S01]  /*2e40*/  FMUL.FTZ R38, R116, R37 ;  /* 0x0000002574267220 */ /* 0x000fe20000410000 */
[----:B------:R-:W-:-:S03]  /*2e50*/  FADD.FTZ R37, R56, -R118 ;  /* 0x8000007638257221 */ /* 0x000fc60000010000 */
[----:B------:R-:W-:Y:S01]  /*2e60*/  FFMA.FTZ R38, R10, R38, R43 ;  /* 0x000000260a267223 */ /* 0x000fe2000001002b */
[C---:B0-----:R-:W-:Y:S01]  /*2e70*/  FMUL.FTZ R120, R116.reuse, R37 ;  /* 0x0000002574787220 */ /* 0x041fe20000410000 */
[----:B------:R-:W-:Y:S01]  /*2e80*/  FMUL.FTZ R37, R116, R123 ;  /* 0x0000007b74257220 */ /* 0x000fe20000410000 */
[C---:B-1----:R-:W-:Y:S01]  /*2e90*/  IMAD.WIDE.U32 R114, R117.reuse, 0x10, R114 ;  /* 0x0000001075727825 */ /* 0x042fe200078e0072 */
[----:B------:R-:W-:-:S03]  /*2ea0*/  IADD3 R117, R117, 0x20, RZ ;  /* 0x0000002075757810 */ /* 0x000fc60007ffe0ff */
[----:B------:R-:W-:Y:S01]  /*2eb0*/  FFMA.FTZ R119, R85, R120, R72 ;  /* 0x0000007855777223 */ /* 0x000fe20000010048 */
[----:B------:R-:W-:Y:S01]  /*2ec0*/  FFMA.FTZ R120, R82, R37, R71 ;  /* 0x0000002552787223 */ /* 0x000fe20000010047 */
[----:B------:R-:W-:-:S03]  /*2ed0*/  F2FP.BF16.F32.PACK_AB R37, R122, R39 ;  /* 0x000000277a25723e */ /* 0x000fc600000010ff */
[----:B------:R-:W-:Y:S02]  /*2ee0*/  F2FP.BF16.F32.PACK_AB R38, R119, R38 ;  /* 0x000000267726723e */ /* 0x000fe400000010ff */
[----:B------:R-:W-:-:S05]  /*2ef0*/  F2FP.BF16.F32.PACK_AB R39, R120, R121 ;  /* 0x000000797827723e */ /* 0x000fca00000010ff */
[----:B------:R1:W-:Y:S02]  /*2f00*/  STG.E.128 desc[UR4][R114.64], R36 ;  /* 0x0000002472007986 */ /* 0x0003e4000c101d04 */
.L_x_522:
[----:B------:R-:W-:Y:S05]  /*2f10*/  BSYNC B1 ;  /* 0x0000000000017941 */ /* 0x000fea0003800000 */
.L_x_521:
[----:B------:R-:W-:Y:S04]  /*2f20*/  BSSY B1, `(.L_x_523) ;  /* 0x0000022000017945 */ /* 0x000fe80003800000 */
[----:B------:R-:W-:Y:S05]  /*2f30*/  @!P1 BRA `(.L_x_524) ;  /* 0x0000000000809947 */ /* 0x000fea0003800000 */
[--C-:B-1----:R-:W-:Y:S01]  /*2f40*/  FADD.FTZ R37, R55, -R118.reuse ;  /* 0x8000007637257221 */ /* 0x102fe20000010000 */
        /* <DEDUP_REMOVED lines=31> */
.L_x_524:
[----:B------:R-:W-:Y:S05]  /*3140*/  BSYNC B1 ;  /* 0x0000000000017941 */ /* 0x000fea0003800000 */
.L_x_523:
[----:B------:R-:W-:Y:S05]  /*3150*/  @!P0 BRA `(.L_x_520) ;  /* 0x00000000007c8947 */ /* 0x000fea0003800000 */
[--C-:B-12---:R-:W-:Y:S01]  /*3160*/  FADD.FTZ R115, R110, -R118.reuse ;  /* 0x800000766e737221 */ /* 0x106fe20000010000 */
        /* <DEDUP_REMOVED lines=8> */
[C---:B0-----:R-:W-:Y:S01]  /*31f0*/  FMUL.FTZ R120, R116.reuse, R36 ;  /* 0x0000002474787220 */ /* 0x041fe20000410000 */
[----:B------:R-:W0:Y:S01]  /*3200*/  LDC.64 R114, c[0x0][0x2b8] ;  /* 0x0000ae00ff727b82 */ /* 0x000e220000000a00 */
[----:B------:R-:W-:Y:S01]  /*3210*/  FMUL.FTZ R38, R116, R123 ;  /* 0x0000007b74267220 */ /* 0x000fe20000410000 */
[----:B------:R-:W-:Y:S01]  /*3220*/  FFMA.FTZ R118, R0, R118, R99 ;  /* 0x0000007600767223 */ /* 0x000fe20000010063 */
[----:B------:R-:W-:Y:S01]  /*3230*/  FFMA.FTZ R123, R75, R120, R62 ;  /* 0x000000784b7b7223 */ /* 0x000fe2000001003e */
[C---:B------:R-:W-:Y:S01]  /*3240*/  FMUL.FTZ R119, R116.reuse, R119 ;  /* 0x0000007774777220 */ /* 0x040fe20000410000 */
[C---:B------:R-:W-:Y:S01]  /*3250*/  FMUL.FTZ R36, R116.reuse, R125 ;  /* 0x0000007d74247220 */ /* 0x040fe20000410000 */
[C---:B------:R-:W-:Y:S01]  /*3260*/  FMUL.FTZ R121, R116.reuse, R121 ;  /* 0x0000007974797220 */ /* 0x040fe20000410000 */
[C---:B------:R-:W-:Y:S01]  /*3270*/  FMUL.FTZ R37, R116.reuse, R37 ;  /* 0x0000002574257220 */ /* 0x040fe20000410000 */
[----:B------:R-:W-:Y:S01]  /*3280*/  FMUL.FTZ R120, R116, R39 ;  /* 0x0000002774787220 */ /* 0x000fe20000410000 */
[----:B------:R-:W-:Y:S01]  /*3290*/  F2FP.BF16.F32.PACK_AB R39, R123, R118 ;  /* 0x000000767b27723e */ /* 0x000fe200000010ff */
[----:B------:R-:W-:Y:S01]  /*32a0*/  FFMA.FTZ R116, R4, R38, R49 ;  /* 0x0000002604747223 */ /* 0x000fe20000010031 */
[----:B------:R-:W-:Y:S01]  /*32b0*/  FFMA.FTZ R123, R77, R119, R64 ;  /* 0x000000774d7b7223 */ /* 0x000fe20000010040 */
[----:B------:R-:W-:Y:S01]  /*32c0*/  FFMA.FTZ R121, R3, R121, R48 ;  /* 0x0000007903797223 */ /* 0x000fe20000010030 */
[----:B------:R-:W-:Y:S01]  /*32d0*/  FFMA.FTZ R38, R2, R120, R51 ;  /* 0x0000007802267223 */ /* 0x000fe20000010033 */
[----:B------:R-:W-:Y:S01]  /*32e0*/  FFMA.FTZ R118, R76, R37, R65 ;  /* 0x000000254c767223 */ /* 0x000fe20000010041 */
[----:B------:R-:W-:-:S03]  /*32f0*/  FFMA.FTZ R119, R79, R36, R66 ;  /* 0x000000244f777223 */ /* 0x000fc60000010042 */
[----:B------:R-:W-:Y:S02]  /*3300*/  F2FP.BF16.F32.PACK_AB R38, R123, R38 ;  /* 0x000000267b26723e */ /* 0x000fe400000010ff */
[----:B------:R-:W-:Y:S02]  /*3310*/  F2FP.BF16.F32.PACK_AB R37, R118, R121 ;  /* 0x000000797625723e */ /* 0x000fe400000010ff */
[----:B------:R-:W-:Y:S01]  /*3320*/  F2FP.BF16.F32.PACK_AB R36, R119, R116 ;  /* 0x000000747724723e */ /* 0x000fe200000010ff */
[----:B0-----:R-:W-:-:S05]  /*3330*/  IMAD.WIDE.U32 R114, R117, 0x10, R114 ;  /* 0x0000001075727825 */ /* 0x001fca00078e0072 */
[----:B------:R3:W-:Y:S02]  /*3340*/  STG.E.128 desc[UR4][R114.64], R36 ;  /* 0x0000002472007986 */ /* 0x0007e4000c101d04 */
.L_x_520:
[----:B------:R-:W-:Y:S05]  /*3350*/  BSYNC B0 ;  /* 0x0000000000007941 */ /* 0x000fea0003800000 */
.L_x_519:
[----:B-123--:R-:W1:Y:S02]  /*3360*/  LDC.64 R36, c[0x0][0x210] ;  /* 0x00008400ff247b82 */ /* 0x00ee640000000a00 */
[----:B-1----:R-:W-:-:S05]  /*3370*/  IMAD R112, R36, 0x4, R112 ;  /* 0x0000000424707824 */ /* 0x002fca00078e0270 */
[----:B------:R-:W-:-:S13]  /*3380*/  ISETP.GE.AND P3, PT, R112, R37, PT ;  /* 0x000000257000720c */ /* 0x000fda0003f66270 */
[----:B------:R-:W-:Y:S05]  /*3390*/  @!P3 BRA `(.L_x_525) ;  /* 0xffffffd8000cb947 */ /* 0x000fea000383ffff */
[----:B------:R-:W-:Y:S05]  /*33a0*/  EXIT ;  /* 0x000000000000794d */ /* 0x000fea0003800000 */
.L_x_518:
        /* <DEDUP_REMOVED lines=8> */
.L_x_527:
[----:B------:R-:W-:Y:S05]  /*3430*/  BSYNC B0 ;  /* 0x0000000000007941 */ /* 0x000fea0003800000 */
.L_x_526:
[----:B------:R-:W-:Y:S01]  /*3440*/  MOV R37, R125 ;  /* 0x0000007d00257202 */ /* 0x000fe20000000f00 */
[----:B------:R-:W-:Y:S01]  /*3450*/  HFMA2.MMA R116, -RZ, RZ, 0, 1.1920928955078125e-07 ;  /* 0x00000002ff747435 */ /* 0x000fe200000001ff */
[----:B------:R-:W-:Y:S02]  /*3460*/  MOV R39, 0x1f ;  /* 0x0000001f00277802 */ /* 0x000fe40000000f00 */
[----:B------:R-:W-:Y:S01]  /*3470*/  MOV R38, 0xffffffff ;  /* 0xffffffff00267802 */ /* 0x000fe20000000f00 */
[----:B------:R-:W-:-:S04]  /*3480*/  FADD.FTZ R118, R36, R37 ;  /* 0x0000002524767221 */ /* 0x000fc80000010000 */
[----:B------:R-:W-:-:S07]  /*3490*/  IMAD.MOV.U32 R124, RZ, RZ, R118 ;  /* 0x000000ffff7c7224 */ /* 0x000fce00078e0076 */
[----:B------:R-:W-:Y:S05]  /*34a0*/  WARPSYNC.COLLECTIVE R38, `(.L_x_528) ;  /* 0x0000000026087348 */ /* 0x000fea0003c00000 */
[----:B------:R0:W1:Y:S02]  /*34b0*/  SHFL.BFLY P6, R125, R124, R116, R39 ;  /* 0x0c0000747c7d7389 */ /* 0x00006400000c0027 */
[----:B01----:R-:W-:Y:S01]  /*34c0*/  ENDCOLLECTIVE ;  /* 0x000000000000791b */ /* 0x003fe20003800000 */
.L_x_528:
[----:B------:R-:W-:Y:S01]  /*34d0*/  IMAD.MOV.U32 R116, RZ, RZ, 0x4 ;  /* 0x00000004ff747424 */ /* 0x000fe200078e00ff */
[----:B------:R-:W-:-:S05]  /*34e0*/  MOV R37, R125 ;  /* 0x0000007d00257202 */ /* 0x000fca0000000f00 */
[----:B------:R-:W-:-:S05]  /*34f0*/  FADD.FTZ R120, R118, R37 ;  /* 0x0000002576787221 */ /* 0x000fca0000010000 */
[----:B------:R-:W-:-:S07]  /*3500*/  MOV R124, R120 ;  /* 0x00000078007c7202 */ /* 0x000fce0000000f00 */
[----:B------:R-:W-:Y:S05]  /*3510*/  WARPSYNC.COLLECTIVE R38, `(.L_x_529) ;  /* 0x0000000026087348 */ /* 0x000fea0003c00000 */
[----:B------:R0:W1:Y:S02]  /*3520*/  SHFL.BFLY P6, R125, R124, R116, R39 ;  /* 0x0c0000747c7d7389 */ /* 0x00006400000c0027 */
[----:B01----:R-:W-:Y:S01]  /*3530*/  ENDCOLLECTIVE ;  /* 0x000000000000791b */ /* 0x003fe20003800000 */
.L_x_529:
[----:B------:R-:W-:Y:S01]  /*3540*/  HFMA2.MMA R116, -RZ, RZ, 0, 4.76837158203125e-07 ;  /* 0x00000008ff747435 */ /* 0x000fe200000001ff */
[----:B------:R-:W-:-:S05]  /*3550*/  MOV R37, R125 ;  /* 0x0000007d00257202 */ /* 0x000fca0000000f00 */
[----:B------:R-:W-:Y:S02]  /*3560*/  FADD.FTZ R121, R120, R37 ;  /* 0x0000002578797221 */ /* 0x000fe40000010000 */
[----:B------:R-:W0:Y:S03]  /*3570*/  LDC R37, c[0x0][0x290] ;  /* 0x0000a400ff257b82 */ /* 0x000e260000000800 */
[----:B------:R-:W-:-:S07]  /*3580*/  MOV R124, R121 ;  /* 0x00000079007c7202 */ /* 0x000fce0000000f00 */
[----:B0-----:R-:W-:Y:S05]  /*3590*/  WARPSYNC.COLLECTIVE R38, `(.L_x_530) ;  /* 0x0000000026087348 */ /* 0x001fea0003c00000 */
[----:B------:R1:W2:Y:S02]  /*35a0*/  SHFL.BFLY P6, R125, R124, R116, R39 ;  /* 0x0c0000747c7d7389 */ /* 0x0002a400000c0027 */
[----:B012---:R-:W-:Y:S01]  /*35b0*/  ENDCOLLECTIVE ;  /* 0x000000000000791b */ /* 0x007fe20003800000 */
.L_x_530:
[----:B------:R-:W-:Y:S01]  /*35c0*/  IMAD.MOV.U32 R116, RZ, RZ, 0x10 ;  /* 0x00000010ff747424 */ /* 0x000fe200078e00ff */
[----:B------:R-:W-:-:S05]  /*35d0*/  MOV R122, R125 ;  /* 0x0000007d007a7202 */ /* 0x000fca0000000f00 */
[----:B------:R-:W-:-:S05]  /*35e0*/  FADD.FTZ R122, R121, R122 ;  /* 0x0000007a797a7221 */ /* 0x000fca0000010000 */
[----:B------:R-:W-:-:S07]  /*35f0*/  MOV R124, R122 ;  /* 0x0000007a007c7202 */ /* 0x000fce0000000f00 */
[----:B------:R-:W-:Y:S05]  /*3600*/  WARPSYNC.COLLECTIVE R38, `(.L_x_531) ;  /* 0x0000000026087348 */ /* 0x000fea0003c00000 */
[----:B------:R0:W1:Y:S02]  /*3610*/  SHFL.BFLY P6, R125, R124, R116, R39 ;  /* 0x0c0000747c7d7389 */ /* 0x00006400000c0027 */
[----:B01----:R-:W-:Y:S01]  /*3620*/  ENDCOLLECTIVE ;  /* 0x000000000000791b */ /* 0x003fe20003800000 */
.L_x_531:
[----:B------:R-:W-:Y:S01]  /*3630*/  HFMA2.MMA R116, -RZ, RZ, 0, 5.9604644775390625e-08 ;  /* 0x00000001ff747435 */ /* 0x000fe200000001ff */
[----:B------:R-:W-:-:S05]  /*3640*/  MOV R119, R125 ;  /* 0x0000007d00777202 */ /* 0x000fca0000000f00 */
        /* <DEDUP_REMOVED lines=51> */
[----:B------:R-:W-:Y:S02]  /*3980*/  MOV R39, 0x1f ;  /* 0x0000001f00277802 */ /* 0x000fe40000000f00 */
[----:B------:R-:W-:Y:S02]  /*3990*/  MOV R38, 0xffffffff ;  /* 0xffffffff00267802 */ /* 0x000fe40000000f00 */
[----:B------:R-:W-:-:S07]  /*39a0*/  MOV R124, R36 ;  /* 0x00000024007c7202 */ /* 0x000fce0000000f00 */
[----:B------:R-:W-:Y:S05]  /*39b0*/  WARPSYNC.COLLECTIVE R38, `(.L_x_532) ;  /* 0x0000000026087348 */ /* 0x000fea0003c00000 */
[----:B------:R0:W1:Y:S02]  /*39c0*/  SHFL.BFLY P6, R125, R124, R116, R39 ;  /* 0x0c0000747c7d7389 */ /* 0x00006400000c0027 */
[----:B01----:R-:W-:Y:S01]  /*39d0*/  ENDCOLLECTIVE ;  /* 0x000000000000791b */ /* 0x003fe20003800000 */
.L_x_532:
[----:B------:R-:W-:Y:S01]  /*39e0*/  HFMA2.MMA R116, -RZ, RZ, 0, 1.1920928955078125e-07 ;  /* 0x00000002ff747435 */ /* 0x000fe200000001ff */
[----:B------:R-:W-:-:S04]  /*39f0*/  IMAD.MOV.U32 R121, RZ, RZ, R125 ;  /* 0x000000ffff797224 */ /* 0x000fc800078e007d */
[----:B------:R-:W-:-:S05]  /*3a00*/  FADD.FTZ R121, R36, R121 ;  /* 0x0000007924797221 */ /* 0x000fca0000010000 */
[----:B------:R-:W-:-:S07]  /*3a10*/  MOV R124, R121 ;  /* 0x00000079007c7202 */ /* 0x000fce0000000f00 */
[----:B------:R-:W-:Y:S05]  /*3a20*/  WARPSYNC.COLLECTIVE R38, `(.L_x_533) ;  /* 0x0000000026087348 */ /* 0x000fea0003c00000 */
[----:B------:R0:W1:Y:S02]  /*3a30*/  SHFL.BFLY P6, R125, R124, R116, R39 ;  /* 0x0c0000747c7d7389 */ /* 0x00006400000c0027 */
[----:B01----:R-:W-:Y:S01]  /*3a40*/  ENDCOLLECTIVE ;  /* 0x000000000000791b */ /* 0x003fe20003800000 */
.L_x_533:
[----:B------:R-:W-:Y:S01]  /*3a50*/  HFMA2.MMA R116, -RZ, RZ, 0, 2.384185791015625e-07 ;  /* 0x00000004ff747435 */ /* 0x000fe200000001ff */
[----:B------:R-:W-:-:S05]  /*3a60*/  MOV R118, R125 ;  /* 0x0000007d00767202 */ /* 0x000fca0000000f00 */
[----:B------:R-:W-:-:S05]  /*3a70*/  FADD.FTZ R118, R121, R118 ;  /* 0x0000007679767221 */ /* 0x000fca0000010000 */
[----:B------:R-:W-:-:S07]  /*3a80*/  MOV R124, R118 ;  /* 0x00000076007c7202 */ /* 0x000fce0000000f00 */
[----:B------:R-:W-:Y:S05]  /*3a90*/  WARPSYNC.COLLECTIVE R38, `(.L_x_534) ;  /* 0x0000000026087348 */ /* 0x000fea0003c00000 */
[----:B------:R0:W1:Y:S02]  /*3aa0*/  SHFL.BFLY P6, R125, R124, R116, R39 ;  /* 0x0c0000747c7d7389 */ /* 0x00006400000c0027 */
[----:B01----:R-:W-:Y:S01]  /*3ab0*/  ENDCOLLECTIVE ;  /* 0x000000000000791b */ /* 0x003fe20003800000 */
.L_x_534:
[----:B------:R-:W-:Y:S01]  /*3ac0*/  HFMA2.MMA R116, -RZ, RZ, 0, 4.76837158203125e-07 ;  /* 0x00000008ff747435 */ /* 0x000fe200000001ff */
[----:B------:R-:W-:-:S04]  /*3ad0*/  IMAD.MOV.U32 R123, RZ, RZ, R125 ;  /* 0x000000ffff7b7224 */ /* 0x000fc800078e007d */
[----:B------:R-:W-:-:S05]  /*3ae0*/  FADD.FTZ R123, R118, R123 ;  /* 0x0000007b767b7221 */ /* 0x000fca0000010000 */
[----:B------:R-:W-:-:S07]  /*3af0*/  MOV R124, R123 ;  /* 0x0000007b007c7202 */ /* 0x000fce0000000f00 */
[----:B------:R-:W-:Y:S05]  /*3b00*/  WARPSYNC.COLLECTIVE R38, `(.L_x_535) ;  /* 0x0000000026087348 */ /* 0x000fea0003c00000 */
[----:B------:R0:W1:Y:S02]  /*3b10*/  SHFL.BFLY P6, R125, R124, R116, R39 ;  /* 0x0c0000747c7d7389 */ /* 0x00006400000c0027 */
[----:B01----:R-:W-:Y:S01]  /*3b20*/  ENDCOLLECTIVE ;  /* 0x000000000000791b */ /* 0x003fe20003800000 */
.L_x_535:
[----:B------:R-:W-:Y:S01]  /*3b30*/  HFMA2.MMA R116, -RZ, RZ, 0, 9.5367431640625e-07 ;  /* 0x00000010ff747435 */ /* 0x000fe200000001ff */
[----:B------:R-:W-:-:S05]  /*3b40*/  MOV R120, R125 ;  /* 0x0000007d00787202 */ /* 0x000fca0000000f00 */
[----:B------:R-:W-:-:S05]  /*3b50*/  FADD.FTZ R120, R123, R120 ;  /* 0x000000787b787221 */ /* 0x000fca0000010000 */
[----:B------:R-:W-:-:S07]  /*3b60*/  MOV R124, R120 ;  /* 0x00000078007c7202 */ /* 0x000fce0000000f00 */
[----:B------:R-:W-:Y:S05]  /*3b70*/  WARPSYNC.COLLECTIVE R38, `(.L_x_536) ;  /* 0x0000000026087348 */ /* 0x000fea0003c00000 */
[----:B------:R0:W1:Y:S02]  /*3b80*/  SHFL.BFLY P6, R125, R124, R116, R39 ;  /* 0x0c0000747c7d7389 */ /* 0x00006400000c0027 */
[----:B01----:R-:W-:Y:S01]  /*3b90*/  ENDCOLLECTIVE ;  /* 0x000000000000791b */ /* 0x003fe20003800000 */
.L_x_536:
[----:B------:R-:W-:Y:S05]  /*3ba0*/  BRA `(.L_x_537) ;  /* 0xffffffec00ec7947 */ /* 0x000fea000383ffff */
.L_x_538:
        /* <DEDUP_REMOVED lines=13> */
.L_x_23454:


//--------------------- .text._ZN10layer_norm13ln_fwd_kernelINS_13Kernel_traitsI13__nv_bfloat16S2_S2_S2_fjLj768ELj1ELj4ELj1ELj16ENS_18Kernel_traits_baseILj768ES2_S2_S2_S2_fjLj128EEEEELb0ELb1ELb1ELb1EEEvNS_9FwdParamsE --------------------------
	.section	.text._ZN10layer_norm13ln_fwd_kernelINS_13Kernel_traitsI13__nv_bfloat16S2_S2_S2_fjLj768ELj1ELj4ELj1ELj16ENS_18Kernel_traits_baseILj768ES2_S2_S2_S2_fjLj128EEEEELb0ELb1ELb1ELb1EEEvNS_9FwdParamsE,"ax",@progbits
	.align	128
        .global         _ZN10layer_norm13ln_fwd_kernelINS_13Kernel_traitsI13__nv_bfloat16S2_S2_S2_fjLj768ELj1ELj4ELj1ELj16ENS_18Kernel_traits_baseILj768ES2_S2_S2_S2_fjLj128EEEEELb0ELb1ELb1ELb1EEEvNS_9FwdParamsE
        .type           _ZN10layer_norm13ln_fwd_kernelINS_13Kernel_traitsI13__nv_bfloat16S2_S2_S2_fjLj768ELj1ELj4ELj1ELj16ENS_18Kernel_traits_baseILj768ES2_S2_S2_S2_fjLj128EEEEELb0ELb1ELb1ELb1EEEvNS_9FwdParamsE,@function
        .size           _ZN10layer_norm13ln_fwd_kernelINS_13Kernel_traitsI13__nv_bfloat16S2_S2_S2_fjLj768ELj1ELj4ELj1ELj16ENS_18Kernel_traits_baseILj768ES2_S2_S2_S2_fjLj128EEEEELb0ELb1ELb1ELb1EEEvNS_9FwdParamsE,(.L_x_23455 - _ZN10layer_norm13ln_fwd_kernelINS_13Kernel_traitsI13__nv_bfloat16S2_S2_S2_fjLj768ELj1ELj4ELj1ELj16ENS_18Kernel_traits_baseILj768ES2_S2_S2_S2_fjLj128EEEEELb0ELb1ELb1ELb1EEEvNS_9FwdParamsE)
        .other          _ZN10layer_norm13ln_fwd_kernelINS_13Kernel_traitsI13__nv_bfloat16S2_S2_S2_fjLj768ELj1ELj4ELj1ELj16ENS_18Kernel_traits_baseILj768ES2_S2_S2_S2_fjLj128EEEEELb0ELb1ELb1ELb1EEEvNS_9FwdParamsE,@"STO_CUDA_ENTRY STV_DEFAULT"
_ZN10layer_norm13ln_fwd_kernelINS_13Kernel_traitsI13__nv_bfloat16S2_S2_S2_fjLj768ELj1ELj4ELj1ELj16ENS_18Kernel_traits_baseILj768ES2_S2_S2_S2_fjLj128EEEEELb0ELb1ELb1ELb1EEEvNS_9FwdParamsE:
.text._ZN10layer_norm13ln_fwd_kernelINS_13Kernel_traitsI13__nv_bfloat16S2_S2_S2_fjLj768ELj1ELj4ELj1ELj16ENS_18Kernel_traits_baseILj768ES2_S2_S2_S2_fjLj128EEEEELb0ELb1ELb1ELb1EEEvNS_9FwdParamsE:
        /* <DEDUP_REMOVED lines=28> */
[----:B------:R-:W4:Y:S04]  /*01c0*/  LDG.E.128 R28, desc[UR4][R12.64] ;  /* 0x000000040c1c7981 */ /* 0x000f28000c1e1d00 */
[----:B------:R0:W4:Y:S04]  /*01d0*/  LDG.E.128 R32, desc[UR4][R12.64+0x200] ;  /* 0x000200040c207981 */ /* 0x000128000c1e1d00 */
[----:B------:R-:W4:Y:S04]  /*01e0*/  LDG.E.128 R36, desc[UR4][R2.64] ;  /* 0x0000000402247981 */ /* 0x000f28000c1e1d00 */
[----:B------:R-:W4:Y:S01]  /*01f0*/  LDG.E.128 R40, desc[UR4][R2.64+0x200] ;  /* 0x0002000402287981 */ /* 0x000f22000c1e1d00 */
[----:B-----5:R-:W-:-:S02]  /*0200*/  @!P0 CS2R R48, SRZ ;  /* 0x0000000000308805 */ /* 0x020fc4000001ff00 */
[----:B------:R-:W-:Y:S02]  /*0210*/  @!P0 CS2R R6, SRZ ;  /* 0x0000000000068805 */ /* 0x000fe4000001ff00 */
[----:B------:R-:W-:Y:S02]  /*0220*/  @!P0 CS2R R50, SRZ ;  /* 0x0000000000328805 */ /* 0x000fe4000001ff00 */
[----:B------:R-:W-:Y:S02]  /*0230*/  @!P0 CS2R R8, SRZ ;  /* 0x0000000000088805 */ /* 0x000fe4000001ff00 */
[----:B------:R-:W-:Y:S02]  /*0240*/  @!P0 CS2R R10, SRZ ;  /* 0x00000000000a8805 */ /* 0x000fe4000001ff00 */
[----:B------:R-:W-:Y:S02]  /*0250*/  @!P0 CS2R R4, SRZ ;  /* 0x0000000000048805 */ /* 0x000fe4000001ff00 */
[----:B------:R-:W-:Y:S01]  /*0260*/  PRMT R60, R49, 0x7632, R60 ;  /* 0x00007632313c7816 */ /* 0x000fe2000000003c */
[----:B------:R-:W-:Y:S01]  /*0270*/  ULDC.U8 UR6, c[0x0][0x2a0] ;  /* 0x0000a80000067ab9 */ /* 0x000fe20000000000 */
        /* <DEDUP_REMOVED lines=13> */
[----:B------:R-:W-:Y:S02]  /*0350*/  SHF.L.U32 R15, R10, 0x10, RZ ;  /* 0x000000100a0f7819 */ /* 0x000fe400000006ff */
[----:B------:R-:W-:Y:S01]  /*0360*/  SHF.L.U32 R14, R11, 0x10, RZ ;  /* 0x000000100b0e7819 */ /* 0x000fe200000006ff */
[----:B------:R-:W-:Y:S01]  /*0370*/  IMAD.U32 R18, R51, 0x10000, RZ ;  /* 0x0001000033127824 */ /* 0x000fe200078e00ff */
[----:B------:R-:W-:Y:S01]  /*0380*/  SHF.L.U32 R17, R8, 0x10, RZ ;  /* 0x0000001008117819 */ /* 0x000fe200000006ff */
[----:B------:R-:W-:Y:S01]  /*0390*/  IMAD.U32 R60, R60, 0x10000, RZ ;  /* 0x000100003c3c7824 */ /* 0x000fe200078e00ff */
[----:B------:R-:W-:Y:S01]  /*03a0*/  SHF.L.U32 R16, R9, 0x10, RZ ;  /* 0x0000001009107819 */ /* 0x000fe200000006ff */
[----:B------:R-:W-:Y:S01]  /*03b0*/  IMAD.U32 R69, R69, 0x10000, RZ ;  /* 0x0001000045457824 */ /* 0x000fe200078e00ff */
[----:B0-----:R-:W-:-:S02]  /*03c0*/  SHF.L.U32 R13, R4, 0x10, RZ ;  /* 0x00000010040d7819 */ /* 0x001fc400000006ff */
        /* <DEDUP_REMOVED lines=16> */
[----:B------:R-:W-:Y:S01]  /*04d0*/  ISETP.NE.AND P1, PT, RZ, UR6, PT ;  /* 0x00000006ff007c0c */ /* 0x000fe2000bf25270 */
[----:B------:R-:W-:Y:S01]  /*04e0*/  ULDC.64 UR6, c[0x0][0x230] ;  /* 0x00008c0000067ab9 */ /* 0x000fe20000000a00 */
[----:B--2---:R-:W-:-:S02]  /*04f0*/  PRMT R78, R26, 0x7632, R78 ;  /* 0x000076321a4e7816 */ /* 0x004fc4000000004e */
[----:B------:R-:W-:Y:S02]  /*0500*/  PRMT R76, R24, 0x7632, R76 ;  /* 0x00007632184c7816 */ /* 0x000fe4000000004c */
[----:B---3--:R-:W-:Y:S02]  /*0510*/  PRMT R88, R46, 0x7632, R88 ;  /* 0x000076322e587816 */ /* 0x008fe40000000058 */
[----:B------:R-:W-:Y:S02]  /*0520*/  PRMT R77, R25, 0x7632, R77 ;  /* 0x00007632194d7816 */ /* 0x000fe4000000004d */
[----:B----4-:R-:W-:Y:S02]  /*0530*/  PRMT R71, R28, 0x7632, R71 ;  /* 0x000076321c477816 */ /* 0x010fe40000000047 */
        /* <DEDUP_REMOVED lines=46> */
.L_x_614:
[----:B0-----:R-:W0:Y:S01]  /*0820*/  LDC.64 R48, c[0x0][0x280] ;  /* 0x0000a000ff307b82 */ /* 0x001e220000000a00 */
[----:B------:R-:W-:-:S07]  /*0830*/  ISETP.NE.U32.AND P0, PT, RZ, UR6, PT ;  /* 0x00000006ff007c0c */ /* 0x000fce000bf05070 */
[----:B------:R-:W1:Y:S08]  /*0840*/  LDC R87, c[0x0][0x218] ;  /* 0x00008600ff577b82 */ /* 0x000e700000000800 */
[----:B------:R-:W2:Y:S01]  /*0850*/  LDC.64 R52, c[0x0][0x288] ;  /* 0x0000a200ff347b82 */ /* 0x000ea20000000a00 */
[----:B0-----:R-:W-:-:S06]  /*0860*/  IMAD.WIDE R54, R0, 0x4, R48 ;  /* 0x0000000400367825 */ /* 0x001fcc00078e0230 */
[----:B------:R0:W3:Y:S01]  /*0870*/  LDG.E R54, desc[UR4][R54.64] ;  /* 0x0000000436367981 */ /* 0x0000e2000c1e1900 */
[----:B------:R-:W-:Y:S01]  /*0880*/  ISETP.NE.AND.EX P0, PT, RZ, UR7, PT, P0 ;  /* 0x00000007ff007c0c */ /* 0x000fe2000bf05300 */
[----:B-1----:R-:W-:Y:S01]  /*0890*/  IMAD R56, R0, R87, RZ ;  /* 0x0000005700387224 */ /* 0x002fe200078e02ff */
[----:B------:R-:W-:-:S04]  /*08a0*/  HFMA2.MMA R107, -RZ, RZ, 0, 0 ;  /* 0x00000000ff6b7435 */ /* 0x000fc800000001ff */
[----:B0-----:R-:W-:Y:S01]  /*08b0*/  SHF.R.S32.HI R55, RZ, 0x1f, R56 ;  /* 0x0000001fff377819 */ /* 0x001fe20000011438 */
[----:B--2---:R-:W-:-:S06]  /*08c0*/  IMAD.WIDE R52, R0, 0x4, R52 ;  /* 0x0000000400347825 */ /* 0x004fcc00078e0234 */
[----:B------:R-:W0:Y:S01]  /*08d0*/  @P0 LDC.64 R48, c[0x0][0x230] ;  /* 0x00008c00ff300b82 */ /* 0x000e220000000a00 */
[----:B------:R-:W-:Y:S01]  /*08e0*/  LEA.HI R55, R55, R56, RZ, 0x3 ;  /* 0x0000003837377211 */ /* 0x000fe200078f18ff */
[----:B-----5:R1:W5:Y:S03]  /*08f0*/  LDG.E R89, desc[UR4][R52.64] ;  /* 0x0000000434597981 */ /* 0x020366000c1e1900 */
[----:B------:R-:W-:-:S05]  /*0900*/  LEA.HI.SX32 R109, R55, R22, 0x1d ;  /* 0x00000016376d7211 */ /* 0x000fca00078feaff */
[----:B0-----:R-:W-:-:S05]  /*0910*/  @P0 IMAD.WIDE.U32 R48, R109, 0x10, R48 ;  /* 0x000000106d300825 */ /* 0x001fca00078e0030 */
[----:B------:R1:W5:Y:S01]  /*0920*/  @P0 LDG.E.128 R24, desc[UR4][R48.64] ;  /* 0x0000000430180981 */ /* 0x000362000c1e1d00 */
[----:B---3--:R-:W-:-:S13]  /*0930*/  ISETP.GE.AND P2, PT, R54, 0x1, PT ;  /* 0x000000013600780c */ /* 0x008fda0003f46270 */
[----:B------:R-:W0:Y:S01]  /*0940*/  @P2 LDC.64 R50, c[0x0][0x220] ;  /* 0x00008800ff322b82 */ /* 0x000e220000000a00 */
[----:B------:R-:W-:-:S05]  /*0950*/  @P2 IADD3 R58, R54, -0x1, RZ ;  /* 0xffffffff363a2810 */ /* 0x000fca0007ffe0ff */
[----:B------:R-:W-:-:S05]  /*0960*/  @P2 IMAD R58, R58, R87, RZ ;  /* 0x000000573a3a2224 */ /* 0x000fca00078e02ff */
[----:B------:R-:W-:-:S04]  /*0970*/  @P2 SHF.R.S32.HI R57, RZ, 0x1f, R58 ;  /* 0x0000001fff392819 */ /* 0x000fc8000001143a */
[----:B------:R-:W-:-:S04]  /*0980*/  @P2 LEA.HI R57, R57, R58, RZ, 0x3 ;  /* 0x0000003a39392211 */ /* 0x000fc800078f18ff */
[----:B------:R-:W-:-:S05]  /*0990*/  @P2 LEA.HI.SX32 R107, R57, R22, 0x1d ;  /* 0x00000016396b2211 */ /* 0x000fca00078feaff */
[----:B0-----:R-:W-:-:S05]  /*09a0*/  @P2 IMAD.WIDE.U32 R50, R107, 0x10, R50 ;  /* 0x000000106b322825 */ /* 0x001fca00078e0032 */
[----:B------:R1:W5:Y:S01]  /*09b0*/  @P2 LDG.E.128 R28, desc[UR4][R50.64] ;  /* 0x00000004321c2981 */ /* 0x000362000c1e1d00 */
[----:B------:R-:W-:Y:S01]  /*09c0*/  ISETP.GT.AND P3, PT, R54, RZ, PT ;  /* 0x000000ff3600720c */ /* 0x000fe20003f64270 */
[----:B------:R-:W-:Y:S01]  /*09d0*/  BSSY B0, `(.L_x_539) ;  /* 0x000000c000007945 */ /* 0x000fe20003800000 */
[----:B------:R-:W-:-:S11]  /*09e0*/  SHF.R.S32.HI R98, RZ, 0x1f, R0 ;  /* 0x0000001fff627819 */ /* 0x000fd60000011400 */
[----:B-1----:R-:W-:Y:S05]  /*09f0*/  @P3 BRA `(.L_x_540) ;  /* 0x0000000000103947 */ /* 0x002fea0003800000 */
[----:B------:R-:W-:Y:S01]  /*0a00*/  MOV R90, RZ ;  /* 0x000000ff005a7202 */ /* 0x000fe20000000f00 */
[----:B------:R-:W-:Y:S06]  /*0a10*/  @!P0 BRA `(.L_x_541) ;  /* 0x00000000001c8947 */ /* 0x000fec0003800000 */
[----:B-----5:R-:W-:Y:S01]  /*0a20*/  SHF.L.U32 R90, R24, 0x10, RZ ;  /* 0x00000010185a7819 */ /* 0x020fe200000006ff */
[----:B------:R-:W-:Y:S06]  /*0a30*/  BRA `(.L_x_541) ;  /* 0x0000000000147947 */ /* 0x000fec0003800000 */
.L_x_540:
[----:B-----5:R-:W-:Y:S02]  /*0a40*/  SHF.L.U32 R48, R28, 0x10, RZ ;  /* 0x000000101c307819 */ /* 0x020fe400000006ff */
[----:B------:R-:W-:-:S03]  /*0a50*/  @P0 SHF.L.U32 R49, R24, 0x10, RZ ;  /* 0x0000001018310819 */ /* 0x000fc600000006ff */
[----:B------:R-:W-:-:S04]  /*0a60*/  FMUL.FTZ R48, R48, UR8 ;  /* 0x0000000830307c20 */ /* 0x000fc80008410000 */
[----:B------:R-:W-:-:S04]  /*0a70*/  FMUL.FTZ R90, R9, R48 ;  /* 0x00000030095a7220 */ /* 0x000fc80000410000 */
[----:B------:R-:W-:-:S07]  /*0a80*/  @P0 FADD.FTZ R90, R90, R49 ;  /* 0x000000315a5a0221 */ /* 0x000fce0000010000 */
.L_x_541:
[----:B------:R-:W-:Y:S05]  /*0a90*/  BSYNC B0 ;  /* 0x0000000000007941 */ /* 0x000fea0003800000 */
.L_x_539:
[----:B------:R-:W-:Y:S04]  /*0aa0*/  BSSY B0, `(.L_x_542) ;  /* 0x000000e000007945 */ /* 0x000fe80003800000 */
[----:B------:R-:W-:Y:S05]  /*0ab0*/  @P3 BRA `(.L_x_543) ;  /* 0x0000000000143947 */ /* 0x000fea0003800000 */
[----:B------:R-:W-:Y:S01]  /*0ac0*/  MOV R91, RZ ;  /* 0x000000ff005b7202 */ /* 0x000fe20000000f00 */
[----:B------:R-:W-:Y:S06]  /*0ad0*/  @!P0 BRA `(.L_x_544) ;  /* 0x0000000000288947 */ /* 0x000fec0003800000 */
[----:B-----5:R-:W-:-:S04]  /*0ae0*/  PRMT R91, R24, 0x7632, R91 ;  /* 0x00007632185b7816 */ /* 0x020fc8000000005b */
[----:B------:R-:W-:Y:S01]  /*0af0*/  SHF.L.U32 R91, R91, 0x10, RZ ;  /* 0x000000105b5b7819 */ /* 0x000fe200000006ff */
[----:B------:R-:W-:Y:S06]  /*0b00*/  BRA `(.L_x_544) ;  /* 0x00000000001c7947 */ /* 0x000fec0003800000 */
.L_x_543:
[----:B-----5:R-:W-:Y:S02]  /*0b10*/  PRMT R48, R28, 0x7632, R48 ;  /* 0x000076321c307816 */ /* 0x020fe40000000030 */
[----:B------:R-:W-:-:S03]  /*0b20*/  @P0 PRMT R49, R24, 0x7632, R49 ;  /* 0x0000763218310816 */ /* 0x000fc60000000031 */
[----:B------:R-:W-:Y:S01]  /*0b30*/  IMAD.U32 R48, R48, 0x10000, RZ ;  /* 0x0001000030307824 */ /* 0x000fe200078e00ff */
[----:B------:R-:W-:-:S03]  /*0b40*/  @P0 SHF.L.U32 R50, R49, 0x10, RZ ;  /* 0x0000001031320819 */ /* 0x000fc600000006ff */
[----:B------:R-:W-:-:S04]  /*0b50*/  FMUL.FTZ R48, R48, UR8 ;  /* 0x0000000830307c20 */ /* 0x000fc80008410000 */
[----:B------:R-:W-:-:S04]  /*0b60*/  FMUL.FTZ R91, R71, R48 ;  /* 0x00000030475b7220 */ /* 0x000fc80000410000 */
[----:B------:R-:W-:-:S07]  /*0b70*/  @P0 FADD.FTZ R91, R91, R50 ;  /* 0x000000325b5b0221 */ /* 0x000fce0000010000 */
.L_x_544:
[----:B------:R-:W-:Y:S05]  /*0b80*/  BSYNC B0 ;  /* 0x0000000000007941 */ /* 0x000fea0003800000 */
.L_x_542:
[----:B------:R-:W-:Y:S04]  /*0b90*/  BSSY B0, `(.L_x_545) ;  /* 0x000000b000007945 */ /* 0x000fe80003800000 */
[----:B------:R-:W-:Y:S05]  /*0ba0*/  @P3 BRA `(.L_x_546) ;  /* 0x0000000000103947 */ /* 0x000fea0003800000 */
[----:B------:R-:W-:Y:S01]  /*0bb0*/  HFMA2.MMA R92, -RZ, RZ, 0, 0 ;  /* 0x00000000ff5c7435 */ /* 0x000fe200000001ff */
[----:B------:R-:W-:Y:S10]  /*0bc0*/  @!P0 BRA `(.L_x_547) ;  /* 0x00000000001c8947 */ /* 0x000ff40003800000 */
[----:B-----5:R-:W-:Y:S01]  /*0bd0*/  SHF.L.U32 R92, R25, 0x10, RZ ;  /* 0x00000010195c7819 */ /* 0x020fe200000006ff */
[----:B------:R-:W-:Y:S06]  /*0be0*/  BRA `(.L_x_547) ;  /* 0x0000000000147947 */ /* 0x000fec0003800000 */
.L_x_546:
[----:B-----5:R-:W-:Y:S02]  /*0bf0*/  SHF.L.U32 R48, R29, 0x10, RZ ;  /* 0x000000101d307819 */ /* 0x020fe400000006ff */
[----:B------:R-:W-:-:S03]  /*0c00*/  @P0 SHF.L.U32 R51, R25, 0x10, RZ ;  /* 0x0000001019330819 */ /* 0x000fc600000006ff */
[----:B------:R-:W-:-:S04]  /*0c10*/  FMUL.FTZ R49, R48, UR8 ;  /* 0x0000000830317c20 */ /* 0x000fc80008410000 */
[----:B------:R-:W-:-:S04]  /*0c20*/  FMUL.FTZ R92, R8, R49 ;  /* 0x00000031085c7220 */ /* 0x000fc80000410000 */
[----:B------:R-:W-:-:S07]  /*0c30*/  @P0 FADD.FTZ R92, R92, R51 ;  /* 0x000000335c5c0221 */ /* 0x000fce0000010000 */
.L_x_547:
[----:B------:R-:W-:Y:S05]  /*0c40*/  BSYNC B0 ;  /* 0x0000000000007941 */ /* 0x000fea0003800000 */
.L_x_545:
[----:B------:R-:W-:Y:S04]  /*0c50*/  BSSY B0, `(.L_x_548) ;  /* 0x000000e000007945 */ /* 0x000fe80003800000 */
[----:B------:R-:W-:Y:S05]  /*0c60*/  @P3 BRA `(.L_x_549) ;  /* 0x0000000000143947 */ /* 0x000fea0003800000 */
[----:B------:R-:W-:Y:S01]  /*0c70*/  MOV R93, RZ ;  /* 0x000000ff005d7202 */ /* 0x000fe20000000f00 */
[----:B------:R-:W-:Y:S06]  /*0c80*/  @!P0 BRA `(.L_x_550) ;  /* 0x0000000000288947 */ /* 0x000fec0003800000 */
[----:B-----5:R-:W-:-:S04]  /*0c90*/  PRMT R93, R25, 0x7632, R93 ;  /* 0x00007632195d7816 */ /* 0x020fc8000000005d */
[----:B------:R-:W-:Y:S01]  /*0ca0*/  SHF.L.U32 R93, R93, 0x10, RZ ;  /* 0x000000105d5d7819 */ /* 0x000fe200000006ff */
[----:B------:R-:W-:Y:S06]  /*0cb0*/  BRA `(.L_x_550) ;  /* 0x00000000001c7947 */ /* 0x000fec0003800000 */
.L_x_549:
[----:B-----5:R-:W-:Y:S02]  /*0cc0*/  PRMT R48, R29, 0x7632, R48 ;  /* 0x000076321d307816 */ /* 0x020fe40000000030 */
[----:B------:R-:W-:Y:S02]  /*0cd0*/  @P0 PRMT R49, R25, 0x7632, R49 ;  /* 0x0000763219310816 */ /* 0x000fe40000000031 */
[----:B------:R-:W-:-:S05]  /*0ce0*/  SHF.L.U32 R48, R48, 0x10, RZ ;  /* 0x0000001030307819 */ /* 0x000fca00000006ff */
[----:B------:R-:W-:Y:S01]  /*0cf0*/  FMUL.FTZ R93, R48, UR8 ;  /* 0x00000008305d7c20 */ /* 0x000fe20008410000 */
[----:B------:R-:W-:-:S03]  /*0d00*/  @P0 IMAD.U32 R48, R49, 0x10000, RZ ;  /* 0x0001000031300824 */ /* 0x000fc600078e00ff */
[----:B------:R-:W-:-:S04]  /*0d10*/  FMUL.FTZ R93, R72, R93 ;  /* 0x0000005d485d7220 */ /* 0x000fc80000410000 */
[----:B------:R-:W-:-:S07]  /*0d20*/  @P0 FADD.FTZ R93, R93, R48 ;  /* 0x000000305d5d0221 */ /* 0x000fce0000010000 */
.L_x_550:
[----:B------:R-:W-:Y:S05]  /*0d30*/  BSYNC B0 ;  /* 0x0000000000007941 */ /* 0x000fea0003800000 */
.L_x_548:
[----:B------:R-:W-:Y:S04]  /*0d40*/  BSSY B0, `(.L_x_551) ;  /* 0x000000b000007945 */ /* 0x000fe80003800000 */
[----:B------:R-:W-:Y:S05]  /*0d50*/  @P3 BRA `(.L_x_552) ;  /* 0x0000000000103947 */ /* 0x000fea0003800000 */
[----:B------:R-:W-:Y:S01]  /*0d60*/  HFMA2.MMA R94, -RZ, RZ, 0, 0 ;  /* 0x00000000ff5e7435 */ /* 0x000fe200000001ff */
[----:B------:R-:W-:Y:S10]  /*0d70*/  @!P0 BRA `(.L_x_553) ;  /* 0x00000000001c8947 */ /* 0x000ff40003800000 */
[----:B-----5:R-:W-:Y:S01]  /*0d80*/  SHF.L.U32 R94, R26, 0x10, RZ ;  /* 0x000000101a5e7819 */ /* 0x020fe200000006ff */
[----:B------:R-:W-:Y:S06]  /*0d90*/  BRA `(.L_x_553) ;  /* 0x0000000000147947 */ /* 0x000fec0003800000 */
.L_x_552:
[----:B-----5:R-:W-:Y:S02]  /*0da0*/  SHF.L.U32 R48, R30, 0x10, RZ ;  /* 0x000000101e307819 */ /* 0x020fe400000006ff */
[----:B------:R-:W-:-:S03]  /*0db0*/  @P0 SHF.L.U32 R49, R26, 0x10, RZ ;  /* 0x000000101a310819 */ /* 0x000fc600000006ff */
[----:B------:R-:W-:-:S04]  /*0dc0*/  FMUL.FTZ R48, R48, UR8 ;  /* 0x0000000830307c20 */ /* 0x000fc80008410000 */
[----:B------:R-:W-:-:S04]  /*0dd0*/  FMUL.FTZ R94, R7, R48 ;  /* 0x00000030075e7220 */ /* 0x000fc80000410000 */
[----:B------:R-:W-:-:S07]  /*0de0*/  @P0 FADD.FTZ R94, R94, R49 ;  /* 0x000000315e5e0221 */ /* 0x000fce0000010000 */
.L_x_553:
[----:B------:R-:W-:Y:S05]  /*0df0*/  BSYNC B0 ;  /* 0x0000000000007941 */ /* 0x000fea0003800000 */
.L_x_551:
[----:B------:R-:W-:Y:S04]  /*0e00*/  BSSY B0, `(.L_x_554) ;  /* 0x000000e000007945 */ /* 0x000fe80003800000 */
[----:B------:R-:W-:Y:S05]  /*0e10*/  @P3 BRA `(.L_x_555) ;  /* 0x0000000000143947 */ /* 0x000fea0003800000 */
[----:B------:R-:W-:Y:S01]  /*0e20*/  MOV R95, RZ ;  /* 0x000000ff005f7202 */ /* 0x000fe20000000f00 */
[----:B------:R-:W-:Y:S06]  /*0e30*/  @!P0 BRA `(.L_x_556) ;  /* 0x0000000000288947 */ /* 0x000fec0003800000 */
[----:B-----5:R-:W-:-:S04]  /*0e40*/  PRMT R95, R26, 0x7632, R95 ;  /* 0x000076321a5f7816 */ /* 0x020fc8000000005f */
[----:B------:R-:W-:Y:S01]  /*0e50*/  SHF.L.U32 R95, R95, 0x10, RZ ;  /* 0x000000105f5f7819 */ /* 0x000fe200000006ff */
[----:B------:R-:W-:Y:S06]  /*0e60*/  BRA `(.L_x_556) ;  /* 0x00000000001c7947 */ /* 0x000fec0003800000 */
.L_x_555:
[----:B-----5:R-:W-:Y:S02]  /*0e70*/  PRMT R48, R30, 0x7632, R48 ;  /* 0x000076321e307816 */ /* 0x020fe40000000030 */
[----:B------:R-:W-:Y:S02]  /*0e80*/  @P0 PRMT R49, R26, 0x7632, R49 ;  /* 0x000076321a310816 */ /* 0x000fe40000000031 */
[----:B------:R-:W-:Y:S02]  /*0e90*/  SHF.L.U32 R48, R48, 0x10, RZ ;  /* 0x0000001030307819 */ /* 0x000fe400000006ff */
[----:B------:R-:W-:-:S03]  /*0ea0*/  @P0 SHF.L.U32 R50, R49, 0x10, RZ ;  /* 0x0000001031320819 */ /* 0x000fc600000006ff */
[----:B------:R-:W-:-:S04]  /*0eb0*/  FMUL.FTZ R48, R48, UR8 ;  /* 0x0000000830307c20 */ /* 0x000fc80008410000 */
[----:B------:R-:W-:-:S04]  /*0ec0*/  FMUL.FTZ R95, R73, R48 ;  /* 0x00000030495f7220 */ /* 0x000fc80000410000 */
[----:B------:R-:W-:-:S07]  /*0ed0*/  @P0 FADD.FTZ R95, R95, R50 ;  /* 0x000000325f5f0221 */ /* 0x000fce0000010000 */
.L_x_556:
[----:B------:R-:W-:Y:S05]  /*0ee0*/  BSYNC B0 ;  /* 0x0000000000007941 */ /* 0x000fea0003800000 */
.L_x_554:
[----:B------:R-:W-:Y:S04]  /*0ef0*/  BSSY B0, `(.L_x_557) ;  /* 0x000000b000007945 */ /* 0x000fe80003800000 */
[----:B------:R-:W-:Y:S05]  /*0f00*/  @P3 BRA `(.L_x_558) ;  /* 0x0000000000103947 */ /* 0x000fea0003800000 */
[----:B------:R-:W-:Y:S01]  /*0f10*/  IMAD.MOV.U32 R96, RZ, RZ, RZ ;  /* 0x000000ffff607224 */ /* 0x000fe200078e00ff */
[----:B------:R-:W-:Y:S06]  /*0f20*/  @!P0 BRA `(.L_x_559) ;  /* 0x00000000001c8947 */ /* 0x000fec0003800000 */
[----:B-----5:R-:W-:Y:S01]  /*0f30*/  SHF.L.U32 R96, R27, 0x10, RZ ;  /* 0x000000101b607819 */ /* 0x020fe200000006ff */
[----:B------:R-:W-:Y:S06]  /*0f40*/  BRA `(.L_x_559) ;  /* 0x0000000000147947 */ /* 0x000fec0003800000 */
.L_x_558:
[----:B-----5:R-:W-:Y:S02]  /*0f50*/  SHF.L.U32 R48, R31, 0x10, RZ ;  /* 0x000000101f307819 */ /* 0x020fe400000006ff */
[----:B------:R-:W-:-:S03]  /*0f60*/  @P0 SHF.L.U32 R51, R27, 0x10, RZ ;  /* 0x000000101b330819 */ /* 0x000fc600000006ff */
[----:B------:R-:W-:-:S04]  /*0f70*/  FMUL.FTZ R49, R48, UR8 ;  /* 0x0000000830317c20 */ /* 0x000fc80008410000 */
[----:B------:R-:W-:-:S04]  /*0f80*/  FMUL.FTZ R96, R6, R49 ;  /* 0x0000003106607220 */ /* 0x000fc80000410000 */
[----:B------:R-:W-:-:S07]  /*0f90*/  @P0 FADD.FTZ R96, R96, R51 ;  /* 0x0000003360600221 */ /* 0x000fce0000010000 */
.L_x_559:
[----:B------:R-:W-:Y:S05]  /*0fa0*/  BSYNC B0 ;  /* 0x0000000000007941 */ /* 0x000fea0003800000 */
.L_x_557:
[----:B------:R-:W-:Y:S04]  /*0fb0*/  BSSY B0, `(.L_x_560) ;  /* 0x000000e000007945 */ /* 0x000fe80003800000 */
[----:B------:R-:W-:Y:S05]  /*0fc0*/  @P3 BRA `(.L_x_561) ;  /* 0x0000000000143947 */ /* 0x000fea0003800000 */
[----:B------:R-:W-:Y:S01]  /*0fd0*/  HFMA2.MMA R97, -RZ, RZ, 0, 0 ;  /* 0x00000000ff617435 */ /* 0x000fe200000001ff */
[----:B------:R-:W-:Y:S10]  /*0fe0*/  @!P0 BRA `(.L_x_562) ;  /* 0x0000000000288947 */ /* 0x000ff40003800000 */
[----:B-----5:R-:W-:-:S04]  /*0ff0*/  PRMT R97, R27, 0x7632, R97 ;  /* 0x000076321b617816 */ /* 0x020fc80000000061 */
[----:B------:R-:W-:Y:S01]  /*1000*/  SHF.L.U32 R97, R97, 0x10, RZ ;  /* 0x0000001061617819 */ /* 0x000fe200000006ff */
[----:B------:R-:W-:Y:S06]  /*1010*/  BRA `(.L_x_562) ;  /* 0x00000000001c7947 */ /* 0x000fec0003800000 */
.L_x_561:
[----:B-----5:R-:W-:Y:S02]  /*1020*/  PRMT R48, R31, 0x7632, R48 ;  /* 0x000076321f307816 */ /* 0x020fe40000000030 */
[----:B------:R-:W-:Y:S02]  /*1030*/  @P0 PRMT R49, R27, 0x7632, R49 ;  /* 0x000076321b310816 */ /* 0x000fe40000000031 */
[----:B------:R-:W-:-:S05]  /*1040*/  SHF.L.U32 R48, R48, 0x10, RZ ;  /* 0x0000001030307819 */ /* 0x000fca00000006ff */
[----:B------:R-:W-:Y:S01]  /*1050*/  FMUL.FTZ R97, R48, UR8 ;  /* 0x0000000830617c20 */ /* 0x000fe20008410000 */
[----:B------:R-:W-:-:S03]  /*1060*/  @P0 SHF.L.U32 R48, R49, 0x10, RZ ;  /* 0x0000001031300819 */ /* 0x000fc600000006ff */
[----:B------:R-:W-:-:S04]  /*1070*/  FMUL.FTZ R97, R74, R97 ;  /* 0x000000614a617220 */ /* 0x000fc80000410000 */
[----:B------:R-:W-:-:S07]  /*1080*/  @P0 FADD.FTZ R97, R97, R48 ;  /* 0x0000003061610221 */ /* 0x000fce0000010000 */
.L_x_562:
[----:B------:R-:W-:Y:S05]  /*1090*/  BSYNC B0 ;  /* 0x0000000000007941 */ /* 0x000fea0003800000 */
.L_x_560:
[----:B------:R-:W0:Y:S01]  /*10a0*/  LDC.64 R52, c[0x0][0x238] ;  /* 0x00008e00ff347b82 */ /* 0x000e220000000a00 */
[----:B------:R-:W-:Y:S01]  /*10b0*/  @P2 IADD3 R99, R107, 0x20, RZ ;  /* 0x000000206b632810 */ /* 0x000fe20007ffe0ff */
[----:B------:R-:W-:Y:S01]  /*10c0*/  VIADD R111, R109, 0x20 ;  /* 0x000000206d6f7836 */ /* 0x000fe20000000000 */
[----:B------:R-:W-:Y:S02]  /*10d0*/  F2FP.BF16.F32.PACK_AB R51, R97, R96 ;  /* 0x000000606133723e */ /* 0x000fe400000010ff */
[----:B------:R-:W-:Y:S02]  /*10e0*/  F2FP.BF16.F32.PACK_AB R50, R95, R94 ;  /* 0x0000005e5f32723e */ /* 0x000fe400000010ff */
[----:B------:R-:W-:Y:S01]  /*10f0*/  F2FP.BF16.F32.PACK_AB R49, R93, R92 ;  /* 0x0000005c5d31723e */ /* 0x000fe200000010ff */
[----:B------:R-:W1:Y:S01]  /*1100*/  @P2 LDC.64 R58, c[0x0][0x220] ;  /* 0x00008800ff3a2b82 */ /* 0x000e620000000a00 */
[----:B------:R-:W-:-:S07]  /*1110*/  F2FP.BF16.F32.PACK_AB R48, R91, R90 ;  /* 0x0000005a5b30723e */ /* 0x000fce00000010ff */
        /* <DEDUP_REMOVED lines=9> */
[----:B------:R-:W-:Y:S01]  /*11b0*/  MOV R99, RZ ;  /* 0x000000ff00637202 */ /* 0x000fe20000000f00 */
[----:B------:R-:W-:Y:S06]  /*11c0*/  @!P0 BRA `(.L_x_565) ;  /* 0x0000000000208947 */ /* 0x000fec0003800000 */
[----:B-----5:R-:W-:Y:S01]  /*11d0*/  SHF.L.U32 R99, R24, 0x10, RZ ;  /* 0x0000001018637819 */ /* 0x020fe200000006ff */
[----:B------:R-:W-:Y:S06]  /*11e0*/  BRA `(.L_x_565) ;  /* 0x0000000000187947 */ /* 0x000fec0003800000 */
.L_x_564:
[----:B0----5:R-:W-:Y:S02]  /*11f0*/  SHF.L.U32 R48, R28, 0x10, RZ ;  /* 0x000000101c307819 */ /* 0x021fe400000006ff */
[----:B------:R-:W-:Y:S02]  /*1200*/  SHF.L.U32 R99, R32, 0x10, RZ ;  /* 0x0000001020637819 */ /* 0x000fe400000006ff */
[----:B------:R-:W-:Y:S01]  /*1210*/  @P0 SHF.L.U32 R50, R24, 0x10, RZ ;  /* 0x0000001018320819 */ /* 0x000fe200000006ff */
[----:B------:R-:W-:-:S04]  /*1220*/  FMUL.FTZ R48, R48, UR8 ;  /* 0x0000000830307c20 */ /* 0x000fc80008410000 */
[----:B------:R-:W-:-:S04]  /*1230*/  FMUL.FTZ R99, R48, R99 ;  /* 0x0000006330637220 */ /* 0x000fc80000410000 */
[----:B------:R-:W-:-:S07]  /*1240*/  @P0 FADD.FTZ R99, R50, R99 ;  /* 0x0000006332630221 */ /* 0x000fce0000010000 */
.L_x_565:
[----:B------:R-:W-:Y:S05]  /*1250*/  BSYNC B0 ;  /* 0x0000000000007941 */ /* 0x000fea0003800000 */
.L_x_563:
[----:B------:R-:W-:Y:S04]  /*1260*/  BSSY B0, `(.L_x_566) ;  /* 0x0000010000007945 */ /* 0x000fe80003800000 */
[----:B------:R-:W-:Y:S05]  /*1270*/  @P3 BRA `(.L_x_567) ;  /* 0x0000000000143947 */ /* 0x000fea0003800000 */
[----:B------:R-:W-:Y:S01]  /*1280*/  HFMA2.MMA R100, -RZ, RZ, 0, 0 ;  /* 0x00000000ff647435 */ /* 0x000fe200000001ff */
[----:B------:R-:W-:Y:S10]  /*1290*/  @!P0 BRA `(.L_x_568) ;  /* 0x0000000000308947 */ /* 0x000ff40003800000 */
[----:B-----5:R-:W-:-:S04]  /*12a0*/  PRMT R100, R24, 0x7632, R100 ;  /* 0x0000763218647816 */ /* 0x020fc80000000064 */
[----:B------:R-:W-:Y:S01]  /*12b0*/  SHF.L.U32 R100, R100, 0x10, RZ ;  /* 0x0000001064647819 */ /* 0x000fe200000006ff */
[----:B------:R-:W-:Y:S06]  /*12c0*/  BRA `(.L_x_568) ;  /* 0x0000000000247947 */ /* 0x000fec0003800000 */
.L_x_567:
[----:B0----5:R-:W-:Y:S02]  /*12d0*/  PRMT R48, R28, 0x7632, R48 ;  /* 0x000076321c307816 */ /* 0x021fe40000000030 */
[----:B------:R-:W-:Y:S02]  /*12e0*/  PRMT R49, R32, 0x7632, R49 ;  /* 0x0000763220317816 */ /* 0x000fe40000000031 */
[----:B------:R-:W-:Y:S02]  /*12f0*/  SHF.L.U32 R48, R48, 0x10, RZ ;  /* 0x0000001030307819 */ /* 0x000fe400000006ff */
[----:B------:R-:W-:Y:S01]  /*1300*/  @P0 PRMT R50, R24, 0x7632, R50 ;  /* 0x0000763218320816 */ /* 0x000fe20000000032 */
[----:B------:R-:W-:Y:S02]  /*1310*/  IMAD.U32 R49, R49, 0x10000, RZ ;  /* 0x0001000031317824 */ /* 0x000fe400078e00ff */
[----:B------:R-:W-:Y:S01]  /*1320*/  FMUL.FTZ R48, R48, UR8 ;  /* 0x0000000830307c20 */ /* 0x000fe20008410000 */
[----:B------:R-:W-:-:S03]  /*1330*/  @P0 SHF.L.U32 R51, R50, 0x10, RZ ;  /* 0x0000001032330819 */ /* 0x000fc600000006ff */
[----:B------:R-:W-:-:S04]  /*1340*/  FMUL.FTZ R100, R48, R49 ;  /* 0x0000003130647220 */ /* 0x000fc80000410000 */
[----:B------:R-:W-:-:S07]  /*1350*/  @P0 FADD.FTZ R100, R100, R51 ;  /* 0x0000003364640221 */ /* 0x000fce0000010000 */
.L_x_568:
[----:B------:R-:W-:Y:S05]  /*1360*/  BSYNC B0 ;  /* 0x0000000000007941 */ /* 0x000fea0003800000 */
.L_x_566:
[----:B------:R-:W-:Y:S04]  /*1370*/  BSSY B0, `(.L_x_569) ;  /* 0x000000c000007945 */ /* 0x000fe80003800000 */
[----:B------:R-:W-:Y:S05]  /*1380*/  @P3 BRA `(.L_x_570) ;  /* 0x0000000000103947 */ /* 0x000fea0003800000 */
[----:B------:R-:W-:Y:S01]  /*1390*/  MOV R101, RZ ;  /* 0x000000ff00657202 */ /* 0x000fe20000000f00 */
[----:B------:R-:W-:Y:S06]  /*13a0*/  @!P0 BRA `(.L_x_571) ;  /* 0x0000000000208947 */ /* 0x000fec0003800000 */
[----:B-----5:R-:W-:Y:S01]  /*13b0*/  SHF.L.U32 R101, R25, 0x10, RZ ;  /* 0x0000001019657819 */ /* 0x020fe200000006ff */
[----:B------:R-:W-:Y:S06]  /*13c0*/  BRA `(.L_x_571) ;  /* 0x0000000000187947 */ /* 0x000fec0003800000 */
.L_x_570:
[----:B0----5:R-:W-:Y:S02]  /*13d0*/  SHF.L.U32 R48, R29, 0x10, RZ ;  /* 0x000000101d307819 */ /* 0x021fe400000006ff */
[----:B------:R-:W-:Y:S02]  /*13e0*/  SHF.L.U32 R101, R33, 0x10, RZ ;  /* 0x0000001021657819 */ /* 0x000fe400000006ff */
[----:B------:R-:W-:Y:S01]  /*13f0*/  @P0 SHF.L.U32 R50, R25, 0x10, RZ ;  /* 0x0000001019320819 */ /* 0x000fe200000006ff */
[----:B------:R-:W-:-:S04]  /*1400*/  FMUL.FTZ R48, R48, UR8 ;  /* 0x0000000830307c20 */ /* 0x000fc80008410000 */
[----:B------:R-:W-:-:S04]  /*1410*/  FMUL.FTZ R101, R48, R101 ;  /* 0x0000006530657220 */ /* 0x000fc80000410000 */
[----:B------:R-:W-:-:S07]  /*1420*/  @P0 FADD.FTZ R101, R50, R101 ;  /* 0x0000006532650221 */ /* 0x000fce0000010000 */
.L_x_571:
[----:B------:R-:W-:Y:S05]  /*1430*/  BSYNC B0 ;  /* 0x0000000000007941 */ /* 0x000fea0003800000 */
.L_x_569:
[----:B------:R-:W-:Y:S04]  /*1440*/  BSSY B0, `(.L_x_572) ;  /* 0x0000010000007945 */ /* 0x000fe80003800000 */
[----:B------:R-:W-:Y:S05]  /*1450*/  @P3 BRA `(.L_x_573) ;  /* 0x0000000000143947 */ /* 0x000fea0003800000 */
[----:B------:R-:W-:Y:S01]  /*1460*/  HFMA2.MMA R102, -RZ, RZ, 0, 0 ;  /* 0x00000000ff667435 */ /* 0x000fe200000001ff */
[----:B------:R-:W-:Y:S10]  /*1470*/  @!P0 BRA `(.L_x_574) ;  /* 0x0000000000308947 */ /* 0x000ff40003800000 */
[----:B-----5:R-:W-:-:S04]  /*1480*/  PRMT R102, R25, 0x7632, R102 ;  /* 0x0000763219667816 */ /* 0x020fc80000000066 */
[----:B------:R-:W-:Y:S01]  /*1490*/  SHF.L.U32 R102, R102, 0x10, RZ ;  /* 0x0000001066667819 */ /* 0x000fe200000006ff */
[----:B------:R-:W-:Y:S06]  /*14a0*/  BRA `(.L_x_574) ;  /* 0x0000000000247947 */ /* 0x000fec0003800000 */
.L_x_573:
[----:B0----5:R-:W-:Y:S02]  /*14b0*/  PRMT R48, R29, 0x7632, R48 ;  /* 0x000076321d307816 */ /* 0x021fe40000000030 */
[----:B------:R-:W-:Y:S02]  /*14c0*/  PRMT R49, R33, 0x7632, R49 ;  /* 0x0000763221317816 */ /* 0x000fe40000000031 */
[----:B------:R-:W-:Y:S01]  /*14d0*/  @P0 PRMT R50, R25, 0x7632, R50 ;  /* 0x0000763219320816 */ /* 0x000fe20000000032 */
[----:B------:R-:W-:Y:S01]  /*14e0*/  IMAD.U32 R48, R48, 0x10000, RZ ;  /* 0x0001000030307824 */ /* 0x000fe200078e00ff */
[----:B------:R-:W-:Y:S02]  /*14f0*/  SHF.L.U32 R49, R49, 0x10, RZ ;  /* 0x0000001031317819 */ /* 0x000fe400000006ff */
[----:B------:R-:W-:Y:S01]  /*1500*/  @P0 SHF.L.U32 R51, R50, 0x10, RZ ;  /* 0x0000001032330819 */ /* 0x000fe200000006ff */
[----:B------:R-:W-:-:S04]  /*1510*/  FMUL.FTZ R48, R48, UR8 ;  /* 0x0000000830307c20 */ /* 0x000fc80008410000 */
[----:B------:R-:W-:-:S04]  /*1520*/  FMUL.FTZ R102, R48, R49 ;  /* 0x0000003130667220 */ /* 0x000fc80000410000 */
[----:B------:R-:W-:-:S07]  /*1530*/  @P0 FADD.FTZ R102, R102, R51 ;  /* 0x0000003366660221 */ /* 0x000fce0000010000 */
.L_x_574:
[----:B------:R-:W-:Y:S05]  /*1540*/  BSYNC B0 ;  /* 0x0000000000007941 */ /* 0x000fea0003800000 */
.L_x_572:
[----:B------:R-:W-:Y:S04]  /*1550*/  BSSY B0, `(.L_x_575) ;  /* 0x000000c000007945 */ /* 0x000fe80003800000 */
[----:B------:R-:W-:Y:S05]  /*1560*/  @P3 BRA `(.L_x_576) ;  /* 0x0000000000103947 */ /* 0x000fea0003800000 */
[----:B------:R-:W-:Y:S01]  /*1570*/  MOV R103, RZ ;  /* 0x000000ff00677202 */ /* 0x000fe20000000f00 */
[----:B------:R-:W-:Y:S06]  /*1580*/  @!P0 BRA `(.L_x_577) ;  /* 0x0000000000208947 */ /* 0x000fec0003800000 */
[----:B-----5:R-:W-:Y:S01]  /*1590*/  SHF.L.U32 R103, R26, 0x10, RZ ;  /* 0x000000101a677819 */ /* 0x020fe200000006ff */
[----:B------:R-:W-:Y:S06]  /*15a0*/  BRA `(.L_x_577) ;  /* 0x0000000000187947 */ /* 0x000fec0003800000 */
.L_x_576:
[----:B0----5:R-:W-:Y:S02]  /*15b0*/  SHF.L.U32 R48, R30, 0x10, RZ ;  /* 0x000000101e307819 */ /* 0x021fe400000006ff */
[----:B------:R-:W-:Y:S02]  /*15c0*/  SHF.L.U32 R103, R34, 0x10, RZ ;  /* 0x0000001022677819 */ /* 0x000fe400000006ff */
[----:B------:R-:W-:Y:S01]  /*15d0*/  @P0 SHF.L.U32 R50, R26, 0x10, RZ ;  /* 0x000000101a320819 */ /* 0x000fe200000006ff */
[----:B------:R-:W-:-:S04]  /*15e0*/  FMUL.FTZ R48, R48, UR8 ;  /* 0x0000000830307c20 */ /* 0x000fc80008410000 */
[----:B------:R-:W-:-:S04]  /*15f0*/  FMUL.FTZ R103, R48, R103 ;  /* 0x0000006730677220 */ /* 0x000fc80000410000 */
[----:B------:R-:W-:-:S07]  /*1600*/  @P0 FADD.FTZ R103, R50, R103 ;  /* 0x0000006732670221 */ /* 0x000fce0000010000 */
.L_x_577:
[----:B------:R-:W-:Y:S05]  /*1610*/  BSYNC B0 ;  /* 0x0000000000007941 */ /* 0x000fea0003800000 */
.L_x_575:
[----:B------:R-:W-:Y:S04]  /*1620*/  BSSY B0, `(.L_x_578) ;  /* 0x0000010000007945 */ /* 0x000fe80003800000 */
[----:B------:R-:W-:Y:S05]  /*1630*/  @P3 BRA `(.L_x_579) ;  /* 0x0000000000143947 */ /* 0x000fea0003800000 */
[----:B------:R-:W-:Y:S01]  /*1640*/  HFMA2.MMA R104, -RZ, RZ, 0, 0 ;  /* 0x00000000ff687435 */ /* 0x000fe200000001ff */
[----:B------:R-:W-:Y:S10]  /*1650*/  @!P0 BRA `(.L_x_580) ;  /* 0x0000000000308947 */ /* 0x000ff40003800000 */
[----:B-----5:R-:W-:-:S05]  /*1660*/  PRMT R104, R26, 0x7632, R104 ;  /* 0x000076321a687816 */ /* 0x020fca0000000068 */
[----:B------:R-:W-:Y:S01]  /*1670*/  IMAD.U32 R104, R104, 0x10000, RZ ;  /* 0x0001000068687824 */ /* 0x000fe200078e00ff */
[----:B------:R-:W-:Y:S06]  /*1680*/  BRA `(.L_x_580) ;  /* 0x0000000000247947 */ /* 0x000fec0003800000 */
.L_x_579:
[----:B0----5:R-:W-:Y:S02]  /*1690*/  PRMT R48, R30, 0x7632, R48 ;  /* 0x000076321e307816 */ /* 0x021fe40000000030 */
[----:B------:R-:W-:Y:S02]  /*16a0*/  PRMT R49, R34, 0x7632, R49 ;  /* 0x0000763222317816 */ /* 0x000fe40000000031 */
[----:B------:R-:W-:Y:S02]  /*16b0*/  SHF.L.U32 R48, R48, 0x10, RZ ;  /* 0x0000001030307819 */ /* 0x000fe400000006ff */
[----:B------:R-:W-:Y:S02]  /*16c0*/  @P0 PRMT R50, R26, 0x7632, R50 ;  /* 0x000076321a320816 */ /* 0x000fe40000000032 */
[----:B------:R-:W-:Y:S01]  /*16d0*/  SHF.L.U32 R49, R49, 0x10, RZ ;  /* 0x0000001031317819 */ /* 0x000fe200000006ff */
[----:B------:R-:W-:Y:S01]  /*16e0*/  FMUL.FTZ R48, R48, UR8 ;  /* 0x0000000830307c20 */ /* 0x000fe20008410000 */
[----:B------:R-:W-:-:S03]  /*16f0*/  @P0 SHF.L.U32 R51, R50, 0x10, RZ ;  /* 0x0000001032330819 */ /* 0x000fc600000006ff */
[----:B------:R-:W-:-:S04]  /*1700*/  FMUL.FTZ R104, R48, R49 ;  /* 0x0000003130687220 */ /* 0x000fc80000410000 */
[----:B------:R-:W-:-:S07]  /*1710*/  @P0 FADD.FTZ R104, R104, R51 ;  /* 0x0000003368680221 */ /* 0x000fce0000010000 */
.L_x_580:
[----:B------:R-:W-:Y:S05]  /*1720*/  BSYNC B0 ;  /* 0x0000000000007941 */ /* 0x000fea0003800000 */
.L_x_578:
[----:B------:R-:W-:Y:S04]  /*1730*/  BSSY B0, `(.L_x_581) ;  /* 0x000000b000007945 */ /* 0x000fe80003800000 */
[----:B------:R-:W-:Y:S05]  /*1740*/  @P3 BRA `(.L_x_582) ;  /* 0x0000000000103947 */ /* 0x000fea0003800000 */
[----:B------:R-:W-:Y:S01]  /*1750*/  MOV R105, RZ ;  /* 0x000000ff00697202 */ /* 0x000fe20000000f00 */
[----:B------:R-:W-:Y:S06]  /*1760*/  @!P0 BRA `(.L_x_583) ;  /* 0x00000000001c8947 */ /* 0x000fec0003800000 */
[----:B-----5:R-:W-:Y:S01]  /*1770*/  SHF.L.U32 R105, R27, 0x10, RZ ;  /* 0x000000101b697819 */ /* 0x020fe200000006ff */
[----:B------:R-:W-:Y:S06]  /*1780*/  BRA `(.L_x_583) ;  /* 0x0000000000147947 */ /* 0x000fec0003800000 */
.L_x_582:
[----:B0----5:R-:W-:Y:S02]  /*1790*/  SHF.L.U32 R48, R31, 0x10, RZ ;  /* 0x000000101f307819 */ /* 0x021fe400000006ff */
[----:B------:R-:W-:-:S03]  /*17a0*/  @P0 SHF.L.U32 R50, R27, 0x10, RZ ;  /* 0x000000101b320819 */ /* 0x000fc600000006ff */
[----:B------:R-:W-:-:S04]  /*17b0*/  FMUL.FTZ R48, R48, UR8 ;  /* 0x0000000830307c20 */ /* 0x000fc80008410000 */
[----:B------:R-:W-:-:S04]  /*17c0*/  FMUL.FTZ R105, R35, R48 ;  /* 0x0000003023697220 */ /* 0x000fc80000410000 */
[----:B------:R-:W-:-:S07]  /*17d0*/  @P0 FADD.FTZ R105, R50, R105 ;  /* 0x0000006932690221 */ /* 0x000fce0000010000 */
.L_x_583:
[----:B------:R-:W-:Y:S05]  /*17e0*/  BSYNC B0 ;  /* 0x0000000000007941 */ /* 0x000fea0003800000 */
.L_x_581:
[----:B------:R-:W-:Y:S04]  /*17f0*/  BSSY B0, `(.L_x_584) ;  /* 0x000000e000007945 */ /* 0x000fe80003800000 */
[----:B------:R-:W-:Y:S05]  /*1800*/  @P3 BRA `(.L_x_585) ;  /* 0x0000000000143947 */ /* 0x000fea0003800000 */
[----:B------:R-:W-:Y:S01]  /*1810*/  HFMA2.MMA R106, -RZ, RZ, 0, 0 ;  /* 0x00000000ff6a7435 */ /* 0x000fe200000001ff */
[----:B------:R-:W-:Y:S10]  /*1820*/  @!P0 BRA `(.L_x_586) ;  /* 0x0000000000288947 */ /* 0x000ff40003800000 */
[----:B-----5:R-:W-:-:S05]  /*1830*/  PRMT R106, R27, 0x7632, R106 ;  /* 0x000076321b6a7816 */ /* 0x020fca000000006a */
[----:B------:R-:W-:Y:S01]  /*1840*/  IMAD.U32 R106, R106, 0x10000, RZ ;  /* 0x000100006a6a7824 */ /* 0x000fe200078e00ff */
[----:B------:R-:W-:Y:S06]  /*1850*/  BRA `(.L_x_586) ;  /* 0x00000000001c7947 */ /* 0x000fec0003800000 */
.L_x_585:
[----:B0----5:R-:W-:Y:S02]  /*1860*/  PRMT R48, R31, 0x7632, R48 ;  /* 0x000076321f307816 */ /* 0x021fe40000000030 */
[----:B------:R-:W-:Y:S02]  /*1870*/  @P0 PRMT R49, R27, 0x7632, R49 ;  /* 0x000076321b310816 */ /* 0x000fe40000000031 */
[----:B------:R-:W-:Y:S02]  /*1880*/  SHF.L.U32 R48, R48, 0x10, RZ ;  /* 0x0000001030307819 */ /* 0x000fe400000006ff */
[----:B------:R-:W-:-:S03]  /*1890*/  @P0 SHF.L.U32 R49, R49, 0x10, RZ ;  /* 0x0000001031310819 */ /* 0x000fc600000006ff */
[----:B------:R-:W-:-:S04]  /*18a0*/  FMUL.FTZ R48, R48, UR8 ;  /* 0x0000000830307c20 */ /* 0x000fc80008410000 */
[----:B------:R-:W-:-:S04]  /*18b0*/  FMUL.FTZ R106, R75, R48 ;  /* 0x000000304b6a7220 */ /* 0x000fc80000410000 */
[----:B------:R-:W-:-:S07]  /*18c0*/  @P0 FADD.FTZ R106, R106, R49 ;  /* 0x000000316a6a0221 */ /* 0x000fce0000010000 */
.L_x_586:
[----:B------:R-:W-:Y:S05]  /*18d0*/  BSYNC B0 ;  /* 0x0000000000007941 */ /* 0x000fea0003800000 */
.L_x_584:
[----:B0-----:R-:W0:Y:S01]  /*18e0*/  @P2 LDC.64 R58, c[0x0][0x220] ;  /* 0x00008800ff3a2b82 */ /* 0x001e220000000a00 */
[----:B------:R-:W-:Y:S01]  /*18f0*/  IADD3 R109, R109, 0x40, RZ ;  /* 0x000000406d6d7810 */ /* 0x000fe20007ffe0ff */
[----:B------:R-:W-:Y:S01]  /*1900*/  IMAD.WIDE.U32 R56, R111, 0x10, R52 ;  /* 0x000000106f387825 */ /* 0x000fe200078e0034 */
[----:B------:R-:W-:Y:S02]  /*1910*/  @P2 IADD3 R107, R107, 0x40, RZ ;  /* 0x000000406b6b2810 */ /* 0x000fe40007ffe0ff */
[----:B------:R-:W-:Y:S02]  /*1920*/  F2FP.BF16.F32.PACK_AB R51, R106, R105 ;  /* 0x000000696a33723e */ /* 0x000fe400000010ff */
[----:B------:R-:W-:Y:S01]  /*1930*/  F2FP.BF16.F32.PACK_AB R50, R104, R103 ;  /* 0x000000676832723e */ /* 0x000fe200000010ff */
[----:B------:R-:W1:Y:S01]  /*1940*/  @P0 LDC.64 R54, c[0x0][0x230] ;  /* 0x00008c00ff360b82 */ /* 0x000e620000000a00 */
[----:B------:R-:W-:Y:S02]  /*1950*/  F2FP.BF16.F32.PACK_AB R49, R102, R101 ;  /* 0x000000656631723e */ /* 0x000fe400000010ff */
[----:B------:R-:W-:-:S05]  /*1960*/  F2FP.BF16.F32.PACK_AB R48, R100, R99 ;  /* 0x000000636430723e */ /* 0x000fca00000010ff */
[----:B------:R2:W-:Y:S01]  /*1970*/  STG.E.128 desc[UR4][R56.64], R48 ;  /* 0x0000003038007986 */ /* 0x0005e2000c101d04 */
[----:B0-----:R-:W-:-:S05]  /*1980*/  @P2 IMAD.WIDE.U32 R58, R107, 0x10, R58 ;  /* 0x000000106b3a2825 */ /* 0x001fca00078e003a */
[----:B-----5:R2:W5:Y:S01]  /*1990*/  @P2 LDG.E.128 R28, desc[UR4][R58.64] ;  /* 0x000000043a1c2981 */ /* 0x020562000c1e1d00 */
[----:B-1----:R-:W-:-:S05]  /*19a0*/  @P0 IMAD.WIDE.U32 R54, R109, 0x10, R54 ;  /* 0x000000106d360825 */ /* 0x002fca00078e0036 */
[----:B------:R2:W5:Y:S01]  /*19b0*/  @P0 LDG.E.128 R24, desc[UR4][R54.64] ;  /* 0x0000000436180981 */ /* 0x000562000c1e1d00 */
[----:B------:R-:W-:Y:S04]  /*19c0*/  BSSY B0, `(.L_x_587) ;  /* 0x000000b000007945 */ /* 0x000fe80003800000 */
[----:B------:R-:W-:Y:S05]  /*19d0*/  @P3 BRA `(.L_x_588) ;  /* 0x0000000000103947 */ /* 0x000fea0003800000 */
[----:B--2---:R-:W-:Y:S01]  /*19e0*/  MOV R57, RZ ;  /* 0x000000ff00397202 */ /* 0x004fe20000000f00 */
[----:B------:R-:W-:Y:S06]  /*19f0*/  @!P0 BRA `(.L_x_589) ;  /* 0x00000000001c8947 */ /* 0x000fec0003800000 */
[----:B-----5:R-:W-:Y:S01]  /*1a00*/  SHF.L.U32 R57, R24, 0x10, RZ ;  /* 0x0000001018397819 */ /* 0x020fe200000006ff */
[----:B------:R-:W-:Y:S06]  /*1a10*/  BRA `(.L_x_589) ;  /* 0x0000000000147947 */ /* 0x000fec0003800000 */
.L_x_588:
[----:B--2--5:R-:W-:Y:S02]  /*1a20*/  SHF.L.U32 R48, R28, 0x10, RZ ;  /* 0x000000101c307819 */ /* 0x024fe400000006ff */
[----:B------:R-:W-:-:S03]  /*1a30*/  @P0 SHF.L.U32 R50, R24, 0x10, RZ ;  /* 0x0000001018320819 */ /* 0x000fc600000006ff */
[----:B------:R-:W-:-:S04]  /*1a40*/  FMUL.FTZ R48, R48, UR8 ;  /* 0x0000000830307c20 */ /* 0x000fc80008410000 */
[----:B------:R-:W-:-:S04]  /*1a50*/  FMUL.FTZ R57, R5, R48 ;  /* 0x0000003005397220 */ /* 0x000fc80000410000 */
[----:B------:R-:W-:-:S07]  /*1a60*/  @P0 FADD.FTZ R57, R50, R57 ;  /* 0x0000003932390221 */ /* 0x000fce0000010000 */
.L_x_589:
[----:B------:R-:W-:Y:S05]  /*1a70*/  BSYNC B0 ;  /* 0x0000000000007941 */ /* 0x000fea0003800000 */
.L_x_587:
[----:B------:R-:W-:Y:S04]  /*1a80*/  BSSY B0, `(.L_x_590) ;  /* 0x000000e000007945 */ /* 0x000fe80003800000 */
[----:B------:R-:W-:Y:S05]  /*1a90*/  @P3 BRA `(.L_x_591) ;  /* 0x0000000000143947 */ /* 0x000fea0003800000 */
[----:B------:R-:W-:Y:S01]  /*1aa0*/  IMAD.MOV.U32 R108, RZ, RZ, RZ ;  /* 0x000000ffff6c7224 */ /* 0x000fe200078e00ff */
[----:B------:R-:W-:Y:S06]  /*1ab0*/  @!P0 BRA `(.L_x_592) ;  /* 0x0000000000288947 */ /* 0x000fec0003800000 */
[----:B-----5:R-:W-:-:S04]  /*1ac0*/  PRMT R108, R24, 0x7632, R108 ;  /* 0x00007632186c7816 */ /* 0x020fc8000000006c */
[----:B------:R-:W-:Y:S01]  /*1ad0*/  SHF.L.U32 R108, R108, 0x10, RZ ;  /* 0x000000106c6c7819 */ /* 0x000fe200000006ff */
[----:B------:R-:W-:Y:S06]  /*1ae0*/  BRA `(.L_x_592) ;  /* 0x00000000001c7947 */ /* 0x000fec0003800000 */
.L_x_591:
[----:B-----5:R-:W-:Y:S02]  /*1af0*/  PRMT R48, R28, 0x7632, R48 ;  /* 0x000076321c307816 */ /* 0x020fe40000000030 */
[----:B------:R-:W-:Y:S02]  /*1b00*/  @P0 PRMT R50, R24, 0x7632, R50 ;  /* 0x0000763218320816 */ /* 0x000fe40000000032 */
[----:B------:R-:W-:Y:S02]  /*1b10*/  SHF.L.U32 R48, R48, 0x10, RZ ;  /* 0x0000001030307819 */ /* 0x000fe400000006ff */
[----:B------:R-:W-:-:S03]  /*1b20*/  @P0 SHF.L.U32 R51, R50, 0x10, RZ ;  /* 0x0000001032330819 */ /* 0x000fc600000006ff */
[----:B------:R-:W-:-:S04]  /*1b30*/  FMUL.FTZ R49, R48, UR8 ;  /* 0x0000000830317c20 */ /* 0x000fc80008410000 */
[----:B------:R-:W-:-:S04]  /*1b40*/  FMUL.FTZ R108, R76, R49 ;  /* 0x000000314c6c7220 */ /* 0x000fc80000410000 */
[----:B------:R-:W-:-:S07]  /*1b50*/  @P0 FADD.FTZ R108, R108, R51 ;  /* 0x000000336c6c0221 */ /* 0x000fce0000010000 */
.L_x_592:
[----:B------:R-:W-:Y:S05]  /*1b60*/  BSYNC B0 ;  /* 0x0000000000007941 */ /* 0x000fea0003800000 */
.L_x_590:
[----:B------:R-:W-:Y:S04]  /*1b70*/  BSSY B0, `(.L_x_593) ;  /* 0x000000b000007945 */ /* 0x000fe80003800000 */
[----:B------:R-:W-:Y:S05]  /*1b80*/  @P3 BRA `(.L_x_594) ;  /* 0x0000000000103947 */ /* 0x000fea0003800000 */
[----:B------:R-:W-:Y:S01]  /*1b90*/  HFMA2.MMA R54, -RZ, RZ, 0, 0 ;  /* 0x00000000ff367435 */ /* 0x000fe200000001ff */
[----:B------:R-:W-:Y:S10]  /*1ba0*/  @!P0 BRA `(.L_x_595) ;  /* 0x00000000001c8947 */ /* 0x000ff40003800000 */
[----:B-----5:R-:W-:Y:S01]  /*1bb0*/  SHF.L.U32 R54, R25, 0x10, RZ ;  /* 0x0000001019367819 */ /* 0x020fe200000006ff */
[----:B------:R-:W-:Y:S06]  /*1bc0*/  BRA `(.L_x_595) ;  /* 0x0000000000147947 */ /* 0x000fec0003800000 */
.L_x_594:
[----:B-----5:R-:W-:Y:S02]  /*1bd0*/  SHF.L.U32 R48, R29, 0x10, RZ ;  /* 0x000000101d307819 */ /* 0x020fe400000006ff */
[----:B------:R-:W-:-:S03]  /*1be0*/  @P0 SHF.L.U32 R51, R25, 0x10, RZ ;  /* 0x0000001019330819 */ /* 0x000fc600000006ff */
[----:B------:R-:W-:-:S04]  /*1bf0*/  FMUL.FTZ R49, R48, UR8 ;  /* 0x0000000830317c20 */ /* 0x000fc80008410000 */
[----:B------:R-:W-:-:S04]  /*1c00*/  FMUL.FTZ R54, R4, R49 ;  /* 0x0000003104367220 */ /* 0x000fc80000410000 */
[----:B------:R-:W-:-:S07]  /*1c10*/  @P0 FADD.FTZ R54, R51, R54 ;  /* 0x0000003633360221 */ /* 0x000fce0000010000 */
.L_x_595:
[----:B------:R-:W-:Y:S05]  /*1c20*/  BSYNC B0 ;  /* 0x0000000000007941 */ /* 0x000fea0003800000 */
.L_x_593:
[----:B------:R-:W-:Y:S04]  /*1c30*/  BSSY B0, `(.L_x_596) ;  /* 0x000000e000007945 */ /* 0x000fe80003800000 */
[----:B------:R-:W-:Y:S05]  /*1c40*/  @P3 BRA `(.L_x_597) ;  /* 0x0000000000143947 */ /* 0x000fea0003800000 */
[----:B------:R-:W-:Y:S01]  /*1c50*/  MOV R55, RZ ;  /* 0x000000ff00377202 */ /* 0x000fe20000000f00 */
[----:B------:R-:W-:Y:S06]  /*1c60*/  @!P0 BRA `(.L_x_598) ;  /* 0x0000000000288947 */ /* 0x000fec0003800000 */
[----:B-----5:R-:W-:-:S05]  /*1c70*/  PRMT R55, R25, 0x7632, R55 ;  /* 0x0000763219377816 */ /* 0x020fca0000000037 */
[----:B------:R-:W-:Y:S01]  /*1c80*/  IMAD.U32 R55, R55, 0x10000, RZ ;  /* 0x0001000037377824 */ /* 0x000fe200078e00ff */
[----:B------:R-:W-:Y:S06]  /*1c90*/  BRA `(.L_x_598) ;  /* 0x00000000001c7947 */ /* 0x000fec0003800000 */
.L_x_597:
[----:B-----5:R-:W-:Y:S02]  /*1ca0*/  PRMT R48, R29, 0x7632, R48 ;  /* 0x000076321d307816 */ /* 0x020fe40000000030 */
[----:B------:R-:W-:Y:S02]  /*1cb0*/  @P0 PRMT R49, R25, 0x7632, R49 ;  /* 0x0000763219310816 */ /* 0x000fe40000000031 */
[----:B------:R-:W-:Y:S02]  /*1cc0*/  SHF.L.U32 R48, R48, 0x10, RZ ;  /* 0x0000001030307819 */ /* 0x000fe400000006ff */
[----:B------:R-:W-:-:S03]  /*1cd0*/  @P0 SHF.L.U32 R50, R49, 0x10, RZ ;  /* 0x0000001031320819 */ /* 0x000fc600000006ff */
[----:B------:R-:W-:-:S04]  /*1ce0*/  FMUL.FTZ R48, R48, UR8 ;  /* 0x0000000830307c20 */ /* 0x000fc80008410000 */
[----:B------:R-:W-:-:S04]  /*1cf0*/  FMUL.FTZ R55, R77, R48 ;  /* 0x000000304d377220 */ /* 0x000fc80000410000 */
[----:B------:R-:W-:-:S07]  /*1d00*/  @P0 FADD.FTZ R55, R55, R50 ;  /* 0x0000003237370221 */ /* 0x000fce0000010000 */
.L_x_598:
[----:B------:R-:W-:Y:S05]  /*1d10*/  BSYNC B0 ;  /* 0x0000000000007941 */ /* 0x000fea0003800000 */
.L_x_596:
[----:B------:R-:W-:Y:S04]  /*1d20*/  BSSY B0, `(.L_x_599) ;  /* 0x000000b000007945 */ /* 0x000fe80003800000 */
[----:B------:R-:W-:Y:S05]  /*1d30*/  @P3 BRA `(.L_x_600) ;  /* 0x0000000000103947 */ /* 0x000fea0003800000 */
[----:B------:R-:W-:Y:S01]  /*1d40*/  HFMA2.MMA R59, -RZ, RZ, 0, 0 ;  /* 0x00000000ff3b7435 */ /* 0x000fe200000001ff */
[----:B------:R-:W-:Y:S10]  /*1d50*/  @!P0 BRA `(.L_x_601) ;  /* 0x00000000001c8947 */ /* 0x000ff40003800000 */
[----:B-----5:R-:W-:Y:S01]  /*1d60*/  SHF.L.U32 R59, R26, 0x10, RZ ;  /* 0x000000101a3b7819 */ /* 0x020fe200000006ff */
[----:B------:R-:W-:Y:S06]  /*1d70*/  BRA `(.L_x_601) ;  /* 0x0000000000147947 */ /* 0x000fec0003800000 */
.L_x_600:
[----:B-----5:R-:W-:Y:S02]  /*1d80*/  SHF.L.U32 R48, R30, 0x10, RZ ;  /* 0x000000101e307819 */ /* 0x020fe400000006ff */
[----:B------:R-:W-:-:S03]  /*1d90*/  @P0 SHF.L.U32 R50, R26, 0x10, RZ ;  /* 0x000000101a320819 */ /* 0x000fc600000006ff */
[----:B------:R-:W-:-:S04]  /*1da0*/  FMUL.FTZ R48, R48, UR8 ;  /* 0x0000000830307c20 */ /* 0x000fc80008410000 */
[----:B------:R-:W-:-:S04]  /*1db0*/  FMUL.FTZ R59, R3, R48 ;  /* 0x00000030033b7220 */ /* 0x000fc80000410000 */
[----:B------:R-:W-:-:S07]  /*1dc0*/  @P0 FADD.FTZ R59, R50, R59 ;  /* 0x0000003b323b0221 */ /* 0x000fce0000010000 */
.L_x_601:
[----:B------:R-:W-:Y:S05]  /*1dd0*/  BSYNC B0 ;  /* 0x0000000000007941 */ /* 0x000fea0003800000 */
.L_x_599:
[----:B------:R-:W-:Y:S04]  /*1de0*/  BSSY B0, `(.L_x_602) ;  /* 0x000000e000007945 */ /* 0x000fe80003800000 */
[----:B------:R-:W-:Y:S05]  /*1df0*/  @P3 BRA `(.L_x_603) ;  /* 0x0000000000143947 */ /* 0x000fea0003800000 */
[----:B------:R-:W-:Y:S01]  /*1e00*/  MOV R56, RZ ;  /* 0x000000ff00387202 */ /* 0x000fe20000000f00 */
[----:B------:R-:W-:Y:S06]  /*1e10*/  @!P0 BRA `(.L_x_604) ;  /* 0x0000000000288947 */ /* 0x000fec0003800000 */
[----:B-----5:R-:W-:-:S04]  /*1e20*/  PRMT R56, R26, 0x7632, R56 ;  /* 0x000076321a387816 */ /* 0x020fc80000000038 */
[----:B------:R-:W-:Y:S01]  /*1e30*/  SHF.L.U32 R56, R56, 0x10, RZ ;  /* 0x0000001038387819 */ /* 0x000fe200000006ff */
[----:B------:R-:W-:Y:S06]  /*1e40*/  BRA `(.L_x_604) ;  /* 0x00000000001c7947 */ /* 0x000fec0003800000 */
.L_x_603:
[----:B-----5:R-:W-:Y:S02]  /*1e50*/  PRMT R48, R30, 0x7632, R48 ;  /* 0x000076321e307816 */ /* 0x020fe40000000030 */
[----:B------:R-:W-:-:S03]  /*1e60*/  @P0 PRMT R50, R26, 0x7632, R50 ;  /* 0x000076321a320816 */ /* 0x000fc60000000032 */
[----:B------:R-:W-:Y:S01]  /*1e70*/  IMAD.U32 R48, R48, 0x10000, RZ ;  /* 0x0001000030307824 */ /* 0x000fe200078e00ff */
[----:B------:R-:W-:-:S03]  /*1e80*/  @P0 SHF.L.U32 R51, R50, 0x10, RZ ;  /* 0x0000001032330819 */ /* 0x000fc600000006ff */
[----:B------:R-:W-:-:S04]  /*1e90*/  FMUL.FTZ R49, R48, UR8 ;  /* 0x0000000830317c20 */ /* 0x000fc80008410000 */
[----:B------:R-:W-:-:S04]  /*1ea0*/  FMUL.FTZ R56, R78, R49 ;  /* 0x000000314e387220 */ /* 0x000fc80000410000 */
[----:B------:R-:W-:-:S07]  /*1eb0*/  @P0 FADD.FTZ R56, R56, R51 ;  /* 0x0000003338380221 */ /* 0x000fce0000010000 */
.L_x_604:
[----:B------:R-:W-:Y:S05]  /*1ec0*/  BSYNC B0 ;  /* 0x0000000000007941 */ /* 0x000fea0003800000 */
.L_x_602:
[----:B------:R-:W-:Y:S04]  /*1ed0*/  BSSY B0, `(.L_x_605) ;  /* 0x000000b000007945 */ /* 0x000fe80003800000 */
[----:B------:R-:W-:Y:S05]  /*1ee0*/  @P3 BRA `(.L_x_606) ;  /* 0x0000000000103947 */ /* 0x000fea0003800000 */
[----:B------:R-:W-:Y:S01]  /*1ef0*/  HFMA2.MMA R58, -RZ, RZ, 0, 0 ;  /* 0x00000000ff3a7435 */ /* 0x000fe200000001ff */
[----:B------:R-:W-:Y:S10]  /*1f00*/  @!P0 BRA `(.L_x_607) ;  /* 0x00000000001c8947 */ /* 0x000ff40003800000 */
[----:B-----5:R-:W-:Y:S01]  /*1f10*/  SHF.L.U32 R58, R27, 0x10, RZ ;  /* 0x000000101b3a7819 */ /* 0x020fe200000006ff */
[----:B------:R-:W-:Y:S06]  /*1f20*/  BRA `(.L_x_607) ;  /* 0x0000000000147947 */ /* 0x000fec0003800000 */
.L_x_606:
[----:B-----5:R-:W-:Y:S02]  /*1f30*/  SHF.L.U32 R48, R31, 0x10, RZ ;  /* 0x000000101f307819 */ /* 0x020fe400000006ff */
[----:B------:R-:W-:-:S03]  /*1f40*/  @P0 SHF.L.U32 R51, R27, 0x10, RZ ;  /* 0x000000101b330819 */ /* 0x000fc600000006ff */
[----:B------:R-:W-:-:S04]  /*1f50*/  FMUL.FTZ R49, R48, UR8 ;  /* 0x0000000830317c20 */ /* 0x000fc80008410000 */
[----:B------:R-:W-:-:S04]  /*1f60*/  FMUL.FTZ R58, R2, R49 ;  /* 0x00000031023a7220 */ /* 0x000fc80000410000 */
[----:B------:R-:W-:-:S07]  /*1f70*/  @P0 FADD.FTZ R58, R51, R58 ;  /* 0x0000003a333a0221 */ /* 0x000fce0000010000 */
.L_x_607:
[----:B------:R-:W-:Y:S05]  /*1f80*/  BSYNC B0 ;  /* 0x0000000000007941 */ /* 0x000fea0003800000 */
.L_x_605:
[----:B------:R-:W-:Y:S04]  /*1f90*/  BSSY B0, `(.L_x_608) ;  /* 0x000000e000007945 */ /* 0x000fe80003800000 */
[----:B------:R-:W-:Y:S05]  /*1fa0*/  @P3 BRA `(.L_x_609) ;  /* 0x0000000000143947 */ /* 0x000fea0003800000 */
[----:B------:R-:W-:Y:S01]  /*1fb0*/  MOV R107, RZ ;  /* 0x000000ff006b7202 */ /* 0x000fe20000000f00 */
[----:B------:R-:W-:Y:S06]  /*1fc0*/  @!P0 BRA `(.L_x_610) ;  /* 0x0000000000288947 */ /* 0x000fec0003800000 */
[----:B-----5:R-:W-:-:S04]  /*1fd0*/  PRMT R107, R27, 0x7632, R107 ;  /* 0x000076321b6b7816 */ /* 0x020fc8000000006b */
[----:B------:R-:W-:Y:S01]  /*1fe0*/  SHF.L.U32 R107, R107, 0x10, RZ ;  /* 0x000000106b6b7819 */ /* 0x000fe200000006ff */
[----:B------:R-:W-:Y:S06]  /*1ff0*/  BRA `(.L_x_610) ;  /* 0x00000000001c7947 */ /* 0x000fec0003800000 */
.L_x_609:
[----:B-----5:R-:W-:Y:S02]  /*2000*/  PRMT R48, R31, 0x7632, R48 ;  /* 0x000076321f307816 */ /* 0x020fe40000000030 */
[----:B------:R-:W-:Y:S02]  /*2010*/  @P0 PRMT R49, R27, 0x7632, R49 ;  /* 0x000076321b310816 */ /* 0x000fe40000000031 */
[----:B------:R-:W-:-:S03]  /*2020*/  SHF.L.U32 R48, R48, 0x10, RZ ;  /* 0x0000001030307819 */ /* 0x000fc600000006ff */
[----:B------:R-:W-:Y:S02]  /*2030*/  @P0 IMAD.U32 R50, R49, 0x10000, RZ ;  /* 0x0001000031320824 */ /* 0x000fe400078e00ff */
[----:B------:R-:W-:-:S04]  /*2040*/  FMUL.FTZ R48, R48, UR8 ;  /* 0x0000000830307c20 */ /* 0x000fc80008410000 */
[----:B------:R-:W-:-:S04]  /*2050*/  FMUL.FTZ R107, R79, R48 ;  /* 0x000000304f6b7220 */ /* 0x000fc80000410000 */
[----:B------:R-:W-:-:S07]  /*2060*/  @P0 FADD.FTZ R107, R107, R50 ;  /* 0x000000326b6b0221 */ /* 0x000fce0000010000 */
.L_x_610:
[----:B------:R-:W-:Y:S05]  /*2070*/  BSYNC B0 ;  /* 0x0000000000007941 */ /* 0x000fea0003800000 */
.L_x_608:
[----:B------:R-:W-:Y:S01]  /*2080*/  FADD.FTZ R48, RZ, R90 ;  /* 0x0000005aff307221 */ /* 0x000fe20000010000 */
[----:B------:R-:W-:Y:S01]  /*2090*/  IMAD.WIDE.U32 R52, R109, 0x10, R52 ;  /* 0x000000106d347825 */ /* 0x000fe200078e0034 */
[----:B------:R-:W-:Y:S01]  /*20a0*/  F2FP.BF16.F32.PACK_AB R51, R107, R58 ;  /* 0x0000003a6b33723e */ /* 0x000fe200000010ff */
[----:B------:R-:W-:Y:S02]  /*20b0*/  UMOV UR10, 0xffffffff ;  /* 0xffffffff000a7882 */ /* 0x000fe40000000000 */
[----:B------:R-:W-:Y:S01]  /*20c0*/  FADD.FTZ R49, R48, R91 ;  /* 0x0000005b30317221 */ /* 0x000fe20000010000 */
[----:B------:R-:W-:Y:S02]  /*20d0*/  F2FP.BF16.F32.PACK_AB R50, R56, R59 ;  /* 0x0000003b3832723e */ /* 0x000fe400000010ff */
[----:B------:R-:W-:Y:S01]  /*20e0*/  ISETP.NE.AND P0, PT, R22, RZ, PT ;  /* 0x000000ff1600720c */ /* 0x000fe20003f05270 */
        /* <DEDUP_REMOVED lines=15> */
[----:B------:R-:W-:-:S03]  /*21e0*/  F2FP.BF16.F32.PACK_AB R48, R108, R57 ;  /* 0x000000396c30723e */ /* 0x000fc600000010ff */
[----:B------:R-:W-:Y:S01]  /*21f0*/  FADD.FTZ R109, R49, R108 ;  /* 0x0000006c316d7221 */ /* 0x000fe20000010000 */
[----:B------:R-:W-:-:S03]  /*2200*/  F2FP.BF16.F32.PACK_AB R49, R55, R54 ;  /* 0x000000363731723e */ /* 0x000fc600000010ff */
[----:B------:R-:W-:Y:S02]  /*2210*/  FADD.FTZ R110, R109, R54 ;  /* 0x000000366d6e7221 */ /* 0x000fe40000010000 */
[----:B------:R0:W-:Y:S02]  /*2220*/  STG.E.128 desc[UR4][R52.64], R48 ;  /* 0x0000003034007986 */ /* 0x0001e4000c101d04 */
[----:B------:R-:W-:-:S04]  /*2230*/  FADD.FTZ R110, R110, R55 ;  /* 0x000000376e6e7221 */ /* 0x000fc80000010000 */
[----:B------:R-:W-:-:S04]  /*2240*/  FADD.FTZ R109, R110, R59 ;  /* 0x0000003b6e6d7221 */ /* 0x000fc80000010000 */
[----:B------:R-:W-:-:S04]  /*2250*/  FADD.FTZ R109, R109, R56 ;  /* 0x000000386d6d7221 */ /* 0x000fc80000010000 */
[----:B------:R-:W-:-:S04]  /*2260*/  FADD.FTZ R110, R109, R58 ;  /* 0x0000003a6d6e7221 */ /* 0x000fc80000010000 */
[----:B------:R-:W-:Y:S01]  /*2270*/  FADD.FTZ R110, R110, R107 ;  /* 0x0000006b6e6e7221 */ /* 0x000fe20000010000 */
[----:B0-----:R-:W-:Y:S06]  /*2280*/  BRA.DIV UR10, `(.L_x_611) ;  /* 0x0000000e0a2c7947 */ /* 0x001fec000b800000 */
        /* <DEDUP_REMOVED lines=14> */
[C---:B------:R-:W-:Y:S01]  /*2370*/  FADD.FTZ R111, -R109.reuse, R92 ;  /* 0x0000005c6d6f7221 */ /* 0x040fe20000010100 */
[----:B------:R-:W-:Y:S01]  /*2380*/  FADD.FTZ R51, -R109, R94 ;  /* 0x0000005e6d337221 */ /* 0x000fe20000010100 */
[----:B------:R-:W-:-:S04]  /*2390*/  FFMA.FTZ R48, R48, R48, RZ ;  /* 0x0000003030307223 */ /* 0x000fc800000100ff */
[----:B------:R-:W-:Y:S01]  /*23a0*/  FFMA.FTZ R48, R49, R49, R48 ;  /* 0x0000003131307223 */ /* 0x000fe20000010030 */
[----:B------:R-:W-:-:S03]  /*23b0*/  FADD.FTZ R49, -R109, R93 ;  /* 0x0000005d6d317221 */ /* 0x000fc60000010100 */
[----:B------:R-:W-:-:S04]  /*23c0*/  FFMA.FTZ R48, R111, R111, R48 ;  /* 0x0000006f6f307223 */ /* 0x000fc80000010030 */
        /* <DEDUP_REMOVED lines=49> */
.L_x_626:
[----:B------:R-:W2:Y:S01]  /*26e0*/  @!P0 LDC.64 R48, c[0x0][0x250] ;  /* 0x00009400ff308b82 */ /* 0x000ea20000000a00 */
[----:B------:R-:W-:Y:S01]  /*26f0*/  FMUL.FTZ R111, R109, R109 ;  /* 0x0000006d6d6f7220 */ /* 0x000fe20000410000 */
[----:B-1----:R-:W-:Y:S01]  /*2700*/  FADD.FTZ R53, R110, R53 ;  /* 0x000000356e357221 */ /* 0x002fe20000010000 */
[----:B------:R-:W-:Y:S03]  /*2710*/  BSSY B0, `(.L_x_612) ;  /* 0x000007d000007945 */ /* 0x000fe60003800000 */
[----:B------:R-:W-:Y:S01]  /*2720*/  FSEL R111, R111, RZ, P1 ;  /* 0x000000ff6f6f7208 */ /* 0x000fe20000800000 */
[----:B------:R-:W-:Y:S01]  /*2730*/  FFMA.FTZ R52, R53, R52, UR9 ;  /* 0x0000000935347e23 */ /* 0x000fe20008010034 */
[----:B------:R-:W1:Y:S03]  /*2740*/  @!P0 LDC.64 R50, c[0x0][0x258] ;  /* 0x00009600ff328b82 */ /* 0x000e660000000a00 */
[----:B------:R-:W-:-:S04]  /*2750*/  FADD.FTZ R52, R52, R111 ;  /* 0x0000006f34347221 */ /* 0x000fc80000010000 */
[----:B------:R-:W3:Y:S01]  /*2760*/  MUFU.RSQ R53, R52 ;  /* 0x0000003400357308 */ /* 0x000ee20000001400 */
[----:B--2---:R-:W-:-:S04]  /*2770*/  @!P0 LEA R48, P2, R0, R48, 0x2 ;  /* 0x0000003000308211 */ /* 0x004fc800078410ff */
[C---:B------:R-:W-:Y:S02]  /*2780*/  @!P0 LEA.HI.X R49, R0.reuse, R49, R98, 0x2, P2 ;  /* 0x0000003100318211 */ /* 0x040fe400010f1462 */
[----:B-1----:R-:W-:-:S03]  /*2790*/  @!P0 LEA R50, P3, R0, R50, 0x2 ;  /* 0x0000003200328211 */ /* 0x002fc600078610ff */
[----:B------:R1:W-:Y:S01]  /*27a0*/  @!P0 STG.E desc[UR4][R48.64], R109 ;  /* 0x0000006d30008986 */ /* 0x0003e2000c101904 */
[----:B------:R-:W-:-:S05]  /*27b0*/  @!P0 LEA.HI.X R51, R0, R51, R98, 0x2, P3 ;  /* 0x0000003300338211 */ /* 0x000fca00018f1462 */
[----:B---3--:R1:W-:Y:S01]  /*27c0*/  @!P0 STG.E desc[UR4][R50.64], R53 ;  /* 0x0000003532008986 */ /* 0x0083e2000c101904 */
[----:B------:R-:W-:-:S13]  /*27d0*/  ISETP.GE.AND P0, PT, R89, 0x1, PT ;  /* 0x000000015900780c */ /* 0x000fda0003f06270 */
[----:B-1----:R-:W-:Y:S05]  /*27e0*/  @!P0 BRA `(.L_x_613) ;  /* 0x0000000400bc8947 */ /* 0x002fea0003800000 */
[----:B------:R-:W-:Y:S02]  /*27f0*/  IADD3 R48, R89, -0x1, RZ ;  /* 0xffffffff59307810 */ /* 0x000fe40007ffe0ff */
[----:B------:R-:W-:Y:S02]  /*2800*/  FSEL R49, R109, RZ, !P1 ;  /* 0x000000ff6d317208 */ /* 0x000fe40004800000 */
[----:B------:R-:W-:Y:S01]  /*2810*/  SHF.L.U32 R51, R36, 0x10, RZ ;  /* 0x0000001024337819 */ /* 0x000fe200000006ff */
[----:B------:R-:W-:Y:S01]  /*2820*/  IMAD R87, R48, R87, RZ ;  /* 0x0000005730577224 */ /* 0x000fe200078e02ff */
[----:B------:R-:W-:Y:S01]  /*2830*/  SHF.L.U32 R89, R39, 0x10, RZ ;  /* 0x0000001027597819 */ /* 0x000fe200000006ff */
[C---:B------:R-:W-:Y:S01]  /*2840*/  FADD.FTZ R48, -R49.reuse, R90 ;  /* 0x0000005a31307221 */ /* 0x040fe20000010100 */
[C---:B------:R-:W-:Y:S01]  /*2850*/  FADD.FTZ R50, -R49.reuse, R91 ;  /* 0x0000005b31327221 */ /* 0x040fe20000010100 */
[C---:B------:R-:W-:Y:S01]  /*2860*/  FADD.FTZ R92, -R49.reuse, R92 ;  /* 0x0000005c315c7221 */ /* 0x040fe20000010100 */
[C---:B------:R-:W-:Y:S01]  /*2870*/  FADD.FTZ R52, -R49.reuse, R93 ;  /* 0x0000005d31347221 */ /* 0x040fe20000010100 */
[C---:B------:R-:W-:Y:S01]  /*2880*/  FADD.FTZ R94, -R49.reuse, R94 ;  /* 0x0000005e315e7221 */ /* 0x040fe20000010100 */
        /* <DEDUP_REMOVED lines=19> */
[----:B------:R-:W-:Y:S01]  /*29c0*/  PRMT R49, R36, 0x7632, R49 ;  /* 0x0000763224317816 */ /* 0x000fe20000000031 */
[----:B------:R-:W0:Y:S01]  /*29d0*/  LDC.64 R90, c[0x0][0x2b8] ;  /* 0x0000ae00ff5a7b82 */ /* 0x000e220000000a00 */
[C---:B------:R-:W-:Y:S01]  /*29e0*/  FMUL.FTZ R50, R53.reuse, R50 ;  /* 0x0000003235327220 */ /* 0x040fe20000410000 */
[----:B------:R-:W-:Y:S01]  /*29f0*/  FMUL.FTZ R59, R53, R48 ;  /* 0x00000030353b7220 */ /* 0x000fe20000410000 */
[----:B------:R-:W-:Y:S01]  /*2a00*/  SHF.L.U32 R49, R49, 0x10, RZ ;  /* 0x0000001031317819 */ /* 0x000fe200000006ff */
[----:B------:R-:W-:Y:S01]  /*2a10*/  FMUL.FTZ R57, R53, R54 ;  /* 0x0000003635397220 */ /* 0x000fe20000410000 */
[----:B------:R-:W-:Y:S01]  /*2a20*/  PRMT R55, R39, 0x7632, R55 ;  /* 0x0000763227377816 */ /* 0x000fe20000000037 */
[C---:B------:R-:W-:Y:S01]  /*2a30*/  FMUL.FTZ R48, R53.reuse, R92 ;  /* 0x0000005c35307220 */ /* 0x040fe20000410000 */
[C---:B------:R-:W-:Y:S01]  /*2a40*/  FMUL.FTZ R52, R53.reuse, R52 ;  /* 0x0000003435347220 */ /* 0x040fe20000410000 */
[----:B------:R-:W-:Y:S01]  /*2a50*/  FFMA.FTZ R54, R50, R49, R23 ;  /* 0x0000003132367223 */ /* 0x000fe20000010017 */
[----:B------:R-:W-:Y:S01]  /*2a60*/  SHF.R.S32.HI R50, RZ, 0x1f, R87 ;  /* 0x0000001fff327819 */ /* 0x000fe20000011457 */
        /* <DEDUP_REMOVED lines=19> */
[----:B------:R-:W-:Y:S01]  /*2ba0*/  PRMT R49, R43, 0x7632, R49 ;  /* 0x000076322b317816 */ /* 0x000fe20000000031 */
[----:B------:R-:W-:Y:S01]  /*2bb0*/  FFMA.FTZ R53, R59, R51, R21 ;  /* 0x000000333b357223 */ /* 0x000fe20000010015 */
[----:B------:R-:W-:Y:S01]  /*2bc0*/  PRMT R51, R47, 0x7632, R51 ;  /* 0x000076322f337816 */ /* 0x000fe20000000033 */
[----:B------:R-:W-:Y:S01]  /*2bd0*/  FFMA.FTZ R89, R97, R89, R18 ;  /* 0x0000005961597223 */ /* 0x000fe20000010012 */
[----:B------:R-:W-:Y:S01]  /*2be0*/  LEA.HI R87, R50, R87, RZ, 0x3 ;  /* 0x0000005732577211 */ /* 0x000fe200078f18ff */
[----:B------:R-:W-:Y:S01]  /*2bf0*/  FFMA.FTZ R50, R38, R94, R19 ;  /* 0x0000005e26327223 */ /* 0x000fe20000010013 */
[----:B------:R-:W-:Y:S01]  /*2c00*/  SHF.L.U32 R55, R55, 0x10, RZ ;  /* 0x0000001037377819 */ /* 0x000fe200000006ff */
[----:B------:R-:W-:Y:S01]  /*2c10*/  IMAD.U32 R51, R51, 0x10000, RZ ;  /* 0x0001000033337824 */ /* 0x000fe200078e00ff */
[----:B------:R-:W-:Y:S01]  /*2c20*/  SHF.L.U32 R49, R49, 0x10, RZ ;  /* 0x0000001031317819 */ /* 0x000fe200000006ff */
[----:B------:R-:W-:Y:S01]  /*2c30*/  FFMA.FTZ R48, R37, R48, R20 ;  /* 0x0000003025307223 */ /* 0x000fe20000010014 */
[----:B------:R-:W-:Y:S01]  /*2c40*/  LEA.HI.SX32 R87, R87, R22, 0x1d ;  /* 0x0000001657577211 */ /* 0x000fe200078feaff */
[----:B------:R-:W-:Y:S01]  /*2c50*/  FFMA.FTZ R96, R99, R55, R62 ;  /* 0x0000003763607223 */ /* 0x000fe2000001003e */
[----:B------:R-:W-:Y:S01]  /*2c60*/  SHF.L.U32 R55, R43, 0x10, RZ ;  /* 0x000000102b377819 */ /* 0x000fe200000006ff */
[----:B------:R-:W-:Y:S01]  /*2c70*/  FFMA.FTZ R106, R93, R49, R66 ;  /* 0x000000315d6a7223 */ /* 0x000fe20000010042 */
[----:B------:R-:W-:Y:S01]  /*2c80*/  FFMA.FTZ R49, R80, R98, R61 ;  /* 0x0000006250317223 */ /* 0x000fe2000001003d */
[----:B------:R-:W-:Y:S01]  /*2c90*/  FFMA.FTZ R59, R107, R51, R70 ;  /* 0x000000336b3b7223 */ /* 0x000fe20000010046 */
[----:B------:R-:W-:Y:S01]  /*2ca0*/  IADD3 R93, R87, 0x20, RZ ;  /* 0x00000020575d7810 */ /* 0x000fe20007ffe0ff */
[----:B------:R-:W-:Y:S01]  /*2cb0*/  FFMA.FTZ R55, R95, R55, R14 ;  /* 0x000000375f377223 */ /* 0x000fe2000001000e */
[C---:B------:R-:W-:Y:S01]  /*2cc0*/  IADD3 R51, R87.reuse, 0x40, RZ ;  /* 0x0000004057337810 */ /* 0x040fe20007ffe0ff */
[----:B0-----:R-:W-:Y:S01]  /*2cd0*/  IMAD.WIDE.U32 R94, R87, 0x10, R90 ;  /* 0x00000010575e7825 */ /* 0x001fe200078e005a */
[----:B------:R-:W-:-:S03]  /*2ce0*/  F2FP.BF16.F32.PACK_AB R50, R49, R50 ;  /* 0x000000323132723e */ /* 0x000fc600000010ff */
[----:B------:R-:W-:Y:S01]  /*2cf0*/  FFMA.FTZ R49, R81, R52, R60 ;  /* 0x0000003451317223 */ /* 0x000fe2000001003c */
[----:B------:R-:W-:Y:S01]  /*2d00*/  FFMA.FTZ R114, R41, R114, R16 ;  /* 0x0000007229727223 */ /* 0x000fe20000010010 */
[----:B------:R-:W-:-:S04]  /*2d10*/  IMAD.WIDE.U32 R92, R93, 0x10, R90 ;  /* 0x000000105d5c7825 */ /* 0x000fc800078e005a */
[----:B------:R-:W-:Y:S01]  /*2d20*/  FFMA.FTZ R87, R83, R102, R64 ;  /* 0x0000006653577223 */ /* 0x000fe20000010040 */
[----:B------:R-:W-:Y:S01]  /*2d30*/  SHF.L.U32 R58, R47, 0x10, RZ ;  /* 0x000000102f3a7819 */ /* 0x000fe200000006ff */
[----:B------:R-:W-:Y:S01]  /*2d40*/  FFMA.FTZ R112, R42, R112, R15 ;  /* 0x000000702a707223 */ /* 0x000fe2000001000f */
[----:B------:R-:W-:Y:S01]  /*2d50*/  IMAD.WIDE.U32 R90, R51, 0x10, R90 ;  /* 0x00000010335a7825 */ /* 0x000fe200078e005a */
[----:B------:R-:W-:-:S03]  /*2d60*/  F2FP.BF16.F32.PACK_AB R51, R96, R89 ;  /* 0x000000596033723e */ /* 0x000fc600000010ff */
        /* <DEDUP_REMOVED lines=11> */
[----:B------:R-:W-:Y:S01]  /*2e20*/  FFMA.FTZ R97, R88, R56, R69 ;  /* 0x0000003858617223 */ /* 0x000fe20000010045 */
[----:B------:R-:W-:Y:S01]  /*2e30*/  FFMA.FTZ R120, R85, R120, R68 ;  /* 0x0000007855787223 */ /* 0x000fe20000010044 */
[----:B------:R-:W-:Y:S01]  /*2e40*/  FFMA.FTZ R89, R86, R108, R67 ;  /* 0x0000006c56597223 */ /* 0x000fe20000010043 */
[----:B------:R-:W-:Y:S01]  /*2e50*/  F2FP.BF16.F32.PACK_AB R55, R106, R55 ;  /* 0x000000376a37723e */ /* 0x000fe200000010ff */
[----:B------:R1:W-:Y:S01]  /*2e60*/  STG.E.128 desc[UR4][R94.64], R48 ;  /* 0x000000305e007986 */ /* 0x0003e2000c101d04 */
[----:B------:R-:W-:-:S02]  /*2e70*/  F2FP.BF16.F32.PACK_AB R52, R87, R52 ;  /* 0x000000345734723e */ /* 0x000fc400000010ff */
[----:B------:R-:W-:Y:S02]  /*2e80*/  F2FP.BF16.F32.PACK_AB R59, R59, R58 ;  /* 0x0000003a3b3b723e */ /* 0x000fe400000010ff */
[----:B------:R-:W-:Y:S01]  /*2e90*/  F2FP.BF16.F32.PACK_AB R58, R97, R124 ;  /* 0x0000007c613a723e */ /* 0x000fe200000010ff */
[----:B------:R1:W-:Y:S01]  /*2ea0*/  STG.E.128 desc[UR4][R92.64], R52 ;  /* 0x000000345c007986 */ /* 0x0003e2000c101d04 */
[----:B------:R-:W-:Y:S02]  /*2eb0*/  F2FP.BF16.F32.PACK_AB R57, R120, R57 ;  /* 0x000000397839723e */ /* 0x000fe400000010ff */
[----:B------:R-:W-:-:S05]  /*2ec0*/  F2FP.BF16.F32.PACK_AB R56, R89, R122 ;  /* 0x0000007a5938723e */ /* 0x000fca00000010ff */
[----:B------:R1:W-:Y:S02]  /*2ed0*/  STG.E.128 desc[UR4][R90.64], R56 ;  /* 0x000000385a007986 */ /* 0x0003e4000c101d04 */
.L_x_613:
[----:B------:R-:W-:Y:S05]  /*2ee0*/  BSYNC B0 ;  /* 0x0000000000007941 */ /* 0x000fea0003800000 */
.L_x_612:
[----:B-1----:R-:W1:Y:S02]  /*2ef0*/  LDC.64 R48, c[0x0][0x210] ;  /* 0x00008400ff307b82 */ /* 0x002e640000000a00 */
[----:B-1----:R-:W-:-:S04]  /*2f00*/  LEA R0, R48, R0, 0x2 ;  /* 0x0000000030007211 */ /* 0x002fc800078e10ff */
[----:B------:R-:W-:-:S13]  /*2f10*/  ISETP.GE.AND P0, PT, R0, R49, PT ;  /* 0x000000310000720c */ /* 0x000fda0003f06270 */
[----:B------:R-:W-:Y:S05]  /*2f20*/  @!P0 BRA `(.L_x_614) ;  /* 0xffffffd8003c8947 */ /* 0x000fea000383ffff */
[----:B------:R-:W-:Y:S05]  /*2f30*/  EXIT ;  /* 0x000000000000794d */ /* 0x000fea0003800000 */
.L_x_611:
        /* <DEDUP_REMOVED lines=8> */
.L_x_616:
[----:B------:R-:W-:Y:S05]  /*2fc0*/  BSYNC B0 ;  /* 0x0000000000007941 */ /* 0x000fea0003800000 */
.L_x_615:
[----:B------:R-:W-:Y:S01]  /*2fd0*/  MOV R49, R112 ;  /* 0x0000007000317202 */ /* 0x000fe20000000f00 */
[----:B------:R-:W-:Y:S01]  /*2fe0*/  HFMA2.MMA R113, -RZ, RZ, 0, 1.1920928955078125e-07 ;  /* 0x00000002ff717435 */ /* 0x000fe200000001ff */
[----:B------:R-:W-:Y:S01]  /*2ff0*/  MOV R116, 0x1f ;  /* 0x0000001f00747802 */ /* 0x000fe20000000f00 */
[----:B------:R-:W0:Y:S01]  /*3000*/  LDC R52, c[0x0][0x290] ;  /* 0x0000a400ff347b82 */ /* 0x000e220000000800 */
[----:B------:R-:W-:Y:S01]  /*3010*/  MOV R111, 0xffffffff ;  /* 0xffffffff006f7802 */ /* 0x000fe20000000f00 */
[----:B------:R-:W-:-:S04]  /*3020*/  FADD.FTZ R49, R110, R49 ;  /* 0x000000316e317221 */ /* 0x000fc80000010000 */
[----:B------:R-:W-:-:S07]  /*3030*/  IMAD.MOV.U32 R114, RZ, RZ, R49 ;  /* 0x000000ffff727224 */ /* 0x000fce00078e0031 */
[----:B0-----:R-:W-:Y:S05]  /*3040*/  WARPSYNC.COLLECTIVE R111, `(.L_x_617) ;  /* 0x000000006f087348 */ /* 0x001fea0003c00000 */
[----:B------:R1:W2:Y:S02]  /*3050*/  SHFL.BFLY P2, R112, R114, R113, R116 ;  /* 0x0c00007172707389 */ /* 0x0002a40000040074 */
[----:B012---:R-:W-:Y:S01]  /*3060*/  ENDCOLLECTIVE ;  /* 0x000000000000791b */ /* 0x007fe20003800000 */
.L_x_617:
[----:B------:R-:W-:Y:S01]  /*3070*/  HFMA2.MMA R113, -RZ, RZ, 0, 2.384185791015625e-07 ;  /* 0x00000004ff717435 */ /* 0x000fe200000001ff */
[----:B------:R-:W-:-:S05]  /*3080*/  MOV R48, R112 ;  /* 0x0000007000307202 */ /* 0x000fca0000000f00 */
[----:B------:R-:W-:-:S05]  /*3090*/  FADD.FTZ R50, R49, R48 ;  /* 0x0000003031327221 */ /* 0x000fca0000010000 */
[----:B------:R-:W-:-:S07]  /*30a0*/  MOV R114, R50 ;  /* 0x0000003200727202 */ /* 0x000fce0000000f00 */
[----:B------:R-:W-:Y:S05]  /*30b0*/  WARPSYNC.COLLECTIVE R111, `(.L_x_618) ;  /* 0x000000006f087348 */ /* 0x000fea0003c00000 */
[----:B------:R0:W1:Y:S02]  /*30c0*/  SHFL.BFLY P2, R112, R114, R113, R116 ;  /* 0x0c00007172707389 */ /* 0x0000640000040074 */
[----:B01----:R-:W-:Y:S01]  /*30d0*/  ENDCOLLECTIVE ;  /* 0x000000000000791b */ /* 0x003fe20003800000 */
.L_x_618:
[----:B------:R-:W-:Y:S01]  /*30e0*/  IMAD.MOV.U32 R113, RZ, RZ, 0x8 ;  /* 0x00000008ff717424 */ /* 0x000fe200078e00ff */
[----:B------:R-:W-:-:S05]  /*30f0*/  MOV R51, R112 ;  /* 0x0000007000337202 */ /* 0x000fca0000000f00 */
[----:B------:R-:W-:-:S05]  /*3100*/  FADD.FTZ R51, R50, R51 ;  /* 0x0000003332337221 */ /* 0x000fca0000010000 */
[----:B------:R-:W-:-:S07]  /*3110*/  MOV R114, R51 ;  /* 0x0000003300727202 */ /* 0x000fce0000000f00 */
[----:B------:R-:W-:Y:S05]  /*3120*/  WARPSYNC.COLLECTIVE R111, `(.L_x_619) ;  /* 0x000000006f087348 */ /* 0x000fea0003c00000 */
[----:B------:R0:W1:Y:S02]  /*3130*/  SHFL.BFLY P2, R112, R114, R113, R116 ;  /* 0x0c00007172707389 */ /* 0x0000640000040074 */
[----:B01----:R-:W-:Y:S01]  /*3140*/  ENDCOLLECTIVE ;  /* 0x000000000000791b */ /* 0x003fe20003800000 */
.L_x_619:
[----:B------:R-:W-:Y:S01]  /*3150*/  HFMA2.MMA R113, -RZ, RZ, 0, 9.5367431640625e-07 ;  /* 0x00000010ff717435 */ /* 0x000fe200000001ff */
[----:B------:R-:W-:-:S05]  /*3160*/  MOV R48, R112 ;  /* 0x0000007000307202 */ /* 0x000fca0000000f00 */
[----:B------:R-:W-:-:S05]  /*3170*/  FADD.FTZ R53, R51, R48 ;  /* 0x0000003033357221 */ /* 0x000fca0000010000 */
[----:B------:R-:W-:-:S07]  /*3180*/  MOV R114, R53 ;  /* 0x0000003500727202 */ /* 0x000fce0000000f00 */
[----:B------:R-:W-:Y:S05]  /*3190*/  WARPSYNC.COLLECTIVE R111, `(.L_x_620) ;  /* 0x000000006f087348 */ /* 0x000fea0003c00000 */
[----:B------:R0:W1:Y:S02]  /*31a0*/  SHFL.BFLY P2, R112, R114, R113, R116 ;  /* 0x0c00007172707389 */ /* 0x0000640000040074 */
[----:B01----:R-:W-:Y:S01]  /*31b0*/  ENDCOLLECTIVE ;  /* 0x000000000000791b */ /* 0x003fe20003800000 */
.L_x_620:
        /* <DEDUP_REMOVED lines=56> */
.L_x_621:
[----:B------:R-:W-:Y:S01]  /*3540*/  HFMA2.MMA R113, -RZ, RZ, 0, 1.1920928955078125e-07 ;  /* 0x00000002ff717435 */ /* 0x000fe200000001ff */
[----:B------:R-:W-:-:S05]  /*3550*/  MOV R49, R112 ;  /* 0x0000007000317202 */ /* 0x000fca0000000f00 */
[----:B------:R-:W-:-:S05]  /*3560*/  FADD.FTZ R49, R48, R49 ;  /* 0x0000003130317221 */ /* 0x000fca0000010000 */
[----:B------:R-:W-:-:S07]  /*3570*/  MOV R114, R49 ;  /* 0x0000003100727202 */ /* 0x000fce0000000f00 */
[----:B------:R-:W-:Y:S05]  /*3580*/  WARPSYNC.COLLECTIVE R111, `(.L_x_622) ;  /* 0x000000006f087348 */ /* 0x000fea0003c00000 */
[----:B------:R0:W1:Y:S02]  /*3590*/  SHFL.BFLY P2, R112, R114, R113, R116 ;  /* 0x0c00007172707389 */ /* 0x0000640000040074 */
[----:B01----:R-:W-:Y:S01]  /*35a0*/  ENDCOLLECTIVE ;  /* 0x000000000000791b */ /* 0x003fe20003800000 */
.L_x_622:
[----:B------:R-:W-:Y:S01]  /*35b0*/  HFMA2.MMA R113, -RZ, RZ, 0, 2.384185791015625e-07 ;  /* 0x00000004ff717435 */ /* 0x000fe200000001ff */
[----:B------:R-:W-:-:S04]  /*35c0*/  IMAD.MOV.U32 R50, RZ, RZ, R112 ;  /* 0x000000ffff327224 */ /* 0x000fc800078e0070 */
[----:B------:R-:W-:-:S05]  /*35d0*/  FADD.FTZ R50, R49, R50 ;  /* 0x0000003231327221 */ /* 0x000fca0000010000 */
[----:B------:R-:W-:-:S07]  /*35e0*/  MOV R114, R50 ;  /* 0x0000003200727202 */ /* 0x000fce0000000f00 */
[----:B------:R-:W-:Y:S05]  /*35f0*/  WARPSYNC.COLLECTIVE R111, `(.L_x_623) ;  /* 0x000000006f087348 */ /* 0x000fea0003c00000 */
[----:B------:R0:W1:Y:S02]  /*3600*/  SHFL.BFLY P2, R112, R114, R113, R116 ;  /* 0x0c00007172707389 */ /* 0x0000640000040074 */
[----:B01----:R-:W-:Y:S01]  /*3610*/  ENDCOLLECTIVE ;  /* 0x000000000000791b */ /* 0x003fe20003800000 */
.L_x_623:
[----:B------:R-:W-:Y:S01]  /*3620*/  HFMA2.MMA R113, -RZ, RZ, 0, 4.76837158203125e-07 ;  /* 0x00000008ff717435 */ /* 0x000fe200000001ff */
[----:B------:R-:W-:-:S05]  /*3630*/  MOV R51, R112 ;  /* 0x0000007000337202 */ /* 0x000fca0000000f00 */
[----:B------:R-:W-:-:S05]  /*3640*/  FADD.FTZ R51, R50, R51 ;  /* 0x0000003332337221 */ /* 0x000fca0000010000 */
[----:B------:R-:W-:-:S07]  /*3650*/  MOV R114, R51 ;  /* 0x0000003300727202 */ /* 0x000fce0000000f00 */
[----:B------:R-:W-:Y:S05]  /*3660*/  WARPSYNC.COLLECTIVE R111, `(.L_x_624) ;  /* 0x000000006f087348 */ /* 0x000fea0003c00000 */
[----:B------:R0:W1:Y:S02]  /*3670*/  SHFL.BFLY P2, R112, R114, R113, R116 ;  /* 0x0c00007172707389 */ /* 0x0000640000040074 */
[----:B01----:R-:W-:Y:S01]  /*3680*/  ENDCOLLECTIVE ;  /* 0x000000000000791b */ /* 0x003fe20003800000 */
.L_x_624:
[----:B------:R-:W-:Y:S01]  /*3690*/  HFMA2.MMA R113, -RZ, RZ, 0, 9.5367431640625e-07 ;  /* 0x00000010ff717435 */ /* 0x000fe200000001ff */
[----:B------:R-:W-:-:S05]  /*36a0*/  MOV R110, R112 ;  /* 0x00000070006e7202 */ /* 0x000fca0000000f00 */
[----:B------:R-:W-:-:S05]  /*36b0*/  FADD.FTZ R110, R51, R110 ;  /* 0x0000006e336e7221 */ /* 0x000fca0000010000 */
[----:B------:R-:W-:-:S07]  /*36c0*/  MOV R114, R110 ;  /* 0x0000006e00727202 */ /* 0x000fce0000000f00 */
[----:B------:R-:W-:Y:S05]  /*36d0*/  WARPSYNC.COLLECTIVE R111, `(.L_x_625) ;  /* 0x000000006f087348 */ /* 0x000fea0003c00000 */
[----:B------:R0:W1:Y:S02]  /*36e0*/  SHFL.BFLY P2, R112, R114, R113, R116 ;  /* 0x0c00007172707389 */ /* 0x0000640000040074 */
[----:B01----:R-:W-:Y:S01]  /*36f0*/  ENDCOLLECTIVE ;  /* 0x000000000000791b */ /* 0x003fe20003800000 */
.L_x_625:
[----:B------:R-:W-:Y:S01]  /*3700*/  MOV R53, R112 ;  /* 0x0000007000357202 */ /* 0x000fe20000000f00 */
[----:B------:R-:W-:Y:S06]  /*3710*/  BRA `(.L_x_626) ;  /* 0xffffffec00f07947 */ /* 0x000fec000383ffff */
.L_x_627:
        /* <DEDUP_REMOVED lines=14> */
.L_x_23455:


//--------------------- .text._ZN10layer_norm13ln_fwd_kernelINS_13Kernel_traitsI13__nv_bfloat16S2_S2_S2_fjLj768ELj1ELj4ELj1ELj16ENS_18Kernel_traits_baseILj768ES2_S2_S2_S2_fjLj128EEEEELb1ELb0ELb0ELb0EEEvNS_9FwdParamsE --------------------------
	.section	.text._ZN10layer_norm13ln_fwd_kernelINS_13Kernel_traitsI13__nv_bfloat16S2_S2_S2_fjLj768ELj1ELj4ELj1ELj16ENS_18Kernel_traits_baseILj768ES2_S2_S2_S2_fjLj128EEEEELb1ELb0ELb0ELb0EEEvNS_9FwdParamsE,"ax",@progbits
	.align	128
        .global         _ZN10layer_norm13ln_fwd_kernelINS_13Kernel_traitsI13__nv_bfloat16S2_S2_S2_fjLj768ELj1ELj4ELj1ELj16ENS_18Kernel_traits_baseILj768ES2_S2_S2_S2_fjLj128EEEEELb1ELb0ELb0ELb0EEEvNS_9FwdParamsE
        .type           _ZN10layer_norm13ln_fwd_kernelINS_13Kernel_traitsI13__nv_bfloat16S2_S2_S2_fjLj768ELj1ELj4ELj1ELj16ENS_18Kernel_traits_baseILj768ES2_S2_S2_S2_fjLj128EEEEELb1ELb0ELb0ELb0EEEvNS_9FwdParamsE,@function
        .size           _ZN10layer_norm13ln_fwd_kernelINS_13Kernel_traitsI13__nv_bfloat16S2_S2_S2_fjLj768ELj1ELj4ELj1ELj16ENS_18Kernel_traits_baseILj768ES2_S2_S2_S2_fjLj128EEEEELb1ELb0ELb0ELb0EEEvNS_9FwdParamsE,(.L_x_23456 - _ZN10layer_norm13ln_fwd_kernelINS_13Kernel_traitsI13__nv_bfloat16S2_S2_S2_fjLj768ELj1ELj4ELj1ELj16ENS_18Kernel_traits_baseILj768ES2_S2_S2_S2_fjLj128EEEEELb1ELb0ELb0ELb0EEEvNS_9FwdParamsE)
        .other          _ZN10layer_norm13ln_fwd_kernelINS_13Kernel_traitsI13__nv_bfloat16S2_S2_S2_fjLj768ELj1ELj4ELj1ELj16ENS_18Kernel_traits_baseILj768ES2_S2_S2_S2_fjLj128EEEEELb1ELb0ELb0ELb0EEEvNS_9FwdParamsE,@"STO_CUDA_ENTRY STV_DEFAULT"
_ZN10layer_norm13ln_fwd_kernelINS_13Kernel_traitsI13__nv_bfloat16S2_S2_S2_fjLj768ELj1ELj4ELj1ELj16ENS_18Kernel_traits_baseILj768ES2_S2_S2_S2_fjLj128EEEEELb1ELb0ELb0ELb0EEEvNS_9FwdParamsE:
.text._ZN10layer_norm13ln_fwd_kernelINS_13Kernel_traitsI13__nv_bfloat16S2_S2_S2_fjLj768ELj1ELj4ELj1ELj16ENS_18Kernel_traits_baseILj768ES2_S2_S2_S2_fjLj128EEEEELb1ELb0ELb0ELb0EEEvNS_9FwdParamsE:
[----:B------:R-:W-:Y:S08]  /*0000*/  LDC R1, c[0x0][0x28] ;  /* 0x00000a00ff017b82 */ /* 0x000ff00000000800 */
[----:B------:R-:W0:Y:S01]  /*0010*/  LDC R40, c[0x0][0x2e8] ;  /* 0x0000ba00ff287b82 */ /* 0x000e220000000800 */
[----:B------:R-:W-:Y:S01]  /*0020*/  ULDC.U8 UR4, c[0x0][0x2f4] ;  /* 0x0000bd0000047ab9 */ /* 0x000fe20000000000 */
[----:B------:R-:W-:Y:S01]  /*0030*/  ULDC.64 UR6, c[0x0][0x2e0] ;  /* 0x0000b80000067ab9 */ /* 0x000fe20000000a00 */
[----:B------:R-:W-:Y:S01]  /*0040*/  ISETP.NE.AND P0, PT, RZ, UR4, PT ;  /* 0x00000004ff007c0c */ /* 0x000fe2000bf05270 */
[----:B------:R-:W-:Y:S01]  /*0050*/  ULDC.64 UR4, c[0x0][0x208] ;  /* 0x0000820000047ab9 */ /* 0x000fe20000000a00 */
[----:B------:R-:W-:-:S02]  /*0060*/  IMAD.U32 R2, RZ, RZ, UR6 ;  /* 0x00000006ff027e24 */ /* 0x000fc4000f8e00ff */
[----:B------:R-:W-:Y:S01]  /*0070*/  IMAD.U32 R3, RZ, RZ, UR7 ;  /* 0x00000007ff037e24 */ /* 0x000fe2000f8e00ff */
[----:B------:R-:W1:Y:S08]  /*0080*/  LDC R41, c[0x0][0x2ec] ;  /* 0x0000bb00ff297b82 */ /* 0x000e700000000800 */
[----:B------:R-:W2:Y:S01]  /*0090*/  @P0 LDG.E.64 R2, desc[UR4][R2.64] ;  /* 0x0000000402020981 */ /* 0x000ea2000c1e1b00 */
[----:B------:R-:W3:Y:S01]  /*00a0*/  @P0 LDC R7, c[0x0][0x2f0] ;  /* 0x0000bc00ff070b82 */ /* 0x000ee20000000800 */
[----:B0-----:R-:W-:Y:S01]  /*00b0*/  @P0 MOV R4, R40 ;  /* 0x0000002800040202 */ /* 0x001fe20000000f00 */
[----:B------:R-:W0:Y:S01]  /*00c0*/  S2R R23, SR_TID.X ;  /* 0x0000000000177919 */ /* 0x000e220000002100 */
[----:B------:R-:W0:Y:S01]  /*00d0*/  S2R R10, SR_CTAID.X ;  /* 0x00000000000a7919 */ /* 0x000e220000002500 */
[----:B------:R-:W-:-:S04]  /*00e0*/  ULDC UR8, c[0x0][0x0] ;  /* 0x0000000000087ab9 */ /* 0x000fc80000000800 */
[----:B------:R-:W4:Y:S01]  /*00f0*/  LDC R11, c[0x0][0x218] ;  /* 0x00008600ff0b7b82 */ /* 0x000f220000000800 */
[----:B-1----:R-:W-:-:S06]  /*0100*/  @P0 IMAD.MOV.U32 R5, RZ, RZ, R41 ;  /* 0x000000ffff050224 */ /* 0x002fcc00078e0029 */
[----:B------:R-:W3:Y:S01]  /*0110*/  @P0 LDG.E.64 R4, desc[UR4][R4.64] ;  /* 0x0000000404040981 */ /* 0x000ee2000c1e1b00 */
[----:B0-----:R-:W-:Y:S01]  /*0120*/  IMAD R27, R10, UR8, R23 ;  /* 0x000000080a1b7c24 */ /* 0x001fe2000f8e0217 */
[----:B----4-:R-:W-:-:S04]  /*0130*/  SHF.R.S32.HI R0, RZ, 0x1f, R11 ;  /* 0x0000001fff007819 */ /* 0x010fc8000001140b */
[----:B------:R-:W-:Y:S01]  /*0140*/  LEA.HI R0, R0, R11, RZ, 0x3 ;  /* 0x0000000b00007211 */ /* 0x000fe200078f18ff */
[----:B------:R-:W-:Y:S01]  /*0150*/  BSSY B0, `(.L_x_628) ;  /* 0x0000058000007945 */ /* 0x000fe20003800000 */
[----:B--2---:R-:W-:Y:S02]  /*0160*/  @P0 R2UR UR6, R2 ;  /* 0x00000000020602ca */ /* 0x004fe400000e0000 */
[----:B------:R-:W-:Y:S02]  /*0170*/  @P0 R2UR UR7, R3 ;  /* 0x00000000030702ca */ /* 0x000fe400000e0000 */
[----:B---3--:R-:W-:-:S05]  /*0180*/  @P0 IADD3 R40, P1, R4, R7, RZ ;  /* 0x0000000704280210 */ /* 0x008fca0007f3e0ff */
[----:B------:R-:W-:-:S05]  /*0190*/  @P0 IMAD.X R41, RZ, RZ, R5, P1 ;  /* 0x000000ffff290224 */ /* 0x000fca00008e0605 */
[--C-:B------:R-:W-:Y:S01]  /*01a0*/  SHF.R.U64 R26, R40, 0x2, R41.reuse ;  /* 0x00000002281a7819 */ /* 0x100fe20000001229 */
[----:B------:R-:W-:Y:S01]  /*01b0*/  IMAD.WIDE.U32 R4, R27, -0x326172a9, RZ ;  /* 0xcd9e8d571b047825 */ /* 0x000fe200078e00ff */
[----:B------:R-:W-:-:S03]  /*01c0*/  SHF.R.U32.HI R25, RZ, 0x2, R41 ;  /* 0x00000002ff197819 */ /* 0x000fc60000011629 */
[----:B------:R-:W-:Y:S01]  /*01d0*/  IMAD.WIDE.U32 R2, R26, -0x2daee0ad, RZ ;  /* 0xd2511f531a027825 */ /* 0x000fe200078e00ff */
[----:B------:R-:W-:Y:S01]  /*01e0*/  LOP3.LUT R6, R5, UR6, R25, 0x96, !PT ;  /* 0x0000000605067c12 */ /* 0x000fe2000f8e9619 */
[----:B------:R-:W-:-:S03]  /*01f0*/  UIADD3 UR18, UR7, -0x4498517b, URZ ;  /* 0xbb67ae8507127890 */ /* 0x000fc6000fffe03f */
[----:B------:R-:W-:Y:S01]  /*0200*/  LOP3.LUT R8, R3, UR7, RZ, 0x3c, !PT ;  /* 0x0000000703087c12 */ /* 0x000fe2000f8e3cff */
[----:B------:R-:W-:Y:S01]  /*0210*/  IMAD.WIDE.U32 R6, R6, -0x2daee0ad, RZ ;  /* 0xd2511f5306067825 */ /* 0x000fe200078e00ff */
[----:B------:R-:W-:-:S03]  /*0220*/  UIADD3 UR17, UR6, -0x61c88647, URZ ;  /* 0x9e3779b906117890 */ /* 0x000fc6000fffe03f */
[----:B------:R-:W-:Y:S01]  /*0230*/  IMAD.WIDE.U32 R8, R8, -0x326172a9, RZ ;  /* 0xcd9e8d5708087825 */ /* 0x000fe200078e00ff */
[----:B------:R-:W-:Y:S01]  /*0240*/  LOP3.LUT R5, R7, UR18, R2, 0x96, !PT ;  /* 0x0000001207057c12 */ /* 0x000fe2000f8e9602 */
[----:B------:R-:W-:-:S03]  /*0250*/  UIADD3 UR19, UR6, 0x3c6ef372, URZ ;  /* 0x3c6ef37206137890 */ /* 0x000fc6000fffe03f */
[----:B------:R-:W-:Y:S01]  /*0260*/  LOP3.LUT R2, R9, UR17, R4, 0x96, !PT ;  /* 0x0000001109027c12 */ /* 0x000fe2000f8e9604 */
[----:B------:R-:W-:Y:S01]  /*0270*/  IMAD.WIDE.U32 R4, R5, -0x326172a9, RZ ;  /* 0xcd9e8d5705047825 */ /* 0x000fe200078e00ff */
[----:B------:R-:W-:-:S03]  /*0280*/  UIADD3 UR20, UR7, 0x76cf5d0a, URZ ;  /* 0x76cf5d0a07147890 */ /* 0x000fc6000fffe03f */
[----:B------:R-:W-:Y:S01]  /*0290*/  IMAD.WIDE.U32 R2, R2, -0x2daee0ad, RZ ;  /* 0xd2511f5302027825 */ /* 0x000fe200078e00ff */
[----:B------:R-:W-:Y:S01]  /*02a0*/  LOP3.LUT R7, R5, UR19, R8, 0x96, !PT ;  /* 0x0000001305077c12 */ /* 0x000fe2000f8e9608 */
[----:B------:R-:W-:-:S03]  /*02b0*/  UIADD3 UR22, UR7, 0x32370b8f, URZ ;  /* 0x32370b8f07167890 */ /* 0x000fc6000fffe03f */
[----:B------:R-:W-:Y:S01]  /*02c0*/  LOP3.LUT R8, R3, UR20, R6, 0x96, !PT ;  /* 0x0000001403087c12 */ /* 0x000fe2000f8e9606 */
[----:B------:R-:W-:Y:S01]  /*02d0*/  IMAD.WIDE.U32 R6, R7, -0x2daee0ad, RZ ;  /* 0xd2511f5307067825 */ /* 0x000fe200078e00ff */
[----:B------:R-:W-:-:S03]  /*02e0*/  UIADD3 UR21, UR6, -0x255992d5, URZ ;  /* 0xdaa66d2b06157890 */ /* 0x000fc6000fffe03f */
        /* <DEDUP_REMOVED lines=8> */
[----:B------:R-:W-:-:S03]  /*0370*/  UIADD3 UR26, UR7, -0x56f99767, URZ ;  /* 0xa9066899071a7890 */ /* 0x000fc6000fffe03f */
[----:B------:R-:W-:Y:S01]  /*0380*/  LOP3.LUT R8, R3, UR24, R6, 0x96, !PT ;  /* 0x0000001803087c12 */ /* 0x000fe2000f8e9606 */
[----:B------:R-:W-:Y:S01]  /*0390*/  UIADD3 UR25, UR6, 0x1715609d, URZ ;  /* 0x1715609d06197890 */ /* 0x000fe2000fffe03f */
[----:B------:R-:W-:-:S04]  /*03a0*/  IMAD.WIDE.U32 R6, R7, -0x2daee0ad, RZ ;  /* 0xd2511f5307067825 */ /* 0x000fc800078e00ff */
[----:B------:R-:W-:Y:S01]  /*03b0*/  IMAD.WIDE.U32 R8, R8, -0x326172a9, RZ ;  /* 0xcd9e8d5708087825 */ /* 0x000fe200078e00ff */
[----:B------:R-:W-:-:S04]  /*03c0*/  LOP3.LUT R5, R7, UR26, R2, 0x96, !PT ;  /* 0x0000001a07057c12 */ /* 0x000fc8000f8e9602 */
[----:B------:R-:W-:Y:S01]  /*03d0*/  LOP3.LUT R2, R9, UR25, R4, 0x96, !PT ;  /* 0x0000001909027c12 */ /* 0x000fe2000f8e9604 */
[----:B------:R-:W-:-:S04]  /*03e0*/  UIADD3 UR28, UR7, 0x646e171e, URZ ;  /* 0x646e171e071c7890 */ /* 0x000fc8000fffe03f */
[----:B------:R-:W-:Y:S01]  /*03f0*/  IMAD.WIDE.U32 R2, R2, -0x2daee0ad, RZ ;  /* 0xd2511f5302027825 */ /* 0x000fe200078e00ff */
[----:B------:R-:W-:-:S03]  /*0400*/  UIADD3 UR27, UR6, -0x4ab325aa, URZ ;  /* 0xb54cda56061b7890 */ /* 0x000fc6000fffe03f */
[----:B------:R-:W-:Y:S01]  /*0410*/  IMAD.WIDE.U32 R4, R5, -0x326172a9, RZ ;  /* 0xcd9e8d5705047825 */ /* 0x000fe200078e00ff */
[----:B------:R-:W-:Y:S02]  /*0420*/  LOP3.LUT R6, R3, UR28, R6, 0x96, !PT ;  /* 0x0000001c03067c12 */ /* 0x000fe4000f8e9606 */
[----:B------:R-:W-:Y:S02]  /*0430*/  LOP3.LUT R3, R23, 0x1f, RZ, 0xc0, !PT ;  /* 0x0000001f17037812 */ /* 0x000fe400078ec0ff */
[----:B------:R-:W-:Y:S02]  /*0440*/  LOP3.LUT R16, R5, UR27, R8, 0x96, !PT ;  /* 0x0000001b05107c12 */ /* 0x000fe4000f8e9608 */
[----:B------:R-:W-:Y:S01]  /*0450*/  LOP3.LUT R5, R3, 0x1f, RZ, 0x3c, !PT ;  /* 0x0000001f03057812 */ /* 0x000fe200078e3cff */
[----:B------:R-:W-:-:S03]  /*0460*/  UIADD3 UR30, UR7, 0x1fd5c5a3, URZ ;  /* 0x1fd5c5a3071e7890 */ /* 0x000fc6000fffe03f */
[----:B------:R-:W-:Y:S01]  /*0470*/  LEA.HI.SX32 R24, R0, R5, 0x1d ;  /* 0x0000000500187211 */ /* 0x000fe200078feaff */
[----:B------:R-:W-:-:S03]  /*0480*/  IMAD.WIDE.U32 R16, R16, -0x2daee0ad, RZ ;  /* 0xd2511f5310107825 */ /* 0x000fc600078e00ff */
[----:B------:R-:W-:Y:S01]  /*0490*/  LOP3.LUT P4, RZ, R24, 0xffffffe0, RZ, 0xc0, !PT ;  /* 0xffffffe018ff7812 */ /* 0x000fe2000788c0ff */
[----:B------:R-:W-:Y:S01]  /*04a0*/  UIADD3 UR29, UR6, 0x5384540f, URZ ;  /* 0x5384540f061d7890 */ /* 0x000fe2000fffe03f */
[----:B------:R-:W-:Y:S01]  /*04b0*/  IMAD.WIDE.U32 R6, R6, -0x326172a9, RZ ;  /* 0xcd9e8d5706067825 */ /* 0x000fe200078e00ff */
[----:B------:R-:W-:Y:S01]  /*04c0*/  LOP3.LUT R42, R17, UR30, R2, 0x96, !PT ;  /* 0x0000001e112a7c12 */ /* 0x000fe2000f8e9602 */
[----:B------:R-:W-:Y:S01]  /*04d0*/  UIADD3 UR31, UR6, -0xe443238, URZ ;  /* 0xf1bbcdc8061f7890 */ /* 0x000fe2000fffe03f */
[----:B------:R-:W-:Y:S02]  /*04e0*/  SHF.R.U32.HI R23, RZ, 0x5, R23 ;  /* 0x00000005ff177819 */ /* 0x000fe40000011617 */
[----:B------:R-:W-:Y:S01]  /*04f0*/  LOP3.LUT R41, R7, UR29, R4, 0x96, !PT ;  /* 0x0000001d07297c12 */ /* 0x000fe2000f8e9604 */
[----:B------:R-:W-:Y:S01]  /*0500*/  IMAD.HI.U32 R5, R42, -0x326172a9, RZ ;  /* 0xcd9e8d572a057827 */ /* 0x000fe200078e00ff */
[C---:B------:R-:W-:Y:S01]  /*0510*/  ISETP.GE.U32.AND P3, PT, R24.reuse, 0x40, PT ;  /* 0x000000401800780c */ /* 0x040fe20003f66070 */
[----:B------:R-:W-:Y:S01]  /*0520*/  UIADD3 UR32, UR7, -0x24c28bd8, URZ ;  /* 0xdb3d742807207890 */ /* 0x000fe2000fffe03f */
[----:B------:R-:W-:Y:S01]  /*0530*/  ISETP.GE.U32.AND P2, PT, R24, 0x60, PT ;  /* 0x000000601800780c */ /* 0x000fe20003f46070 */
[----:B------:R-:W-:-:S02]  /*0540*/  UIADD3 UR33, UR6, -0x700cb87f, URZ ;  /* 0x8ff3478106217890 */ /* 0x000fc4000fffe03f */
[----:B------:R-:W-:Y:S01]  /*0550*/  UIADD3 UR34, UR7, -0x695add53, URZ ;  /* 0x96a522ad07227890 */ /* 0x000fe2000fffe03f */
[----:B------:R-:W-:Y:S01]  /*0560*/  P2R R2, PR, RZ, 0x10 ;  /* 0x00000010ff027803 */ /* 0x000fe20000000000 */
[----:B------:R-:W-:Y:S01]  /*0570*/  IMAD.HI.U32 R21, R41, -0x2daee0ad, RZ ;  /* 0xd2511f5329157827 */ /* 0x000fe200078e00ff */
[----:B------:R-:W-:Y:S02]  /*0580*/  P2R R0, PR, RZ, 0x8 ;  /* 0x00000008ff007803 */ /* 0x000fe40000000000 */
[----:B------:R-:W-:Y:S02]  /*0590*/  LEA R23, R10, R23, 0x2 ;  /* 0x000000170a177211 */ /* 0x000fe400078e10ff */
[----:B------:R-:W-:Y:S02]  /*05a0*/  P2R R28, PR, RZ, 0x4 ;  /* 0x00000004ff1c7803 */ /* 0x000fe40000000000 */
[----:B------:R-:W-:Y:S01]  /*05b0*/  LOP3.LUT R70, R5, UR31, R6, 0x96, !PT ;  /* 0x0000001f05467c12 */ /* 0x000fe2000f8e9606 */
[----:B------:R-:W-:Y:S06]  /*05c0*/  @!P4 BRA `(.L_x_629) ;  /* 0x000000000040c947 */ /* 0x000fec0003800000 */
        /* <DEDUP_REMOVED lines=16> */
.L_x_629:
[----:B------:R-:W-:Y:S05]  /*06d0*/  BSYNC B0 ;  /* 0x0000000000007941 */ /* 0x000fea0003800000 */
.L_x_628:
[----:B------:R-:W-:Y:S04]  /*06e0*/  BSSY B0, `(.L_x_630) ;  /* 0x0000012000007945 */ /* 0x000fe80003800000 */
        /* <DEDUP_REMOVED lines=10> */
[----:B------:R-:W-:Y:S01]  /*0790*/  VIADD R3, R3, 0x20 ;  /* 0x0000002003037836 */ /* 0x000fe20000000000 */
[----:B--2---:R-:W-:Y:S02]  /*07a0*/  PRMT R63, R44, 0x7632, R63 ;  /* 0x000076322c3f7816 */ /* 0x004fe4000000003f */
[----:B------:R-:W-:Y:S02]  /*07b0*/  PRMT R64, R45, 0x7632, R64 ;  /* 0x000076322d407816 */ /* 0x000fe40000000040 */
[----:B------:R-:W-:-:S02]  /*07c0*/  PRMT R61, R46, 0x7632, R61 ;  /* 0x000076322e3d7816 */ /* 0x000fc4000000003d */
[----:B------:R-:W-:Y:S02]  /*07d0*/  @!P0 CS2R R4, SRZ ;  /* 0x0000000000048805 */ /* 0x000fe4000001ff00 */
[----:B------:R-:W-:Y:S02]  /*07e0*/  PRMT R62, R47, 0x7632, R62 ;  /* 0x000076322f3e7816 */ /* 0x000fe4000000003e */
[----:B0-----:R-:W-:-:S07]  /*07f0*/  @!P0 CS2R R6, SRZ ;  /* 0x0000000000068805 */ /* 0x001fce000001ff00 */
.L_x_631:
[----:B------:R-:W-:Y:S05]  /*0800*/  BSYNC B0 ;  /* 0x0000000000007941 */ /* 0x000fea0003800000 */
.L_x_630:
        /* <DEDUP_REMOVED lines=13> */
.L_x_633:
[----:B------:R-:W-:Y:S05]  /*08e0*/  BSYNC B0 ;  /* 0x0000000000007941 */ /* 0x000fea0003800000 */
.L_x_632:
[----:B------:R-:W-:Y:S01]  /*08f0*/  ULDC UR8, c[0x0][0x214] ;  /* 0x0000850000087ab9 */ /* 0x000fe20000000800 */
[----:B------:R-:W-:Y:S02]  /*0900*/  LOP3.LUT R60, R21, UR32, R16, 0x96, !PT ;  /* 0x00000020153c7c12 */ /* 0x000fe4000f8e9610 */
[----:B------:R-:W-:-:S13]  /*0910*/  ISETP.GE.AND P0, PT, R23, UR8, PT ;  /* 0x0000000817007c0c */ /* 0x000fda000bf06270 */
[----:B------:R-:W-:Y:S05]  /*0920*/  @P0 EXIT ;  /* 0x000000000000094d */ /* 0x000fea0003800000 */
[----:B------:R-:W-:Y:S01]  /*0930*/  SHF.L.U32 R22, R13, 0x10, RZ ;  /* 0x000000100d167819 */ /* 0x000fe200000006ff */
[C---:B-----5:R-:W-:Y:S01]  /*0940*/  IMAD.U32 R13, R9.reuse, 0x10000, RZ ;  /* 0x00010000090d7824 */ /* 0x060fe200078e00ff */
[----:B------:R-:W-:Y:S01]  /*0950*/  PRMT R57, R9, 0x7632, R57 ;  /* 0x0000763209397816 */ /* 0x000fe20000000039 */
[----:B------:R-:W-:Y:S01]  /*0960*/  IMAD.U32 R20, R15, 0x10000, RZ ;  /* 0x000100000f147824 */ /* 0x000fe200078e00ff */
[----:B------:R-:W-:Y:S01]  /*0970*/  SHF.L.U32 R16, R47, 0x10, RZ ;  /* 0x000000102f107819 */ /* 0x000fe200000006ff */
        /* <DEDUP_REMOVED lines=8> */
[----:B------:R-:W-:Y:S01]  /*0a00*/  IMAD R37, R42, -0x326172a9, RZ ;  /* 0xcd9e8d572a257824 */ /* 0x000fe200078e02ff */
[----:B------:R-:W-:Y:S01]  /*0a10*/  PRMT R47, R33, 0x7632, R47 ;  /* 0x00007632212f7816 */ /* 0x000fe2000000002f */
[----:B------:R-:W-:Y:S01]  /*0a20*/  IMAD R33, R41, -0x2daee0ad, RZ ;  /* 0xd2511f5329217824 */ /* 0x000fe200078e02ff */
[----:B------:R-:W-:Y:S01]  /*0a30*/  PRMT R58, R8, 0x7632, R58 ;  /* 0x00007632083a7816 */ /* 0x000fe2000000003a */
[----:B------:R-:W-:Y:S01]  /*0a40*/  IMAD.HI.U32 R72, R60, -0x326172a9, RZ ;  /* 0xcd9e8d573c487827 */ /* 0x000fe200078e00ff */
[----:B------:R-:W-:Y:S01]  /*0a50*/  PRMT R56, R10, 0x7632, R56 ;  /* 0x000076320a387816 */ /* 0x000fe20000000038 */
[----:B------:R-:W-:Y:S01]  /*0a60*/  ULDC.64 UR8, c[0x0][0x270] ;  /* 0x00009c0000087ab9 */ /* 0x000fe20000000a00 */
[----:B------:R-:W-:Y:S01]  /*0a70*/  PRMT R55, R11, 0x7632, R55 ;  /* 0x000076320b377816 */ /* 0x000fe20000000037 */
[----:B------:R-:W-:Y:S01]  /*0a80*/  IMAD.WIDE.U32 R70, R70, -0x2daee0ad, RZ ;  /* 0xd2511f5346467825 */ /* 0x000fe200078e00ff */
[----:B------:R-:W-:Y:S01]  /*0a90*/  PRMT R52, R6, 0x7632, R52 ;  /* 0x0000763206347816 */ /* 0x000fe20000000034 */
[----:B------:R-:W-:Y:S01]  /*0aa0*/  BSSY B0, `(.L_x_634) ;  /* 0x00009b6000007945 */ /* 0x000fe20003800000 */
        /* <DEDUP_REMOVED lines=9> */
[----:B------:R-:W-:Y:S01]  /*0b40*/  UISETP.NE.U32.AND UP0, UPT, UR8, URZ, UPT ;  /* 0x0000003f0800728c */ /* 0x000fe2000bf05070 */
[----:B------:R-:W-:Y:S01]  /*0b50*/  PRMT R54, R4, 0x7632, R54 ;  /* 0x0000763204367816 */ /* 0x000fe20000000036 */
[----:B------:R-:W-:Y:S01]  /*0b60*/  IMAD.U32 R11, R11, 0x10000, RZ ;  /* 0x000100000b0b7824 */ /* 0x000fe200078e00ff */
[C---:B------:R-:W-:Y:S01]  /*0b70*/  PRMT R51, R7.reuse, 0x7632, R51 ;  /* 0x0000763207337816 */ /* 0x040fe20000000033 */
        /* <DEDUP_REMOVED lines=9> */
[----:B------:R-:W-:Y:S01]  /*0c10*/  SHF.L.U32 R31, R34, 0x10, RZ ;  /* 0x00000010221f7819 */ /* 0x000fe200000006ff */
[----:B------:R-:W-:Y:S01]  /*0c20*/  IMAD.U32 R67, R67, 0x10000, RZ ;  /* 0x0001000043437824 */ /* 0x000fe200078e00ff */
[----:B------:R-:W-:Y:S01]  /*0c30*/  LOP3.LUT R72, R72, UR33, R37, 0x96, !PT ;  /* 0x0000002148487c12 */ /* 0x000fe2000f8e9625 */
[----:B------:R-:W-:Y:S01]  /*0c40*/  IMAD.U32 R65, R65, 0x10000, RZ ;  /* 0x0001000041417824 */ /* 0x000fe200078e00ff */
[----:B------:R-:W-:Y:S01]  /*0c50*/  LOP3.LUT R71, R71, UR34, R33, 0x96, !PT ;  /* 0x0000002247477c12 */ /* 0x000fe2000f8e9621 */
[----:B------:R-:W-:Y:S01]  /*0c60*/  IMAD.U32 R66, R66, 0x10000, RZ ;  /* 0x0001000042427824 */ /* 0x000fe200078e00ff */
[----:B------:R-:W-:Y:S01]  /*0c70*/  LOP3.LUT R69, R40, 0x3, RZ, 0xc0, !PT ;  /* 0x0000000328457812 */ /* 0x000fe200078ec0ff */
[----:B------:R-:W-:Y:S01]  /*0c80*/  IMAD.U32 R64, R64, 0x10000, RZ ;  /* 0x0001000040407824 */ /* 0x000fe200078e00ff */
[----:B------:R-:W-:Y:S01]  /*0c90*/  SHF.L.U32 R68, R68, 0x10, RZ ;  /* 0x0000001044447819 */ /* 0x000fe200000006ff */
[----:B------:R-:W-:Y:S01]  /*0ca0*/  IMAD.U32 R61, R61, 0x10000, RZ ;  /* 0x000100003d3d7824 */ /* 0x000fe200078e00ff */
[----:B------:R-:W-:Y:S01]  /*0cb0*/  SHF.L.U32 R63, R63, 0x10, RZ ;  /* 0x000000103f3f7819 */ /* 0x000fe200000006ff */
[----:B------:R-:W-:Y:S01]  /*0cc0*/  IMAD R60, R60, -0x326172a9, RZ ;  /* 0xcd9e8d573c3c7824 */ /* 0x000fe200078e02ff */
[----:B------:R-:W-:Y:S01]  /*0cd0*/  SHF.L.U32 R62, R62, 0x10, RZ ;  /* 0x000000103e3e7819 */ /* 0x000fe200000006ff */
[----:B------:R-:W-:Y:S01]  /*0ce0*/  IMAD.MOV.U32 R59, RZ, RZ, RZ ;  /* 0x000000ffff3b7224 */ /* 0x000fe200078e00ff */
        /* <DEDUP_REMOVED lines=10> */
[----:B------:R-:W-:Y:S01]  /*0d90*/  ULDC.U8 UR8, c[0x0][0x2a0] ;  /* 0x0000a80000087ab9 */ /* 0x000fe20000000000 */
[----:B------:R-:W-:Y:S01]  /*0da0*/  IMAD.U32 R50, R50, 0x10000, RZ ;  /* 0x0001000032327824 */ /* 0x000fe200078e00ff */
[----:B------:R-:W-:Y:S01]  /*0db0*/  UISETP.NE.AND.EX UP0, UPT, UR9, URZ, UPT, UP0 ;  /* 0x0000003f0900728c */ /* 0x000fe2000bf05300 */
[----:B------:R-:W-:Y:S01]  /*0dc0*/  IMAD.U32 R49, R49, 0x10000, RZ ;  /* 0x0001000031317824 */ /* 0x000fe200078e00ff */
[----:B------:R-:W-:Y:S01]  /*0dd0*/  ULDC UR35, c[0x0][0x218] ;  /* 0x0000860000237ab9 */ /* 0x000fe20000000800 */
[----:B------:R-:W-:Y:S01]  /*0de0*/  IMAD.U32 R47, R47, 0x10000, RZ ;  /* 0x000100002f2f7824 */ /* 0x000fe200078e00ff */
[----:B------:R-:W-:Y:S01]  /*0df0*/  ULDC UR16, c[0x0][0x2d8] ;  /* 0x0000b60000107ab9 */ /* 0x000fe20000000800 */
[----:B------:R-:W-:Y:S01]  /*0e00*/  IMAD.U32 R46, R46, 0x10000, RZ ;  /* 0x000100002e2e7824 */ /* 0x000fe200078e00ff */
[----:B------:R-:W-:Y:S01]  /*0e10*/  ULDC.64 UR10, c[0x0][0x230] ;  /* 0x00008c00000a7ab9 */ /* 0x000fe20000000a00 */
[----:B------:R-:W-:Y:S01]  /*0e20*/  IMAD.U32 R44, R44, 0x10000, RZ ;  /* 0x000100002c2c7824 */ /* 0x000fe200078e00ff */
[----:B------:R-:W-:Y:S01]  /*0e30*/  UISETP.NE.AND UP1, UPT, UR8, URZ, UPT ;  /* 0x0000003f0800728c */ /* 0x000fe2000bf25270 */
[----:B------:R-:W-:Y:S01]  /*0e40*/  IMAD.U32 R43, R43, 0x10000, RZ ;  /* 0x000100002b2b7824 */ /* 0x000fe200078e00ff */
[----:B------:R-:W-:Y:S01]  /*0e50*/  ULDC.64 UR12, c[0x0][0x238] ;  /* 0x00008e00000c7ab9 */ /* 0x000fe20000000a00 */
[----:B------:R-:W-:-:S08]  /*0e60*/  ULDC.64 UR14, c[0x0][0x240] ;  /* 0x00009000000e7ab9 */ /* 0x000fd00000000a00 */
.L_x_816:
[----:B------:R-:W-:Y:S01]  /*0e70*/  PLOP3.LUT P0, PT, PT, PT, UP0, 0x80, 0x0 ;  /* 0x000000000000781c */ /* 0x000fe20003f0f008 */
[----:B------:R-:W-:Y:S01]  /*0e80*/  HFMA2.MMA R36, -RZ, RZ, 0, 1.1920928955078125e-07 ;  /* 0x00000002ff247435 */ /* 0x000fe200000001ff */
[----:B------:R-:W-:Y:S01]  /*0e90*/  PLOP3.LUT P1, PT, PT, PT, UP0, 0x80, 0x0 ;  /* 0x000000000000781c */ /* 0x000fe20003f2f008 */
[----:B------:R-:W-:Y:S01]  /*0ea0*/  @UP0 ULDC.64 UR8, c[0x0][0x270] ;  /* 0x00009c0000080ab9 */ /* 0x000fe20000000a00 */
[----:B------:R-:W-:-:S09]  /*0eb0*/  ISETP.NE.AND P2, PT, R2, RZ, PT ;  /* 0x000000ff0200720c */ /* 0x000fd20003f45270 */
[----:B------:R-:W-:-:S06]  /*0ec0*/  @P0 IMAD.WIDE R36, R23, R36, UR8 ;  /* 0x0000000817240e25 */ /* 0x000fcc000f8e0224 */
[----:B------:R-:W2:Y:S01]  /*0ed0*/  @P1 LDG.E.U16 R36, desc[UR4][R36.64] ;  /* 0x0000000424241981 */ /* 0x000ea2000c1e1500 */
[----:B------:R-:W-:Y:S01]  /*0ee0*/  IMAD R38, R23, UR35, RZ ;  /* 0x0000002317267c24 */ /* 0x000fe2000f8e02ff */
[----:B------:R-:W-:Y:S01]  /*0ef0*/  PLOP3.LUT P0, PT, PT, PT, UP0, 0x80, 0x0 ;  /* 0x000000000000781c */ /* 0x000fe20003f0f008 */
[----:B------:R-:W-:Y:S01]  /*0f00*/  BSSY B1, `(.L_x_635) ;  /* 0x00002de000017945 */ /* 0x000fe20003800000 */
[----:B------:R-:W0:Y:S01]  /*0f10*/  S2R R104, SR_TID.X ;  /* 0x0000000000687919 */ /* 0x000e220000002100 */
[----:B------:R-:W-:Y:S01]  /*0f20*/  IMAD.MOV.U32 R105, RZ, RZ, 0x3f800000 ;  /* 0x3f800000ff697424 */ /* 0x000fe200078e00ff */
[----:B------:R-:W-:-:S04]  /*0f30*/  SHF.R.S32.HI R39, RZ, 0x1f, R38 ;  /* 0x0000001fff277819 */ /* 0x000fc80000011426 */
[----:B------:R-:W-:Y:S02]  /*0f40*/  LEA.HI R39, R39, R38, RZ, 0x3 ;  /* 0x0000002627277211 */ /* 0x000fe400078f18ff */
[----:B0-----:R-:W-:-:S04]  /*0f50*/  LOP3.LUT R104, R104, 0x1f, RZ, 0xc0, !PT ;  /* 0x0000001f68687812 */ /* 0x001fc800078ec0ff */
[----:B------:R-:W-:-:S04]  /*0f60*/  LEA.HI.SX32 R95, R39, R104, 0x1d ;  /* 0x00000068275f7211 */ /* 0x000fc800078feaff */
[----:B------:R-:W-:Y:S01]  /*0f70*/  MOV R106, R95 ;  /* 0x0000005f006a7202 */ /* 0x000fe20000000f00 */
[----:B--2---:R-:W-:Y:S01]  /*0f80*/  @P0 IMAD.U32 R105, R36, 0x10000, RZ ;  /* 0x0001000024690824 */ /* 0x004fe200078e00ff */
[----:B------:R-:W-:Y:S06]  /*0f90*/  @!P2 BRA `(.L_x_636) ;  /* 0x0000002c0050a947 */ /* 0x000fec0003800000 */
        /* <DEDUP_REMOVED lines=8> */
[C---:B------:R-:W-:Y:S01]  /*1020*/  ISETP.NE.AND P1, PT, R69.reuse, 0x1, PT ;  /* 0x000000014500780c */ /* 0x040fe20003f25270 */
[----:B------:R-:W-:Y:S01]  /*1030*/  BSSY B2, `(.L_x_637) ;  /* 0x000000c000027945 */ /* 0x000fe20003800000 */
[----:B------:R-:W-:-:S11]  /*1040*/  VIADD R73, R69, 0x1 ;  /* 0x0000000145497836 */ /* 0x000fd60000000000 */
[----:B0-----:R-:W-:Y:S05]  /*1050*/  @!P1 BRA `(.L_x_638) ;  /* 0x0000000000209947 */ /* 0x001fea0003800000 */
[----:B------:R-:W-:Y:S01]  /*1060*/  ISETP.NE.AND P1, PT, R69, 0x2, PT ;  /* 0x000000024500780c */ /* 0x000fe20003f25270 */
[----:B------:R-:W-:-:S12]  /*1070*/  IMAD.MOV.U32 R42, RZ, RZ, R71 ;  /* 0x000000ffff2a7224 */ /* 0x000fd800078e0047 */
[----:B------:R-:W-:Y:S05]  /*1080*/  @!P1 BRA `(.L_x_639) ;  /* 0x0000000000189947 */ /* 0x000fea0003800000 */
[----:B------:R-:W-:Y:S02]  /*1090*/  ISETP.NE.AND P1, PT, R69, 0x3, PT ;  /* 0x000000034500780c */ /* 0x000fe40003f25270 */
[----:B------:R-:W-:-:S11]  /*10a0*/  MOV R42, R72 ;  /* 0x00000048002a7202 */ /* 0x000fd60000000f00 */
[----:B------:R-:W-:Y:S05]  /*10b0*/  @P1 BRA `(.L_x_639) ;  /* 0x00000000000c1947 */ /* 0x000fea0003800000 */
[----:B------:R-:W-:Y:S01]  /*10c0*/  IMAD.MOV.U32 R42, RZ, RZ, R70 ;  /* 0x000000ffff2a7224 */ /* 0x000fe200078e0046 */
[----:B------:R-:W-:Y:S06]  /*10d0*/  BRA `(.L_x_639) ;  /* 0x0000000000047947 */ /* 0x000fec0003800000 */
.L_x_638:
[----:B------:R-:W-:-:S07]  /*10e0*/  IMAD.MOV.U32 R42, RZ, RZ, R60 ;  /* 0x000000ffff2a7224 */ /* 0x000fce00078e003c */
.L_x_639:
[----:B------:R-:W-:Y:S05]  /*10f0*/  BSYNC B2 ;  /* 0x0000000000027941 */ /* 0x000fea0003800000 */
.L_x_637:
[----:B------:R-:W-:Y:S01]  /*1100*/  ISETP.NE.AND P1, PT, R73, 0x4, PT ;  /* 0x000000044900780c */ /* 0x000fe20003f25270 */
[----:B------:R-:W-:-:S12]  /*1110*/  BSSY B2, `(.L_x_640) ;  /* 0x000003b000027945 */ /* 0x000fd80003800000 */
[----:B------:R-:W-:Y:S05]  /*1120*/  @P1 BRA `(.L_x_641) ;  /* 0x0000000000e41947 */ /* 0x000fea0003800000 */
[----:B------:R-:W-:Y:S01]  /*1130*/  IADD3 R26, R26, 0x1, RZ ;  /* 0x000000011a1a7810 */ /* 0x000fe20007ffe0ff */
[----:B------:R-:W-:Y:S03]  /*1140*/  BSSY B3, `(.L_x_642) ;  /* 0x000000c000037945 */ /* 0x000fe60003800000 */
[C---:B------:R-:W-:Y:S01]  /*1150*/  ISETP.NE.AND P1, PT, R26.reuse, RZ, PT ;  /* 0x000000ff1a00720c */ /* 0x040fe20003f25270 */
[----:B------:R-:W-:-:S12]  /*1160*/  IMAD.HI.U32 R70, R26, -0x2daee0ad, RZ ;  /* 0xd2511f531a467827 */ /* 0x000fd800078e00ff */
[----:B------:R-:W-:Y:S05]  /*1170*/  @P1 BRA `(.L_x_643) ;  /* 0x0000000000201947 */ /* 0x000fea0003800000 */
[----:B------:R-:W-:-:S05]  /*1180*/  VIADD R25, R25, 0x1 ;  /* 0x0000000119197836 */ /* 0x000fca0000000000 */
[----:B------:R-:W-:-:S13]  /*1190*/  ISETP.NE.AND P1, PT, R25, RZ, PT ;  /* 0x000000ff1900720c */ /* 0x000fda0003f25270 */
[----:B------:R-:W-:Y:S01]  /*11a0*/  @!P1 VIADD R27, R27, 0x1 ;  /* 0x000000011b1b9836 */ /* 0x000fe20000000000 */
[----:B------:R-:W-:Y:S01]  /*11b0*/  @!P1 IADD3 R60, R59, 0x1, RZ ;  /* 0x000000013b3c9810 */ /* 0x000fe20007ffe0ff */
[----:B------:R-:W-:-:S03]  /*11c0*/  @!P1 IMAD.MOV.U32 R25, RZ, RZ, RZ ;  /* 0x000000ffff199224 */ /* 0x000fc600078e00ff */
[----:B------:R-:W-:-:S13]  /*11d0*/  ISETP.NE.AND P2, PT, R27, RZ, !P1 ;  /* 0x000000ff1b00720c */ /* 0x000fda0004f45270 */
[----:B------:R-:W-:-:S05]  /*11e0*/  @P2 IMAD.MOV R60, RZ, RZ, R59 ;  /* 0x000000ffff3c2224 */ /* 0x000fca00078e023b */
[----:B------:R-:W-:-:S07]  /*11f0*/  @!P1 MOV R59, R60 ;  /* 0x0000003c003b9202 */ /* 0x000fce0000000f00 */
.L_x_643:
[----:B------:R-:W-:Y:S05]  /*1200*/  BSYNC B3 ;  /* 0x0000000000037941 */ /* 0x000fea0003800000 */
.L_x_642:
[----:B------:R-:W-:Y:S01]  /*1210*/  IMAD.HI.U32 R60, R27, -0x326172a9, RZ ;  /* 0xcd9e8d571b3c7827 */ /* 0x000fe200078e00ff */
[----:B------:R-:W-:-:S03]  /*1220*/  LOP3.LUT R70, R70, UR7, R59, 0x96, !PT ;  /* 0x0000000746467c12 */ /* 0x000fc6000f8e963b */
[----:B------:R-:W-:Y:S01]  /*1230*/  IMAD R69, R27, -0x326172a9, RZ ;  /* 0xcd9e8d571b457824 */ /* 0x000fe200078e02ff */
[----:B------:R-:W-:Y:S01]  /*1240*/  LOP3.LUT R60, R60, UR6, R25, 0x96, !PT ;  /* 0x000000063c3c7c12 */ /* 0x000fe2000f8e9619 */
[----:B------:R-:W-:-:S04]  /*1250*/  IMAD.WIDE.U32 R70, R70, -0x326172a9, RZ ;  /* 0xcd9e8d5746467825 */ /* 0x000fc800078e00ff */
[----:B------:R-:W-:Y:S01]  /*1260*/  IMAD R73, R26, -0x2daee0ad, RZ ;  /* 0xd2511f531a497824 */ /* 0x000fe200078e02ff */
[----:B------:R-:W-:Y:S01]  /*1270*/  LOP3.LUT R69, R71, UR17, R69, 0x96, !PT ;  /* 0x0000001147457c12 */ /* 0x000fe2000f8e9645 */
[----:B------:R-:W-:-:S04]  /*1280*/  IMAD.WIDE.U32 R96, R60, -0x2daee0ad, RZ ;  /* 0xd2511f533c607825 */ /* 0x000fc800078e00ff */
[----:B------:R-:W-:Y:S01]  /*1290*/  IMAD.WIDE.U32 R86, R69, -0x2daee0ad, RZ ;  /* 0xd2511f5345567825 */ /* 0x000fe200078e00ff */
[----:B------:R-:W-:-:S04]  /*12a0*/  LOP3.LUT R73, R97, UR18, R73, 0x96, !PT ;  /* 0x0000001261497c12 */ /* 0x000fc8000f8e9649 */
[----:B------:R-:W-:Y:S01]  /*12b0*/  LOP3.LUT R71, R87, UR20, R96, 0x96, !PT ;  /* 0x0000001457477c12 */ /* 0x000fe2000f8e9660 */
[----:B------:R-:W-:-:S05]  /*12c0*/  IMAD.WIDE.U32 R72, R73, -0x326172a9, RZ ;  /* 0xcd9e8d5749487825 */ /* 0x000fca00078e00ff */
[----:B------:R-:W-:Y:S01]  /*12d0*/  LOP3.LUT R96, R73, UR19, R70, 0x96, !PT ;  /* 0x0000001349607c12 */ /* 0x000fe2000f8e9646 */
[----:B------:R-:W-:-:S04]  /*12e0*/  IMAD.WIDE.U32 R70, R71, -0x326172a9, RZ ;  /* 0xcd9e8d5747467825 */ /* 0x000fc800078e00ff */
[----:B------:R-:W-:Y:S01]  /*12f0*/  IMAD.WIDE.U32 R96, R96, -0x2daee0ad, RZ ;  /* 0xd2511f5360607825 */ /* 0x000fe200078e00ff */
[----:B------:R-:W-:-:S04]  /*1300*/  LOP3.LUT R87, R71, UR21, R72, 0x96, !PT ;  /* 0x0000001547577c12 */ /* 0x000fc8000f8e9648 */
        /* <DEDUP_REMOVED lines=23> */
[----:B------:R-:W-:-:S03]  /*1480*/  LOP3.LUT R72, R97, UR33, R72, 0x96, !PT ;  /* 0x0000002161487c12 */ /* 0x000fc6000f8e9648 */
[----:B------:R-:W-:Y:S01]  /*1490*/  IMAD.MOV.U32 R60, RZ, RZ, R96 ;  /* 0x000000ffff3c7224 */ /* 0x000fe200078e0060 */
[----:B------:R-:W-:Y:S01]  /*14a0*/  LOP3.LUT R71, R71, UR34, R86, 0x96, !PT ;  /* 0x0000002247477c12 */ /* 0x000fe2000f8e9656 */
[----:B------:R-:W-:-:S07]  /*14b0*/  IMAD.MOV.U32 R73, RZ, RZ, RZ ;  /* 0x000000ffff497224 */ /* 0x000fce00078e00ff */
.L_x_641:
[----:B------:R-:W-:Y:S05]  /*14c0*/  BSYNC B2 ;  /* 0x0000000000027941 */ /* 0x000fea0003800000 */
.L_x_640:
[----:B------:R-:W0:Y:S01]  /*14d0*/  LDC R94, c[0x0][0x298] ;  /* 0x0000a600ff5e7b82 */ /* 0x000e220000000800 */
[----:B------:R-:W-:Y:S01]  /*14e0*/  HFMA2.MMA R99, -RZ, RZ, 0.1171875, 0 ;  /* 0x2f800000ff637435 */ /* 0x000fe200000001ff */
[----:B------:R-:W-:Y:S01]  /*14f0*/  I2FP.F32.U32 R42, R42 ;  /* 0x0000002a002a7245 */ /* 0x000fe20000201000 */
[C---:B-----5:R-:W-:Y:S01]  /*1500*/  IMAD.U32 R84, R36.reuse, 0x10000, RZ ;  /* 0x0001000024547824 */ /* 0x060fe200078e00ff */
[C---:B------:R-:W-:Y:S01]  /*1510*/  ISETP.NE.AND P1, PT, R73.reuse, 0x1, PT ;  /* 0x000000014900780c */ /* 0x040fe20003f25270 */
[----:B------:R-:W-:Y:S01]  /*1520*/  BSSY B2, `(.L_x_644) ;  /* 0x0000016000027945 */ /* 0x000fe20003800000 */
[----:B------:R-:W-:Y:S01]  /*1530*/  PRMT R36, R36, 0x7632, R36 ;  /* 0x0000763224247816 */ /* 0x000fe20000000024 */
[----:B------:R-:W-:Y:S01]  /*1540*/  FMUL.FTZ R75, R84, R105 ;  /* 0x00000069544b7220 */ /* 0x000fe20000410000 */
[----:B------:R-:W1:Y:S01]  /*1550*/  LDC R98, c[0x0][0x294] ;  /* 0x0000a500ff627b82 */ /* 0x000e620000000800 */
[----:B------:R-:W-:Y:S02]  /*1560*/  IADD3 R81, R73, 0x1, RZ ;  /* 0x0000000149517810 */ /* 0x000fe40007ffe0ff */
[----:B------:R-:W-:Y:S01]  /*1570*/  FFMA.FTZ R69, R42, R99, 1.1641532182693481445e-10 ;  /* 0x2f0000002a457423 */ /* 0x000fe20000010063 */
[----:B0-----:R-:W-:-:S04]  /*1580*/  FMUL.FTZ R75, R75, R94 ;  /* 0x0000005e4b4b7220 */ /* 0x001fc80000410000 */
[----:B-1----:R-:W-:Y:S01]  /*1590*/  FSETP.GTU.FTZ.AND P2, PT, R69, R98, PT ;  /* 0x000000624500720b */ /* 0x002fe20003f5c000 */
[----:B------:R-:W-:-:S03]  /*15a0*/  @P0 IMAD.U32 R69, R32, 0x10000, RZ ;  /* 0x0001000020450824 */ /* 0x000fc600078e00ff */
[----:B------:R-:W-:Y:S02]  /*15b0*/  FSEL R42, R75, RZ, !P2 ;  /* 0x000000ff4b2a7208 */ /* 0x000fe40005000000 */
[----:B------:R-:W-:-:S03]  /*15c0*/  P2R R100, PR, RZ, 0x4 ;  /* 0x00000004ff647803 */ /* 0x000fc60000000000 */
[----:B------:R-:W-:Y:S01]  /*15d0*/  @P0 FADD.FTZ R42, R69, R42 ;  /* 0x0000002a452a0221 */ /* 0x000fe20000010000 */
[----:B------:R-:W-:Y:S06]  /*15e0*/  @!P1 BRA `(.L_x_645) ;  /* 0x0000000000209947 */ /* 0x000fec0003800000 */
[----:B------:R-:W-:Y:S01]  /*15f0*/  ISETP.NE.AND P1, PT, R73, 0x2, PT ;  /* 0x000000024900780c */ /* 0x000fe20003f25270 */
[----:B------:R-:W-:-:S12]  /*1600*/  IMAD.MOV.U32 R69, RZ, RZ, R71 ;  /* 0x000000ffff457224 */ /* 0x000fd800078e0047 */
[----:B------:R-:W-:Y:S05]  /*1610*/  @!P1 BRA `(.L_x_646) ;  /* 0x0000000000189947 */ /* 0x000fea0003800000 */
[----:B------:R-:W-:Y:S01]  /*1620*/  ISETP.NE.AND P1, PT, R73, 0x3, PT ;  /* 0x000000034900780c */ /* 0x000fe20003f25270 */
[----:B------:R-:W-:-:S12]  /*1630*/  IMAD.MOV.U32 R69, RZ, RZ, R72 ;  /* 0x000000ffff457224 */ /* 0x000fd800078e0048 */
[----:B------:R-:W-:Y:S05]  /*1640*/  @P1 BRA `(.L_x_646) ;  /* 0x00000000000c1947 */ /* 0x000fea0003800000 */
[----:B------:R-:W-:Y:S01]  /*1650*/  MOV R69, R70 ;  /* 0x0000004600457202 */ /* 0x000fe20000000f00 */
[----:B------:R-:W-:Y:S06]  /*1660*/  BRA `(.L_x_646) ;  /* 0x0000000000047947 */ /* 0x000fec0003800000 */
.L_x_645:
[----:B------:R-:W-:-:S07]  /*1670*/  IMAD.MOV.U32 R69, RZ, RZ, R60 ;  /* 0x000000ffff457224 */ /* 0x000fce00078e003c */
.L_x_646:
[----:B------:R-:W-:Y:S05]  /*1680*/  BSYNC B2 ;  /* 0x0000000000027941 */ /* 0x000fea0003800000 */
.L_x_644:
[----:B------:R-:W-:Y:S01]  /*1690*/  ISETP.NE.AND P1, PT, R81, 0x4, PT ;  /* 0x000000045100780c */ /* 0x000fe20003f25270 */
[----:B------:R-:W-:-:S12]  /*16a0*/  BSSY B2, `(.L_x_647) ;  /* 0x000003b000027945 */ /* 0x000fd80003800000 */
[----:B------:R-:W-:Y:S05]  /*16b0*/  @P1 BRA `(.L_x_648) ;  /* 0x0000000000e41947 */ /* 0x000fea0003800000 */
[----:B------:R-:W-:Y:S01]  /*16c0*/  VIADD R26, R26, 0x1 ;  /* 0x000000011a1a7836 */ /* 0x000fe20000000000 */
[----:B------:R-:W-:Y:S03]  /*16d0*/  BSSY B3, `(.L_x_649) ;  /* 0x000000c000037945 */ /* 0x000fe60003800000 */
[C---:B------:R-:W-:Y:S01]  /*16e0*/  IMAD.HI.U32 R70, R26.reuse, -0x2daee0ad, RZ ;  /* 0xd2511f531a467827 */ /* 0x040fe200078e00ff */
[----:B------:R-:W-:-:S13]  /*16f0*/  ISETP.NE.AND P1, PT, R26, RZ, PT ;  /* 0x000000ff1a00720c */ /* 0x000fda0003f25270 */
[----:B------:R-:W-:Y:S05]  /*1700*/  @P1 BRA `(.L_x_650) ;  /* 0x0000000000201947 */ /* 0x000fea0003800000 */
[----:B------:R-:W-:-:S04]  /*1710*/  IADD3 R25, R25, 0x1, RZ ;  /* 0x0000000119197810 */ /* 0x000fc80007ffe0ff */
[----:B------:R-:W-:-:S13]  /*1720*/  ISETP.NE.AND P1, PT, R25, RZ, PT ;  /* 0x000000ff1900720c */ /* 0x000fda0003f25270 */
[----:B------:R-:W-:Y:S02]  /*1730*/  @!P1 VIADD R27, R27, 0x1 ;  /* 0x000000011b1b9836 */ /* 0x000fe40000000000 */
[----:B------:R-:W-:Y:S02]  /*1740*/  @!P1 VIADD R60, R59, 0x1 ;  /* 0x000000013b3c9836 */ /* 0x000fe40000000000 */
[----:B------:R-:W-:Y:S01]  /*1750*/  @!P1 IMAD.MOV.U32 R25, RZ, RZ, RZ ;  /* 0x000000ffff199224 */ /* 0x000fe200078e00ff */
[----:B------:R-:W-:-:S13]  /*1760*/  ISETP.NE.AND P2, PT, R27, RZ, !P1 ;  /* 0x000000ff1b00720c */ /* 0x000fda0004f45270 */
[----:B------:R-:W-:-:S05]  /*1770*/  @P2 IADD3 R60, R59, RZ, RZ ;  /* 0x000000ff3b3c2210 */ /* 0x000fca0007ffe0ff */
[----:B------:R-:W-:-:S07]  /*1780*/  @!P1 IMAD.MOV.U32 R59, RZ, RZ, R60 ;  /* 0x000000ffff3b9224 */ /* 0x000fce00078e003c */
.L_x_650:
[----:B------:R-:W-:Y:S05]  /*1790*/  BSYNC B3 ;  /* 0x0000000000037941 */ /* 0x000fea0003800000 */
.L_x_649:
        /* <DEDUP_REMOVED lines=9> */
[----:B------:R-:W-:-:S03]  /*1830*/  LOP3.LUT R72, R97, UR18, R75, 0x96, !PT ;  /* 0x0000001261487c12 */ /* 0x000fc6000f8e964b */
[----:B------:R-:W-:Y:S01]  /*1840*/  IMAD.MOV.U32 R81, RZ, RZ, RZ ;  /* 0x000000ffff517224 */ /* 0x000fe200078e00ff */
        /* <DEDUP_REMOVED lines=29> */
[----:B------:R-:W-:Y:S02]  /*1a20*/  LOP3.LUT R72, R97, UR33, R72, 0x96, !PT ;  /* 0x0000002161487c12 */ /* 0x000fe4000f8e9648 */
[----:B------:R-:W-:Y:S02]  /*1a30*/  MOV R60, R96 ;  /* 0x00000060003c7202 */ /* 0x000fe40000000f00 */
[----:B------:R-:W-:-:S07]  /*1a40*/  LOP3.LUT R71, R71, UR34, R86, 0x96, !PT ;  /* 0x0000002247477c12 */ /* 0x000fce000f8e9656 */
.L_x_648:
[----:B------:R-:W-:Y:S05]  /*1a50*/  BSYNC B2 ;  /* 0x0000000000027941 */ /* 0x000fea0003800000 */
.L_x_647:
[----:B------:R-:W-:Y:S01]  /*1a60*/  I2FP.F32.U32 R84, R69 ;  /* 0x0000004500547245 */ /* 0x000fe20000201000 */
[----:B------:R-:W-:Y:S01]  /*1a70*/  IMAD.U32 R36, R36, 0x10000, RZ ;  /* 0x0001000024247824 */ /* 0x000fe200078e00ff */
[C---:B------:R-:W-:Y:S01]  /*1a80*/  ISETP.NE.AND P1, PT, R81.reuse, 0x1, PT ;  /* 0x000000015100780c */ /* 0x040fe20003f25270 */
[----:B------:R-:W-:Y:S01]  /*1a90*/  BSSY B2, `(.L_x_651) ;  /* 0x0000015000027945 */ /* 0x000fe20003800000 */
[----:B------:R-:W-:Y:S02]  /*1aa0*/  VIADD R86, R81, 0x1 ;  /* 0x0000000151567836 */ /* 0x000fe40000000000 */
[----:B------:R-:W-:Y:S01]  /*1ab0*/  FFMA.FTZ R69, R84, R99, 1.1641532182693481445e-10 ;  /* 0x2f00000054457423 */ /* 0x000fe20000010063 */
[----:B------:R-:W-:Y:S01]  /*1ac0*/  FMUL.FTZ R73, R36, R105 ;  /* 0x0000006924497220 */ /* 0x000fe20000410000 */
[----:B------:R-:W-:-:S03]  /*1ad0*/  @P0 PRMT R36, R32, 0x7632, R36 ;  /* 0x0000763220240816 */ /* 0x000fc60000000024 */
[----:B------:R-:W-:Y:S01]  /*1ae0*/  FMUL.FTZ R73, R73, R94 ;  /* 0x0000005e49497220 */ /* 0x000fe20000410000 */
[----:B------:R-:W-:Y:S02]  /*1af0*/  FSETP.GTU.FTZ.AND P2, PT, R69, R98, PT ;  /* 0x000000624500720b */ /* 0x000fe40003f5c000 */
[----:B------:R-:W-:Y:S02]  /*1b00*/  @P0 SHF.L.U32 R36, R36, 0x10, RZ ;  /* 0x0000001024240819 */ /* 0x000fe400000006ff */
[----:B------:R-:W-:Y:S02]  /*1b10*/  FSEL R75, R73, RZ, !P2 ;  /* 0x000000ff494b7208 */ /* 0x000fe40005000000 */
[----:B------:R-:W-:-:S03]  /*1b20*/  P2R R101, PR, RZ, 0x4 ;  /* 0x00000004ff657803 */ /* 0x000fc60000000000 */
[----:B------:R-:W-:Y:S01]  /*1b30*/  @P0 FADD.FTZ R75, R36, R75 ;  /* 0x0000004b244b0221 */ /* 0x000fe20000010000 */
[----:B------:R-:W-:Y:S06]  /*1b40*/  @!P1 BRA `(.L_x_652) ;  /* 0x0000000000209947 */ /* 0x000fec0003800000 */
        /* <DEDUP_REMOVED lines=8> */
.L_x_652:
[----:B------:R-:W-:-:S07]  /*1bd0*/  IMAD.MOV.U32 R36, RZ, RZ, R60 ;  /* 0x000000ffff247224 */ /* 0x000fce00078e003c */
.L_x_653:
[----:B------:R-:W-:Y:S05]  /*1be0*/  BSYNC B2 ;  /* 0x0000000000027941 */ /* 0x000fea0003800000 */
.L_x_651:
        /* <DEDUP_REMOVED lines=11> */
[----:B------:R-:W-:Y:S02]  /*1ca0*/  @!P1 IADD3 R60, R59, 0x1, RZ ;  /* 0x000000013b3c9810 */ /* 0x000fe40007ffe0ff */
[----:B------:R-:W-:Y:S02]  /*1cb0*/  @!P1 MOV R25, RZ ;  /* 0x000000ff00199202 */ /* 0x000fe40000000f00 */
[----:B------:R-:W-:-:S13]  /*1cc0*/  ISETP.NE.AND P2, PT, R27, RZ, !P1 ;  /* 0x000000ff1b00720c */ /* 0x000fda0004f45270 */
[----:B------:R-:W-:-:S04]  /*1cd0*/  @P2 IMAD.MOV R60, RZ, RZ, R59 ;  /* 0x000000ffff3c2224 */ /* 0x000fc800078e023b */
[----:B------:R-:W-:-:S07]  /*1ce0*/  @!P1 IMAD.MOV.U32 R59, RZ, RZ, R60 ;  /* 0x000000ffff3b9224 */ /* 0x000fce00078e003c */
.L_x_657:
[----:B------:R-:W-:Y:S05]  /*1cf0*/  BSYNC B3 ;  /* 0x0000000000037941 */ /* 0x000fea0003800000 */
.L_x_656:
        /* <DEDUP_REMOVED lines=43> */
.L_x_655:
[----:B------:R-:W-:Y:S05]  /*1fb0*/  BSYNC B2 ;  /* 0x0000000000027941 */ /* 0x000fea0003800000 */
.L_x_654:
[----:B------:R-:W-:Y:S01]  /*1fc0*/  I2FP.F32.U32 R36, R36 ;  /* 0x0000002400247245 */ /* 0x000fe20000201000 */
[----:B------:R-:W-:Y:S01]  /*1fd0*/  BSSY B2, `(.L_x_658) ;  /* 0x0000016000027945 */ /* 0x000fe20003800000 */
[----:B------:R-:W-:Y:S01]  /*1fe0*/  SHF.L.U32 R84, R37, 0x10, RZ ;  /* 0x0000001025547819 */ /* 0x000fe200000006ff */
[C---:B------:R-:W-:Y:S01]  /*1ff0*/  VIADD R87, R86.reuse, 0x1 ;  /* 0x0000000156577836 */ /* 0x040fe20000000000 */
[----:B------:R-:W-:Y:S01]  /*2000*/  ISETP.NE.AND P2, PT, R86, 0x1, PT ;  /* 0x000000015600780c */ /* 0x000fe20003f45270 */
[----:B------:R-:W-:Y:S01]  /*2010*/  FFMA.FTZ R69, R36, R99, 1.1641532182693481445e-10 ;  /* 0x2f00000024457423 */ /* 0x000fe20000010063 */
[----:B------:R-:W-:Y:S02]  /*2020*/  @P0 IMAD.U32 R36, R33, 0x10000, RZ ;  /* 0x0001000021240824 */ /* 0x000fe400078e00ff */
[----:B------:R-:W-:Y:S02]  /*2030*/  FMUL.FTZ R73, R84, R105 ;  /* 0x0000006954497220 */ /* 0x000fe40000410000 */
[----:B------:R-:W-:-:S02]  /*2040*/  FSETP.GTU.FTZ.AND P1, PT, R69, R98, PT ;  /* 0x000000624500720b */ /* 0x000fc40003f3c000 */
[----:B------:R-:W-:Y:S01]  /*2050*/  FMUL.FTZ R73, R73, R94 ;  /* 0x0000005e49497220 */ /* 0x000fe20000410000 */
[----:B------:R-:W-:-:S04]  /*2060*/  PRMT R69, R37, 0x7632, R69 ;  /* 0x0000763225457816 */ /* 0x000fc80000000045 */
[----:B------:R-:W-:-:S05]  /*2070*/  FSEL R73, R73, RZ, !P1 ;  /* 0x000000ff49497208 */ /* 0x000fca0004800000 */
[----:B------:R-:W-:Y:S01]  /*2080*/  @P0 FADD.FTZ R73, R36, R73 ;  /* 0x0000004924490221 */ /* 0x000fe20000010000 */
[----:B------:R-:W-:Y:S06]  /*2090*/  @!P2 BRA `(.L_x_659) ;  /* 0x000000000020a947 */ /* 0x000fec0003800000 */
[----:B------:R-:W-:Y:S02]  /*20a0*/  ISETP.NE.AND P2, PT, R86, 0x2, PT ;  /* 0x000000025600780c */ /* 0x000fe40003f45270 */
[----:B------:R-:W-:-:S11]  /*20b0*/  MOV R81, R71 ;  /* 0x0000004700517202 */ /* 0x000fd60000000f00 */
[----:B------:R-:W-:Y:S05]  /*20c0*/  @!P2 BRA `(.L_x_660) ;  /* 0x000000000018a947 */ /* 0x000fea0003800000 */
[----:B------:R-:W-:Y:S01]  /*20d0*/  ISETP.NE.AND P2, PT, R86, 0x3, PT ;  /* 0x000000035600780c */ /* 0x000fe20003f45270 */
[----:B------:R-:W-:-:S12]  /*20e0*/  IMAD.MOV.U32 R81, RZ, RZ, R72 ;  /* 0x000000ffff517224 */ /* 0x000fd800078e0048 */
[----:B------:R-:W-:Y:S05]  /*20f0*/  @P2 BRA `(.L_x_660) ;  /* 0x00000000000c2947 */ /* 0x000fea0003800000 */
[----:B------:R-:W-:Y:S01]  /*2100*/  IMAD.MOV.U32 R81, RZ, RZ, R70 ;  /* 0x000000ffff517224 */ /* 0x000fe200078e0046 */
[----:B------:R-:W-:Y:S06]  /*2110*/  BRA `(.L_x_660) ;  /* 0x0000000000047947 */ /* 0x000fec0003800000 */
.L_x_659:
[----:B------:R-:W-:-:S07]  /*2120*/  MOV R81, R60 ;  /* 0x0000003c00517202 */ /* 0x000fce0000000f00 */
.L_x_660:
[----:B------:R-:W-:Y:S05]  /*2130*/  BSYNC B2 ;  /* 0x0000000000027941 */ /* 0x000fea0003800000 */
.L_x_658:
        /* <DEDUP_REMOVED lines=8> */
[----:B------:R-:W-:-:S05]  /*21c0*/  VIADD R25, R25, 0x1 ;  /* 0x0000000119197836 */ /* 0x000fca0000000000 */
[----:B------:R-:W-:-:S13]  /*21d0*/  ISETP.NE.AND P2, PT, R25, RZ, PT ;  /* 0x000000ff1900720c */ /* 0x000fda0003f45270 */
[----:B------:R-:W-:Y:S01]  /*21e0*/  @!P2 IADD3 R27, R27, 0x1, RZ ;  /* 0x000000011b1ba810 */ /* 0x000fe20007ffe0ff */
[----:B------:R-:W-:Y:S01]  /*21f0*/  @!P2 VIADD R36, R59, 0x1 ;  /* 0x000000013b24a836 */ /* 0x000fe20000000000 */
[----:B------:R-:W-:Y:S02]  /*2200*/  @!P2 MOV R25, RZ ;  /* 0x000000ff0019a202 */ /* 0x000fe40000000f00 */
[----:B------:R-:W-:-:S13]  /*2210*/  ISETP.NE.AND P3, PT, R27, RZ, !P2 ;  /* 0x000000ff1b00720c */ /* 0x000fda0005765270 */
[----:B------:R-:W-:-:S04]  /*2220*/  @P3 IMAD.MOV R36, RZ, RZ, R59 ;  /* 0x000000ffff243224 */ /* 0x000fc800078e023b */
[----:B------:R-:W-:-:S07]  /*2230*/  @!P2 IMAD.MOV.U32 R59, RZ, RZ, R36 ;  /* 0x000000ffff3ba224 */ /* 0x000fce00078e0024 */
.L_x_664:
[----:B------:R-:W-:Y:S05]  /*2240*/  BSYNC B3 ;  /* 0x0000000000037941 */ /* 0x000fea0003800000 */
.L_x_663:
[----:B------:R-:W-:Y:S01]  /*2250*/  IMAD.HI.U32 R36, R27, -0x326172a9, RZ ;  /* 0xcd9e8d571b247827 */ /* 0x000fe200078e00ff */
[----:B------:R-:W-:-:S03]  /*2260*/  LOP3.LUT R60, R60, UR7, R59, 0x96, !PT ;  /* 0x000000073c3c7c12 */ /* 0x000fc6000f8e963b */
[----:B------:R-:W-:Y:S01]  /*2270*/  IMAD R37, R27, -0x326172a9, RZ ;  /* 0xcd9e8d571b257824 */ /* 0x000fe200078e02ff */
[----:B------:R-:W-:Y:S01]  /*2280*/  LOP3.LUT R36, R36, UR6, R25, 0x96, !PT ;  /* 0x0000000624247c12 */ /* 0x000fe2000f8e9619 */
[----:B------:R-:W-:-:S04]  /*2290*/  IMAD.WIDE.U32 R70, R60, -0x326172a9, RZ ;  /* 0xcd9e8d573c467825 */ /* 0x000fc800078e00ff */
[----:B------:R-:W-:Y:S01]  /*22a0*/  IMAD R97, R26, -0x2daee0ad, RZ ;  /* 0xd2511f531a617824 */ /* 0x000fe200078e02ff */
        /* <DEDUP_REMOVED lines=33> */
[----:B------:R-:W-:Y:S01]  /*24c0*/  LOP3.LUT R72, R87, UR33, R96, 0x96, !PT ;  /* 0x0000002157487c12 */ /* 0x000fe2000f8e9660 */
[----:B------:R-:W-:Y:S02]  /*24d0*/  HFMA2.MMA R87, -RZ, RZ, 0, 0 ;  /* 0x00000000ff577435 */ /* 0x000fe400000001ff */
[----:B------:R-:W-:Y:S01]  /*24e0*/  IMAD.MOV.U32 R60, RZ, RZ, R86 ;  /* 0x000000ffff3c7224 */ /* 0x000fe200078e0056 */
[----:B------:R-:W-:-:S08]  /*24f0*/  LOP3.LUT R71, R71, UR34, R36, 0x96, !PT ;  /* 0x0000002247477c12 */ /* 0x000fd0000f8e9624 */
.L_x_662:
[----:B------:R-:W-:Y:S05]  /*2500*/  BSYNC B2 ;  /* 0x0000000000027941 */ /* 0x000fea0003800000 */
.L_x_661:
[----:B------:R-:W-:Y:S01]  /*2510*/  I2FP.F32.U32 R36, R81 ;  /* 0x0000005100247245 */ /* 0x000fe20000201000 */
[----:B------:R-:W-:Y:S01]  /*2520*/  IMAD.U32 R84, R69, 0x10000, RZ ;  /* 0x0001000045547824 */ /* 0x000fe200078e00ff */
[----:B------:R-:W-:Y:S01]  /*2530*/  ISETP.NE.AND P3, PT, R87, 0x1, PT ;  /* 0x000000015700780c */ /* 0x000fe20003f65270 */
[----:B------:R-:W-:Y:S01]  /*2540*/  BSSY B2, `(.L_x_665) ;  /* 0x0000014000027945 */ /* 0x000fe20003800000 */
[----:B------:R-:W-:Y:S01]  /*2550*/  @P0 PRMT R81, R33, 0x7632, R81 ;  /* 0x0000763221510816 */ /* 0x000fe20000000051 */
[----:B------:R-:W-:Y:S01]  /*2560*/  FFMA.FTZ R37, R36, R99, 1.1641532182693481445e-10 ;  /* 0x2f00000024257423 */ /* 0x000fe20000010063 */
[----:B------:R-:W-:Y:S01]  /*2570*/  FMUL.FTZ R69, R84, R105 ;  /* 0x0000006954457220 */ /* 0x000fe20000410000 */
[----:B------:R-:W-:Y:S02]  /*2580*/  IADD3 R96, R87, 0x1, RZ ;  /* 0x0000000157607810 */ /* 0x000fe40007ffe0ff */
[----:B------:R-:W-:Y:S02]  /*2590*/  @P0 IMAD.U32 R81, R81, 0x10000, RZ ;  /* 0x0001000051510824 */ /* 0x000fe400078e00ff */
[----:B------:R-:W-:Y:S01]  /*25a0*/  FMUL.FTZ R69, R69, R94 ;  /* 0x0000005e45457220 */ /* 0x000fe20000410000 */
[----:B------:R-:W-:-:S04]  /*25b0*/  FSETP.GTU.FTZ.AND P2, PT, R37, R98, PT ;  /* 0x000000622500720b */ /* 0x000fc80003f5c000 */
[----:B------:R-:W-:-:S05]  /*25c0*/  FSEL R84, R69, RZ, !P2 ;  /* 0x000000ff45547208 */ /* 0x000fca0005000000 */
        /* <DEDUP_REMOVED lines=10> */
.L_x_666:
[----:B------:R-:W-:-:S07]  /*2670*/  IMAD.MOV.U32 R69, RZ, RZ, R60 ;  /* 0x000000ffff457224 */ /* 0x000fce00078e003c */
.L_x_667:
[----:B------:R-:W-:Y:S05]  /*2680*/  BSYNC B2 ;  /* 0x0000000000027941 */ /* 0x000fea0003800000 */
.L_x_665:
        /* <DEDUP_REMOVED lines=16> */
.L_x_671:
[----:B------:R-:W-:Y:S05]  /*2790*/  BSYNC B3 ;  /* 0x0000000000037941 */ /* 0x000fea0003800000 */
.L_x_670:
        /* <DEDUP_REMOVED lines=40> */
[----:B------:R-:W-:Y:S01]  /*2a20*/  MOV R60, R86 ;  /* 0x00000056003c7202 */ /* 0x000fe20000000f00 */
[----:B------:R-:W-:Y:S01]  /*2a30*/  IMAD.MOV.U32 R96, RZ, RZ, RZ ;  /* 0x000000ffff607224 */ /* 0x000fe200078e00ff */
[----:B------:R-:W-:-:S07]  /*2a40*/  LOP3.LUT R71, R71, UR34, R36, 0x96, !PT ;  /* 0x0000002247477c12 */ /* 0x000fce000f8e9624 */
.L_x_669:
[----:B------:R-:W-:Y:S05]  /*2a50*/  BSYNC B2 ;  /* 0x0000000000027941 */ /* 0x000fea0003800000 */
.L_x_668:
[----:B------:R-:W-:Y:S01]  /*2a60*/  I2FP.F32.U32 R36, R69 ;  /* 0x0000004500247245 */ /* 0x000fe20000201000 */
[----:B------:R-:W-:Y:S01]  /*2a70*/  IMAD.U32 R86, R38, 0x10000, RZ ;  /* 0x0001000026567824 */ /* 0x000fe200078e00ff */
[----:B------:R-:W-:Y:S01]  /*2a80*/  ISETP.NE.AND P4, PT, R96, 0x1, PT ;  /* 0x000000016000780c */ /* 0x000fe20003f85270 */
[----:B------:R-:W-:Y:S01]  /*2a90*/  BSSY B2, `(.L_x_672) ;  /* 0x0000014000027945 */ /* 0x000fe20003800000 */
[----:B------:R-:W-:Y:S01]  /*2aa0*/  PRMT R38, R38, 0x7632, R38 ;  /* 0x0000763226267816 */ /* 0x000fe20000000026 */
[----:B------:R-:W-:Y:S01]  /*2ab0*/  FFMA.FTZ R37, R36, R99, 1.1641532182693481445e-10 ;  /* 0x2f00000024257423 */ /* 0x000fe20000010063 */
[----:B------:R-:W-:Y:S01]  /*2ac0*/  FMUL.FTZ R69, R86, R105 ;  /* 0x0000006956457220 */ /* 0x000fe20000410000 */
[----:B------:R-:W-:Y:S01]  /*2ad0*/  @P0 SHF.L.U32 R36, R34, 0x10, RZ ;  /* 0x0000001022240819 */ /* 0x000fe200000006ff */
[----:B------:R-:W-:Y:S02]  /*2ae0*/  VIADD R97, R96, 0x1 ;  /* 0x0000000160617836 */ /* 0x000fe40000000000 */
        /* <DEDUP_REMOVED lines=13> */
.L_x_673:
[----:B------:R-:W-:-:S07]  /*2bc0*/  IMAD.MOV.U32 R69, RZ, RZ, R60 ;  /* 0x000000ffff457224 */ /* 0x000fce00078e003c */
.L_x_674:
[----:B------:R-:W-:Y:S05]  /*2bd0*/  BSYNC B2 ;  /* 0x0000000000027941 */ /* 0x000fea0003800000 */
.L_x_672:
        /* <DEDUP_REMOVED lines=16> */
.L_x_678:
[----:B------:R-:W-:Y:S05]  /*2ce0*/  BSYNC B3 ;  /* 0x0000000000037941 */ /* 0x000fea0003800000 */
.L_x_677:
        /* <DEDUP_REMOVED lines=43> */
.L_x_676:
[----:B------:R-:W-:Y:S05]  /*2fa0*/  BSYNC B2 ;  /* 0x0000000000027941 */ /* 0x000fea0003800000 */
.L_x_675:
[----:B------:R-:W-:Y:S01]  /*2fb0*/  I2FP.F32.U32 R36, R69 ;  /* 0x0000004500247245 */ /* 0x000fe20000201000 */
[----:B------:R-:W-:Y:S01]  /*2fc0*/  BSSY B2, `(.L_x_679) ;  /* 0x0000016000027945 */ /* 0x000fe20003800000 */
[----:B------:R-:W-:Y:S01]  /*2fd0*/  SHF.L.U32 R38, R38, 0x10, RZ ;  /* 0x0000001026267819 */ /* 0x000fe200000006ff */
[C---:B------:R-:W-:Y:S01]  /*2fe0*/  VIADD R96, R97.reuse, 0x1 ;  /* 0x0000000161607836 */ /* 0x040fe20000000000 */
[----:B------:R-:W-:Y:S01]  /*2ff0*/  ISETP.NE.AND P5, PT, R97, 0x1, PT ;  /* 0x000000016100780c */ /* 0x000fe20003fa5270 */
[----:B------:R-:W-:Y:S01]  /*3000*/  FFMA.FTZ R37, R36, R99, 1.1641532182693481445e-10 ;  /* 0x2f00000024257423 */ /* 0x000fe20000010063 */
[----:B------:R-:W-:Y:S01]  /*3010*/  @P0 PRMT R86, R34, 0x7632, R86 ;  /* 0x0000763222560816 */ /* 0x000fe20000000056 */
[----:B------:R-:W-:-:S03]  /*3020*/  FMUL.FTZ R69, R38, R105 ;  /* 0x0000006926457220 */ /* 0x000fc60000410000 */
[----:B------:R-:W-:Y:S01]  /*3030*/  FSETP.GTU.FTZ.AND P4, PT, R37, R98, PT ;  /* 0x000000622500720b */ /* 0x000fe20003f9c000 */
[----:B------:R-:W-:Y:S01]  /*3040*/  FMUL.FTZ R69, R69, R94 ;  /* 0x0000005e45457220 */ /* 0x000fe20000410000 */
[----:B------:R-:W-:-:S04]  /*3050*/  @P0 IMAD.U32 R87, R86, 0x10000, RZ ;  /* 0x0001000056570824 */ /* 0x000fc800078e00ff */
        /* <DEDUP_REMOVED lines=11> */
.L_x_680:
[----:B------:R-:W-:-:S07]  /*3110*/  MOV R38, R60 ;  /* 0x0000003c00267202 */ /* 0x000fce0000000f00 */
.L_x_681:
[----:B------:R-:W-:Y:S05]  /*3120*/  BSYNC B2 ;  /* 0x0000000000027941 */ /* 0x000fea0003800000 */
.L_x_679:
        /* <DEDUP_REMOVED lines=16> */
.L_x_685:
[----:B------:R-:W-:Y:S05]  /*3230*/  BSYNC B3 ;  /* 0x0000000000037941 */ /* 0x000fea0003800000 */
.L_x_684:
        /* <DEDUP_REMOVED lines=41> */
[----:B------:R-:W-:Y:S01]  /*34d0*/  HFMA2.MMA R96, -RZ, RZ, 0, 0 ;  /* 0x00000000ff607435 */ /* 0x000fe200000001ff */
[----:B------:R-:W-:-:S10]  /*34e0*/  LOP3.LUT R71, R71, UR34, R36, 0x96, !PT ;  /* 0x0000002247477c12 */ /* 0x000fd4000f8e9624 */
.L_x_683:
[----:B------:R-:W-:Y:S05]  /*34f0*/  BSYNC B2 ;  /* 0x0000000000027941 */ /* 0x000fea0003800000 */
.L_x_682:
[----:B------:R-:W-:Y:S01]  /*3500*/  I2FP.F32.U32 R36, R38 ;  /* 0x0000002600247245 */ /* 0x000fe20000201000 */
[C---:B------:R-:W-:Y:S01]  /*3510*/  IMAD.U32 R38, R39.reuse, 0x10000, RZ ;  /* 0x0001000027267824 */ /* 0x040fe200078e00ff */
[----:B------:R-:W-:Y:S01]  /*3520*/  ISETP.NE.AND P6, PT, R96, 0x1, PT ;  /* 0x000000016000780c */ /* 0x000fe20003fc5270 */
[----:B------:R-:W-:Y:S01]  /*3530*/  BSSY B2, `(.L_x_686) ;  /* 0x0000014000027945 */ /* 0x000fe20003800000 */
[----:B------:R-:W-:Y:S01]  /*3540*/  PRMT R102, R39, 0x7632, R102 ;  /* 0x0000763227667816 */ /* 0x000fe20000000066 */
[----:B------:R-:W-:Y:S01]  /*3550*/  FFMA.FTZ R37, R36, R99, 1.1641532182693481445e-10 ;  /* 0x2f00000024257423 */ /* 0x000fe20000010063 */
[----:B------:R-:W-:Y:S01]  /*3560*/  FMUL.FTZ R69, R38, R105 ;  /* 0x0000006926457220 */ /* 0x000fe20000410000 */
[----:B------:R-:W-:-:S03]  /*3570*/  @P0 IMAD.U32 R36, R35, 0x10000, RZ ;  /* 0x0001000023240824 */ /* 0x000fc600078e00ff */
[----:B------:R-:W-:Y:S01]  /*3580*/  FMUL.FTZ R69, R69, R94 ;  /* 0x0000005e45457220 */ /* 0x000fe20000410000 */
[----:B------:R-:W-:-:S04]  /*3590*/  FSETP.GTU.FTZ.AND P5, PT, R37, R98, PT ;  /* 0x000000622500720b */ /* 0x000fc80003fbc000 */
[----:B------:R-:W-:Y:S02]  /*35a0*/  FSEL R87, R69, RZ, !P5 ;  /* 0x000000ff45577208 */ /* 0x000fe40006800000 */
[----:B------:R-:W-:-:S03]  /*35b0*/  IADD3 R69, R96, 0x1, RZ ;  /* 0x0000000160457810 */ /* 0x000fc60007ffe0ff */
        /* <DEDUP_REMOVED lines=10> */
.L_x_687:
[----:B------:R-:W-:-:S07]  /*3660*/  IMAD.MOV.U32 R103, RZ, RZ, R60 ;  /* 0x000000ffff677224 */ /* 0x000fce00078e003c */
.L_x_688:
[----:B------:R-:W-:Y:S05]  /*3670*/  BSYNC B2 ;  /* 0x0000000000027941 */ /* 0x000fea0003800000 */
.L_x_686:
        /* <DEDUP_REMOVED lines=8> */
[----:B------:R-:W-:Y:S02]  /*3700*/  IADD3 R25, R25, 0x1, RZ ;  /* 0x0000000119197810 */ /* 0x000fe40007ffe0ff */
[----:B------:R-:W-:Y:S02]  /*3710*/  P2R R36, PR, RZ, 0x1 ;  /* 0x00000001ff247803 */ /* 0x000fe40000000000 */
[----:B------:R-:W-:-:S13]  /*3720*/  ISETP.NE.AND P6, PT, R25, RZ, PT ;  /* 0x000000ff1900720c */ /* 0x000fda0003fc5270 */
[----:B------:R-:W-:Y:S02]  /*3730*/  @!P6 VIADD R27, R27, 0x1 ;  /* 0x000000011b1be836 */ /* 0x000fe40000000000 */
[----:B------:R-:W-:Y:S02]  /*3740*/  @!P6 VIADD R37, R59, 0x1 ;  /* 0x000000013b25e836 */ /* 0x000fe40000000000 */
[----:B------:R-:W-:Y:S01]  /*3750*/  @!P6 IMAD.MOV.U32 R25, RZ, RZ, RZ ;  /* 0x000000ffff19e224 */ /* 0x000fe200078e00ff */
[----:B------:R-:W-:-:S13]  /*3760*/  ISETP.NE.AND P0, PT, R27, RZ, !P6 ;  /* 0x000000ff1b00720c */ /* 0x000fda0007705270 */
[----:B------:R-:W-:Y:S02]  /*3770*/  @P0 IADD3 R37, R59, RZ, RZ ;  /* 0x000000ff3b250210 */ /* 0x000fe40007ffe0ff */
[----:B------:R-:W-:-:S03]  /*3780*/  ISETP.NE.AND P0, PT, R36, RZ, PT ;  /* 0x000000ff2400720c */ /* 0x000fc60003f05270 */
[----:B------:R-:W-:-:S10]  /*3790*/  @!P6 IMAD.MOV.U32 R59, RZ, RZ, R37 ;  /* 0x000000ffff3be224 */ /* 0x000fd400078e0025 */
.L_x_692:
[----:B------:R-:W-:Y:S05]  /*37a0*/  BSYNC B3 ;  /* 0x0000000000037941 */ /* 0x000fea0003800000 */
.L_x_691:
        /* <DEDUP_REMOVED lines=43> */
.L_x_690:
[----:B------:R-:W-:Y:S05]  /*3a60*/  BSYNC B2 ;  /* 0x0000000000027941 */ /* 0x000fea0003800000 */
.L_x_689:
[----:B------:R-:W-:Y:S01]  /*3a70*/  I2FP.F32.U32 R36, R103 ;  /* 0x0000006700247245 */ /* 0x000fe20000201000 */
[----:B------:R-:W-:Y:S01]  /*3a80*/  IMAD.U32 R102, R102, 0x10000, RZ ;  /* 0x0001000066667824 */ /* 0x000fe200078e00ff */
[----:B------:R-:W-:Y:S02]  /*3a90*/  SEL R107, RZ, 0x10000, P5 ;  /* 0x00010000ff6b7807 */ /* 0x000fe40002800000 */
[----:B------:R-:W-:Y:S01]  /*3aa0*/  ISETP.NE.AND P5, PT, R101, RZ, PT ;  /* 0x000000ff6500720c */ /* 0x000fe20003fa5270 */
[----:B------:R-:W-:Y:S01]  /*3ab0*/  FFMA.FTZ R99, R36, R99, 1.1641532182693481445e-10 ;  /* 0x2f00000024637423 */ /* 0x000fe20000010063 */
[----:B------:R-:W-:Y:S01]  /*3ac0*/  ISETP.NE.AND P6, PT, R100, RZ, PT ;  /* 0x000000ff6400720c */ /* 0x000fe20003fc5270 */
[----:B------:R-:W-:Y:S01]  /*3ad0*/  FMUL.FTZ R39, R102, R105 ;  /* 0x0000006966277220 */ /* 0x000fe20000410000 */
[----:B------:R-:W-:Y:S02]  /*3ae0*/  SEL R37, RZ, 0x1, P2 ;  /* 0x00000001ff257807 */ /* 0x000fe40001000000 */
[----:B------:R-:W-:Y:S01]  /*3af0*/  SEL R96, RZ, 0x1, P1 ;  /* 0x00000001ff607807 */ /* 0x000fe20000800000 */
[----:B------:R-:W-:Y:S01]  /*3b00*/  FMUL.FTZ R39, R39, R94 ;  /* 0x0000005e27277220 */ /* 0x000fe20000410000 */
[----:B------:R-:W-:Y:S01]  /*3b10*/  SEL R100, RZ, 0x1, P5 ;  /* 0x00000001ff647807 */ /* 0x000fe20002800000 */
[----:B------:R-:W-:Y:S01]  /*3b20*/  IMAD.WIDE.U32 R36, R37, 0x1000000, RZ ;  /* 0x0100000025247825 */ /* 0x000fe200078e00ff */
[----:B------:R-:W-:-:S02]  /*3b30*/  FSETP.GTU.FTZ.AND P1, PT, R99, R98, PT ;  /* 0x000000626300720b */ /* 0x000fc40003f3c000 */
[----:B------:R-:W-:Y:S01]  /*3b40*/  @P0 PRMT R38, R35, 0x7632, R38 ;  /* 0x0000763223260816 */ /* 0x000fe20000000026 */
[----:B------:R-:W-:Y:S01]  /*3b50*/  IMAD.WIDE.U32 R102, R96, 0x10000, RZ ;  /* 0x0001000060667825 */ /* 0x000fe200078e00ff */
[----:B------:R-:W-:Y:S02]  /*3b60*/  SEL R106, RZ, 0x100, P4 ;  /* 0x00000100ff6a7807 */ /* 0x000fe40002000000 */
[----:B------:R-:W-:Y:S01]  /*3b70*/  SEL R96, RZ, 0x1000000, P1 ;  /* 0x01000000ff607807 */ /* 0x000fe20000800000 */
[----:B------:R-:W-:Y:S01]  /*3b80*/  IMAD.WIDE.U32 R100, R100, 0x100, RZ ;  /* 0x0000010064647825 */ /* 0x000fe200078e00ff */
[----:B------:R-:W-:Y:S02]  /*3b90*/  @P0 SHF.L.U32 R97, R38, 0x10, RZ ;  /* 0x0000001026610819 */ /* 0x000fe400000006ff */
[----:B------:R-:W-:Y:S02]  /*3ba0*/  FSEL R94, R39, RZ, !P1 ;  /* 0x000000ff275e7208 */ /* 0x000fe40004800000 */
[----:B------:R-:W-:-:S02]  /*3bb0*/  LOP3.LUT R100, R100, R36, R102, 0xfe, !PT ;  /* 0x0000002464647212 */ /* 0x000fc400078efe66 */
[----:B------:R-:W-:Y:S01]  /*3bc0*/  LOP3.LUT R36, R106, R96, R107, 0xfe, !PT ;  /* 0x000000606a247212 */ /* 0x000fe200078efe6b */
[----:B------:R-:W-:Y:S01]  /*3bd0*/  @P0 FADD.FTZ R94, R97, R94 ;  /* 0x0000005e615e0221 */ /* 0x000fe20000010000 */
[----:B------:R-:W-:Y:S01]  /*3be0*/  SEL R107, RZ, 0x1, P3 ;  /* 0x00000001ff6b7807 */ /* 0x000fe20001800000 */
[C---:B------:R-:W-:Y:S01]  /*3bf0*/  VIADD R106, R95.reuse, 0x20 ;  /* 0x000000205f6a7836 */ /* 0x040fe20000000000 */
[----:B------:R-:W-:Y:S02]  /*3c00*/  SEL R99, RZ, 0x1, P6 ;  /* 0x00000001ff637807 */ /* 0x000fe40003000000 */
[----:B------:R-:W-:Y:S02]  /*3c10*/  LEA R98, P0, R95, UR12, 0x4 ;  /* 0x0000000c5f627c11 */ /* 0x000fe4000f8020ff */
[----:B------:R-:W-:Y:S02]  /*3c20*/  LOP3.LUT R107, R37, R36, R107, 0xfe, !PT ;  /* 0x00000024256b7212 */ /* 0x000fe400078efe6b */
[----:B------:R-:W-:-:S02]  /*3c30*/  LEA R96, P1, R95, UR14, 0x3 ;  /* 0x0000000e5f607c11 */ /* 0x000fc4000f8218ff */
[----:B------:R-:W-:Y:S02]  /*3c40*/  LOP3.LUT R100, R100, R99, RZ, 0xfc, !PT ;  /* 0x0000006364647212 */ /* 0x000fe400078efcff */
[----:B------:R-:W-:Y:S02]  /*3c50*/  F2FP.BF16.F32.PACK_AB R38, R86, R81 ;  /* 0x000000515626723e */ /* 0x000fe400000010ff */
[----:B------:R-:W-:Y:S02]  /*3c60*/  F2FP.BF16.F32.PACK_AB R37, R84, R73 ;  /* 0x000000495425723e */ /* 0x000fe400000010ff */
[----:B------:R-:W-:Y:S02]  /*3c70*/  F2FP.BF16.F32.PACK_AB R36, R75, R42 ;  /* 0x0000002a4b24723e */ /* 0x000fe400000010ff */
[----:B------:R-:W-:Y:S02]  /*3c80*/  LEA.HI.X R99, R95, UR13, RZ, 0x4, P0 ;  /* 0x0000000d5f637c11 */ /* 0x000fe400080f24ff */
[----:B------:R-:W-:-:S02]  /*3c90*/  F2FP.BF16.F32.PACK_AB R39, R94, R87 ;  /* 0x000000575e27723e */ /* 0x000fc400000010ff */
[----:B------:R-:W-:Y:S02]  /*3ca0*/  LEA.HI.X R97, R95, UR15, RZ, 0x3, P1 ;  /* 0x0000000f5f617c11 */ /* 0x000fe400088f1cff */
[----:B------:R-:W-:Y:S01]  /*3cb0*/  LOP3.LUT R101, R101, R107, R103, 0xfe, !PT ;  /* 0x0000006b65657212 */ /* 0x000fe200078efe67 */
[----:B------:R0:W-:Y:S04]  /*3cc0*/  STG.E.128 desc[UR4][R98.64], R36 ;  /* 0x0000002462007986 */ /* 0x0001e8000c101d04 */
[----:B------:R0:W-:Y:S02]  /*3cd0*/  STG.E.64 desc[UR4][R96.64], R100 ;  /* 0x0000006460007986 */ /* 0x0001e4000c101b04 */
.L_x_636:
[----:B------:R-:W-:Y:S05]  /*3ce0*/  BSYNC B1 ;  /* 0x0000000000017941 */ /* 0x000fea0003800000 */
.L_x_635:
[----:B------:R-:W-:Y:S01]  /*3cf0*/  ISETP.NE.AND P0, PT, R0, RZ, PT ;  /* 0x000000ff0000720c */ /* 0x000fe20003f05270 */
[----:B------:R-:W-:-:S12]  /*3d00*/  BSSY B1, `(.L_x_693) ;  /* 0x00002d6000017945 */ /* 0x000fd80003800000 */
[----:B------:R-:W-:Y:S05]  /*3d10*/  @!P0 BRA `(.L_x_694) ;  /* 0x0000002c00508947 */ /* 0x000fea0003800000 */
[----:B0-----:R-:W0:Y:S01]  /*3d20*/  LDC.64 R36, c[0x0][0x220] ;  /* 0x00008800ff247b82 */ /* 0x001e220000000a00 */
        /* <DEDUP_REMOVED lines=19> */
.L_x_696:
[----:B------:R-:W-:-:S07]  /*3e60*/  MOV R41, R60 ;  /* 0x0000003c00297202 */ /* 0x000fce0000000f00 */
.L_x_697:
[----:B------:R-:W-:Y:S05]  /*3e70*/  BSYNC B2 ;  /* 0x0000000000027941 */ /* 0x000fea0003800000 */
.L_x_695:
        /* <DEDUP_REMOVED lines=16> */
.L_x_701:
[----:B------:R-:W-:Y:S05]  /*3f80*/  BSYNC B3 ;  /* 0x0000000000037941 */ /* 0x000fea0003800000 */
.L_x_700:
[C---:B------:R-:W-:Y:S01]  /*3f90*/  IMAD.HI.U32 R60, R27.reuse, -0x326172a9, RZ ;  /* 0xcd9e8d571b3c7827 */ /* 0x040fe200078e00ff */
[----:B------:R-:W-:Y:S01]  /*3fa0*/  LOP3.LUT R70, R70, UR7, R59, 0x96, !PT ;  /* 0x0000000746467c12 */ /* 0x000fe2000f8e963b */
[----:B------:R-:W-:Y:S02]  /*3fb0*/  HFMA2.MMA R80, -RZ, RZ, 0, 0 ;  /* 0x00000000ff507435 */ /* 0x000fe400000001ff */
        /* <DEDUP_REMOVED lines=39> */
[----:B------:R-:W-:-:S07]  /*4230*/  LOP3.LUT R71, R71, UR34, R76, 0x96, !PT ;  /* 0x0000002247477c12 */ /* 0x000fce000f8e964c */
.L_x_699:
[----:B------:R-:W-:Y:S05]  /*4240*/  BSYNC B2 ;  /* 0x0000000000027941 */ /* 0x000fea0003800000 */
.L_x_698:
[----:B------:R-:W0:Y:S01]  /*4250*/  LDC R93, c[0x0][0x298] ;  /* 0x0000a600ff5d7b82 */ /* 0x000e220000000800 */
[----:B------:R-:W-:Y:S01]  /*4260*/  I2FP.F32.U32 R76, R41 ;  /* 0x00000029004c7245 */ /* 0x000fe20000201000 */
[----:B------:R-:W-:Y:S01]  /*4270*/  IMAD.MOV.U32 R99, RZ, RZ, 0x2f800000 ;  /* 0x2f800000ff637424 */ /* 0x000fe200078e00ff */
[----:B-----5:R-:W-:Y:S01]  /*4280*/  SHF.L.U32 R82, R36, 0x10, RZ ;  /* 0x0000001024527819 */ /* 0x020fe200000006ff */
[----:B------:R-:W-:Y:S01]  /*4290*/  BSSY B2, `(.L_x_702) ;  /* 0x0000017000027945 */ /* 0x000fe20003800000 */
[----:B------:R-:W-:Y:S01]  /*42a0*/  ISETP.NE.AND P1, PT, R80, 0x1, PT ;  /* 0x000000015000780c */ /* 0x000fe20003f25270 */
[----:B------:R-:W-:Y:S01]  /*42b0*/  FFMA.FTZ R41, R76, R99, 1.1641532182693481445e-10 ;  /* 0x2f0000004c297423 */ /* 0x000fe20000010063 */
[----:B------:R-:W-:Y:S01]  /*42c0*/  @P0 IMAD.U32 R76, R32, 0x10000, RZ ;  /* 0x00010000204c0824 */ /* 0x000fe200078e00ff */
[----:B------:R-:W1:Y:S01]  /*42d0*/  LDC R100, c[0x0][0x294] ;  /* 0x0000a500ff647b82 */ /* 0x000e620000000800 */
[----:B------:R-:W-:Y:S01]  /*42e0*/  FMUL.FTZ R82, R82, R105 ;  /* 0x0000006952527220 */ /* 0x000fe20000410000 */
[----:B------:R-:W-:-:S02]  /*42f0*/  PRMT R36, R36, 0x7632, R36 ;  /* 0x0000763224247816 */ /* 0x000fc40000000024 */
[----:B------:R-:W-:Y:S01]  /*4300*/  IADD3 R77, R80, 0x1, RZ ;  /* 0x00000001504d7810 */ /* 0x000fe20007ffe0ff */
[----:B0-----:R-:W-:Y:S01]  /*4310*/  FMUL.FTZ R82, R82, R93 ;  /* 0x0000005d52527220 */ /* 0x001fe20000410000 */
[----:B-1----:R-:W-:-:S04]  /*4320*/  FSETP.GTU.FTZ.AND P2, PT, R41, R100, PT ;  /* 0x000000642900720b */ /* 0x002fc80003f5c000 */
        /* <DEDUP_REMOVED lines=12> */
.L_x_703:
[----:B------:R-:W-:-:S07]  /*43f0*/  MOV R69, R60 ;  /* 0x0000003c00457202 */ /* 0x000fce0000000f00 */
.L_x_704:
[----:B------:R-:W-:Y:S05]  /*4400*/  BSYNC B2 ;  /* 0x0000000000027941 */ /* 0x000fea0003800000 */
.L_x_702:
        /* <DEDUP_REMOVED lines=10> */
[----:B------:R-:W-:Y:S01]  /*44b0*/  @!P1 VIADD R27, R27, 0x1 ;  /* 0x000000011b1b9836 */ /* 0x000fe20000000000 */
[----:B------:R-:W-:Y:S02]  /*44c0*/  @!P1 IADD3 R60, R59, 0x1, RZ ;  /* 0x000000013b3c9810 */ /* 0x000fe40007ffe0ff */
[----:B------:R-:W-:Y:S02]  /*44d0*/  @!P1 MOV R25, RZ ;  /* 0x000000ff00199202 */ /* 0x000fe40000000f00 */
[----:B------:R-:W-:-:S13]  /*44e0*/  ISETP.NE.AND P2, PT, R27, RZ, !P1 ;  /* 0x000000ff1b00720c */ /* 0x000fda0004f45270 */
[----:B------:R-:W-:-:S04]  /*44f0*/  @P2 IMAD.MOV R60, RZ, RZ, R59 ;  /* 0x000000ffff3c2224 */ /* 0x000fc800078e023b */
[----:B------:R-:W-:-:S07]  /*4500*/  @!P1 IMAD.MOV.U32 R59, RZ, RZ, R60 ;  /* 0x000000ffff3b9224 */ /* 0x000fce00078e003c */
.L_x_708:
[----:B------:R-:W-:Y:S05]  /*4510*/  BSYNC B3 ;  /* 0x0000000000037941 */ /* 0x000fea0003800000 */
.L_x_707:
        /* <DEDUP_REMOVED lines=36> */
[----:B------:R-:W-:Y:S01]  /*4760*/  IMAD.MOV.U32 R77, RZ, RZ, RZ ;  /* 0x000000ffff4d7224 */ /* 0x000fe200078e00ff */
[----:B------:R-:W-:Y:S01]  /*4770*/  LOP3.LUT R70, R97, UR31, R70, 0x96, !PT ;  /* 0x0000001f61467c12 */ /* 0x000fe2000f8e9646 */
[----:B------:R-:W-:-:S04]  /*4780*/  IMAD.WIDE.U32 R88, R88, -0x326172a9, RZ ;  /* 0xcd9e8d5758587825 */ /* 0x000fc800078e00ff */
[----:B------:R-:W-:Y:S01]  /*4790*/  IMAD.WIDE.U32 R70, R70, -0x2daee0ad, RZ ;  /* 0xd2511f5346467825 */ /* 0x000fe200078e00ff */
[----:B------:R-:W-:Y:S02]  /*47a0*/  LOP3.LUT R72, R89, UR33, R96, 0x96, !PT ;  /* 0x0000002159487c12 */ /* 0x000fe4000f8e9660 */
[----:B------:R-:W-:Y:S02]  /*47b0*/  MOV R60, R88 ;  /* 0x00000058003c7202 */ /* 0x000fe40000000f00 */
[----:B------:R-:W-:-:S07]  /*47c0*/  LOP3.LUT R71, R71, UR34, R76, 0x96, !PT ;  /* 0x0000002247477c12 */ /* 0x000fce000f8e964c */
.L_x_706:
[----:B------:R-:W-:Y:S05]  /*47d0*/  BSYNC B2 ;  /* 0x0000000000027941 */ /* 0x000fea0003800000 */
.L_x_705:
[----:B------:R-:W-:Y:S01]  /*47e0*/  I2FP.F32.U32 R76, R69 ;  /* 0x00000045004c7245 */ /* 0x000fe20000201000 */
[----:B------:R-:W-:Y:S01]  /*47f0*/  BSSY B2, `(.L_x_709) ;  /* 0x0000017000027945 */ /* 0x000fe20003800000 */
[----:B------:R-:W-:Y:S02]  /*4800*/  SHF.L.U32 R36, R36, 0x10, RZ ;  /* 0x0000001024247819 */ /* 0x000fe400000006ff */
[C---:B------:R-:W-:Y:S01]  /*4810*/  ISETP.NE.AND P1, PT, R77.reuse, 0x1, PT ;  /* 0x000000014d00780c */ /* 0x040fe20003f25270 */
[----:B------:R-:W-:Y:S01]  /*4820*/  FFMA.FTZ R69, R76, R99, 1.1641532182693481445e-10 ;  /* 0x2f0000004c457423 */ /* 0x000fe20000010063 */
[----:B------:R-:W-:Y:S01]  /*4830*/  @P0 PRMT R76, R32, 0x7632, R76 ;  /* 0x00007632204c0816 */ /* 0x000fe2000000004c */
[----:B------:R-:W-:Y:S01]  /*4840*/  FMUL.FTZ R36, R36, R105 ;  /* 0x0000006924247220 */ /* 0x000fe20000410000 */
[----:B------:R-:W-:Y:S02]  /*4850*/  IADD3 R82, R77, 0x1, RZ ;  /* 0x000000014d527810 */ /* 0x000fe40007ffe0ff */
[----:B------:R-:W-:Y:S01]  /*4860*/  FSETP.GTU.FTZ.AND P2, PT, R69, R100, PT ;  /* 0x000000644500720b */ /* 0x000fe20003f5c000 */
[----:B------:R-:W-:Y:S01]  /*4870*/  FMUL.FTZ R36, R36, R93 ;  /* 0x0000005d24247220 */ /* 0x000fe20000410000 */
[----:B------:R-:W-:-:S02]  /*4880*/  @P0 IMAD.U32 R69, R76, 0x10000, RZ ;  /* 0x000100004c450824 */ /* 0x000fc400078e00ff */
[----:B------:R-:W-:Y:S02]  /*4890*/  P2R R101, PR, RZ, 0x4 ;  /* 0x00000004ff657803 */ /* 0x000fe40000000000 */
        /* <DEDUP_REMOVED lines=11> */
.L_x_710:
[----:B------:R-:W-:-:S07]  /*4950*/  MOV R36, R60 ;  /* 0x0000003c00247202 */ /* 0x000fce0000000f00 */
.L_x_711:
[----:B------:R-:W-:Y:S05]  /*4960*/  BSYNC B2 ;  /* 0x0000000000027941 */ /* 0x000fea0003800000 */
.L_x_709:
        /* <DEDUP_REMOVED lines=11> */
[----:B------:R-:W-:Y:S01]  /*4a20*/  @!P1 IADD3 R60, R59, 0x1, RZ ;  /* 0x000000013b3c9810 */ /* 0x000fe20007ffe0ff */
[----:B------:R-:W-:-:S03]  /*4a30*/  @!P1 IMAD.MOV.U32 R25, RZ, RZ, RZ ;  /* 0x000000ffff199224 */ /* 0x000fc600078e00ff */
[----:B------:R-:W-:-:S13]  /*4a40*/  ISETP.NE.AND P2, PT, R27, RZ, !P1 ;  /* 0x000000ff1b00720c */ /* 0x000fda0004f45270 */
[----:B------:R-:W-:-:S05]  /*4a50*/  @P2 IMAD.MOV R60, RZ, RZ, R59 ;  /* 0x000000ffff3c2224 */ /* 0x000fca00078e023b */
[----:B------:R-:W-:-:S07]  /*4a60*/  @!P1 MOV R59, R60 ;  /* 0x0000003c003b9202 */ /* 0x000fce0000000f00 */
.L_x_715:
[----:B------:R-:W-:Y:S05]  /*4a70*/  BSYNC B3 ;  /* 0x0000000000037941 */ /* 0x000fea0003800000 */
.L_x_714:
        /* <DEDUP_REMOVED lines=43> */
.L_x_713:
[----:B------:R-:W-:Y:S05]  /*4d30*/  BSYNC B2 ;  /* 0x0000000000027941 */ /* 0x000fea0003800000 */
.L_x_712:
[----:B------:R-:W-:Y:S01]  /*4d40*/  I2FP.F32.U32 R36, R36 ;  /* 0x0000002400247245 */ /* 0x000fe20000201000 */
[----:B------:R-:W-:Y:S01]  /*4d50*/  BSSY B2, `(.L_x_716) ;  /* 0x0000016000027945 */ /* 0x000fe20003800000 */
[----:B------:R-:W-:Y:S02]  /*4d60*/  SHF.L.U32 R80, R37, 0x10, RZ ;  /* 0x0000001025507819 */ /* 0x000fe400000006ff */
[----:B------:R-:W-:Y:S01]  /*4d70*/  ISETP.NE.AND P2, PT, R82, 0x1, PT ;  /* 0x000000015200780c */ /* 0x000fe20003f45270 */
[----:B------:R-:W-:Y:S01]  /*4d80*/  FFMA.FTZ R69, R36, R99, 1.1641532182693481445e-10 ;  /* 0x2f00000024457423 */ /* 0x000fe20000010063 */
[----:B------:R-:W-:Y:S02]  /*4d90*/  @P0 IMAD.U32 R36, R33, 0x10000, RZ ;  /* 0x0001000021240824 */ /* 0x000fe400078e00ff */
[----:B------:R-:W-:Y:S01]  /*4da0*/  FMUL.FTZ R80, R80, R105 ;  /* 0x0000006950507220 */ /* 0x000fe20000410000 */
[----:B------:R-:W-:Y:S02]  /*4db0*/  IADD3 R88, R82, 0x1, RZ ;  /* 0x0000000152587810 */ /* 0x000fe40007ffe0ff */
[----:B------:R-:W-:Y:S01]  /*4dc0*/  FSETP.GTU.FTZ.AND P1, PT, R69, R100, PT ;  /* 0x000000644500720b */ /* 0x000fe20003f3c000 */
[----:B------:R-:W-:Y:S01]  /*4dd0*/  FMUL.FTZ R80, R80, R93 ;  /* 0x0000005d50507220 */ /* 0x000fe20000410000 */
[----:B------:R-:W-:-:S04]  /*4de0*/  PRMT R69, R37, 0x7632, R69 ;  /* 0x0000763225457816 */ /* 0x000fc80000000045 */
        /* <DEDUP_REMOVED lines=11> */
.L_x_717:
[----:B------:R-:W-:-:S07]  /*4ea0*/  MOV R80, R60 ;  /* 0x0000003c00507202 */ /* 0x000fce0000000f00 */
.L_x_718:
[----:B------:R-:W-:Y:S05]  /*4eb0*/  BSYNC B2 ;  /* 0x0000000000027941 */ /* 0x000fea0003800000 */
.L_x_716:
        /* <DEDUP_REMOVED lines=16> */
.L_x_722:
[----:B------:R-:W-:Y:S05]  /*4fc0*/  BSYNC B3 ;  /* 0x0000000000037941 */ /* 0x000fea0003800000 */
.L_x_721:
        /* <DEDUP_REMOVED lines=39> */
[----:B------:R-:W-:Y:S02]  /*5240*/  MOV R60, R88 ;  /* 0x00000058003c7202 */ /* 0x000fe40000000f00 */
[----:B------:R-:W-:Y:S01]  /*5250*/  LOP3.LUT R72, R89, UR33, R96, 0x96, !PT ;  /* 0x0000002159487c12 */ /* 0x000fe2000f8e9660 */
[----:B------:R-:W-:Y:S01]  /*5260*/  IMAD.MOV.U32 R88, RZ, RZ, RZ ;  /* 0x000000ffff587224 */ /* 0x000fe200078e00ff */
[----:B------:R-:W-:-:S07]  /*5270*/  LOP3.LUT R71, R71, UR34, R36, 0x96, !PT ;  /* 0x0000002247477c12 */ /* 0x000fce000f8e9624 */
.L_x_720:
[----:B------:R-:W-:Y:S05]  /*5280*/  BSYNC B2 ;  /* 0x0000000000027941 */ /* 0x000fea0003800000 */
.L_x_719:
[----:B------:R-:W-:Y:S01]  /*5290*/  I2FP.F32.U32 R36, R80 ;  /* 0x0000005000247245 */ /* 0x000fe20000201000 */
[----:B------:R-:W-:Y:S01]  /*52a0*/  BSSY B2, `(.L_x_723) ;  /* 0x0000016000027945 */ /* 0x000fe20003800000 */
[----:B------:R-:W-:Y:S02]  /*52b0*/  SHF.L.U32 R80, R69, 0x10, RZ ;  /* 0x0000001045507819 */ /* 0x000fe400000006ff */
[----:B------:R-:W-:Y:S01]  /*52c0*/  ISETP.NE.AND P3, PT, R88, 0x1, PT ;  /* 0x000000015800780c */ /* 0x000fe20003f65270 */
[----:B------:R-:W-:Y:S01]  /*52d0*/  FFMA.FTZ R37, R36, R99, 1.1641532182693481445e-10 ;  /* 0x2f00000024257423 */ /* 0x000fe20000010063 */
[----:B------:R-:W-:Y:S01]  /*52e0*/  @P0 PRMT R69, R33, 0x7632, R69 ;  /* 0x0000763221450816 */ /* 0x000fe20000000045 */
[----:B------:R-:W-:Y:S01]  /*52f0*/  FMUL.FTZ R80, R80, R105 ;  /* 0x0000006950507220 */ /* 0x000fe20000410000 */
[----:B------:R-:W-:Y:S02]  /*5300*/  IADD3 R89, R88, 0x1, RZ ;  /* 0x0000000158597810 */ /* 0x000fe40007ffe0ff */
[----:B------:R-:W-:Y:S01]  /*5310*/  FSETP.GTU.FTZ.AND P2, PT, R37, R100, PT ;  /* 0x000000642500720b */ /* 0x000fe20003f5c000 */
[----:B------:R-:W-:Y:S01]  /*5320*/  FMUL.FTZ R80, R80, R93 ;  /* 0x0000005d50507220 */ /* 0x000fe20000410000 */
[----:B------:R-:W-:-:S04]  /*5330*/  @P0 IMAD.U32 R69, R69, 0x10000, RZ ;  /* 0x0001000045450824 */ /* 0x000fc800078e00ff */
        /* <DEDUP_REMOVED lines=11> */
.L_x_724:
[----:B------:R-:W-:-:S07]  /*53f0*/  MOV R69, R60 ;  /* 0x0000003c00457202 */ /* 0x000fce0000000f00 */
.L_x_725:
[----:B------:R-:W-:Y:S05]  /*5400*/  BSYNC B2 ;  /* 0x0000000000027941 */ /* 0x000fea0003800000 */
.L_x_723:
        /* <DEDUP_REMOVED lines=16> */
.L_x_729:
[----:B------:R-:W-:Y:S05]  /*5510*/  BSYNC B3 ;  /* 0x0000000000037941 */ /* 0x000fea0003800000 */
.L_x_728:
        /* <DEDUP_REMOVED lines=43> */
.L_x_727:
[----:B------:R-:W-:Y:S05]  /*57d0*/  BSYNC B2 ;  /* 0x0000000000027941 */ /* 0x000fea0003800000 */
.L_x_726:
[----:B------:R-:W-:Y:S01]  /*57e0*/  I2FP.F32.U32 R36, R69 ;  /* 0x0000004500247245 */ /* 0x000fe20000201000 */
[----:B------:R-:W-:Y:S01]  /*57f0*/  @P0 IMAD.U32 R69, R34, 0x10000, RZ ;  /* 0x0001000022450824 */ /* 0x000fe200078e00ff */
[----:B------:R-:W-:Y:S01]  /*5800*/  SHF.L.U32 R80, R38, 0x10, RZ ;  /* 0x0000001026507819 */ /* 0x000fe200000006ff */
[----:B------:R-:W-:Y:S01]  /*5810*/  BSSY B2, `(.L_x_730) ;  /* 0x0000014000027945 */ /* 0x000fe20003800000 */
[C---:B------:R-:W-:Y:S01]  /*5820*/  ISETP.NE.AND P4, PT, R89.reuse, 0x1, PT ;  /* 0x000000015900780c */ /* 0x040fe20003f85270 */
[----:B------:R-:W-:Y:S01]  /*5830*/  FFMA.FTZ R37, R36, R99, 1.1641532182693481445e-10 ;  /* 0x2f00000024257423 */ /* 0x000fe20000010063 */
[----:B------:R-:W-:Y:S01]  /*5840*/  PRMT R38, R38, 0x7632, R38 ;  /* 0x0000763226267816 */ /* 0x000fe20000000026 */
[----:B------:R-:W-:Y:S01]  /*5850*/  FMUL.FTZ R80, R80, R105 ;  /* 0x0000006950507220 */ /* 0x000fe20000410000 */
[----:B------:R-:W-:Y:S02]  /*5860*/  IADD3 R88, R89, 0x1, RZ ;  /* 0x0000000159587810 */ /* 0x000fe40007ffe0ff */
[----:B------:R-:W-:Y:S01]  /*5870*/  FSETP.GTU.FTZ.AND P3, PT, R37, R100, PT ;  /* 0x000000642500720b */ /* 0x000fe20003f7c000 */
[----:B------:R-:W-:-:S05]  /*5880*/  FMUL.FTZ R80, R80, R93 ;  /* 0x0000005d50507220 */ /* 0x000fca0000410000 */
        /* <DEDUP_REMOVED lines=11> */
.L_x_731:
[----:B------:R-:W-:-:S07]  /*5940*/  MOV R69, R60 ;  /* 0x0000003c00457202 */ /* 0x000fce0000000f00 */
.L_x_732:
[----:B------:R-:W-:Y:S05]  /*5950*/  BSYNC B2 ;  /* 0x0000000000027941 */ /* 0x000fea0003800000 */
.L_x_730:
        /* <DEDUP_REMOVED lines=16> */
.L_x_736:
[----:B------:R-:W-:Y:S05]  /*5a60*/  BSYNC B3 ;  /* 0x0000000000037941 */ /* 0x000fea0003800000 */
.L_x_735:
        /* <DEDUP_REMOVED lines=43> */
.L_x_734:
[----:B------:R-:W-:Y:S05]  /*5d20*/  BSYNC B2 ;  /* 0x0000000000027941 */ /* 0x000fea0003800000 */
.L_x_733:
        /* <DEDUP_REMOVED lines=22> */
.L_x_738:
[----:B------:R-:W-:-:S07]  /*5e90*/  MOV R38, R60 ;  /* 0x0000003c00267202 */ /* 0x000fce0000000f00 */
.L_x_739:
[----:B------:R-:W-:Y:S05]  /*5ea0*/  BSYNC B2 ;  /* 0x0000000000027941 */ /* 0x000fea0003800000 */
.L_x_737:
        /* <DEDUP_REMOVED lines=16> */
.L_x_743:
[----:B------:R-:W-:Y:S05]  /*5fb0*/  BSYNC B3 ;  /* 0x0000000000037941 */ /* 0x000fea0003800000 */
.L_x_742:
        /* <DEDUP_REMOVED lines=43> */
.L_x_741:
[----:B------:R-:W-:Y:S05]  /*6270*/  BSYNC B2 ;  /* 0x0000000000027941 */ /* 0x000fea0003800000 */
.L_x_740:
[----:B------:R-:W-:Y:S01]  /*6280*/  I2FP.F32.U32 R36, R38 ;  /* 0x0000002600247245 */ /* 0x000fe20000201000 */
[----:B------:R-:W-:Y:S01]  /*6290*/  @P0 IMAD.U32 R97, R35, 0x10000, RZ ;  /* 0x0001000023610824 */ /* 0x000fe200078e00ff */
[C---:B------:R-:W-:Y:S01]  /*62a0*/  SHF.L.U32 R38, R39.reuse, 0x10, RZ ;  /* 0x0000001027267819 */ /* 0x040fe200000006ff */
[----:B------:R-:W-:Y:S01]  /*62b0*/  BSSY B2, `(.L_x_744) ;  /* 0x0000014000027945 */ /* 0x000fe20003800000 */
[----:B------:R-:W-:Y:S01]  /*62c0*/  ISETP.NE.AND P6, PT, R96, 0x1, PT ;  /* 0x000000016000780c */ /* 0x000fe20003fc5270 */
        /* <DEDUP_REMOVED lines=17> */
.L_x_745:
[----:B------:R-:W-:-:S07]  /*63e0*/  MOV R103, R60 ;  /* 0x0000003c00677202 */ /* 0x000fce0000000f00 */
.L_x_746:
[----:B------:R-:W-:Y:S05]  /*63f0*/  BSYNC B2 ;  /* 0x0000000000027941 */ /* 0x000fea0003800000 */
.L_x_744:
        /* <DEDUP_REMOVED lines=11> */
[----:B------:R-:W-:Y:S01]  /*64b0*/  @!P6 VIADD R27, R27, 0x1 ;  /* 0x000000011b1be836 */ /* 0x000fe20000000000 */
[----:B------:R-:W-:Y:S02]  /*64c0*/  @!P6 IADD3 R37, R59, 0x1, RZ ;  /* 0x000000013b25e810 */ /* 0x000fe40007ffe0ff */
[----:B------:R-:W-:Y:S02]  /*64d0*/  @!P6 MOV R25, RZ ;  /* 0x000000ff0019e202 */ /* 0x000fe40000000f00 */
[----:B------:R-:W-:-:S13]  /*64e0*/  ISETP.NE.AND P0, PT, R27, RZ, !P6 ;  /* 0x000000ff1b00720c */ /* 0x000fda0007705270 */
[----:B------:R-:W-:Y:S01]  /*64f0*/  @P0 IMAD.MOV R37, RZ, RZ, R59 ;  /* 0x000000ffff250224 */ /* 0x000fe200078e023b */
[----:B------:R-:W-:-:S03]  /*6500*/  ISETP.NE.AND P0, PT, R36, RZ, PT ;  /* 0x000000ff2400720c */ /* 0x000fc60003f05270 */
[----:B------:R-:W-:-:S10]  /*6510*/  @!P6 IMAD.MOV.U32 R59, RZ, RZ, R37 ;  /* 0x000000ffff3be224 */ /* 0x000fd400078e0025 */
.L_x_750:
[----:B------:R-:W-:Y:S05]  /*6520*/  BSYNC B3 ;  /* 0x0000000000037941 */ /* 0x000fea0003800000 */
.L_x_749:
        /* <DEDUP_REMOVED lines=43> */
.L_x_748:
[----:B------:R-:W-:Y:S05]  /*67e0*/  BSYNC B2 ;  /* 0x0000000000027941 */ /* 0x000fea0003800000 */
.L_x_747:
[----:B------:R-:W-:Y:S02]  /*67f0*/  I2FP.F32.U32 R36, R103 ;  /* 0x0000006700247245 */ /* 0x000fe40000201000 */
[----:B------:R-:W-:Y:S02]  /*6800*/  SEL R107, RZ, 0x10000, P5 ;  /* 0x00010000ff6b7807 */ /* 0x000fe40002800000 */
[----:B------:R-:W-:Y:S01]  /*6810*/  SHF.L.U32 R102, R102, 0x10, RZ ;  /* 0x0000001066667819 */ /* 0x000fe200000006ff */
[----:B------:R-:W-:Y:S01]  /*6820*/  FFMA.FTZ R99, R36, R99, 1.1641532182693481445e-10 ;  /* 0x2f00000024637423 */ /* 0x000fe20000010063 */
[----:B------:R-:W-:Y:S02]  /*6830*/  ISETP.NE.AND P5, PT, R101, RZ, PT ;  /* 0x000000ff6500720c */ /* 0x000fe40003fa5270 */
[----:B------:R-:W-:Y:S01]  /*6840*/  SEL R37, RZ, 0x1, P2 ;  /* 0x00000001ff257807 */ /* 0x000fe20001000000 */
[----:B------:R-:W-:Y:S01]  /*6850*/  FMUL.FTZ R38, R102, R105 ;  /* 0x0000006966267220 */ /* 0x000fe20000410000 */
[----:B------:R-:W-:-:S02]  /*6860*/  SEL R96, RZ, 0x1, P1 ;  /* 0x00000001ff607807 */ /* 0x000fc40000800000 */
[----:B------:R-:W-:Y:S01]  /*6870*/  SEL R101, RZ, 0x1, P5 ;  /* 0x00000001ff657807 */ /* 0x000fe20002800000 */
[----:B------:R-:W-:Y:S01]  /*6880*/  FMUL.FTZ R38, R38, R93 ;  /* 0x0000005d26267220 */ /* 0x000fe20000410000 */
[----:B------:R-:W-:Y:S01]  /*6890*/  FSETP.GTU.FTZ.AND P1, PT, R99, R100, PT ;  /* 0x000000646300720b */ /* 0x000fe20003f3c000 */
[----:B------:R-:W-:Y:S01]  /*68a0*/  IMAD.WIDE.U32 R36, R37, 0x1000000, RZ ;  /* 0x0100000025247825 */ /* 0x000fe200078e00ff */
[----:B------:R-:W-:Y:S02]  /*68b0*/  @P0 PRMT R39, R35, 0x7632, R39 ;  /* 0x0000763223270816 */ /* 0x000fe40000000027 */
[----:B------:R-:W-:Y:S01]  /*68c0*/  ISETP.NE.AND P6, PT, R98, RZ, PT ;  /* 0x000000ff6200720c */ /* 0x000fe20003fc5270 */
[----:B------:R-:W-:Y:S01]  /*68d0*/  IMAD.WIDE.U32 R102, R96, 0x10000, RZ ;  /* 0x0001000060667825 */ /* 0x000fe200078e00ff */
[----:B------:R-:W-:Y:S02]  /*68e0*/  SEL R98, RZ, 0x100, P4 ;  /* 0x00000100ff627807 */ /* 0x000fe40002000000 */
[----:B------:R-:W-:Y:S01]  /*68f0*/  SEL R99, RZ, 0x1000000, P1 ;  /* 0x01000000ff637807 */ /* 0x000fe20000800000 */
[----:B------:R-:W-:Y:S01]  /*6900*/  IMAD.WIDE.U32 R100, R101, 0x100, RZ ;  /* 0x0000010065647825 */ /* 0x000fe200078e00ff */
[----:B------:R-:W-:-:S02]  /*6910*/  FSEL R93, R38, RZ, !P1 ;  /* 0x000000ff265d7208 */ /* 0x000fc40004800000 */
[----:B------:R-:W-:Y:S01]  /*6920*/  SEL R97, RZ, 0x1, P6 ;  /* 0x00000001ff617807 */ /* 0x000fe20003000000 */
[----:B------:R-:W-:Y:S01]  /*6930*/  @P0 IMAD.U32 R96, R39, 0x10000, RZ ;  /* 0x0001000027600824 */ /* 0x000fe200078e00ff */
[----:B------:R-:W-:Y:S02]  /*6940*/  LOP3.LUT R100, R100, R36, R102, 0xfe, !PT ;  /* 0x0000002464647212 */ /* 0x000fe400078efe66 */
[----:B------:R-:W-:Y:S01]  /*6950*/  LOP3.LUT R36, R98, R99, R107, 0xfe, !PT ;  /* 0x0000006362247212 */ /* 0x000fe200078efe6b */
[----:B------:R-:W-:Y:S01]  /*6960*/  @P0 FADD.FTZ R93, R96, R93 ;  /* 0x0000005d605d0221 */ /* 0x000fe20000010000 */
[----:B------:R-:W-:Y:S02]  /*6970*/  SEL R107, RZ, 0x1, P3 ;  /* 0x00000001ff6b7807 */ /* 0x000fe40001800000 */
[----:B------:R-:W-:Y:S02]  /*6980*/  LEA R98, P0, R106, UR12, 0x4 ;  /* 0x0000000c6a627c11 */ /* 0x000fe4000f8020ff */
[----:B------:R-:W-:-:S02]  /*6990*/  LOP3.LUT R107, R37, R36, R107, 0xfe, !PT ;  /* 0x00000024256b7212 */ /* 0x000fc400078efe6b */
[----:B------:R-:W-:Y:S02]  /*69a0*/  LEA R96, P1, R106, UR14, 0x3 ;  /* 0x0000000e6a607c11 */ /* 0x000fe4000f8218ff */
[----:B------:R-:W-:Y:S02]  /*69b0*/  LOP3.LUT R100, R100, R97, RZ, 0xfc, !PT ;  /* 0x0000006164647212 */ /* 0x000fe400078efcff */
[----:B------:R-:W-:Y:S02]  /*69c0*/  F2FP.BF16.F32.PACK_AB R38, R89, R80 ;  /* 0x000000505926723e */ /* 0x000fe400000010ff */
[----:B------:R-:W-:Y:S02]  /*69d0*/  F2FP.BF16.F32.PACK_AB R37, R82, R77 ;  /* 0x0000004d5225723e */ /* 0x000fe400000010ff */
[----:B------:R-:W-:Y:S02]  /*69e0*/  F2FP.BF16.F32.PACK_AB R36, R76, R41 ;  /* 0x000000294c24723e */ /* 0x000fe400000010ff */
[----:B------:R-:W-:-:S02]  /*69f0*/  LEA.HI.X R99, R106, UR13, RZ, 0x4, P0 ;  /* 0x0000000d6a637c11 */ /* 0x000fc400080f24ff */
[----:B------:R-:W-:Y:S02]  /*6a00*/  F2FP.BF16.F32.PACK_AB R39, R93, R88 ;  /* 0x000000585d27723e */ /* 0x000fe400000010ff */
[C---:B------:R-:W-:Y:S02]  /*6a10*/  LEA.HI.X R97, R106.reuse, UR15, RZ, 0x3, P1 ;  /* 0x0000000f6a617c11 */ /* 0x040fe400088f1cff */
[----:B------:R-:W-:Y:S01]  /*6a20*/  LOP3.LUT R101, R101, R107, R103, 0xfe, !PT ;  /* 0x0000006b65657212 */ /* 0x000fe200078efe67 */
[----:B------:R1:W-:Y:S01]  /*6a30*/  STG.E.128 desc[UR4][R98.64], R36 ;  /* 0x0000002462007986 */ /* 0x0003e2000c101d04 */
[----:B------:R-:W-:-:S03]  /*6a40*/  IADD3 R106, R106, 0x20, RZ ;  /* 0x000000206a6a7810 */ /* 0x000fc60007ffe0ff */
[----:B------:R1:W-:Y:S04]  /*6a50*/  STG.E.64 desc[UR4][R96.64], R100 ;  /* 0x0000006460007986 */ /* 0x0003e8000c101b04 */
.L_x_694:
[----:B------:R-:W-:Y:S05]  /*6a60*/  BSYNC B1 ;  /* 0x0000000000017941 */ /* 0x000fea0003800000 */
.L_x_693:
[----:B------:R-:W-:Y:S01]  /*6a70*/  ISETP.NE.AND P0, PT, R28, RZ, PT ;  /* 0x000000ff1c00720c */ /* 0x000fe20003f05270 */
[----:B------:R-:W-:-:S12]  /*6a80*/  BSSY B1, `(.L_x_751) ;  /* 0x00002d5000017945 */ /* 0x000fd80003800000 */
[----:B------:R-:W-:Y:S05]  /*6a90*/  @!P0 BRA `(.L_x_752) ;  /* 0x0000002c004c8947 */ /* 0x000fea0003800000 */
[----:B01----:R-:W0:Y:S01]  /*6aa0*/  LDC.64 R36, c[0x0][0x220] ;  /* 0x00008800ff247b82 */ /* 0x003e220000000a00 */
        /* <DEDUP_REMOVED lines=17> */
[----:B------:R-:W-:Y:S01]  /*6bc0*/  MOV R40, R70 ;  /* 0x0000004600287202 */ /* 0x000fe20000000f00 */
[----:B------:R-:W-:Y:S06]  /*6bd0*/  BRA `(.L_x_755) ;  /* 0x0000000000047947 */ /* 0x000fec0003800000 */
.L_x_754:
[----:B------:R-:W-:-:S07]  /*6be0*/  IMAD.MOV.U32 R40, RZ, RZ, R60 ;  /* 0x000000ffff287224 */ /* 0x000fce00078e003c */
.L_x_755:
[----:B------:R-:W-:Y:S05]  /*6bf0*/  BSYNC B2 ;  /* 0x0000000000027941 */ /* 0x000fea0003800000 */
.L_x_753:
        /* <DEDUP_REMOVED lines=10> */
[----:B------:R-:W-:Y:S01]  /*6ca0*/  @!P1 IADD3 R27, R27, 0x1, RZ ;  /* 0x000000011b1b9810 */ /* 0x000fe20007ffe0ff */
[----:B------:R-:W-:Y:S02]  /*6cb0*/  @!P1 VIADD R60, R59, 0x1 ;  /* 0x000000013b3c9836 */ /* 0x000fe40000000000 */
[----:B------:R-:W-:Y:S01]  /*6cc0*/  @!P1 IMAD.MOV.U32 R25, RZ, RZ, RZ ;  /* 0x000000ffff199224 */ /* 0x000fe200078e00ff */
[----:B------:R-:W-:-:S13]  /*6cd0*/  ISETP.NE.AND P2, PT, R27, RZ, !P1 ;  /* 0x000000ff1b00720c */ /* 0x000fda0004f45270 */
[----:B------:R-:W-:-:S04]  /*6ce0*/  @P2 IADD3 R60, R59, RZ, RZ ;  /* 0x000000ff3b3c2210 */ /* 0x000fc80007ffe0ff */
[----:B------:R-:W-:-:S07]  /*6cf0*/  @!P1 MOV R59, R60 ;  /* 0x0000003c003b9202 */ /* 0x000fce0000000f00 */
.L_x_759:
[----:B------:R-:W-:Y:S05]  /*6d00*/  BSYNC B3 ;  /* 0x0000000000037941 */ /* 0x000fea0003800000 */
.L_x_758:
        /* <DEDUP_REMOVED lines=43> */
.L_x_757:
[----:B------:R-:W-:Y:S05]  /*6fc0*/  BSYNC B2 ;  /* 0x0000000000027941 */ /* 0x000fea0003800000 */
.L_x_756:
[----:B------:R-:W0:Y:S01]  /*6fd0*/  LDC R100, c[0x0][0x298] ;  /* 0x0000a600ff647b82 */ /* 0x000e220000000800 */
[----:B------:R-:W-:Y:S01]  /*6fe0*/  I2FP.F32.U32 R69, R40 ;  /* 0x0000002800457245 */ /* 0x000fe20000201000 */
[----:B------:R-:W-:Y:S01]  /*6ff0*/  IMAD.MOV.U32 R98, RZ, RZ, 0x2f800000 ;  /* 0x2f800000ff627424 */ /* 0x000fe200078e00ff */
[----:B-----5:R-:W-:Y:S01]  /*7000*/  SHF.L.U32 R78, R36, 0x10, RZ ;  /* 0x00000010244e7819 */ /* 0x020fe200000006ff */
[----:B------:R-:W-:Y:S01]  /*7010*/  @P0 IMAD.U32 R79, R32, 0x10000, RZ ;  /* 0x00010000204f0824 */ /* 0x000fe200078e00ff */
[----:B------:R-:W-:Y:S01]  /*7020*/  ISETP.NE.AND P1, PT, R83, 0x1, PT ;  /* 0x000000015300780c */ /* 0x000fe20003f25270 */
[----:B------:R-:W-:Y:S01]  /*7030*/  FFMA.FTZ R40, R69, R98, 1.1641532182693481445e-10 ;  /* 0x2f00000045287423 */ /* 0x000fe20000010062 */
[----:B------:R-:W-:Y:S01]  /*7040*/  BSSY B2, `(.L_x_760) ;  /* 0x0000014000027945 */ /* 0x000fe20003800000 */
[----:B------:R-:W1:Y:S01]  /*7050*/  LDC R99, c[0x0][0x294] ;  /* 0x0000a500ff637b82 */ /* 0x000e620000000800 */
[----:B------:R-:W-:Y:S01]  /*7060*/  FMUL.FTZ R69, R78, R105 ;  /* 0x000000694e457220 */ /* 0x000fe20000410000 */
[----:B------:R-:W-:-:S03]  /*7070*/  IADD3 R85, R83, 0x1, RZ ;  /* 0x0000000153557810 */ /* 0x000fc60007ffe0ff */
[----:B0-----:R-:W-:Y:S01]  /*7080*/  FMUL.FTZ R69, R69, R100 ;  /* 0x0000006445457220 */ /* 0x001fe20000410000 */
[----:B-1----:R-:W-:-:S04]  /*7090*/  FSETP.GTU.FTZ.AND P2, PT, R40, R99, PT ;  /* 0x000000632800720b */ /* 0x002fc80003f5c000 */
[----:B------:R-:W-:Y:S02]  /*70a0*/  FSEL R40, R69, RZ, !P2 ;  /* 0x000000ff45287208 */ /* 0x000fe40005000000 */
[----:B------:R-:W-:Y:S02]  /*70b0*/  P2R R92, PR, RZ, 0x4 ;  /* 0x00000004ff5c7803 */ /* 0x000fe40000000000 */
[----:B------:R-:W-:Y:S01]  /*70c0*/  PRMT R69, R36, 0x7632, R69 ;  /* 0x0000763224457816 */ /* 0x000fe20000000045 */
        /* <DEDUP_REMOVED lines=10> */
.L_x_761:
[----:B------:R-:W-:-:S07]  /*7170*/  MOV R36, R60 ;  /* 0x0000003c00247202 */ /* 0x000fce0000000f00 */
.L_x_762:
[----:B------:R-:W-:Y:S05]  /*7180*/  BSYNC B2 ;  /* 0x0000000000027941 */ /* 0x000fea0003800000 */
.L_x_760:
        /* <DEDUP_REMOVED lines=16> */
.L_x_766:
[----:B------:R-:W-:Y:S05]  /*7290*/  BSYNC B3 ;  /* 0x0000000000037941 */ /* 0x000fea0003800000 */
.L_x_765:
        /* <DEDUP_REMOVED lines=43> */
.L_x_764:
[----:B------:R-:W-:Y:S05]  /*7550*/  BSYNC B2 ;  /* 0x0000000000027941 */ /* 0x000fea0003800000 */
.L_x_763:
[----:B------:R-:W-:Y:S01]  /*7560*/  I2FP.F32.U32 R79, R36 ;  /* 0x00000024004f7245 */ /* 0x000fe20000201000 */
[----:B------:R-:W-:Y:S01]  /*7570*/  BSSY B2, `(.L_x_767) ;  /* 0x0000017000027945 */ /* 0x000fe20003800000 */
[----:B------:R-:W-:Y:S02]  /*7580*/  SHF.L.U32 R78, R69, 0x10, RZ ;  /* 0x00000010454e7819 */ /* 0x000fe400000006ff */
[----:B------:R-:W-:Y:S01]  /*7590*/  ISETP.NE.AND P1, PT, R85, 0x1, PT ;  /* 0x000000015500780c */ /* 0x000fe20003f25270 */
[----:B------:R-:W-:Y:S01]  /*75a0*/  FFMA.FTZ R36, R79, R98, 1.1641532182693481445e-10 ;  /* 0x2f0000004f247423 */ /* 0x000fe20000010062 */
[----:B------:R-:W-:Y:S01]  /*75b0*/  IADD3 R90, R85, 0x1, RZ ;  /* 0x00000001555a7810 */ /* 0x000fe20007ffe0ff */
[----:B------:R-:W-:Y:S01]  /*75c0*/  FMUL.FTZ R69, R78, R105 ;  /* 0x000000694e457220 */ /* 0x000fe20000410000 */
[----:B------:R-:W-:Y:S02]  /*75d0*/  @P0 PRMT R78, R32, 0x7632, R78 ;  /* 0x00007632204e0816 */ /* 0x000fe4000000004e */
[----:B------:R-:W-:Y:S01]  /*75e0*/  FSETP.GTU.FTZ.AND P2, PT, R36, R99, PT ;  /* 0x000000632400720b */ /* 0x000fe20003f5c000 */
[----:B------:R-:W-:-:S02]  /*75f0*/  FMUL.FTZ R69, R69, R100 ;  /* 0x0000006445457220 */ /* 0x000fc40000410000 */
[----:B------:R-:W-:Y:S01]  /*7600*/  @P0 IMAD.U32 R78, R78, 0x10000, RZ ;  /* 0x000100004e4e0824 */ /* 0x000fe200078e00ff */
        /* <DEDUP_REMOVED lines=12> */
.L_x_768:
[----:B------:R-:W-:-:S07]  /*76d0*/  MOV R36, R60 ;  /* 0x0000003c00247202 */ /* 0x000fce0000000f00 */
.L_x_769:
[----:B------:R-:W-:Y:S05]  /*76e0*/  BSYNC B2 ;  /* 0x0000000000027941 */ /* 0x000fea0003800000 */
.L_x_767:
        /* <DEDUP_REMOVED lines=16> */
.L_x_773:
[----:B------:R-:W-:Y:S05]  /*77f0*/  BSYNC B3 ;  /* 0x0000000000037941 */ /* 0x000fea0003800000 */
.L_x_772:
        /* <DEDUP_REMOVED lines=41> */
[----:B------:R-:W-:Y:S01]  /*7a90*/  LOP3.LUT R71, R71, UR34, R90, 0x96, !PT ;  /* 0x0000002247477c12 */ /* 0x000fe2000f8e965a */
[----:B------:R-:W-:-:S07]  /*7aa0*/  IMAD.MOV.U32 R90, RZ, RZ, RZ ;  /* 0x000000ffff5a7224 */ /* 0x000fce00078e00ff */
.L_x_771:
[----:B------:R-:W-:Y:S05]  /*7ab0*/  BSYNC B2 ;  /* 0x0000000000027941 */ /* 0x000fea0003800000 */
.L_x_770:
[----:B------:R-:W-:Y:S01]  /*7ac0*/  I2FP.F32.U32 R69, R36 ;  /* 0x0000002400457245 */ /* 0x000fe20000201000 */
[----:B------:R-:W-:Y:S01]  /*7ad0*/  @P0 IMAD.U32 R83, R33, 0x10000, RZ ;  /* 0x0001000021530824 */ /* 0x000fe200078e00ff */
[----:B------:R-:W-:Y:S01]  /*7ae0*/  SHF.L.U32 R78, R37, 0x10, RZ ;  /* 0x00000010254e7819 */ /* 0x000fe200000006ff */
[----:B------:R-:W-:Y:S01]  /*7af0*/  BSSY B2, `(.L_x_774) ;  /* 0x0000014000027945 */ /* 0x000fe20003800000 */
[C---:B------:R-:W-:Y:S01]  /*7b00*/  ISETP.NE.AND P2, PT, R90.reuse, 0x1, PT ;  /* 0x000000015a00780c */ /* 0x040fe20003f45270 */
[----:B------:R-:W-:Y:S01]  /*7b10*/  FFMA.FTZ R36, R69, R98, 1.1641532182693481445e-10 ;  /* 0x2f00000045247423 */ /* 0x000fe20000010062 */
[----:B------:R-:W-:Y:S01]  /*7b20*/  IADD3 R85, R90, 0x1, RZ ;  /* 0x000000015a557810 */ /* 0x000fe20007ffe0ff */
[----:B------:R-:W-:-:S03]  /*7b30*/  FMUL.FTZ R69, R78, R105 ;  /* 0x000000694e457220 */ /* 0x000fc60000410000 */
[----:B------:R-:W-:Y:S01]  /*7b40*/  FSETP.GTU.FTZ.AND P1, PT, R36, R99, PT ;  /* 0x000000632400720b */ /* 0x000fe20003f3c000 */
[----:B------:R-:W-:-:S05]  /*7b50*/  FMUL.FTZ R69, R69, R100 ;  /* 0x0000006445457220 */ /* 0x000fca0000410000 */
[----:B------:R-:W-:Y:S02]  /*7b60*/  FSEL R78, R69, RZ, !P1 ;  /* 0x000000ff454e7208 */ /* 0x000fe40004800000 */
[----:B------:R-:W-:-:S03]  /*7b70*/  PRMT R69, R37, 0x7632, R69 ;  /* 0x0000763225457816 */ /* 0x000fc60000000045 */
        /* <DEDUP_REMOVED lines=10> */
.L_x_775:
[----:B------:R-:W-:-:S07]  /*7c20*/  MOV R83, R60 ;  /* 0x0000003c00537202 */ /* 0x000fce0000000f00 */
.L_x_776:
[----:B------:R-:W-:Y:S05]  /*7c30*/  BSYNC B2 ;  /* 0x0000000000027941 */ /* 0x000fea0003800000 */
.L_x_774:
        /* <DEDUP_REMOVED lines=16> */
.L_x_780:
[----:B------:R-:W-:Y:S05]  /*7d40*/  BSYNC B3 ;  /* 0x0000000000037941 */ /* 0x000fea0003800000 */
.L_x_779:
        /* <DEDUP_REMOVED lines=43> */
.L_x_778:
[----:B------:R-:W-:Y:S05]  /*8000*/  BSYNC B2 ;  /* 0x0000000000027941 */ /* 0x000fea0003800000 */
.L_x_777:
        /* <DEDUP_REMOVED lines=22> */
.L_x_782:
[----:B------:R-:W-:-:S07]  /*8170*/  MOV R69, R60 ;  /* 0x0000003c00457202 */ /* 0x000fce0000000f00 */
.L_x_783:
[----:B------:R-:W-:Y:S05]  /*8180*/  BSYNC B2 ;  /* 0x0000000000027941 */ /* 0x000fea0003800000 */
.L_x_781:
        /* <DEDUP_REMOVED lines=16> */
.L_x_787:
[----:B------:R-:W-:Y:S05]  /*8290*/  BSYNC B3 ;  /* 0x0000000000037941 */ /* 0x000fea0003800000 */
.L_x_786:
        /* <DEDUP_REMOVED lines=43> */
.L_x_785:
[----:B------:R-:W-:Y:S05]  /*8550*/  BSYNC B2 ;  /* 0x0000000000027941 */ /* 0x000fea0003800000 */
.L_x_784:
[----:B------:R-:W-:Y:S01]  /*8560*/  I2FP.F32.U32 R37, R69 ;  /* 0x0000004500257245 */ /* 0x000fe20000201000 */
[----:B------:R-:W-:Y:S01]  /*8570*/  BSSY B2, `(.L_x_788) ;  /* 0x0000016000027945 */ /* 0x000fe20003800000 */
[C---:B------:R-:W-:Y:S02]  /*8580*/  SHF.L.U32 R90, R38.reuse, 0x10, RZ ;  /* 0x00000010265a7819 */ /* 0x040fe400000006ff */
[----:B------:R-:W-:Y:S01]  /*8590*/  ISETP.NE.AND P4, PT, R91, 0x1, PT ;  /* 0x000000015b00780c */ /* 0x000fe20003f85270 */
[----:B------:R-:W-:Y:S01]  /*85a0*/  FFMA.FTZ R36, R37, R98, 1.1641532182693481445e-10 ;  /* 0x2f00000025247423 */ /* 0x000fe20000010062 */
[----:B------:R-:W-:Y:S01]  /*85b0*/  PRMT R38, R38, 0x7632, R38 ;  /* 0x0000763226267816 */ /* 0x000fe20000000026 */
[----:B------:R-:W-:Y:S01]  /*85c0*/  FMUL.FTZ R37, R90, R105 ;  /* 0x000000695a257220 */ /* 0x000fe20000410000 */
[----:B------:R-:W-:Y:S01]  /*85d0*/  @P0 IMAD.U32 R90, R34, 0x10000, RZ ;  /* 0x00010000225a0824 */ /* 0x000fe200078e00ff */
[----:B------:R-:W-:Y:S02]  /*85e0*/  IADD3 R96, R91, 0x1, RZ ;  /* 0x000000015b607810 */ /* 0x000fe40007ffe0ff */
        /* <DEDUP_REMOVED lines=13> */
.L_x_789:
[----:B------:R-:W-:-:S07]  /*86c0*/  MOV R69, R60 ;  /* 0x0000003c00457202 */ /* 0x000fce0000000f00 */
.L_x_790:
[----:B------:R-:W-:Y:S05]  /*86d0*/  BSYNC B2 ;  /* 0x0000000000027941 */ /* 0x000fea0003800000 */
.L_x_788:
        /* <DEDUP_REMOVED lines=16> */
.L_x_794:
[----:B------:R-:W-:Y:S05]  /*87e0*/  BSYNC B3 ;  /* 0x0000000000037941 */ /* 0x000fea0003800000 */
.L_x_793:
        /* <DEDUP_REMOVED lines=43> */
.L_x_792:
[----:B------:R-:W-:Y:S05]  /*8aa0*/  BSYNC B2 ;  /* 0x0000000000027941 */ /* 0x000fea0003800000 */
.L_x_791:
        /* <DEDUP_REMOVED lines=22> */
.L_x_796:
[----:B------:R-:W-:-:S07]  /*8c10*/  MOV R38, R60 ;  /* 0x0000003c00267202 */ /* 0x000fce0000000f00 */
.L_x_797:
[----:B------:R-:W-:Y:S05]  /*8c20*/  BSYNC B2 ;  /* 0x0000000000027941 */ /* 0x000fea0003800000 */
.L_x_795:
        /* <DEDUP_REMOVED lines=16> */
.L_x_801:
[----:B------:R-:W-:Y:S05]  /*8d30*/  BSYNC B3 ;  /* 0x0000000000037941 */ /* 0x000fea0003800000 */
.L_x_800:
        /* <DEDUP_REMOVED lines=43> */
.L_x_799:
[----:B------:R-:W-:Y:S05]  /*8ff0*/  BSYNC B2 ;  /* 0x0000000000027941 */ /* 0x000fea0003800000 */
.L_x_798:
[----:B------:R-:W-:Y:S01]  /*9000*/  I2FP.F32.U32 R37, R38 ;  /* 0x0000002600257245 */ /* 0x000fe20000201000 */
[----:B------:R-:W-:Y:S01]  /*9010*/  BSSY B2, `(.L_x_802) ;  /* 0x0000016000027945 */ /* 0x000fe20003800000 */
[----:B------:R-:W-:Y:S02]  /*9020*/  SHF.L.U32 R38, R39, 0x10, RZ ;  /* 0x0000001027267819 */ /* 0x000fe400000006ff */
        /* <DEDUP_REMOVED lines=19> */
.L_x_803:
[----:B------:R-:W-:-:S07]  /*9160*/  MOV R103, R60 ;  /* 0x0000003c00677202 */ /* 0x000fce0000000f00 */
.L_x_804:
[----:B------:R-:W-:Y:S05]  /*9170*/  BSYNC B2 ;  /* 0x0000000000027941 */ /* 0x000fea0003800000 */
.L_x_802:
        /* <DEDUP_REMOVED lines=18> */
.L_x_808:
[----:B------:R-:W-:Y:S05]  /*92a0*/  BSYNC B3 ;  /* 0x0000000000037941 */ /* 0x000fea0003800000 */
.L_x_807:
        /* <DEDUP_REMOVED lines=43> */
.L_x_806:
[----:B------:R-:W-:Y:S05]  /*9560*/  BSYNC B2 ;  /* 0x0000000000027941 */ /* 0x000fea0003800000 */
.L_x_805:
[----:B------:R-:W-:Y:S02]  /*9570*/  I2FP.F32.U32 R37, R103 ;  /* 0x0000006700257245 */ /* 0x000fe40000201000 */
[----:B------:R-:W-:Y:S02]  /*9580*/  SHF.L.U32 R102, R102, 0x10, RZ ;  /* 0x0000001066667819 */ /* 0x000fe400000006ff */
[----:B------:R-:W-:Y:S01]  /*9590*/  SEL R108, RZ, 0x10000, P5 ;  /* 0x00010000ff6c7807 */ /* 0x000fe20002800000 */
        /* <DEDUP_REMOVED lines=11> */
[----:B------:R-:W-:Y:S02]  /*9650*/  ISETP.NE.AND P6, PT, R92, RZ, PT ;  /* 0x000000ff5c00720c */ /* 0x000fe40003fc5270 */
[----:B------:R-:W-:Y:S01]  /*9660*/  SEL R107, RZ, 0x100, P4 ;  /* 0x00000100ff6b7807 */ /* 0x000fe20002000000 */
[----:B------:R-:W-:Y:S01]  /*9670*/  IMAD.WIDE.U32 R96, R96, 0x100, RZ ;  /* 0x0000010060607825 */ /* 0x000fe200078e00ff */
[----:B------:R-:W-:Y:S02]  /*9680*/  SEL R100, RZ, 0x1000000, P1 ;  /* 0x01000000ff647807 */ /* 0x000fe40000800000 */
[----:B------:R-:W-:Y:S01]  /*9690*/  FSEL R92, R105, RZ, !P1 ;  /* 0x000000ff695c7208 */ /* 0x000fe20004800000 */
[----:B------:R-:W-:Y:S01]  /*96a0*/  @P0 IMAD.U32 R39, R38, 0x10000, RZ ;  /* 0x0001000026270824 */ /* 0x000fe200078e00ff */
[----:B------:R-:W-:-:S02]  /*96b0*/  LOP3.LUT R96, R96, R36, R98, 0xfe, !PT ;  /* 0x0000002460607212 */ /* 0x000fc400078efe62 */
[----:B------:R-:W-:Y:S01]  /*96c0*/  LOP3.LUT R36, R107, R100, R108, 0xfe, !PT ;  /* 0x000000646b247212 */ /* 0x000fe200078efe6c */
[----:B------:R-:W-:Y:S01]  /*96d0*/  @P0 FADD.FTZ R92, R39, R92 ;  /* 0x0000005c275c0221 */ /* 0x000fe20000010000 */
[----:B------:R-:W-:Y:S02]  /*96e0*/  SEL R105, RZ, 0x1, P3 ;  /* 0x00000001ff697807 */ /* 0x000fe40001800000 */
[----:B------:R-:W-:Y:S02]  /*96f0*/  SEL R101, RZ, 0x1, P6 ;  /* 0x00000001ff657807 */ /* 0x000fe40003000000 */
[C---:B------:R-:W-:Y:S02]  /*9700*/  LEA R102, P0, R106.reuse, UR12, 0x4 ;  /* 0x0000000c6a667c11 */ /* 0x040fe4000f8020ff */
        /* <DEDUP_REMOVED lines=12> */
.L_x_752:
[----:B------:R-:W-:Y:S05]  /*97d0*/  BSYNC B1 ;  /* 0x0000000000017941 */ /* 0x000fea0003800000 */
.L_x_751:
[----:B012---:R-:W-:Y:S01]  /*97e0*/  FADD.FTZ R36, RZ, R42 ;  /* 0x0000002aff247221 */ /* 0x007fe20000010000 */
[----:B------:R-:W-:Y:S01]  /*97f0*/  ISETP.NE.AND P4, PT, R2, RZ, PT ;  /* 0x000000ff0200720c */ /* 0x000fe20003f85270 */
[----:B------:R-:W-:Y:S01]  /*9800*/  UMOV UR8, 0xffffffff ;  /* 0xffffffff00087882 */ /* 0x000fe20000000000 */
[C---:B------:R-:W-:Y:S01]  /*9810*/  ISETP.GT.U32.AND P1, PT, R24.reuse, 0x3f, PT ;  /* 0x0000003f1800780c */ /* 0x040fe20003f24070 */
[----:B------:R-:W-:Y:S01]  /*9820*/  FADD.FTZ R36, R75, R36 ;  /* 0x000000244b247221 */ /* 0x000fe20000010000 */
[----:B------:R-:W-:Y:S02]  /*9830*/  ISETP.GT.U32.AND P2, PT, R24, 0x5f, PT ;  /* 0x0000005f1800780c */ /* 0x000fe40003f44070 */
[----:B------:R-:W-:Y:S01]  /*9840*/  ISETP.NE.AND P0, PT, R104, RZ, PT ;  /* 0x000000ff6800720c */ /* 0x000fe20003f05270 */
        /* <DEDUP_REMOVED lines=94> */
.L_x_828:
[----:B-1----:R-:W-:Y:S01]  /*9e30*/  FADD.FTZ R101, R98, R99 ;  /* 0x0000006362657221 */ /* 0x002fe20000010000 */
[----:B0-----:R-:W-:Y:S01]  /*9e40*/  FMUL.FTZ R98, R97, R97 ;  /* 0x0000006161627220 */ /* 0x001fe20000410000 */
[----:B------:R-:W-:Y:S01]  /*9e50*/  PLOP3.LUT P1, PT, PT, PT, UP1, 0x40, 0x0 ;  /* 0x000000000000781c */ /* 0x000fe20003f2e818 */
[----:B------:R-:W0:Y:S01]  /*9e60*/  @!P0 LDC.64 R38, c[0x0][0x250] ;  /* 0x00009400ff268b82 */ /* 0x000e220000000a00 */
[----:B------:R-:W-:Y:S01]  /*9e70*/  FFMA.FTZ R96, R101, R96, UR16 ;  /* 0x0000001065607e23 */ /* 0x000fe20008010060 */
[----:B------:R-:W-:Y:S01]  /*9e80*/  BSSY B1, `(.L_x_810) ;  /* 0x000002c000017945 */ /* 0x000fe20003800000 */
[----:B------:R-:W-:Y:S02]  /*9e90*/  FSEL R99, R98, RZ, !P1 ;  /* 0x000000ff62637208 */ /* 0x000fe40004800000 */
[----:B------:R-:W-:-:S03]  /*9ea0*/  PLOP3.LUT P1, PT, PT, PT, UP1, 0x40, 0x0 ;  /* 0x000000000000781c */ /* 0x000fc60003f2e818 */
[----:B------:R-:W1:Y:S01]  /*9eb0*/  @!P0 LDC.64 R36, c[0x0][0x258] ;  /* 0x00009600ff248b82 */ /* 0x000e620000000a00 */
[----:B------:R-:W-:Y:S01]  /*9ec0*/  FADD.FTZ R99, R96, R99 ;  /* 0x0000006360637221 */ /* 0x000fe20000010000 */
[----:B------:R-:W-:-:S05]  /*9ed0*/  FSEL R98, R97, RZ, P1 ;  /* 0x000000ff61627208 */ /* 0x000fca0000800000 */
[----:B------:R-:W2:Y:S01]  /*9ee0*/  MUFU.RSQ R99, R99 ;  /* 0x0000006300637308 */ /* 0x000ea20000001400 */
[----:B0-----:R-:W-:-:S05]  /*9ef0*/  @!P0 IMAD.WIDE R38, R23, 0x4, R38 ;  /* 0x0000000417268825 */ /* 0x001fca00078e0226 */
[----:B------:R0:W-:Y:S01]  /*9f00*/  @!P0 STG.E desc[UR4][R38.64], R97 ;  /* 0x0000006126008986 */ /* 0x0001e2000c101904 */
[----:B-1----:R-:W-:-:S05]  /*9f10*/  @!P0 IMAD.WIDE R36, R23, 0x4, R36 ;  /* 0x0000000417248825 */ /* 0x002fca00078e0224 */
[----:B--2---:R0:W-:Y:S01]  /*9f20*/  @!P0 STG.E desc[UR4][R36.64], R99 ;  /* 0x0000006324008986 */ /* 0x0041e2000c101904 */
[----:B------:R-:W-:Y:S05]  /*9f30*/  @!P4 BRA `(.L_x_811) ;  /* 0x000000000080c947 */ /* 0x000fea0003800000 */
[----:B0-----:R-:W0:Y:S01]  /*9f40*/  LDC.64 R96, c[0x0][0x2b8] ;  /* 0x0000ae00ff607b82 */ /* 0x001e220000000a00 */
        /* <DEDUP_REMOVED lines=25> */
[----:B0-----:R-:W-:Y:S01]  /*a0e0*/  IMAD.WIDE.U32 R96, R95, 0x10, R96 ;  /* 0x000000105f607825 */ /* 0x001fe200078e0060 */
[----:B------:R-:W-:-:S02]  /*a0f0*/  F2FP.BF16.F32.PACK_AB R37, R39, R100 ;  /* 0x000000642725723e */ /* 0x000fc400000010ff */
[----:B------:R-:W-:Y:S02]  /*a100*/  F2FP.BF16.F32.PACK_AB R38, R101, R38 ;  /* 0x000000266526723e */ /* 0x000fe400000010ff */
[----:B------:R-:W-:Y:S02]  /*a110*/  F2FP.BF16.F32.PACK_AB R39, R103, R108 ;  /* 0x0000006c6727723e */ /* 0x000fe400000010ff */
[----:B------:R-:W-:-:S03]  /*a120*/  IADD3 R95, R95, 0x20, RZ ;  /* 0x000000205f5f7810 */ /* 0x000fc60007ffe0ff */
[----:B------:R1:W-:Y:S04]  /*a130*/  STG.E.128 desc[UR4][R96.64], R36 ;  /* 0x0000002460007986 */ /* 0x0003e8000c101d04 */
.L_x_811:
[----:B------:R-:W-:Y:S05]  /*a140*/  BSYNC B1 ;  /* 0x0000000000017941 */ /* 0x000fea0003800000 */
.L_x_810:
[----:B------:R-:W-:Y:S01]  /*a150*/  ISETP.NE.AND P0, PT, R0, RZ, PT ;  /* 0x000000ff0000720c */ /* 0x000fe20003f05270 */
[----:B------:R-:W-:-:S12]  /*a160*/  BSSY B1, `(.L_x_812) ;  /* 0x0000022000017945 */ /* 0x000fd80003800000 */
[----:B------:R-:W-:Y:S05]  /*a170*/  @!P0 BRA `(.L_x_813) ;  /* 0x0000000000808947 */ /* 0x000fea0003800000 */
[----:B01----:R-:W0:Y:S01]  /*a180*/  LDC.64 R96, c[0x0][0x2b8] ;  /* 0x0000ae00ff607b82 */ /* 0x003e220000000a00 */
        /* <DEDUP_REMOVED lines=27> */
[----:B------:R-:W-:Y:S01]  /*a340*/  F2FP.BF16.F32.PACK_AB R38, R101, R38 ;  /* 0x000000266526723e */ /* 0x000fe200000010ff */
[----:B------:R-:W-:Y:S01]  /*a350*/  VIADD R95, R95, 0x20 ;  /* 0x000000205f5f7836 */ /* 0x000fe20000000000 */
[----:B------:R-:W-:-:S05]  /*a360*/  F2FP.BF16.F32.PACK_AB R39, R103, R108 ;  /* 0x0000006c6727723e */ /* 0x000fca00000010ff */
[----:B------:R2:W-:Y:S02]  /*a370*/  STG.E.128 desc[UR4][R96.64], R36 ;  /* 0x0000002460007986 */ /* 0x0005e4000c101d04 */
.L_x_813:
[----:B------:R-:W-:Y:S05]  /*a380*/  BSYNC B1 ;  /* 0x0000000000017941 */ /* 0x000fea0003800000 */
.L_x_812:
[----:B------:R-:W-:Y:S01]  /*a390*/  ISETP.NE.AND P0, PT, R28, RZ, PT ;  /* 0x000000ff1c00720c */ /* 0x000fe20003f05270 */
[----:B------:R-:W-:-:S12]  /*a3a0*/  BSSY B1, `(.L_x_814) ;  /* 0x0000021000017945 */ /* 0x000fd80003800000 */
        /* <DEDUP_REMOVED lines=32> */
.L_x_815:
[----:B------:R-:W-:Y:S05]  /*a5b0*/  BSYNC B1 ;  /* 0x0000000000017941 */ /* 0x000fea0003800000 */
.L_x_814:
[----:B0123--:R-:W0:Y:S02]  /*a5c0*/  LDC.64 R36, c[0x0][0x210] ;  /* 0x00008400ff247b82 */ /* 0x00fe240000000a00 */
[----:B0-----:R-:W-:-:S04]  /*a5d0*/  LEA R23, R36, R23, 0x2 ;  /* 0x0000001724177211 */ /* 0x001fc800078e10ff */
[----:B------:R-:W-:-:S13]  /*a5e0*/  ISETP.GE.AND P0, PT, R23, R37, PT ;  /* 0x000000251700720c */ /* 0x000fda0003f06270 */
[----:B------:R-:W-:Y:S05]  /*a5f0*/  @!P0 BRA `(.L_x_816) ;  /* 0xffffff68001c8947 */ /* 0x000fea000383ffff */
[----:B------:R-:W-:Y:S05]  /*a600*/  BSYNC B0 ;  /* 0x0000000000007941 */ /* 0x000fea0003800000 */
.L_x_634:
[----:B------:R-:W-:Y:S05]  /*a610*/  EXIT ;  /* 0x000000000000794d */ /* 0x000fea0003800000 */
.L_x_809:
[----:B------:R-:W-:Y:S01]  /*a620*/  HFMA2.MMA R102, -RZ, RZ, 0, 5.9604644775390625e-08 ;  /* 0x00000001ff667435 */ /* 0x000fe200000001ff */
[----:B------:R-:W-:Y:S01]  /*a630*/  BSSY B1, `(.L_x_817) ;  /* 0x0000007000017945 */ /* 0x000fe20003800000 */
[----:B------:R-:W-:Y:S01]  /*a640*/  IMAD.MOV.U32 R103, RZ, RZ, R37 ;  /* 0x000000ffff677224 */ /* 0x000fe200078e0025 */
[----:B------:R-:W-:Y:S01]  /*a650*/  MOV R100, 0xffffffff ;  /* 0xffffffff00647802 */ /* 0x000fe20000000f00 */
[----:B------:R-:W-:-:S07]  /*a660*/  IMAD.MOV.U32 R105, RZ, RZ, 0x1f ;  /* 0x0000001fff697424 */ /* 0x000fce00078e00ff */
[----:B------:R-:W-:Y:S05]  /*a670*/  WARPSYNC.COLLECTIVE R100, `(.L_x_818) ;  /* 0x0000000064087348 */ /* 0x000fea0003c00000 */
[----:B------:R0:W1:Y:S02]  /*a680*/  SHFL.BFLY P3, R101, R103, R102, R105 ;  /* 0x0c00006667657389 */ /* 0x0000640000060069 */
[----:B01----:R-:W-:Y:S01]  /*a690*/  ENDCOLLECTIVE ;  /* 0x000000000000791b */ /* 0x003fe20003800000 */
.L_x_818:
[----:B------:R-:W-:Y:S05]  /*a6a0*/  BSYNC B1 ;  /* 0x0000000000017941 */ /* 0x000fea0003800000 */
.L_x_817:
[----:B------:R-:W-:Y:S01]  /*a6b0*/  IMAD.MOV.U32 R36, RZ, RZ, R101 ;  /* 0x000000ffff247224 */ /* 0x000fe200078e0065 */
[----:B------:R-:W-:Y:S01]  /*a6c0*/  HFMA2.MMA R105, -RZ, RZ, 0, 1.847743988037109375e-06 ;  /* 0x0000001fff697435 */ /* 0x000fe200000001ff */
[----:B------:R-:W-:Y:S01]  /*a6d0*/  IMAD.MOV.U32 R102, RZ, RZ, 0x2 ;  /* 0x00000002ff667424 */ /* 0x000fe200078e00ff */
[----:B------:R-:W0:Y:S01]  /*a6e0*/  LDC R96, c[0x0][0x290] ;  /* 0x0000a400ff607b82 */ /* 0x000e220000000800 */
[----:B------:R-:W-:Y:S01]  /*a6f0*/  FADD.FTZ R38, R37, R36 ;  /* 0x0000002425267221 */ /* 0x000fe20000010000 */
[----:B------:R-:W-:-:S04]  /*a700*/  IMAD.MOV.U32 R100, RZ, RZ, -0x1 ;  /* 0xffffffffff647424 */ /* 0x000fc800078e00ff */
[----:B------:R-:W-:-:S07]  /*a710*/  MOV R103, R38 ;  /* 0x0000002600677202 */ /* 0x000fce0000000f00 */
[----:B0-----:R-:W-:Y:S05]  /*a720*/  WARPSYNC.COLLECTIVE R100, `(.L_x_819) ;  /* 0x0000000064087348 */ /* 0x001fea0003c00000 */
[----:B------:R1:W2:Y:S02]  /*a730*/  SHFL.BFLY P3, R101, R103, R102, R105 ;  /* 0x0c00006667657389 */ /* 0x0002a40000060069 */
[----:B012---:R-:W-:Y:S01]  /*a740*/  ENDCOLLECTIVE ;  /* 0x000000000000791b */ /* 0x007fe20003800000 */
.L_x_819:
[----:B------:R-:W-:Y:S01]  /*a750*/  HFMA2.MMA R102, -RZ, RZ, 0, 2.384185791015625e-07 ;  /* 0x00000004ff667435 */ /* 0x000fe200000001ff */
[----:B------:R-:W-:-:S05]  /*a760*/  MOV R39, R101 ;  /* 0x0000006500277202 */ /* 0x000fca0000000f00 */
[----:B------:R-:W-:-:S04]  /*a770*/  FADD.FTZ R39, R38, R39 ;  /* 0x0000002726277221 */ /* 0x000fc80000010000 */
[----:B------:R-:W-:-:S07]  /*a780*/  IMAD.MOV.U32 R103, RZ, RZ, R39 ;  /* 0x000000ffff677224 */ /* 0x000fce00078e0027 */
[----:B------:R-:W-:Y:S05]  /*a790*/  WARPSYNC.COLLECTIVE R100, `(.L_x_820) ;  /* 0x0000000064087348 */ /* 0x000fea0003c00000 */
[----:B------:R0:W1:Y:S02]  /*a7a0*/  SHFL.BFLY P3, R101, R103, R102, R105 ;  /* 0x0c00006667657389 */ /* 0x0000640000060069 */
[----:B01----:R-:W-:Y:S01]  /*a7b0*/  ENDCOLLECTIVE ;  /* 0x000000000000791b */ /* 0x003fe20003800000 */
.L_x_820:
[----:B------:R-:W-:Y:S02]  /*a7c0*/  IMAD.MOV.U32 R102, RZ, RZ, 0x8 ;  /* 0x00000008ff667424 */ /* 0x000fe400078e00ff */
[----:B------:R-:W-:-:S04]  /*a7d0*/  IMAD.MOV.U32 R36, RZ, RZ, R101 ;  /* 0x000000ffff247224 */ /* 0x000fc800078e0065 */
[----:B------:R-:W-:-:S05]  /*a7e0*/  FADD.FTZ R98, R39, R36 ;  /* 0x0000002427627221 */ /* 0x000fca0000010000 */
[----:B------:R-:W-:-:S07]  /*a7f0*/  MOV R103, R98 ;  /* 0x0000006200677202 */ /* 0x000fce0000000f00 */
[----:B------:R-:W-:Y:S05]  /*a800*/  WARPSYNC.COLLECTIVE R100, `(.L_x_821) ;  /* 0x0000000064087348 */ /* 0x000fea0003c00000 */
[----:B------:R0:W1:Y:S02]  /*a810*/  SHFL.BFLY P3, R101, R103, R102, R105 ;  /* 0x0c00006667657389 */ /* 0x0000640000060069 */
[----:B01----:R-:W-:Y:S01]  /*a820*/  ENDCOLLECTIVE ;  /* 0x000000000000791b */ /* 0x003fe20003800000 */
.L_x_821:
[----:B------:R-:W-:Y:S01]  /*a830*/  HFMA2.MMA R102, -RZ, RZ, 0, 9.5367431640625e-07 ;  /* 0x00000010ff667435 */ /* 0x000fe200000001ff */
[----:B------:R-:W-:-:S05]  /*a840*/  MOV R97, R101 ;  /* 0x0000006500617202 */ /* 0x000fca0000000f00 */
[----:B------:R-:W-:-:S04]  /*a850*/  FADD.FTZ R99, R98, R97 ;  /* 0x0000006162637221 */ /* 0x000fc80000010000 */
[----:B------:R-:W-:-:S07]  /*a860*/  IMAD.MOV.U32 R103, RZ, RZ, R99 ;  /* 0x000000ffff677224 */ /* 0x000fce00078e0063 */
[----:B------:R-:W-:Y:S05]  /*a870*/  WARPSYNC.COLLECTIVE R100, `(.L_x_822) ;  /* 0x0000000064087348 */ /* 0x000fea0003c00000 */
[----:B------:R0:W1:Y:S02]  /*a880*/  SHFL.BFLY P3, R101, R103, R102, R105 ;  /* 0x0c00006667657389 */ /* 0x0000640000060069 */
[----:B01----:R-:W-:Y:S01]  /*a890*/  ENDCOLLECTIVE ;  /* 0x000000000000791b */ /* 0x003fe20003800000 */
.L_x_822:
[----:B------:R-:W-:Y:S02]  /*a8a0*/  IMAD.MOV.U32 R102, RZ, RZ, 0x1 ;  /* 0x00000001ff667424 */ /* 0x000fe400078e00ff */
[----:B------:R-:W-:-:S04]  /*a8b0*/  IMAD.MOV.U32 R36, RZ, RZ, R101 ;  /* 0x000000ffff247224 */ /* 0x000fc800078e0065 */
        /* <DEDUP_REMOVED lines=55> */
.L_x_823:
[----:B------:R-:W-:Y:S01]  /*ac30*/  HFMA2.MMA R102, -RZ, RZ, 0, 1.1920928955078125e-07 ;  /* 0x00000002ff667435 */ /* 0x000fe200000001ff */
[----:B------:R-:W-:-:S05]  /*ac40*/  MOV R37, R101 ;  /* 0x0000006500257202 */ /* 0x000fca0000000f00 */
[----:B------:R-:W-:-:S04]  /*ac50*/  FADD.FTZ R37, R36, R37 ;  /* 0x0000002524257221 */ /* 0x000fc80000010000 */
[----:B------:R-:W-:-:S07]  /*ac60*/  IMAD.MOV.U32 R103, RZ, RZ, R37 ;  /* 0x000000ffff677224 */ /* 0x000fce00078e0025 */
[----:B------:R-:W-:Y:S05]  /*ac70*/  WARPSYNC.COLLECTIVE R100, `(.L_x_824) ;  /* 0x0000000064087348 */ /* 0x000fea0003c00000 */
[----:B------:R0:W1:Y:S02]  /*ac80*/  SHFL.BFLY P3, R101, R103, R102, R105 ;  /* 0x0c00006667657389 */ /* 0x0000640000060069 */
[----:B01----:R-:W-:Y:S01]  /*ac90*/  ENDCOLLECTIVE ;  /* 0x000000000000791b */ /* 0x003fe20003800000 */
.L_x_824:
[----:B------:R-:W-:Y:S02]  /*aca0*/  IMAD.MOV.U32 R102, RZ, RZ, 0x4 ;  /* 0x00000004ff667424 */ /* 0x000fe400078e00ff */
[----:B------:R-:W-:-:S04]  /*acb0*/  IMAD.MOV.U32 R38, RZ, RZ, R101 ;  /* 0x000000ffff267224 */ /* 0x000fc800078e0065 */
[----:B------:R-:W-:-:S05]  /*acc0*/  FADD.FTZ R38, R37, R38 ;  /* 0x0000002625267221 */ /* 0x000fca0000010000 */
[----:B------:R-:W-:-:S07]  /*acd0*/  MOV R103, R38 ;  /* 0x0000002600677202 */ /* 0x000fce0000000f00 */
[----:B------:R-:W-:Y:S05]  /*ace0*/  WARPSYNC.COLLECTIVE R100, `(.L_x_825) ;  /* 0x0000000064087348 */ /* 0x000fea0003c00000 */
[----:B------:R0:W1:Y:S02]  /*acf0*/  SHFL.BFLY P3, R101, R103, R102, R105 ;  /* 0x0c00006667657389 */ /* 0x0000640000060069 */
[----:B01----:R-:W-:Y:S01]  /*ad00*/  ENDCOLLECTIVE ;  /* 0x000000000000791b */ /* 0x003fe20003800000 */
.L_x_825:
[----:B------:R-:W-:Y:S01]  /*ad10*/  HFMA2.MMA R102, -RZ, RZ, 0, 4.76837158203125e-07 ;  /* 0x00000008ff667435 */ /* 0x000fe200000001ff */
[----:B------:R-:W-:-:S05]  /*ad20*/  MOV R39, R101 ;  /* 0x0000006500277202 */ /* 0x000fca0000000f00 */
[----:B------:R-:W-:-:S04]  /*ad30*/  FADD.FTZ R39, R38, R39 ;  /* 0x0000002726277221 */ /* 0x000fc80000010000 */
[----:B------:R-:W-:-:S07]  /*ad40*/  IMAD.MOV.U32 R103, RZ, RZ, R39 ;  /* 0x000000ffff677224 */ /* 0x000fce00078e0027 */
[----:B------:R-:W-:Y:S05]  /*ad50*/  WARPSYNC.COLLECTIVE R100, `(.L_x_826) ;  /* 0x0000000064087348 */ /* 0x000fea0003c00000 */
[----:B------:R0:W1:Y:S02]  /*ad60*/  SHFL.BFLY P3, R101, R103, R102, R105 ;  /* 0x0c00006667657389 */ /* 0x0000640000060069 */
[----:B01----:R-:W-:Y:S01]  /*ad70*/  ENDCOLLECTIVE ;  /* 0x000000000000791b */ /* 0x003fe20003800000 */
.L_x_826:
[----:B------:R-:W-:Y:S02]  /*ad80*/  IMAD.MOV.U32 R102, RZ, RZ, 0x10 ;  /* 0x00000010ff667424 */ /* 0x000fe400078e00ff */
[----:B------:R-:W-:-:S04]  /*ad90*/  IMAD.MOV.U32 R98, RZ, RZ, R101 ;  /* 0x000000ffff627224 */ /* 0x000fc800078e0065 */
[----:B------:R-:W-:-:S05]  /*ada0*/  FADD.FTZ R98, R39, R98 ;  /* 0x0000006227627221 */ /* 0x000fca0000010000 */
[----:B------:R-:W-:-:S07]  /*adb0*/  MOV R103, R98 ;  /* 0x0000006200677202 */ /* 0x000fce0000000f00 */
[----:B------:R-:W-:Y:S05]  /*adc0*/  WARPSYNC.COLLECTIVE R100, `(.L_x_827) ;  /* 0x0000000064087348 */ /* 0x000fea0003c00000 */
[----:B------:R0:W1:Y:S02]  /*add0*/  SHFL.BFLY P3, R101, R103, R102, R105 ;  /* 0x0c00006667657389 */ /* 0x0000640000060069 */
[----:B01----:R-:W-:Y:S01]  /*ade0*/  ENDCOLLECTIVE ;  /* 0x000000000000791b */ /* 0x003fe20003800000 */
.L_x_827:
[----:B------:R-:W-:Y:S01]  /*adf0*/  MOV R99, R101 ;  /* 0x0000006500637202 */ /* 0x000fe20000000f00 */
[----:B------:R-:W-:Y:S06]  /*ae00*/  BRA `(.L_x_828) ;  /* 0xfffffff000087947 */ /* 0x000fec000383ffff */
.L_x_829:
        /* <DEDUP_REMOVED lines=15> */
.L_x_23456:


//--------------------- .text._ZN10layer_norm13ln_fwd_kernelINS_13Kernel_traitsI13__nv_bfloat16S2_S2_S2_fjLj768ELj1ELj4ELj1ELj16ENS_18Kernel_traits_baseILj768ES2_S2_S2_S2_fjLj128EEEEELb1ELb0ELb0ELb1EEEvNS_9FwdParamsE --------------------------
	.section	.text._ZN10layer_norm13ln_fwd_kernelINS_13Kernel_traitsI13__nv_bfloat16S2_S2_S2_fjLj768ELj1ELj4ELj1ELj16ENS_18Kernel_traits_baseILj768ES2_S2_S2_S2_fjLj128EEEEELb1ELb0ELb0ELb1EEEvNS_9FwdParamsE,"ax",@progbits
	.align	128
        .global         _ZN10layer_norm13ln_fwd_kernelINS_13Kernel_traitsI13__nv_bfloat16S2_S2_S2_fjLj768ELj1ELj4ELj1ELj16ENS_18Kernel_traits_baseILj768ES2_S2_S2_S2_fjLj128EEEEELb1ELb0ELb0ELb1EEEvNS_9FwdParamsE
        .type           _ZN10layer_norm13ln_fwd_kernelINS_13Kernel_traitsI13__nv_bfloat16S2_S2_S2_fjLj768ELj1ELj4ELj1ELj16ENS_18Kernel_traits_baseILj768ES2_S2_S2_S2_fjLj128EEEEELb1ELb0ELb0ELb1EEEvNS_9FwdParamsE,@function
        .size           _ZN10layer_norm13ln_fwd_kernelINS_13Kernel_traitsI13__nv_bfloat16S2_S2_S2_fjLj768ELj1ELj4ELj1ELj16ENS_18Kernel_traits_baseILj768ES2_S2_S2_S2_fjLj128EEEEELb1ELb0ELb0ELb1EEEvNS_9FwdParamsE,(.L_x_23457 - _ZN10layer_norm13ln_fwd_kernelINS_13Kernel_traitsI13__nv_bfloat16S2_S2_S2_fjLj768ELj1ELj4ELj1ELj16ENS_18Kernel_traits_baseILj768ES2_S2_S2_S2_fjLj128EEEEELb1ELb0ELb0ELb1EEEvNS_9FwdParamsE)
        .other          _ZN10layer_norm13ln_fwd_kernelINS_13Kernel_traitsI13__nv_bfloat16S2_S2_S2_fjLj768ELj1ELj4ELj1ELj16ENS_18Kernel_traits_baseILj768ES2_S2_S2_S2_fjLj128EEEEELb1ELb0ELb0ELb1EEEvNS_9FwdParamsE,@"STO_CUDA_ENTRY STV_DEFAULT"
_ZN10layer_norm13ln_fwd_kernelINS_13Kernel_traitsI13__nv_bfloat16S2_S2_S2_fjLj768ELj1ELj4ELj1ELj16ENS_18Kernel_traits_baseILj768ES2_S2_S2_S2_fjLj128EEEEELb1ELb0ELb0ELb1EEEvNS_9FwdParamsE:
.text._ZN10layer_norm13ln_fwd_kernelINS_13Kernel_traitsI13__nv_bfloat16S2_S2_S2_fjLj768ELj1ELj4ELj1ELj16ENS_18Kernel_traits_baseILj768ES2_S2_S2_S2_fjLj128EEEEELb1ELb0ELb0ELb1EEEvNS_9FwdParamsE:
[----:B------:R-:W-:Y:S08]  /*0000*/  LDC R1, c[0x0][0x28] ;  /* 0x00000a00ff017b82 */ /* 0x000ff00000000800 */
[----:B------:R-:W0:Y:S01]  /*0010*/  LDC R0, c[0x0][0x2e8] ;  /* 0x0000ba00ff007b82 */ /* 0x000e220000000800 */
[----:B------:R-:W-:Y:S01]  /*0020*/  ULDC.U8 UR4, c[0x0][0x2f4] ;  /* 0x0000bd0000047ab9 */ /* 0x000fe20000000000 */
[----:B------:R-:W-:Y:S01]  /*0030*/  ULDC.64 UR6, c[0x0][0x2e0] ;  /* 0x0000b80000067ab9 */ /* 0x000fe20000000a00 */
[----:B------:R-:W-:Y:S01]  /*0040*/  ISETP.NE.AND P0, PT, RZ, UR4, PT ;  /* 0x00000004ff007c0c */ /* 0x000fe2000bf05270 */
[----:B------:R-:W-:Y:S01]  /*0050*/  ULDC.64 UR4, c[0x0][0x208] ;  /* 0x0000820000047ab9 */ /* 0x000fe20000000a00 */
[----:B------:R-:W-:-:S03]  /*0060*/  IMAD.U32 R8, RZ, RZ, UR6 ;  /* 0x00000006ff087e24 */ /* 0x000fc6000f8e00ff */
[----:B------:R-:W1:Y:S01]  /*0070*/  LDC R11, c[0x0][0x2ec] ;  /* 0x0000bb00ff0b7b82 */ /* 0x000e620000000800 */
[----:B------:R-:W-:Y:S01]  /*0080*/  IMAD.U32 R9, RZ, RZ, UR7 ;  /* 0x00000007ff097e24 */ /* 0x000fe2000f8e00ff */
[----:B------:R-:W2:Y:S01]  /*0090*/  S2R R69, SR_TID.X ;  /* 0x0000000000457919 */ /* 0x000ea20000002100 */
[----:B------:R-:W2:Y:S01]  /*00a0*/  S2R R14, SR_CTAID.X ;  /* 0x00000000000e7919 */ /* 0x000ea20000002500 */
[----:B------:R-:W-:-:S04]  /*00b0*/  ULDC UR8, c[0x0][0x0] ;  /* 0x0000000000087ab9 */ /* 0x000fc80000000800 */
[----:B------:R-:W3:Y:S01]  /*00c0*/  @P0 LDC R7, c[0x0][0x2f0] ;  /* 0x0000bc00ff070b82 */ /* 0x000ee20000000800 */
[----:B------:R-:W-:Y:S01]  /*00d0*/  ULDC UR10, c[0x0][0x214] ;  /* 0x00008500000a7ab9 */ /* 0x000fe20000000800 */
[----:B------:R-:W4:Y:S01]  /*00e0*/  @P0 LDG.E.64 R2, desc[UR4][R8.64] ;  /* 0x0000000408020981 */ /* 0x000f22000c1e1b00 */
[----:B0-----:R-:W-:Y:S01]  /*00f0*/  @P0 MOV R4, R0 ;  /* 0x0000000000040202 */ /* 0x001fe20000000f00 */
[----:B-1----:R-:W-:-:S06]  /*0100*/  @P0 IMAD.MOV.U32 R5, RZ, RZ, R11 ;  /* 0x000000ffff050224 */ /* 0x002fcc00078e000b */
[----:B------:R-:W3:Y:S01]  /*0110*/  @P0 LDG.E.64 R4, desc[UR4][R4.64] ;  /* 0x0000000404040981 */ /* 0x000ee2000c1e1b00 */
[----:B--2---:R-:W-:Y:S01]  /*0120*/  IMAD R44, R14, UR8, R69 ;  /* 0x000000080e2c7c24 */ /* 0x004fe2000f8e0245 */
[----:B------:R-:W-:Y:S01]  /*0130*/  ULDC.64 UR8, c[0x0][0x2c8] ;  /* 0x0000b20000087ab9 */ /* 0x000fe20000000a00 */
[----:B----4-:R-:W-:Y:S02]  /*0140*/  @P0 R2UR UR6, R2 ;  /* 0x00000000020602ca */ /* 0x010fe400000e0000 */
[----:B------:R-:W-:Y:S02]  /*0150*/  @P0 R2UR UR7, R3 ;  /* 0x00000000030702ca */ /* 0x000fe400000e0000 */
[----:B---3--:R-:W-:-:S05]  /*0160*/  @P0 IADD3 R0, P1, R4, R7, RZ ;  /* 0x0000000704000210 */ /* 0x008fca0007f3e0ff */
[----:B------:R-:W-:Y:S02]  /*0170*/  @P0 IMAD.X R11, RZ, RZ, R5, P1 ;  /* 0x000000ffff0b0224 */ /* 0x000fe400008e0605 */
[----:B------:R-:W-:-:S03]  /*0180*/  IMAD.WIDE.U32 R6, R44, -0x326172a9, RZ ;  /* 0xcd9e8d572c067825 */ /* 0x000fc600078e00ff */
[--C-:B------:R-:W-:Y:S02]  /*0190*/  SHF.R.U64 R3, R0, 0x2, R11.reuse ;  /* 0x0000000200037819 */ /* 0x100fe4000000120b */
        /* <DEDUP_REMOVED lines=15> */
[----:B------:R-:W-:Y:S01]  /*0290*/  UIADD3 UR21, UR7, 0x32370b8f, URZ ;  /* 0x32370b8f07157890 */ /* 0x000fe2000fffe03f */
[----:B------:R-:W-:Y:S02]  /*02a0*/  ISETP.NE.U32.AND P0, PT, RZ, UR8, PT ;  /* 0x00000008ff007c0c */ /* 0x000fe4000bf05070 */
[----:B------:R-:W-:Y:S02]  /*02b0*/  LOP3.LUT R10, R5, UR19, R8, 0x96, !PT ;  /* 0x00000013050a7c12 */ /* 0x000fe4000f8e9608 */
[----:B------:R-:W-:Y:S01]  /*02c0*/  SHF.L.U32 R5, R69, 0x4, RZ ;  /* 0x0000000445057819 */ /* 0x000fe200000006ff */
[----:B------:R-:W-:Y:S01]  /*02d0*/  IMAD.WIDE.U32 R8, R9, -0x2daee0ad, RZ ;  /* 0xd2511f5309087825 */ /* 0x000fe200078e00ff */
[----:B------:R-:W-:Y:S02]  /*02e0*/  ISETP.NE.AND.EX P0, PT, RZ, UR9, PT, P0 ;  /* 0x00000009ff007c0c */ /* 0x000fe4000bf05300 */
[----:B------:R-:W-:-:S02]  /*02f0*/  LOP3.LUT R28, R5, 0x1f0, RZ, 0xc0, !PT ;  /* 0x000001f0051c7812 */ /* 0x000fc400078ec0ff */
[----:B------:R-:W-:Y:S02]  /*0300*/  LOP3.LUT R12, R9, UR21, R4, 0x96, !PT ;  /* 0x00000015090c7c12 */ /* 0x000fe4000f8e9604 */
[----:B------:R-:W-:-:S05]  /*0310*/  IADD3 R4, P1, R28, UR8, RZ ;  /* 0x000000081c047c10 */ /* 0x000fca000ff3e0ff */
[----:B------:R-:W-:Y:S01]  /*0320*/  IMAD.X R5, RZ, RZ, UR9, P1 ;  /* 0x00000009ff057e24 */ /* 0x000fe200088e06ff */
[----:B------:R-:W-:Y:S01]  /*0330*/  UIADD3 UR20, UR6, -0x255992d5, URZ ;  /* 0xdaa66d2b06147890 */ /* 0x000fe2000fffe03f */
[----:B------:R-:W-:Y:S01]  /*0340*/  IMAD.WIDE.U32 R10, R10, -0x326172a9, RZ ;  /* 0xcd9e8d570a0a7825 */ /* 0x000fe200078e00ff */
[----:B------:R-:W-:Y:S02]  /*0350*/  UIADD3 UR22, UR6, 0x78dde6e4, URZ ;  /* 0x78dde6e406167890 */ /* 0x000fe4000fffe03f */
[----:B------:R0:W5:Y:S01]  /*0360*/  @P0 LDG.E.128 R16, desc[UR4][R4.64] ;  /* 0x0000000404100981 */ /* 0x000162000c1e1d00 */
[----:B------:R-:W-:Y:S01]  /*0370*/  IMAD.WIDE.U32 R12, R12, -0x326172a9, RZ ;  /* 0xcd9e8d570c0c7825 */ /* 0x000fe200078e00ff */
[----:B------:R-:W-:Y:S02]  /*0380*/  UIADD3 UR23, UR7, -0x126145ec, URZ ;  /* 0xed9eba1407177890 */ /* 0x000fe4000fffe03f */
[----:B------:R0:W5:Y:S01]  /*0390*/  @P0 LDG.E.128 R20, desc[UR4][R4.64+0x200] ;  /* 0x0002000404140981 */ /* 0x000162000c1e1d00 */
[----:B------:R-:W-:-:S02]  /*03a0*/  UIADD3 UR25, UR7, -0x56f99767, URZ ;  /* 0xa906689907197890 */ /* 0x000fc4000fffe03f */
[----:B------:R-:W-:Y:S01]  /*03b0*/  UIADD3 UR24, UR6, 0x1715609d, URZ ;  /* 0x1715609d06187890 */ /* 0x000fe2000fffe03f */
[----:B------:R0:W5:Y:S01]  /*03c0*/  @P0 LDG.E.128 R24, desc[UR4][R4.64+0x400] ;  /* 0x0004000404180981 */ /* 0x000162000c1e1d00 */
[----:B------:R-:W-:Y:S01]  /*03d0*/  LOP3.LUT R6, R11, UR20, R6, 0x96, !PT ;  /* 0x000000140b067c12 */ /* 0x000fe2000f8e9606 */
[----:B------:R-:W-:Y:S01]  /*03e0*/  UIADD3 UR26, UR6, -0x4ab325aa, URZ ;  /* 0xb54cda56061a7890 */ /* 0x000fe2000fffe03f */
[----:B------:R-:W-:Y:S01]  /*03f0*/  SHF.R.U32.HI R69, RZ, 0x5, R69 ;  /* 0x00000005ff457819 */ /* 0x000fe20000011645 */
[----:B------:R-:W-:Y:S02]  /*0400*/  UIADD3 UR27, UR7, 0x646e171e, URZ ;  /* 0x646e171e071b7890 */ /* 0x000fe4000fffe03f */
[----:B------:R-:W-:Y:S01]  /*0410*/  IMAD.WIDE.U32 R6, R6, -0x2daee0ad, RZ ;  /* 0xd2511f5306067825 */ /* 0x000fe200078e00ff */
[----:B------:R-:W-:Y:S01]  /*0420*/  LOP3.LUT R9, R13, UR22, R10, 0x96, !PT ;  /* 0x000000160d097c12 */ /* 0x000fe2000f8e960a */
[----:B------:R-:W-:Y:S02]  /*0430*/  UIADD3 UR28, UR6, 0x5384540f, URZ ;  /* 0x5384540f061c7890 */ /* 0x000fe4000fffe03f */
[----:B------:R-:W-:Y:S01]  /*0440*/  UIADD3 UR29, UR7, 0x1fd5c5a3, URZ ;  /* 0x1fd5c5a3071d7890 */ /* 0x000fe2000fffe03f */
[----:B------:R-:W-:Y:S01]  /*0450*/  LOP3.LUT R10, R7, UR23, R8, 0x96, !PT ;  /* 0x00000017070a7c12 */ /* 0x000fe2000f8e9608 */
[----:B------:R-:W-:Y:S01]  /*0460*/  IMAD.WIDE.U32 R8, R9, -0x2daee0ad, RZ ;  /* 0xd2511f5309087825 */ /* 0x000fe200078e00ff */
[----:B------:R-:W-:-:S03]  /*0470*/  ULDC.64 UR8, c[0x0][0x260] ;  /* 0x0000980000087ab9 */ /* 0x000fc60000000a00 */
[----:B------:R-:W-:Y:S01]  /*0480*/  IMAD.WIDE.U32 R10, R10, -0x326172a9, RZ ;  /* 0xcd9e8d570a0a7825 */ /* 0x000fe200078e00ff */
[----:B------:R-:W-:-:S04]  /*0490*/  LOP3.LUT R13, R9, UR25, R6, 0x96, !PT ;  /* 0x00000019090d7c12 */ /* 0x000fc8000f8e9606 */
[----:B------:R-:W-:Y:S01]  /*04a0*/  LOP3.LUT R6, R11, UR24, R12, 0x96, !PT ;  /* 0x000000180b067c12 */ /* 0x000fe2000f8e960c */
[----:B------:R-:W-:-:S04]  /*04b0*/  IMAD.WIDE.U32 R12, R13, -0x326172a9, RZ ;  /* 0xcd9e8d570d0c7825 */ /* 0x000fc800078e00ff */
[----:B------:R-:W-:Y:S01]  /*04c0*/  IMAD.WIDE.U32 R6, R6, -0x2daee0ad, RZ ;  /* 0xd2511f5306067825 */ /* 0x000fe200078e00ff */
[----:B------:R-:W-:-:S03]  /*04d0*/  LOP3.LUT R9, R13, UR26, R10, 0x96, !PT ;  /* 0x0000001a0d097c12 */ /* 0x000fc6000f8e960a */
[----:B------:R-:W-:Y:S01]  /*04e0*/  IMAD R69, R14, 0x4, R69 ;  /* 0x000000040e457824 */ /* 0x000fe200078e0245 */
[----:B------:R-:W-:Y:S01]  /*04f0*/  LOP3.LUT R10, R7, UR27, R8, 0x96, !PT ;  /* 0x0000001b070a7c12 */ /* 0x000fe2000f8e9608 */
[----:B------:R-:W-:-:S03]  /*0500*/  IMAD.WIDE.U32 R8, R9, -0x2daee0ad, RZ ;  /* 0xd2511f5309087825 */ /* 0x000fc600078e00ff */
[----:B------:R-:W-:Y:S01]  /*0510*/  ISETP.GE.AND P1, PT, R69, UR10, PT ;  /* 0x0000000a45007c0c */ /* 0x000fe2000bf26270 */
[----:B------:R-:W-:Y:S01]  /*0520*/  IMAD.WIDE.U32 R10, R10, -0x326172a9, RZ ;  /* 0xcd9e8d570a0a7825 */ /* 0x000fe200078e00ff */
[----:B------:R-:W-:-:S04]  /*0530*/  LOP3.LUT R34, R9, UR29, R6, 0x96, !PT ;  /* 0x0000001d09227c12 */ /* 0x000fc8000f8e9606 */
[----:B------:R-:W-:Y:S01]  /*0540*/  LOP3.LUT R87, R11, UR28, R12, 0x96, !PT ;  /* 0x0000001c0b577c12 */ /* 0x000fe2000f8e960c */
[----:B------:R-:W-:Y:S01]  /*0550*/  UIADD3 UR30, UR6, -0xe443238, URZ ;  /* 0xf1bbcdc8061e7890 */ /* 0x000fe2000fffe03f */
[----:B------:R-:W-:Y:S01]  /*0560*/  IADD3 R28, P2, R28, UR8, RZ ;  /* 0x000000081c1c7c10 */ /* 0x000fe2000ff5e0ff */
[----:B------:R-:W-:Y:S01]  /*0570*/  UIADD3 UR31, UR7, -0x24c28bd8, URZ ;  /* 0xdb3d7428071f7890 */ /* 0x000fe2000fffe03f */
[----:B------:R-:W-:Y:S02]  /*0580*/  IMAD.HI.U32 R9, R34, -0x326172a9, RZ ;  /* 0xcd9e8d5722097827 */ /* 0x000fe400078e00ff */
[----:B------:R-:W-:Y:S02]  /*0590*/  IADD3.X R29, RZ, UR9, RZ, P2, !PT ;  /* 0x00000009ff1d7c10 */ /* 0x000fe400097fe4ff */
[----:B------:R-:W-:Y:S01]  /*05a0*/  IMAD.HI.U32 R7, R87, -0x2daee0ad, RZ ;  /* 0xd2511f5357077827 */ /* 0x000fe200078e00ff */
[----:B------:R-:W-:-:S04]  /*05b0*/  LOP3.LUT R94, R9, UR30, R10, 0x96, !PT ;  /* 0x0000001e095e7c12 */ /* 0x000fc8000f8e960a */
[----:B------:R-:W-:Y:S01]  /*05c0*/  LOP3.LUT R88, R7, UR31, R8, 0x96, !PT ;  /* 0x0000001f07587c12 */ /* 0x000fe2000f8e9608 */
[----:B0-----:R-:W-:Y:S06]  /*05d0*/  @P1 EXIT ;  /* 0x000000000000194d */ /* 0x001fec0003800000 */
        /* <DEDUP_REMOVED lines=10> */
[----:B------:R-:W-:Y:S01]  /*0680*/  IMAD.U32 R67, R16, 0x10000, RZ ;  /* 0x0001000010437824 */ /* 0x000fe200078e00ff */
[C---:B------:R-:W-:Y:S01]  /*0690*/  PRMT R16, R17.reuse, 0x7632, R16 ;  /* 0x0000763211107816 */ /* 0x040fe20000000010 */
[----:B------:R-:W-:Y:S01]  /*06a0*/  IMAD.U32 R68, R17, 0x10000, RZ ;  /* 0x0001000011447824 */ /* 0x000fe200078e00ff */
[C---:B------:R-:W-:Y:S01]  /*06b0*/  PRMT R17, R18.reuse, 0x7632, R17 ;  /* 0x0000763212117816 */ /* 0x040fe20000000011 */
[----:B------:R-:W-:Y:S01]  /*06c0*/  UIADD3 UR32, UR6, -0x700cb87f, URZ ;  /* 0x8ff3478106207890 */ /* 0x000fe2000fffe03f */
[----:B------:R-:W-:Y:S01]  /*06d0*/  SHF.L.U32 R65, R18, 0x10, RZ ;  /* 0x0000001012417819 */ /* 0x000fe200000006ff */
[----:B------:R-:W-:Y:S01]  /*06e0*/  IMAD.U32 R66, R19, 0x10000, RZ ;  /* 0x0001000013427824 */ /* 0x000fe200078e00ff */
[C---:B0-----:R-:W-:Y:S01]  /*06f0*/  PRMT R28, R21.reuse, 0x7632, R28 ;  /* 0x00007632151c7816 */ /* 0x041fe2000000001c */
[----:B------:R-:W-:Y:S01]  /*0700*/  IMAD.HI.U32 R86, R88, -0x326172a9, RZ ;  /* 0xcd9e8d5758567827 */ /* 0x000fe200078e00ff */
[----:B------:R-:W-:Y:S01]  /*0710*/  SHF.L.U32 R64, R21, 0x10, RZ ;  /* 0x0000001015407819 */ /* 0x000fe200000006ff */
[----:B------:R-:W-:Y:S01]  /*0720*/  UIADD3 UR33, UR7, -0x695add53, URZ ;  /* 0x96a522ad07217890 */ /* 0x000fe2000fffe03f */
[----:B------:R-:W-:Y:S01]  /*0730*/  PRMT R18, R19, 0x7632, R18 ;  /* 0x0000763213127816 */ /* 0x000fe20000000012 */
[----:B------:R-:W-:Y:S01]  /*0740*/  IMAD R21, R34, -0x326172a9, RZ ;  /* 0xcd9e8d5722157824 */ /* 0x000fe200078e02ff */
[----:B------:R-:W-:Y:S01]  /*0750*/  PRMT R19, R20, 0x7632, R19 ;  /* 0x0000763214137816 */ /* 0x000fe20000000013 */
[----:B------:R-:W-:Y:S01]  /*0760*/  IMAD R87, R87, -0x2daee0ad, RZ ;  /* 0xd2511f5357577824 */ /* 0x000fe200078e02ff */
[----:B------:R-:W-:Y:S01]  /*0770*/  PRMT R29, R22, 0x7632, R29 ;  /* 0x00007632161d7816 */ /* 0x000fe2000000001d */
[----:B------:R-:W-:Y:S01]  /*0780*/  IMAD.WIDE.U32 R94, R94, -0x2daee0ad, RZ ;  /* 0xd2511f535e5e7825 */ /* 0x000fe200078e00ff */
[----:B------:R-:W-:Y:S01]  /*0790*/  PRMT R31, R23, 0x7632, R31 ;  /* 0x00007632171f7816 */ /* 0x000fe2000000001f */
[----:B------:R-:W-:Y:S01]  /*07a0*/  ULDC.64 UR8, c[0x0][0x270] ;  /* 0x00009c0000087ab9 */ /* 0x000fe20000000a00 */
[----:B------:R-:W-:Y:S01]  /*07b0*/  PRMT R33, R25, 0x7632, R33 ;  /* 0x0000763219217816 */ /* 0x000fe20000000021 */
[----:B------:R-:W-:Y:S01]  /*07c0*/  IMAD.U32 R63, R20, 0x10000, RZ ;  /* 0x00010000143f7824 */ /* 0x000fe200078e00ff */
[----:B------:R-:W-:Y:S01]  /*07d0*/  PRMT R34, R26, 0x7632, R34 ;  /* 0x000076321a227816 */ /* 0x000fe20000000022 */
[----:B------:R-:W-:Y:S01]  /*07e0*/  IMAD.U32 R61, R22, 0x10000, RZ ;  /* 0x00010000163d7824 */ /* 0x000fe200078e00ff */
[----:B------:R-:W-:Y:S01]  /*07f0*/  PRMT R32, R24, 0x7632, R32 ;  /* 0x0000763218207816 */ /* 0x000fe20000000020 */
[----:B------:R-:W-:Y:S01]  /*0800*/  IMAD.U32 R62, R23, 0x10000, RZ ;  /* 0x00010000173e7824 */ /* 0x000fe200078e00ff */
[C---:B------:R-:W-:Y:S01]  /*0810*/  PRMT R35, R27.reuse, 0x7632, R35 ;  /* 0x000076321b237816 */ /* 0x040fe20000000023 */
[----:B------:R-:W-:Y:S01]  /*0820*/  IMAD.U32 R57, R26, 0x10000, RZ ;  /* 0x000100001a397824 */ /* 0x000fe200078e00ff */
[----:B------:R-:W-:Y:S01]  /*0830*/  SHF.L.U32 R59, R24, 0x10, RZ ;  /* 0x00000010183b7819 */ /* 0x000fe200000006ff */
[----:B------:R-:W-:Y:S01]  /*0840*/  HFMA2.MMA R24, -RZ, RZ, 0, 0 ;  /* 0x00000000ff187435 */ /* 0x000fe200000001ff */
[----:B------:R-:W-:Y:S01]  /*0850*/  SHF.L.U32 R58, R27, 0x10, RZ ;  /* 0x000000101b3a7819 */ /* 0x000fe200000006ff */
[----:B------:R-:W-:Y:S01]  /*0860*/  BSSY B0, `(.L_x_830) ;  /* 0x000098a000007945 */ /* 0x000fe20003800000 */
[----:B------:R-:W-:Y:S01]  /*0870*/  LOP3.LUT R86, R86, UR32, R21, 0x96, !PT ;  /* 0x0000002056567c12 */ /* 0x000fe2000f8e9615 */
[----:B------:R-:W-:Y:S01]  /*0880*/  IMAD.U32 R60, R25, 0x10000, RZ ;  /* 0x00010000193c7824 */ /* 0x000fe200078e00ff */
[----:B------:R-:W-:Y:S01]  /*0890*/  UISETP.NE.U32.AND UP0, UPT, UR8, URZ, UPT ;  /* 0x0000003f0800728c */ /* 0x000fe2000bf05070 */
[----:B------:R-:W-:Y:S01]  /*08a0*/  IMAD.MOV.U32 R27, RZ, RZ, R3 ;  /* 0x000000ffff1b7224 */ /* 0x000fe200078e0003 */
[----:B------:R-:W-:Y:S01]  /*08b0*/  LOP3.LUT R109, R0, 0x3, RZ, 0xc0, !PT ;  /* 0x00000003006d7812 */ /* 0x000fe200078ec0ff */
[----:B------:R-:W-:Y:S01]  /*08c0*/  IMAD.MOV.U32 R26, RZ, RZ, R2 ;  /* 0x000000ffff1a7224 */ /* 0x000fe200078e0002 */
[----:B------:R-:W-:Y:S01]  /*08d0*/  SHF.L.U32 R23, R17, 0x10, RZ ;  /* 0x0000001011177819 */ /* 0x000fe200000006ff */
[----:B------:R-:W-:Y:S01]  /*08e0*/  IMAD.U32 R22, R16, 0x10000, RZ ;  /* 0x0001000010167824 */ /* 0x000fe200078e00ff */
[----:B------:R-:W-:Y:S01]  /*08f0*/  LOP3.LUT R87, R95, UR33, R87, 0x96, !PT ;  /* 0x000000215f577c12 */ /* 0x000fe2000f8e9657 */
[----:B------:R-:W-:Y:S01]  /*0900*/  IMAD.U32 R20, R18, 0x10000, RZ ;  /* 0x0001000012147824 */ /* 0x000fe200078e00ff */
[----:B------:R-:W-:Y:S01]  /*0910*/  SHF.L.U32 R18, R28, 0x10, RZ ;  /* 0x000000101c127819 */ /* 0x000fe200000006ff */
[----:B------:R-:W-:Y:S01]  /*0920*/  IMAD.U32 R21, R19, 0x10000, RZ ;  /* 0x0001000013157824 */ /* 0x000fe200078e00ff */
[----:B------:R-:W-:Y:S01]  /*0930*/  SHF.L.U32 R17, R32, 0x10, RZ ;  /* 0x0000001020117819 */ /* 0x000fe200000006ff */
[----:B------:R-:W-:Y:S01]  /*0940*/  IMAD R88, R88, -0x326172a9, RZ ;  /* 0xcd9e8d5758587824 */ /* 0x000fe200078e02ff */
[----:B------:R-:W-:Y:S01]  /*0950*/  ULDC.U8 UR8, c[0x0][0x2a0] ;  /* 0x0000a80000087ab9 */ /* 0x000fe20000000000 */
[----:B------:R-:W-:Y:S01]  /*0960*/  IMAD.U32 R25, R30, 0x10000, RZ ;  /* 0x000100001e197824 */ /* 0x000fe200078e00ff */
[----:B------:R-:W-:Y:S01]  /*0970*/  UISETP.NE.AND.EX UP0, UPT, UR9, URZ, UPT, UP0 ;  /* 0x0000003f0900728c */ /* 0x000fe2000bf05300 */
[----:B------:R-:W-:Y:S01]  /*0980*/  IMAD.U32 R19, R29, 0x10000, RZ ;  /* 0x000100001d137824 */ /* 0x000fe200078e00ff */
[----:B------:R-:W-:Y:S01]  /*0990*/  ULDC UR10, c[0x0][0x218] ;  /* 0x00008600000a7ab9 */ /* 0x000fe20000000800 */
[----:B------:R-:W-:Y:S01]  /*09a0*/  IMAD.U32 R16, R31, 0x10000, RZ ;  /* 0x000100001f107824 */ /* 0x000fe200078e00ff */
[----:B------:R-:W-:Y:S01]  /*09b0*/  ULDC UR11, c[0x0][0x2d8] ;  /* 0x0000b600000b7ab9 */ /* 0x000fe20000000800 */
[----:B------:R-:W-:Y:S01]  /*09c0*/  UISETP.NE.AND UP1, UPT, UR8, URZ, UPT ;  /* 0x0000003f0800728c */ /* 0x000fe2000bf25270 */
[----:B------:R-:W-:Y:S01]  /*09d0*/  ULDC.64 UR12, c[0x0][0x230] ;  /* 0x00008c00000c7ab9 */ /* 0x000fe20000000a00 */
[----:B------:R-:W-:Y:S01]  /*09e0*/  ULDC.64 UR14, c[0x0][0x2b8] ;  /* 0x0000ae00000e7ab9 */ /* 0x000fe20000000a00 */
[C---:B--2---:R-:W-:Y:S01]  /*09f0*/  PRMT R36, R12.reuse, 0x7632, R36 ;  /* 0x000076320c247816 */ /* 0x044fe20000000024 */
[----:B------:R-:W-:Y:S01]  /*0a00*/  IMAD.U32 R56, R12, 0x10000, RZ ;  /* 0x000100000c387824 */ /* 0x000fe200078e00ff */
[----:B------:R-:W-:Y:S01]  /*0a10*/  PRMT R38, R14, 0x7632, R38 ;  /* 0x000076320e267816 */ /* 0x000fe20000000026 */
[----:B------:R-:W-:Y:S01]  /*0a20*/  IMAD.U32 R55, R13, 0x10000, RZ ;  /* 0x000100000d377824 */ /* 0x000fe200078e00ff */
[----:B---3--:R-:W-:Y:S01]  /*0a30*/  PRMT R40, R8, 0x7632, R40 ;  /* 0x0000763208287816 */ /* 0x008fe20000000028 */
[----:B------:R-:W-:Y:S01]  /*0a40*/  IMAD.U32 R53, R15, 0x10000, RZ ;  /* 0x000100000f357824 */ /* 0x000fe200078e00ff */
[----:B------:R-:W-:Y:S01]  /*0a50*/  PRMT R42, R10, 0x7632, R42 ;  /* 0x000076320a2a7816 */ /* 0x000fe2000000002a */
[----:B------:R-:W-:Y:S01]  /*0a60*/  IMAD.U32 R52, R8, 0x10000, RZ ;  /* 0x0001000008347824 */ /* 0x000fe200078e00ff */
[----:B----4-:R-:W-:Y:S01]  /*0a70*/  PRMT R70, R4, 0x7632, R70 ;  /* 0x0000763204467816 */ /* 0x010fe20000000046 */
[----:B------:R-:W-:Y:S01]  /*0a80*/  IMAD.U32 R50, R10, 0x10000, RZ ;  /* 0x000100000a327824 */ /* 0x000fe200078e00ff */
[C---:B------:R-:W-:Y:S01]  /*0a90*/  PRMT R72, R6.reuse, 0x7632, R72 ;  /* 0x0000763206487816 */ /* 0x040fe20000000048 */
        /* <DEDUP_REMOVED lines=27> */
[----:B------:R-:W-:-:S07]  /*0c50*/  SHF.L.U32 R0, R73, 0x10, RZ ;  /* 0x0000001049007819 */ /* 0x000fce00000006ff */
.L_x_1000:
[----:B0-----:R-:W0:Y:S01]  /*0c60*/  S2R R70, SR_TID.X ;  /* 0x0000000000467919 */ /* 0x001e220000002100 */
[----:B------:R-:W-:Y:S01]  /*0c70*/  ISETP.NE.U32.AND P0, PT, RZ, UR12, PT ;  /* 0x0000000cff007c0c */ /* 0x000fe2000bf05070 */
[----:B------:R-:W1:Y:S01]  /*0c80*/  LDC.64 R100, c[0x0][0x220] ;  /* 0x00008800ff647b82 */ /* 0x000e620000000a00 */
[----:B------:R-:W-:Y:S01]  /*0c90*/  IMAD R32, R69, UR10, RZ ;  /* 0x0000000a45207c24 */ /* 0x000fe2000f8e02ff */
[----:B------:R-:W-:Y:S01]  /*0ca0*/  PLOP3.LUT P1, PT, PT, PT, UP0, 0x80, 0x0 ;  /* 0x000000000000781c */ /* 0x000fe20003f2f008 */
[----:B------:R-:W-:Y:S01]  /*0cb0*/  IMAD.MOV.U32 R38, RZ, RZ, 0x2 ;  /* 0x00000002ff267424 */ /* 0x000fe200078e00ff */
[----:B------:R-:W-:Y:S01]  /*0cc0*/  ISETP.NE.AND.EX P0, PT, RZ, UR13, PT, P0 ;  /* 0x0000000dff007c0c */ /* 0x000fe2000bf05300 */
[----:B------:R-:W-:Y:S01]  /*0cd0*/  @UP0 ULDC.64 UR8, c[0x0][0x270] ;  /* 0x00009c0000080ab9 */ /* 0x000fe20000000a00 */
[----:B------:R-:W-:Y:S02]  /*0ce0*/  SHF.R.S32.HI R33, RZ, 0x1f, R32 ;  /* 0x0000001fff217819 */ /* 0x000fe40000011420 */
[----:B------:R-:W-:-:S02]  /*0cf0*/  PLOP3.LUT P2, PT, PT, PT, UP0, 0x80, 0x0 ;  /* 0x000000000000781c */ /* 0x000fc40003f4f008 */
[----:B------:R-:W-:-:S05]  /*0d00*/  LEA.HI R33, R33, R32, RZ, 0x3 ;  /* 0x0000002021217211 */ /* 0x000fca00078f18ff */
[----:B------:R-:W-:Y:S02]  /*0d10*/  @P1 IMAD.WIDE R38, R69, R38, UR8 ;  /* 0x0000000845261e25 */ /* 0x000fe4000f8e0226 */
[----:B------:R-:W2:Y:S04]  /*0d20*/  @P0 LDC.64 R36, c[0x0][0x230] ;  /* 0x00008c00ff240b82 */ /* 0x000ea80000000a00 */
[----:B------:R-:W3:Y:S01]  /*0d30*/  @P2 LDG.E.U16 R38, desc[UR4][R38.64] ;  /* 0x0000000426262981 */ /* 0x000ee2000c1e1500 */
[----:B0-----:R-:W-:-:S04]  /*0d40*/  LOP3.LUT R70, R70, 0x1f, RZ, 0xc0, !PT ;  /* 0x0000001f46467812 */ /* 0x001fc800078ec0ff */
[----:B------:R-:W-:-:S05]  /*0d50*/  LEA.HI.SX32 R73, R33, R70, 0x1d ;  /* 0x0000004621497211 */ /* 0x000fca00078feaff */
[----:B-1----:R-:W-:-:S04]  /*0d60*/  IMAD.WIDE.U32 R32, R73, 0x10, R100 ;  /* 0x0000001049207825 */ /* 0x002fc800078e0064 */
[----:B--2---:R-:W-:Y:S02]  /*0d70*/  @P0 IMAD.WIDE.U32 R36, R73, 0x10, R36 ;  /* 0x0000001049240825 */ /* 0x004fe400078e0024 */
[----:B------:R-:W5:Y:S04]  /*0d80*/  LDG.E.128 R32, desc[UR4][R32.64] ;  /* 0x0000000420207981 */ /* 0x000f68000c1e1d00 */
[----:B------:R0:W5:Y:S01]  /*0d90*/  @P0 LDG.E.128 R28, desc[UR4][R36.64] ;  /* 0x00000004241c0981 */ /* 0x000162000c1e1d00 */
[----:B------:R-:W-:Y:S02]  /*0da0*/  ISETP.NE.AND P1, PT, R109, 0x1, PT ;  /* 0x000000016d00780c */ /* 0x000fe40003f25270 */
[----:B------:R-:W-:Y:S01]  /*0db0*/  PLOP3.LUT P2, PT, PT, PT, UP0, 0x80, 0x0 ;  /* 0x000000000000781c */ /* 0x000fe20003f4f008 */
[----:B------:R-:W-:Y:S01]  /*0dc0*/  BSSY B1, `(.L_x_831) ;  /* 0x000000e000017945 */ /* 0x000fe20003800000 */
[----:B------:R-:W-:-:S02]  /*0dd0*/  MOV R85, 0x3f800000 ;  /* 0x3f80000000557802 */ /* 0x000fc40000000f00 */
[----:B------:R-:W-:-:S09]  /*0de0*/  IADD3 R42, R109, 0x1, RZ ;  /* 0x000000016d2a7810 */ /* 0x000fd20007ffe0ff */
[----:B---3--:R-:W-:Y:S01]  /*0df0*/  @P2 IMAD.U32 R85, R38, 0x10000, RZ ;  /* 0x0001000026552824 */ /* 0x008fe200078e00ff */
[----:B0-----:R-:W-:Y:S06]  /*0e00*/  @!P1 BRA `(.L_x_832) ;  /* 0x0000000000209947 */ /* 0x001fec0003800000 */
        /* <DEDUP_REMOVED lines=8> */
.L_x_832:
[----:B------:R-:W-:-:S07]  /*0e90*/  MOV R71, R88 ;  /* 0x0000005800477202 */ /* 0x000fce0000000f00 */
.L_x_833:
[----:B------:R-:W-:Y:S05]  /*0ea0*/  BSYNC B1 ;  /* 0x0000000000017941 */ /* 0x000fea0003800000 */
.L_x_831:
        /* <DEDUP_REMOVED lines=16> */
.L_x_837:
[----:B------:R-:W-:Y:S05]  /*0fb0*/  BSYNC B2 ;  /* 0x0000000000027941 */ /* 0x000fea0003800000 */
.L_x_836:
        /* <DEDUP_REMOVED lines=33> */
[----:B------:R-:W-:Y:S01]  /*11d0*/  IMAD.WIDE.U32 R36, R36, -0x2daee0ad, RZ ;  /* 0xd2511f5324247825 */ /* 0x000fe200078e00ff */
[----:B------:R-:W-:-:S03]  /*11e0*/  HFMA2.MMA R42, -RZ, RZ, 0, 0 ;  /* 0x00000000ff2a7435 */ /* 0x000fc600000001ff */
[----:B------:R-:W-:Y:S01]  /*11f0*/  IMAD.WIDE.U32 R86, R86, -0x326172a9, RZ ;  /* 0xcd9e8d5756567825 */ /* 0x000fe200078e00ff */
[----:B------:R-:W-:-:S04]  /*1200*/  LOP3.LUT R88, R37, UR31, R40, 0x96, !PT ;  /* 0x0000001f25587c12 */ /* 0x000fc8000f8e9628 */
[----:B------:R-:W-:Y:S01]  /*1210*/  LOP3.LUT R94, R87, UR30, R38, 0x96, !PT ;  /* 0x0000001e575e7c12 */ /* 0x000fe2000f8e9626 */
[----:B------:R-:W-:-:S04]  /*1220*/  IMAD.WIDE.U32 R88, R88, -0x326172a9, RZ ;  /* 0xcd9e8d5758587825 */ /* 0x000fc800078e00ff */
[----:B------:R-:W-:Y:S01]  /*1230*/  IMAD.WIDE.U32 R94, R94, -0x2daee0ad, RZ ;  /* 0xd2511f535e5e7825 */ /* 0x000fe200078e00ff */
[----:B------:R-:W-:-:S04]  /*1240*/  LOP3.LUT R86, R89, UR32, R86, 0x96, !PT ;  /* 0x0000002059567c12 */ /* 0x000fc8000f8e9656 */
[----:B------:R-:W-:-:S07]  /*1250*/  LOP3.LUT R87, R95, UR33, R36, 0x96, !PT ;  /* 0x000000215f577c12 */ /* 0x000fce000f8e9624 */
.L_x_835:
[----:B------:R-:W-:Y:S05]  /*1260*/  BSYNC B1 ;  /* 0x0000000000017941 */ /* 0x000fea0003800000 */
.L_x_834:
[----:B------:R-:W0:Y:S01]  /*1270*/  LDC R84, c[0x0][0x298] ;  /* 0x0000a600ff547b82 */ /* 0x000e220000000800 */
[----:B------:R-:W-:Y:S01]  /*1280*/  I2FP.F32.U32 R37, R71 ;  /* 0x0000004700257245 */ /* 0x000fe20000201000 */
[----:B------:R-:W-:Y:S01]  /*1290*/  IMAD.MOV.U32 R80, RZ, RZ, 0x2f800000 ;  /* 0x2f800000ff507424 */ /* 0x000fe200078e00ff */
[----:B-----5:R-:W-:Y:S01]  /*12a0*/  SHF.L.U32 R36, R32, 0x10, RZ ;  /* 0x0000001020247819 */ /* 0x020fe200000006ff */
[----:B------:R-:W-:Y:S01]  /*12b0*/  BSSY B1, `(.L_x_838) ;  /* 0x0000017000017945 */ /* 0x000fe20003800000 */
[----:B------:R-:W-:Y:S01]  /*12c0*/  ISETP.NE.AND P1, PT, R42, 0x1, PT ;  /* 0x000000012a00780c */ /* 0x000fe20003f25270 */
[----:B------:R-:W-:Y:S01]  /*12d0*/  FFMA.FTZ R37, R37, R80, 1.1641532182693481445e-10 ;  /* 0x2f00000025257423 */ /* 0x000fe20000010050 */
[----:B------:R-:W-:Y:S01]  /*12e0*/  PRMT R32, R32, 0x7632, R32 ;  /* 0x0000763220207816 */ /* 0x000fe20000000020 */
[----:B------:R-:W1:Y:S01]  /*12f0*/  LDC R82, c[0x0][0x294] ;  /* 0x0000a500ff527b82 */ /* 0x000e620000000800 */
[----:B------:R-:W-:Y:S01]  /*1300*/  FMUL.FTZ R39, R36, R85 ;  /* 0x0000005524277220 */ /* 0x000fe20000410000 */
[----:B------:R-:W-:-:S03]  /*1310*/  @P0 IMAD.U32 R36, R28, 0x10000, RZ ;  /* 0x000100001c240824 */ /* 0x000fc600078e00ff */
[----:B0-----:R-:W-:Y:S01]  /*1320*/  FMUL.FTZ R39, R39, R84 ;  /* 0x0000005427277220 */ /* 0x001fe20000410000 */
[----:B-1----:R-:W-:-:S04]  /*1330*/  FSETP.GTU.FTZ.AND P2, PT, R37, R82, PT ;  /* 0x000000522500720b */ /* 0x002fc80003f5c000 */
[----:B------:R-:W-:Y:S02]  /*1340*/  FSEL R71, R39, RZ, !P2 ;  /* 0x000000ff27477208 */ /* 0x000fe40005000000 */
[----:B------:R-:W-:-:S03]  /*1350*/  P2R R40, PR, RZ, 0x4 ;  /* 0x00000004ff287803 */ /* 0x000fc60000000000 */
[----:B------:R-:W-:Y:S01]  /*1360*/  @P0 FADD.FTZ R71, R71, R36 ;  /* 0x0000002447470221 */ /* 0x000fe20000010000 */
[----:B------:R-:W-:Y:S01]  /*1370*/  IADD3 R36, R42, 0x1, RZ ;  /* 0x000000012a247810 */ /* 0x000fe20007ffe0ff */
        /* <DEDUP_REMOVED lines=9> */
.L_x_839:
[----:B------:R-:W-:-:S07]  /*1410*/  MOV R41, R88 ;  /* 0x0000005800297202 */ /* 0x000fce0000000f00 */
.L_x_840:
[----:B------:R-:W-:Y:S05]  /*1420*/  BSYNC B1 ;  /* 0x0000000000017941 */ /* 0x000fea0003800000 */
.L_x_838:
        /* <DEDUP_REMOVED lines=16> */
.L_x_844:
[----:B------:R-:W-:Y:S05]  /*1530*/  BSYNC B2 ;  /* 0x0000000000027941 */ /* 0x000fea0003800000 */
.L_x_843:
        /* <DEDUP_REMOVED lines=41> */
[----:B------:R-:W-:-:S11]  /*17d0*/  HFMA2.MMA R36, -RZ, RZ, 0, 0 ;  /* 0x00000000ff247435 */ /* 0x000fd600000001ff */
.L_x_842:
[----:B------:R-:W-:Y:S05]  /*17e0*/  BSYNC B1 ;  /* 0x0000000000017941 */ /* 0x000fea0003800000 */
.L_x_841:
        /* <DEDUP_REMOVED lines=23> */
.L_x_846:
[----:B------:R-:W-:-:S07]  /*1960*/  IMAD.MOV.U32 R32, RZ, RZ, R88 ;  /* 0x000000ffff207224 */ /* 0x000fce00078e0058 */
.L_x_847:
[----:B------:R-:W-:Y:S05]  /*1970*/  BSYNC B1 ;  /* 0x0000000000017941 */ /* 0x000fea0003800000 */
.L_x_845:
        /* <DEDUP_REMOVED lines=16> */
.L_x_851:
[----:B------:R-:W-:Y:S05]  /*1a80*/  BSYNC B2 ;  /* 0x0000000000027941 */ /* 0x000fea0003800000 */
.L_x_850:
        /* <DEDUP_REMOVED lines=41> */
[----:B------:R-:W-:-:S07]  /*1d20*/  LOP3.LUT R87, R95, UR33, R36, 0x96, !PT ;  /* 0x000000215f577c12 */ /* 0x000fce000f8e9624 */
.L_x_849:
[----:B------:R-:W-:Y:S05]  /*1d30*/  BSYNC B1 ;  /* 0x0000000000017941 */ /* 0x000fea0003800000 */
.L_x_848:
[----:B------:R-:W-:Y:S01]  /*1d40*/  I2FP.F32.U32 R37, R32 ;  /* 0x0000002000257245 */ /* 0x000fe20000201000 */
[----:B------:R-:W-:Y:S01]  /*1d50*/  BSSY B1, `(.L_x_852) ;  /* 0x0000016000017945 */ /* 0x000fe20003800000 */
[----:B------:R-:W-:Y:S02]  /*1d60*/  SHF.L.U32 R32, R33, 0x10, RZ ;  /* 0x0000001021207819 */ /* 0x000fe400000006ff */
[----:B------:R-:W-:Y:S01]  /*1d70*/  ISETP.NE.AND P2, PT, R38, 0x1, PT ;  /* 0x000000012600780c */ /* 0x000fe20003f45270 */
[----:B------:R-:W-:Y:S01]  /*1d80*/  FFMA.FTZ R37, R37, R80, 1.1641532182693481445e-10 ;  /* 0x2f00000025257423 */ /* 0x000fe20000010050 */
[----:B------:R-:W-:Y:S01]  /*1d90*/  PRMT R75, R33, 0x7632, R75 ;  /* 0x00007632214b7816 */ /* 0x000fe2000000004b */
        /* <DEDUP_REMOVED lines=16> */
.L_x_853:
[----:B------:R-:W-:-:S07]  /*1ea0*/  MOV R76, R88 ;  /* 0x00000058004c7202 */ /* 0x000fce0000000f00 */
.L_x_854:
[----:B------:R-:W-:Y:S05]  /*1eb0*/  BSYNC B1 ;  /* 0x0000000000017941 */ /* 0x000fea0003800000 */
.L_x_852:
        /* <DEDUP_REMOVED lines=16> */
.L_x_858:
[----:B------:R-:W-:Y:S05]  /*1fc0*/  BSYNC B2 ;  /* 0x0000000000027941 */ /* 0x000fea0003800000 */
.L_x_857:
        /* <DEDUP_REMOVED lines=41> */
[----:B------:R-:W-:-:S07]  /*2260*/  LOP3.LUT R87, R95, UR33, R32, 0x96, !PT ;  /* 0x000000215f577c12 */ /* 0x000fce000f8e9620 */
.L_x_856:
[----:B------:R-:W-:Y:S05]  /*2270*/  BSYNC B1 ;  /* 0x0000000000017941 */ /* 0x000fea0003800000 */
.L_x_855:
        /* <DEDUP_REMOVED lines=22> */
.L_x_860:
[----:B------:R-:W-:-:S07]  /*23e0*/  IMAD.MOV.U32 R75, RZ, RZ, R88 ;  /* 0x000000ffff4b7224 */ /* 0x000fce00078e0058 */
.L_x_861:
[----:B------:R-:W-:Y:S05]  /*23f0*/  BSYNC B1 ;  /* 0x0000000000017941 */ /* 0x000fea0003800000 */
.L_x_859:
        /* <DEDUP_REMOVED lines=16> */
.L_x_865:
[----:B------:R-:W-:Y:S05]  /*2500*/  BSYNC B2 ;  /* 0x0000000000027941 */ /* 0x000fea0003800000 */
.L_x_864:
        /* <DEDUP_REMOVED lines=40> */
[----:B------:R-:W-:-:S04]  /*2790*/  LOP3.LUT R86, R89, UR32, R86, 0x96, !PT ;  /* 0x0000002059567c12 */ /* 0x000fc8000f8e9656 */
[----:B------:R-:W-:-:S07]  /*27a0*/  LOP3.LUT R87, R95, UR33, R32, 0x96, !PT ;  /* 0x000000215f577c12 */ /* 0x000fce000f8e9620 */
.L_x_863:
[----:B------:R-:W-:Y:S05]  /*27b0*/  BSYNC B1 ;  /* 0x0000000000017941 */ /* 0x000fea0003800000 */
.L_x_862:
        /* <DEDUP_REMOVED lines=22> */
.L_x_867:
[----:B------:R-:W-:-:S07]  /*2920*/  MOV R75, R88 ;  /* 0x00000058004b7202 */ /* 0x000fce0000000f00 */
.L_x_868:
[----:B------:R-:W-:Y:S05]  /*2930*/  BSYNC B1 ;  /* 0x0000000000017941 */ /* 0x000fea0003800000 */
.L_x_866:
        /* <DEDUP_REMOVED lines=16> */
.L_x_872:
[----:B------:R-:W-:Y:S05]  /*2a40*/  BSYNC B2 ;  /* 0x0000000000027941 */ /* 0x000fea0003800000 */
.L_x_871:
        /* <DEDUP_REMOVED lines=42> */
.L_x_870:
[----:B------:R-:W-:Y:S05]  /*2cf0*/  BSYNC B1 ;  /* 0x0000000000017941 */ /* 0x000fea0003800000 */
.L_x_869:
[----:B------:R-:W-:Y:S01]  /*2d00*/  I2FP.F32.U32 R33, R75 ;  /* 0x0000004b00217245 */ /* 0x000fe20000201000 */
[----:B------:R-:W-:Y:S01]  /*2d10*/  IMAD.U32 R34, R34, 0x10000, RZ ;  /* 0x0001000022227824 */ /* 0x000fe200078e00ff */
[----:B------:R-:W-:Y:S01]  /*2d20*/  ISETP.NE.AND P5, PT, R36, 0x1, PT ;  /* 0x000000012400780c */ /* 0x000fe20003fa5270 */
[----:B------:R-:W-:Y:S01]  /*2d30*/  BSSY B1, `(.L_x_873) ;  /* 0x0000014000017945 */ /* 0x000fe20003800000 */
[----:B------:R-:W-:Y:S01]  /*2d40*/  @P0 PRMT R32, R30, 0x7632, R32 ;  /* 0x000076321e200816 */ /* 0x000fe20000000020 */
[----:B------:R-:W-:Y:S01]  /*2d50*/  FFMA.FTZ R33, R33, R80, 1.1641532182693481445e-10 ;  /* 0x2f00000021217423 */ /* 0x000fe20000010050 */
[----:B------:R-:W-:Y:S01]  /*2d60*/  FMUL.FTZ R37, R34, R85 ;  /* 0x0000005522257220 */ /* 0x000fe20000410000 */
[----:B------:R-:W-:Y:S01]  /*2d70*/  VIADD R38, R36, 0x1 ;  /* 0x0000000124267836 */ /* 0x000fe20000000000 */
[----:B------:R-:W-:Y:S02]  /*2d80*/  @P0 SHF.L.U32 R32, R32, 0x10, RZ ;  /* 0x0000001020200819 */ /* 0x000fe400000006ff */
[----:B------:R-:W-:Y:S01]  /*2d90*/  FMUL.FTZ R37, R37, R84 ;  /* 0x0000005425257220 */ /* 0x000fe20000410000 */
[----:B------:R-:W-:-:S04]  /*2da0*/  FSETP.GTU.FTZ.AND P4, PT, R33, R82, PT ;  /* 0x000000522100720b */ /* 0x000fc80003f9c000 */
        /* <DEDUP_REMOVED lines=11> */
.L_x_874:
[----:B------:R-:W-:-:S07]  /*2e60*/  IMAD.MOV.U32 R34, RZ, RZ, R88 ;  /* 0x000000ffff227224 */ /* 0x000fce00078e0058 */
.L_x_875:
[----:B------:R-:W-:Y:S05]  /*2e70*/  BSYNC B1 ;  /* 0x0000000000017941 */ /* 0x000fea0003800000 */
.L_x_873:
        /* <DEDUP_REMOVED lines=16> */
.L_x_879:
[----:B------:R-:W-:Y:S05]  /*2f80*/  BSYNC B2 ;  /* 0x0000000000027941 */ /* 0x000fea0003800000 */
.L_x_878:
        /* <DEDUP_REMOVED lines=42> */
.L_x_877:
[----:B------:R-:W-:Y:S05]  /*3230*/  BSYNC B1 ;  /* 0x0000000000017941 */ /* 0x000fea0003800000 */
.L_x_876:
[----:B------:R-:W-:Y:S01]  /*3240*/  I2FP.F32.U32 R33, R34 ;  /* 0x0000002200217245 */ /* 0x000fe20000201000 */
[----:B------:R-:W-:Y:S01]  /*3250*/  @P0 IMAD.U32 R39, R31, 0x10000, RZ ;  /* 0x000100001f270824 */ /* 0x000fe200078e00ff */
[----:B------:R-:W-:Y:S01]  /*3260*/  SHF.L.U32 R32, R35, 0x10, RZ ;  /* 0x0000001023207819 */ /* 0x000fe200000006ff */
        /* <DEDUP_REMOVED lines=19> */
.L_x_881:
[----:B------:R-:W-:-:S07]  /*33a0*/  MOV R43, R88 ;  /* 0x00000058002b7202 */ /* 0x000fce0000000f00 */
.L_x_882:
[----:B------:R-:W-:Y:S05]  /*33b0*/  BSYNC B1 ;  /* 0x0000000000017941 */ /* 0x000fea0003800000 */
.L_x_880:
        /* <DEDUP_REMOVED lines=18> */
.L_x_886:
[----:B------:R-:W-:Y:S05]  /*34e0*/  BSYNC B2 ;  /* 0x0000000000027941 */ /* 0x000fea0003800000 */
.L_x_885:
        /* <DEDUP_REMOVED lines=40> */
[----:B------:R-:W-:-:S03]  /*3770*/  HFMA2.MMA R89, -RZ, RZ, 0, 0 ;  /* 0x00000000ff597435 */ /* 0x000fc600000001ff */
[----:B------:R-:W-:-:S08]  /*3780*/  LOP3.LUT R87, R95, UR33, R32, 0x96, !PT ;  /* 0x000000215f577c12 */ /* 0x000fd0000f8e9620 */
.L_x_884:
[----:B------:R-:W-:Y:S05]  /*3790*/  BSYNC B1 ;  /* 0x0000000000017941 */ /* 0x000fea0003800000 */
.L_x_883:
[----:B------:R-:W-:Y:S01]  /*37a0*/  I2FP.F32.U32 R33, R43 ;  /* 0x0000002b00217245 */ /* 0x000fe20000201000 */
[----:B------:R-:W-:Y:S01]  /*37b0*/  IMAD.U32 R32, R42, 0x10000, RZ ;  /* 0x000100002a207824 */ /* 0x000fe200078e00ff */
[----:B------:R-:W-:Y:S01]  /*37c0*/  SEL R96, RZ, 0x10000, P5 ;  /* 0x00010000ff607807 */ /* 0x000fe20002800000 */
[----:B------:R-:W0:Y:S01]  /*37d0*/  LDC.64 R42, c[0x0][0x238] ;  /* 0x00008e00ff2a7b82 */ /* 0x000e220000000a00 */
[----:B------:R-:W-:Y:S01]  /*37e0*/  ISETP.NE.AND P6, PT, R40, RZ, PT ;  /* 0x000000ff2800720c */ /* 0x000fe20003fc5270 */
[----:B------:R-:W-:Y:S01]  /*37f0*/  FFMA.FTZ R33, R33, R80, 1.1641532182693481445e-10 ;  /* 0x2f00000021217423 */ /* 0x000fe20000010050 */
[----:B------:R-:W-:Y:S01]  /*3800*/  ISETP.NE.AND P5, PT, R41, RZ, PT ;  /* 0x000000ff2900720c */ /* 0x000fe20003fa5270 */
[----:B------:R-:W-:Y:S01]  /*3810*/  FMUL.FTZ R39, R32, R85 ;  /* 0x0000005520277220 */ /* 0x000fe20000410000 */
[----:B------:R-:W-:Y:S02]  /*3820*/  SEL R75, RZ, 0x100, P4 ;  /* 0x00000100ff4b7807 */ /* 0x000fe40002000000 */
[----:B------:R-:W-:Y:S01]  /*3830*/  FSETP.GTU.FTZ.AND P4, PT, R33, R82, PT ;  /* 0x000000522100720b */ /* 0x000fe20003f9c000 */
[----:B------:R-:W1:Y:S01]  /*3840*/  LDC.64 R40, c[0x0][0x240] ;  /* 0x00009000ff287b82 */ /* 0x000e620000000a00 */
[----:B------:R-:W-:Y:S01]  /*3850*/  SEL R36, RZ, 0x1, P2 ;  /* 0x00000001ff247807 */ /* 0x000fe20001000000 */
[----:B------:R-:W-:Y:S01]  /*3860*/  FMUL.FTZ R39, R39, R84 ;  /* 0x0000005427277220 */ /* 0x000fe20000410000 */
[----:B------:R-:W-:-:S02]  /*3870*/  SEL R34, RZ, 0x1, P1 ;  /* 0x00000001ff227807 */ /* 0x000fc40000800000 */
[----:B------:R-:W-:Y:S01]  /*3880*/  SEL R33, RZ, 0x1, P5 ;  /* 0x00000001ff217807 */ /* 0x000fe20002800000 */
[----:B------:R-:W-:Y:S01]  /*3890*/  IMAD.WIDE.U32 R36, R36, 0x1000000, RZ ;  /* 0x0100000024247825 */ /* 0x000fe200078e00ff */
[----:B------:R-:W-:Y:S01]  /*38a0*/  @P0 PRMT R38, R31, 0x7632, R38 ;  /* 0x000076321f260816 */ /* 0x000fe20000000026 */
[----:B------:R-:W2:Y:S01]  /*38b0*/  @P0 LDC.64 R92, c[0x0][0x230] ;  /* 0x00008c00ff5c0b82 */ /* 0x000ea20000000a00 */
[----:B------:R-:W-:Y:S01]  /*38c0*/  SEL R81, RZ, 0x1000000, P4 ;  /* 0x01000000ff517807 */ /* 0x000fe20002000000 */
[----:B------:R-:W-:Y:S01]  /*38d0*/  IMAD.WIDE.U32 R34, R34, 0x10000, RZ ;  /* 0x0001000022227825 */ /* 0x000fe200078e00ff */
[----:B------:R-:W-:Y:S02]  /*38e0*/  @P0 SHF.L.U32 R38, R38, 0x10, RZ ;  /* 0x0000001026260819 */ /* 0x000fe400000006ff */
[----:B------:R-:W-:Y:S01]  /*38f0*/  FSEL R83, R39, RZ, !P4 ;  /* 0x000000ff27537208 */ /* 0x000fe20006000000 */
[----:B------:R-:W-:Y:S01]  /*3900*/  IMAD.WIDE.U32 R32, R33, 0x100, RZ ;  /* 0x0000010021207825 */ /* 0x000fe200078e00ff */
[----:B------:R-:W-:-:S03]  /*3910*/  SEL R91, RZ, 0x1, P6 ;  /* 0x00000001ff5b7807 */ /* 0x000fc60003000000 */
[----:B------:R-:W-:Y:S01]  /*3920*/  @P0 FADD.FTZ R83, R83, R38 ;  /* 0x0000002653530221 */ /* 0x000fe20000010000 */
[----:B------:R-:W-:Y:S01]  /*3930*/  LOP3.LUT R90, R32, R36, R34, 0xfe, !PT ;  /* 0x00000024205a7212 */ /* 0x000fe200078efe22 */
[----:B0-----:R-:W-:Y:S01]  /*3940*/  IMAD.WIDE.U32 R98, R73, 0x10, R42 ;  /* 0x0000001049627825 */ /* 0x001fe200078e002a */
[----:B------:R-:W-:Y:S02]  /*3950*/  LOP3.LUT R36, R75, R81, R96, 0xfe, !PT ;  /* 0x000000514b247212 */ /* 0x000fe400078efe60 */
[----:B------:R-:W-:Y:S01]  /*3960*/  SEL R75, RZ, 0x1, P3 ;  /* 0x00000001ff4b7807 */ /* 0x000fe20001800000 */
[C---:B------:R-:W-:Y:S01]  /*3970*/  VIADD R81, R73.reuse, 0x20 ;  /* 0x0000002049517836 */ /* 0x040fe20000000000 */
[----:B------:R-:W-:Y:S01]  /*3980*/  LOP3.LUT R90, R90, R91, RZ, 0xfc, !PT ;  /* 0x0000005b5a5a7212 */ /* 0x000fe200078efcff */
[----:B-1----:R-:W-:Y:S01]  /*3990*/  IMAD.WIDE.U32 R96, R73, 0x8, R40 ;  /* 0x0000000849607825 */ /* 0x002fe200078e0028 */
[----:B------:R-:W-:Y:S02]  /*39a0*/  LOP3.LUT R75, R37, R36, R75, 0xfe, !PT ;  /* 0x00000024254b7212 */ /* 0x000fe400078efe4b */
[----:B------:R-:W-:-:S02]  /*39b0*/  F2FP.BF16.F32.PACK_AB R38, R79, R76 ;  /* 0x0000004c4f26723e */ /* 0x000fc400000010ff */
[----:B------:R-:W-:Y:S01]  /*39c0*/  F2FP.BF16.F32.PACK_AB R37, R77, R74 ;  /* 0x0000004a4d25723e */ /* 0x000fe200000010ff */
[----:B--2---:R-:W-:Y:S01]  /*39d0*/  @P0 IMAD.WIDE.U32 R92, R81, 0x10, R92 ;  /* 0x00000010515c0825 */ /* 0x004fe200078e005c */
[----:B------:R-:W-:Y:S02]  /*39e0*/  F2FP.BF16.F32.PACK_AB R36, R72, R71 ;  /* 0x000000474824723e */ /* 0x000fe400000010ff */
[----:B------:R-:W-:Y:S02]  /*39f0*/  F2FP.BF16.F32.PACK_AB R39, R83, R78 ;  /* 0x0000004e5327723e */ /* 0x000fe400000010ff */
[----:B------:R-:W-:Y:S01]  /*3a00*/  LOP3.LUT R91, R33, R75, R35, 0xfe, !PT ;  /* 0x0000004b215b7212 */ /* 0x000fe200078efe23 */
[----:B------:R-:W-:Y:S02]  /*3a10*/  IMAD.WIDE.U32 R32, R81, 0x10, R100 ;  /* 0x0000001051207825 */ /* 0x000fe400078e0064 */
[----:B------:R0:W-:Y:S04]  /*3a20*/  STG.E.128 desc[UR4][R98.64], R36 ;  /* 0x0000002462007986 */ /* 0x0001e8000c101d04 */
[----:B------:R0:W-:Y:S04]  /*3a30*/  STG.E.64 desc[UR4][R96.64], R90 ;  /* 0x0000005a60007986 */ /* 0x0001e8000c101b04 */
[----:B------:R0:W5:Y:S04]  /*3a40*/  @P0 LDG.E.128 R28, desc[UR4][R92.64] ;  /* 0x000000045c1c0981 */ /* 0x000168000c1e1d00 */
[----:B------:R-:W5:Y:S01]  /*3a50*/  LDG.E.128 R32, desc[UR4][R32.64] ;  /* 0x0000000420207981 */ /* 0x000f62000c1e1d00 */
[C---:B------:R-:W-:Y:S01]  /*3a60*/  ISETP.NE.AND P1, PT, R89.reuse, 0x1, PT ;  /* 0x000000015900780c */ /* 0x040fe20003f25270 */
[----:B------:R-:W-:Y:S01]  /*3a70*/  BSSY B1, `(.L_x_887) ;  /* 0x000000c000017945 */ /* 0x000fe20003800000 */
[----:B------:R-:W-:-:S11]  /*3a80*/  IADD3 R95, R89, 0x1, RZ ;  /* 0x00000001595f7810 */ /* 0x000fd60007ffe0ff */
        /* <DEDUP_REMOVED lines=9> */
.L_x_888:
[----:B------:R-:W-:-:S07]  /*3b20*/  MOV R75, R88 ;  /* 0x00000058004b7202 */ /* 0x000fce0000000f00 */
.L_x_889:
[----:B------:R-:W-:Y:S05]  /*3b30*/  BSYNC B1 ;  /* 0x0000000000017941 */ /* 0x000fea0003800000 */
.L_x_887:
        /* <DEDUP_REMOVED lines=16> */
.L_x_893:
[----:B------:R-:W-:Y:S05]  /*3c40*/  BSYNC B2 ;  /* 0x0000000000027941 */ /* 0x000fea0003800000 */
.L_x_892:
        /* <DEDUP_REMOVED lines=42> */
.L_x_891:
[----:B------:R-:W-:Y:S05]  /*3ef0*/  BSYNC B1 ;  /* 0x0000000000017941 */ /* 0x000fea0003800000 */
.L_x_890:
[----:B------:R-:W-:Y:S01]  /*3f00*/  I2FP.F32.U32 R37, R75 ;  /* 0x0000004b00257245 */ /* 0x000fe20000201000 */
[C---:B-----5:R-:W-:Y:S01]  /*3f10*/  IMAD.U32 R36, R32.reuse, 0x10000, RZ ;  /* 0x0001000020247824 */ /* 0x060fe200078e00ff */
[----:B------:R-:W-:Y:S01]  /*3f20*/  ISETP.NE.AND P1, PT, R95, 0x1, PT ;  /* 0x000000015f00780c */ /* 0x000fe20003f25270 */
[----:B------:R-:W-:Y:S01]  /*3f30*/  BSSY B1, `(.L_x_894) ;  /* 0x0000015000017945 */ /* 0x000fe20003800000 */
[----:B------:R-:W-:Y:S01]  /*3f40*/  PRMT R32, R32, 0x7632, R32 ;  /* 0x0000763220207816 */ /* 0x000fe20000000020 */
[----:B------:R-:W-:Y:S01]  /*3f50*/  FFMA.FTZ R37, R37, R80, 1.1641532182693481445e-10 ;  /* 0x2f00000025257423 */ /* 0x000fe20000010050 */
[----:B------:R-:W-:Y:S01]  /*3f60*/  FMUL.FTZ R39, R36, R85 ;  /* 0x0000005524277220 */ /* 0x000fe20000410000 */
[----:B------:R-:W-:-:S03]  /*3f70*/  @P0 SHF.L.U32 R36, R28, 0x10, RZ ;  /* 0x000000101c240819 */ /* 0x000fc600000006ff */
[----:B------:R-:W-:Y:S01]  /*3f80*/  FMUL.FTZ R39, R39, R84 ;  /* 0x0000005427277220 */ /* 0x000fe20000410000 */
[----:B------:R-:W-:-:S04]  /*3f90*/  FSETP.GTU.FTZ.AND P2, PT, R37, R82, PT ;  /* 0x000000522500720b */ /* 0x000fc80003f5c000 */
[----:B------:R-:W-:Y:S02]  /*3fa0*/  FSEL R89, R39, RZ, !P2 ;  /* 0x000000ff27597208 */ /* 0x000fe40005000000 */
[----:B------:R-:W-:-:S03]  /*3fb0*/  P2R R75, PR, RZ, 0x4 ;  /* 0x00000004ff4b7803 */ /* 0x000fc60000000000 */
[----:B------:R-:W-:Y:S01]  /*3fc0*/  @P0 FADD.FTZ R89, R36, R89 ;  /* 0x0000005924590221 */ /* 0x000fe20000010000 */
[----:B------:R-:W-:Y:S01]  /*3fd0*/  VIADD R36, R95, 0x1 ;  /* 0x000000015f247836 */ /* 0x000fe20000000000 */
        /* <DEDUP_REMOVED lines=9> */
.L_x_895:
[----:B------:R-:W-:-:S07]  /*4070*/  IMAD.MOV.U32 R92, RZ, RZ, R88 ;  /* 0x000000ffff5c7224 */ /* 0x000fce00078e0058 */
.L_x_896:
[----:B------:R-:W-:Y:S05]  /*4080*/  BSYNC B1 ;  /* 0x0000000000017941 */ /* 0x000fea0003800000 */
.L_x_894:
        /* <DEDUP_REMOVED lines=16> */
.L_x_900:
[----:B------:R-:W-:Y:S05]  /*4190*/  BSYNC B2 ;  /* 0x0000000000027941 */ /* 0x000fea0003800000 */
.L_x_899:
        /* <DEDUP_REMOVED lines=42> */
[----:B------:R-:W-:-:S11]  /*4440*/  HFMA2.MMA R36, -RZ, RZ, 0, 0 ;  /* 0x00000000ff247435 */ /* 0x000fd600000001ff */
.L_x_898:
[----:B------:R-:W-:Y:S05]  /*4450*/  BSYNC B1 ;  /* 0x0000000000017941 */ /* 0x000fea0003800000 */
.L_x_897:
        /* <DEDUP_REMOVED lines=23> */
.L_x_902:
[----:B------:R-:W-:-:S07]  /*45d0*/  IMAD.MOV.U32 R32, RZ, RZ, R88 ;  /* 0x000000ffff207224 */ /* 0x000fce00078e0058 */
.L_x_903:
[----:B------:R-:W-:Y:S05]  /*45e0*/  BSYNC B1 ;  /* 0x0000000000017941 */ /* 0x000fea0003800000 */
.L_x_901:
        /* <DEDUP_REMOVED lines=16> */
.L_x_907:
[----:B------:R-:W-:Y:S05]  /*46f0*/  BSYNC B2 ;  /* 0x0000000000027941 */ /* 0x000fea0003800000 */
.L_x_906:
        /* <DEDUP_REMOVED lines=43> */
.L_x_905:
[----:B------:R-:W-:Y:S05]  /*49b0*/  BSYNC B1 ;  /* 0x0000000000017941 */ /* 0x000fea0003800000 */
.L_x_904:
[----:B------:R-:W-:Y:S01]  /*49c0*/  I2FP.F32.U32 R37, R32 ;  /* 0x0000002000257245 */ /* 0x000fe20000201000 */
[C---:B------:R-:W-:Y:S01]  /*49d0*/  IMAD.U32 R32, R33.reuse, 0x10000, RZ ;  /* 0x0001000021207824 */ /* 0x040fe200078e00ff */
[----:B------:R-:W-:Y:S01]  /*49e0*/  ISETP.NE.AND P2, PT, R38, 0x1, PT ;  /* 0x000000012600780c */ /* 0x000fe20003f45270 */
[----:B------:R-:W-:Y:S01]  /*49f0*/  BSSY B1, `(.L_x_908) ;  /* 0x0000014000017945 */ /* 0x000fe20003800000 */
[----:B------:R-:W-:Y:S01]  /*4a00*/  PRMT R91, R33, 0x7632, R91 ;  /* 0x00007632215b7816 */ /* 0x000fe2000000005b */
[----:B------:R-:W-:Y:S01]  /*4a10*/  FFMA.FTZ R37, R37, R80, 1.1641532182693481445e-10 ;  /* 0x2f00000025257423 */ /* 0x000fe20000010050 */
[----:B------:R-:W-:Y:S01]  /*4a20*/  FMUL.FTZ R39, R32, R85 ;  /* 0x0000005520277220 */ /* 0x000fe20000410000 */
[----:B------:R-:W-:-:S03]  /*4a30*/  VIADD R36, R38, 0x1 ;  /* 0x0000000126247836 */ /* 0x000fc60000000000 */
        /* <DEDUP_REMOVED lines=14> */
.L_x_909:
[----:B------:R-:W-:-:S07]  /*4b20*/  IMAD.MOV.U32 R93, RZ, RZ, R88 ;  /* 0x000000ffff5d7224 */ /* 0x000fce00078e0058 */
.L_x_910:
[----:B------:R-:W-:Y:S05]  /*4b30*/  BSYNC B1 ;  /* 0x0000000000017941 */ /* 0x000fea0003800000 */
.L_x_908:
        /* <DEDUP_REMOVED lines=16> */
.L_x_914:
[----:B------:R-:W-:Y:S05]  /*4c40*/  BSYNC B2 ;  /* 0x0000000000027941 */ /* 0x000fea0003800000 */
.L_x_913:
        /* <DEDUP_REMOVED lines=43> */
.L_x_912:
[----:B------:R-:W-:Y:S05]  /*4f00*/  BSYNC B1 ;  /* 0x0000000000017941 */ /* 0x000fea0003800000 */
.L_x_911:
        /* <DEDUP_REMOVED lines=22> */
.L_x_916:
[----:B------:R-:W-:-:S07]  /*5070*/  IMAD.MOV.U32 R91, RZ, RZ, R88 ;  /* 0x000000ffff5b7224 */ /* 0x000fce00078e0058 */
.L_x_917:
[----:B------:R-:W-:Y:S05]  /*5080*/  BSYNC B1 ;  /* 0x0000000000017941 */ /* 0x000fea0003800000 */
.L_x_915:
        /* <DEDUP_REMOVED lines=16> */
.L_x_921:
[----:B------:R-:W-:Y:S05]  /*5190*/  BSYNC B2 ;  /* 0x0000000000027941 */ /* 0x000fea0003800000 */
.L_x_920:
        /* <DEDUP_REMOVED lines=37> */
[----:B------:R-:W-:Y:S01]  /*53f0*/  LOP3.LUT R94, R87, UR30, R36, 0x96, !PT ;  /* 0x0000001e575e7c12 */ /* 0x000fe2000f8e9624 */
[----:B------:R-:W-:-:S04]  /*5400*/  IMAD.WIDE.U32 R36, R37, -0x326172a9, RZ ;  /* 0xcd9e8d5725247825 */ /* 0x000fc800078e00ff */
[----:B------:R-:W-:Y:S01]  /*5410*/  IMAD.WIDE.U32 R94, R94, -0x2daee0ad, RZ ;  /* 0xd2511f535e5e7825 */ /* 0x000fe200078e00ff */
[----:B------:R-:W-:-:S03]  /*5420*/  LOP3.LUT R86, R37, UR32, R86, 0x96, !PT ;  /* 0x0000002025567c12 */ /* 0x000fc6000f8e9656 */
[----:B------:R-:W-:Y:S01]  /*5430*/  IMAD.MOV.U32 R88, RZ, RZ, R36 ;  /* 0x000000ffff587224 */ /* 0x000fe200078e0024 */
[----:B------:R-:W-:-:S07]  /*5440*/  LOP3.LUT R87, R95, UR33, R32, 0x96, !PT ;  /* 0x000000215f577c12 */ /* 0x000fce000f8e9620 */
.L_x_919:
[----:B------:R-:W-:Y:S05]  /*5450*/  BSYNC B1 ;  /* 0x0000000000017941 */ /* 0x000fea0003800000 */
.L_x_918:
        /* <DEDUP_REMOVED lines=22> */
.L_x_923:
[----:B------:R-:W-:-:S07]  /*55c0*/  IMAD.MOV.U32 R96, RZ, RZ, R88 ;  /* 0x000000ffff607224 */ /* 0x000fce00078e0058 */
.L_x_924:
[----:B------:R-:W-:Y:S05]  /*55d0*/  BSYNC B1 ;  /* 0x0000000000017941 */ /* 0x000fea0003800000 */
.L_x_922:
        /* <DEDUP_REMOVED lines=11> */
[----:B------:R-:W-:Y:S01]  /*5690*/  @!P4 VIADD R32, R24, 0x1 ;  /* 0x000000011820c836 */ /* 0x000fe20000000000 */
[----:B------:R-:W-:Y:S02]  /*56a0*/  @!P4 MOV R26, RZ ;  /* 0x000000ff001ac202 */ /* 0x000fe40000000f00 */
[----:B------:R-:W-:-:S13]  /*56b0*/  ISETP.NE.AND P5, PT, R44, RZ, !P4 ;  /* 0x000000ff2c00720c */ /* 0x000fda00067a5270 */
[----:B------:R-:W-:-:S05]  /*56c0*/  @P5 IADD3 R32, R24, RZ, RZ ;  /* 0x000000ff18205210 */ /* 0x000fca0007ffe0ff */
[----:B------:R-:W-:-:S07]  /*56d0*/  @!P4 IMAD.MOV.U32 R24, RZ, RZ, R32 ;  /* 0x000000ffff18c224 */ /* 0x000fce00078e0020 */
.L_x_928:
[----:B------:R-:W-:Y:S05]  /*56e0*/  BSYNC B2 ;  /* 0x0000000000027941 */ /* 0x000fea0003800000 */
.L_x_927:
        /* <DEDUP_REMOVED lines=43> */
.L_x_926:
[----:B------:R-:W-:Y:S05]  /*59a0*/  BSYNC B1 ;  /* 0x0000000000017941 */ /* 0x000fea0003800000 */
.L_x_925:
[----:B------:R-:W-:Y:S01]  /*59b0*/  I2FP.F32.U32 R33, R96 ;  /* 0x0000006000217245 */ /* 0x000fe20000201000 */
[----:B------:R-:W-:Y:S01]  /*59c0*/  IMAD.U32 R34, R34, 0x10000, RZ ;  /* 0x0001000022227824 */ /* 0x000fe200078e00ff */
[----:B------:R-:W-:Y:S01]  /*59d0*/  ISETP.NE.AND P5, PT, R36, 0x1, PT ;  /* 0x000000012400780c */ /* 0x000fe20003fa5270 */
[----:B------:R-:W-:Y:S01]  /*59e0*/  BSSY B1, `(.L_x_929) ;  /* 0x0000014000017945 */ /* 0x000fe20003800000 */
[----:B------:R-:W-:Y:S01]  /*59f0*/  @P0 PRMT R32, R30, 0x7632, R32 ;  /* 0x000076321e200816 */ /* 0x000fe20000000020 */
        /* <DEDUP_REMOVED lines=17> */
.L_x_930:
[----:B------:R-:W-:-:S07]  /*5b10*/  IMAD.MOV.U32 R34, RZ, RZ, R88 ;  /* 0x000000ffff227224 */ /* 0x000fce00078e0058 */
.L_x_931:
[----:B------:R-:W-:Y:S05]  /*5b20*/  BSYNC B1 ;  /* 0x0000000000017941 */ /* 0x000fea0003800000 */
.L_x_929:
        /* <DEDUP_REMOVED lines=16> */
.L_x_935:
[----:B------:R-:W-:Y:S05]  /*5c30*/  BSYNC B2 ;  /* 0x0000000000027941 */ /* 0x000fea0003800000 */
.L_x_934:
        /* <DEDUP_REMOVED lines=43> */
.L_x_933:
[----:B------:R-:W-:Y:S05]  /*5ef0*/  BSYNC B1 ;  /* 0x0000000000017941 */ /* 0x000fea0003800000 */
.L_x_932:
[----:B------:R-:W-:Y:S01]  /*5f00*/  I2FP.F32.U32 R33, R34 ;  /* 0x0000002200217245 */ /* 0x000fe20000201000 */
[C---:B------:R-:W-:Y:S01]  /*5f10*/  IMAD.U32 R32, R35.reuse, 0x10000, RZ ;  /* 0x0001000023207824 */ /* 0x040fe200078e00ff */
        /* <DEDUP_REMOVED lines=20> */
.L_x_937:
[----:B------:R-:W-:-:S07]  /*6060*/  IMAD.MOV.U32 R99, RZ, RZ, R88 ;  /* 0x000000ffff637224 */ /* 0x000fce00078e0058 */
.L_x_938:
[----:B------:R-:W-:Y:S05]  /*6070*/  BSYNC B1 ;  /* 0x0000000000017941 */ /* 0x000fea0003800000 */
.L_x_936:
        /* <DEDUP_REMOVED lines=8> */
[----:B------:R-:W-:Y:S01]  /*6100*/  VIADD R26, R26, 0x1 ;  /* 0x000000011a1a7836 */ /* 0x000fe20000000000 */
[----:B------:R-:W-:-:S04]  /*6110*/  P2R R32, PR, RZ, 0x1 ;  /* 0x00000001ff207803 */ /* 0x000fc80000000000 */
[----:B------:R-:W-:-:S13]  /*6120*/  ISETP.NE.AND P6, PT, R26, RZ, PT ;  /* 0x000000ff1a00720c */ /* 0x000fda0003fc5270 */
[----:B------:R-:W-:Y:S01]  /*6130*/  @!P6 IADD3 R44, R44, 0x1, RZ ;  /* 0x000000012c2ce810 */ /* 0x000fe20007ffe0ff */
[----:B------:R-:W-:Y:S02]  /*6140*/  @!P6 VIADD R33, R24, 0x1 ;  /* 0x000000011821e836 */ /* 0x000fe40000000000 */
[----:B------:R-:W-:Y:S01]  /*6150*/  @!P6 IMAD.MOV.U32 R26, RZ, RZ, RZ ;  /* 0x000000ffff1ae224 */ /* 0x000fe200078e00ff */
[----:B------:R-:W-:-:S13]  /*6160*/  ISETP.NE.AND P0, PT, R44, RZ, !P6 ;  /* 0x000000ff2c00720c */ /* 0x000fda0007705270 */
[----:B------:R-:W-:Y:S02]  /*6170*/  @P0 IADD3 R33, R24, RZ, RZ ;  /* 0x000000ff18210210 */ /* 0x000fe40007ffe0ff */
[----:B------:R-:W-:Y:S02]  /*6180*/  ISETP.NE.AND P0, PT, R32, RZ, PT ;  /* 0x000000ff2000720c */ /* 0x000fe40003f05270 */
[----:B------:R-:W-:-:S11]  /*6190*/  @!P6 MOV R24, R33 ;  /* 0x000000210018e202 */ /* 0x000fd60000000f00 */
.L_x_942:
[----:B------:R-:W-:Y:S05]  /*61a0*/  BSYNC B2 ;  /* 0x0000000000027941 */ /* 0x000fea0003800000 */
.L_x_941:
        /* <DEDUP_REMOVED lines=8> */
[----:B------:R-:W-:Y:S01]  /*6230*/  IMAD.MOV.U32 R110, RZ, RZ, RZ ;  /* 0x000000ffff6e7224 */ /* 0x000fe200078e00ff */
        /* <DEDUP_REMOVED lines=33> */
[----:B------:R-:W-:Y:S02]  /*6450*/  LOP3.LUT R87, R33, UR33, R34, 0x96, !PT ;  /* 0x0000002121577c12 */ /* 0x000fe4000f8e9622 */
[----:B------:R-:W-:-:S07]  /*6460*/  MOV R94, R32 ;  /* 0x00000020005e7202 */ /* 0x000fce0000000f00 */
.L_x_940:
[----:B------:R-:W-:Y:S05]  /*6470*/  BSYNC B1 ;  /* 0x0000000000017941 */ /* 0x000fea0003800000 */
.L_x_939:
[----:B------:R-:W-:Y:S01]  /*6480*/  I2FP.F32.U32 R33, R99 ;  /* 0x0000006300217245 */ /* 0x000fe20000201000 */
[----:B------:R-:W-:Y:S01]  /*6490*/  IMAD.WIDE.U32 R106, R81, 0x10, R42 ;  /* 0x00000010516a7825 */ /* 0x000fe200078e002a */
[----:B------:R-:W-:Y:S02]  /*64a0*/  SEL R104, RZ, 0x10000, P5 ;  /* 0x00010000ff687807 */ /* 0x000fe40002800000 */
[----:B------:R-:W-:Y:S01]  /*64b0*/  ISETP.NE.AND P5, PT, R97, RZ, PT ;  /* 0x000000ff6100720c */ /* 0x000fe20003fa5270 */
[----:B------:R-:W-:Y:S01]  /*64c0*/  FFMA.FTZ R33, R33, R80, 1.1641532182693481445e-10 ;  /* 0x2f00000021217423 */ /* 0x000fe20000010050 */
[----:B------:R-:W-:Y:S02]  /*64d0*/  SEL R97, RZ, 0x100, P4 ;  /* 0x00000100ff617807 */ /* 0x000fe40002000000 */
[----:B------:R-:W-:Y:S02]  /*64e0*/  SHF.L.U32 R98, R98, 0x10, RZ ;  /* 0x0000001062627819 */ /* 0x000fe400000006ff */
[----:B------:R-:W-:-:S02]  /*64f0*/  FSETP.GTU.FTZ.AND P4, PT, R33, R82, PT ;  /* 0x000000522100720b */ /* 0x000fc40003f9c000 */
[----:B------:R-:W0:Y:S01]  /*6500*/  @P0 LDC.64 R32, c[0x0][0x230] ;  /* 0x00008c00ff200b82 */ /* 0x000e220000000a00 */
[----:B------:R-:W-:Y:S01]  /*6510*/  SEL R36, RZ, 0x1, P2 ;  /* 0x00000001ff247807 */ /* 0x000fe20001000000 */
[----:B------:R-:W-:Y:S01]  /*6520*/  FMUL.FTZ R39, R98, R85 ;  /* 0x0000005562277220 */ /* 0x000fe20000410000 */
[----:B------:R-:W-:Y:S02]  /*6530*/  SEL R99, RZ, 0x1, P1 ;  /* 0x00000001ff637807 */ /* 0x000fe40000800000 */
[----:B------:R-:W-:Y:S01]  /*6540*/  SEL R34, RZ, 0x1, P5 ;  /* 0x00000001ff227807 */ /* 0x000fe20002800000 */
[----:B------:R-:W-:-:S04]  /*6550*/  IMAD.WIDE.U32 R36, R36, 0x1000000, RZ ;  /* 0x0100000024247825 */ /* 0x000fc800078e00ff */
[----:B------:R-:W-:Y:S01]  /*6560*/  FMUL.FTZ R39, R39, R84 ;  /* 0x0000005427277220 */ /* 0x000fe20000410000 */
[----:B------:R-:W-:Y:S01]  /*6570*/  @P0 PRMT R38, R31, 0x7632, R38 ;  /* 0x000076321f260816 */ /* 0x000fe20000000026 */
[----:B------:R-:W-:Y:S01]  /*6580*/  IMAD.WIDE.U32 R98, R99, 0x10000, RZ ;  /* 0x0001000063627825 */ /* 0x000fe200078e00ff */
[----:B------:R-:W-:Y:S02]  /*6590*/  SEL R105, RZ, 0x1000000, P4 ;  /* 0x01000000ff697807 */ /* 0x000fe40002000000 */
[----:B------:R-:W-:Y:S01]  /*65a0*/  ISETP.NE.AND P6, PT, R75, RZ, PT ;  /* 0x000000ff4b00720c */ /* 0x000fe20003fc5270 */
[----:B------:R-:W-:-:S03]  /*65b0*/  IMAD.WIDE.U32 R34, R34, 0x100, RZ ;  /* 0x0000010022227825 */ /* 0x000fc600078e00ff */
[----:B------:R-:W-:Y:S01]  /*65c0*/  SEL R103, RZ, 0x1, P6 ;  /* 0x00000001ff677807 */ /* 0x000fe20003000000 */
[----:B------:R-:W-:Y:S01]  /*65d0*/  @P0 IMAD.U32 R75, R38, 0x10000, RZ ;  /* 0x00010000264b0824 */ /* 0x000fe200078e00ff */
[----:B------:R-:W-:Y:S02]  /*65e0*/  LOP3.LUT R102, R34, R36, R98, 0xfe, !PT ;  /* 0x0000002422667212 */ /* 0x000fe400078efe62 */
[----:B------:R-:W-:Y:S02]  /*65f0*/  FSEL R98, R39, RZ, !P4 ;  /* 0x000000ff27627208 */ /* 0x000fe40006000000 */
[----:B------:R-:W-:Y:S01]  /*6600*/  LOP3.LUT R36, R97, R105, R104, 0xfe, !PT ;  /* 0x0000006961247212 */ /* 0x000fe200078efe68 */
[----:B------:R-:W-:Y:S01]  /*6610*/  IMAD.WIDE.U32 R104, R81, 0x8, R40 ;  /* 0x0000000851687825 */ /* 0x000fe200078e0028 */
[----:B------:R-:W-:-:S03]  /*6620*/  SEL R97, RZ, 0x1, P3 ;  /* 0x00000001ff617807 */ /* 0x000fc60001800000 */
[----:B------:R-:W-:Y:S01]  /*6630*/  @P0 FADD.FTZ R98, R98, R75 ;  /* 0x0000004b62620221 */ /* 0x000fe20000010000 */
[----:B------:R-:W-:Y:S02]  /*6640*/  IADD3 R75, R73, 0x40, RZ ;  /* 0x00000040494b7810 */ /* 0x000fe40007ffe0ff */
[----:B------:R-:W-:Y:S02]  /*6650*/  LOP3.LUT R97, R37, R36, R97, 0xfe, !PT ;  /* 0x0000002425617212 */ /* 0x000fe400078efe61 */
[----:B------:R-:W-:Y:S01]  /*6660*/  LOP3.LUT R102, R102, R103, RZ, 0xfc, !PT ;  /* 0x0000006766667212 */ /* 0x000fe200078efcff */
[----:B0-----:R-:W-:Y:S01]  /*6670*/  @P0 IMAD.WIDE.U32 R108, R75, 0x10, R32 ;  /* 0x000000104b6c0825 */ /* 0x001fe200078e0020 */
[----:B------:R-:W-:Y:S02]  /*6680*/  F2FP.BF16.F32.PACK_AB R38, R96, R91 ;  /* 0x0000005b6026723e */ /* 0x000fe400000010ff */
[----:B------:R-:W-:Y:S01]  /*6690*/  F2FP.BF16.F32.PACK_AB R37, R93, R90 ;  /* 0x0000005a5d25723e */ /* 0x000fe200000010ff */
[----:B------:R-:W-:Y:S01]  /*66a0*/  IMAD.WIDE.U32 R32, R75, 0x10, R100 ;  /* 0x000000104b207825 */ /* 0x000fe200078e0064 */
[----:B------:R-:W-:-:S02]  /*66b0*/  F2FP.BF16.F32.PACK_AB R36, R92, R89 ;  /* 0x000000595c24723e */ /* 0x000fc400000010ff */
[----:B------:R-:W-:Y:S02]  /*66c0*/  F2FP.BF16.F32.PACK_AB R39, R98, R95 ;  /* 0x0000005f6227723e */ /* 0x000fe400000010ff */
[----:B------:R-:W-:-:S03]  /*66d0*/  LOP3.LUT R103, R35, R97, R99, 0xfe, !PT ;  /* 0x0000006123677212 */ /* 0x000fc600078efe63 */
[----:B------:R0:W-:Y:S04]  /*66e0*/  STG.E.128 desc[UR4][R106.64], R36 ;  /* 0x000000246a007986 */ /* 0x0001e8000c101d04 */
[----:B------:R0:W-:Y:S04]  /*66f0*/  STG.E.64 desc[UR4][R104.64], R102 ;  /* 0x0000006668007986 */ /* 0x0001e8000c101b04 */
        /* <DEDUP_REMOVED lines=14> */
.L_x_944:
[----:B------:R-:W-:-:S07]  /*67e0*/  IMAD.MOV.U32 R97, RZ, RZ, R88 ;  /* 0x000000ffff617224 */ /* 0x000fce00078e0058 */
.L_x_945:
[----:B------:R-:W-:Y:S05]  /*67f0*/  BSYNC B1 ;  /* 0x0000000000017941 */ /* 0x000fea0003800000 */
.L_x_943:
        /* <DEDUP_REMOVED lines=16> */
.L_x_949:
[----:B------:R-:W-:Y:S05]  /*6900*/  BSYNC B2 ;  /* 0x0000000000027941 */ /* 0x000fea0003800000 */
.L_x_948:
        /* <DEDUP_REMOVED lines=42> */
[----:B------:R-:W-:Y:S01]  /*6bb0*/  IMAD.MOV.U32 R100, RZ, RZ, RZ ;  /* 0x000000ffff647224 */ /* 0x000fe200078e00ff */
[----:B------:R-:W-:-:S07]  /*6bc0*/  MOV R94, R36 ;  /* 0x00000024005e7202 */ /* 0x000fce0000000f00 */
.L_x_947:
[----:B------:R-:W-:Y:S05]  /*6bd0*/  BSYNC B1 ;  /* 0x0000000000017941 */ /* 0x000fea0003800000 */
.L_x_946:
[----:B------:R-:W-:Y:S01]  /*6be0*/  I2FP.F32.U32 R37, R97 ;  /* 0x0000006100257245 */ /* 0x000fe20000201000 */
[----:B------:R-:W-:Y:S01]  /*6bf0*/  BSSY B1, `(.L_x_950) ;  /* 0x0000017000017945 */ /* 0x000fe20003800000 */
[----:B-----5:R-:W-:Y:S02]  /*6c00*/  SHF.L.U32 R36, R32, 0x10, RZ ;  /* 0x0000001020247819 */ /* 0x020fe400000006ff */
[----:B------:R-:W-:Y:S01]  /*6c10*/  ISETP.NE.AND P1, PT, R100, 0x1, PT ;  /* 0x000000016400780c */ /* 0x000fe20003f25270 */
[----:B------:R-:W-:Y:S01]  /*6c20*/  FFMA.FTZ R37, R37, R80, 1.1641532182693481445e-10 ;  /* 0x2f00000025257423 */ /* 0x000fe20000010050 */
[----:B------:R-:W-:Y:S01]  /*6c30*/  PRMT R99, R32, 0x7632, R99 ;  /* 0x0000763220637816 */ /* 0x000fe20000000063 */
[----:B------:R-:W-:Y:S01]  /*6c40*/  FMUL.FTZ R39, R36, R85 ;  /* 0x0000005524277220 */ /* 0x000fe20000410000 */
[----:B------:R-:W-:Y:S02]  /*6c50*/  @P0 IMAD.U32 R36, R28, 0x10000, RZ ;  /* 0x000100001c240824 */ /* 0x000fe400078e00ff */
[----:B------:R-:W-:Y:S01]  /*6c60*/  FSETP.GTU.FTZ.AND P2, PT, R37, R82, PT ;  /* 0x000000522500720b */ /* 0x000fe20003f5c000 */
[----:B------:R-:W-:-:S03]  /*6c70*/  FMUL.FTZ R39, R39, R84 ;  /* 0x0000005427277220 */ /* 0x000fc60000410000 */
[----:B------:R-:W-:Y:S02]  /*6c80*/  P2R R105, PR, RZ, 0x4 ;  /* 0x00000004ff697803 */ /* 0x000fe40000000000 */
[----:B------:R-:W-:-:S05]  /*6c90*/  FSEL R97, R39, RZ, !P2 ;  /* 0x000000ff27617208 */ /* 0x000fca0005000000 */
        /* <DEDUP_REMOVED lines=11> */
.L_x_951:
[----:B------:R-:W-:-:S07]  /*6d50*/  MOV R32, R88 ;  /* 0x0000005800207202 */ /* 0x000fce0000000f00 */
.L_x_952:
[----:B------:R-:W-:Y:S05]  /*6d60*/  BSYNC B1 ;  /* 0x0000000000017941 */ /* 0x000fea0003800000 */
.L_x_950:
        /* <DEDUP_REMOVED lines=16> */
.L_x_956:
[----:B------:R-:W-:Y:S05]  /*6e70*/  BSYNC B2 ;  /* 0x0000000000027941 */ /* 0x000fea0003800000 */
.L_x_955:
        /* <DEDUP_REMOVED lines=41> */
[----:B------:R-:W-:Y:S01]  /*7110*/  IMAD.MOV.U32 R94, RZ, RZ, R36 ;  /* 0x000000ffff5e7224 */ /* 0x000fe200078e0024 */
[----:B------:R-:W-:Y:S01]  /*7120*/  HFMA2.MMA R36, -RZ, RZ, 0, 0 ;  /* 0x00000000ff247435 */ /* 0x000fe200000001ff */
[----:B------:R-:W-:-:S10]  /*7130*/  LOP3.LUT R87, R37, UR33, R38, 0x96, !PT ;  /* 0x0000002125577c12 */ /* 0x000fd4000f8e9626 */
.L_x_954:
[----:B------:R-:W-:Y:S05]  /*7140*/  BSYNC B1 ;  /* 0x0000000000017941 */ /* 0x000fea0003800000 */
.L_x_953:
        /* <DEDUP_REMOVED lines=23> */
.L_x_958:
[----:B------:R-:W-:-:S07]  /*72c0*/  IMAD.MOV.U32 R32, RZ, RZ, R88 ;  /* 0x000000ffff207224 */ /* 0x000fce00078e0058 */
.L_x_959:
[----:B------:R-:W-:Y:S05]  /*72d0*/  BSYNC B1 ;  /* 0x0000000000017941 */ /* 0x000fea0003800000 */
.L_x_957:
        /* <DEDUP_REMOVED lines=16> */
.L_x_963:
[----:B------:R-:W-:Y:S05]  /*73e0*/  BSYNC B2 ;  /* 0x0000000000027941 */ /* 0x000fea0003800000 */
.L_x_962:
        /* <DEDUP_REMOVED lines=44> */
.L_x_961:
[----:B------:R-:W-:Y:S05]  /*76b0*/  BSYNC B1 ;  /* 0x0000000000017941 */ /* 0x000fea0003800000 */
.L_x_960:
        /* <DEDUP_REMOVED lines=22> */
.L_x_965:
[----:B------:R-:W-:-:S07]  /*7820*/  MOV R102, R88 ;  /* 0x0000005800667202 */ /* 0x000fce0000000f00 */
.L_x_966:
[----:B------:R-:W-:Y:S05]  /*7830*/  BSYNC B1 ;  /* 0x0000000000017941 */ /* 0x000fea0003800000 */
.L_x_964:
        /* <DEDUP_REMOVED lines=16> */
.L_x_970:
[----:B------:R-:W-:Y:S05]  /*7940*/  BSYNC B2 ;  /* 0x0000000000027941 */ /* 0x000fea0003800000 */
.L_x_969:
        /* <DEDUP_REMOVED lines=42> */
[----:B------:R-:W-:Y:S01]  /*7bf0*/  LOP3.LUT R87, R33, UR33, R36, 0x96, !PT ;  /* 0x0000002121577c12 */ /* 0x000fe2000f8e9624 */
[----:B------:R-:W-:-:S11]  /*7c00*/  HFMA2.MMA R36, -RZ, RZ, 0, 0 ;  /* 0x00000000ff247435 */ /* 0x000fd600000001ff */
.L_x_968:
[----:B------:R-:W-:Y:S05]  /*7c10*/  BSYNC B1 ;  /* 0x0000000000017941 */ /* 0x000fea0003800000 */
.L_x_967:
        /* <DEDUP_REMOVED lines=22> */
.L_x_972:
[----:B------:R-:W-:-:S07]  /*7d80*/  IMAD.MOV.U32 R101, RZ, RZ, R88 ;  /* 0x000000ffff657224 */ /* 0x000fce00078e0058 */
.L_x_973:
[----:B------:R-:W-:Y:S05]  /*7d90*/  BSYNC B1 ;  /* 0x0000000000017941 */ /* 0x000fea0003800000 */
.L_x_971:
        /* <DEDUP_REMOVED lines=16> */
.L_x_977:
[----:B------:R-:W-:Y:S05]  /*7ea0*/  BSYNC B2 ;  /* 0x0000000000027941 */ /* 0x000fea0003800000 */
.L_x_976:
        /* <DEDUP_REMOVED lines=44> */
.L_x_975:
[----:B------:R-:W-:Y:S05]  /*8170*/  BSYNC B1 ;  /* 0x0000000000017941 */ /* 0x000fea0003800000 */
.L_x_974:
        /* <DEDUP_REMOVED lines=22> */
.L_x_979:
[----:B------:R-:W-:-:S07]  /*82e0*/  MOV R103, R88 ;  /* 0x0000005800677202 */ /* 0x000fce0000000f00 */
.L_x_980:
[----:B------:R-:W-:Y:S05]  /*82f0*/  BSYNC B1 ;  /* 0x0000000000017941 */ /* 0x000fea0003800000 */
.L_x_978:
        /* <DEDUP_REMOVED lines=16> */
.L_x_984:
[----:B------:R-:W-:Y:S05]  /*8400*/  BSYNC B2 ;  /* 0x0000000000027941 */ /* 0x000fea0003800000 */
.L_x_983:
        /* <DEDUP_REMOVED lines=44> */
.L_x_982:
[----:B------:R-:W-:Y:S05]  /*86d0*/  BSYNC B1 ;  /* 0x0000000000017941 */ /* 0x000fea0003800000 */
.L_x_981:
        /* <DEDUP_REMOVED lines=22> */
.L_x_986:
[----:B------:R-:W-:-:S07]  /*8840*/  IMAD.MOV.U32 R34, RZ, RZ, R88 ;  /* 0x000000ffff227224 */ /* 0x000fce00078e0058 */
.L_x_987:
[----:B------:R-:W-:Y:S05]  /*8850*/  BSYNC B1 ;  /* 0x0000000000017941 */ /* 0x000fea0003800000 */
.L_x_985:
        /* <DEDUP_REMOVED lines=16> */
.L_x_991:
[----:B------:R-:W-:Y:S05]  /*8960*/  BSYNC B2 ;  /* 0x0000000000027941 */ /* 0x000fea0003800000 */
.L_x_990:
        /* <DEDUP_REMOVED lines=44> */
.L_x_989:
[----:B------:R-:W-:Y:S05]  /*8c30*/  BSYNC B1 ;  /* 0x0000000000017941 */ /* 0x000fea0003800000 */
.L_x_988:
        /* <DEDUP_REMOVED lines=22> */
.L_x_993:
[----:B------:R-:W-:-:S07]  /*8da0*/  MOV R108, R88 ;  /* 0x00000058006c7202 */ /* 0x000fce0000000f00 */
.L_x_994:
[----:B------:R-:W-:Y:S05]  /*8db0*/  BSYNC B1 ;  /* 0x0000000000017941 */ /* 0x000fea0003800000 */
.L_x_992:
        /* <DEDUP_REMOVED lines=18> */
.L_x_998:
[----:B------:R-:W-:Y:S05]  /*8ee0*/  BSYNC B2 ;  /* 0x0000000000027941 */ /* 0x000fea0003800000 */
.L_x_997:
        /* <DEDUP_REMOVED lines=43> */
[----:B------:R-:W-:-:S07]  /*91a0*/  LOP3.LUT R87, R39, UR33, R34, 0x96, !PT ;  /* 0x0000002127577c12 */ /* 0x000fce000f8e9622 */
.L_x_996:
[----:B------:R-:W-:Y:S05]  /*91b0*/  BSYNC B1 ;  /* 0x0000000000017941 */ /* 0x000fea0003800000 */
.L_x_995:
[----:B------:R-:W-:Y:S01]  /*91c0*/  FADD.FTZ R33, RZ, R71 ;  /* 0x00000047ff217221 */ /* 0x000fe20000010000 */
[----:B------:R-:W-:Y:S01]  /*91d0*/  SEL R34, RZ, 0x10000, P5 ;  /* 0x00010000ff227807 */ /* 0x000fe20002800000 */
[----:B------:R-:W-:Y:S01]  /*91e0*/  IMAD.WIDE.U32 R42, R75, 0x10, R42 ;  /* 0x000000104b2a7825 */ /* 0x000fe200078e002a */
[----:B------:R-:W-:-:S03]  /*91f0*/  ISETP.NE.AND P5, PT, R106, RZ, PT ;  /* 0x000000ff6a00720c */ /* 0x000fc60003fa5270 */
[----:B------:R-:W-:Y:S01]  /*9200*/  FADD.FTZ R33, R33, R72 ;  /* 0x0000004821217221 */ /* 0x000fe20000010000 */
[----:B------:R-:W-:Y:S01]  /*9210*/  SEL R38, RZ, 0x1, P1 ;  /* 0x00000001ff267807 */ /* 0x000fe20000800000 */
[----:B------:R-:W-:Y:S01]  /*9220*/  IMAD.WIDE.U32 R40, R75, 0x8, R40 ;  /* 0x000000084b287825 */ /* 0x000fe200078e0028 */
[----:B------:R-:W-:-:S03]  /*9230*/  ISETP.NE.AND P6, PT, R105, RZ, PT ;  /* 0x000000ff6900720c */ /* 0x000fc60003fc5270 */
[----:B------:R-:W-:Y:S01]  /*9240*/  FADD.FTZ R32, R33, R74 ;  /* 0x0000004a21207221 */ /* 0x000fe20000010000 */
[----:B------:R-:W-:Y:S01]  /*9250*/  SEL R111, RZ, 0x100, P4 ;  /* 0x00000100ff6f7807 */ /* 0x000fe20002000000 */
[----:B------:R-:W-:Y:S01]  /*9260*/  IMAD.WIDE.U32 R38, R38, 0x10000, RZ ;  /* 0x0001000026267825 */ /* 0x000fe200078e00ff */
[----:B------:R-:W-:-:S03]  /*9270*/  UMOV UR8, 0xffffffff ;  /* 0xffffffff00087882 */ /* 0x000fc60000000000 */
[----:B------:R-:W-:-:S04]  /*9280*/  FADD.FTZ R33, R32, R77 ;  /* 0x0000004d20217221 */ /* 0x000fc80000010000 */
[----:B------:R-:W-:-:S04]  /*9290*/  FADD.FTZ R32, R33, R76 ;  /* 0x0000004c21207221 */ /* 0x000fc80000010000 */
[----:B------:R-:W-:-:S04]  /*92a0*/  FADD.FTZ R33, R32, R79 ;  /* 0x0000004f20217221 */ /* 0x000fc80000010000 */
[----:B------:R-:W-:Y:S01]  /*92b0*/  FADD.FTZ R32, R33, R78 ;  /* 0x0000004e21207221 */ /* 0x000fe20000010000 */
[----:B------:R-:W-:-:S03]  /*92c0*/  I2FP.F32.U32 R33, R108 ;  /* 0x0000006c00217245 */ /* 0x000fc60000201000 */
[----:B------:R-:W-:Y:S01]  /*92d0*/  FADD.FTZ R36, R32, R83 ;  /* 0x0000005320247221 */ /* 0x000fe20000010000 */
[----:B------:R-:W-:Y:S02]  /*92e0*/  IMAD.U32 R32, R107, 0x10000, RZ ;  /* 0x000100006b207824 */ /* 0x000fe400078e00ff */
[----:B------:R-:W-:Y:S01]  /*92f0*/  FFMA.FTZ R33, R33, R80, 1.1641532182693481445e-10 ;  /* 0x2f00000021217423 */ /* 0x000fe20000010050 */
[----:B------:R-:W-:Y:S01]  /*9300*/  SEL R107, RZ, 0x1, P6 ;  /* 0x00000001ff6b7807 */ /* 0x000fe20003000000 */
[----:B------:R-:W-:Y:S01]  /*9310*/  FADD.FTZ R35, R36, R89 ;  /* 0x0000005924237221 */ /* 0x000fe20000010000 */
[----:B------:R-:W-:Y:S01]  /*9320*/  FMUL.FTZ R85, R32, R85 ;  /* 0x0000005520557220 */ /* 0x000fe20000410000 */
[----:B------:R-:W-:Y:S02]  /*9330*/  SEL R32, RZ, 0x1, P2 ;  /* 0x00000001ff207807 */ /* 0x000fe40001000000 */
[----:B------:R-:W-:Y:S01]  /*9340*/  FADD.FTZ R37, R35, R92 ;  /* 0x0000005c23257221 */ /* 0x000fe20000010000 */
[----:B------:R-:W-:Y:S01]  /*9350*/  SEL R36, RZ, 0x1, P5 ;  /* 0x00000001ff247807 */ /* 0x000fe20002800000 */
[----:B------:R-:W-:Y:S01]  /*9360*/  FMUL.FTZ R85, R85, R84 ;  /* 0x0000005455557220 */ /* 0x000fe20000410000 */
[----:B------:R-:W-:Y:S01]  /*9370*/  FSETP.GTU.FTZ.AND P2, PT, R33, R82, PT ;  /* 0x000000522100720b */ /* 0x000fe20003f5c000 */
[----:B------:R-:W-:Y:S01]  /*9380*/  FADD.FTZ R80, R37, R90 ;  /* 0x0000005a25507221 */ /* 0x000fe20000010000 */
[----:B------:R-:W-:Y:S01]  /*9390*/  IMAD.WIDE.U32 R32, R32, 0x1000000, RZ ;  /* 0x0100000020207825 */ /* 0x000fe200078e00ff */
[----:B------:R-:W-:-:S03]  /*93a0*/  @P0 PRMT R35, R31, 0x7632, R35 ;  /* 0x000076321f230816 */ /* 0x000fc60000000023 */
[----:B------:R-:W-:Y:S01]  /*93b0*/  FADD.FTZ R80, R80, R93 ;  /* 0x0000005d50507221 */ /* 0x000fe20000010000 */
[----:B------:R-:W-:Y:S01]  /*93c0*/  IMAD.WIDE.U32 R36, R36, 0x100, RZ ;  /* 0x0000010024247825 */ /* 0x000fe200078e00ff */
[----:B------:R-:W-:-:S03]  /*93d0*/  SEL R82, RZ, 0x1000000, P2 ;  /* 0x01000000ff527807 */ /* 0x000fc60001000000 */
[----:B------:R-:W-:Y:S01]  /*93e0*/  FADD.FTZ R105, R80, R91 ;  /* 0x0000005b50697221 */ /* 0x000fe20000010000 */
[----:B------:R-:W-:Y:S02]  /*93f0*/  @P0 SHF.L.U32 R35, R35, 0x10, RZ ;  /* 0x0000001023230819 */ /* 0x000fe400000006ff */
[----:B------:R-:W-:Y:S01]  /*9400*/  LOP3.LUT R36, R36, R32, R38, 0xfe, !PT ;  /* 0x0000002024247212 */ /* 0x000fe200078efe26 */
[----:B------:R-:W-:Y:S01]  /*9410*/  FADD.FTZ R80, R105, R96 ;  /* 0x0000006069507221 */ /* 0x000fe20000010000 */
[----:B------:R-:W-:Y:S02]  /*9420*/  FSEL R38, R85, RZ, !P2 ;  /* 0x000000ff55267208 */ /* 0x000fe40005000000 */
[----:B------:R-:W-:Y:S01]  /*9430*/  LOP3.LUT R34, R111, R82, R34, 0xfe, !PT ;  /* 0x000000526f227212 */ /* 0x000fe200078efe22 */
[----:B------:R-:W-:Y:S01]  /*9440*/  FADD.FTZ R85, R80, R95 ;  /* 0x0000005f50557221 */ /* 0x000fe20000010000 */
[----:B------:R-:W-:Y:S01]  /*9450*/  SEL R105, RZ, 0x1, P3 ;  /* 0x00000001ff697807 */ /* 0x000fe20001800000 */
[----:B------:R-:W-:Y:S01]  /*9460*/  @P0 FADD.FTZ R38, R38, R35 ;  /* 0x0000002326260221 */ /* 0x000fe20000010000 */
[----:B------:R-:W-:Y:S01]  /*9470*/  LOP3.LUT R36, R36, R107, RZ, 0xfc, !PT ;  /* 0x0000006b24247212 */ /* 0x000fe200078efcff */
[----:B------:R-:W-:Y:S01]  /*9480*/  FADD.FTZ R32, R85, R98 ;  /* 0x0000006255207221 */ /* 0x000fe20000010000 */
[----:B------:R-:W-:-:S02]  /*9490*/  LOP3.LUT R105, R33, R34, R105, 0xfe, !PT ;  /* 0x0000002221697212 */ /* 0x000fc400078efe69 */
[----:B------:R-:W-:Y:S01]  /*94a0*/  F2FP.BF16.F32.PACK_AB R34, R104, R101 ;  /* 0x000000656822723e */ /* 0x000fe200000010ff */
[----:B------:R-:W-:Y:S01]  /*94b0*/  FADD.FTZ R85, R32, R97 ;  /* 0x0000006120557221 */ /* 0x000fe20000010000 */
[----:B------:R-:W-:Y:S02]  /*94c0*/  F2FP.BF16.F32.PACK_AB R33, R102, R99 ;  /* 0x000000636621723e */ /* 0x000fe400000010ff */
[----:B------:R-:W-:Y:S01]  /*94d0*/  F2FP.BF16.F32.PACK_AB R32, R100, R97 ;  /* 0x000000616420723e */ /* 0x000fe200000010ff */
[----:B------:R-:W-:Y:S01]  /*94e0*/  FADD.FTZ R80, R85, R100 ;  /* 0x0000006455507221 */ /* 0x000fe20000010000 */
[----:B------:R-:W-:Y:S02]  /*94f0*/  F2FP.BF16.F32.PACK_AB R35, R38, R103 ;  /* 0x000000672623723e */ /* 0x000fe400000010ff */
[----:B------:R-:W-:Y:S01]  /*9500*/  LOP3.LUT R37, R37, R105, R39, 0xfe, !PT ;  /* 0x0000006925257212 */ /* 0x000fe200078efe27 */
[----:B------:R-:W-:Y:S01]  /*9510*/  FADD.FTZ R39, R80, R99 ;  /* 0x0000006350277221 */ /* 0x000fe20000010000 */
[----:B------:R-:W-:Y:S01]  /*9520*/  ISETP.NE.AND P0, PT, R70, RZ, PT ;  /* 0x000000ff4600720c */ /* 0x000fe20003f05270 */
[----:B------:R0:W-:Y:S02]  /*9530*/  STG.E.128 desc[UR4][R42.64], R32 ;  /* 0x000000202a007986 */ /* 0x0001e4000c101d04 */
[----:B------:R-:W-:-:S02]  /*9540*/  FADD.FTZ R80, R39, R102 ;  /* 0x0000006627507221 */ /* 0x000fc40000010000 */
[----:B------:R0:W-:Y:S02]  /*9550*/  STG.E.64 desc[UR4][R40.64], R36 ;  /* 0x0000002428007986 */ /* 0x0001e4000c101b04 */
[----:B------:R-:W-:-:S04]  /*9560*/  FADD.FTZ R39, R80, R101 ;  /* 0x0000006550277221 */ /* 0x000fc80000010000 */
[----:B------:R-:W-:-:S04]  /*9570*/  FADD.FTZ R80, R39, R104 ;  /* 0x0000006827507221 */ /* 0x000fc80000010000 */
[----:B------:R-:W-:-:S04]  /*9580*/  FADD.FTZ R39, R80, R103 ;  /* 0x0000006750277221 */ /* 0x000fc80000010000 */
[----:B------:R-:W-:Y:S01]  /*9590*/  FADD.FTZ R39, R39, R38 ;  /* 0x0000002627277221 */ /* 0x000fe20000010000 */
[----:B0-----:R-:W-:Y:S06]  /*95a0*/  BRA.DIV UR8, `(.L_x_999) ;  /* 0x0000000a08dc7947 */ /* 0x001fec000b800000 */
        /* <DEDUP_REMOVED lines=69> */
.L_x_1012:
[C---:B------:R-:W-:Y:S01]  /*9a00*/  FMUL.FTZ R32, R37.reuse, R37 ;  /* 0x0000002525207220 */ /* 0x040fe20000410000 */
[----:B------:R-:W-:Y:S01]  /*9a10*/  PLOP3.LUT P1, PT, PT, PT, UP1, 0x40, 0x0 ;  /* 0x000000000000781c */ /* 0x000fe20003f2e818 */
[----:B01----:R-:W-:Y:S01]  /*9a20*/  FADD.FTZ R36, R36, R41 ;  /* 0x0000002924247221 */ /* 0x003fe20000010000 */
[----:B------:R-:W0:Y:S01]  /*9a30*/  @!P0 LDC.64 R34, c[0x0][0x250] ;  /* 0x00009400ff228b82 */ /* 0x000e220000000a00 */
[----:B------:R-:W-:Y:S02]  /*9a40*/  PLOP3.LUT P2, PT, PT, PT, UP1, 0x40, 0x0 ;  /* 0x000000000000781c */ /* 0x000fe40003f4e818 */
[----:B------:R-:W-:Y:S01]  /*9a50*/  FSEL R32, R32, RZ, !P1 ;  /* 0x000000ff20207208 */ /* 0x000fe20004800000 */
[----:B------:R-:W-:Y:S01]  /*9a60*/  FFMA.FTZ R33, R36, R33, UR11 ;  /* 0x0000000b24217e23 */ /* 0x000fe20008010021 */
[----:B------:R-:W-:-:S03]  /*9a70*/  FSEL R36, R37, RZ, P2 ;  /* 0x000000ff25247208 */ /* 0x000fc60001000000 */
[----:B------:R-:W-:Y:S02]  /*9a80*/  FADD.FTZ R39, R33, R32 ;  /* 0x0000002021277221 */ /* 0x000fe40000010000 */
[----:B------:R-:W1:Y:S01]  /*9a90*/  @!P0 LDC.64 R32, c[0x0][0x258] ;  /* 0x00009600ff208b82 */ /* 0x000e620000000a00 */
[C---:B------:R-:W-:Y:S01]  /*9aa0*/  FADD.FTZ R74, -R36.reuse, R74 ;  /* 0x0000004a244a7221 */ /* 0x040fe20000010100 */
[C---:B------:R-:W-:Y:S01]  /*9ab0*/  FADD.FTZ R42, -R36.reuse, R77 ;  /* 0x0000004d242a7221 */ /* 0x040fe20000010100 */
[C---:B------:R-:W-:Y:S01]  /*9ac0*/  FADD.FTZ R82, -R36.reuse, R83 ;  /* 0x0000005324527221 */ /* 0x040fe20000010100 */
[----:B------:R-:W2:Y:S01]  /*9ad0*/  MUFU.RSQ R39, R39 ;  /* 0x0000002700277308 */ /* 0x000ea20000001400 */
        /* <DEDUP_REMOVED lines=9> */
[----:B0-----:R-:W-:Y:S01]  /*9b70*/  @!P0 IMAD.WIDE R34, R69, 0x4, R34 ;  /* 0x0000000445228825 */ /* 0x001fe200078e0222 */
[----:B------:R-:W0:Y:S03]  /*9b80*/  LDC.64 R78, c[0x0][0x2b8] ;  /* 0x0000ae00ff4e7b82 */ /* 0x000e260000000a00 */
[C---:B------:R-:W-:Y:S01]  /*9b90*/  FADD.FTZ R72, -R36.reuse, R72 ;  /* 0x0000004824487221 */ /* 0x040fe20000010100 */
[C---:B------:R-:W-:Y:S01]  /*9ba0*/  FADD.FTZ R76, -R36.reuse, R76 ;  /* 0x0000004c244c7221 */ /* 0x040fe20000010100 */
[C---:B------:R-:W-:Y:S01]  /*9bb0*/  FADD.FTZ R92, -R36.reuse, R92 ;  /* 0x0000005c245c7221 */ /* 0x040fe20000010100 */
[----:B------:R3:W-:Y:S01]  /*9bc0*/  @!P0 STG.E desc[UR4][R34.64], R37 ;  /* 0x0000002522008986 */ /* 0x0007e2000c101904 */
[----:B------:R-:W-:Y:S01]  /*9bd0*/  FADD.FTZ R110, -R36, R95 ;  /* 0x0000005f246e7221 */ /* 0x000fe20000010100 */
[C---:B--2---:R-:W-:Y:S01]  /*9be0*/  FMUL.FTZ R43, R39.reuse, R74 ;  /* 0x0000004a272b7220 */ /* 0x044fe20000410000 */
[C---:B------:R-:W-:Y:S01]  /*9bf0*/  FMUL.FTZ R71, R39.reuse, R42 ;  /* 0x0000002a27477220 */ /* 0x040fe20000410000 */
[----:B------:R-:W-:Y:S01]  /*9c00*/  FMUL.FTZ R85, R39, R82 ;  /* 0x0000005227557220 */ /* 0x000fe20000410000 */
[----:B-1----:R-:W-:-:S04]  /*9c10*/  @!P0 IMAD.WIDE R32, R69, 0x4, R32 ;  /* 0x0000000445208825 */ /* 0x002fc800078e0220 */
[C---:B------:R-:W-:Y:S01]  /*9c20*/  FMUL.FTZ R82, R39.reuse, R38 ;  /* 0x0000002627527220 */ /* 0x040fe20000410000 */
[----:B------:R-:W-:Y:S01]  /*9c30*/  FMUL.FTZ R83, R39, R80 ;  /* 0x0000005027537220 */ /* 0x000fe20000410000 */
[----:B------:R-:W-:Y:S01]  /*9c40*/  FFMA.FTZ R38, R43, R55, R68 ;  /* 0x000000372b267223 */ /* 0x000fe20000010044 */
[----:B------:R-:W-:Y:S01]  /*9c50*/  FFMA.FTZ R71, R71, R11, R22 ;  /* 0x0000000b47477223 */ /* 0x000fe20000010016 */
[C---:B------:R-:W-:Y:S01]  /*9c60*/  FMUL.FTZ R70, R39.reuse, R70 ;  /* 0x0000004627467220 */ /* 0x040fe20000410000 */
[C---:B------:R-:W-:Y:S01]  /*9c70*/  FMUL.FTZ R89, R39.reuse, R90 ;  /* 0x0000005a27597220 */ /* 0x040fe20000410000 */
[C---:B---3--:R-:W-:Y:S01]  /*9c80*/  FMUL.FTZ R37, R39.reuse, R106 ;  /* 0x0000006a27257220 */ /* 0x048fe20000410000 */
[C---:B------:R-:W-:Y:S01]  /*9c90*/  FMUL.FTZ R108, R39.reuse, R108 ;  /* 0x0000006c276c7220 */ /* 0x040fe20000410000 */
[----:B------:R-:W-:Y:S01]  /*9ca0*/  FMUL.FTZ R96, R39, R96 ;  /* 0x0000006027607220 */ /* 0x000fe20000410000 */
[----:B------:R1:W-:Y:S01]  /*9cb0*/  @!P0 STG.E desc[UR4][R32.64], R39 ;  /* 0x0000002720008986 */ /* 0x0003e2000c101904 */
[----:B------:R-:W-:Y:S01]  /*9cc0*/  FFMA.FTZ R35, R83, R53, R66 ;  /* 0x0000003553237223 */ /* 0x000fe20000010042 */
[----:B------:R-:W-:Y:S01]  /*9cd0*/  FFMA.FTZ R83, R70, R10, R23 ;  /* 0x0000000a46537223 */ /* 0x000fe20000010017 */
[----:B------:R-:W-:Y:S01]  /*9ce0*/  FFMA.FTZ R89, R89, R51, R64 ;  /* 0x0000003359597223 */ /* 0x000fe20000010040 */
[----:B------:R-:W-:Y:S01]  /*9cf0*/  FFMA.FTZ R70, R37, R7, R18 ;  /* 0x0000000725467223 */ /* 0x000fe20000010012 */
[C---:B------:R-:W-:Y:S01]  /*9d00*/  FADD.FTZ R98, -R36.reuse, R98 ;  /* 0x0000006224627221 */ /* 0x040fe20000010100 */
[C---:B------:R-:W-:Y:S01]  /*9d10*/  FADD.FTZ R112, -R36.reuse, R97 ;  /* 0x0000006124707221 */ /* 0x040fe20000010100 */
[C---:B------:R-:W-:Y:S01]  /*9d20*/  FADD.FTZ R100, -R36.reuse, R100 ;  /* 0x0000006424647221 */ /* 0x040fe20000010100 */
[C---:B------:R-:W-:Y:S01]  /*9d30*/  FADD.FTZ R114, -R36.reuse, R99 ;  /* 0x0000006324727221 */ /* 0x040fe20000010100 */
[C---:B------:R-:W-:Y:S01]  /*9d40*/  FADD.FTZ R102, -R36.reuse, R102 ;  /* 0x0000006624667221 */ /* 0x040fe20000010100 */
[C---:B------:R-:W-:Y:S01]  /*9d50*/  FADD.FTZ R116, -R36.reuse, R101 ;  /* 0x0000006524747221 */ /* 0x040fe20000010100 */
[----:B------:R-:W-:Y:S01]  /*9d60*/  FADD.FTZ R104, -R36, R104 ;  /* 0x0000006824687221 */ /* 0x000fe20000010100 */
[----:B-1----:R-:W-:Y:S01]  /*9d70*/  F2FP.BF16.F32.PACK_AB R33, R71, R38 ;  /* 0x000000264721723e */ /* 0x002fe200000010ff */
[----:B------:R-:W-:Y:S01]  /*9d80*/  FFMA.FTZ R38, R108, R50, R61 ;  /* 0x000000326c267223 */ /* 0x000fe2000001003d */
[----:B------:R-:W-:Y:S01]  /*9d90*/  FFMA.FTZ R71, R96, R6, R19 ;  /* 0x0000000660477223 */ /* 0x000fe20000010013 */
[----:B------:R-:W-:Y:S01]  /*9da0*/  FADD.FTZ R118, -R36, R103 ;  /* 0x0000006724767221 */ /* 0x000fe20000010100 */
[C---:B------:R-:W-:Y:S01]  /*9db0*/  FMUL.FTZ R36, R39.reuse, R40 ;  /* 0x0000002827247220 */ /* 0x040fe20000410000 */
[C---:B------:R-:W-:Y:S01]  /*9dc0*/  FMUL.FTZ R72, R39.reuse, R72 ;  /* 0x0000004827487220 */ /* 0x040fe20000410000 */
[----:B------:R-:W-:Y:S01]  /*9dd0*/  F2FP.BF16.F32.PACK_AB R37, R70, R89 ;  /* 0x000000594625723e */ /* 0x000fe200000010ff */
[----:B------:R-:W-:Y:S01]  /*9de0*/  FMUL.FTZ R76, R39, R76 ;  /* 0x0000004c274c7220 */ /* 0x000fe20000410000 */
[----:B------:R-:W-:Y:S01]  /*9df0*/  F2FP.BF16.F32.PACK_AB R38, R71, R38 ;  /* 0x000000264726723e */ /* 0x000fe200000010ff */
[----:B------:R-:W-:Y:S01]  /*9e00*/  FFMA.FTZ R36, R36, R56, R67 ;  /* 0x0000003824247223 */ /* 0x000fe20000010043 */
[----:B------:R-:W1:Y:S01]  /*9e10*/  LDC.64 R70, c[0x0][0x210] ;  /* 0x00008400ff467b82 */ /* 0x000e620000000a00 */
[----:B------:R-:W-:Y:S01]  /*9e20*/  FFMA.FTZ R43, R72, R12, R25 ;  /* 0x0000000c482b7223 */ /* 0x000fe20000010019 */
[C---:B------:R-:W-:Y:S01]  /*9e30*/  FMUL.FTZ R84, R39.reuse, R84 ;  /* 0x0000005427547220 */ /* 0x040fe20000410000 */
[C---:B------:R-:W-:Y:S01]  /*9e40*/  FMUL.FTZ R92, R39.reuse, R92 ;  /* 0x0000005c275c7220 */ /* 0x040fe20000410000 */
[C---:B------:R-:W-:Y:S01]  /*9e50*/  FMUL.FTZ R95, R39.reuse, R118 ;  /* 0x00000076275f7220 */ /* 0x040fe20000410000 */
[C---:B------:R-:W-:Y:S01]  /*9e60*/  FMUL.FTZ R91, R39.reuse, R110 ;  /* 0x0000006e275b7220 */ /* 0x040fe20000410000 */
[----:B------:R-:W-:Y:S01]  /*9e70*/  FMUL.FTZ R93, R39, R98 ;  /* 0x00000062275d7220 */ /* 0x000fe20000410000 */
[----:B------:R-:W-:Y:S01]  /*9e80*/  FFMA.FTZ R34, R76, R54, R65 ;  /* 0x000000364c227223 */ /* 0x000fe20000010041 */
[----:B------:R-:W-:Y:S01]  /*9e90*/  F2FP.BF16.F32.PACK_AB R32, R43, R36 ;  /* 0x000000242b20723e */ /* 0x000fe200000010ff */
        /* <DEDUP_REMOVED lines=13> */
[----:B------:R-:W-:Y:S01]  /*9f70*/  F2FP.BF16.F32.PACK_AB R35, R76, R35 ;  /* 0x000000234c23723e */ /* 0x000fe200000010ff */
[----:B0-----:R-:W-:Y:S01]  /*9f80*/  IMAD.WIDE.U32 R78, R81, 0x10, R78 ;  /* 0x00000010514e7825 */ /* 0x001fe200078e004e */
[----:B------:R-:W-:-:S03]  /*9f90*/  F2FP.BF16.F32.PACK_AB R34, R83, R34 ;  /* 0x000000225322723e */ /* 0x000fc600000010ff */
[----:B------:R-:W-:Y:S01]  /*9fa0*/  FFMA.FTZ R83, R74, R2, R15 ;  /* 0x000000024a537223 */ /* 0x000fe2000001000f */
[----:B------:R-:W-:Y:S01]  /*9fb0*/  F2FP.BF16.F32.PACK_AB R36, R43, R36 ;  /* 0x000000242b24723e */ /* 0x000fe200000010ff */
[----:B------:R-:W-:Y:S01]  /*9fc0*/  FFMA.FTZ R80, R80, R46, R57 ;  /* 0x0000002e50507223 */ /* 0x000fe20000010039 */
[----:B------:R-:W-:Y:S01]  /*9fd0*/  F2FP.BF16.F32.PACK_AB R43, R82, R95 ;  /* 0x0000005f522b723e */ /* 0x000fe200000010ff */
[----:B------:R-:W-:Y:S01]  /*9fe0*/  FFMA.FTZ R82, R77, R47, R60 ;  /* 0x0000002f4d527223 */ /* 0x000fe2000001003c */
[----:B------:R-:W-:Y:S01]  /*9ff0*/  LEA R76, P0, R73, UR14, 0x4 ;  /* 0x0000000e494c7c11 */ /* 0x000fe2000f8020ff */
[----:B------:R-:W-:Y:S01]  /*a000*/  FFMA.FTZ R41, R41, R3, R14 ;  /* 0x0000000329297223 */ /* 0x000fe2000001000e */
[----:B------:R-:W-:Y:S01]  /*a010*/  F2FP.BF16.F32.PACK_AB R39, R72, R39 ;  /* 0x000000274827723e */ /* 0x000fe200000010ff */
[----:B------:R-:W-:Y:S01]  /*a020*/  FFMA.FTZ R74, R42, R48, R59 ;  /* 0x000000302a4a7223 */ /* 0x000fe2000001003b */
[----:B------:R-:W-:Y:S01]  /*a030*/  FFMA.FTZ R81, R40, R4, R17 ;  /* 0x0000000428517223 */ /* 0x000fe20000010011 */
[----:B------:R-:W-:Y:S01]  /*a040*/  LEA R72, P1, R75, UR14, 0x4 ;  /* 0x0000000e4b487c11 */ /* 0x000fe2000f8220ff */
[----:B-1----:R-:W-:Y:S01]  /*a050*/  IMAD R69, R70, 0x4, R69 ;  /* 0x0000000446457824 */ /* 0x002fe200078e0245 */
[----:B------:R-:W-:-:S02]  /*a060*/  LEA.HI.X R77, R73, UR15, RZ, 0x4, P0 ;  /* 0x0000000f494d7c11 */ /* 0x000fc400080f24ff */
[----:B------:R-:W-:Y:S02]  /*a070*/  F2FP.BF16.F32.PACK_AB R42, R83, R80 ;  /* 0x00000050532a723e */ /* 0x000fe400000010ff */
[----:B------:R-:W-:Y:S01]  /*a080*/  F2FP.BF16.F32.PACK_AB R41, R41, R82 ;  /* 0x000000522929723e */ /* 0x000fe200000010ff */
[----:B------:R0:W-:Y:S01]  /*a090*/  STG.E.128 desc[UR4][R76.64], R32 ;  /* 0x000000204c007986 */ /* 0x0001e2000c101d04 */
[----:B------:R-:W-:Y:S02]  /*a0a0*/  LEA.HI.X R73, R75, UR15, RZ, 0x4, P1 ;  /* 0x0000000f4b497c11 */ /* 0x000fe400088f24ff */
[----:B------:R-:W-:Y:S01]  /*a0b0*/  F2FP.BF16.F32.PACK_AB R40, R81, R74 ;  /* 0x0000004a5128723e */ /* 0x000fe200000010ff */
[----:B------:R0:W-:Y:S01]  /*a0c0*/  STG.E.128 desc[UR4][R78.64], R36 ;  /* 0x000000244e007986 */ /* 0x0001e2000c101d04 */
[----:B------:R-:W-:-:S03]  /*a0d0*/  ISETP.GE.AND P0, PT, R69, R71, PT ;  /* 0x000000474500720c */ /* 0x000fc60003f06270 */
[----:B------:R0:W-:Y:S10]  /*a0e0*/  STG.E.128 desc[UR4][R72.64], R40 ;  /* 0x0000002848007986 */ /* 0x0001f4000c101d04 */
[----:B------:R-:W-:Y:S05]  /*a0f0*/  @!P0 BRA `(.L_x_1000) ;  /* 0xffffff6800d88947 */ /* 0x000fea000383ffff */
[----:B------:R-:W-:Y:S05]  /*a100*/  BSYNC B0 ;  /* 0x0000000000007941 */ /* 0x000fea0003800000 */
.L_x_830:
[----:B------:R-:W-:Y:S05]  /*a110*/  EXIT ;  /* 0x000000000000794d */ /* 0x000fea0003800000 */
.L_x_999:
[----:B------:R-:W-:Y:S01]  /*a120*/  HFMA2.MMA R85, -RZ, RZ, 0, 1.847743988037109375e-06 ;  /* 0x0000001fff557435 */ /* 0x000fe200000001ff */
[----:B------:R-:W-:Y:S01]  /*a130*/  BSSY B1, `(.L_x_1001) ;  /* 0x0000007000017945 */ /* 0x000fe20003800000 */
[----:B------:R-:W-:Y:S01]  /*a140*/  MOV R43, R39 ;  /* 0x00000027002b7202 */ /* 0x000fe20000000f00 */
[----:B------:R-:W-:Y:S02]  /*a150*/  IMAD.MOV.U32 R70, RZ, RZ, 0x1 ;  /* 0x00000001ff467424 */ /* 0x000fe400078e00ff */
[----:B------:R-:W-:-:S07]  /*a160*/  IMAD.MOV.U32 R42, RZ, RZ, -0x1 ;  /* 0xffffffffff2a7424 */ /* 0x000fce00078e00ff */
[----:B------:R-:W-:Y:S05]  /*a170*/  WARPSYNC.COLLECTIVE R42, `(.L_x_1002) ;  /* 0x000000002a087348 */ /* 0x000fea0003c00000 */
[----:B------:R0:W1:Y:S02]  /*a180*/  SHFL.BFLY P1, R41, R43, R70, R85 ;  /* 0x0c0000462b297389 */ /* 0x0000640000020055 */
[----:B01----:R-:W-:Y:S01]  /*a190*/  ENDCOLLECTIVE ;  /* 0x000000000000791b */ /* 0x003fe20003800000 */
.L_x_1002:
[----:B------:R-:W-:Y:S05]  /*a1a0*/  BSYNC B1 ;  /* 0x0000000000017941 */ /* 0x000fea0003800000 */
.L_x_1001:
[----:B------:R-:W-:Y:S01]  /*a1b0*/  MOV R32, R41 ;  /* 0x0000002900207202 */ /* 0x000fe20000000f00 */
[----:B------:R-:W-:Y:S01]  /*a1c0*/  HFMA2.MMA R70, -RZ, RZ, 0, 1.1920928955078125e-07 ;  /* 0x00000002ff467435 */ /* 0x000fe200000001ff */
[----:B------:R-:W-:Y:S01]  /*a1d0*/  IMAD.MOV.U32 R85, RZ, RZ, 0x1f ;  /* 0x0000001fff557424 */ /* 0x000fe200078e00ff */
[----:B------:R-:W-:Y:S02]  /*a1e0*/  MOV R42, 0xffffffff ;  /* 0xffffffff002a7802 */ /* 0x000fe40000000f00 */
[----:B------:R-:W-:-:S04]  /*a1f0*/  FADD.FTZ R34, R39, R32 ;  /* 0x0000002027227221 */ /* 0x000fc80000010000 */
[----:B------:R-:W-:-:S07]  /*a200*/  IMAD.MOV.U32 R43, RZ, RZ, R34 ;  /* 0x000000ffff2b7224 */ /* 0x000fce00078e0022 */
[----:B------:R-:W-:Y:S05]  /*a210*/  WARPSYNC.COLLECTIVE R42, `(.L_x_1003) ;  /* 0x000000002a087348 */ /* 0x000fea0003c00000 */
[----:B------:R0:W1:Y:S02]  /*a220*/  SHFL.BFLY P1, R41, R43, R70, R85 ;  /* 0x0c0000462b297389 */ /* 0x0000640000020055 */
[----:B01----:R-:W-:Y:S01]  /*a230*/  ENDCOLLECTIVE ;  /* 0x000000000000791b */ /* 0x003fe20003800000 */
.L_x_1003:
[----:B------:R-:W-:Y:S02]  /*a240*/  IMAD.MOV.U32 R70, RZ, RZ, 0x4 ;  /* 0x00000004ff467424 */ /* 0x000fe400078e00ff */
[----:B------:R-:W-:-:S04]  /*a250*/  IMAD.MOV.U32 R33, RZ, RZ, R41 ;  /* 0x000000ffff217224 */ /* 0x000fc800078e0029 */
[----:B------:R-:W-:-:S05]  /*a260*/  FADD.FTZ R35, R34, R33 ;  /* 0x0000002122237221 */ /* 0x000fca0000010000 */
[----:B------:R-:W-:-:S07]  /*a270*/  MOV R43, R35 ;  /* 0x00000023002b7202 */ /* 0x000fce0000000f00 */
[----:B------:R-:W-:Y:S05]  /*a280*/  WARPSYNC.COLLECTIVE R42, `(.L_x_1004) ;  /* 0x000000002a087348 */ /* 0x000fea0003c00000 */
[----:B------:R0:W1:Y:S02]  /*a290*/  SHFL.BFLY P1, R41, R43, R70, R85 ;  /* 0x0c0000462b297389 */ /* 0x0000640000020055 */
[----:B01----:R-:W-:Y:S01]  /*a2a0*/  ENDCOLLECTIVE ;  /* 0x000000000000791b */ /* 0x003fe20003800000 */
.L_x_1004:
[----:B------:R-:W-:Y:S01]  /*a2b0*/  HFMA2.MMA R70, -RZ, RZ, 0, 4.76837158203125e-07 ;  /* 0x00000008ff467435 */ /* 0x000fe200000001ff */
[----:B------:R-:W-:-:S05]  /*a2c0*/  MOV R32, R41 ;  /* 0x0000002900207202 */ /* 0x000fca0000000f00 */
[----:B------:R-:W-:-:S04]  /*a2d0*/  FADD.FTZ R36, R35, R32 ;  /* 0x0000002023247221 */ /* 0x000fc80000010000 */
[----:B------:R-:W-:-:S07]  /*a2e0*/  IMAD.MOV.U32 R43, RZ, RZ, R36 ;  /* 0x000000ffff2b7224 */ /* 0x000fce00078e0024 */
[----:B------:R-:W-:Y:S05]  /*a2f0*/  WARPSYNC.COLLECTIVE R42, `(.L_x_1005) ;  /* 0x000000002a087348 */ /* 0x000fea0003c00000 */
[----:B------:R0:W1:Y:S02]  /*a300*/  SHFL.BFLY P1, R41, R43, R70, R85 ;  /* 0x0c0000462b297389 */ /* 0x0000640000020055 */
[----:B01----:R-:W-:Y:S01]  /*a310*/  ENDCOLLECTIVE ;  /* 0x000000000000791b */ /* 0x003fe20003800000 */
.L_x_1005:
[----:B------:R-:W-:Y:S02]  /*a320*/  IMAD.MOV.U32 R70, RZ, RZ, 0x10 ;  /* 0x00000010ff467424 */ /* 0x000fe400078e00ff */
[----:B------:R-:W-:-:S04]  /*a330*/  IMAD.MOV.U32 R33, RZ, RZ, R41 ;  /* 0x000000ffff217224 */ /* 0x000fc800078e0029 */
[----:B------:R-:W-:Y:S02]  /*a340*/  FADD.FTZ R40, R36, R33 ;  /* 0x0000002124287221 */ /* 0x000fe40000010000 */
[----:B------:R-:W0:Y:S03]  /*a350*/  LDC R33, c[0x0][0x290] ;  /* 0x0000a400ff217b82 */ /* 0x000e260000000800 */
[----:B------:R-:W-:-:S07]  /*a360*/  MOV R43, R40 ;  /* 0x00000028002b7202 */ /* 0x000fce0000000f00 */
[----:B0-----:R-:W-:Y:S05]  /*a370*/  WARPSYNC.COLLECTIVE R42, `(.L_x_1006) ;  /* 0x000000002a087348 */ /* 0x001fea0003c00000 */
[----:B------:R1:W2:Y:S02]  /*a380*/  SHFL.BFLY P1, R41, R43, R70, R85 ;  /* 0x0c0000462b297389 */ /* 0x0002a40000020055 */
[----:B012---:R-:W-:Y:S01]  /*a390*/  ENDCOLLECTIVE ;  /* 0x000000000000791b */ /* 0x007fe20003800000 */
.L_x_1006:
[----:B------:R-:W-:Y:S01]  /*a3a0*/  HFMA2.MMA R70, -RZ, RZ, 0, 5.9604644775390625e-08 ;  /* 0x00000001ff467435 */ /* 0x000fe200000001ff */
[----:B------:R-:W-:-:S05]  /*a3b0*/  MOV R37, R41 ;  /* 0x0000002900257202 */ /* 0x000fca0000000f00 */
[----:B------:R-:W-:-:S04]  /*a3c0*/  FADD.FTZ R40, R40, R37 ;  /* 0x0000002528287221 */ /* 0x000fc80000010000 */
[----:B------:R-:W-:-:S04]  /*a3d0*/  FMUL.FTZ R37, R40, R33 ;  /* 0x0000002128257220 */ /* 0x000fc80000410000 */
        /* <DEDUP_REMOVED lines=47> */
[----:B------:R-:W-:-:S04]  /*a6d0*/  FFMA.FTZ R32, R35, R35, R32 ;  /* 0x0000002323207223 */ /* 0x000fc80000010020 */
[----:B------:R-:W-:-:S07]  /*a6e0*/  IMAD.MOV.U32 R43, RZ, RZ, R32 ;  /* 0x000000ffff2b7224 */ /* 0x000fce00078e0020 */
[----:B------:R-:W-:Y:S05]  /*a6f0*/  WARPSYNC.COLLECTIVE R42, `(.L_x_1007) ;  /* 0x000000002a087348 */ /* 0x000fea0003c00000 */
[----:B------:R0:W1:Y:S02]  /*a700*/  SHFL.BFLY P1, R41, R43, R70, R85 ;  /* 0x0c0000462b297389 */ /* 0x0000640000020055 */
[----:B01----:R-:W-:Y:S01]  /*a710*/  ENDCOLLECTIVE ;  /* 0x000000000000791b */ /* 0x003fe20003800000 */
.L_x_1007:
[----:B------:R-:W-:Y:S02]  /*a720*/  IMAD.MOV.U32 R70, RZ, RZ, 0x2 ;  /* 0x00000002ff467424 */ /* 0x000fe400078e00ff */
[----:B------:R-:W-:-:S04]  /*a730*/  IMAD.MOV.U32 R35, RZ, RZ, R41 ;  /* 0x000000ffff237224 */ /* 0x000fc800078e0029 */
[----:B------:R-:W-:-:S05]  /*a740*/  FADD.FTZ R35, R32, R35 ;  /* 0x0000002320237221 */ /* 0x000fca0000010000 */
[----:B------:R-:W-:-:S07]  /*a750*/  MOV R43, R35 ;  /* 0x00000023002b7202 */ /* 0x000fce0000000f00 */
[----:B------:R-:W-:Y:S05]  /*a760*/  WARPSYNC.COLLECTIVE R42, `(.L_x_1008) ;  /* 0x000000002a087348 */ /* 0x000fea0003c00000 */
[----:B------:R0:W1:Y:S02]  /*a770*/  SHFL.BFLY P1, R41, R43, R70, R85 ;  /* 0x0c0000462b297389 */ /* 0x0000640000020055 */
[----:B01----:R-:W-:Y:S01]  /*a780*/  ENDCOLLECTIVE ;  /* 0x000000000000791b */ /* 0x003fe20003800000 */
.L_x_1008:
[----:B------:R-:W-:Y:S01]  /*a790*/  HFMA2.MMA R70, -RZ, RZ, 0, 2.384185791015625e-07 ;  /* 0x00000004ff467435 */ /* 0x000fe200000001ff */
[----:B------:R-:W-:-:S05]  /*a7a0*/  MOV R34, R41 ;  /* 0x0000002900227202 */ /* 0x000fca0000000f00 */
[----:B------:R-:W-:-:S04]  /*a7b0*/  FADD.FTZ R34, R35, R34 ;  /* 0x0000002223227221 */ /* 0x000fc80000010000 */
[----:B------:R-:W-:-:S07]  /*a7c0*/  IMAD.MOV.U32 R43, RZ, RZ, R34 ;  /* 0x000000ffff2b7224 */ /* 0x000fce00078e0022 */
[----:B------:R-:W-:Y:S05]  /*a7d0*/  WARPSYNC.COLLECTIVE R42, `(.L_x_1009) ;  /* 0x000000002a087348 */ /* 0x000fea0003c00000 */
[----:B------:R0:W1:Y:S02]  /*a7e0*/  SHFL.BFLY P1, R41, R43, R70, R85 ;  /* 0x0c0000462b297389 */ /* 0x0000640000020055 */
[----:B01----:R-:W-:Y:S01]  /*a7f0*/  ENDCOLLECTIVE ;  /* 0x000000000000791b */ /* 0x003fe20003800000 */
.L_x_1009:
[----:B------:R-:W-:Y:S02]  /*a800*/  IMAD.MOV.U32 R70, RZ, RZ, 0x8 ;  /* 0x00000008ff467424 */ /* 0x000fe400078e00ff */
[----:B------:R-:W-:-:S04]  /*a810*/  IMAD.MOV.U32 R39, RZ, RZ, R41 ;  /* 0x000000ffff277224 */ /* 0x000fc800078e0029 */
[----:B------:R-:W-:-:S05]  /*a820*/  FADD.FTZ R39, R34, R39 ;  /* 0x0000002722277221 */ /* 0x000fca0000010000 */
[----:B------:R-:W-:-:S07]  /*a830*/  MOV R43, R39 ;  /* 0x00000027002b7202 */ /* 0x000fce0000000f00 */
[----:B------:R-:W-:Y:S05]  /*a840*/  WARPSYNC.COLLECTIVE R42, `(.L_x_1010) ;  /* 0x000000002a087348 */ /* 0x000fea0003c00000 */
[----:B------:R0:W1:Y:S02]  /*a850*/  SHFL.BFLY P1, R41, R43, R70, R85 ;  /* 0x0c0000462b297389 */ /* 0x0000640000020055 */
[----:B01----:R-:W-:Y:S01]  /*a860*/  ENDCOLLECTIVE ;  /* 0x000000000000791b */ /* 0x003fe20003800000 */
.L_x_1010:
[----:B------:R-:W-:Y:S01]  /*a870*/  HFMA2.MMA R70, -RZ, RZ, 0, 9.5367431640625e-07 ;  /* 0x00000010ff467435 */ /* 0x000fe200000001ff */
[----:B------:R-:W-:-:S05]  /*a880*/  MOV R36, R41 ;  /* 0x0000002900247202 */ /* 0x000fca0000000f00 */
[----:B------:R-:W-:-:S04]  /*a890*/  FADD.FTZ R36, R39, R36 ;  /* 0x0000002427247221 */ /* 0x000fc80000010000 */
[----:B------:R-:W-:-:S07]  /*a8a0*/  IMAD.MOV.U32 R43, RZ, RZ, R36 ;  /* 0x000000ffff2b7224 */ /* 0x000fce00078e0024 */
[----:B------:R-:W-:Y:S05]  /*a8b0*/  WARPSYNC.COLLECTIVE R42, `(.L_x_1011) ;  /* 0x000000002a087348 */ /* 0x000fea0003c00000 */
[----:B------:R0:W1:Y:S02]  /*a8c0*/  SHFL.BFLY P1, R41, R43, R70, R85 ;  /* 0x0c0000462b297389 */ /* 0x0000640000020055 */
[----:B01----:R-:W-:Y:S01]  /*a8d0*/  ENDCOLLECTIVE ;  /* 0x000000000000791b */ /* 0x003fe20003800000 */
.L_x_1011:
[----:B------:R-:W-:Y:S05]  /*a8e0*/  BRA `(.L_x_1012) ;  /* 0xfffffff000447947 */ /* 0x000fea000383ffff */
.L_x_1013:
        /* <DEDUP_REMOVED lines=9> */
.L_x_23457:


//--------------------- .text._ZN10layer_norm13ln_fwd_kernelINS_13Kernel_traitsI13__nv_bfloat16S2_S2_S2_fjLj768ELj1ELj4ELj1ELj16ENS_18Kernel_traits_baseILj768ES2_S2_S2_S2_fjLj128EEEEELb1ELb0ELb1ELb0EEEvNS_9FwdParamsE --------------------------
	.section	.text._ZN10layer_norm13ln_fwd_kernelINS_13Kernel_traitsI13__nv_bfloat16S2_S2_S2_fjLj768ELj1ELj4ELj1ELj16ENS_18Kernel_traits_baseILj768ES2_S2_S2_S2_fjLj128EEEEELb1ELb0ELb1ELb0EEEvNS_9FwdParamsE,"ax",@progbits
	.align	128
        .global         _ZN10layer_norm13ln_fwd_kernelINS_13Kernel_traitsI13__nv_bfloat16S2_S2_S2_fjLj768ELj1ELj4ELj1ELj16ENS_18Kernel_traits_baseILj768ES2_S2_S2_S2_fjLj128EEEEELb1ELb0ELb1ELb0EEEvNS_9FwdParamsE
        .type           _ZN10layer_norm13ln_fwd_kernelINS_13Kernel_traitsI13__nv_bfloat16S2_S2_S2_fjLj768ELj1ELj4ELj1ELj16ENS_18Kernel_traits_baseILj768ES2_S2_S2_S2_fjLj128EEEEELb1ELb0ELb1ELb0EEEvNS_9FwdParamsE,@function
        .size           _ZN10layer_norm13ln_fwd_kernelINS_13Kernel_traitsI13__nv_bfloat16S2_S2_S2_fjLj768ELj1ELj4ELj1ELj16ENS_18Kernel_traits_baseILj768ES2_S2_S2_S2_fjLj128EEEEELb1ELb0ELb1ELb0EEEvNS_9FwdParamsE,(.L_x_23458 - _ZN10layer_norm13ln_fwd_kernelINS_13Kernel_traitsI13__nv_bfloat16S2_S2_S2_fjLj768ELj1ELj4ELj1ELj16ENS_18Kernel_traits_baseILj768ES2_S2_S2_S2_fjLj128EEEEELb1ELb0ELb1ELb0EEEvNS_9FwdParamsE)
        .other          _ZN10layer_norm13ln_fwd_kernelINS_13Kernel_traitsI13__nv_bfloat16S2_S2_S2_fjLj768ELj1ELj4ELj1ELj16ENS_18Kernel_traits_baseILj768ES2_S2_S2_S2_fjLj128EEEEELb1ELb0ELb1ELb0EEEvNS_9FwdParamsE,@"STO_CUDA_ENTRY STV_DEFAULT"
_ZN10layer_norm13ln_fwd_kernelINS_13Kernel_traitsI13__nv_bfloat16S2_S2_S2_fjLj768ELj1ELj4ELj1ELj16ENS_18Kernel_traits_baseILj768ES2_S2_S2_S2_fjLj128EEEEELb1ELb0ELb1ELb0EEEvNS_9FwdParamsE:
.text._ZN10layer_norm13ln_fwd_kernelINS_13Kernel_traitsI13__nv_bfloat16S2_S2_S2_fjLj768ELj1ELj4ELj1ELj16ENS_18Kernel_traits_baseILj768ES2_S2_S2_S2_fjLj128EEEEELb1ELb0ELb1ELb0EEEvNS_9FwdParamsE:
[----:B------:R-:W-:Y:S08]  /*0000*/  LDC R1, c[0x0][0x28] ;  /* 0x00000a00ff017b82 */ /* 0x000ff00000000800 */
[----:B------:R-:W0:Y:S01]  /*0010*/  LDC R104, c[0x0][0x2e8] ;  /* 0x0000ba00ff687b82 */ /* 0x000e220000000800 */
[----:B------:R-:W-:Y:S01]  /*0020*/  ULDC.U8 UR4, c[0x0][0x2f4] ;  /* 0x0000bd0000047ab9 */ /* 0x000fe20000000000 */
[----:B------:R-:W-:Y:S01]  /*0030*/  ULDC.64 UR6, c[0x0][0x208] ;  /* 0x0000820000067ab9 */ /* 0x000fe20000000a00 */
[----:B------:R-:W-:Y:S01]  /*0040*/  ISETP.NE.AND P0, PT, RZ, UR4, PT ;  /* 0x00000004ff007c0c */ /* 0x000fe2000bf05270 */
[----:B------:R-:W-:-:S02]  /*0050*/  ULDC.64 UR4, c[0x0][0x2e0] ;  /* 0x0000b80000047ab9 */ /* 0x000fc40000000a00 */
[----:B------:R-:W-:Y:S02]  /*0060*/  IMAD.U32 R2, RZ, RZ, UR4 ;  /* 0x00000004ff027e24 */ /* 0x000fe4000f8e00ff */
[----:B------:R-:W1:Y:S01]  /*0070*/  LDC R105, c[0x0][0x2ec] ;  /* 0x0000bb00ff697b82 */ /* 0x000e620000000800 */
[----:B------:R-:W-:-:S07]  /*0080*/  IMAD.U32 R3, RZ, RZ, UR5 ;  /* 0x00000005ff037e24 */ /* 0x000fce000f8e00ff */
        /* <DEDUP_REMOVED lines=10> */
[----:B------:R-:W-:Y:S02]  /*0130*/  LOP3.LUT R24, R40, 0x1f, RZ, 0xc0, !PT ;  /* 0x0000001f28187812 */ /* 0x000fe400078ec0ff */
[----:B----4-:R-:W-:Y:S02]  /*0140*/  SHF.R.S32.HI R0, RZ, 0x1f, R15 ;  /* 0x0000001fff007819 */ /* 0x010fe4000001140f */
[----:B------:R-:W-:Y:S02]  /*0150*/  MOV R11, R24 ;  /* 0x00000018000b7202 */ /* 0x000fe40000000f00 */
[----:B------:R-:W-:Y:S02]  /*0160*/  LEA.HI R0, R0, R15, RZ, 0x3 ;  /* 0x0000000f00007211 */ /* 0x000fe400078f18ff */
[----:B------:R-:W-:-:S04]  /*0170*/  LOP3.LUT R23, R11, 0x1f, RZ, 0x3c, !PT ;  /* 0x0000001f0b177812 */ /* 0x000fc800078e3cff */
[----:B------:R-:W-:Y:S02]  /*0180*/  LEA.HI.SX32 R23, R0, R23, 0x1d ;  /* 0x0000001700177211 */ /* 0x000fe400078feaff */
[----:B------:R-:W-:Y:S01]  /*0190*/  SHF.R.U32.HI R22, RZ, 0x5, R40 ;  /* 0x00000005ff167819 */ /* 0x000fe20000011628 */
[----:B------:R-:W-:Y:S01]  /*01a0*/  BSSY B0, `(.L_x_1014) ;  /* 0x0000052000007945 */ /* 0x000fe20003800000 */
[----:B------:R-:W-:-:S03]  /*01b0*/  ISETP.GE.U32.AND P4, PT, R23, 0x40, PT ;  /* 0x000000401700780c */ /* 0x000fc60003f86070 */
[----:B------:R-:W-:Y:S01]  /*01c0*/  IMAD R22, R13, 0x4, R22 ;  /* 0x000000040d167824 */ /* 0x000fe200078e0216 */
[----:B------:R-:W-:Y:S02]  /*01d0*/  P2R R0, PR, RZ, 0x10 ;  /* 0x00000010ff007803 */ /* 0x000fe40000000000 */
[----:B--2---:R-:W-:Y:S02]  /*01e0*/  @P0 R2UR UR4, R2 ;  /* 0x00000000020402ca */ /* 0x004fe400000e0000 */
        /* <DEDUP_REMOVED lines=34> */
[----:B------:R-:W-:Y:S01]  /*0410*/  IMAD.WIDE.U32 R6, R7, -0x2daee0ad, RZ ;  /* 0xd2511f5307067825 */ /* 0x000fe200078e00ff */
[----:B------:R-:W-:-:S03]  /*0420*/  UIADD3 UR22, UR4, 0x1715609d, URZ ;  /* 0x1715609d04167890 */ /* 0x000fc6000fffe03f */
        /* <DEDUP_REMOVED lines=8> */
[----:B------:R-:W-:Y:S01]  /*04b0*/  UIADD3 UR27, UR5, 0x1fd5c5a3, URZ ;  /* 0x1fd5c5a3051b7890 */ /* 0x000fe2000fffe03f */
[----:B------:R-:W-:Y:S02]  /*04c0*/  LOP3.LUT P0, RZ, R23, 0xffffffe0, RZ, 0xc0, !PT ;  /* 0xffffffe017ff7812 */ /* 0x000fe4000780c0ff */
[----:B------:R-:W-:Y:S01]  /*04d0*/  LOP3.LUT R6, R3, UR25, R6, 0x96, !PT ;  /* 0x0000001903067c12 */ /* 0x000fe2000f8e9606 */
[----:B------:R-:W-:Y:S01]  /*04e0*/  IMAD.WIDE.U32 R8, R8, -0x2daee0ad, RZ ;  /* 0xd2511f5308087825 */ /* 0x000fe200078e00ff */
[----:B------:R-:W-:-:S03]  /*04f0*/  UIADD3 UR26, UR4, 0x5384540f, URZ ;  /* 0x5384540f041a7890 */ /* 0x000fc6000fffe03f */
[----:B------:R-:W-:Y:S01]  /*0500*/  IMAD.WIDE.U32 R6, R6, -0x326172a9, RZ ;  /* 0xcd9e8d5706067825 */ /* 0x000fe200078e00ff */
[----:B------:R-:W-:Y:S01]  /*0510*/  LOP3.LUT R44, R9, UR27, R2, 0x96, !PT ;  /* 0x0000001b092c7c12 */ /* 0x000fe2000f8e9602 */
[----:B------:R-:W-:-:S03]  /*0520*/  UIADD3 UR28, UR4, -0xe443238, URZ ;  /* 0xf1bbcdc8041c7890 */ /* 0x000fc6000fffe03f */
[----:B------:R-:W-:Y:S01]  /*0530*/  LOP3.LUT R43, R7, UR26, R4, 0x96, !PT ;  /* 0x0000001a072b7c12 */ /* 0x000fe2000f8e9604 */
[----:B------:R-:W-:Y:S01]  /*0540*/  IMAD.HI.U32 R3, R44, -0x326172a9, RZ ;  /* 0xcd9e8d572c037827 */ /* 0x000fe200078e00ff */
[----:B------:R-:W-:Y:S02]  /*0550*/  UIADD3 UR29, UR5, -0x24c28bd8, URZ ;  /* 0xdb3d7428051d7890 */ /* 0x000fe4000fffe03f */
[----:B------:R-:W-:Y:S02]  /*0560*/  UIADD3 UR30, UR4, -0x700cb87f, URZ ;  /* 0x8ff34781041e7890 */ /* 0x000fe4000fffe03f */
[----:B------:R-:W-:Y:S01]  /*0570*/  UIADD3 UR31, UR5, -0x695add53, URZ ;  /* 0x96a522ad051f7890 */ /* 0x000fe2000fffe03f */
[----:B------:R-:W-:Y:S01]  /*0580*/  ISETP.GE.U32.AND P1, PT, R23, 0x60, PT ;  /* 0x000000601700780c */ /* 0x000fe20003f26070 */
[----:B------:R-:W-:Y:S01]  /*0590*/  IMAD.HI.U32 R21, R43, -0x2daee0ad, RZ ;  /* 0xd2511f532b157827 */ /* 0x000fe200078e00ff */
[----:B------:R-:W-:Y:S01]  /*05a0*/  LOP3.LUT R106, R3, UR28, R6, 0x96, !PT ;  /* 0x0000001c036a7c12 */ /* 0x000fe2000f8e9606 */
[----:B------:R-:W-:Y:S10]  /*05b0*/  @!P0 BRA `(.L_x_1015) ;  /* 0x0000000000408947 */ /* 0x000ff40003800000 */
        /* <DEDUP_REMOVED lines=16> */
.L_x_1015:
[----:B------:R-:W-:Y:S05]  /*06c0*/  BSYNC B0 ;  /* 0x0000000000007941 */ /* 0x000fea0003800000 */
.L_x_1014:
        /* <DEDUP_REMOVED lines=18> */
.L_x_1017:
[----:B------:R-:W-:Y:S05]  /*07f0*/  BSYNC B0 ;  /* 0x0000000000007941 */ /* 0x000fea0003800000 */
.L_x_1016:
        /* <DEDUP_REMOVED lines=13> */
.L_x_1019:
[----:B------:R-:W-:Y:S05]  /*08d0*/  BSYNC B0 ;  /* 0x0000000000007941 */ /* 0x000fea0003800000 */
.L_x_1018:
[----:B------:R-:W-:Y:S01]  /*08e0*/  ULDC UR8, c[0x0][0x214] ;  /* 0x0000850000087ab9 */ /* 0x000fe20000000800 */
[----:B------:R-:W-:Y:S02]  /*08f0*/  LOP3.LUT R108, R21, UR29, R8, 0x96, !PT ;  /* 0x0000001d156c7c12 */ /* 0x000fe4000f8e9608 */
[----:B------:R-:W-:-:S13]  /*0900*/  ISETP.GE.AND P2, PT, R22, UR8, PT ;  /* 0x0000000816007c0c */ /* 0x000fda000bf46270 */
[----:B------:R-:W-:Y:S05]  /*0910*/  @P2 EXIT ;  /* 0x000000000000294d */ /* 0x000fea0003800000 */
[C---:B-----5:R-:W-:Y:S01]  /*0920*/  PRMT R62, R28.reuse, 0x7632, R62 ;  /* 0x000076321c3e7816 */ /* 0x060fe2000000003e */
[----:B------:R-:W-:Y:S01]  /*0930*/  IMAD.U32 R42, R28, 0x10000, RZ ;  /* 0x000100001c2a7824 */ /* 0x000fe200078e00ff */
[C---:B------:R-:W-:Y:S01]  /*0940*/  PRMT R64, R29.reuse, 0x7632, R64 ;  /* 0x000076321d407816 */ /* 0x040fe20000000040 */
[----:B------:R-:W-:Y:S01]  /*0950*/  IMAD R28, R44, -0x326172a9, RZ ;  /* 0xcd9e8d572c1c7824 */ /* 0x000fe200078e02ff */
[----:B------:R-:W-:Y:S01]  /*0960*/  SHF.L.U32 R41, R29, 0x10, RZ ;  /* 0x000000101d297819 */ /* 0x000fe200000006ff */
[----:B------:R-:W-:Y:S01]  /*0970*/  IMAD R29, R43, -0x2daee0ad, RZ ;  /* 0xd2511f532b1d7824 */ /* 0x000fe200078e02ff */
[----:B------:R-:W-:Y:S01]  /*0980*/  PRMT R53, R5, 0x7632, R53 ;  /* 0x0000763205357816 */ /* 0x000fe20000000035 */
[----:B------:R-:W-:Y:S01]  /*0990*/  IMAD.HI.U32 R101, R108, -0x326172a9, RZ ;  /* 0xcd9e8d576c657827 */ /* 0x000fe200078e00ff */
[----:B------:R-:W-:Y:S01]  /*09a0*/  PRMT R56, R6, 0x7632, R56 ;  /* 0x0000763206387816 */ /* 0x000fe20000000038 */
[----:B------:R-:W-:Y:S01]  /*09b0*/  BSSY B0, `(.L_x_1020) ;  /* 0x0000aea000007945 */ /* 0x000fe20003800000 */
[----:B------:R-:W-:Y:S01]  /*09c0*/  PRMT R58, R36, 0x7632, R58 ;  /* 0x00007632243a7816 */ /* 0x000fe2000000003a */
[----:B------:R-:W-:Y:S01]  /*09d0*/  IMAD.WIDE.U32 R106, R106, -0x2daee0ad, RZ ;  /* 0xd2511f536a6a7825 */ /* 0x000fe200078e00ff */
[----:B------:R-:W-:Y:S01]  /*09e0*/  PRMT R57, R37, 0x7632, R57 ;  /* 0x0000763225397816 */ /* 0x000fe20000000039 */
[----:B------:R-:W-:Y:S01]  /*09f0*/  ULDC.U8 UR8, c[0x0][0x2a0] ;  /* 0x0000a80000087ab9 */ /* 0x000fe20000000000 */
        /* <DEDUP_REMOVED lines=9> */
[C---:B------:R-:W-:Y:S01]  /*0a90*/  IMAD.U32 R10, R7.reuse, 0x10000, RZ ;  /* 0x00010000070a7824 */ /* 0x040fe200078e00ff */
        /* <DEDUP_REMOVED lines=48> */
[----:B------:R-:W-:Y:S01]  /*0da0*/  UISETP.NE.AND UP0, UPT, UR8, URZ, UPT ;  /* 0x0000003f0800728c */ /* 0x000fe2000bf05270 */
[----:B------:R-:W-:Y:S01]  /*0db0*/  IMAD.U32 R64, R64, 0x10000, RZ ;  /* 0x0001000040407824 */ /* 0x000fe200078e00ff */
[----:B------:R-:W-:Y:S01]  /*0dc0*/  ULDC UR10, c[0x0][0x294] ;  /* 0x0000a500000a7ab9 */ /* 0x000fe20000000800 */
[----:B------:R-:W-:Y:S01]  /*0dd0*/  IMAD.U32 R66, R66, 0x10000, RZ ;  /* 0x0001000042427824 */ /* 0x000fe200078e00ff */
[----:B------:R-:W-:Y:S01]  /*0de0*/  ULDC UR11, c[0x0][0x2d8] ;  /* 0x0000b600000b7ab9 */ /* 0x000fe20000000800 */
[----:B------:R-:W-:Y:S01]  /*0df0*/  IMAD.U32 R67, R67, 0x10000, RZ ;  /* 0x0001000043437824 */ /* 0x000fe200078e00ff */
[----:B------:R-:W-:Y:S01]  /*0e00*/  ULDC.64 UR12, c[0x0][0x298] ;  /* 0x0000a600000c7ab9 */ /* 0x000fe20000000a00 */
[----:B------:R-:W-:-:S05]  /*0e10*/  ULDC.64 UR8, c[0x0][0x230] ;  /* 0x00008c0000087ab9 */ /* 0x000fca0000000a00 */
.L_x_1278:
        /* <DEDUP_REMOVED lines=8> */
[----:B------:R-:W-:Y:S01]  /*0ea0*/  BSSY B1, `(.L_x_1021) ;  /* 0x0000343000017945 */ /* 0x000fe20003800000 */
[----:B------:R-:W-:-:S03]  /*0eb0*/  IMAD.MOV.U32 R113, RZ, RZ, RZ ;  /* 0x000000ffff717224 */ /* 0x000fc600078e00ff */
[----:B------:R-:W-:-:S04]  /*0ec0*/  SHF.R.S32.HI R39, RZ, 0x1f, R38 ;  /* 0x0000001fff277819 */ /* 0x000fc80000011426 */
[----:B------:R-:W-:-:S04]  /*0ed0*/  LEA.HI R39, R39, R38, RZ, 0x3 ;  /* 0x0000002627277211 */ /* 0x000fc800078f18ff */
[----:B------:R-:W-:Y:S02]  /*0ee0*/  LEA.HI.SX32 R112, R39, R24, 0x1d ;  /* 0x0000001827707211 */ /* 0x000fe400078feaff */
[----:B--2---:R-:W-:-:S13]  /*0ef0*/  ISETP.GE.AND P2, PT, R116, 0x1, PT ;  /* 0x000000017400780c */ /* 0x004fda0003f46270 */
[----:B------:R-:W-:Y:S01]  /*0f00*/  @P2 VIADD R110, R116, 0xffffffff ;  /* 0xffffffff746e2836 */ /* 0x000fe20000000000 */
[----:B------:R-:W-:-:S03]  /*0f10*/  @P2 LOP3.LUT R24, R40, 0x1f, RZ, 0xc0, !PT ;  /* 0x0000001f28182812 */ /* 0x000fc600078ec0ff */
[----:B------:R-:W-:-:S05]  /*0f20*/  @P2 IMAD R110, R110, R107, RZ ;  /* 0x0000006b6e6e2224 */ /* 0x000fca00078e02ff */
[----:B------:R-:W-:-:S04]  /*0f30*/  @P2 SHF.R.S32.HI R109, RZ, 0x1f, R110 ;  /* 0x0000001fff6d2819 */ /* 0x000fc8000001146e */
[----:B------:R-:W-:Y:S02]  /*0f40*/  @P2 LEA.HI R111, R109, R110, RZ, 0x3 ;  /* 0x0000006e6d6f2211 */ /* 0x000fe400078f18ff */
        /* <DEDUP_REMOVED lines=14> */
[----:B------:R-:W-:Y:S01]  /*1030*/  HFMA2.MMA R69, -RZ, RZ, 0, 0 ;  /* 0x00000000ff457435 */ /* 0x000fe200000001ff */
[----:B------:R-:W-:Y:S01]  /*1040*/  IMAD.MOV.U32 R36, RZ, RZ, R104 ;  /* 0x000000ffff247224 */ /* 0x000fe200078e0068 */
[----:B------:R-:W-:Y:S09]  /*1050*/  @!P3 BRA `(.L_x_1025) ;  /* 0x000000040068b947 */ /* 0x000ff20003800000 */
[----:B------:R-:W-:Y:S01]  /*1060*/  IMAD.MOV.U32 R36, RZ, RZ, R104 ;  /* 0x000000ffff247224 */ /* 0x000fe200078e0068 */
[----:B-----5:R-:W-:Y:S01]  /*1070*/  SHF.L.U32 R69, R32, 0x10, RZ ;  /* 0x0000001020457819 */ /* 0x020fe200000006ff */
[----:B------:R-:W-:Y:S06]  /*1080*/  BRA `(.L_x_1025) ;  /* 0x00000004005c7947 */ /* 0x000fec0003800000 */
.L_x_1024:
[C---:B------:R-:W-:Y:S01]  /*1090*/  ISETP.NE.AND P5, PT, R104.reuse, 0x1, PT ;  /* 0x000000016800780c */ /* 0x040fe20003fa5270 */
[----:B------:R-:W-:Y:S01]  /*10a0*/  BSSY B3, `(.L_x_1026) ;  /* 0x000000c000037945 */ /* 0x000fe20003800000 */
[----:B------:R-:W-:-:S11]  /*10b0*/  VIADD R36, R104, 0x1 ;  /* 0x0000000168247836 */ /* 0x000fd60000000000 */
[----:B------:R-:W-:Y:S05]  /*10c0*/  @!P5 BRA `(.L_x_1027) ;  /* 0x000000000020d947 */ /* 0x000fea0003800000 */
        /* <DEDUP_REMOVED lines=8> */
.L_x_1027:
[----:B------:R-:W-:-:S07]  /*1150*/  IMAD.MOV.U32 R69, RZ, RZ, R108 ;  /* 0x000000ffff457224 */ /* 0x000fce00078e006c */
.L_x_1028:
[----:B------:R-:W-:Y:S05]  /*1160*/  BSYNC B3 ;  /* 0x0000000000037941 */ /* 0x000fea0003800000 */
.L_x_1026:
        /* <DEDUP_REMOVED lines=16> */
.L_x_1032:
[----:B------:R-:W-:Y:S05]  /*1270*/  BSYNC B4 ;  /* 0x0000000000047941 */ /* 0x000fea0003800000 */
.L_x_1031:
        /* <DEDUP_REMOVED lines=42> */
[----:B------:R-:W-:Y:S01]  /*1520*/  IMAD.MOV.U32 R108, RZ, RZ, R100 ;  /* 0x000000ffff6c7224 */ /* 0x000fe200078e0064 */
[----:B------:R-:W-:-:S09]  /*1530*/  LOP3.LUT R102, R37, UR31, R38, 0x96, !PT ;  /* 0x0000001f25667c12 */ /* 0x000fd2000f8e9626 */
.L_x_1030:
[----:B------:R-:W-:Y:S05]  /*1540*/  BSYNC B3 ;  /* 0x0000000000037941 */ /* 0x000fea0003800000 */
.L_x_1029:
[----:B------:R-:W-:Y:S01]  /*1550*/  I2FP.F32.U32 R37, R69 ;  /* 0x0000004500257245 */ /* 0x000fe20000201000 */
[----:B------:R-:W-:Y:S02]  /*1560*/  IMAD.MOV.U32 R70, RZ, RZ, 0x2f800000 ;  /* 0x2f800000ff467424 */ /* 0x000fe400078e00ff */
[----:B-----5:R-:W-:Y:S02]  /*1570*/  IMAD.U32 R38, R28, 0x10000, RZ ;  /* 0x000100001c267824 */ /* 0x020fe400078e00ff */
[----:B------:R-:W-:Y:S01]  /*1580*/  FFMA.FTZ R37, R37, R70, 1.1641532182693481445e-10 ;  /* 0x2f00000025257423 */ /* 0x000fe20000010046 */
[----:B------:R-:W-:Y:S01]  /*1590*/  @P3 SHF.L.U32 R70, R32, 0x10, RZ ;  /* 0x0000001020463819 */ /* 0x000fe200000006ff */
[----:B------:R-:W-:-:S03]  /*15a0*/  FMUL.FTZ R38, R38, UR13 ;  /* 0x0000000d26267c20 */ /* 0x000fc60008410000 */
[----:B------:R-:W-:Y:S01]  /*15b0*/  FSETP.GTU.FTZ.AND P5, PT, R37, UR10, PT ;  /* 0x0000000a25007c0b */ /* 0x000fe2000bfbc000 */
[----:B------:R-:W-:-:S03]  /*15c0*/  FMUL.FTZ R38, R38, UR12 ;  /* 0x0000000c26267c20 */ /* 0x000fc60008410000 */
[----:B------:R-:W-:Y:S02]  /*15d0*/  SEL R100, RZ, 0x1, P5 ;  /* 0x00000001ff647807 */ /* 0x000fe40002800000 */
[----:B------:R-:W-:-:S05]  /*15e0*/  FSEL R69, R38, RZ, !P5 ;  /* 0x000000ff26457208 */ /* 0x000fca0006800000 */
[----:B------:R-:W-:-:S07]  /*15f0*/  @P3 FADD.FTZ R69, R70, R69 ;  /* 0x0000004546453221 */ /* 0x000fce0000010000 */
.L_x_1025:
[----:B------:R-:W-:Y:S05]  /*1600*/  BSYNC B2 ;  /* 0x0000000000027941 */ /* 0x000fea0003800000 */
.L_x_1023:
[----:B------:R-:W-:Y:S04]  /*1610*/  BSSY B2, `(.L_x_1033) ;  /* 0x0000062000027945 */ /* 0x000fe80003800000 */
[----:B------:R-:W-:Y:S05]  /*1620*/  @P4 BRA `(.L_x_1034) ;  /* 0x00000000001c4947 */ /* 0x000fea0003800000 */
[----:B------:R-:W-:Y:S02]  /*1630*/  IMAD.MOV.U32 R70, RZ, RZ, RZ ;  /* 0x000000ffff467224 */ /* 0x000fe400078e00ff */
[----:B------:R-:W-:Y:S01]  /*1640*/  IMAD.MOV.U32 R37, RZ, RZ, R36 ;  /* 0x000000ffff257224 */ /* 0x000fe200078e0024 */
[----:B------:R-:W-:Y:S06]  /*1650*/  @!P3 BRA `(.L_x_1035) ;  /* 0x000000040074b947 */ /* 0x000fec0003800000 */
[----:B-----5:R-:W-:Y:S02]  /*1660*/  PRMT R70, R32, 0x7632, R70 ;  /* 0x0000763220467816 */ /* 0x020fe40000000046 */
[----:B------:R-:W-:-:S03]  /*1670*/  MOV R37, R36 ;  /* 0x0000002400257202 */ /* 0x000fc60000000f00 */
[----:B------:R-:W-:Y:S01]  /*1680*/  IMAD.U32 R70, R70, 0x10000, RZ ;  /* 0x0001000046467824 */ /* 0x000fe200078e00ff */
[----:B------:R-:W-:Y:S06]  /*1690*/  BRA `(.L_x_1035) ;  /* 0x0000000400647947 */ /* 0x000fec0003800000 */
.L_x_1034:
[C---:B------:R-:W-:Y:S01]  /*16a0*/  ISETP.NE.AND P5, PT, R36.reuse, 0x1, PT ;  /* 0x000000012400780c */ /* 0x040fe20003fa5270 */
[----:B------:R-:W-:Y:S01]  /*16b0*/  BSSY B3, `(.L_x_1036) ;  /* 0x000000c000037945 */ /* 0x000fe20003800000 */
[----:B------:R-:W-:-:S11]  /*16c0*/  VIADD R37, R36, 0x1 ;  /* 0x0000000124257836 */ /* 0x000fd60000000000 */
[----:B------:R-:W-:Y:S05]  /*16d0*/  @!P5 BRA `(.L_x_1037) ;  /* 0x000000000020d947 */ /* 0x000fea0003800000 */
        /* <DEDUP_REMOVED lines=8> */
.L_x_1037:
[----:B------:R-:W-:-:S07]  /*1760*/  MOV R72, R108 ;  /* 0x0000006c00487202 */ /* 0x000fce0000000f00 */
.L_x_1038:
[----:B------:R-:W-:Y:S05]  /*1770*/  BSYNC B3 ;  /* 0x0000000000037941 */ /* 0x000fea0003800000 */
.L_x_1036:
        /* <DEDUP_REMOVED lines=11> */
[----:B------:R-:W-:Y:S02]  /*1830*/  @!P5 VIADD R36, R103, 0x1 ;  /* 0x000000016724d836 */ /* 0x000fe40000000000 */
[----:B------:R-:W-:Y:S01]  /*1840*/  @!P5 IMAD.MOV.U32 R25, RZ, RZ, RZ ;  /* 0x000000ffff19d224 */ /* 0x000fe200078e00ff */
[----:B------:R-:W-:-:S13]  /*1850*/  ISETP.NE.AND P6, PT, R27, RZ, !P5 ;  /* 0x000000ff1b00720c */ /* 0x000fda0006fc5270 */
[----:B------:R-:W-:-:S05]  /*1860*/  @P6 IMAD.MOV R36, RZ, RZ, R103 ;  /* 0x000000ffff246224 */ /* 0x000fca00078e0267 */
[----:B------:R-:W-:-:S07]  /*1870*/  @!P5 MOV R103, R36 ;  /* 0x000000240067d202 */ /* 0x000fce0000000f00 */
.L_x_1042:
[----:B------:R-:W-:Y:S05]  /*1880*/  BSYNC B4 ;  /* 0x0000000000047941 */ /* 0x000fea0003800000 */
.L_x_1041:
        /* <DEDUP_REMOVED lines=44> */
.L_x_1040:
[----:B------:R-:W-:Y:S05]  /*1b50*/  BSYNC B3 ;  /* 0x0000000000037941 */ /* 0x000fea0003800000 */
.L_x_1039:
[----:B-----5:R-:W-:Y:S01]  /*1b60*/  PRMT R38, R28, 0x7632, R38 ;  /* 0x000076321c267816 */ /* 0x020fe20000000026 */
[----:B------:R-:W-:Y:S01]  /*1b70*/  IMAD.MOV.U32 R39, RZ, RZ, 0x2f800000 ;  /* 0x2f800000ff277424 */ /* 0x000fe200078e00ff */
[----:B------:R-:W-:Y:S02]  /*1b80*/  I2FP.F32.U32 R36, R72 ;  /* 0x0000004800247245 */ /* 0x000fe40000201000 */
[----:B------:R-:W-:-:S03]  /*1b90*/  SHF.L.U32 R38, R38, 0x10, RZ ;  /* 0x0000001026267819 */ /* 0x000fc600000006ff */
[----:B------:R-:W-:Y:S01]  /*1ba0*/  FFMA.FTZ R36, R36, R39, 1.1641532182693481445e-10 ;  /* 0x2f00000024247423 */ /* 0x000fe20000010027 */
[----:B------:R-:W-:Y:S01]  /*1bb0*/  @P3 PRMT R39, R32, 0x7632, R39 ;  /* 0x0000763220273816 */ /* 0x000fe20000000027 */
[----:B------:R-:W-:-:S03]  /*1bc0*/  FMUL.FTZ R38, R38, UR13 ;  /* 0x0000000d26267c20 */ /* 0x000fc60008410000 */
[----:B------:R-:W-:Y:S01]  /*1bd0*/  FSETP.GTU.FTZ.AND P5, PT, R36, UR10, PT ;  /* 0x0000000a24007c0b */ /* 0x000fe2000bfbc000 */
[----:B------:R-:W-:Y:S01]  /*1be0*/  FMUL.FTZ R38, R38, UR12 ;  /* 0x0000000c26267c20 */ /* 0x000fe20008410000 */
[----:B------:R-:W-:Y:S02]  /*1bf0*/  @P3 IMAD.U32 R39, R39, 0x10000, RZ ;  /* 0x0001000027273824 */ /* 0x000fe400078e00ff */
[----:B------:R-:W-:Y:S02]  /*1c00*/  SEL R71, RZ, 0x1, P5 ;  /* 0x00000001ff477807 */ /* 0x000fe40002800000 */
[----:B------:R-:W-:-:S05]  /*1c10*/  FSEL R70, R38, RZ, !P5 ;  /* 0x000000ff26467208 */ /* 0x000fca0006800000 */
[----:B------:R-:W-:-:S07]  /*1c20*/  @P3 FADD.FTZ R70, R39, R70 ;  /* 0x0000004627463221 */ /* 0x000fce0000010000 */
.L_x_1035:
[----:B------:R-:W-:Y:S05]  /*1c30*/  BSYNC B2 ;  /* 0x0000000000027941 */ /* 0x000fea0003800000 */
.L_x_1033:
[----:B------:R-:W-:Y:S04]  /*1c40*/  BSSY B2, `(.L_x_1043) ;  /* 0x000005f000027945 */ /* 0x000fe80003800000 */
[----:B------:R-:W-:Y:S05]  /*1c50*/  @P4 BRA `(.L_x_1044) ;  /* 0x0000000000184947 */ /* 0x000fea0003800000 */
[----:B------:R-:W-:Y:S01]  /*1c60*/  IMAD.MOV.U32 R72, RZ, RZ, RZ ;  /* 0x000000ffff487224 */ /* 0x000fe200078e00ff */
[----:B------:R-:W-:Y:S01]  /*1c70*/  MOV R36, R37 ;  /* 0x0000002500247202 */ /* 0x000fe20000000f00 */
[----:B------:R-:W-:Y:S06]  /*1c80*/  @!P3 BRA `(.L_x_1045) ;  /* 0x000000040068b947 */ /* 0x000fec0003800000 */
[----:B------:R-:W-:Y:S02]  /*1c90*/  IMAD.MOV.U32 R36, RZ, RZ, R37 ;  /* 0x000000ffff247224 */ /* 0x000fe400078e0025 */
[----:B-----5:R-:W-:Y:S01]  /*1ca0*/  IMAD.U32 R72, R33, 0x10000, RZ ;  /* 0x0001000021487824 */ /* 0x020fe200078e00ff */
[----:B------:R-:W-:Y:S06]  /*1cb0*/  BRA `(.L_x_1045) ;  /* 0x00000004005c7947 */ /* 0x000fec0003800000 */
.L_x_1044:
[C---:B------:R-:W-:Y:S01]  /*1cc0*/  ISETP.NE.AND P5, PT, R37.reuse, 0x1, PT ;  /* 0x000000012500780c */ /* 0x040fe20003fa5270 */
[----:B------:R-:W-:Y:S01]  /*1cd0*/  BSSY B3, `(.L_x_1046) ;  /* 0x000000c000037945 */ /* 0x000fe20003800000 */
[----:B------:R-:W-:-:S11]  /*1ce0*/  IADD3 R36, R37, 0x1, RZ ;  /* 0x0000000125247810 */ /* 0x000fd60007ffe0ff */
[----:B------:R-:W-:Y:S05]  /*1cf0*/  @!P5 BRA `(.L_x_1047) ;  /* 0x000000000020d947 */ /* 0x000fea0003800000 */
        /* <DEDUP_REMOVED lines=8> */
.L_x_1047:
[----:B------:R-:W-:-:S07]  /*1d80*/  IMAD.MOV.U32 R75, RZ, RZ, R108 ;  /* 0x000000ffff4b7224 */ /* 0x000fce00078e006c */
.L_x_1048:
[----:B------:R-:W-:Y:S05]  /*1d90*/  BSYNC B3 ;  /* 0x0000000000037941 */ /* 0x000fea0003800000 */
.L_x_1046:
        /* <DEDUP_REMOVED lines=16> */
.L_x_1052:
[----:B------:R-:W-:Y:S05]  /*1ea0*/  BSYNC B4 ;  /* 0x0000000000047941 */ /* 0x000fea0003800000 */
.L_x_1051:
        /* <DEDUP_REMOVED lines=43> */
[----:B------:R-:W-:-:S07]  /*2160*/  IMAD.MOV.U32 R36, RZ, RZ, RZ ;  /* 0x000000ffff247224 */ /* 0x000fce00078e00ff */
.L_x_1050:
[----:B------:R-:W-:Y:S05]  /*2170*/  BSYNC B3 ;  /* 0x0000000000037941 */ /* 0x000fea0003800000 */
.L_x_1049:
[----:B------:R-:W-:Y:S01]  /*2180*/  HFMA2.MMA R72, -RZ, RZ, 0.1171875, 0 ;  /* 0x2f800000ff487435 */ /* 0x000fe200000001ff */
[----:B------:R-:W-:Y:S01]  /*2190*/  I2FP.F32.U32 R37, R75 ;  /* 0x0000004b00257245 */ /* 0x000fe20000201000 */
[----:B-----5:R-:W-:-:S04]  /*21a0*/  IMAD.U32 R38, R29, 0x10000, RZ ;  /* 0x000100001d267824 */ /* 0x020fc800078e00ff */
[----:B------:R-:W-:-:S04]  /*21b0*/  FMUL.FTZ R38, R38, UR13 ;  /* 0x0000000d26267c20 */ /* 0x000fc80008410000 */
[----:B------:R-:W-:Y:S01]  /*21c0*/  FFMA.FTZ R37, R37, R72, 1.1641532182693481445e-10 ;  /* 0x2f00000025257423 */ /* 0x000fe20000010048 */
[----:B------:R-:W-:-:S04]  /*21d0*/  FMUL.FTZ R38, R38, UR12 ;  /* 0x0000000c26267c20 */ /* 0x000fc80008410000 */
[----:B------:R-:W-:Y:S01]  /*21e0*/  FSETP.GTU.FTZ.AND P5, PT, R37, UR10, PT ;  /* 0x0000000a25007c0b */ /* 0x000fe2000bfbc000 */
[----:B------:R-:W-:-:S03]  /*21f0*/  @P3 IMAD.U32 R37, R33, 0x10000, RZ ;  /* 0x0001000021253824 */ /* 0x000fc600078e00ff */
[----:B------:R-:W-:Y:S02]  /*2200*/  FSEL R72, R38, RZ, !P5 ;  /* 0x000000ff26487208 */ /* 0x000fe40006800000 */
[----:B------:R-:W-:-:S03]  /*2210*/  SEL R73, RZ, 0x1, P5 ;  /* 0x00000001ff497807 */ /* 0x000fc60002800000 */
[----:B------:R-:W-:-:S07]  /*2220*/  @P3 FADD.FTZ R72, R37, R72 ;  /* 0x0000004825483221 */ /* 0x000fce0000010000 */
.L_x_1045:
[----:B------:R-:W-:Y:S05]  /*2230*/  BSYNC B2 ;  /* 0x0000000000027941 */ /* 0x000fea0003800000 */
.L_x_1043:
[----:B------:R-:W-:Y:S04]  /*2240*/  BSSY B2, `(.L_x_1053) ;  /* 0x0000062000027945 */ /* 0x000fe80003800000 */
[----:B------:R-:W-:Y:S05]  /*2250*/  @P4 BRA `(.L_x_1054) ;  /* 0x00000000001c4947 */ /* 0x000fea0003800000 */
[----:B------:R-:W-:Y:S01]  /*2260*/  MOV R75, RZ ;  /* 0x000000ff004b7202 */ /* 0x000fe20000000f00 */
[----:B------:R-:W-:Y:S01]  /*2270*/  IMAD.MOV.U32 R37, RZ, RZ, R36 ;  /* 0x000000ffff257224 */ /* 0x000fe200078e0024 */
[----:B------:R-:W-:Y:S06]  /*2280*/  @!P3 BRA `(.L_x_1055) ;  /* 0x000000040074b947 */ /* 0x000fec0003800000 */
[----:B-----5:R-:W-:Y:S01]  /*2290*/  PRMT R75, R33, 0x7632, R75 ;  /* 0x00007632214b7816 */ /* 0x020fe2000000004b */
[----:B------:R-:W-:-:S03]  /*22a0*/  IMAD.MOV.U32 R37, RZ, RZ, R36 ;  /* 0x000000ffff257224 */ /* 0x000fc600078e0024 */
[----:B------:R-:W-:Y:S01]  /*22b0*/  SHF.L.U32 R75, R75, 0x10, RZ ;  /* 0x000000104b4b7819 */ /* 0x000fe200000006ff */
[----:B------:R-:W-:Y:S06]  /*22c0*/  BRA `(.L_x_1055) ;  /* 0x0000000400647947 */ /* 0x000fec0003800000 */
.L_x_1054:
        /* <DEDUP_REMOVED lines=12> */
.L_x_1057:
[----:B------:R-:W-:-:S07]  /*2390*/  IMAD.MOV.U32 R76, RZ, RZ, R108 ;  /* 0x000000ffff4c7224 */ /* 0x000fce00078e006c */
.L_x_1058:
[----:B------:R-:W-:Y:S05]  /*23a0*/  BSYNC B3 ;  /* 0x0000000000037941 */ /* 0x000fea0003800000 */
.L_x_1056:
        /* <DEDUP_REMOVED lines=16> */
.L_x_1062:
[----:B------:R-:W-:Y:S05]  /*24b0*/  BSYNC B4 ;  /* 0x0000000000047941 */ /* 0x000fea0003800000 */
.L_x_1061:
        /* <DEDUP_REMOVED lines=42> */
[----:B------:R-:W-:Y:S01]  /*2760*/  HFMA2.MMA R37, -RZ, RZ, 0, 0 ;  /* 0x00000000ff257435 */ /* 0x000fe200000001ff */
[----:B------:R-:W-:-:S10]  /*2770*/  IMAD.MOV.U32 R106, RZ, RZ, R36 ;  /* 0x000000ffff6a7224 */ /* 0x000fd400078e0024 */
.L_x_1060:
[----:B------:R-:W-:Y:S05]  /*2780*/  BSYNC B3 ;  /* 0x0000000000037941 */ /* 0x000fea0003800000 */
.L_x_1059:
[----:B-----5:R-:W-:Y:S01]  /*2790*/  PRMT R38, R29, 0x7632, R38 ;  /* 0x000076321d267816 */ /* 0x020fe20000000026 */
[----:B------:R-:W-:Y:S01]  /*27a0*/  IMAD.MOV.U32 R39, RZ, RZ, 0x2f800000 ;  /* 0x2f800000ff277424 */ /* 0x000fe200078e00ff */
[----:B------:R-:W-:-:S03]  /*27b0*/  I2FP.F32.U32 R36, R76 ;  /* 0x0000004c00247245 */ /* 0x000fc60000201000 */
[----:B------:R-:W-:Y:S02]  /*27c0*/  IMAD.U32 R38, R38, 0x10000, RZ ;  /* 0x0001000026267824 */ /* 0x000fe400078e00ff */
[----:B------:R-:W-:Y:S01]  /*27d0*/  FFMA.FTZ R36, R36, R39, 1.1641532182693481445e-10 ;  /* 0x2f00000024247423 */ /* 0x000fe20000010027 */
[----:B------:R-:W-:Y:S01]  /*27e0*/  @P3 PRMT R39, R33, 0x7632, R39 ;  /* 0x0000763221273816 */ /* 0x000fe20000000027 */
[----:B------:R-:W-:-:S03]  /*27f0*/  FMUL.FTZ R38, R38, UR13 ;  /* 0x0000000d26267c20 */ /* 0x000fc60008410000 */
[----:B------:R-:W-:Y:S01]  /*2800*/  FSETP.GTU.FTZ.AND P5, PT, R36, UR10, PT ;  /* 0x0000000a24007c0b */ /* 0x000fe2000bfbc000 */
[----:B------:R-:W-:Y:S01]  /*2810*/  FMUL.FTZ R38, R38, UR12 ;  /* 0x0000000c26267c20 */ /* 0x000fe20008410000 */
[----:B------:R-:W-:Y:S02]  /*2820*/  @P3 SHF.L.U32 R36, R39, 0x10, RZ ;  /* 0x0000001027243819 */ /* 0x000fe400000006ff */
[----:B------:R-:W-:Y:S02]  /*2830*/  SEL R74, RZ, 0x1, P5 ;  /* 0x00000001ff4a7807 */ /* 0x000fe40002800000 */
[----:B------:R-:W-:-:S05]  /*2840*/  FSEL R75, R38, RZ, !P5 ;  /* 0x000000ff264b7208 */ /* 0x000fca0006800000 */
[----:B------:R-:W-:-:S07]  /*2850*/  @P3 FADD.FTZ R75, R36, R75 ;  /* 0x0000004b244b3221 */ /* 0x000fce0000010000 */
.L_x_1055:
[----:B------:R-:W-:Y:S05]  /*2860*/  BSYNC B2 ;  /* 0x0000000000027941 */ /* 0x000fea0003800000 */
.L_x_1053:
[----:B------:R-:W-:Y:S04]  /*2870*/  BSSY B2, `(.L_x_1063) ;  /* 0x000005f000027945 */ /* 0x000fe80003800000 */
[----:B------:R-:W-:Y:S05]  /*2880*/  @P4 BRA `(.L_x_1064) ;  /* 0x0000000000184947 */ /* 0x000fea0003800000 */
[----:B------:R-:W-:Y:S02]  /*2890*/  IMAD.MOV.U32 R76, RZ, RZ, RZ ;  /* 0x000000ffff4c7224 */ /* 0x000fe400078e00ff */
[----:B------:R-:W-:Y:S01]  /*28a0*/  IMAD.MOV.U32 R36, RZ, RZ, R37 ;  /* 0x000000ffff247224 */ /* 0x000fe200078e0025 */
[----:B------:R-:W-:Y:S06]  /*28b0*/  @!P3 BRA `(.L_x_1065) ;  /* 0x000000040068b947 */ /* 0x000fec0003800000 */
[----:B------:R-:W-:Y:S01]  /*28c0*/  MOV R36, R37 ;  /* 0x0000002500247202 */ /* 0x000fe20000000f00 */
[----:B-----5:R-:W-:Y:S01]  /*28d0*/  IMAD.U32 R76, R34, 0x10000, RZ ;  /* 0x00010000224c7824 */ /* 0x020fe200078e00ff */
[----:B------:R-:W-:Y:S06]  /*28e0*/  BRA `(.L_x_1065) ;  /* 0x00000004005c7947 */ /* 0x000fec0003800000 */
.L_x_1064:
        /* <DEDUP_REMOVED lines=12> */
.L_x_1067:
[----:B------:R-:W-:-:S07]  /*29b0*/  MOV R79, R108 ;  /* 0x0000006c004f7202 */ /* 0x000fce0000000f00 */
.L_x_1068:
[----:B------:R-:W-:Y:S05]  /*29c0*/  BSYNC B3 ;  /* 0x0000000000037941 */ /* 0x000fea0003800000 */
.L_x_1066:
        /* <DEDUP_REMOVED lines=16> */
.L_x_1072:
[----:B------:R-:W-:Y:S05]  /*2ad0*/  BSYNC B4 ;  /* 0x0000000000047941 */ /* 0x000fea0003800000 */
.L_x_1071:
        /* <DEDUP_REMOVED lines=41> */
[----:B------:R-:W-:Y:S01]  /*2d70*/  MOV R106, R36 ;  /* 0x00000024006a7202 */ /* 0x000fe20000000f00 */
[----:B------:R-:W-:Y:S01]  /*2d80*/  IMAD.MOV.U32 R36, RZ, RZ, RZ ;  /* 0x000000ffff247224 */ /* 0x000fe200078e00ff */
[----:B------:R-:W-:-:S07]  /*2d90*/  LOP3.LUT R102, R37, UR31, R38, 0x96, !PT ;  /* 0x0000001f25667c12 */ /* 0x000fce000f8e9626 */
.L_x_1070:
[----:B------:R-:W-:Y:S05]  /*2da0*/  BSYNC B3 ;  /* 0x0000000000037941 */ /* 0x000fea0003800000 */
.L_x_1069:
[----:B------:R-:W-:Y:S01]  /*2db0*/  I2FP.F32.U32 R37, R79 ;  /* 0x0000004f00257245 */ /* 0x000fe20000201000 */
[----:B------:R-:W-:Y:S01]  /*2dc0*/  IMAD.MOV.U32 R76, RZ, RZ, 0x2f800000 ;  /* 0x2f800000ff4c7424 */ /* 0x000fe200078e00ff */
[----:B-----5:R-:W-:-:S03]  /*2dd0*/  SHF.L.U32 R38, R30, 0x10, RZ ;  /* 0x000000101e267819 */ /* 0x020fc600000006ff */
[----:B------:R-:W-:Y:S02]  /*2de0*/  FFMA.FTZ R37, R37, R76, 1.1641532182693481445e-10 ;  /* 0x2f00000025257423 */ /* 0x000fe4000001004c */
[----:B------:R-:W-:-:S03]  /*2df0*/  FMUL.FTZ R38, R38, UR13 ;  /* 0x0000000d26267c20 */ /* 0x000fc60008410000 */
[----:B------:R-:W-:Y:S01]  /*2e00*/  FSETP.GTU.FTZ.AND P5, PT, R37, UR10, PT ;  /* 0x0000000a25007c0b */ /* 0x000fe2000bfbc000 */
[----:B------:R-:W-:Y:S01]  /*2e10*/  FMUL.FTZ R38, R38, UR12 ;  /* 0x0000000c26267c20 */ /* 0x000fe20008410000 */
[----:B------:R-:W-:Y:S02]  /*2e20*/  @P3 IMAD.U32 R37, R34, 0x10000, RZ ;  /* 0x0001000022253824 */ /* 0x000fe400078e00ff */
[----:B------:R-:W-:Y:S02]  /*2e30*/  SEL R77, RZ, 0x1, P5 ;  /* 0x00000001ff4d7807 */ /* 0x000fe40002800000 */
[----:B------:R-:W-:-:S05]  /*2e40*/  FSEL R76, R38, RZ, !P5 ;  /* 0x000000ff264c7208 */ /* 0x000fca0006800000 */
[----:B------:R-:W-:-:S07]  /*2e50*/  @P3 FADD.FTZ R76, R37, R76 ;  /* 0x0000004c254c3221 */ /* 0x000fce0000010000 */
.L_x_1065:
[----:B------:R-:W-:Y:S05]  /*2e60*/  BSYNC B2 ;  /* 0x0000000000027941 */ /* 0x000fea0003800000 */
.L_x_1063:
[----:B------:R-:W-:Y:S04]  /*2e70*/  BSSY B2, `(.L_x_1073) ;  /* 0x0000062000027945 */ /* 0x000fe80003800000 */
[----:B------:R-:W-:Y:S05]  /*2e80*/  @P4 BRA `(.L_x_1074) ;  /* 0x00000000001c4947 */ /* 0x000fea0003800000 */
[----:B------:R-:W-:Y:S01]  /*2e90*/  IMAD.MOV.U32 R79, RZ, RZ, RZ ;  /* 0x000000ffff4f7224 */ /* 0x000fe200078e00ff */
[----:B------:R-:W-:Y:S01]  /*2ea0*/  MOV R37, R36 ;  /* 0x0000002400257202 */ /* 0x000fe20000000f00 */
[----:B------:R-:W-:Y:S06]  /*2eb0*/  @!P3 BRA `(.L_x_1075) ;  /* 0x000000040074b947 */ /* 0x000fec0003800000 */
[----:B-----5:R-:W-:Y:S01]  /*2ec0*/  PRMT R79, R34, 0x7632, R79 ;  /* 0x00007632224f7816 */ /* 0x020fe2000000004f */
[----:B------:R-:W-:-:S04]  /*2ed0*/  IMAD.MOV.U32 R37, RZ, RZ, R36 ;  /* 0x000000ffff257224 */ /* 0x000fc800078e0024 */
[----:B------:R-:W-:Y:S01]  /*2ee0*/  IMAD.U32 R79, R79, 0x10000, RZ ;  /* 0x000100004f4f7824 */ /* 0x000fe200078e00ff */
[----:B------:R-:W-:Y:S06]  /*2ef0*/  BRA `(.L_x_1075) ;  /* 0x0000000400647947 */ /* 0x000fec0003800000 */
.L_x_1074:
        /* <DEDUP_REMOVED lines=12> */
.L_x_1077:
[----:B------:R-:W-:-:S07]  /*2fc0*/  IMAD.MOV.U32 R80, RZ, RZ, R108 ;  /* 0x000000ffff507224 */ /* 0x000fce00078e006c */
.L_x_1078:
[----:B------:R-:W-:Y:S05]  /*2fd0*/  BSYNC B3 ;  /* 0x0000000000037941 */ /* 0x000fea0003800000 */
.L_x_1076:
        /* <DEDUP_REMOVED lines=16> */
.L_x_1082:
[----:B------:R-:W-:Y:S05]  /*30e0*/  BSYNC B4 ;  /* 0x0000000000047941 */ /* 0x000fea0003800000 */
.L_x_1081:
        /* <DEDUP_REMOVED lines=44> */
.L_x_1080:
[----:B------:R-:W-:Y:S05]  /*33b0*/  BSYNC B3 ;  /* 0x0000000000037941 */ /* 0x000fea0003800000 */
.L_x_1079:
[----:B------:R-:W-:Y:S01]  /*33c0*/  HFMA2.MMA R39, -RZ, RZ, 0.1171875, 0 ;  /* 0x2f800000ff277435 */ /* 0x000fe200000001ff */
[----:B-----5:R-:W-:Y:S02]  /*33d0*/  PRMT R38, R30, 0x7632, R38 ;  /* 0x000076321e267816 */ /* 0x020fe40000000026 */
[----:B------:R-:W-:-:S03]  /*33e0*/  I2FP.F32.U32 R36, R80 ;  /* 0x0000005000247245 */ /* 0x000fc60000201000 */
[----:B------:R-:W-:-:S04]  /*33f0*/  IMAD.U32 R38, R38, 0x10000, RZ ;  /* 0x0001000026267824 */ /* 0x000fc800078e00ff */
[----:B------:R-:W-:Y:S01]  /*3400*/  FFMA.FTZ R36, R36, R39, 1.1641532182693481445e-10 ;  /* 0x2f00000024247423 */ /* 0x000fe20000010027 */
[----:B------:R-:W-:Y:S01]  /*3410*/  FMUL.FTZ R38, R38, UR13 ;  /* 0x0000000d26267c20 */ /* 0x000fe20008410000 */
[----:B------:R-:W-:-:S03]  /*3420*/  @P3 PRMT R39, R34, 0x7632, R39 ;  /* 0x0000763222273816 */ /* 0x000fc60000000027 */
[----:B------:R-:W-:Y:S01]  /*3430*/  FMUL.FTZ R38, R38, UR12 ;  /* 0x0000000c26267c20 */ /* 0x000fe20008410000 */
[----:B------:R-:W-:Y:S01]  /*3440*/  FSETP.GTU.FTZ.AND P5, PT, R36, UR10, PT ;  /* 0x0000000a24007c0b */ /* 0x000fe2000bfbc000 */
[----:B------:R-:W-:-:S03]  /*3450*/  @P3 IMAD.U32 R36, R39, 0x10000, RZ ;  /* 0x0001000027243824 */ /* 0x000fc600078e00ff */
[----:B------:R-:W-:Y:S02]  /*3460*/  FSEL R79, R38, RZ, !P5 ;  /* 0x000000ff264f7208 */ /* 0x000fe40006800000 */
[----:B------:R-:W-:-:S03]  /*3470*/  SEL R78, RZ, 0x1, P5 ;  /* 0x00000001ff4e7807 */ /* 0x000fc60002800000 */
[----:B------:R-:W-:-:S07]  /*3480*/  @P3 FADD.FTZ R79, R36, R79 ;  /* 0x0000004f244f3221 */ /* 0x000fce0000010000 */
.L_x_1075:
[----:B------:R-:W-:Y:S05]  /*3490*/  BSYNC B2 ;  /* 0x0000000000027941 */ /* 0x000fea0003800000 */
.L_x_1073:
[----:B------:R-:W-:Y:S04]  /*34a0*/  BSSY B2, `(.L_x_1083) ;  /* 0x000005f000027945 */ /* 0x000fe80003800000 */
[----:B------:R-:W-:Y:S05]  /*34b0*/  @P4 BRA `(.L_x_1084) ;  /* 0x0000000000184947 */ /* 0x000fea0003800000 */
[----:B------:R-:W-:Y:S01]  /*34c0*/  MOV R80, RZ ;  /* 0x000000ff00507202 */ /* 0x000fe20000000f00 */
[----:B------:R-:W-:Y:S01]  /*34d0*/  IMAD.MOV.U32 R36, RZ, RZ, R37 ;  /* 0x000000ffff247224 */ /* 0x000fe200078e0025 */
[----:B------:R-:W-:Y:S06]  /*34e0*/  @!P3 BRA `(.L_x_1085) ;  /* 0x000000040068b947 */ /* 0x000fec0003800000 */
[----:B------:R-:W-:Y:S01]  /*34f0*/  IMAD.MOV.U32 R36, RZ, RZ, R37 ;  /* 0x000000ffff247224 */ /* 0x000fe200078e0025 */
[----:B-----5:R-:W-:Y:S01]  /*3500*/  SHF.L.U32 R80, R35, 0x10, RZ ;  /* 0x0000001023507819 */ /* 0x020fe200000006ff */
[----:B------:R-:W-:Y:S06]  /*3510*/  BRA `(.L_x_1085) ;  /* 0x00000004005c7947 */ /* 0x000fec0003800000 */
.L_x_1084:
        /* <DEDUP_REMOVED lines=12> */
.L_x_1087:
[----:B------:R-:W-:-:S07]  /*35e0*/  MOV R83, R108 ;  /* 0x0000006c00537202 */ /* 0x000fce0000000f00 */
.L_x_1088:
[----:B------:R-:W-:Y:S05]  /*35f0*/  BSYNC B3 ;  /* 0x0000000000037941 */ /* 0x000fea0003800000 */
.L_x_1086:
        /* <DEDUP_REMOVED lines=16> */
.L_x_1092:
[----:B------:R-:W-:Y:S05]  /*3700*/  BSYNC B4 ;  /* 0x0000000000047941 */ /* 0x000fea0003800000 */
.L_x_1091:
        /* <DEDUP_REMOVED lines=44> */
.L_x_1090:
[----:B------:R-:W-:Y:S05]  /*39d0*/  BSYNC B3 ;  /* 0x0000000000037941 */ /* 0x000fea0003800000 */
.L_x_1089:
        /* <DEDUP_REMOVED lines=11> */
.L_x_1085:
[----:B------:R-:W-:Y:S05]  /*3a90*/  BSYNC B2 ;  /* 0x0000000000027941 */ /* 0x000fea0003800000 */
.L_x_1083:
[----:B------:R-:W-:Y:S04]  /*3aa0*/  BSSY B2, `(.L_x_1093) ;  /* 0x0000062000027945 */ /* 0x000fe80003800000 */
[----:B------:R-:W-:Y:S05]  /*3ab0*/  @P4 BRA `(.L_x_1094) ;  /* 0x00000000001c4947 */ /* 0x000fea0003800000 */
[----:B------:R-:W-:Y:S01]  /*3ac0*/  MOV R83, RZ ;  /* 0x000000ff00537202 */ /* 0x000fe20000000f00 */
[----:B------:R-:W-:Y:S01]  /*3ad0*/  IMAD.MOV.U32 R104, RZ, RZ, R36 ;  /* 0x000000ffff687224 */ /* 0x000fe200078e0024 */
[----:B------:R-:W-:Y:S06]  /*3ae0*/  @!P3 BRA `(.L_x_1095) ;  /* 0x000000040074b947 */ /* 0x000fec0003800000 */
[----:B-----5:R-:W-:Y:S02]  /*3af0*/  PRMT R83, R35, 0x7632, R83 ;  /* 0x0000763223537816 */ /* 0x020fe40000000053 */
[----:B------:R-:W-:-:S03]  /*3b00*/  MOV R104, R36 ;  /* 0x0000002400687202 */ /* 0x000fc60000000f00 */
[----:B------:R-:W-:Y:S01]  /*3b10*/  IMAD.U32 R83, R83, 0x10000, RZ ;  /* 0x0001000053537824 */ /* 0x000fe200078e00ff */
[----:B------:R-:W-:Y:S06]  /*3b20*/  BRA `(.L_x_1095) ;  /* 0x0000000400647947 */ /* 0x000fec0003800000 */
.L_x_1094:
[C---:B------:R-:W-:Y:S01]  /*3b30*/  ISETP.NE.AND P4, PT, R36.reuse, 0x1, PT ;  /* 0x000000012400780c */ /* 0x040fe20003f85270 */
[----:B------:R-:W-:Y:S01]  /*3b40*/  BSSY B3, `(.L_x_1096) ;  /* 0x000000c000037945 */ /* 0x000fe20003800000 */
[----:B------:R-:W-:-:S11]  /*3b50*/  IADD3 R104, R36, 0x1, RZ ;  /* 0x0000000124687810 */ /* 0x000fd60007ffe0ff */
        /* <DEDUP_REMOVED lines=9> */
.L_x_1097:
[----:B------:R-:W-:-:S07]  /*3bf0*/  MOV R114, R108 ;  /* 0x0000006c00727202 */ /* 0x000fce0000000f00 */
.L_x_1098:
[----:B------:R-:W-:Y:S05]  /*3c00*/  BSYNC B3 ;  /* 0x0000000000037941 */ /* 0x000fea0003800000 */
.L_x_1096:
        /* <DEDUP_REMOVED lines=16> */
.L_x_1102:
[----:B------:R-:W-:Y:S05]  /*3d10*/  BSYNC B4 ;  /* 0x0000000000047941 */ /* 0x000fea0003800000 */
.L_x_1101:
        /* <DEDUP_REMOVED lines=44> */
.L_x_1100:
[----:B------:R-:W-:Y:S05]  /*3fe0*/  BSYNC B3 ;  /* 0x0000000000037941 */ /* 0x000fea0003800000 */
.L_x_1099:
[----:B-----5:R-:W-:Y:S01]  /*3ff0*/  PRMT R37, R31, 0x7632, R37 ;  /* 0x000076321f257816 */ /* 0x020fe20000000025 */
[----:B------:R-:W-:Y:S01]  /*4000*/  IMAD.MOV.U32 R39, RZ, RZ, 0x2f800000 ;  /* 0x2f800000ff277424 */ /* 0x000fe200078e00ff */
[----:B------:R-:W-:Y:S02]  /*4010*/  I2FP.F32.U32 R36, R114 ;  /* 0x0000007200247245 */ /* 0x000fe40000201000 */
[----:B------:R-:W-:Y:S02]  /*4020*/  SHF.L.U32 R37, R37, 0x10, RZ ;  /* 0x0000001025257819 */ /* 0x000fe400000006ff */
[----:B------:R-:W-:Y:S01]  /*4030*/  @P3 PRMT R38, R35, 0x7632, R38 ;  /* 0x0000763223263816 */ /* 0x000fe20000000026 */
[----:B------:R-:W-:Y:S02]  /*4040*/  FFMA.FTZ R36, R36, R39, 1.1641532182693481445e-10 ;  /* 0x2f00000024247423 */ /* 0x000fe40000010027 */
[----:B------:R-:W-:Y:S02]  /*4050*/  FMUL.FTZ R37, R37, UR13 ;  /* 0x0000000d25257c20 */ /* 0x000fe40008410000 */
[----:B------:R-:W-:Y:S01]  /*4060*/  @P3 IMAD.U32 R38, R38, 0x10000, RZ ;  /* 0x0001000026263824 */ /* 0x000fe200078e00ff */
[----:B------:R-:W-:Y:S01]  /*4070*/  FSETP.GTU.FTZ.AND P4, PT, R36, UR10, PT ;  /* 0x0000000a24007c0b */ /* 0x000fe2000bf9c000 */
[----:B------:R-:W-:-:S03]  /*4080*/  FMUL.FTZ R37, R37, UR12 ;  /* 0x0000000c25257c20 */ /* 0x000fc60008410000 */
[----:B------:R-:W-:Y:S02]  /*4090*/  SEL R82, RZ, 0x1, P4 ;  /* 0x00000001ff527807 */ /* 0x000fe40002000000 */
[----:B------:R-:W-:-:S05]  /*40a0*/  FSEL R83, R37, RZ, !P4 ;  /* 0x000000ff25537208 */ /* 0x000fca0006000000 */
[----:B------:R-:W-:-:S07]  /*40b0*/  @P3 FADD.FTZ R83, R38, R83 ;  /* 0x0000005326533221 */ /* 0x000fce0000010000 */
.L_x_1095:
[----:B------:R-:W-:Y:S05]  /*40c0*/  BSYNC B2 ;  /* 0x0000000000027941 */ /* 0x000fea0003800000 */
.L_x_1093:
[----:B------:R-:W0:Y:S01]  /*40d0*/  LDC.64 R110, c[0x0][0x238] ;  /* 0x00008e00ff6e7b82 */ /* 0x000e220000000a00 */
[----:B------:R-:W-:Y:S01]  /*40e0*/  F2FP.BF16.F32.PACK_AB R39, R83, R80 ;  /* 0x000000505327723e */ /* 0x000fe200000010ff */
[----:B------:R-:W-:Y:S01]  /*40f0*/  BSSY B2, `(.L_x_1103) ;  /* 0x000001b000027945 */ /* 0x000fe20003800000 */
[----:B------:R-:W-:Y:S02]  /*4100*/  F2FP.BF16.F32.PACK_AB R38, R79, R76 ;  /* 0x0000004c4f26723e */ /* 0x000fe400000010ff */
[----:B------:R-:W-:Y:S02]  /*4110*/  F2FP.BF16.F32.PACK_AB R37, R75, R72 ;  /* 0x000000484b25723e */ /* 0x000fe400000010ff */
[----:B------:R-:W-:Y:S01]  /*4120*/  F2FP.BF16.F32.PACK_AB R36, R70, R69 ;  /* 0x000000454624723e */ /* 0x000fe200000010ff */
[----:B0-----:R-:W-:-:S05]  /*4130*/  IMAD.WIDE.U32 R110, R112, 0x10, R110 ;  /* 0x00000010706e7825 */ /* 0x001fca00078e006e */
[----:B------:R0:W-:Y:S01]  /*4140*/  STG.E.128 desc[UR6][R110.64], R36 ;  /* 0x000000246e007986 */ /* 0x0001e2000c101d06 */
[----:B------:R-:W-:Y:S05]  /*4150*/  @!P2 BRA `(.L_x_1104) ;  /* 0x000000000050a947 */ /* 0x000fea0003800000 */
[----:B0-----:R-:W-:Y:S02]  /*4160*/  SHF.L.U32 R36, R81, 0x10, RZ ;  /* 0x0000001051247819 */ /* 0x001fe400000006ff */
[----:B------:R-:W-:Y:S02]  /*4170*/  LOP3.LUT R38, R82, 0xffff, RZ, 0xc0, !PT ;  /* 0x0000ffff52267812 */ /* 0x000fe400078ec0ff */
[----:B------:R-:W-:Y:S02]  /*4180*/  LOP3.LUT R111, R36, 0xff0000, RZ, 0xc0, !PT ;  /* 0x00ff0000246f7812 */ /* 0x000fe400078ec0ff */
[----:B------:R-:W0:Y:S01]  /*4190*/  LDC.64 R36, c[0x0][0x240] ;  /* 0x00009000ff247b82 */ /* 0x000e220000000a00 */
[----:B------:R-:W-:Y:S02]  /*41a0*/  PRMT R39, R78, 0x7104, RZ ;  /* 0x000071044e277816 */ /* 0x000fe400000000ff */
[----:B------:R-:W-:Y:S02]  /*41b0*/  PRMT R38, R111, 0x4210, R38 ;  /* 0x000042106f267816 */ /* 0x000fe40000000026 */
[----:B------:R-:W-:-:S02]  /*41c0*/  LOP3.LUT R114, R74, 0xff, RZ, 0xc0, !PT ;  /* 0x000000ff4a727812 */ /* 0x000fc400078ec0ff */
[----:B------:R-:W-:Y:S02]  /*41d0*/  LOP3.LUT R118, R38, 0xff00, R39, 0xf8, !PT ;  /* 0x0000ff0026767812 */ /* 0x000fe400078ef827 */
[----:B------:R-:W-:Y:S01]  /*41e0*/  LOP3.LUT R110, R73, 0xff, RZ, 0xc0, !PT ;  /* 0x000000ff496e7812 */ /* 0x000fe200078ec0ff */
[----:B------:R-:W-:Y:S01]  /*41f0*/  IMAD.WIDE.U32 R114, R114, 0x1000000, RZ ;  /* 0x0100000072727825 */ /* 0x000fe200078e00ff */
[----:B------:R-:W-:Y:S02]  /*4200*/  LOP3.LUT R38, R71, 0xff, RZ, 0xc0, !PT ;  /* 0x000000ff47267812 */ /* 0x000fe400078ec0ff */
[----:B------:R-:W-:Y:S01]  /*4210*/  LOP3.LUT R117, R118, 0xff, R77, 0xf8, !PT ;  /* 0x000000ff76757812 */ /* 0x000fe200078ef84d */
[----:B------:R-:W-:-:S04]  /*4220*/  IMAD.WIDE.U32 R110, R110, 0x10000, RZ ;  /* 0x000100006e6e7825 */ /* 0x000fc800078e00ff */
[----:B------:R-:W-:Y:S01]  /*4230*/  IMAD.WIDE.U32 R38, R38, 0x100, RZ ;  /* 0x0000010026267825 */ /* 0x000fe200078e00ff */
[----:B------:R-:W-:Y:S02]  /*4240*/  LOP3.LUT R115, R111, R117, R115, 0xfe, !PT ;  /* 0x000000756f737212 */ /* 0x000fe400078efe73 */
[----:B------:R-:W-:Y:S01]  /*4250*/  LOP3.LUT R111, R38, R114, R110, 0xfe, !PT ;  /* 0x00000072266f7212 */ /* 0x000fe200078efe6e */
[----:B0-----:R-:W-:Y:S01]  /*4260*/  IMAD.WIDE.U32 R36, R113, 0x8, R36 ;  /* 0x0000000871247825 */ /* 0x001fe200078e0024 */
[----:B------:R-:W-:Y:S02]  /*4270*/  LOP3.LUT R39, R115, R39, RZ, 0xfc, !PT ;  /* 0x0000002773277212 */ /* 0x000fe400078efcff */
[----:B------:R-:W-:-:S05]  /*4280*/  LOP3.LUT R38, R111, 0xff, R100, 0xf8, !PT ;  /* 0x000000ff6f267812 */ /* 0x000fca00078ef864 */
[----:B------:R1:W-:Y:S02]  /*4290*/  STG.E.64 desc[UR6][R36.64], R38 ;  /* 0x0000002624007986 */ /* 0x0003e4000c101b06 */
.L_x_1104:
[----:B------:R-:W-:Y:S05]  /*42a0*/  BSYNC B2 ;  /* 0x0000000000027941 */ /* 0x000fea0003800000 */
.L_x_1103:
[----:B------:R-:W-:Y:S01]  /*42b0*/  VIADD R112, R112, 0x20 ;  /* 0x0000002070707836 */ /* 0x000fe20000000000 */
[----:B------:R-:W-:-:S07]  /*42c0*/  IADD3 R113, R113, 0x20, RZ ;  /* 0x0000002071717810 */ /* 0x000fce0007ffe0ff */
.L_x_1022:
[----:B------:R-:W-:Y:S05]  /*42d0*/  BSYNC B1 ;  /* 0x0000000000017941 */ /* 0x000fea0003800000 */
.L_x_1021:
[----:B------:R-:W-:Y:S01]  /*42e0*/  ISETP.NE.AND P3, PT, R0, RZ, PT ;  /* 0x000000ff0000720c */ /* 0x000fe20003f65270 */
[----:B------:R-:W-:-:S12]  /*42f0*/  BSSY B1, `(.L_x_1105) ;  /* 0x0000337000017945 */ /* 0x000fd80003800000 */
        /* <DEDUP_REMOVED lines=13> */
[----:B------:R-:W-:Y:S01]  /*43d0*/  MOV R36, R104 ;  /* 0x0000006800247202 */ /* 0x000fe20000000f00 */
[----:B------:R-:W-:Y:S06]  /*43e0*/  @!P3 BRA `(.L_x_1109) ;  /* 0x000000040068b947 */ /* 0x000fec0003800000 */
[----:B------:R-:W-:Y:S01]  /*43f0*/  IMAD.MOV.U32 R36, RZ, RZ, R104 ;  /* 0x000000ffff247224 */ /* 0x000fe200078e0068 */
[----:B-----5:R-:W-:Y:S01]  /*4400*/  SHF.L.U32 R84, R32, 0x10, RZ ;  /* 0x0000001020547819 */ /* 0x020fe200000006ff */
[----:B------:R-:W-:Y:S06]  /*4410*/  BRA `(.L_x_1109) ;  /* 0x00000004005c7947 */ /* 0x000fec0003800000 */
.L_x_1108:
        /* <DEDUP_REMOVED lines=12> */
.L_x_1111:
[----:B------:R-:W-:-:S07]  /*44e0*/  IMAD.MOV.U32 R88, RZ, RZ, R108 ;  /* 0x000000ffff587224 */ /* 0x000fce00078e006c */
.L_x_1112:
[----:B------:R-:W-:Y:S05]  /*44f0*/  BSYNC B3 ;  /* 0x0000000000037941 */ /* 0x000fea0003800000 */
.L_x_1110:
        /* <DEDUP_REMOVED lines=16> */
.L_x_1116:
[----:B------:R-:W-:Y:S05]  /*4600*/  BSYNC B4 ;  /* 0x0000000000047941 */ /* 0x000fea0003800000 */
.L_x_1115:
        /* <DEDUP_REMOVED lines=44> */
.L_x_1114:
[----:B------:R-:W-:Y:S05]  /*48d0*/  BSYNC B3 ;  /* 0x0000000000037941 */ /* 0x000fea0003800000 */
.L_x_1113:
[----:B------:R-:W-:Y:S01]  /*48e0*/  HFMA2.MMA R38, -RZ, RZ, 0.1171875, 0 ;  /* 0x2f800000ff267435 */ /* 0x000fe200000001ff */
[----:B------:R-:W-:Y:S01]  /*48f0*/  I2FP.F32.U32 R37, R88 ;  /* 0x0000005800257245 */ /* 0x000fe20000201000 */
[----:B-----5:R-:W-:-:S04]  /*4900*/  IMAD.U32 R39, R28, 0x10000, RZ ;  /* 0x000100001c277824 */ /* 0x020fc800078e00ff */
[----:B------:R-:W-:-:S04]  /*4910*/  FMUL.FTZ R39, R39, UR13 ;  /* 0x0000000d27277c20 */ /* 0x000fc80008410000 */
[----:B------:R-:W-:Y:S01]  /*4920*/  FFMA.FTZ R37, R37, R38, 1.1641532182693481445e-10 ;  /* 0x2f00000025257423 */ /* 0x000fe20000010026 */
[----:B------:R-:W-:-:S04]  /*4930*/  FMUL.FTZ R39, R39, UR12 ;  /* 0x0000000c27277c20 */ /* 0x000fc80008410000 */
[----:B------:R-:W-:Y:S02]  /*4940*/  FSETP.GTU.FTZ.AND P5, PT, R37, UR10, PT ;  /* 0x0000000a25007c0b */ /* 0x000fe4000bfbc000 */
[----:B------:R-:W-:Y:S02]  /*4950*/  @P3 SHF.L.U32 R37, R32, 0x10, RZ ;  /* 0x0000001020253819 */ /* 0x000fe400000006ff */
[----:B------:R-:W-:Y:S02]  /*4960*/  FSEL R84, R39, RZ, !P5 ;  /* 0x000000ff27547208 */ /* 0x000fe40006800000 */
[----:B------:R-:W-:-:S03]  /*4970*/  SEL R100, RZ, 0x1, P5 ;  /* 0x00000001ff647807 */ /* 0x000fc60002800000 */
[----:B------:R-:W-:-:S07]  /*4980*/  @P3 FADD.FTZ R84, R37, R84 ;  /* 0x0000005425543221 */ /* 0x000fce0000010000 */
.L_x_1109:
[----:B------:R-:W-:Y:S05]  /*4990*/  BSYNC B2 ;  /* 0x0000000000027941 */ /* 0x000fea0003800000 */
.L_x_1107:
[----:B------:R-:W-:Y:S04]  /*49a0*/  BSSY B2, `(.L_x_1117) ;  /* 0x0000062000027945 */ /* 0x000fe80003800000 */
[----:B------:R-:W-:Y:S05]  /*49b0*/  @P4 BRA `(.L_x_1118) ;  /* 0x00000000001c4947 */ /* 0x000fea0003800000 */
[----:B------:R-:W-:Y:S01]  /*49c0*/  IMAD.MOV.U32 R85, RZ, RZ, RZ ;  /* 0x000000ffff557224 */ /* 0x000fe200078e00ff */
[----:B------:R-:W-:Y:S01]  /*49d0*/  MOV R37, R36 ;  /* 0x0000002400257202 */ /* 0x000fe20000000f00 */
[----:B------:R-:W-:Y:S06]  /*49e0*/  @!P3 BRA `(.L_x_1119) ;  /* 0x000000040074b947 */ /* 0x000fec0003800000 */
[----:B-----5:R-:W-:Y:S01]  /*49f0*/  PRMT R85, R32, 0x7632, R85 ;  /* 0x0000763220557816 */ /* 0x020fe20000000055 */
[----:B------:R-:W-:-:S03]  /*4a00*/  IMAD.MOV.U32 R37, RZ, RZ, R36 ;  /* 0x000000ffff257224 */ /* 0x000fc600078e0024 */
[----:B------:R-:W-:Y:S01]  /*4a10*/  SHF.L.U32 R85, R85, 0x10, RZ ;  /* 0x0000001055557819 */ /* 0x000fe200000006ff */
[----:B------:R-:W-:Y:S06]  /*4a20*/  BRA `(.L_x_1119) ;  /* 0x0000000400647947 */ /* 0x000fec0003800000 */
.L_x_1118:
        /* <DEDUP_REMOVED lines=12> */
.L_x_1121:
[----:B------:R-:W-:-:S07]  /*4af0*/  IMAD.MOV.U32 R71, RZ, RZ, R108 ;  /* 0x000000ffff477224 */ /* 0x000fce00078e006c */
.L_x_1122:
[----:B------:R-:W-:Y:S05]  /*4b00*/  BSYNC B3 ;  /* 0x0000000000037941 */ /* 0x000fea0003800000 */
.L_x_1120:
        /* <DEDUP_REMOVED lines=16> */
.L_x_1126:
[----:B------:R-:W-:Y:S05]  /*4c10*/  BSYNC B4 ;  /* 0x0000000000047941 */ /* 0x000fea0003800000 */
.L_x_1125:
        /* <DEDUP_REMOVED lines=44> */
.L_x_1124:
[----:B------:R-:W-:Y:S05]  /*4ee0*/  BSYNC B3 ;  /* 0x0000000000037941 */ /* 0x000fea0003800000 */
.L_x_1123:
        /* <DEDUP_REMOVED lines=8> */
[----:B------:R-:W-:Y:S02]  /*4f70*/  FSETP.GTU.FTZ.AND P5, PT, R36, UR10, PT ;  /* 0x0000000a24007c0b */ /* 0x000fe4000bfbc000 */
[----:B------:R-:W-:Y:S02]  /*4f80*/  @P3 SHF.L.U32 R36, R39, 0x10, RZ ;  /* 0x0000001027243819 */ /* 0x000fe400000006ff */
[----:B------:R-:W-:Y:S02]  /*4f90*/  FSEL R85, R38, RZ, !P5 ;  /* 0x000000ff26557208 */ /* 0x000fe40006800000 */
[----:B------:R-:W-:-:S03]  /*4fa0*/  SEL R71, RZ, 0x1, P5 ;  /* 0x00000001ff477807 */ /* 0x000fc60002800000 */
[----:B------:R-:W-:-:S07]  /*4fb0*/  @P3 FADD.FTZ R85, R36, R85 ;  /* 0x0000005524553221 */ /* 0x000fce0000010000 */
.L_x_1119:
[----:B------:R-:W-:Y:S05]  /*4fc0*/  BSYNC B2 ;  /* 0x0000000000027941 */ /* 0x000fea0003800000 */
.L_x_1117:
[----:B------:R-:W-:Y:S04]  /*4fd0*/  BSSY B2, `(.L_x_1127) ;  /* 0x000005f000027945 */ /* 0x000fe80003800000 */
[----:B------:R-:W-:Y:S05]  /*4fe0*/  @P4 BRA `(.L_x_1128) ;  /* 0x0000000000184947 */ /* 0x000fea0003800000 */
[----:B------:R-:W-:Y:S01]  /*4ff0*/  IMAD.MOV.U32 R86, RZ, RZ, RZ ;  /* 0x000000ffff567224 */ /* 0x000fe200078e00ff */
[----:B------:R-:W-:Y:S01]  /*5000*/  MOV R36, R37 ;  /* 0x0000002500247202 */ /* 0x000fe20000000f00 */
[----:B------:R-:W-:Y:S06]  /*5010*/  @!P3 BRA `(.L_x_1129) ;  /* 0x000000040068b947 */ /* 0x000fec0003800000 */
[----:B------:R-:W-:Y:S01]  /*5020*/  IMAD.MOV.U32 R36, RZ, RZ, R37 ;  /* 0x000000ffff247224 */ /* 0x000fe200078e0025 */
[----:B-----5:R-:W-:Y:S01]  /*5030*/  SHF.L.U32 R86, R33, 0x10, RZ ;  /* 0x0000001021567819 */ /* 0x020fe200000006ff */
[----:B------:R-:W-:Y:S06]  /*5040*/  BRA `(.L_x_1129) ;  /* 0x00000004005c7947 */ /* 0x000fec0003800000 */
.L_x_1128:
        /* <DEDUP_REMOVED lines=12> */
.L_x_1131:
[----:B------:R-:W-:-:S07]  /*5110*/  IMAD.MOV.U32 R73, RZ, RZ, R108 ;  /* 0x000000ffff497224 */ /* 0x000fce00078e006c */
.L_x_1132:
[----:B------:R-:W-:Y:S05]  /*5120*/  BSYNC B3 ;  /* 0x0000000000037941 */ /* 0x000fea0003800000 */
.L_x_1130:
        /* <DEDUP_REMOVED lines=16> */
.L_x_1136:
[----:B------:R-:W-:Y:S05]  /*5230*/  BSYNC B4 ;  /* 0x0000000000047941 */ /* 0x000fea0003800000 */
.L_x_1135:
        /* <DEDUP_REMOVED lines=44> */
.L_x_1134:
[----:B------:R-:W-:Y:S05]  /*5500*/  BSYNC B3 ;  /* 0x0000000000037941 */ /* 0x000fea0003800000 */
.L_x_1133:
        /* <DEDUP_REMOVED lines=11> */
.L_x_1129:
[----:B------:R-:W-:Y:S05]  /*55c0*/  BSYNC B2 ;  /* 0x0000000000027941 */ /* 0x000fea0003800000 */
.L_x_1127:
        /* <DEDUP_REMOVED lines=9> */
.L_x_1138:
        /* <DEDUP_REMOVED lines=12> */
.L_x_1141:
[----:B------:R-:W-:-:S07]  /*5720*/  IMAD.MOV.U32 R74, RZ, RZ, R108 ;  /* 0x000000ffff4a7224 */ /* 0x000fce00078e006c */
.L_x_1142:
[----:B------:R-:W-:Y:S05]  /*5730*/  BSYNC B3 ;  /* 0x0000000000037941 */ /* 0x000fea0003800000 */
.L_x_1140:
        /* <DEDUP_REMOVED lines=16> */
.L_x_1146:
[----:B------:R-:W-:Y:S05]  /*5840*/  BSYNC B4 ;  /* 0x0000000000047941 */ /* 0x000fea0003800000 */
.L_x_1145:
        /* <DEDUP_REMOVED lines=44> */
.L_x_1144:
[----:B------:R-:W-:Y:S05]  /*5b10*/  BSYNC B3 ;  /* 0x0000000000037941 */ /* 0x000fea0003800000 */
.L_x_1143:
        /* <DEDUP_REMOVED lines=13> */
.L_x_1139:
[----:B------:R-:W-:Y:S05]  /*5bf0*/  BSYNC B2 ;  /* 0x0000000000027941 */ /* 0x000fea0003800000 */
.L_x_1137:
        /* <DEDUP_REMOVED lines=8> */
.L_x_1148:
        /* <DEDUP_REMOVED lines=12> */
.L_x_1151:
[----:B------:R-:W-:-:S07]  /*5d40*/  IMAD.MOV.U32 R77, RZ, RZ, R108 ;  /* 0x000000ffff4d7224 */ /* 0x000fce00078e006c */
.L_x_1152:
[----:B------:R-:W-:Y:S05]  /*5d50*/  BSYNC B3 ;  /* 0x0000000000037941 */ /* 0x000fea0003800000 */
.L_x_1150:
        /* <DEDUP_REMOVED lines=16> */
.L_x_1156:
[----:B------:R-:W-:Y:S05]  /*5e60*/  BSYNC B4 ;  /* 0x0000000000047941 */ /* 0x000fea0003800000 */
.L_x_1155:
        /* <DEDUP_REMOVED lines=44> */
.L_x_1154:
[----:B------:R-:W-:Y:S05]  /*6130*/  BSYNC B3 ;  /* 0x0000000000037941 */ /* 0x000fea0003800000 */
.L_x_1153:
        /* <DEDUP_REMOVED lines=11> */
.L_x_1149:
[----:B------:R-:W-:Y:S05]  /*61f0*/  BSYNC B2 ;  /* 0x0000000000027941 */ /* 0x000fea0003800000 */
.L_x_1147:
        /* <DEDUP_REMOVED lines=9> */
.L_x_1158:
        /* <DEDUP_REMOVED lines=12> */
.L_x_1161:
[----:B------:R-:W-:-:S07]  /*6350*/  IMAD.MOV.U32 R78, RZ, RZ, R108 ;  /* 0x000000ffff4e7224 */ /* 0x000fce00078e006c */
.L_x_1162:
[----:B------:R-:W-:Y:S05]  /*6360*/  BSYNC B3 ;  /* 0x0000000000037941 */ /* 0x000fea0003800000 */
.L_x_1160:
        /* <DEDUP_REMOVED lines=16> */
.L_x_1166:
[----:B------:R-:W-:Y:S05]  /*6470*/  BSYNC B4 ;  /* 0x0000000000047941 */ /* 0x000fea0003800000 */
.L_x_1165:
        /* <DEDUP_REMOVED lines=44> */
.L_x_1164:
[----:B------:R-:W-:Y:S05]  /*6740*/  BSYNC B3 ;  /* 0x0000000000037941 */ /* 0x000fea0003800000 */
.L_x_1163:
        /* <DEDUP_REMOVED lines=13> */
.L_x_1159:
[----:B------:R-:W-:Y:S05]  /*6820*/  BSYNC B2 ;  /* 0x0000000000027941 */ /* 0x000fea0003800000 */
.L_x_1157:
        /* <DEDUP_REMOVED lines=8> */
.L_x_1168:
        /* <DEDUP_REMOVED lines=12> */
.L_x_1171:
[----:B------:R-:W-:-:S07]  /*6970*/  IMAD.MOV.U32 R81, RZ, RZ, R108 ;  /* 0x000000ffff517224 */ /* 0x000fce00078e006c */
.L_x_1172:
[----:B------:R-:W-:Y:S05]  /*6980*/  BSYNC B3 ;  /* 0x0000000000037941 */ /* 0x000fea0003800000 */
.L_x_1170:
        /* <DEDUP_REMOVED lines=16> */
.L_x_1176:
[----:B------:R-:W-:Y:S05]  /*6a90*/  BSYNC B4 ;  /* 0x0000000000047941 */ /* 0x000fea0003800000 */
.L_x_1175:
        /* <DEDUP_REMOVED lines=44> */
.L_x_1174:
[----:B------:R-:W-:Y:S05]  /*6d60*/  BSYNC B3 ;  /* 0x0000000000037941 */ /* 0x000fea0003800000 */
.L_x_1173:
        /* <DEDUP_REMOVED lines=11> */
.L_x_1169:
[----:B------:R-:W-:Y:S05]  /*6e20*/  BSYNC B2 ;  /* 0x0000000000027941 */ /* 0x000fea0003800000 */
.L_x_1167:
        /* <DEDUP_REMOVED lines=9> */
.L_x_1178:
        /* <DEDUP_REMOVED lines=12> */
.L_x_1181:
[----:B------:R-:W-:-:S07]  /*6f80*/  IMAD.MOV.U32 R82, RZ, RZ, R108 ;  /* 0x000000ffff527224 */ /* 0x000fce00078e006c */
.L_x_1182:
[----:B------:R-:W-:Y:S05]  /*6f90*/  BSYNC B3 ;  /* 0x0000000000037941 */ /* 0x000fea0003800000 */
.L_x_1180:
        /* <DEDUP_REMOVED lines=16> */
.L_x_1186:
[----:B------:R-:W-:Y:S05]  /*70a0*/  BSYNC B4 ;  /* 0x0000000000047941 */ /* 0x000fea0003800000 */
.L_x_1185:
        /* <DEDUP_REMOVED lines=44> */
.L_x_1184:
[----:B------:R-:W-:Y:S05]  /*7370*/  BSYNC B3 ;  /* 0x0000000000037941 */ /* 0x000fea0003800000 */
.L_x_1183:
[----:B------:R-:W-:Y:S01]  /*7380*/  HFMA2.MMA R39, -RZ, RZ, 0.1171875, 0 ;  /* 0x2f800000ff277435 */ /* 0x000fe200000001ff */
[----:B-----5:R-:W-:Y:S02]  /*7390*/  PRMT R37, R31, 0x7632, R37 ;  /* 0x000076321f257816 */ /* 0x020fe40000000025 */
[----:B------:R-:W-:Y:S02]  /*73a0*/  I2FP.F32.U32 R36, R82 ;  /* 0x0000005200247245 */ /* 0x000fe40000201000 */
[----:B------:R-:W-:Y:S01]  /*73b0*/  @P3 PRMT R38, R35, 0x7632, R38 ;  /* 0x0000763223263816 */ /* 0x000fe20000000026 */
[----:B------:R-:W-:-:S03]  /*73c0*/  IMAD.U32 R37, R37, 0x10000, RZ ;  /* 0x0001000025257824 */ /* 0x000fc600078e00ff */
[----:B------:R-:W-:Y:S01]  /*73d0*/  @P3 SHF.L.U32 R38, R38, 0x10, RZ ;  /* 0x0000001026263819 */ /* 0x000fe200000006ff */
[----:B------:R-:W-:Y:S01]  /*73e0*/  FFMA.FTZ R36, R36, R39, 1.1641532182693481445e-10 ;  /* 0x2f00000024247423 */ /* 0x000fe20000010027 */
[----:B------:R-:W-:-:S04]  /*73f0*/  FMUL.FTZ R37, R37, UR13 ;  /* 0x0000000d25257c20 */ /* 0x000fc80008410000 */
[----:B------:R-:W-:Y:S01]  /*7400*/  FMUL.FTZ R37, R37, UR12 ;  /* 0x0000000c25257c20 */ /* 0x000fe20008410000 */
[----:B------:R-:W-:-:S04]  /*7410*/  FSETP.GTU.FTZ.AND P4, PT, R36, UR10, PT ;  /* 0x0000000a24007c0b */ /* 0x000fc8000bf9c000 */
[----:B------:R-:W-:Y:S02]  /*7420*/  FSEL R91, R37, RZ, !P4 ;  /* 0x000000ff255b7208 */ /* 0x000fe40006000000 */
[----:B------:R-:W-:-:S03]  /*7430*/  SEL R82, RZ, 0x1, P4 ;  /* 0x00000001ff527807 */ /* 0x000fc60002000000 */
[----:B------:R-:W-:-:S07]  /*7440*/  @P3 FADD.FTZ R91, R38, R91 ;  /* 0x0000005b265b3221 */ /* 0x000fce0000010000 */
.L_x_1179:
[----:B------:R-:W-:Y:S05]  /*7450*/  BSYNC B2 ;  /* 0x0000000000027941 */ /* 0x000fea0003800000 */
.L_x_1177:
        /* <DEDUP_REMOVED lines=9> */
[----:B0-----:R-:W-:Y:S01]  /*74f0*/  IMAD.U32 R36, R81, 0x10000, RZ ;  /* 0x0001000051247824 */ /* 0x001fe200078e00ff */
[----:B------:R-:W-:Y:S02]  /*7500*/  LOP3.LUT R38, R82, 0xffff, RZ, 0xc0, !PT ;  /* 0x0000ffff52267812 */ /* 0x000fe400078ec0ff */
[----:B------:R-:W-:Y:S02]  /*7510*/  PRMT R111, R78, 0x7104, RZ ;  /* 0x000071044e6f7816 */ /* 0x000fe400000000ff */
[----:B------:R-:W-:Y:S02]  /*7520*/  LOP3.LUT R39, R36, 0xff0000, RZ, 0xc0, !PT ;  /* 0x00ff000024277812 */ /* 0x000fe400078ec0ff */
[----:B------:R-:W0:Y:S01]  /*7530*/  LDC.64 R36, c[0x0][0x240] ;  /* 0x00009000ff247b82 */ /* 0x000e220000000a00 */
[----:B------:R-:W-:Y:S02]  /*7540*/  LOP3.LUT R114, R74, 0xff, RZ, 0xc0, !PT ;  /* 0x000000ff4a727812 */ /* 0x000fe400078ec0ff */
[----:B------:R-:W-:-:S02]  /*7550*/  PRMT R38, R39, 0x4210, R38 ;  /* 0x0000421027267816 */ /* 0x000fc40000000026 */
[----:B------:R-:W-:Y:S01]  /*7560*/  LOP3.LUT R110, R73, 0xff, RZ, 0xc0, !PT ;  /* 0x000000ff496e7812 */ /* 0x000fe200078ec0ff */
[----:B------:R-:W-:Y:S01]  /*7570*/  IMAD.WIDE.U32 R114, R114, 0x1000000, RZ ;  /* 0x0100000072727825 */ /* 0x000fe200078e00ff */
[----:B------:R-:W-:Y:S02]  /*7580*/  LOP3.LUT R38, R38, 0xff00, R111, 0xf8, !PT ;  /* 0x0000ff0026267812 */ /* 0x000fe400078ef86f */
[----:B------:R-:W-:Y:S01]  /*7590*/  LOP3.LUT R39, R71, 0xff, RZ, 0xc0, !PT ;  /* 0x000000ff47277812 */ /* 0x000fe200078ec0ff */
[----:B------:R-:W-:Y:S01]  /*75a0*/  IMAD.WIDE.U32 R110, R110, 0x10000, RZ ;  /* 0x000100006e6e7825 */ /* 0x000fe200078e00ff */
[----:B------:R-:W-:-:S03]  /*75b0*/  LOP3.LUT R117, R38, 0xff, R77, 0xf8, !PT ;  /* 0x000000ff26757812 */ /* 0x000fc600078ef84d */
[----:B------:R-:W-:Y:S01]  /*75c0*/  IMAD.WIDE.U32 R38, R39, 0x100, RZ ;  /* 0x0000010027267825 */ /* 0x000fe200078e00ff */
[----:B------:R-:W-:Y:S02]  /*75d0*/  LOP3.LUT R117, R111, R117, R115, 0xfe, !PT ;  /* 0x000000756f757212 */ /* 0x000fe400078efe73 */
[----:B------:R-:W-:Y:S02]  /*75e0*/  LOP3.LUT R111, R38, R114, R110, 0xfe, !PT ;  /* 0x00000072266f7212 */ /* 0x000fe400078efe6e */
[----:B------:R-:W-:Y:S02]  /*75f0*/  LOP3.LUT R39, R117, R39, RZ, 0xfc, !PT ;  /* 0x0000002775277212 */ /* 0x000fe400078efcff */
[----:B------:R-:W-:Y:S01]  /*7600*/  LOP3.LUT R38, R111, 0xff, R100, 0xf8, !PT ;  /* 0x000000ff6f267812 */ /* 0x000fe200078ef864 */
[----:B0-----:R-:W-:-:S05]  /*7610*/  IMAD.WIDE.U32 R36, R113, 0x8, R36 ;  /* 0x0000000871247825 */ /* 0x001fca00078e0024 */
[----:B------:R1:W-:Y:S02]  /*7620*/  STG.E.64 desc[UR6][R36.64], R38 ;  /* 0x0000002624007986 */ /* 0x0003e4000c101b06 */
.L_x_1188:
[----:B------:R-:W-:Y:S05]  /*7630*/  BSYNC B2 ;  /* 0x0000000000027941 */ /* 0x000fea0003800000 */
.L_x_1187:
[----:B------:R-:W-:Y:S01]  /*7640*/  IADD3 R112, R112, 0x20, RZ ;  /* 0x0000002070707810 */ /* 0x000fe20007ffe0ff */
[----:B------:R-:W-:-:S07]  /*7650*/  VIADD R113, R113, 0x20 ;  /* 0x0000002071717836 */ /* 0x000fce0000000000 */
.L_x_1106:
[----:B------:R-:W-:Y:S05]  /*7660*/  BSYNC B1 ;  /* 0x0000000000017941 */ /* 0x000fea0003800000 */
.L_x_1105:
        /* <DEDUP_REMOVED lines=13> */
[----:B------:R-:W-:Y:S01]  /*7740*/  MOV R92, RZ ;  /* 0x000000ff005c7202 */ /* 0x000fe20000000f00 */
[----:B------:R-:W-:Y:S01]  /*7750*/  IMAD.MOV.U32 R36, RZ, RZ, R104 ;  /* 0x000000ffff247224 */ /* 0x000fe200078e0068 */
[----:B------:R-:W-:Y:S06]  /*7760*/  @!P3 BRA `(.L_x_1193) ;  /* 0x000000040068b947 */ /* 0x000fec0003800000 */
[----:B------:R-:W-:Y:S01]  /*7770*/  MOV R36, R104 ;  /* 0x0000006800247202 */ /* 0x000fe20000000f00 */
[----:B-----5:R-:W-:Y:S01]  /*7780*/  IMAD.U32 R92, R32, 0x10000, RZ ;  /* 0x00010000205c7824 */ /* 0x020fe200078e00ff */
[----:B------:R-:W-:Y:S06]  /*7790*/  BRA `(.L_x_1193) ;  /* 0x00000004005c7947 */ /* 0x000fec0003800000 */
.L_x_1192:
        /* <DEDUP_REMOVED lines=12> */
.L_x_1195:
[----:B------:R-:W-:-:S07]  /*7860*/  MOV R96, R108 ;  /* 0x0000006c00607202 */ /* 0x000fce0000000f00 */
.L_x_1196:
[----:B------:R-:W-:Y:S05]  /*7870*/  BSYNC B3 ;  /* 0x0000000000037941 */ /* 0x000fea0003800000 */
.L_x_1194:
        /* <DEDUP_REMOVED lines=16> */
.L_x_1200:
[----:B------:R-:W-:Y:S05]  /*7980*/  BSYNC B4 ;  /* 0x0000000000047941 */ /* 0x000fea0003800000 */
.L_x_1199:
        /* <DEDUP_REMOVED lines=44> */
.L_x_1198:
[----:B------:R-:W-:Y:S05]  /*7c50*/  BSYNC B3 ;  /* 0x0000000000037941 */ /* 0x000fea0003800000 */
.L_x_1197:
        /* <DEDUP_REMOVED lines=11> */
.L_x_1193:
[----:B------:R-:W-:Y:S05]  /*7d10*/  BSYNC B2 ;  /* 0x0000000000027941 */ /* 0x000fea0003800000 */
.L_x_1191:
        /* <DEDUP_REMOVED lines=9> */
.L_x_1202:
        /* <DEDUP_REMOVED lines=12> */
.L_x_1205:
[----:B------:R-:W-:-:S07]  /*7e70*/  MOV R71, R108 ;  /* 0x0000006c00477202 */ /* 0x000fce0000000f00 */
.L_x_1206:
[----:B------:R-:W-:Y:S05]  /*7e80*/  BSYNC B3 ;  /* 0x0000000000037941 */ /* 0x000fea0003800000 */
.L_x_1204:
        /* <DEDUP_REMOVED lines=16> */
.L_x_1210:
[----:B------:R-:W-:Y:S05]  /*7f90*/  BSYNC B4 ;  /* 0x0000000000047941 */ /* 0x000fea0003800000 */
.L_x_1209:
        /* <DEDUP_REMOVED lines=44> */
.L_x_1208:
[----:B------:R-:W-:Y:S05]  /*8260*/  BSYNC B3 ;  /* 0x0000000000037941 */ /* 0x000fea0003800000 */
.L_x_1207:
        /* <DEDUP_REMOVED lines=13> */
.L_x_1203:
[----:B------:R-:W-:Y:S05]  /*8340*/  BSYNC B2 ;  /* 0x0000000000027941 */ /* 0x000fea0003800000 */
.L_x_1201:
[----:B------:R-:W-:Y:S04]  /*8350*/  BSSY B2, `(.L_x_1211) ;  /* 0x000005f000027945 */ /* 0x000fe80003800000 */
[----:B------:R-:W-:Y:S05]  /*8360*/  @P4 BRA `(.L_x_1212) ;  /* 0x0000000000184947 */ /* 0x000fea0003800000 */
[----:B------:R-:W-:Y:S01]  /*8370*/  MOV R94, RZ ;  /* 0x000000ff005e7202 */ /* 0x000fe20000000f00 */
[----:B------:R-:W-:Y:S01]  /*8380*/  IMAD.MOV.U32 R36, RZ, RZ, R37 ;  /* 0x000000ffff247224 */ /* 0x000fe200078e0025 */
[----:B------:R-:W-:Y:S06]  /*8390*/  @!P3 BRA `(.L_x_1213) ;  /* 0x000000040068b947 */ /* 0x000fec0003800000 */
[----:B------:R-:W-:Y:S01]  /*83a0*/  MOV R36, R37 ;  /* 0x0000002500247202 */ /* 0x000fe20000000f00 */
[----:B-----5:R-:W-:Y:S01]  /*83b0*/  IMAD.U32 R94, R33, 0x10000, RZ ;  /* 0x00010000215e7824 */ /* 0x020fe200078e00ff */
[----:B------:R-:W-:Y:S06]  /*83c0*/  BRA `(.L_x_1213) ;  /* 0x00000004005c7947 */ /* 0x000fec0003800000 */
.L_x_1212:
        /* <DEDUP_REMOVED lines=12> */
.L_x_1215:
[----:B------:R-:W-:-:S07]  /*8490*/  MOV R73, R108 ;  /* 0x0000006c00497202 */ /* 0x000fce0000000f00 */
.L_x_1216:
[----:B------:R-:W-:Y:S05]  /*84a0*/  BSYNC B3 ;  /* 0x0000000000037941 */ /* 0x000fea0003800000 */
.L_x_1214:
        /* <DEDUP_REMOVED lines=16> */
.L_x_1220:
[----:B------:R-:W-:Y:S05]  /*85b0*/  BSYNC B4 ;  /* 0x0000000000047941 */ /* 0x000fea0003800000 */
.L_x_1219:
        /* <DEDUP_REMOVED lines=44> */
.L_x_1218:
[----:B------:R-:W-:Y:S05]  /*8880*/  BSYNC B3 ;  /* 0x0000000000037941 */ /* 0x000fea0003800000 */
.L_x_1217:
        /* <DEDUP_REMOVED lines=11> */
.L_x_1213:
[----:B------:R-:W-:Y:S05]  /*8940*/  BSYNC B2 ;  /* 0x0000000000027941 */ /* 0x000fea0003800000 */
.L_x_1211:
        /* <DEDUP_REMOVED lines=9> */
.L_x_1222:
        /* <DEDUP_REMOVED lines=12> */
.L_x_1225:
[----:B------:R-:W-:-:S07]  /*8aa0*/  MOV R74, R108 ;  /* 0x0000006c004a7202 */ /* 0x000fce0000000f00 */
.L_x_1226:
[----:B------:R-:W-:Y:S05]  /*8ab0*/  BSYNC B3 ;  /* 0x0000000000037941 */ /* 0x000fea0003800000 */
.L_x_1224:
        /* <DEDUP_REMOVED lines=16> */
.L_x_1230:
[----:B------:R-:W-:Y:S05]  /*8bc0*/  BSYNC B4 ;  /* 0x0000000000047941 */ /* 0x000fea0003800000 */
.L_x_1229:
        /* <DEDUP_REMOVED lines=44> */
.L_x_1228:
[----:B------:R-:W-:Y:S05]  /*8e90*/  BSYNC B3 ;  /* 0x0000000000037941 */ /* 0x000fea0003800000 */
.L_x_1227:
        /* <DEDUP_REMOVED lines=13> */
.L_x_1223:
[----:B------:R-:W-:Y:S05]  /*8f70*/  BSYNC B2 ;  /* 0x0000000000027941 */ /* 0x000fea0003800000 */
.L_x_1221:
        /* <DEDUP_REMOVED lines=8> */
.L_x_1232:
        /* <DEDUP_REMOVED lines=12> */
.L_x_1235:
[----:B------:R-:W-:-:S07]  /*90c0*/  MOV R77, R108 ;  /* 0x0000006c004d7202 */ /* 0x000fce0000000f00 */
.L_x_1236:
[----:B------:R-:W-:Y:S05]  /*90d0*/  BSYNC B3 ;  /* 0x0000000000037941 */ /* 0x000fea0003800000 */
.L_x_1234:
        /* <DEDUP_REMOVED lines=16> */
.L_x_1240:
[----:B------:R-:W-:Y:S05]  /*91e0*/  BSYNC B4 ;  /* 0x0000000000047941 */ /* 0x000fea0003800000 */
.L_x_1239:
        /* <DEDUP_REMOVED lines=44> */
.L_x_1238:
[----:B------:R-:W-:Y:S05]  /*94b0*/  BSYNC B3 ;  /* 0x0000000000037941 */ /* 0x000fea0003800000 */
.L_x_1237:
        /* <DEDUP_REMOVED lines=11> */
.L_x_1233:
[----:B------:R-:W-:Y:S05]  /*9570*/  BSYNC B2 ;  /* 0x0000000000027941 */ /* 0x000fea0003800000 */
.L_x_1231:
        /* <DEDUP_REMOVED lines=9> */
.L_x_1242:
        /* <DEDUP_REMOVED lines=12> */
.L_x_1245:
[----:B------:R-:W-:-:S07]  /*96d0*/  MOV R78, R108 ;  /* 0x0000006c004e7202 */ /* 0x000fce0000000f00 */
.L_x_1246:
[----:B------:R-:W-:Y:S05]  /*96e0*/  BSYNC B3 ;  /* 0x0000000000037941 */ /* 0x000fea0003800000 */
.L_x_1244:
        /* <DEDUP_REMOVED lines=16> */
.L_x_1250:
[----:B------:R-:W-:Y:S05]  /*97f0*/  BSYNC B4 ;  /* 0x0000000000047941 */ /* 0x000fea0003800000 */
.L_x_1249:
        /* <DEDUP_REMOVED lines=44> */
.L_x_1248:
[----:B------:R-:W-:Y:S05]  /*9ac0*/  BSYNC B3 ;  /* 0x0000000000037941 */ /* 0x000fea0003800000 */
.L_x_1247:
        /* <DEDUP_REMOVED lines=13> */
.L_x_1243:
[----:B------:R-:W-:Y:S05]  /*9ba0*/  BSYNC B2 ;  /* 0x0000000000027941 */ /* 0x000fea0003800000 */
.L_x_1241:
        /* <DEDUP_REMOVED lines=8> */
.L_x_1252:
        /* <DEDUP_REMOVED lines=12> */
.L_x_1255:
[----:B------:R-:W-:-:S07]  /*9cf0*/  MOV R81, R108 ;  /* 0x0000006c00517202 */ /* 0x000fce0000000f00 */
.L_x_1256:
[----:B------:R-:W-:Y:S05]  /*9d00*/  BSYNC B3 ;  /* 0x0000000000037941 */ /* 0x000fea0003800000 */
.L_x_1254:
        /* <DEDUP_REMOVED lines=16> */
.L_x_1260:
[----:B------:R-:W-:Y:S05]  /*9e10*/  BSYNC B4 ;  /* 0x0000000000047941 */ /* 0x000fea0003800000 */
.L_x_1259:
        /* <DEDUP_REMOVED lines=44> */
.L_x_1258:
[----:B------:R-:W-:Y:S05]  /*a0e0*/  BSYNC B3 ;  /* 0x0000000000037941 */ /* 0x000fea0003800000 */
.L_x_1257:
        /* <DEDUP_REMOVED lines=11> */
.L_x_1253:
[----:B------:R-:W-:Y:S05]  /*a1a0*/  BSYNC B2 ;  /* 0x0000000000027941 */ /* 0x000fea0003800000 */
.L_x_1251:
        /* <DEDUP_REMOVED lines=9> */
.L_x_1262:
        /* <DEDUP_REMOVED lines=12> */
.L_x_1265:
[----:B------:R-:W-:-:S07]  /*a300*/  MOV R82, R108 ;  /* 0x0000006c00527202 */ /* 0x000fce0000000f00 */
.L_x_1266:
[----:B------:R-:W-:Y:S05]  /*a310*/  BSYNC B3 ;  /* 0x0000000000037941 */ /* 0x000fea0003800000 */
.L_x_1264:
        /* <DEDUP_REMOVED lines=16> */
.L_x_1270:
[----:B------:R-:W-:Y:S05]  /*a420*/  BSYNC B4 ;  /* 0x0000000000047941 */ /* 0x000fea0003800000 */
.L_x_1269:
        /* <DEDUP_REMOVED lines=44> */
.L_x_1268:
[----:B------:R-:W-:Y:S05]  /*a6f0*/  BSYNC B3 ;  /* 0x0000000000037941 */ /* 0x000fea0003800000 */
.L_x_1267:
        /* <DEDUP_REMOVED lines=13> */
.L_x_1263:
[----:B------:R-:W-:Y:S05]  /*a7d0*/  BSYNC B2 ;  /* 0x0000000000027941 */ /* 0x000fea0003800000 */
.L_x_1261:
[----:B------:R-:W0:Y:S01]  /*a7e0*/  LDC.64 R36, c[0x0][0x238] ;  /* 0x00008e00ff247b82 */ /* 0x000e220000000a00 */
[----:B------:R-:W-:Y:S02]  /*a7f0*/  F2FP.BF16.F32.PACK_AB R39, R99, R98 ;  /* 0x000000626327723e */ /* 0x000fe400000010ff */
[----:B------:R-:W-:Y:S01]  /*a800*/  F2FP.BF16.F32.PACK_AB R38, R97, R96 ;  /* 0x000000606126723e */ /* 0x000fe200000010ff */
[----:B0-----:R-:W-:Y:S01]  /*a810*/  IMAD.WIDE.U32 R110, R112, 0x10, R36 ;  /* 0x00000010706e7825 */ /* 0x001fe200078e0024 */
[----:B------:R-:W-:Y:S02]  /*a820*/  F2FP.BF16.F32.PACK_AB R37, R95, R94 ;  /* 0x0000005e5f25723e */ /* 0x000fe400000010ff */
[----:B------:R-:W-:-:S05]  /*a830*/  F2FP.BF16.F32.PACK_AB R36, R93, R92 ;  /* 0x0000005c5d24723e */ /* 0x000fca00000010ff */
[----:B------:R2:W-:Y:S01]  /*a840*/  STG.E.128 desc[UR6][R110.64], R36 ;  /* 0x000000246e007986 */ /* 0x0005e2000c101d06 */
[----:B------:R-:W-:Y:S05]  /*a850*/  @!P2 BRA `(.L_x_1190) ;  /* 0x000000000050a947 */ /* 0x000fea0003800000 */
[----:B--2---:R-:W-:Y:S02]  /*a860*/  SHF.L.U32 R36, R81, 0x10, RZ ;  /* 0x0000001051247819 */ /* 0x004fe400000006ff */
[----:B------:R-:W-:Y:S02]  /*a870*/  LOP3.LUT R38, R82, 0xffff, RZ, 0xc0, !PT ;  /* 0x0000ffff52267812 */ /* 0x000fe400078ec0ff */
[----:B------:R-:W-:Y:S02]  /*a880*/  LOP3.LUT R39, R36, 0xff0000, RZ, 0xc0, !PT ;  /* 0x00ff000024277812 */ /* 0x000fe400078ec0ff */
[----:B------:R-:W0:Y:S01]  /*a890*/  LDC.64 R36, c[0x0][0x240] ;  /* 0x00009000ff247b82 */ /* 0x000e220000000a00 */
[----:B------:R-:W-:Y:S02]  /*a8a0*/  PRMT R111, R78, 0x7104, RZ ;  /* 0x000071044e6f7816 */ /* 0x000fe400000000ff */
[----:B------:R-:W-:Y:S02]  /*a8b0*/  PRMT R38, R39, 0x4210, R38 ;  /* 0x0000421027267816 */ /* 0x000fe40000000026 */
[----:B------:R-:W-:-:S02]  /*a8c0*/  LOP3.LUT R114, R74, 0xff, RZ, 0xc0, !PT ;  /* 0x000000ff4a727812 */ /* 0x000fc400078ec0ff */
[----:B------:R-:W-:Y:S02]  /*a8d0*/  LOP3.LUT R110, R73, 0xff, RZ, 0xc0, !PT ;  /* 0x000000ff496e7812 */ /* 0x000fe400078ec0ff */
[----:B------:R-:W-:Y:S01]  /*a8e0*/  LOP3.LUT R38, R38, 0xff00, R111, 0xf8, !PT ;  /* 0x0000ff0026267812 */ /* 0x000fe200078ef86f */
        /* <DEDUP_REMOVED lines=11> */
.L_x_1190:
[----:B------:R-:W-:Y:S05]  /*a9a0*/  BSYNC B1 ;  /* 0x0000000000017941 */ /* 0x000fea0003800000 */
.L_x_1189:
[----:B0123--:R-:W-:Y:S01]  /*a9b0*/  FADD.FTZ R37, RZ, R69 ;  /* 0x00000045ff257221 */ /* 0x00ffe20000010000 */
        /* <DEDUP_REMOVED lines=99> */
.L_x_1290:
[----:B------:R-:W2:Y:S01]  /*aff0*/  @!P2 LDC.64 R36, c[0x0][0x250] ;  /* 0x00009400ff24ab82 */ /* 0x000ea20000000a00 */
[----:B------:R-:W-:Y:S01]  /*b000*/  FMUL.FTZ R114, R111, R111 ;  /* 0x0000006f6f727220 */ /* 0x000fe20000410000 */
[----:B------:R-:W-:Y:S01]  /*b010*/  PLOP3.LUT P3, PT, PT, PT, UP0, 0x40, 0x0 ;  /* 0x000000000000781c */ /* 0x000fe20003f6e808 */
[----:B-1----:R-:W-:Y:S01]  /*b020*/  FADD.FTZ R115, R112, R113 ;  /* 0x0000007170737221 */ /* 0x002fe20000010000 */
[----:B------:R-:W-:Y:S02]  /*b030*/  BSSY B1, `(.L_x_1272) ;  /* 0x000007d000017945 */ /* 0x000fe40003800000 */
[----:B------:R-:W-:Y:S01]  /*b040*/  FSEL R113, R114, RZ, !P3 ;  /* 0x000000ff72717208 */ /* 0x000fe20005800000 */
[----:B------:R-:W-:Y:S01]  /*b050*/  FFMA.FTZ R110, R115, R110, UR11 ;  /* 0x0000000b736e7e23 */ /* 0x000fe2000801006e */
[----:B------:R-:W1:Y:S03]  /*b060*/  @!P2 LDC.64 R38, c[0x0][0x258] ;  /* 0x00009600ff26ab82 */ /* 0x000e660000000a00 */
[----:B------:R-:W-:-:S06]  /*b070*/  FADD.FTZ R113, R110, R113 ;  /* 0x000000716e717221 */ /* 0x000fcc0000010000 */
[----:B------:R-:W3:Y:S01]  /*b080*/  MUFU.RSQ R113, R113 ;  /* 0x0000007100717308 */ /* 0x000ee20000001400 */
[----:B--2---:R-:W-:-:S04]  /*b090*/  @!P2 LEA R36, P3, R22, R36, 0x2 ;  /* 0x000000241624a211 */ /* 0x004fc800078610ff */
[C---:B------:R-:W-:Y:S02]  /*b0a0*/  @!P2 LEA.HI.X R37, R22.reuse, R37, R109, 0x2, P3 ;  /* 0x000000251625a211 */ /* 0x040fe400018f146d */
[----:B-1----:R-:W-:-:S03]  /*b0b0*/  @!P2 LEA R38, P4, R22, R38, 0x2 ;  /* 0x000000261626a211 */ /* 0x002fc600078810ff */
[----:B------:R1:W-:Y:S01]  /*b0c0*/  @!P2 STG.E desc[UR6][R36.64], R111 ;  /* 0x0000006f2400a986 */ /* 0x0003e2000c101906 */
[----:B------:R-:W-:-:S05]  /*b0d0*/  @!P2 LEA.HI.X R39, R22, R39, R109, 0x2, P4 ;  /* 0x000000271627a211 */ /* 0x000fca00020f146d */
[----:B---3--:R1:W-:Y:S01]  /*b0e0*/  @!P2 STG.E desc[UR6][R38.64], R113 ;  /* 0x000000712600a986 */ /* 0x0083e2000c101906 */
[----:B-----5:R-:W-:-:S13]  /*b0f0*/  ISETP.GE.AND P2, PT, R105, 0x1, PT ;  /* 0x000000016900780c */ /* 0x020fda0003f46270 */
[----:B-1----:R-:W-:Y:S05]  /*b100*/  @!P2 BRA `(.L_x_1273) ;  /* 0x0000000400bca947 */ /* 0x002fea0003800000 */
[----:B------:R-:W-:Y:S01]  /*b110*/  VIADD R24, R105, 0xffffffff ;  /* 0xffffffff69187836 */ /* 0x000fe20000000000 */
[----:B------:R-:W-:Y:S01]  /*b120*/  PLOP3.LUT P2, PT, PT, PT, UP0, 0x40, 0x0 ;  /* 0x000000000000781c */ /* 0x000fe20003f4e808 */
[----:B------:R-:W-:Y:S02]  /*b130*/  BSSY B2, `(.L_x_1274) ;  /* 0x0000028000027945 */ /* 0x000fe40003800000 */
[----:B------:R-:W-:Y:S01]  /*b140*/  IMAD R107, R24, R107, RZ ;  /* 0x0000006b186b7224 */ /* 0x000fe200078e02ff */
[----:B------:R-:W-:Y:S02]  /*b150*/  LOP3.LUT R24, R40, 0x1f, RZ, 0xc0, !PT ;  /* 0x0000001f28187812 */ /* 0x000fe400078ec0ff */
[----:B------:R-:W-:Y:S02]  /*b160*/  FSEL R105, R111, RZ, P2 ;  /* 0x000000ff6f697208 */ /* 0x000fe40001000000 */
[----:B------:R-:W-:-:S04]  /*b170*/  SHF.R.S32.HI R36, RZ, 0x1f, R107 ;  /* 0x0000001fff247819 */ /* 0x000fc8000001146b */
[----:B------:R-:W-:-:S04]  /*b180*/  LEA.HI R107, R36, R107, RZ, 0x3 ;  /* 0x0000006b246b7211 */ /* 0x000fc800078f18ff */
[----:B------:R-:W-:Y:S01]  /*b190*/  LEA.HI.SX32 R107, R107, R24, 0x1d ;  /* 0x000000186b6b7211 */ /* 0x000fe200078feaff */
[----:B------:R-:W-:Y:S06]  /*b1a0*/  @!P0 BRA `(.L_x_1275) ;  /* 0x0000000000808947 */ /* 0x000fec0003800000 */
[----:B------:R-:W1:Y:S01]  /*b1b0*/  LDC.64 R110, c[0x0][0x2b8] ;  /* 0x0000ae00ff6e7b82 */ /* 0x000e620000000a00 */
[--C-:B------:R-:W-:Y:S01]  /*b1c0*/  FADD.FTZ R36, R69, -R105.reuse ;  /* 0x8000006945247221 */ /* 0x100fe20000010000 */
[--C-:B------:R-:W-:Y:S01]  /*b1d0*/  FADD.FTZ R38, R70, -R105.reuse ;  /* 0x8000006946267221 */ /* 0x100fe20000010000 */
[--C-:B0-----:R-:W-:Y:S01]  /*b1e0*/  FADD.FTZ R112, R72, -R105.reuse ;  /* 0x8000006948707221 */ /* 0x101fe20000010000 */
        /* <DEDUP_REMOVED lines=28> */
.L_x_1275:
[----:B------:R-:W-:Y:S05]  /*b3b0*/  BSYNC B2 ;  /* 0x0000000000027941 */ /* 0x000fea0003800000 */
.L_x_1274:
[----:B------:R-:W-:Y:S01]  /*b3c0*/  ISETP.NE.AND P2, PT, R0, RZ, PT ;  /* 0x000000ff0000720c */ /* 0x000fe20003f45270 */
[----:B------:R-:W-:-:S12]  /*b3d0*/  BSSY B2, `(.L_x_1276) ;  /* 0x0000022000027945 */ /* 0x000fd80003800000 */
[----:B------:R-:W-:Y:S05]  /*b3e0*/  @!P2 BRA `(.L_x_1277) ;  /* 0x000000000080a947 */ /* 0x000fea0003800000 */
[----:B-1----:R-:W1:Y:S01]  /*b3f0*/  LDC.64 R110, c[0x0][0x2b8] ;  /* 0x0000ae00ff6e7b82 */ /* 0x002e620000000a00 */
        /* <DEDUP_REMOVED lines=27> */
[----:B------:R-:W-:Y:S01]  /*b5b0*/  F2FP.BF16.F32.PACK_AB R38, R109, R38 ;  /* 0x000000266d26723e */ /* 0x000fe200000010ff */
[----:B------:R-:W-:Y:S01]  /*b5c0*/  VIADD R107, R107, 0x20 ;  /* 0x000000206b6b7836 */ /* 0x000fe20000000000 */
[----:B------:R-:W-:-:S05]  /*b5d0*/  F2FP.BF16.F32.PACK_AB R39, R115, R120 ;  /* 0x000000787327723e */ /* 0x000fca00000010ff */
[----:B------:R2:W-:Y:S02]  /*b5e0*/  STG.E.128 desc[UR6][R110.64], R36 ;  /* 0x000000246e007986 */ /* 0x0005e4000c101d06 */
.L_x_1277:
[----:B------:R-:W-:Y:S05]  /*b5f0*/  BSYNC B2 ;  /* 0x0000000000027941 */ /* 0x000fea0003800000 */
.L_x_1276:
[----:B------:R-:W-:Y:S05]  /*b600*/  @!P1 BRA `(.L_x_1273) ;  /* 0x00000000007c9947 */ /* 0x000fea0003800000 */
[----:B-12---:R-:W1:Y:S01]  /*b610*/  LDC.64 R110, c[0x0][0x2b8] ;  /* 0x0000ae00ff6e7b82 */ /* 0x006e620000000a00 */
        /* <DEDUP_REMOVED lines=30> */
.L_x_1273:
[----:B------:R-:W-:Y:S05]  /*b800*/  BSYNC B1 ;  /* 0x0000000000017941 */ /* 0x000fea0003800000 */
.L_x_1272:
[----:B-123--:R-:W1:Y:S02]  /*b810*/  LDC.64 R36, c[0x0][0x210] ;  /* 0x00008400ff247b82 */ /* 0x00ee640000000a00 */
[----:B-1----:R-:W-:-:S04]  /*b820*/  LEA R22, R36, R22, 0x2 ;  /* 0x0000001624167211 */ /* 0x002fc800078e10ff */
[----:B------:R-:W-:-:S13]  /*b830*/  ISETP.GE.AND P2, PT, R22, R37, PT ;  /* 0x000000251600720c */ /* 0x000fda0003f46270 */
[----:B------:R-:W-:Y:S05]  /*b840*/  @!P2 BRA `(.L_x_1278) ;  /* 0xffffff540074a947 */ /* 0x000fea000383ffff */
[----:B------:R-:W-:Y:S05]  /*b850*/  BSYNC B0 ;  /* 0x0000000000007941 */ /* 0x000fea0003800000 */
.L_x_1020:
[----:B------:R-:W-:Y:S05]  /*b860*/  EXIT ;  /* 0x000000000000794d */ /* 0x000fea0003800000 */
.L_x_1271:
[----:B------:R-:W-:Y:S01]  /*b870*/  HFMA2.MMA R116, -RZ, RZ, 0, 5.9604644775390625e-08 ;  /* 0x00000001ff747435 */ /* 0x000fe200000001ff */
[----:B------:R-:W-:Y:S01]  /*b880*/  BSSY B1, `(.L_x_1279) ;  /* 0x0000007000017945 */ /* 0x000fe20003800000 */
[----:B------:R-:W-:Y:S01]  /*b890*/  IMAD.MOV.U32 R117, RZ, RZ, R37 ;  /* 0x000000ffff757224 */ /* 0x000fe200078e0025 */
[----:B------:R-:W-:Y:S01]  /*b8a0*/  MOV R114, 0xffffffff ;  /* 0xffffffff00727802 */ /* 0x000fe20000000f00 */
[----:B------:R-:W-:-:S07]  /*b8b0*/  IMAD.MOV.U32 R119, RZ, RZ, 0x1f ;  /* 0x0000001fff777424 */ /* 0x000fce00078e00ff */
[----:B-----5:R-:W-:Y:S05]  /*b8c0*/  WARPSYNC.COLLECTIVE R114, `(.L_x_1280) ;  /* 0x0000000072087348 */ /* 0x020fea0003c00000 */
[----:B------:R0:W1:Y:S02]  /*b8d0*/  SHFL.BFLY P5, R115, R117, R116, R119 ;  /* 0x0c00007475737389 */ /* 0x00006400000a0077 */
[----:B01---5:R-:W-:Y:S01]  /*b8e0*/  ENDCOLLECTIVE ;  /* 0x000000000000791b */ /* 0x023fe20003800000 */
.L_x_1280:
[----:B------:R-:W-:Y:S05]  /*b8f0*/  BSYNC B1 ;  /* 0x0000000000017941 */ /* 0x000fea0003800000 */
.L_x_1279:
        /* <DEDUP_REMOVED lines=10> */
.L_x_1281:
[----:B------:R-:W-:Y:S01]  /*b9a0*/  HFMA2.MMA R116, -RZ, RZ, 0, 2.384185791015625e-07 ;  /* 0x00000004ff747435 */ /* 0x000fe200000001ff */
[----:B------:R-:W-:-:S05]  /*b9b0*/  MOV R39, R115 ;  /* 0x0000007300277202 */ /* 0x000fca0000000f00 */
[----:B------:R-:W-:-:S04]  /*b9c0*/  FADD.FTZ R39, R38, R39 ;  /* 0x0000002726277221 */ /* 0x000fc80000010000 */
[----:B------:R-:W-:-:S07]  /*b9d0*/  IMAD.MOV.U32 R117, RZ, RZ, R39 ;  /* 0x000000ffff757224 */ /* 0x000fce00078e0027 */
[----:B------:R-:W-:Y:S05]  /*b9e0*/  WARPSYNC.COLLECTIVE R114, `(.L_x_1282) ;  /* 0x0000000072087348 */ /* 0x000fea0003c00000 */
[----:B------:R0:W1:Y:S02]  /*b9f0*/  SHFL.BFLY P5, R115, R117, R116, R119 ;  /* 0x0c00007475737389 */ /* 0x00006400000a0077 */
[----:B01----:R-:W-:Y:S01]  /*ba00*/  ENDCOLLECTIVE ;  /* 0x000000000000791b */ /* 0x003fe20003800000 */
.L_x_1282:
[----:B------:R-:W-:Y:S02]  /*ba10*/  IMAD.MOV.U32 R116, RZ, RZ, 0x8 ;  /* 0x00000008ff747424 */ /* 0x000fe400078e00ff */
[----:B------:R-:W-:-:S04]  /*ba20*/  IMAD.MOV.U32 R36, RZ, RZ, R115 ;  /* 0x000000ffff247224 */ /* 0x000fc800078e0073 */
[----:B------:R-:W-:-:S05]  /*ba30*/  FADD.FTZ R112, R39, R36 ;  /* 0x0000002427707221 */ /* 0x000fca0000010000 */
[----:B------:R-:W-:-:S07]  /*ba40*/  MOV R117, R112 ;  /* 0x0000007000757202 */ /* 0x000fce0000000f00 */
[----:B------:R-:W-:Y:S05]  /*ba50*/  WARPSYNC.COLLECTIVE R114, `(.L_x_1283) ;  /* 0x0000000072087348 */ /* 0x000fea0003c00000 */
[----:B------:R0:W1:Y:S02]  /*ba60*/  SHFL.BFLY P5, R115, R117, R116, R119 ;  /* 0x0c00007475737389 */ /* 0x00006400000a0077 */
[----:B01----:R-:W-:Y:S01]  /*ba70*/  ENDCOLLECTIVE ;  /* 0x000000000000791b */ /* 0x003fe20003800000 */
.L_x_1283:
[----:B------:R-:W-:Y:S01]  /*ba80*/  HFMA2.MMA R116, -RZ, RZ, 0, 9.5367431640625e-07 ;  /* 0x00000010ff747435 */ /* 0x000fe200000001ff */
[----:B------:R-:W-:-:S05]  /*ba90*/  MOV R111, R115 ;  /* 0x00000073006f7202 */ /* 0x000fca0000000f00 */
[----:B------:R-:W-:-:S04]  /*baa0*/  FADD.FTZ R113, R112, R111 ;  /* 0x0000006f70717221 */ /* 0x000fc80000010000 */
[----:B------:R-:W-:-:S07]  /*bab0*/  IMAD.MOV.U32 R117, RZ, RZ, R113 ;  /* 0x000000ffff757224 */ /* 0x000fce00078e0071 */
[----:B------:R-:W-:Y:S05]  /*bac0*/  WARPSYNC.COLLECTIVE R114, `(.L_x_1284) ;  /* 0x0000000072087348 */ /* 0x000fea0003c00000 */
[----:B------:R0:W1:Y:S02]  /*bad0*/  SHFL.BFLY P5, R115, R117, R116, R119 ;  /* 0x0c00007475737389 */ /* 0x00006400000a0077 */
[----:B01----:R-:W-:Y:S01]  /*bae0*/  ENDCOLLECTIVE ;  /* 0x000000000000791b */ /* 0x003fe20003800000 */
.L_x_1284:
[----:B------:R-:W-:Y:S02]  /*baf0*/  IMAD.MOV.U32 R116, RZ, RZ, 0x1 ;  /* 0x00000001ff747424 */ /* 0x000fe400078e00ff */
[----:B------:R-:W-:-:S04]  /*bb00*/  IMAD.MOV.U32 R36, RZ, RZ, R115 ;  /* 0x000000ffff247224 */ /* 0x000fc800078e0073 */
        /* <DEDUP_REMOVED lines=55> */
.L_x_1285:
[----:B------:R-:W-:Y:S01]  /*be80*/  HFMA2.MMA R116, -RZ, RZ, 0, 1.1920928955078125e-07 ;  /* 0x00000002ff747435 */ /* 0x000fe200000001ff */
[----:B------:R-:W-:-:S05]  /*be90*/  MOV R37, R115 ;  /* 0x0000007300257202 */ /* 0x000fca0000000f00 */
[----:B------:R-:W-:-:S04]  /*bea0*/  FADD.FTZ R37, R36, R37 ;  /* 0x0000002524257221 */ /* 0x000fc80000010000 */
[----:B------:R-:W-:-:S07]  /*beb0*/  IMAD.MOV.U32 R117, RZ, RZ, R37 ;  /* 0x000000ffff757224 */ /* 0x000fce00078e0025 */
[----:B------:R-:W-:Y:S05]  /*bec0*/  WARPSYNC.COLLECTIVE R114, `(.L_x_1286) ;  /* 0x0000000072087348 */ /* 0x000fea0003c00000 */
[----:B------:R0:W1:Y:S02]  /*bed0*/  SHFL.BFLY P5, R115, R117, R116, R119 ;  /* 0x0c00007475737389 */ /* 0x00006400000a0077 */
[----:B01----:R-:W-:Y:S01]  /*bee0*/  ENDCOLLECTIVE ;  /* 0x000000000000791b */ /* 0x003fe20003800000 */
.L_x_1286:
[----:B------:R-:W-:Y:S02]  /*bef0*/  IMAD.MOV.U32 R116, RZ, RZ, 0x4 ;  /* 0x00000004ff747424 */ /* 0x000fe400078e00ff */
[----:B------:R-:W-:-:S04]  /*bf00*/  IMAD.MOV.U32 R38, RZ, RZ, R115 ;  /* 0x000000ffff267224 */ /* 0x000fc800078e0073 */
[----:B------:R-:W-:-:S05]  /*bf10*/  FADD.FTZ R38, R37, R38 ;  /* 0x0000002625267221 */ /* 0x000fca0000010000 */
[----:B------:R-:W-:-:S07]  /*bf20*/  MOV R117, R38 ;  /* 0x0000002600757202 */ /* 0x000fce0000000f00 */
[----:B------:R-:W-:Y:S05]  /*bf30*/  WARPSYNC.COLLECTIVE R114, `(.L_x_1287) ;  /* 0x0000000072087348 */ /* 0x000fea0003c00000 */
[----:B------:R0:W1:Y:S02]  /*bf40*/  SHFL.BFLY P5, R115, R117, R116, R119 ;  /* 0x0c00007475737389 */ /* 0x00006400000a0077 */
[----:B01----:R-:W-:Y:S01]  /*bf50*/  ENDCOLLECTIVE ;  /* 0x000000000000791b */ /* 0x003fe20003800000 */
.L_x_1287:
[----:B------:R-:W-:Y:S01]  /*bf60*/  HFMA2.MMA R116, -RZ, RZ, 0, 4.76837158203125e-07 ;  /* 0x00000008ff747435 */ /* 0x000fe200000001ff */
[----:B------:R-:W-:-:S05]  /*bf70*/  MOV R39, R115 ;  /* 0x0000007300277202 */ /* 0x000fca0000000f00 */
[----:B------:R-:W-:-:S04]  /*bf80*/  FADD.FTZ R39, R38, R39 ;  /* 0x0000002726277221 */ /* 0x000fc80000010000 */
[----:B------:R-:W-:-:S07]  /*bf90*/  IMAD.MOV.U32 R117, RZ, RZ, R39 ;  /* 0x000000ffff757224 */ /* 0x000fce00078e0027 */
[----:B------:R-:W-:Y:S05]  /*bfa0*/  WARPSYNC.COLLECTIVE R114, `(.L_x_1288) ;  /* 0x0000000072087348 */ /* 0x000fea0003c00000 */
[----:B------:R0:W1:Y:S02]  /*bfb0*/  SHFL.BFLY P5, R115, R117, R116, R119 ;  /* 0x0c00007475737389 */ /* 0x00006400000a0077 */
[----:B01----:R-:W-:Y:S01]  /*bfc0*/  ENDCOLLECTIVE ;  /* 0x000000000000791b */ /* 0x003fe20003800000 */
.L_x_1288:
[----:B------:R-:W-:Y:S02]  /*bfd0*/  IMAD.MOV.U32 R116, RZ, RZ, 0x10 ;  /* 0x00000010ff747424 */ /* 0x000fe400078e00ff */
[----:B------:R-:W-:-:S04]  /*bfe0*/  IMAD.MOV.U32 R112, RZ, RZ, R115 ;  /* 0x000000ffff707224 */ /* 0x000fc800078e0073 */
[----:B------:R-:W-:-:S05]  /*bff0*/  FADD.FTZ R112, R39, R112 ;  /* 0x0000007027707221 */ /* 0x000fca0000010000 */
[----:B------:R-:W-:-:S07]  /*c000*/  MOV R117, R112 ;  /* 0x0000007000757202 */ /* 0x000fce0000000f00 */
[----:B------:R-:W-:Y:S05]  /*c010*/  WARPSYNC.COLLECTIVE R114, `(.L_x_1289) ;  /* 0x0000000072087348 */ /* 0x000fea0003c00000 */
[----:B------:R0:W1:Y:S02]  /*c020*/  SHFL.BFLY P5, R115, R117, R116, R119 ;  /* 0x0c00007475737389 */ /* 0x00006400000a0077 */
[----:B01----:R-:W-:Y:S01]  /*c030*/  ENDCOLLECTIVE ;  /* 0x000000000000791b */ /* 0x003fe20003800000 */
.L_x_1289:
[----:B------:R-:W-:Y:S01]  /*c040*/  MOV R113, R115 ;  /* 0x0000007300717202 */ /* 0x000fe20000000f00 */
[----:B------:R-:W-:Y:S06]  /*c050*/  BRA `(.L_x_1290) ;  /* 0xffffffec00e47947 */ /* 0x000fec000383ffff */
.L_x_1291:
        /* <DEDUP_REMOVED lines=10> */
.L_x_23458:


//--------------------- .text._ZN10layer_norm13ln_fwd_kernelINS_13Kernel_traitsI13__nv_bfloat16S2_S2_S2_fjLj768ELj1ELj4ELj1ELj16ENS_18Kernel_traits_baseILj768ES2_S2_S2_S2_fjLj128EEEEELb1ELb0ELb1ELb1EEEvNS_9FwdParamsE --------------------------
	.section	.text._ZN10layer_norm13ln_fwd_kernelINS_13Kernel_traitsI13__nv_bfloat16S2_S2_S2_fjLj768ELj1ELj4ELj1ELj16ENS_18Kernel_traits_baseILj768ES2_S2_S2_S2_fjLj128EEEEELb1ELb0ELb1ELb1EEEvNS_9FwdParamsE,"ax",@progbits
	.align	128
        .global         _ZN10layer_norm13ln_fwd_kernelINS_13Kernel_traitsI13__nv_bfloat16S2_S2_S2_fjLj768ELj1ELj4ELj1ELj16ENS_18Kernel_traits_baseILj768ES2_S2_S2_S2_fjLj128EEEEELb1ELb0ELb1ELb1EEEvNS_9FwdParamsE
        .type           _ZN10layer_norm13ln_fwd_kernelINS_13Kernel_traitsI13__nv_bfloat16S2_S2_S2_fjLj768ELj1ELj4ELj1ELj16ENS_18Kernel_traits_baseILj768ES2_S2_S2_S2_fjLj128EEEEELb1ELb0ELb1ELb1EEEvNS_9FwdParamsE,@function
        .size           _ZN10layer_norm13ln_fwd_kernelINS_13Kernel_traitsI13__nv_bfloat16S2_S2_S2_fjLj768ELj1ELj4ELj1ELj16ENS_18Kernel_traits_baseILj768ES2_S2_S2_S2_fjLj128EEEEELb1ELb0ELb1ELb1EEEvNS_9FwdParamsE,(.L_x_23459 - _ZN10layer_norm13ln_fwd_kernelINS_13Kernel_traitsI13__nv_bfloat16S2_S2_S2_fjLj768ELj1ELj4ELj1ELj16ENS_18Kernel_traits_baseILj768ES2_S2_S2_S2_fjLj128EEEEELb1ELb0ELb1ELb1EEEvNS_9FwdParamsE)
        .other          _ZN10layer_norm13ln_fwd_kernelINS_13Kernel_traitsI13__nv_bfloat16S2_S2_S2_fjLj768ELj1ELj4ELj1ELj16ENS_18Kernel_traits_baseILj768ES2_S2_S2_S2_fjLj128EEEEELb1ELb0ELb1ELb1EEEvNS_9FwdParamsE,@"STO_CUDA_ENTRY STV_DEFAULT"
_ZN10layer_norm13ln_fwd_kernelINS_13Kernel_traitsI13__nv_bfloat16S2_S2_S2_fjLj768ELj1ELj4ELj1ELj16ENS_18Kernel_traits_baseILj768ES2_S2_S2_S2_fjLj128EEEEELb1ELb0ELb1ELb1EEEvNS_9FwdParamsE:
.text._ZN10layer_norm13ln_fwd_kernelINS_13Kernel_traitsI13__nv_bfloat16S2_S2_S2_fjLj768ELj1ELj4ELj1ELj16ENS_18Kernel_traits_baseILj768ES2_S2_S2_S2_fjLj128EEEEELb1ELb0ELb1ELb1EEEvNS_9FwdParamsE:
[----:B------:R-:W-:Y:S08]  /*0000*/  LDC R1, c[0x0][0x28] ;  /* 0x00000a00ff017b82 */ /* 0x000ff00000000800 */
[----:B------:R-:W0:Y:S01]  /*0010*/  LDC R90, c[0x0][0x2e8] ;  /* 0x0000ba00ff5a7b82 */ /* 0x000e220000000800 */
[----:B------:R-:W-:Y:S01]  /*0020*/  ULDC.U8 UR4, c[0x0][0x2f4] ;  /* 0x0000bd0000047ab9 */ /* 0x000fe20000000000 */
[----:B------:R-:W-:Y:S01]  /*0030*/  ULDC.64 UR6, c[0x0][0x208] ;  /* 0x0000820000067ab9 */ /* 0x000fe20000000a00 */
[----:B------:R-:W-:Y:S01]  /*0040*/  ISETP.NE.AND P0, PT, RZ, UR4, PT ;  /* 0x00000004ff007c0c */ /* 0x000fe2000bf05270 */
[----:B------:R-:W-:-:S04]  /*0050*/  ULDC.64 UR4, c[0x0][0x2e0] ;  /* 0x0000b80000047ab9 */ /* 0x000fc80000000a00 */
[----:B------:R-:W1:Y:S01]  /*0060*/  LDC R91, c[0x0][0x2ec] ;  /* 0x0000bb00ff5b7b82 */ /* 0x000e620000000800 */
[----:B------:R-:W-:Y:S01]  /*0070*/  IMAD.U32 R2, RZ, RZ, UR4 ;  /* 0x00000004ff027e24 */ /* 0x000fe2000f8e00ff */
[----:B------:R-:W2:Y:S01]  /*0080*/  S2R R0, SR_TID.X ;  /* 0x0000000000007919 */ /* 0x000ea20000002100 */
[----:B------:R-:W-:Y:S01]  /*0090*/  IMAD.U32 R3, RZ, RZ, UR5 ;  /* 0x00000005ff037e24 */ /* 0x000fe2000f8e00ff */
[----:B------:R-:W2:Y:S01]  /*00a0*/  S2R R27, SR_CTAID.X ;  /* 0x00000000001b7919 */ /* 0x000ea20000002500 */
[----:B------:R-:W-:-:S03]  /*00b0*/  ULDC UR8, c[0x0][0x0] ;  /* 0x0000000000087ab9 */ /* 0x000fc60000000800 */
        /* <DEDUP_REMOVED lines=31> */
[----:B------:R-:W-:Y:S01]  /*02b0*/  UIADD3 UR18, UR4, -0x255992d5, URZ ;  /* 0xdaa66d2b04127890 */ /* 0x000fe2000fffe03f */
[----:B------:R-:W-:-:S04]  /*02c0*/  IMAD.WIDE.U32 R14, R14, -0x2daee0ad, RZ ;  /* 0xd2511f530e0e7825 */ /* 0x000fc800078e00ff */
[----:B------:R-:W-:Y:S01]  /*02d0*/  IMAD.WIDE.U32 R16, R16, -0x326172a9, RZ ;  /* 0xcd9e8d5710107825 */ /* 0x000fe200078e00ff */
[----:B------:R-:W-:Y:S01]  /*02e0*/  LOP3.LUT R20, R15, UR19, R10, 0x96, !PT ;  /* 0x000000130f147c12 */ /* 0x000fe2000f8e960a */
[----:B------:R-:W-:-:S03]  /*02f0*/  UIADD3 UR20, UR4, 0x78dde6e4, URZ ;  /* 0x78dde6e404147890 */ /* 0x000fc6000fffe03f */
[----:B------:R-:W-:Y:S01]  /*0300*/  LOP3.LUT R18, R17, UR18, R12, 0x96, !PT ;  /* 0x0000001211127c12 */ /* 0x000fe2000f8e960c */
[----:B------:R-:W-:Y:S01]  /*0310*/  UIADD3 UR21, UR5, -0x126145ec, URZ ;  /* 0xed9eba1405157890 */ /* 0x000fe2000fffe03f */
[----:B------:R-:W-:Y:S01]  /*0320*/  IMAD.WIDE.U32 R20, R20, -0x326172a9, RZ ;  /* 0xcd9e8d5714147825 */ /* 0x000fe200078e00ff */
[----:B------:R-:W-:-:S03]  /*0330*/  SHF.L.U32 R5, R0, 0x4, RZ ;  /* 0x0000000400057819 */ /* 0x000fc600000006ff */
[----:B------:R-:W-:Y:S01]  /*0340*/  IMAD.WIDE.U32 R18, R18, -0x2daee0ad, RZ ;  /* 0xd2511f5312127825 */ /* 0x000fe200078e00ff */
[----:B------:R-:W-:Y:S02]  /*0350*/  ISETP.NE.U32.AND P0, PT, RZ, UR8, PT ;  /* 0x00000008ff007c0c */ /* 0x000fe4000bf05070 */
[----:B------:R-:W-:Y:S02]  /*0360*/  LOP3.LUT R16, R21, UR20, R16, 0x96, !PT ;  /* 0x0000001415107c12 */ /* 0x000fe4000f8e9610 */
[----:B------:R-:W-:Y:S02]  /*0370*/  LOP3.LUT R26, R5, 0x1f0, RZ, 0xc0, !PT ;  /* 0x000001f0051a7812 */ /* 0x000fe400078ec0ff */
[----:B------:R-:W-:Y:S02]  /*0380*/  LOP3.LUT R22, R19, UR21, R14, 0x96, !PT ;  /* 0x0000001513167c12 */ /* 0x000fe4000f8e960e */
[----:B------:R-:W-:Y:S01]  /*0390*/  ISETP.NE.AND.EX P0, PT, RZ, UR9, PT, P0 ;  /* 0x00000009ff007c0c */ /* 0x000fe2000bf05300 */
[----:B------:R-:W-:Y:S01]  /*03a0*/  UIADD3 UR23, UR5, -0x56f99767, URZ ;  /* 0xa906689905177890 */ /* 0x000fe2000fffe03f */
[----:B------:R-:W-:Y:S01]  /*03b0*/  IADD3 R2, P1, R26, UR8, RZ ;  /* 0x000000081a027c10 */ /* 0x000fe2000ff3e0ff */
[----:B------:R-:W-:Y:S01]  /*03c0*/  UIADD3 UR22, UR4, 0x1715609d, URZ ;  /* 0x1715609d04167890 */ /* 0x000fe2000fffe03f */
[----:B------:R-:W-:-:S04]  /*03d0*/  IMAD.WIDE.U32 R16, R16, -0x2daee0ad, RZ ;  /* 0xd2511f5310107825 */ /* 0x000fc800078e00ff */
[----:B------:R-:W-:Y:S01]  /*03e0*/  IMAD.WIDE.U32 R22, R22, -0x326172a9, RZ ;  /* 0xcd9e8d5716167825 */ /* 0x000fe200078e00ff */
[----:B------:R-:W-:-:S03]  /*03f0*/  LOP3.LUT R21, R17, UR23, R18, 0x96, !PT ;  /* 0x0000001711157c12 */ /* 0x000fc6000f8e9612 */
[----:B------:R-:W-:Y:S01]  /*0400*/  IMAD.X R3, RZ, RZ, UR9, P1 ;  /* 0x00000009ff037e24 */ /* 0x000fe200088e06ff */
[----:B------:R-:W-:Y:S01]  /*0410*/  LOP3.LUT R18, R23, UR22, R20, 0x96, !PT ;  /* 0x0000001617127c12 */ /* 0x000fe2000f8e9614 */
[----:B------:R-:W-:Y:S01]  /*0420*/  UIADD3 UR24, UR4, -0x4ab325aa, URZ ;  /* 0xb54cda5604187890 */ /* 0x000fe2000fffe03f */
[----:B------:R-:W-:Y:S01]  /*0430*/  IMAD.WIDE.U32 R20, R21, -0x326172a9, RZ ;  /* 0xcd9e8d5715147825 */ /* 0x000fe200078e00ff */
[----:B------:R-:W-:Y:S01]  /*0440*/  UIADD3 UR25, UR5, 0x646e171e, URZ ;  /* 0x646e171e05197890 */ /* 0x000fe2000fffe03f */
[----:B------:R-:W5:Y:S01]  /*0450*/  @P0 LDG.E.128 R4, desc[UR6][R2.64] ;  /* 0x0000000602040981 */ /* 0x000f62000c1e1d00 */
[----:B------:R-:W-:Y:S01]  /*0460*/  UIADD3 UR26, UR4, 0x5384540f, URZ ;  /* 0x5384540f041a7890 */ /* 0x000fe2000fffe03f */
[----:B------:R-:W-:Y:S01]  /*0470*/  IMAD.WIDE.U32 R18, R18, -0x2daee0ad, RZ ;  /* 0xd2511f5312127825 */ /* 0x000fe200078e00ff */
[----:B------:R-:W-:Y:S01]  /*0480*/  UIADD3 UR27, UR5, 0x1fd5c5a3, URZ ;  /* 0x1fd5c5a3051b7890 */ /* 0x000fe2000fffe03f */
[----:B------:R-:W5:Y:S01]  /*0490*/  @P0 LDG.E.128 R8, desc[UR6][R2.64+0x200] ;  /* 0x0002000602080981 */ /* 0x000f62000c1e1d00 */
[----:B------:R-:W-:-:S03]  /*04a0*/  ULDC.64 UR8, c[0x0][0x260] ;  /* 0x0000980000087ab9 */ /* 0x000fc60000000a00 */
[----:B------:R0:W5:Y:S01]  /*04b0*/  @P0 LDG.E.128 R12, desc[UR6][R2.64+0x400] ;  /* 0x00040006020c0981 */ /* 0x000162000c1e1d00 */
[----:B------:R-:W-:Y:S02]  /*04c0*/  LOP3.LUT R22, R21, UR24, R22, 0x96, !PT ;  /* 0x0000001815167c12 */ /* 0x000fe4000f8e9616 */
[----:B------:R-:W-:Y:S02]  /*04d0*/  LOP3.LUT R24, R19, UR25, R16, 0x96, !PT ;  /* 0x0000001913187c12 */ /* 0x000fe4000f8e9610 */
[----:B0-----:R-:W-:-:S05]  /*04e0*/  SHF.R.U32.HI R2, RZ, 0x5, R0 ;  /* 0x00000005ff027819 */ /* 0x001fca0000011600 */
[----:B------:R-:W-:Y:S02]  /*04f0*/  IMAD R2, R27, 0x4, R2 ;  /* 0x000000041b027824 */ /* 0x000fe400078e0202 */
        /* <DEDUP_REMOVED lines=13> */
[----:B------:R-:W-:Y:S06]  /*05d0*/  @P1 EXIT ;  /* 0x000000000000194d */ /* 0x000fec0003800000 */
[----:B-----5:R-:W-:Y:S02]  /*05e0*/  @!P0 CS2R R4, SRZ ;  /* 0x0000000000048805 */ /* 0x020fe4000001ff00 */
[----:B------:R-:W-:Y:S02]  /*05f0*/  @!P0 CS2R R6, SRZ ;  /* 0x0000000000068805 */ /* 0x000fe4000001ff00 */
[----:B------:R-:W-:Y:S02]  /*0600*/  @!P0 CS2R R8, SRZ ;  /* 0x0000000000088805 */ /* 0x000fe4000001ff00 */
[----:B------:R-:W-:Y:S02]  /*0610*/  @!P0 CS2R R10, SRZ ;  /* 0x00000000000a8805 */ /* 0x000fe4000001ff00 */
[----:B------:R-:W-:Y:S02]  /*0620*/  @!P0 CS2R R12, SRZ ;  /* 0x00000000000c8805 */ /* 0x000fe4000001ff00 */
[----:B------:R-:W-:-:S02]  /*0630*/  @!P0 CS2R R14, SRZ ;  /* 0x00000000000e8805 */ /* 0x000fc4000001ff00 */
[C---:B------:R-:W-:Y:S01]  /*0640*/  PRMT R20, R4.reuse, 0x7632, R20 ;  /* 0x0000763204147816 */ /* 0x040fe20000000014 */
[----:B------:R-:W-:Y:S01]  /*0650*/  IMAD.U32 R3, R4, 0x10000, RZ ;  /* 0x0001000004037824 */ /* 0x000fe200078e00ff */
[C---:B------:R-:W-:Y:S01]  /*0660*/  PRMT R21, R5.reuse, 0x7632, R21 ;  /* 0x0000763205157816 */ /* 0x040fe20000000015 */
[----:B------:R-:W-:Y:S01]  /*0670*/  IMAD.U32 R4, R5, 0x10000, RZ ;  /* 0x0001000005047824 */ /* 0x000fe200078e00ff */
[C---:B------:R-:W-:Y:S01]  /*0680*/  PRMT R22, R6.reuse, 0x7632, R22 ;  /* 0x0000763206167816 */ /* 0x040fe20000000016 */
[----:B------:R-:W5:Y:S01]  /*0690*/  LDG.E.128 R32, desc[UR6][R16.64] ;  /* 0x0000000610207981 */ /* 0x000f62000c1e1d00 */
[----:B------:R-:W-:Y:S01]  /*06a0*/  SHF.L.U32 R5, R6, 0x10, RZ ;  /* 0x0000001006057819 */ /* 0x000fe200000006ff */
[C---:B------:R-:W-:Y:S01]  /*06b0*/  IMAD.U32 R6, R7.reuse, 0x10000, RZ ;  /* 0x0001000007067824 */ /* 0x040fe200078e00ff */
[----:B------:R-:W-:Y:S01]  /*06c0*/  PRMT R23, R7, 0x7632, R23 ;  /* 0x0000763207177816 */ /* 0x000fe20000000017 */
[C---:B------:R-:W-:Y:S01]  /*06d0*/  IMAD.U32 R7, R8.reuse, 0x10000, RZ ;  /* 0x0001000008077824 */ /* 0x040fe200078e00ff */
[----:B------:R-:W-:Y:S01]  /*06e0*/  PRMT R56, R8, 0x7632, R56 ;  /* 0x0000763208387816 */ /* 0x000fe20000000038 */
[----:B------:R-:W5:Y:S01]  /*06f0*/  LDG.E.128 R28, desc[UR6][R16.64+0x200] ;  /* 0x00020006101c7981 */ /* 0x000f62000c1e1d00 */
[C---:B------:R-:W-:Y:S01]  /*0700*/  PRMT R57, R9.reuse, 0x7632, R57 ;  /* 0x0000763209397816 */ /* 0x040fe20000000039 */
[----:B------:R-:W-:Y:S01]  /*0710*/  UIADD3 UR30, UR4, -0x700cb87f, URZ ;  /* 0x8ff34781041e7890 */ /* 0x000fe2000fffe03f */
[----:B------:R-:W-:Y:S01]  /*0720*/  SHF.L.U32 R8, R9, 0x10, RZ ;  /* 0x0000001009087819 */ /* 0x000fe200000006ff */
[----:B------:R0:W5:Y:S01]  /*0730*/  LDG.E.128 R24, desc[UR6][R16.64+0x400] ;  /* 0x0004000610187981 */ /* 0x000162000c1e1d00 */
[C---:B------:R-:W-:Y:S01]  /*0740*/  PRMT R58, R10.reuse, 0x7632, R58 ;  /* 0x000076320a3a7816 */ /* 0x040fe2000000003a */
[----:B------:R-:W-:Y:S01]  /*0750*/  IMAD.U32 R9, R10, 0x10000, RZ ;  /* 0x000100000a097824 */ /* 0x000fe200078e00ff */
[----:B------:R-:W-:Y:S01]  /*0760*/  UIADD3 UR31, UR5, -0x695add53, URZ ;  /* 0x96a522ad051f7890 */ /* 0x000fe2000fffe03f */
[----:B------:R-:W-:Y:S01]  /*0770*/  IMAD.HI.U32 R71, R72, -0x326172a9, RZ ;  /* 0xcd9e8d5748477827 */ /* 0x000fe200078e00ff */
[C---:B------:R-:W-:Y:S01]  /*0780*/  PRMT R59, R11.reuse, 0x7632, R59 ;  /* 0x000076320b3b7816 */ /* 0x040fe2000000003b */
[----:B------:R-:W-:Y:S01]  /*0790*/  BSSY B0, `(.L_x_1292) ;  /* 0x0000ab7000007945 */ /* 0x000fe20003800000 */
[----:B------:R-:W-:Y:S01]  /*07a0*/  PRMT R60, R12, 0x7632, R60 ;  /* 0x000076320c3c7816 */ /* 0x000fe2000000003c */
[----:B------:R-:W-:Y:S01]  /*07b0*/  IMAD.U32 R10, R11, 0x10000, RZ ;  /* 0x000100000b0a7824 */ /* 0x000fe200078e00ff */
[----:B------:R-:W-:Y:S01]  /*07c0*/  PRMT R61, R13, 0x7632, R61 ;  /* 0x000076320d3d7816 */ /* 0x000fe2000000003d */
[----:B0-----:R-:W-:Y:S01]  /*07d0*/  IMAD R16, R18, -0x326172a9, RZ ;  /* 0xcd9e8d5712107824 */ /* 0x001fe200078e02ff */
[----:B------:R-:W-:Y:S01]  /*07e0*/  PRMT R63, R15, 0x7632, R63 ;  /* 0x000076320f3f7816 */ /* 0x000fe2000000003f */
[----:B------:R-:W-:Y:S01]  /*07f0*/  IMAD R73, R73, -0x2daee0ad, RZ ;  /* 0xd2511f5349497824 */ /* 0x000fe200078e02ff */
[----:B------:R-:W-:Y:S01]  /*0800*/  SHF.L.U32 R11, R12, 0x10, RZ ;  /* 0x000000100c0b7819 */ /* 0x000fe200000006ff */
[----:B------:R-:W-:Y:S01]  /*0810*/  IMAD.WIDE.U32 R76, R19, -0x2daee0ad, RZ ;  /* 0xd2511f53134c7825 */ /* 0x000fe200078e00ff */
[C---:B------:R-:W-:Y:S01]  /*0820*/  PRMT R62, R14.reuse, 0x7632, R62 ;  /* 0x000076320e3e7816 */ /* 0x040fe2000000003e */
[----:B------:R-:W-:Y:S01]  /*0830*/  ULDC.U8 UR8, c[0x0][0x2a0] ;  /* 0x0000a80000087ab9 */ /* 0x000fe20000000000 */
[----:B------:R-:W-:Y:S01]  /*0840*/  LOP3.LUT R71, R71, UR30, R16, 0x96, !PT ;  /* 0x0000001e47477c12 */ /* 0x000fe2000f8e9610 */
[----:B------:R-:W-:Y:S01]  /*0850*/  IMAD.U32 R12, R13, 0x10000, RZ ;  /* 0x000100000d0c7824 */ /* 0x000fe200078e00ff */
[----:B------:R-:W-:Y:S01]  /*0860*/  LOP3.LUT R73, R77, UR31, R73, 0x96, !PT ;  /* 0x0000001f4d497c12 */ /* 0x000fe2000f8e9649 */
[----:B------:R-:W-:Y:S01]  /*0870*/  IMAD.U32 R13, R14, 0x10000, RZ ;  /* 0x000100000e0d7824 */ /* 0x000fe200078e00ff */
[----:B------:R-:W-:Y:S01]  /*0880*/  SHF.L.U32 R14, R15, 0x10, RZ ;  /* 0x000000100f0e7819 */ /* 0x000fe200000006ff */
[----:B------:R-:W-:Y:S01]  /*0890*/  IMAD.MOV.U32 R15, RZ, RZ, R36 ;  /* 0x000000ffff0f7224 */ /* 0x000fe200078e0024 */
[----:B------:R-:W-:Y:S01]  /*08a0*/  MOV R17, R37 ;  /* 0x0000002500117202 */ /* 0x000fe20000000f00 */
[----:B------:R-:W-:Y:S01]  /*08b0*/  IMAD.MOV.U32 R16, RZ, RZ, R38 ;  /* 0x000000ffff107224 */ /* 0x000fe200078e0026 */
[----:B------:R-:W-:Y:S01]  /*08c0*/  LOP3.LUT R90, R90, 0x3, RZ, 0xc0, !PT ;  /* 0x000000035a5a7812 */ /* 0x000fe200078ec0ff */
[----:B------:R-:W-:Y:S01]  /*08d0*/  IMAD R72, R72, -0x326172a9, RZ ;  /* 0xcd9e8d5748487824 */ /* 0x000fe200078e02ff */
[----:B------:R-:W-:Y:S01]  /*08e0*/  LOP3.LUT R19, R0, 0x1f, RZ, 0xc0, !PT ;  /* 0x0000001f00137812 */ /* 0x000fe200078ec0ff */
        /* <DEDUP_REMOVED lines=9> */
[----:B------:R-:W-:Y:S01]  /*0980*/  ISETP.NE.AND P1, PT, RZ, UR8, PT ;  /* 0x00000008ff007c0c */ /* 0x000fe2000bf25270 */
[----:B------:R-:W-:Y:S01]  /*0990*/  IMAD.U32 R58, R58, 0x10000, RZ ;  /* 0x000100003a3a7824 */ /* 0x000fe200078e00ff */
[----:B------:R-:W-:Y:S01]  /*09a0*/  ULDC UR10, c[0x0][0x294] ;  /* 0x0000a500000a7ab9 */ /* 0x000fe20000000800 */
[----:B------:R-:W-:Y:S01]  /*09b0*/  IMAD.U32 R60, R60, 0x10000, RZ ;  /* 0x000100003c3c7824 */ /* 0x000fe200078e00ff */
[----:B------:R-:W-:Y:S01]  /*09c0*/  ULDC UR11, c[0x0][0x2d8] ;  /* 0x0000b600000b7ab9 */ /* 0x000fe20000000800 */
[----:B------:R-:W-:Y:S01]  /*09d0*/  IMAD.U32 R61, R61, 0x10000, RZ ;  /* 0x000100003d3d7824 */ /* 0x000fe200078e00ff */
[----:B------:R-:W-:Y:S01]  /*09e0*/  ULDC.64 UR12, c[0x0][0x298] ;  /* 0x0000a600000c7ab9 */ /* 0x000fe20000000a00 */
[----:B------:R-:W-:Y:S01]  /*09f0*/  IMAD.U32 R63, R63, 0x10000, RZ ;  /* 0x000100003f3f7824 */ /* 0x000fe200078e00ff */
[----:B------:R-:W-:-:S06]  /*0a00*/  ULDC.64 UR8, c[0x0][0x230] ;  /* 0x00008c0000087ab9 */ /* 0x000fcc0000000a00 */
.L_x_1542:
        /* <DEDUP_REMOVED lines=19> */
[----:B------:R-:W-:Y:S01]  /*0b40*/  @P2 VIADD R54, R50, 0xffffffff ;  /* 0xffffffff32362836 */ /* 0x000fe20000000000 */
[----:B------:R-:W-:-:S03]  /*0b50*/  @P2 LOP3.LUT R19, R0, 0x1f, RZ, 0xc0, !PT ;  /* 0x0000001f00132812 */ /* 0x000fc600078ec0ff */
        /* <DEDUP_REMOVED lines=10> */
[----:B------:R-:W-:Y:S02]  /*0c00*/  IMAD.MOV.U32 R80, RZ, RZ, RZ ;  /* 0x000000ffff507224 */ /* 0x000fe400078e00ff */
[----:B------:R-:W-:Y:S01]  /*0c10*/  IMAD.MOV.U32 R44, RZ, RZ, R90 ;  /* 0x000000ffff2c7224 */ /* 0x000fe200078e005a */
[----:B------:R-:W-:Y:S06]  /*0c20*/  @!P0 BRA `(.L_x_1295) ;  /* 0x0000000400648947 */ /* 0x000fec0003800000 */
[----:B------:R-:W-:Y:S01]  /*0c30*/  MOV R44, R90 ;  /* 0x0000005a002c7202 */ /* 0x000fe20000000f00 */
[----:B-----5:R-:W-:Y:S01]  /*0c40*/  IMAD.U32 R80, R36, 0x10000, RZ ;  /* 0x0001000024507824 */ /* 0x020fe200078e00ff */
[----:B------:R-:W-:Y:S06]  /*0c50*/  BRA `(.L_x_1295) ;  /* 0x0000000400587947 */ /* 0x000fec0003800000 */
.L_x_1294:
        /* <DEDUP_REMOVED lines=12> */
.L_x_1297:
[----:B------:R-:W-:-:S07]  /*0d20*/  MOV R48, R72 ;  /* 0x0000004800307202 */ /* 0x000fce0000000f00 */
.L_x_1298:
[----:B------:R-:W-:Y:S05]  /*0d30*/  BSYNC B2 ;  /* 0x0000000000027941 */ /* 0x000fea0003800000 */
.L_x_1296:
        /* <DEDUP_REMOVED lines=16> */
.L_x_1302:
[----:B------:R-:W-:Y:S05]  /*0e40*/  BSYNC B3 ;  /* 0x0000000000037941 */ /* 0x000fea0003800000 */
.L_x_1301:
        /* <DEDUP_REMOVED lines=43> */
.L_x_1300:
[----:B------:R-:W-:Y:S05]  /*1100*/  BSYNC B2 ;  /* 0x0000000000027941 */ /* 0x000fea0003800000 */
.L_x_1299:
[----:B------:R-:W-:Y:S01]  /*1110*/  I2FP.F32.U32 R45, R48 ;  /* 0x00000030002d7245 */ /* 0x000fe20000201000 */
[----:B------:R-:W-:Y:S02]  /*1120*/  IMAD.MOV.U32 R48, RZ, RZ, 0x2f800000 ;  /* 0x2f800000ff307424 */ /* 0x000fe400078e00ff */
[----:B-----5:R-:W-:Y:S02]  /*1130*/  IMAD.U32 R46, R40, 0x10000, RZ ;  /* 0x00010000282e7824 */ /* 0x020fe400078e00ff */
[----:B------:R-:W-:Y:S02]  /*1140*/  FFMA.FTZ R45, R45, R48, 1.1641532182693481445e-10 ;  /* 0x2f0000002d2d7423 */ /* 0x000fe40000010030 */
[----:B------:R-:W-:-:S03]  /*1150*/  FMUL.FTZ R46, R46, UR13 ;  /* 0x0000000d2e2e7c20 */ /* 0x000fc60008410000 */
[----:B------:R-:W-:Y:S01]  /*1160*/  FSETP.GTU.FTZ.AND P4, PT, R45, UR10, PT ;  /* 0x0000000a2d007c0b */ /* 0x000fe2000bf9c000 */
[----:B------:R-:W-:Y:S01]  /*1170*/  FMUL.FTZ R46, R46, UR12 ;  /* 0x0000000c2e2e7c20 */ /* 0x000fe20008410000 */
[----:B------:R-:W-:Y:S02]  /*1180*/  @P0 SHF.L.U32 R45, R36, 0x10, RZ ;  /* 0x00000010242d0819 */ /* 0x000fe400000006ff */
[----:B------:R-:W-:Y:S02]  /*1190*/  SEL R64, RZ, 0x1, P4 ;  /* 0x00000001ff407807 */ /* 0x000fe40002000000 */
[----:B------:R-:W-:-:S05]  /*11a0*/  FSEL R80, R46, RZ, !P4 ;  /* 0x000000ff2e507208 */ /* 0x000fca0006000000 */
[----:B------:R-:W-:-:S07]  /*11b0*/  @P0 FADD.FTZ R80, R80, R45 ;  /* 0x0000002d50500221 */ /* 0x000fce0000010000 */
.L_x_1295:
[----:B------:R-:W-:Y:S05]  /*11c0*/  BSYNC B1 ;  /* 0x0000000000017941 */ /* 0x000fea0003800000 */
.L_x_1293:
        /* <DEDUP_REMOVED lines=9> */
.L_x_1304:
        /* <DEDUP_REMOVED lines=12> */
.L_x_1307:
[----:B------:R-:W-:-:S07]  /*1320*/  MOV R52, R72 ;  /* 0x0000004800347202 */ /* 0x000fce0000000f00 */
.L_x_1308:
[----:B------:R-:W-:Y:S05]  /*1330*/  BSYNC B2 ;  /* 0x0000000000027941 */ /* 0x000fea0003800000 */
.L_x_1306:
        /* <DEDUP_REMOVED lines=16> */
.L_x_1312:
[----:B------:R-:W-:Y:S05]  /*1440*/  BSYNC B3 ;  /* 0x0000000000037941 */ /* 0x000fea0003800000 */
.L_x_1311:
        /* <DEDUP_REMOVED lines=43> */
.L_x_1310:
[----:B------:R-:W-:Y:S05]  /*1700*/  BSYNC B2 ;  /* 0x0000000000027941 */ /* 0x000fea0003800000 */
.L_x_1309:
        /* <DEDUP_REMOVED lines=13> */
.L_x_1305:
[----:B------:R-:W-:Y:S05]  /*17e0*/  BSYNC B1 ;  /* 0x0000000000017941 */ /* 0x000fea0003800000 */
.L_x_1303:
        /* <DEDUP_REMOVED lines=8> */
.L_x_1314:
        /* <DEDUP_REMOVED lines=12> */
.L_x_1317:
[----:B------:R-:W-:-:S07]  /*1930*/  MOV R52, R72 ;  /* 0x0000004800347202 */ /* 0x000fce0000000f00 */
.L_x_1318:
[----:B------:R-:W-:Y:S05]  /*1940*/  BSYNC B2 ;  /* 0x0000000000027941 */ /* 0x000fea0003800000 */
.L_x_1316:
        /* <DEDUP_REMOVED lines=16> */
.L_x_1322:
[----:B------:R-:W-:Y:S05]  /*1a50*/  BSYNC B3 ;  /* 0x0000000000037941 */ /* 0x000fea0003800000 */
.L_x_1321:
        /* <DEDUP_REMOVED lines=43> */
.L_x_1320:
[----:B------:R-:W-:Y:S05]  /*1d10*/  BSYNC B2 ;  /* 0x0000000000027941 */ /* 0x000fea0003800000 */
.L_x_1319:
        /* <DEDUP_REMOVED lines=11> */
.L_x_1315:
[----:B------:R-:W-:Y:S05]  /*1dd0*/  BSYNC B1 ;  /* 0x0000000000017941 */ /* 0x000fea0003800000 */
.L_x_1313:
        /* <DEDUP_REMOVED lines=9> */
.L_x_1324:
        /* <DEDUP_REMOVED lines=12> */
.L_x_1327:
[----:B------:R-:W-:-:S07]  /*1f30*/  MOV R54, R72 ;  /* 0x0000004800367202 */ /* 0x000fce0000000f00 */
.L_x_1328:
[----:B------:R-:W-:Y:S05]  /*1f40*/  BSYNC B2 ;  /* 0x0000000000027941 */ /* 0x000fea0003800000 */
.L_x_1326:
        /* <DEDUP_REMOVED lines=16> */
.L_x_1332:
[----:B------:R-:W-:Y:S05]  /*2050*/  BSYNC B3 ;  /* 0x0000000000037941 */ /* 0x000fea0003800000 */
.L_x_1331:
[----:B------:R-:W-:Y:S01]  /*2060*/  IMAD.HI.U32 R44, R15, -0x326172a9, RZ ;  /* 0xcd9e8d570f2c7827 */ /* 0x000fe200078e00ff */
[----:B------:R-:W-:-:S03]  /*2070*/  LOP3.LUT R45, R45, UR5, R18, 0x96, !PT ;  /* 0x000000052d2d7c12 */ /* 0x000fc6000f8e9612 */
[----:B------:R-:W-:Y:S01]  /*2080*/  IMAD R47, R15, -0x326172a9, RZ ;  /* 0xcd9e8d570f2f7824 */ /* 0x000fe200078e02ff */
[----:B------:R-:W-:Y:S01]  /*2090*/  LOP3.LUT R44, R44, UR4, R17, 0x96, !PT ;  /* 0x000000042c2c7c12 */ /* 0x000fe2000f8e9611 */
[----:B------:R-:W-:-:S04]  /*20a0*/  IMAD.WIDE.U32 R48, R45, -0x326172a9, RZ ;  /* 0xcd9e8d572d307825 */ /* 0x000fc800078e00ff */
[----:B------:R-:W-:Y:S02]  /*20b0*/  IMAD R45, R16, -0x2daee0ad, RZ ;  /* 0xd2511f53102d7824 */ /* 0x000fe400078e02ff */
        /* <DEDUP_REMOVED lines=37> */
.L_x_1330:
[----:B------:R-:W-:Y:S05]  /*2310*/  BSYNC B2 ;  /* 0x0000000000027941 */ /* 0x000fea0003800000 */
.L_x_1329:
        /* <DEDUP_REMOVED lines=13> */
.L_x_1325:
[----:B------:R-:W-:Y:S05]  /*23f0*/  BSYNC B1 ;  /* 0x0000000000017941 */ /* 0x000fea0003800000 */
.L_x_1323:
        /* <DEDUP_REMOVED lines=8> */
.L_x_1334:
        /* <DEDUP_REMOVED lines=12> */
.L_x_1337:
[----:B------:R-:W-:-:S07]  /*2540*/  MOV R68, R72 ;  /* 0x0000004800447202 */ /* 0x000fce0000000f00 */
.L_x_1338:
[----:B------:R-:W-:Y:S05]  /*2550*/  BSYNC B2 ;  /* 0x0000000000027941 */ /* 0x000fea0003800000 */
.L_x_1336:
        /* <DEDUP_REMOVED lines=16> */
.L_x_1342:
[----:B------:R-:W-:Y:S05]  /*2660*/  BSYNC B3 ;  /* 0x0000000000037941 */ /* 0x000fea0003800000 */
.L_x_1341:
        /* <DEDUP_REMOVED lines=41> */
[----:B------:R-:W-:Y:S01]  /*2900*/  IMAD.MOV.U32 R44, RZ, RZ, RZ ;  /* 0x000000ffff2c7224 */ /* 0x000fe200078e00ff */
[----:B------:R-:W-:-:S07]  /*2910*/  MOV R76, R46 ;  /* 0x0000002e004c7202 */ /* 0x000fce0000000f00 */
.L_x_1340:
[----:B------:R-:W-:Y:S05]  /*2920*/  BSYNC B2 ;  /* 0x0000000000027941 */ /* 0x000fea0003800000 */
.L_x_1339:
[----:B------:R-:W-:Y:S01]  /*2930*/  HFMA2.MMA R48, -RZ, RZ, 0.1171875, 0 ;  /* 0x2f800000ff307435 */ /* 0x000fe200000001ff */
[----:B------:R-:W-:Y:S01]  /*2940*/  I2FP.F32.U32 R45, R68 ;  /* 0x00000044002d7245 */ /* 0x000fe20000201000 */
[----:B-----5:R-:W-:-:S04]  /*2950*/  IMAD.U32 R46, R42, 0x10000, RZ ;  /* 0x000100002a2e7824 */ /* 0x020fc800078e00ff */
[----:B------:R-:W-:-:S04]  /*2960*/  FMUL.FTZ R46, R46, UR13 ;  /* 0x0000000d2e2e7c20 */ /* 0x000fc80008410000 */
[----:B------:R-:W-:Y:S01]  /*2970*/  FFMA.FTZ R45, R45, R48, 1.1641532182693481445e-10 ;  /* 0x2f0000002d2d7423 */ /* 0x000fe20000010030 */
[----:B------:R-:W-:Y:S01]  /*2980*/  FMUL.FTZ R46, R46, UR12 ;  /* 0x0000000c2e2e7c20 */ /* 0x000fe20008410000 */
[----:B------:R-:W-:-:S03]  /*2990*/  @P0 SHF.L.U32 R48, R38, 0x10, RZ ;  /* 0x0000001026300819 */ /* 0x000fc600000006ff */
[----:B------:R-:W-:-:S04]  /*29a0*/  FSETP.GTU.FTZ.AND P4, PT, R45, UR10, PT ;  /* 0x0000000a2d007c0b */ /* 0x000fc8000bf9c000 */
[----:B------:R-:W-:Y:S02]  /*29b0*/  FSEL R51, R46, RZ, !P4 ;  /* 0x000000ff2e337208 */ /* 0x000fe40006000000 */
[----:B------:R-:W-:-:S03]  /*29c0*/  SEL R68, RZ, 0x1, P4 ;  /* 0x00000001ff447807 */ /* 0x000fc60002000000 */
[----:B------:R-:W-:-:S07]  /*29d0*/  @P0 FADD.FTZ R51, R51, R48 ;  /* 0x0000003033330221 */ /* 0x000fce0000010000 */
.L_x_1335:
[----:B------:R-:W-:Y:S05]  /*29e0*/  BSYNC B1 ;  /* 0x0000000000017941 */ /* 0x000fea0003800000 */
.L_x_1333:
        /* <DEDUP_REMOVED lines=9> */
.L_x_1344:
        /* <DEDUP_REMOVED lines=12> */
.L_x_1347:
[----:B------:R-:W-:-:S07]  /*2b40*/  IMAD.MOV.U32 R50, RZ, RZ, R72 ;  /* 0x000000ffff327224 */ /* 0x000fce00078e0048 */
.L_x_1348:
[----:B------:R-:W-:Y:S05]  /*2b50*/  BSYNC B2 ;  /* 0x0000000000027941 */ /* 0x000fea0003800000 */
.L_x_1346:
        /* <DEDUP_REMOVED lines=16> */
.L_x_1352:
[----:B------:R-:W-:Y:S05]  /*2c60*/  BSYNC B3 ;  /* 0x0000000000037941 */ /* 0x000fea0003800000 */
.L_x_1351:
        /* <DEDUP_REMOVED lines=43> */
.L_x_1350:
[----:B------:R-:W-:Y:S05]  /*2f20*/  BSYNC B2 ;  /* 0x0000000000027941 */ /* 0x000fea0003800000 */
.L_x_1349:
        /* <DEDUP_REMOVED lines=13> */
.L_x_1345:
[----:B------:R-:W-:Y:S05]  /*3000*/  BSYNC B1 ;  /* 0x0000000000017941 */ /* 0x000fea0003800000 */
.L_x_1343:
        /* <DEDUP_REMOVED lines=8> */
.L_x_1354:
        /* <DEDUP_REMOVED lines=12> */
.L_x_1357:
[----:B------:R-:W-:-:S07]  /*3150*/  MOV R70, R72 ;  /* 0x0000004800467202 */ /* 0x000fce0000000f00 */
.L_x_1358:
[----:B------:R-:W-:Y:S05]  /*3160*/  BSYNC B2 ;  /* 0x0000000000027941 */ /* 0x000fea0003800000 */
.L_x_1356:
        /* <DEDUP_REMOVED lines=16> */
.L_x_1362:
[----:B------:R-:W-:Y:S05]  /*3270*/  BSYNC B3 ;  /* 0x0000000000037941 */ /* 0x000fea0003800000 */
.L_x_1361:
        /* <DEDUP_REMOVED lines=43> */
.L_x_1360:
[----:B------:R-:W-:Y:S05]  /*3530*/  BSYNC B2 ;  /* 0x0000000000027941 */ /* 0x000fea0003800000 */
.L_x_1359:
        /* <DEDUP_REMOVED lines=11> */
.L_x_1355:
[----:B------:R-:W-:Y:S05]  /*35f0*/  BSYNC B1 ;  /* 0x0000000000017941 */ /* 0x000fea0003800000 */
.L_x_1353:
        /* <DEDUP_REMOVED lines=9> */
.L_x_1364:
        /* <DEDUP_REMOVED lines=12> */
.L_x_1367:
[----:B------:R-:W-:-:S07]  /*3750*/  IMAD.MOV.U32 R48, RZ, RZ, R72 ;  /* 0x000000ffff307224 */ /* 0x000fce00078e0048 */
.L_x_1368:
[----:B------:R-:W-:Y:S05]  /*3760*/  BSYNC B2 ;  /* 0x0000000000027941 */ /* 0x000fea0003800000 */
.L_x_1366:
        /* <DEDUP_REMOVED lines=16> */
.L_x_1372:
[----:B------:R-:W-:Y:S05]  /*3870*/  BSYNC B3 ;  /* 0x0000000000037941 */ /* 0x000fea0003800000 */
.L_x_1371:
[----:B------:R-:W-:Y:S01]  /*3880*/  IMAD.HI.U32 R44, R15, -0x326172a9, RZ ;  /* 0xcd9e8d570f2c7827 */ /* 0x000fe200078e00ff */
        /* <DEDUP_REMOVED lines=42> */
.L_x_1370:
[----:B------:R-:W-:Y:S05]  /*3b30*/  BSYNC B2 ;  /* 0x0000000000027941 */ /* 0x000fea0003800000 */
.L_x_1369:
        /* <DEDUP_REMOVED lines=13> */
.L_x_1365:
[----:B------:R-:W-:Y:S05]  /*3c10*/  BSYNC B1 ;  /* 0x0000000000017941 */ /* 0x000fea0003800000 */
.L_x_1363:
[----:B------:R-:W0:Y:S01]  /*3c20*/  LDC.64 R52, c[0x0][0x238] ;  /* 0x00008e00ff347b82 */ /* 0x000e220000000a00 */
[----:B------:R-:W-:Y:S01]  /*3c30*/  F2FP.BF16.F32.PACK_AB R47, R48, R49 ;  /* 0x00000031302f723e */ /* 0x000fe200000010ff */
[----:B------:R-:W-:Y:S01]  /*3c40*/  VIADD R95, R101, 0x20 ;  /* 0x00000020655f7836 */ /* 0x000fe20000000000 */
[----:B------:R-:W-:Y:S01]  /*3c50*/  F2FP.BF16.F32.PACK_AB R46, R50, R51 ;  /* 0x00000033322e723e */ /* 0x000fe200000010ff */
[----:B------:R-:W-:Y:S01]  /*3c60*/  BSSY B1, `(.L_x_1373) ;  /* 0x000001f000017945 */ /* 0x000fe20003800000 */
[----:B------:R-:W-:Y:S02]  /*3c70*/  F2FP.BF16.F32.PACK_AB R45, R54, R55 ;  /* 0x00000037362d723e */ /* 0x000fe400000010ff */
[----:B------:R-:W-:Y:S01]  /*3c80*/  F2FP.BF16.F32.PACK_AB R44, R75, R80 ;  /* 0x000000504b2c723e */ /* 0x000fe200000010ff */
[----:B------:R-:W1:Y:S01]  /*3c90*/  @P2 LDC.64 R84, c[0x0][0x220] ;  /* 0x00008800ff542b82 */ /* 0x000e620000000a00 */
[----:B------:R-:W-:-:S07]  /*3ca0*/  IADD3 R103, R99, 0x20, RZ ;  /* 0x0000002063677810 */ /* 0x000fce0007ffe0ff */
[----:B------:R-:W2:Y:S01]  /*3cb0*/  @P0 LDC.64 R78, c[0x0][0x230] ;  /* 0x00008c00ff4e0b82 */ /* 0x000ea20000000a00 */
[----:B0-----:R-:W-:-:S05]  /*3cc0*/  IMAD.WIDE.U32 R86, R101, 0x10, R52 ;  /* 0x0000001065567825 */ /* 0x001fca00078e0034 */
[----:B------:R0:W-:Y:S01]  /*3cd0*/  STG.E.128 desc[UR6][R86.64], R44 ;  /* 0x0000002c56007986 */ /* 0x0001e2000c101d06 */
[----:B-1----:R-:W-:-:S04]  /*3ce0*/  @P2 IMAD.WIDE.U32 R84, R103, 0x10, R84 ;  /* 0x0000001067542825 */ /* 0x002fc800078e0054 */
[----:B--2---:R-:W-:Y:S01]  /*3cf0*/  @P0 IMAD.WIDE.U32 R78, R95, 0x10, R78 ;  /* 0x000000105f4e0825 */ /* 0x004fe200078e004e */
[----:B------:R-:W-:Y:S06]  /*3d00*/  @!P2 BRA `(.L_x_1374) ;  /* 0x000000000050a947 */ /* 0x000fec0003800000 */
[----:B0-----:R-:W-:Y:S01]  /*3d10*/  SHF.L.U32 R47, R70, 0x10, RZ ;  /* 0x00000010462f7819 */ /* 0x001fe200000006ff */
[----:B------:R-:W0:Y:S01]  /*3d20*/  LDC.64 R44, c[0x0][0x240] ;  /* 0x00009000ff2c7b82 */ /* 0x000e220000000a00 */
[----:B------:R-:W-:Y:S02]  /*3d30*/  LOP3.LUT R46, R74, 0xffff, RZ, 0xc0, !PT ;  /* 0x0000ffff4a2e7812 */ /* 0x000fe400078ec0ff */
[----:B------:R-:W-:Y:S02]  /*3d40*/  LOP3.LUT R87, R47, 0xff0000, RZ, 0xc0, !PT ;  /* 0x00ff00002f577812 */ /* 0x000fe400078ec0ff */
[----:B------:R-:W-:Y:S02]  /*3d50*/  PRMT R47, R69, 0x7104, RZ ;  /* 0x00007104452f7816 */ /* 0x000fe400000000ff */
[----:B------:R-:W-:Y:S02]  /*3d60*/  PRMT R90, R87, 0x4210, R46 ;  /* 0x00004210575a7816 */ /* 0x000fe4000000002e */
[----:B------:R-:W-:-:S02]  /*3d70*/  LOP3.LUT R88, R67, 0xff, RZ, 0xc0, !PT ;  /* 0x000000ff43587812 */ /* 0x000fc400078ec0ff */
[----:B------:R-:W-:Y:S02]  /*3d80*/  LOP3.LUT R86, R66, 0xff, RZ, 0xc0, !PT ;  /* 0x000000ff42567812 */ /* 0x000fe400078ec0ff */
[----:B------:R-:W-:Y:S01]  /*3d90*/  LOP3.LUT R46, R65, 0xff, RZ, 0xc0, !PT ;  /* 0x000000ff412e7812 */ /* 0x000fe200078ec0ff */
[----:B------:R-:W-:Y:S01]  /*3da0*/  IMAD.WIDE.U32 R88, R88, 0x1000000, RZ ;  /* 0x0100000058587825 */ /* 0x000fe200078e00ff */
[----:B------:R-:W-:-:S03]  /*3db0*/  LOP3.LUT R93, R90, 0xff00, R47, 0xf8, !PT ;  /* 0x0000ff005a5d7812 */ /* 0x000fc600078ef82f */
[----:B------:R-:W-:Y:S01]  /*3dc0*/  IMAD.WIDE.U32 R86, R86, 0x10000, RZ ;  /* 0x0001000056567825 */ /* 0x000fe200078e00ff */
[----:B------:R-:W-:-:S03]  /*3dd0*/  LOP3.LUT R93, R93, 0xff, R68, 0xf8, !PT ;  /* 0x000000ff5d5d7812 */ /* 0x000fc600078ef844 */
[----:B------:R-:W-:Y:S01]  /*3de0*/  IMAD.WIDE.U32 R46, R46, 0x100, RZ ;  /* 0x000001002e2e7825 */ /* 0x000fe200078e00ff */
[----:B------:R-:W-:-:S03]  /*3df0*/  LOP3.LUT R87, R87, R93, R89, 0xfe, !PT ;  /* 0x0000005d57577212 */ /* 0x000fc600078efe59 */
[----:B0-----:R-:W-:Y:S01]  /*3e00*/  IMAD.WIDE.U32 R44, R99, 0x8, R44 ;  /* 0x00000008632c7825 */ /* 0x001fe200078e002c */
[----:B------:R-:W-:Y:S02]  /*3e10*/  LOP3.LUT R91, R46, R88, R86, 0xfe, !PT ;  /* 0x000000582e5b7212 */ /* 0x000fe400078efe56 */
[----:B------:R-:W-:Y:S02]  /*3e20*/  LOP3.LUT R47, R87, R47, RZ, 0xfc, !PT ;  /* 0x0000002f572f7212 */ /* 0x000fe400078efcff */
[----:B------:R-:W-:-:S05]  /*3e30*/  LOP3.LUT R46, R91, 0xff, R64, 0xf8, !PT ;  /* 0x000000ff5b2e7812 */ /* 0x000fca00078ef840 */
[----:B------:R1:W-:Y:S02]  /*3e40*/  STG.E.64 desc[UR6][R44.64], R46 ;  /* 0x0000002e2c007986 */ /* 0x0003e4000c101b06 */
.L_x_1374:
[----:B------:R-:W-:Y:S05]  /*3e50*/  BSYNC B1 ;  /* 0x0000000000017941 */ /* 0x000fea0003800000 */
.L_x_1373:
[----:B-----5:R2:W5:Y:S04]  /*3e60*/  @P2 LDG.E.128 R40, desc[UR6][R84.64] ;  /* 0x0000000654282981 */ /* 0x020568000c1e1d00 */
[----:B------:R2:W5:Y:S01]  /*3e70*/  @P0 LDG.E.128 R36, desc[UR6][R78.64] ;  /* 0x000000064e240981 */ /* 0x000562000c1e1d00 */
[----:B------:R-:W-:Y:S04]  /*3e80*/  BSSY B1, `(.L_x_1375) ;  /* 0x000005e000017945 */ /* 0x000fe80003800000 */
[----:B------:R-:W-:Y:S05]  /*3e90*/  @P3 BRA `(.L_x_1376) ;  /* 0x0000000000183947 */ /* 0x000fea0003800000 */
[----:B------:R-:W-:Y:S01]  /*3ea0*/  IMAD.MOV.U32 R91, RZ, RZ, RZ ;  /* 0x000000ffff5b7224 */ /* 0x000fe200078e00ff */
[----:B01----:R-:W-:Y:S01]  /*3eb0*/  MOV R44, R82 ;  /* 0x00000052002c7202 */ /* 0x003fe20000000f00 */
[----:B------:R-:W-:Y:S06]  /*3ec0*/  @!P0 BRA `(.L_x_1377) ;  /* 0x0000000400648947 */ /* 0x000fec0003800000 */
[----:B------:R-:W-:Y:S01]  /*3ed0*/  IMAD.MOV.U32 R44, RZ, RZ, R82 ;  /* 0x000000ffff2c7224 */ /* 0x000fe200078e0052 */
[----:B-----5:R-:W-:Y:S01]  /*3ee0*/  SHF.L.U32 R91, R36, 0x10, RZ ;  /* 0x00000010245b7819 */ /* 0x020fe200000006ff */
[----:B------:R-:W-:Y:S06]  /*3ef0*/  BRA `(.L_x_1377) ;  /* 0x0000000400587947 */ /* 0x000fec0003800000 */
.L_x_1376:
[C---:B------:R-:W-:Y:S01]  /*3f00*/  ISETP.NE.AND P4, PT, R82.reuse, 0x1, PT ;  /* 0x000000015200780c */ /* 0x040fe20003f85270 */
[----:B------:R-:W-:Y:S01]  /*3f10*/  BSSY B2, `(.L_x_1378) ;  /* 0x000000c000027945 */ /* 0x000fe20003800000 */
[----:B01----:R-:W-:-:S11]  /*3f20*/  VIADD R44, R82, 0x1 ;  /* 0x00000001522c7836 */ /* 0x003fd60000000000 */
        /* <DEDUP_REMOVED lines=9> */
.L_x_1379:
[----:B------:R-:W-:-:S07]  /*3fc0*/  IMAD.MOV.U32 R64, RZ, RZ, R72 ;  /* 0x000000ffff407224 */ /* 0x000fce00078e0048 */
.L_x_1380:
[----:B------:R-:W-:Y:S05]  /*3fd0*/  BSYNC B2 ;  /* 0x0000000000027941 */ /* 0x000fea0003800000 */
.L_x_1378:
        /* <DEDUP_REMOVED lines=16> */
.L_x_1384:
[----:B------:R-:W-:Y:S05]  /*40e0*/  BSYNC B3 ;  /* 0x0000000000037941 */ /* 0x000fea0003800000 */
.L_x_1383:
        /* <DEDUP_REMOVED lines=8> */
[----:B--2---:R-:W-:Y:S01]  /*4170*/  IMAD.WIDE.U32 R78, R47, -0x2daee0ad, RZ ;  /* 0xd2511f532f4e7825 */ /* 0x004fe200078e00ff */
        /* <DEDUP_REMOVED lines=34> */
.L_x_1382:
[----:B------:R-:W-:Y:S05]  /*43a0*/  BSYNC B2 ;  /* 0x0000000000027941 */ /* 0x000fea0003800000 */
.L_x_1381:
[----:B------:R-:W-:Y:S01]  /*43b0*/  I2FP.F32.U32 R45, R64 ;  /* 0x00000040002d7245 */ /* 0x000fe20000201000 */
[----:B------:R-:W-:Y:S01]  /*43c0*/  IMAD.MOV.U32 R46, RZ, RZ, 0x2f800000 ;  /* 0x2f800000ff2e7424 */ /* 0x000fe200078e00ff */
[----:B-----5:R-:W-:-:S03]  /*43d0*/  SHF.L.U32 R47, R40, 0x10, RZ ;  /* 0x00000010282f7819 */ /* 0x020fc600000006ff */
[----:B------:R-:W-:Y:S01]  /*43e0*/  FFMA.FTZ R45, R45, R46, 1.1641532182693481445e-10 ;  /* 0x2f0000002d2d7423 */ /* 0x000fe2000001002e */
[----:B------:R-:W-:Y:S02]  /*43f0*/  @P0 IMAD.U32 R46, R36, 0x10000, RZ ;  /* 0x00010000242e0824 */ /* 0x000fe400078e00ff */
[----:B------:R-:W-:Y:S02]  /*4400*/  FMUL.FTZ R47, R47, UR13 ;  /* 0x0000000d2f2f7c20 */ /* 0x000fe40008410000 */
[----:B------:R-:W-:Y:S02]  /*4410*/  FSETP.GTU.FTZ.AND P4, PT, R45, UR10, PT ;  /* 0x0000000a2d007c0b */ /* 0x000fe4000bf9c000 */
[----:B------:R-:W-:Y:S02]  /*4420*/  FMUL.FTZ R47, R47, UR12 ;  /* 0x0000000c2f2f7c20 */ /* 0x000fe40008410000 */
[----:B------:R-:W-:-:S03]  /*4430*/  SEL R64, RZ, 0x1, P4 ;  /* 0x00000001ff407807 */ /* 0x000fc60002000000 */
[----:B------:R-:W-:-:S05]  /*4440*/  FSEL R91, R47, RZ, !P4 ;  /* 0x000000ff2f5b7208 */ /* 0x000fca0006000000 */
[----:B------:R-:W-:-:S07]  /*4450*/  @P0 FADD.FTZ R91, R46, R91 ;  /* 0x0000005b2e5b0221 */ /* 0x000fce0000010000 */
.L_x_1377:
[----:B------:R-:W-:Y:S05]  /*4460*/  BSYNC B1 ;  /* 0x0000000000017941 */ /* 0x000fea0003800000 */
.L_x_1375:
        /* <DEDUP_REMOVED lines=9> */
.L_x_1386:
        /* <DEDUP_REMOVED lines=12> */
.L_x_1389:
[----:B------:R-:W-:-:S07]  /*45c0*/  MOV R65, R72 ;  /* 0x0000004800417202 */ /* 0x000fce0000000f00 */
.L_x_1390:
[----:B------:R-:W-:Y:S05]  /*45d0*/  BSYNC B2 ;  /* 0x0000000000027941 */ /* 0x000fea0003800000 */
.L_x_1388:
        /* <DEDUP_REMOVED lines=16> */
.L_x_1394:
[----:B------:R-:W-:Y:S05]  /*46e0*/  BSYNC B3 ;  /* 0x0000000000037941 */ /* 0x000fea0003800000 */
.L_x_1393:
        /* <DEDUP_REMOVED lines=43> */
.L_x_1392:
[----:B------:R-:W-:Y:S05]  /*49a0*/  BSYNC B2 ;  /* 0x0000000000027941 */ /* 0x000fea0003800000 */
.L_x_1391:
        /* <DEDUP_REMOVED lines=13> */
.L_x_1387:
[----:B------:R-:W-:Y:S05]  /*4a80*/  BSYNC B1 ;  /* 0x0000000000017941 */ /* 0x000fea0003800000 */
.L_x_1385:
        /* <DEDUP_REMOVED lines=8> */
.L_x_1396:
        /* <DEDUP_REMOVED lines=12> */
.L_x_1399:
[----:B------:R-:W-:-:S07]  /*4bd0*/  IMAD.MOV.U32 R66, RZ, RZ, R72 ;  /* 0x000000ffff427224 */ /* 0x000fce00078e0048 */
.L_x_1400:
[----:B------:R-:W-:Y:S05]  /*4be0*/  BSYNC B2 ;  /* 0x0000000000027941 */ /* 0x000fea0003800000 */
.L_x_1398:
        /* <DEDUP_REMOVED lines=16> */
.L_x_1404:
[----:B------:R-:W-:Y:S05]  /*4cf0*/  BSYNC B3 ;  /* 0x0000000000037941 */ /* 0x000fea0003800000 */
.L_x_1403:
        /* <DEDUP_REMOVED lines=43> */
.L_x_1402:
[----:B------:R-:W-:Y:S05]  /*4fb0*/  BSYNC B2 ;  /* 0x0000000000027941 */ /* 0x000fea0003800000 */
.L_x_1401:
        /* <DEDUP_REMOVED lines=11> */
.L_x_1397:
[----:B------:R-:W-:Y:S05]  /*5070*/  BSYNC B1 ;  /* 0x0000000000017941 */ /* 0x000fea0003800000 */
.L_x_1395:
        /* <DEDUP_REMOVED lines=9> */
.L_x_1406:
        /* <DEDUP_REMOVED lines=12> */
.L_x_1409:
[----:B------:R-:W-:-:S07]  /*51d0*/  MOV R67, R72 ;  /* 0x0000004800437202 */ /* 0x000fce0000000f00 */
.L_x_1410:
[----:B------:R-:W-:Y:S05]  /*51e0*/  BSYNC B2 ;  /* 0x0000000000027941 */ /* 0x000fea0003800000 */
.L_x_1408:
        /* <DEDUP_REMOVED lines=16> */
.L_x_1414:
[----:B------:R-:W-:Y:S05]  /*52f0*/  BSYNC B3 ;  /* 0x0000000000037941 */ /* 0x000fea0003800000 */
.L_x_1413:
        /* <DEDUP_REMOVED lines=43> */
.L_x_1412:
[----:B------:R-:W-:Y:S05]  /*55b0*/  BSYNC B2 ;  /* 0x0000000000027941 */ /* 0x000fea0003800000 */
.L_x_1411:
        /* <DEDUP_REMOVED lines=13> */
.L_x_1407:
[----:B------:R-:W-:Y:S05]  /*5690*/  BSYNC B1 ;  /* 0x0000000000017941 */ /* 0x000fea0003800000 */
.L_x_1405:
        /* <DEDUP_REMOVED lines=8> */
.L_x_1416:
        /* <DEDUP_REMOVED lines=12> */
.L_x_1419:
[----:B------:R-:W-:-:S07]  /*57e0*/  IMAD.MOV.U32 R68, RZ, RZ, R72 ;  /* 0x000000ffff447224 */ /* 0x000fce00078e0048 */
.L_x_1420:
[----:B------:R-:W-:Y:S05]  /*57f0*/  BSYNC B2 ;  /* 0x0000000000027941 */ /* 0x000fea0003800000 */
.L_x_1418:
        /* <DEDUP_REMOVED lines=16> */
.L_x_1424:
[----:B------:R-:W-:Y:S05]  /*5900*/  BSYNC B3 ;  /* 0x0000000000037941 */ /* 0x000fea0003800000 */
.L_x_1423:
        /* <DEDUP_REMOVED lines=43> */
.L_x_1422:
[----:B------:R-:W-:Y:S05]  /*5bc0*/  BSYNC B2 ;  /* 0x0000000000027941 */ /* 0x000fea0003800000 */
.L_x_1421:
        /* <DEDUP_REMOVED lines=11> */
.L_x_1417:
[----:B------:R-:W-:Y:S05]  /*5c80*/  BSYNC B1 ;  /* 0x0000000000017941 */ /* 0x000fea0003800000 */
.L_x_1415:
[----:B------:R-:W-:Y:S04]  /*5c90*/  BSSY B1, `(.L_x_1425) ;  /* 0x0000061000017945 */ /* 0x000fe80003800000 */
[----:B------:R-:W-:Y:S05]  /*5ca0*/  @P3 BRA `(.L_x_1426) ;  /* 0x00000000001c3947 */ /* 0x000fea0003800000 */
[----:B--2---:R-:W-:Y:S01]  /*5cb0*/  MOV R84, RZ ;  /* 0x000000ff00547202 */ /* 0x004fe20000000f00 */
[----:B------:R-:W-:Y:S01]  /*5cc0*/  IMAD.MOV.U32 R45, RZ, RZ, R44 ;  /* 0x000000ffff2d7224 */ /* 0x000fe200078e002c */
[----:B------:R-:W-:Y:S06]  /*5cd0*/  @!P0 BRA `(.L_x_1427) ;  /* 0x0000000400708947 */ /* 0x000fec0003800000 */
[----:B-----5:R-:W-:Y:S02]  /*5ce0*/  PRMT R84, R38, 0x7632, R84 ;  /* 0x0000763226547816 */ /* 0x020fe40000000054 */
[----:B------:R-:W-:-:S03]  /*5cf0*/  MOV R45, R44 ;  /* 0x0000002c002d7202 */ /* 0x000fc60000000f00 */
[----:B------:R-:W-:Y:S01]  /*5d00*/  IMAD.U32 R84, R84, 0x10000, RZ ;  /* 0x0001000054547824 */ /* 0x000fe200078e00ff */
[----:B------:R-:W-:Y:S06]  /*5d10*/  BRA `(.L_x_1427) ;  /* 0x0000000400607947 */ /* 0x000fec0003800000 */
.L_x_1426:
        /* <DEDUP_REMOVED lines=12> */
.L_x_1429:
[----:B------:R-:W-:-:S07]  /*5de0*/  MOV R69, R72 ;  /* 0x0000004800457202 */ /* 0x000fce0000000f00 */
.L_x_1430:
[----:B------:R-:W-:Y:S05]  /*5df0*/  BSYNC B2 ;  /* 0x0000000000027941 */ /* 0x000fea0003800000 */
.L_x_1428:
        /* <DEDUP_REMOVED lines=16> */
.L_x_1434:
[----:B------:R-:W-:Y:S05]  /*5f00*/  BSYNC B3 ;  /* 0x0000000000037941 */ /* 0x000fea0003800000 */
.L_x_1433:
        /* <DEDUP_REMOVED lines=43> */
.L_x_1432:
[----:B------:R-:W-:Y:S05]  /*61c0*/  BSYNC B2 ;  /* 0x0000000000027941 */ /* 0x000fea0003800000 */
.L_x_1431:
        /* <DEDUP_REMOVED lines=10> */
[----:B--2---:R-:W-:Y:S02]  /*6270*/  FSEL R84, R46, RZ, !P4 ;  /* 0x000000ff2e547208 */ /* 0x004fe40006000000 */
[----:B------:R-:W-:-:S03]  /*6280*/  SEL R69, RZ, 0x1, P4 ;  /* 0x00000001ff457807 */ /* 0x000fc60002000000 */
[----:B------:R-:W-:-:S07]  /*6290*/  @P0 FADD.FTZ R84, R84, R47 ;  /* 0x0000002f54540221 */ /* 0x000fce0000010000 */
.L_x_1427:
[----:B------:R-:W-:Y:S05]  /*62a0*/  BSYNC B1 ;  /* 0x0000000000017941 */ /* 0x000fea0003800000 */
.L_x_1425:
        /* <DEDUP_REMOVED lines=8> */
.L_x_1436:
        /* <DEDUP_REMOVED lines=12> */
.L_x_1439:
[----:B------:R-:W-:-:S07]  /*63f0*/  IMAD.MOV.U32 R78, RZ, RZ, R72 ;  /* 0x000000ffff4e7224 */ /* 0x000fce00078e0048 */
.L_x_1440:
[----:B------:R-:W-:Y:S05]  /*6400*/  BSYNC B2 ;  /* 0x0000000000027941 */ /* 0x000fea0003800000 */
.L_x_1438:
        /* <DEDUP_REMOVED lines=16> */
.L_x_1444:
[----:B------:R-:W-:Y:S05]  /*6510*/  BSYNC B3 ;  /* 0x0000000000037941 */ /* 0x000fea0003800000 */
.L_x_1443:
        /* <DEDUP_REMOVED lines=43> */
.L_x_1442:
[----:B------:R-:W-:Y:S05]  /*67d0*/  BSYNC B2 ;  /* 0x0000000000027941 */ /* 0x000fea0003800000 */
.L_x_1441:
        /* <DEDUP_REMOVED lines=11> */
.L_x_1437:
[----:B------:R-:W-:Y:S05]  /*6890*/  BSYNC B1 ;  /* 0x0000000000017941 */ /* 0x000fea0003800000 */
.L_x_1435:
        /* <DEDUP_REMOVED lines=9> */
.L_x_1446:
        /* <DEDUP_REMOVED lines=12> */
.L_x_1449:
[----:B------:R-:W-:-:S07]  /*69f0*/  MOV R74, R72 ;  /* 0x00000048004a7202 */ /* 0x000fce0000000f00 */
.L_x_1450:
[----:B------:R-:W-:Y:S05]  /*6a00*/  BSYNC B2 ;  /* 0x0000000000027941 */ /* 0x000fea0003800000 */
.L_x_1448:
        /* <DEDUP_REMOVED lines=16> */
.L_x_1454:
[----:B------:R-:W-:Y:S05]  /*6b10*/  BSYNC B3 ;  /* 0x0000000000037941 */ /* 0x000fea0003800000 */
.L_x_1453:
        /* <DEDUP_REMOVED lines=41> */
[----:B------:R-:W-:Y:S02]  /*6db0*/  LOP3.LUT R73, R45, UR31, R46, 0x96, !PT ;  /* 0x0000001f2d497c12 */ /* 0x000fe4000f8e962e */
[----:B------:R-:W-:-:S07]  /*6dc0*/  MOV R76, R44 ;  /* 0x0000002c004c7202 */ /* 0x000fce0000000f00 */
.L_x_1452:
[----:B------:R-:W-:Y:S05]  /*6dd0*/  BSYNC B2 ;  /* 0x0000000000027941 */ /* 0x000fea0003800000 */
.L_x_1451:
[----:B------:R-:W-:Y:S01]  /*6de0*/  HFMA2.MMA R47, -RZ, RZ, 0.1171875, 0 ;  /* 0x2f800000ff2f7435 */ /* 0x000fe200000001ff */
[----:B-----5:R-:W-:Y:S02]  /*6df0*/  PRMT R45, R43, 0x7632, R45 ;  /* 0x000076322b2d7816 */ /* 0x020fe4000000002d */
[----:B------:R-:W-:Y:S02]  /*6e00*/  I2FP.F32.U32 R44, R74 ;  /* 0x0000004a002c7245 */ /* 0x000fe40000201000 */
[----:B------:R-:W-:Y:S01]  /*6e10*/  @P0 PRMT R46, R39, 0x7632, R46 ;  /* 0x00007632272e0816 */ /* 0x000fe2000000002e */
[----:B------:R-:W-:-:S04]  /*6e20*/  IMAD.U32 R45, R45, 0x10000, RZ ;  /* 0x000100002d2d7824 */ /* 0x000fc800078e00ff */
[----:B------:R-:W-:Y:S01]  /*6e30*/  FFMA.FTZ R44, R44, R47, 1.1641532182693481445e-10 ;  /* 0x2f0000002c2c7423 */ /* 0x000fe2000001002f */
[----:B------:R-:W-:Y:S01]  /*6e40*/  FMUL.FTZ R45, R45, UR13 ;  /* 0x0000000d2d2d7c20 */ /* 0x000fe20008410000 */
[----:B------:R-:W-:-:S03]  /*6e50*/  @P0 SHF.L.U32 R47, R46, 0x10, RZ ;  /* 0x000000102e2f0819 */ /* 0x000fc600000006ff */
[----:B------:R-:W-:Y:S01]  /*6e60*/  FMUL.FTZ R45, R45, UR12 ;  /* 0x0000000c2d2d7c20 */ /* 0x000fe20008410000 */
[----:B------:R-:W-:-:S04]  /*6e70*/  FSETP.GTU.FTZ.AND P4, PT, R44, UR10, PT ;  /* 0x0000000a2c007c0b */ /* 0x000fc8000bf9c000 */
[----:B------:R-:W-:Y:S02]  /*6e80*/  FSEL R82, R45, RZ, !P4 ;  /* 0x000000ff2d527208 */ /* 0x000fe40006000000 */
[----:B------:R-:W-:-:S03]  /*6e90*/  SEL R74, RZ, 0x1, P4 ;  /* 0x00000001ff4a7807 */ /* 0x000fc60002000000 */
[----:B------:R-:W-:-:S07]  /*6ea0*/  @P0 FADD.FTZ R82, R82, R47 ;  /* 0x0000002f52520221 */ /* 0x000fce0000010000 */
.L_x_1447:
[----:B------:R-:W-:Y:S05]  /*6eb0*/  BSYNC B1 ;  /* 0x0000000000017941 */ /* 0x000fea0003800000 */
.L_x_1445:
[----:B------:R-:W-:Y:S01]  /*6ec0*/  IMAD.WIDE.U32 R94, R95, 0x10, R52 ;  /* 0x000000105f5e7825 */ /* 0x000fe200078e0034 */
[----:B------:R-:W-:Y:S01]  /*6ed0*/  F2FP.BF16.F32.PACK_AB R47, R82, R85 ;  /* 0x00000055522f723e */ /* 0x000fe200000010ff */
[----:B------:R-:W0:Y:S01]  /*6ee0*/  @P2 LDC.64 R92, c[0x0][0x220] ;  /* 0x00008800ff5c2b82 */ /* 0x000e220000000a00 */
[----:B------:R-:W-:Y:S01]  /*6ef0*/  F2FP.BF16.F32.PACK_AB R46, R84, R87 ;  /* 0x00000057542e723e */ /* 0x000fe200000010ff */
[----:B------:R-:W-:Y:S01]  /*6f00*/  VIADD R101, R101, 0x40 ;  /* 0x0000004065657836 */ /* 0x000fe20000000000 */
[----:B------:R-:W-:Y:S01]  /*6f10*/  F2FP.BF16.F32.PACK_AB R45, R86, R89 ;  /* 0x00000059562d723e */ /* 0x000fe200000010ff */
[----:B------:R-:W-:Y:S01]  /*6f20*/  BSSY B1, `(.L_x_1455) ;  /* 0x000001c000017945 */ /* 0x000fe20003800000 */
[----:B------:R-:W-:Y:S02]  /*6f30*/  F2FP.BF16.F32.PACK_AB R44, R88, R91 ;  /* 0x0000005b582c723e */ /* 0x000fe400000010ff */
[----:B------:R-:W-:Y:S01]  /*6f40*/  IADD3 R99, R99, 0x40, RZ ;  /* 0x0000004063637810 */ /* 0x000fe20007ffe0ff */
[----:B------:R-:W1:Y:S02]  /*6f50*/  @P0 LDC.64 R78, c[0x0][0x230] ;  /* 0x00008c00ff4e0b82 */ /* 0x000e640000000a00 */
[----:B------:R2:W-:Y:S02]  /*6f60*/  STG.E.128 desc[UR6][R94.64], R44 ;  /* 0x0000002c5e007986 */ /* 0x0005e4000c101d06 */
[----:B0-----:R-:W-:-:S04]  /*6f70*/  @P2 IMAD.WIDE.U32 R92, R99, 0x10, R92 ;  /* 0x00000010635c2825 */ /* 0x001fc800078e005c */
[----:B-1----:R-:W-:Y:S01]  /*6f80*/  @P0 IMAD.WIDE.U32 R78, R101, 0x10, R78 ;  /* 0x00000010654e0825 */ /* 0x002fe200078e004e */
[----:B--2---:R-:W-:Y:S06]  /*6f90*/  @!P2 BRA `(.L_x_1456) ;  /* 0x000000000050a947 */ /* 0x004fec0003800000 */
[----:B------:R-:W-:Y:S01]  /*6fa0*/  IMAD.U32 R47, R70, 0x10000, RZ ;  /* 0x00010000462f7824 */ /* 0x000fe200078e00ff */
[----:B------:R-:W0:Y:S01]  /*6fb0*/  LDC.64 R44, c[0x0][0x240] ;  /* 0x00009000ff2c7b82 */ /* 0x000e220000000a00 */
[----:B------:R-:W-:Y:S02]  /*6fc0*/  LOP3.LUT R46, R74, 0xffff, RZ, 0xc0, !PT ;  /* 0x0000ffff4a2e7812 */ /* 0x000fe400078ec0ff */
[----:B------:R-:W-:Y:S02]  /*6fd0*/  PRMT R95, R69, 0x7104, RZ ;  /* 0x00007104455f7816 */ /* 0x000fe400000000ff */
[----:B------:R-:W-:Y:S02]  /*6fe0*/  LOP3.LUT R47, R47, 0xff0000, RZ, 0xc0, !PT ;  /* 0x00ff00002f2f7812 */ /* 0x000fe400078ec0ff */
[----:B------:R-:W-:Y:S02]  /*6ff0*/  LOP3.LUT R96, R67, 0xff, RZ, 0xc0, !PT ;  /* 0x000000ff43607812 */ /* 0x000fe400078ec0ff */
[----:B------:R-:W-:-:S02]  /*7000*/  PRMT R46, R47, 0x4210, R46 ;  /* 0x000042102f2e7816 */ /* 0x000fc4000000002e */
[----:B------:R-:W-:Y:S01]  /*7010*/  LOP3.LUT R94, R66, 0xff, RZ, 0xc0, !PT ;  /* 0x000000ff425e7812 */ /* 0x000fe200078ec0ff */
[----:B------:R-:W-:Y:S01]  /*7020*/  IMAD.WIDE.U32 R96, R96, 0x1000000, RZ ;  /* 0x0100000060607825 */ /* 0x000fe200078e00ff */
[----:B------:R-:W-:Y:S02]  /*7030*/  LOP3.LUT R47, R65, 0xff, RZ, 0xc0, !PT ;  /* 0x000000ff412f7812 */ /* 0x000fe400078ec0ff */
[----:B------:R-:W-:Y:S01]  /*7040*/  LOP3.LUT R105, R46, 0xff00, R95, 0xf8, !PT ;  /* 0x0000ff002e697812 */ /* 0x000fe200078ef85f */
[----:B------:R-:W-:-:S03]  /*7050*/  IMAD.WIDE.U32 R94, R94, 0x10000, RZ ;  /* 0x000100005e5e7825 */ /* 0x000fc600078e00ff */
[----:B------:R-:W-:Y:S01]  /*7060*/  LOP3.LUT R105, R105, 0xff, R68, 0xf8, !PT ;  /* 0x000000ff69697812 */ /* 0x000fe200078ef844 */
[----:B------:R-:W-:-:S03]  /*7070*/  IMAD.WIDE.U32 R46, R47, 0x100, RZ ;  /* 0x000001002f2e7825 */ /* 0x000fc600078e00ff */
[----:B------:R-:W-:Y:S01]  /*7080*/  LOP3.LUT R105, R95, R105, R97, 0xfe, !PT ;  /* 0x000000695f697212 */ /* 0x000fe200078efe61 */
[----:B0-----:R-:W-:Y:S01]  /*7090*/  IMAD.WIDE.U32 R44, R103, 0x8, R44 ;  /* 0x00000008672c7825 */ /* 0x001fe200078e002c */
[----:B------:R-:W-:Y:S02]  /*70a0*/  LOP3.LUT R107, R46, R96, R94, 0xfe, !PT ;  /* 0x000000602e6b7212 */ /* 0x000fe400078efe5e */
[----:B------:R-:W-:Y:S02]  /*70b0*/  LOP3.LUT R47, R105, R47, RZ, 0xfc, !PT ;  /* 0x0000002f692f7212 */ /* 0x000fe400078efcff */
[----:B------:R-:W-:-:S05]  /*70c0*/  LOP3.LUT R46, R107, 0xff, R64, 0xf8, !PT ;  /* 0x000000ff6b2e7812 */ /* 0x000fca00078ef840 */
[----:B------:R0:W-:Y:S02]  /*70d0*/  STG.E.64 desc[UR6][R44.64], R46 ;  /* 0x0000002e2c007986 */ /* 0x0001e4000c101b06 */
.L_x_1456:
[----:B------:R-:W-:Y:S05]  /*70e0*/  BSYNC B1 ;  /* 0x0000000000017941 */ /* 0x000fea0003800000 */
.L_x_1455:
[----:B-----5:R1:W5:Y:S04]  /*70f0*/  @P2 LDG.E.128 R40, desc[UR6][R92.64] ;  /* 0x000000065c282981 */ /* 0x020368000c1e1d00 */
[----:B------:R1:W5:Y:S01]  /*7100*/  @P0 LDG.E.128 R36, desc[UR6][R78.64] ;  /* 0x000000064e240981 */ /* 0x000362000c1e1d00 */
[----:B------:R-:W-:Y:S04]  /*7110*/  BSSY B1, `(.L_x_1457) ;  /* 0x000005e000017945 */ /* 0x000fe80003800000 */
[----:B------:R-:W-:Y:S05]  /*7120*/  @P3 BRA `(.L_x_1458) ;  /* 0x0000000000183947 */ /* 0x000fea0003800000 */
[----:B-1----:R-:W-:Y:S01]  /*7130*/  MOV R93, RZ ;  /* 0x000000ff005d7202 */ /* 0x002fe20000000f00 */
[----:B0-----:R-:W-:Y:S01]  /*7140*/  IMAD.MOV.U32 R44, RZ, RZ, R90 ;  /* 0x000000ffff2c7224 */ /* 0x001fe200078e005a */
[----:B------:R-:W-:Y:S06]  /*7150*/  @!P0 BRA `(.L_x_1459) ;  /* 0x0000000400648947 */ /* 0x000fec0003800000 */
[----:B------:R-:W-:Y:S01]  /*7160*/  MOV R44, R90 ;  /* 0x0000005a002c7202 */ /* 0x000fe20000000f00 */
[----:B-----5:R-:W-:Y:S01]  /*7170*/  IMAD.U32 R93, R36, 0x10000, RZ ;  /* 0x00010000245d7824 */ /* 0x020fe200078e00ff */
[----:B------:R-:W-:Y:S06]  /*7180*/  BRA `(.L_x_1459) ;  /* 0x0000000400587947 */ /* 0x000fec0003800000 */
.L_x_1458:
[C---:B------:R-:W-:Y:S01]  /*7190*/  ISETP.NE.AND P4, PT, R90.reuse, 0x1, PT ;  /* 0x000000015a00780c */ /* 0x040fe20003f85270 */
[----:B------:R-:W-:Y:S01]  /*71a0*/  BSSY B2, `(.L_x_1460) ;  /* 0x000000c000027945 */ /* 0x000fe20003800000 */
[----:B0-----:R-:W-:-:S11]  /*71b0*/  IADD3 R44, R90, 0x1, RZ ;  /* 0x000000015a2c7810 */ /* 0x001fd60007ffe0ff */
        /* <DEDUP_REMOVED lines=9> */
.L_x_1461:
[----:B------:R-:W-:-:S07]  /*7250*/  MOV R64, R72 ;  /* 0x0000004800407202 */ /* 0x000fce0000000f00 */
.L_x_1462:
[----:B------:R-:W-:Y:S05]  /*7260*/  BSYNC B2 ;  /* 0x0000000000027941 */ /* 0x000fea0003800000 */
.L_x_1460:
        /* <DEDUP_REMOVED lines=16> */
.L_x_1466:
[----:B------:R-:W-:Y:S05]  /*7370*/  BSYNC B3 ;  /* 0x0000000000037941 */ /* 0x000fea0003800000 */
.L_x_1465:
        /* <DEDUP_REMOVED lines=8> */
[----:B-1----:R-:W-:Y:S01]  /*7400*/  IMAD.WIDE.U32 R78, R47, -0x2daee0ad, RZ ;  /* 0xd2511f532f4e7825 */ /* 0x002fe200078e00ff */
        /* <DEDUP_REMOVED lines=34> */
.L_x_1464:
[----:B------:R-:W-:Y:S05]  /*7630*/  BSYNC B2 ;  /* 0x0000000000027941 */ /* 0x000fea0003800000 */
.L_x_1463:
        /* <DEDUP_REMOVED lines=8> */
[----:B-1----:R-:W-:Y:S02]  /*76c0*/  FSEL R93, R47, RZ, !P4 ;  /* 0x000000ff2f5d7208 */ /* 0x002fe40006000000 */
[----:B------:R-:W-:-:S03]  /*76d0*/  SEL R64, RZ, 0x1, P4 ;  /* 0x00000001ff407807 */ /* 0x000fc60002000000 */
[----:B------:R-:W-:-:S07]  /*76e0*/  @P0 FADD.FTZ R93, R46, R93 ;  /* 0x0000005d2e5d0221 */ /* 0x000fce0000010000 */
.L_x_1459:
[----:B------:R-:W-:Y:S05]  /*76f0*/  BSYNC B1 ;  /* 0x0000000000017941 */ /* 0x000fea0003800000 */
.L_x_1457:
        /* <DEDUP_REMOVED lines=9> */
.L_x_1468:
        /* <DEDUP_REMOVED lines=12> */
.L_x_1471:
[----:B------:R-:W-:-:S07]  /*7850*/  IMAD.MOV.U32 R65, RZ, RZ, R72 ;  /* 0x000000ffff417224 */ /* 0x000fce00078e0048 */
.L_x_1472:
[----:B------:R-:W-:Y:S05]  /*7860*/  BSYNC B2 ;  /* 0x0000000000027941 */ /* 0x000fea0003800000 */
.L_x_1470:
        /* <DEDUP_REMOVED lines=16> */
.L_x_1476:
[----:B------:R-:W-:Y:S05]  /*7970*/  BSYNC B3 ;  /* 0x0000000000037941 */ /* 0x000fea0003800000 */
.L_x_1475:
        /* <DEDUP_REMOVED lines=43> */
.L_x_1474:
[----:B------:R-:W-:Y:S05]  /*7c30*/  BSYNC B2 ;  /* 0x0000000000027941 */ /* 0x000fea0003800000 */
.L_x_1473:
        /* <DEDUP_REMOVED lines=13> */
.L_x_1469:
[----:B------:R-:W-:Y:S05]  /*7d10*/  BSYNC B1 ;  /* 0x0000000000017941 */ /* 0x000fea0003800000 */
.L_x_1467:
        /* <DEDUP_REMOVED lines=8> */
.L_x_1478:
        /* <DEDUP_REMOVED lines=12> */
.L_x_1481:
[----:B------:R-:W-:-:S07]  /*7e60*/  MOV R66, R72 ;  /* 0x0000004800427202 */ /* 0x000fce0000000f00 */
.L_x_1482:
[----:B------:R-:W-:Y:S05]  /*7e70*/  BSYNC B2 ;  /* 0x0000000000027941 */ /* 0x000fea0003800000 */
.L_x_1480:
        /* <DEDUP_REMOVED lines=16> */
.L_x_1486:
[----:B------:R-:W-:Y:S05]  /*7f80*/  BSYNC B3 ;  /* 0x0000000000037941 */ /* 0x000fea0003800000 */
.L_x_1485:
        /* <DEDUP_REMOVED lines=43> */
.L_x_1484:
[----:B------:R-:W-:Y:S05]  /*8240*/  BSYNC B2 ;  /* 0x0000000000027941 */ /* 0x000fea0003800000 */
.L_x_1483:
        /* <DEDUP_REMOVED lines=11> */
.L_x_1479:
[----:B------:R-:W-:Y:S05]  /*8300*/  BSYNC B1 ;  /* 0x0000000000017941 */ /* 0x000fea0003800000 */
.L_x_1477:
        /* <DEDUP_REMOVED lines=9> */
.L_x_1488:
        /* <DEDUP_REMOVED lines=12> */
.L_x_1491:
[----:B------:R-:W-:-:S07]  /*8460*/  IMAD.MOV.U32 R67, RZ, RZ, R72 ;  /* 0x000000ffff437224 */ /* 0x000fce00078e0048 */
.L_x_1492:
[----:B------:R-:W-:Y:S05]  /*8470*/  BSYNC B2 ;  /* 0x0000000000027941 */ /* 0x000fea0003800000 */
.L_x_1490:
        /* <DEDUP_REMOVED lines=16> */
.L_x_1496:
[----:B------:R-:W-:Y:S05]  /*8580*/  BSYNC B3 ;  /* 0x0000000000037941 */ /* 0x000fea0003800000 */
.L_x_1495:
        /* <DEDUP_REMOVED lines=43> */
.L_x_1494:
[----:B------:R-:W-:Y:S05]  /*8840*/  BSYNC B2 ;  /* 0x0000000000027941 */ /* 0x000fea0003800000 */
.L_x_1493:
        /* <DEDUP_REMOVED lines=13> */
.L_x_1489:
[----:B------:R-:W-:Y:S05]  /*8920*/  BSYNC B1 ;  /* 0x0000000000017941 */ /* 0x000fea0003800000 */
.L_x_1487:
        /* <DEDUP_REMOVED lines=8> */
.L_x_1498:
        /* <DEDUP_REMOVED lines=12> */
.L_x_1501:
[----:B------:R-:W-:-:S07]  /*8a70*/  MOV R68, R72 ;  /* 0x0000004800447202 */ /* 0x000fce0000000f00 */
.L_x_1502:
[----:B------:R-:W-:Y:S05]  /*8a80*/  BSYNC B2 ;  /* 0x0000000000027941 */ /* 0x000fea0003800000 */
.L_x_1500:
        /* <DEDUP_REMOVED lines=16> */
.L_x_1506:
[----:B------:R-:W-:Y:S05]  /*8b90*/  BSYNC B3 ;  /* 0x0000000000037941 */ /* 0x000fea0003800000 */
.L_x_1505:
        /* <DEDUP_REMOVED lines=43> */
.L_x_1504:
[----:B------:R-:W-:Y:S05]  /*8e50*/  BSYNC B2 ;  /* 0x0000000000027941 */ /* 0x000fea0003800000 */
.L_x_1503:
        /* <DEDUP_REMOVED lines=11> */
.L_x_1499:
[----:B------:R-:W-:Y:S05]  /*8f10*/  BSYNC B1 ;  /* 0x0000000000017941 */ /* 0x000fea0003800000 */
.L_x_1497:
        /* <DEDUP_REMOVED lines=9> */
.L_x_1508:
        /* <DEDUP_REMOVED lines=12> */
.L_x_1511:
[----:B------:R-:W-:-:S07]  /*9070*/  IMAD.MOV.U32 R69, RZ, RZ, R72 ;  /* 0x000000ffff457224 */ /* 0x000fce00078e0048 */
.L_x_1512:
[----:B------:R-:W-:Y:S05]  /*9080*/  BSYNC B2 ;  /* 0x0000000000027941 */ /* 0x000fea0003800000 */
.L_x_1510:
        /* <DEDUP_REMOVED lines=16> */
.L_x_1516:
[----:B------:R-:W-:Y:S05]  /*9190*/  BSYNC B3 ;  /* 0x0000000000037941 */ /* 0x000fea0003800000 */
.L_x_1515:
        /* <DEDUP_REMOVED lines=43> */
.L_x_1514:
[----:B------:R-:W-:Y:S05]  /*9450*/  BSYNC B2 ;  /* 0x0000000000027941 */ /* 0x000fea0003800000 */
.L_x_1513:
        /* <DEDUP_REMOVED lines=13> */
.L_x_1509:
[----:B------:R-:W-:Y:S05]  /*9530*/  BSYNC B1 ;  /* 0x0000000000017941 */ /* 0x000fea0003800000 */
.L_x_1507:
        /* <DEDUP_REMOVED lines=8> */
.L_x_1518:
        /* <DEDUP_REMOVED lines=12> */
.L_x_1521:
[----:B------:R-:W-:-:S07]  /*9680*/  MOV R78, R72 ;  /* 0x00000048004e7202 */ /* 0x000fce0000000f00 */
.L_x_1522:
[----:B------:R-:W-:Y:S05]  /*9690*/  BSYNC B2 ;  /* 0x0000000000027941 */ /* 0x000fea0003800000 */
.L_x_1520:
        /* <DEDUP_REMOVED lines=16> */
.L_x_1526:
[----:B------:R-:W-:Y:S05]  /*97a0*/  BSYNC B3 ;  /* 0x0000000000037941 */ /* 0x000fea0003800000 */
.L_x_1525:
        /* <DEDUP_REMOVED lines=43> */
.L_x_1524:
[----:B------:R-:W-:Y:S05]  /*9a60*/  BSYNC B2 ;  /* 0x0000000000027941 */ /* 0x000fea0003800000 */
.L_x_1523:
        /* <DEDUP_REMOVED lines=11> */
.L_x_1519:
[----:B------:R-:W-:Y:S05]  /*9b20*/  BSYNC B1 ;  /* 0x0000000000017941 */ /* 0x000fea0003800000 */
.L_x_1517:
        /* <DEDUP_REMOVED lines=9> */
.L_x_1528:
        /* <DEDUP_REMOVED lines=12> */
.L_x_1531:
[----:B------:R-:W-:-:S07]  /*9c80*/  IMAD.MOV.U32 R74, RZ, RZ, R72 ;  /* 0x000000ffff4a7224 */ /* 0x000fce00078e0048 */
.L_x_1532:
[----:B------:R-:W-:Y:S05]  /*9c90*/  BSYNC B2 ;  /* 0x0000000000027941 */ /* 0x000fea0003800000 */
.L_x_1530:
        /* <DEDUP_REMOVED lines=16> */
.L_x_1536:
[----:B------:R-:W-:Y:S05]  /*9da0*/  BSYNC B3 ;  /* 0x0000000000037941 */ /* 0x000fea0003800000 */
.L_x_1535:
        /* <DEDUP_REMOVED lines=43> */
.L_x_1534:
[----:B------:R-:W-:Y:S05]  /*a060*/  BSYNC B2 ;  /* 0x0000000000027941 */ /* 0x000fea0003800000 */
.L_x_1533:
        /* <DEDUP_REMOVED lines=13> */
.L_x_1529:
[----:B------:R-:W-:Y:S05]  /*a140*/  BSYNC B1 ;  /* 0x0000000000017941 */ /* 0x000fea0003800000 */
.L_x_1527:
[----:B------:R-:W-:Y:S01]  /*a150*/  FADD.FTZ R44, RZ, R80 ;  /* 0x00000050ff2c7221 */ /* 0x000fe20000010000 */
[----:B------:R-:W-:Y:S01]  /*a160*/  IMAD.WIDE.U32 R52, R101, 0x10, R52 ;  /* 0x0000001065347825 */ /* 0x000fe200078e0034 */
[----:B------:R-:W-:Y:S01]  /*a170*/  F2FP.BF16.F32.PACK_AB R47, R103, R92 ;  /* 0x0000005c672f723e */ /* 0x000fe200000010ff */
[----:B------:R-:W-:Y:S02]  /*a180*/  BSSY B1, `(.L_x_1537) ;  /* 0x0000031000017945 */ /* 0x000fe40003800000 */
[----:B------:R-:W-:Y:S01]  /*a190*/  FADD.FTZ R44, R44, R75 ;  /* 0x0000004b2c2c7221 */ /* 0x000fe20000010000 */
[----:B------:R-:W-:Y:S02]  /*a1a0*/  F2FP.BF16.F32.PACK_AB R46, R98, R97 ;  /* 0x00000061622e723e */ /* 0x000fe400000010ff */
[----:B------:R-:W-:Y:S01]  /*a1b0*/  LOP3.LUT P0, RZ, R0, 0x1f, RZ, 0xc0, !PT ;  /* 0x0000001f00ff7812 */ /* 0x000fe2000780c0ff */
        /* <DEDUP_REMOVED lines=23> */
[----:B------:R-:W-:Y:S01]  /*a330*/  FADD.FTZ R100, R79, R92 ;  /* 0x0000005c4f647221 */ /* 0x000fe20000010000 */
        /* <DEDUP_REMOVED lines=9> */
[----:B------:R-:W-:Y:S02]  /*a3d0*/  LOP3.LUT R78, R65, 0xff, RZ, 0xc0, !PT ;  /* 0x000000ff414e7812 */ /* 0x000fe400078ec0ff */
[----:B------:R-:W-:Y:S01]  /*a3e0*/  LOP3.LUT R101, R46, 0xff00, R53, 0xf8, !PT ;  /* 0x0000ff002e657812 */ /* 0x000fe200078ef835 */
[----:B------:R-:W-:-:S03]  /*a3f0*/  IMAD.WIDE.U32 R46, R47, 0x1000000, RZ ;  /* 0x010000002f2e7825 */ /* 0x000fc600078e00ff */
[----:B------:R-:W-:Y:S01]  /*a400*/  LOP3.LUT R101, R101, 0xff, R68, 0xf8, !PT ;  /* 0x000000ff65657812 */ /* 0x000fe200078ef844 */
[----:B------:R-:W-:-:S04]  /*a410*/  IMAD.WIDE.U32 R52, R52, 0x10000, RZ ;  /* 0x0001000034347825 */ /* 0x000fc800078e00ff */
[----:B------:R-:W-:Y:S01]  /*a420*/  IMAD.WIDE.U32 R78, R78, 0x100, RZ ;  /* 0x000001004e4e7825 */ /* 0x000fe200078e00ff */
[----:B------:R-:W-:-:S03]  /*a430*/  LOP3.LUT R101, R53, R101, R47, 0xfe, !PT ;  /* 0x0000006535657212 */ /* 0x000fc600078efe2f */
[----:B0-----:R-:W-:Y:S01]  /*a440*/  IMAD.WIDE.U32 R44, R99, 0x8, R44 ;  /* 0x00000008632c7825 */ /* 0x001fe200078e002c */
[----:B------:R-:W-:Y:S02]  /*a450*/  LOP3.LUT R105, R78, R46, R52, 0xfe, !PT ;  /* 0x0000002e4e697212 */ /* 0x000fe400078efe34 */
[----:B------:R-:W-:Y:S02]  /*a460*/  LOP3.LUT R47, R101, R79, RZ, 0xfc, !PT ;  /* 0x0000004f652f7212 */ /* 0x000fe400078efcff */
[----:B------:R-:W-:-:S05]  /*a470*/  LOP3.LUT R46, R105, 0xff, R64, 0xf8, !PT ;  /* 0x000000ff692e7812 */ /* 0x000fca00078ef840 */
[----:B------:R1:W-:Y:S02]  /*a480*/  STG.E.64 desc[UR6][R44.64], R46 ;  /* 0x0000002e2c007986 */ /* 0x0003e4000c101b06 */
.L_x_1538:
[----:B------:R-:W-:Y:S05]  /*a490*/  BSYNC B1 ;  /* 0x0000000000017941 */ /* 0x000fea0003800000 */
.L_x_1537:
[----:B------:R-:W-:Y:S01]  /*a4a0*/  UMOV UR32, 0xffffffff ;  /* 0xffffffff00207882 */ /* 0x000fe20000000000 */
[----:B------:R-:W-:Y:S02]  /*a4b0*/  FADD.FTZ R100, R100, R103 ;  /* 0x0000006764647221 */ /* 0x000fe40000010000 */
[----:B------:R-:W-:Y:S05]  /*a4c0*/  BRA.DIV UR32, `(.L_x_1539) ;  /* 0x0000000e20947947 */ /* 0x000fea000b800000 */
[----:B01----:R-:W0:Y:S01]  /*a4d0*/  SHFL.BFLY PT, R45, R100, 0x1, 0x1f ;  /* 0x0c201f00642d7f89 */ /* 0x003e2200000e0000 */
        /* <DEDUP_REMOVED lines=68> */
.L_x_1554:
        /* <DEDUP_REMOVED lines=17> */
[----:B------:R-:W-:Y:S01]  /*aa30*/  FSEL R53, R53, RZ, !P1 ;  /* 0x000000ff35357208 */ /* 0x000fe20004800000 */
[----:B------:R-:W-:-:S04]  /*aa40*/  VIADD R44, R81, 0xffffffff ;  /* 0xffffffff512c7836 */ /* 0x000fc80000000000 */
[C---:B------:R-:W-:Y:S01]  /*aa50*/  FADD.FTZ R48, -R53.reuse, R48 ;  /* 0x0000003035307221 */ /* 0x040fe20000010100 */
[C---:B------:R-:W-:Y:S01]  /*aa60*/  FADD.FTZ R46, -R53.reuse, R55 ;  /* 0x00000037352e7221 */ /* 0x040fe20000010100 */
[C---:B0-----:R-:W-:Y:S01]  /*aa70*/  FADD.FTZ R78, -R53.reuse, R49 ;  /* 0x00000031354e7221 */ /* 0x041fe20000010100 */
[----:B------:R-:W-:Y:S01]  /*aa80*/  FADD.FTZ R52, -R53, R51 ;  /* 0x0000003335347221 */ /* 0x000fe20000010100 */
[----:B------:R-:W-:Y:S01]  /*aa90*/  PRMT R55, R35, 0x7632, R55 ;  /* 0x0000763223377816 */ /* 0x000fe20000000037 */
[----:B------:R-:W-:Y:S02]  /*aaa0*/  IMAD R83, R44, R83, RZ ;  /* 0x000000532c537224 */ /* 0x000fe400078e02ff */
[C---:B------:R-:W-:Y:S01]  /*aab0*/  FADD.FTZ R80, -R53.reuse, R80 ;  /* 0x0000005035507221 */ /* 0x040fe20000010100 */
[C---:B------:R-:W-:Y:S01]  /*aac0*/  FADD.FTZ R108, -R53.reuse, R84 ;  /* 0x00000054356c7221 */ /* 0x040fe20000010100 */
[C---:B------:R-:W-:Y:S01]  /*aad0*/  FADD.FTZ R120, -R53.reuse, R96 ;  /* 0x0000006035787221 */ /* 0x040fe20000010100 */
[C---:B------:R-:W-:Y:S01]  /*aae0*/  FADD.FTZ R44, -R53.reuse, R75 ;  /* 0x0000004b352c7221 */ /* 0x040fe20000010100 */
[C---:B------:R-:W-:Y:S01]  /*aaf0*/  FADD.FTZ R54, -R53.reuse, R54 ;  /* 0x0000003635367221 */ /* 0x040fe20000010100 */
[C---:B------:R-:W-:Y:S01]  /*ab00*/  FADD.FTZ R50, -R53.reuse, R50 ;  /* 0x0000003235327221 */ /* 0x040fe20000010100 */
[----:B------:R-:W-:Y:S01]  /*ab10*/  FADD.FTZ R86, -R53, R86 ;  /* 0x0000005635567221 */ /* 0x000fe20000010100 */
[----:B------:R-:W-:Y:S01]  /*ab20*/  SHF.L.U32 R84, R35, 0x10, RZ ;  /* 0x0000001023547819 */ /* 0x000fe200000006ff */
[----:B------:R-:W-:Y:S01]  /*ab30*/  FMUL.FTZ R96, R79, R48 ;  /* 0x000000304f607220 */ /* 0x000fe20000410000 */
        /* <DEDUP_REMOVED lines=14> */
[C---:B------:R-:W-:Y:S01]  /*ac20*/  PRMT R48, R34.reuse, 0x7632, R48 ;  /* 0x0000763222307816 */ /* 0x040fe20000000030 */
[C---:B------:R-:W-:Y:S01]  /*ac30*/  FMUL.FTZ R94, R79.reuse, R52 ;  /* 0x000000344f5e7220 */ /* 0x040fe20000410000 */
[----:B------:R-:W-:Y:S01]  /*ac40*/  FMUL.FTZ R82, R79, R80 ;  /* 0x000000504f527220 */ /* 0x000fe20000410000 */
[----:B------:R-:W-:Y:S01]  /*ac50*/  IMAD.U32 R85, R55, 0x10000, RZ ;  /* 0x0001000037557824 */ /* 0x000fe200078e00ff */
[----:B------:R-:W-:Y:S01]  /*ac60*/  PRMT R52, R33, 0x7632, R52 ;  /* 0x0000763221347816 */ /* 0x000fe20000000034 */
[C---:B------:R-:W-:Y:S01]  /*ac70*/  FMUL.FTZ R87, R79.reuse, R44 ;  /* 0x0000002c4f577220 */ /* 0x040fe20000410000 */
[C---:B------:R-:W-:Y:S01]  /*ac80*/  FMUL.FTZ R75, R79.reuse, R46 ;  /* 0x0000002e4f4b7220 */ /* 0x040fe20000410000 */
[C---:B------:R-:W-:Y:S01]  /*ac90*/  FMUL.FTZ R88, R79.reuse, R54 ;  /* 0x000000364f587220 */ /* 0x040fe20000410000 */
[C---:B------:R-:W-:Y:S01]  /*aca0*/  FMUL.FTZ R89, R79.reuse, R50 ;  /* 0x000000324f597220 */ /* 0x040fe20000410000 */
[C---:B------:R-:W-:Y:S01]  /*acb0*/  FMUL.FTZ R80, R79.reuse, R86 ;  /* 0x000000564f507220 */ /* 0x040fe20000410000 */
[----:B------:R-:W-:Y:S01]  /*acc0*/  SHF.L.U32 R55, R34, 0x10, RZ ;  /* 0x0000001022377819 */ /* 0x000fe200000006ff */
        /* <DEDUP_REMOVED lines=16> */
[----:B------:R-:W-:Y:S01]  /*add0*/  IMAD.U32 R79, R48, 0x10000, RZ ;  /* 0x00010000304f7824 */ /* 0x000fe200078e00ff */
[----:B------:R-:W-:Y:S01]  /*ade0*/  SHF.L.U32 R84, R33, 0x10, RZ ;  /* 0x0000001021547819 */ /* 0x000fe200000006ff */
[----:B------:R-:W-:Y:S01]  /*adf0*/  FFMA.FTZ R48, R96, R85, R23 ;  /* 0x0000005560307223 */ /* 0x000fe20000010017 */
[----:B------:R-:W-:-:S02]  /*ae00*/  IMAD.U32 R85, R52, 0x10000, RZ ;  /* 0x0001000034557824 */ /* 0x000fc400078e00ff */
[----:B------:R-:W-:Y:S01]  /*ae10*/  FFMA.FTZ R52, R94, R55, R5 ;  /* 0x000000375e347223 */ /* 0x000fe20000010005 */
[----:B------:R-:W-:Y:S01]  /*ae20*/  FFMA.FTZ R55, R89, R79, R22 ;  /* 0x0000004f59377223 */ /* 0x000fe20000010016 */
[----:B------:R-:W-:Y:S01]  /*ae30*/  PRMT R79, R32, 0x7632, R79 ;  /* 0x00007632204f7816 */ /* 0x000fe2000000004f */
[----:B------:R-:W-:Y:S01]  /*ae40*/  FFMA.FTZ R75, R75, R84, R4 ;  /* 0x000000544b4b7223 */ /* 0x000fe20000010004 */
[----:B------:R-:W-:Y:S01]  /*ae50*/  FFMA.FTZ R84, R88, R85, R21 ;  /* 0x0000005558547223 */ /* 0x000fe20000010015 */
[----:B------:R-:W-:Y:S02]  /*ae60*/  SHF.L.U32 R85, R32, 0x10, RZ ;  /* 0x0000001020557819 */ /* 0x000fe400000006ff */
[----:B------:R-:W-:Y:S01]  /*ae70*/  SHF.R.S32.HI R94, RZ, 0x1f, R83 ;  /* 0x0000001fff5e7819 */ /* 0x000fe20000011453 */
[----:B------:R-:W-:Y:S01]  /*ae80*/  IMAD.U32 R79, R79, 0x10000, RZ ;  /* 0x000100004f4f7824 */ /* 0x000fe200078e00ff */
[C---:B------:R-:W-:Y:S01]  /*ae90*/  PRMT R89, R31.reuse, 0x7632, R89 ;  /* 0x000076321f597816 */ /* 0x040fe20000000059 */
[----:B------:R-:W-:Y:S01]  /*aea0*/  FFMA.FTZ R85, R82, R85, R3 ;  /* 0x0000005552557223 */ /* 0x000fe20000010003 */
[----:B------:R-:W-:Y:S01]  /*aeb0*/  SHF.L.U32 R93, R31, 0x10, RZ ;  /* 0x000000101f5d7819 */ /* 0x000fe200000006ff */
[----:B------:R-:W-:Y:S01]  /*aec0*/  FFMA.FTZ R88, R87, R79, R20 ;  /* 0x0000004f57587223 */ /* 0x000fe20000010014 */
[----:B------:R-:W-:Y:S01]  /*aed0*/  LEA.HI R82, R94, R83, RZ, 0x3 ;  /* 0x000000535e527211 */ /* 0x000fe200078f18ff */
[----:B------:R-:W-:Y:S01]  /*aee0*/  IMAD.U32 R94, R89, 0x10000, RZ ;  /* 0x00010000595e7824 */ /* 0x000fe200078e00ff */
[----:B------:R-:W-:Y:S01]  /*aef0*/  PRMT R83, R30, 0x7632, R83 ;  /* 0x000076321e537816 */ /* 0x000fe20000000053 */
[----:B------:R-:W-:Y:S01]  /*af00*/  FFMA.FTZ R87, R91, R93, R10 ;  /* 0x0000005d5b577223 */ /* 0x000fe2000001000a */
[----:B------:R-:W-:Y:S01]  /*af10*/  PRMT R79, R29, 0x7632, R79 ;  /* 0x000076321d4f7816 */ /* 0x000fe2000000004f */
[----:B------:R-:W-:Y:S01]  /*af20*/  FFMA.FTZ R92, R92, R94, R59 ;  /* 0x0000005e5c5c7223 */ /* 0x000fe2000001003b */
[----:B------:R-:W-:Y:S01]  /*af30*/  SHF.L.U32 R89, R30, 0x10, RZ ;  /* 0x000000101e597819 */ /* 0x000fe200000006ff */
[----:B------:R-:W-:Y:S01]  /*af40*/  IMAD.U32 R93, R83, 0x10000, RZ ;  /* 0x00010000535d7824 */ /* 0x000fe200078e00ff */
[----:B------:R-:W-:Y:S01]  /*af50*/  SHF.L.U32 R83, R29, 0x10, RZ ;  /* 0x000000101d537819 */ /* 0x000fe200000006ff */
[----:B------:R-:W-:Y:S01]  /*af60*/  IMAD.U32 R79, R79, 0x10000, RZ ;  /* 0x000100004f4f7824 */ /* 0x000fe200078e00ff */
[----:B------:R-:W-:Y:S01]  /*af70*/  SHF.L.U32 R91, R28, 0x10, RZ ;  /* 0x000000101c5b7819 */ /* 0x000fe200000006ff */
[----:B------:R-:W-:Y:S01]  /*af80*/  FFMA.FTZ R86, R86, R89, R9 ;  /* 0x0000005956567223 */ /* 0x000fe20000010009 */
[----:B------:R-:W-:Y:S01]  /*af90*/  FFMA.FTZ R89, R81, R93, R58 ;  /* 0x0000005d51597223 */ /* 0x000fe2000001003a */
[----:B------:R-:W-:Y:S01]  /*afa0*/  FFMA.FTZ R94, R80, R79, R57 ;  /* 0x0000004f505e7223 */ /* 0x000fe20000010039 */
[----:B------:R-:W-:Y:S01]  /*afb0*/  FFMA.FTZ R77, R77, R83, R8 ;  /* 0x000000534d4d7223 */ /* 0x000fe20000010008 */
[----:B------:R-:W0:Y:S01]  /*afc0*/  LDC.64 R80, c[0x0][0x2b8] ;  /* 0x0000ae00ff507b82 */ /* 0x000e220000000a00 */
[----:B------:R-:W-:Y:S01]  /*afd0*/  PRMT R79, R28, 0x7632, R79 ;  /* 0x000076321c4f7816 */ /* 0x000fe2000000004f */
[----:B------:R-:W-:Y:S01]  /*afe0*/  FFMA.FTZ R91, R78, R91, R7 ;  /* 0x0000005b4e5b7223 */ /* 0x000fe20000010007 */
[C---:B------:R-:W-:Y:S01]  /*aff0*/  PRMT R83, R27.reuse, 0x7632, R83 ;  /* 0x000076321b537816 */ /* 0x040fe20000000053 */
[----:B------:R-:W-:Y:S01]  /*b000*/  IMAD.U32 R93, R27, 0x10000, RZ ;  /* 0x000100001b5d7824 */ /* 0x000fe200078e00ff */
[----:B------:R-:W-:-:S02]  /*b010*/  SHF.L.U32 R79, R79, 0x10, RZ ;  /* 0x000000104f4f7819 */ /* 0x000fc400000006ff */
[C---:B------:R-:W-:Y:S01]  /*b020*/  PRMT R78, R26.reuse, 0x7632, R78 ;  /* 0x000076321a4e7816 */ /* 0x040fe2000000004e */
[----:B------:R-:W-:Y:S01]  /*b030*/  IMAD.U32 R95, R83, 0x10000, RZ ;  /* 0x00010000535f7824 */ /* 0x000fe200078e00ff */
[----:B------:R-:W-:Y:S01]  /*b040*/  SHF.L.U32 R83, R26, 0x10, RZ ;  /* 0x000000101a537819 */ /* 0x000fe200000006ff */
[----:B------:R-:W-:Y:S01]  /*b050*/  FFMA.FTZ R96, R19, R79, R56 ;  /* 0x0000004f13607223 */ /* 0x000fe20000010038 */
[----:B------:R-:W-:Y:S01]  /*b060*/  FFMA.FTZ R97, R51, R93, R14 ;  /* 0x0000005d33617223 */ /* 0x000fe2000001000e */
[----:B------:R-:W-:Y:S02]  /*b070*/  IMAD.U32 R78, R78, 0x10000, RZ ;  /* 0x000100004e4e7824 */ /* 0x000fe400078e00ff */
[----:B------:R-:W-:Y:S01]  /*b080*/  FFMA.FTZ R104, R54, R95, R63 ;  /* 0x0000005f36687223 */ /* 0x000fe2000001003f */
[----:B------:R-:W-:Y:S01]  /*b090*/  PRMT R51, R25, 0x7632, R51 ;  /* 0x0000763219337816 */ /* 0x000fe20000000033 */
[----:B------:R-:W-:Y:S01]  /*b0a0*/  FFMA.FTZ R95, R50, R83, R13 ;  /* 0x00000053325f7223 */ /* 0x000fe2000001000d */
[----:B------:R-:W-:Y:S01]  /*b0b0*/  LOP3.LUT R19, R0, 0x1f, RZ, 0xc0, !PT ;  /* 0x0000001f00137812 */ /* 0x000fe200078ec0ff */
[----:B------:R-:W-:Y:S01]  /*b0c0*/  FFMA.FTZ R102, R53, R78, R62 ;  /* 0x0000004e35667223 */ /* 0x000fe2000001003e */
[----:B------:R-:W-:Y:S01]  /*b0d0*/  PRMT R50, R24, 0x7632, R50 ;  /* 0x0000763218327816 */ /* 0x000fe20000000032 */
[----:B------:R-:W-:Y:S01]  /*b0e0*/  IMAD.U32 R78, R51, 0x10000, RZ ;  /* 0x00010000334e7824 */ /* 0x000fe200078e00ff */
[----:B------:R-:W-:-:S02]  /*b0f0*/  SHF.L.U32 R54, R25, 0x10, RZ ;  /* 0x0000001019367819 */ /* 0x000fc400000006ff */
[----:B------:R-:W-:Y:S01]  /*b100*/  LEA.HI.SX32 R83, R82, R19, 0x1d ;  /* 0x0000001352537211 */ /* 0x000fe200078feaff */
[----:B------:R-:W-:Y:S01]  /*b110*/  IMAD.U32 R50, R50, 0x10000, RZ ;  /* 0x0001000032327824 */ /* 0x000fe200078e00ff */
[----:B------:R-:W-:Y:S01]  /*b120*/  SHF.L.U32 R51, R24, 0x10, RZ ;  /* 0x0000001018337819 */ /* 0x000fe200000006ff */
[----:B------:R-:W-:Y:S01]  /*b130*/  FFMA.FTZ R53, R49, R54, R12 ;  /* 0x0000003631357223 */ /* 0x000fe2000001000c */
[C---:B------:R-:W-:Y:S01]  /*b140*/  IADD3 R79, R83.reuse, 0x20, RZ ;  /* 0x00000020534f7810 */ /* 0x040fe20007ffe0ff */
[----:B------:R-:W-:Y:S02]  /*b150*/  VIADD R49, R83, 0x40 ;  /* 0x0000004053317836 */ /* 0x000fe40000000000 */
[----:B------:R-:W-:Y:S01]  /*b160*/  FFMA.FTZ R100, R46, R78, R61 ;  /* 0x0000004e2e647223 */ /* 0x000fe2000001003d */
[----:B------:R-:W-:Y:S01]  /*b170*/  FFMA.FTZ R93, R44, R51, R11 ;  /* 0x000000332c5d7223 */ /* 0x000fe2000001000b */
[----:B------:R-:W-:Y:S01]  /*b180*/  FFMA.FTZ R98, R45, R50, R60 ;  /* 0x000000322d627223 */ /* 0x000fe2000001003c */
[----:B0-----:R-:W-:Y:S01]  /*b190*/  IMAD.WIDE.U32 R82, R83, 0x10, R80 ;  /* 0x0000001053527825 */ /* 0x001fe200078e0050 */
[----:B------:R-:W-:-:S02]  /*b1a0*/  F2FP.BF16.F32.PACK_AB R47, R48, R47 ;  /* 0x0000002f302f723e */ /* 0x000fc400000010ff */
[----:B------:R-:W-:Y:S01]  /*b1b0*/  F2FP.BF16.F32.PACK_AB R46, R55, R52 ;  /* 0x00000034372e723e */ /* 0x000fe200000010ff */
[--C-:B------:R-:W-:Y:S01]  /*b1c0*/  IMAD.WIDE.U32 R78, R79, 0x10, R80.reuse ;  /* 0x000000104f4e7825 */ /* 0x100fe200078e0050 */
[----:B------:R-:W-:Y:S02]  /*b1d0*/  F2FP.BF16.F32.PACK_AB R45, R84, R75 ;  /* 0x0000004b542d723e */ /* 0x000fe400000010ff */
[----:B------:R-:W-:Y:S01]  /*b1e0*/  F2FP.BF16.F32.PACK_AB R44, R88, R85 ;  /* 0x00000055582c723e */ /* 0x000fe200000010ff */
[----:B------:R-:W-:Y:S01]  /*b1f0*/  IMAD.WIDE.U32 R80, R49, 0x10, R80 ;  /* 0x0000001031507825 */ /* 0x000fe200078e0050 */
[----:B------:R-:W-:Y:S02]  /*b200*/  F2FP.BF16.F32.PACK_AB R51, R92, R87 ;  /* 0x000000575c33723e */ /* 0x000fe400000010ff */
[----:B------:R-:W-:Y:S01]  /*b210*/  F2FP.BF16.F32.PACK_AB R50, R89, R86 ;  /* 0x000000565932723e */ /* 0x000fe200000010ff */
[----:B------:R1:W-:Y:S01]  /*b220*/  STG.E.128 desc[UR6][R82.64], R44 ;  /* 0x0000002c52007986 */ /* 0x0003e2000c101d06 */
[----:B------:R-:W-:-:S02]  /*b230*/  F2FP.BF16.F32.PACK_AB R49, R94, R77 ;  /* 0x0000004d5e31723e */ /* 0x000fc400000010ff */
[----:B------:R-:W-:Y:S02]  /*b240*/  F2FP.BF16.F32.PACK_AB R48, R96, R91 ;  /* 0x0000005b6030723e */ /* 0x000fe400000010ff */
[----:B------:R-:W-:Y:S02]  /*b250*/  F2FP.BF16.F32.PACK_AB R55, R104, R97 ;  /* 0x000000616837723e */ /* 0x000fe400000010ff */
[----:B------:R-:W-:Y:S01]  /*b260*/  F2FP.BF16.F32.PACK_AB R54, R102, R95 ;  /* 0x0000005f6636723e */ /* 0x000fe200000010ff */
[----:B------:R1:W-:Y:S01]  /*b270*/  STG.E.128 desc[UR6][R78.64], R48 ;  /* 0x000000304e007986 */ /* 0x0003e2000c101d06 */
[----:B------:R-:W-:Y:S02]  /*b280*/  F2FP.BF16.F32.PACK_AB R53, R100, R53 ;  /* 0x000000356435723e */ /* 0x000fe400000010ff */
[----:B------:R-:W-:-:S05]  /*b290*/  F2FP.BF16.F32.PACK_AB R52, R98, R93 ;  /* 0x0000005d6234723e */ /* 0x000fca00000010ff */
[----:B------:R1:W-:Y:S02]  /*b2a0*/  STG.E.128 desc[UR6][R80.64], R52 ;  /* 0x0000003450007986 */ /* 0x0003e4000c101d06 */
.L_x_1541:
[----:B------:R-:W-:Y:S05]  /*b2b0*/  BSYNC B1 ;  /* 0x0000000000017941 */ /* 0x000fea0003800000 */
.L_x_1540:
[----:B-1----:R-:W1:Y:S02]  /*b2c0*/  LDC.64 R44, c[0x0][0x210] ;  /* 0x00008400ff2c7b82 */ /* 0x002e640000000a00 */
[----:B-1----:R-:W-:-:S04]  /*b2d0*/  LEA R2, R44, R2, 0x2 ;  /* 0x000000022c027211 */ /* 0x002fc800078e10ff */
[----:B------:R-:W-:-:S13]  /*b2e0*/  ISETP.GE.AND P0, PT, R2, R45, PT ;  /* 0x0000002d0200720c */ /* 0x000fda0003f06270 */
[----:B------:R-:W-:Y:S05]  /*b2f0*/  @!P0 BRA `(.L_x_1542) ;  /* 0xffffff5400c48947 */ /* 0x000fea000383ffff */
[----:B------:R-:W-:Y:S05]  /*b300*/  BSYNC B0 ;  /* 0x0000000000007941 */ /* 0x000fea0003800000 */
.L_x_1292:
[----:B------:R-:W-:Y:S05]  /*b310*/  EXIT ;  /* 0x000000000000794d */ /* 0x000fea0003800000 */
.L_x_1539:
[----:B------:R-:W-:Y:S01]  /*b320*/  HFMA2.MMA R102, -RZ, RZ, 0, 1.847743988037109375e-06 ;  /* 0x0000001fff667435 */ /* 0x000fe200000001ff */
[----:B------:R-:W-:Y:S01]  /*b330*/  BSSY B1, `(.L_x_1543) ;  /* 0x0000006000017945 */ /* 0x000fe20003800000 */
[----:B------:R-:W-:Y:S02]  /*b340*/  IMAD.MOV.U32 R101, RZ, RZ, 0x1 ;  /* 0x00000001ff657424 */ /* 0x000fe400078e00ff */
[----:B------:R-:W-:-:S07]  /*b350*/  IMAD.MOV.U32 R99, RZ, RZ, -0x1 ;  /* 0xffffffffff637424 */ /* 0x000fce00078e00ff */
[----:B01---5:R-:W-:Y:S05]  /*b360*/  WARPSYNC.COLLECTIVE R99, `(.L_x_1544) ;  /* 0x0000000063087348 */ /* 0x023fea0003c00000 */
[----:B------:R2:W3:Y:S02]  /*b370*/  SHFL.BFLY P2, R79, R100, R101, R102 ;  /* 0x0c000065644f7389 */ /* 0x0004e40000040066 */
[----:B0123-5:R-:W-:Y:S01]  /*b380*/  ENDCOLLECTIVE ;  /* 0x000000000000791b */ /* 0x02ffe20003800000 */
.L_x_1544:
[----:B------:R-:W-:Y:S05]  /*b390*/  BSYNC B1 ;  /* 0x0000000000017941 */ /* 0x000fea0003800000 */
.L_x_1543:
[----:B------:R-:W-:Y:S01]  /*b3a0*/  MOV R45, R79 ;  /* 0x0000004f002d7202 */ /* 0x000fe20000000f00 */
[----:B------:R-:W-:Y:S01]  /*b3b0*/  HFMA2.MMA R101, -RZ, RZ, 0, 1.1920928955078125e-07 ;  /* 0x00000002ff657435 */ /* 0x000fe200000001ff */
[----:B------:R-:W-:Y:S01]  /*b3c0*/  IMAD.MOV.U32 R102, RZ, RZ, 0x1f ;  /* 0x0000001fff667424 */ /* 0x000fe200078e00ff */
[----:B------:R-:W-:Y:S01]  /*b3d0*/  MOV R99, 0xffffffff ;  /* 0xffffffff00637802 */ /* 0x000fe20000000f00 */
[----:B------:R-:W0:Y:S01]  /*b3e0*/  LDC R52, c[0x0][0x290] ;  /* 0x0000a400ff347b82 */ /* 0x000e220000000800 */
[----:B------:R-:W-:-:S04]  /*b3f0*/  FADD.FTZ R45, R100, R45 ;  /* 0x0000002d642d7221 */ /* 0x000fc80000010000 */
[----:B------:R-:W-:-:S07]  /*b400*/  IMAD.MOV.U32 R100, RZ, RZ, R45 ;  /* 0x000000ffff647224 */ /* 0x000fce00078e002d */
[----:B0-----:R-:W-:Y:S05]  /*b410*/  WARPSYNC.COLLECTIVE R99, `(.L_x_1545) ;  /* 0x0000000063087348 */ /* 0x001fea0003c00000 */
[----:B------:R1:W2:Y:S02]  /*b420*/  SHFL.BFLY P2, R79, R100, R101, R102 ;  /* 0x0c000065644f7389 */ /* 0x0002a40000040066 */
[----:B012---:R-:W-:Y:S01]  /*b430*/  ENDCOLLECTIVE ;  /* 0x000000000000791b */ /* 0x007fe20003800000 */
.L_x_1545:
[----:B------:R-:W-:Y:S02]  /*b440*/  IMAD.MOV.U32 R101, RZ, RZ, 0x4 ;  /* 0x00000004ff657424 */ /* 0x000fe400078e00ff */
[----:B------:R-:W-:-:S04]  /*b450*/  IMAD.MOV.U32 R44, RZ, RZ, R79 ;  /* 0x000000ffff2c7224 */ /* 0x000fc800078e004f */
[----:B------:R-:W-:-:S05]  /*b460*/  FADD.FTZ R46, R45, R44 ;  /* 0x0000002c2d2e7221 */ /* 0x000fca0000010000 */
[----:B------:R-:W-:-:S07]  /*b470*/  MOV R100, R46 ;  /* 0x0000002e00647202 */ /* 0x000fce0000000f00 */
[----:B------:R-:W-:Y:S05]  /*b480*/  WARPSYNC.COLLECTIVE R99, `(.L_x_1546) ;  /* 0x0000000063087348 */ /* 0x000fea0003c00000 */
[----:B------:R0:W1:Y:S02]  /*b490*/  SHFL.BFLY P2, R79, R100, R101, R102 ;  /* 0x0c000065644f7389 */ /* 0x0000640000040066 */
[----:B01----:R-:W-:Y:S01]  /*b4a0*/  ENDCOLLECTIVE ;  /* 0x000000000000791b */ /* 0x003fe20003800000 */
.L_x_1546:
[----:B------:R-:W-:Y:S01]  /*b4b0*/  HFMA2.MMA R101, -RZ, RZ, 0, 4.76837158203125e-07 ;  /* 0x00000008ff657435 */ /* 0x000fe200000001ff */
[----:B------:R-:W-:-:S05]  /*b4c0*/  MOV R47, R79 ;  /* 0x0000004f002f7202 */ /* 0x000fca0000000f00 */
[----:B------:R-:W-:-:S04]  /*b4d0*/  FADD.FTZ R47, R46, R47 ;  /* 0x0000002f2e2f7221 */ /* 0x000fc80000010000 */
[----:B------:R-:W-:-:S07]  /*b4e0*/  IMAD.MOV.U32 R100, RZ, RZ, R47 ;  /* 0x000000ffff647224 */ /* 0x000fce00078e002f */
[----:B------:R-:W-:Y:S05]  /*b4f0*/  WARPSYNC.COLLECTIVE R99, `(.L_x_1547) ;  /* 0x0000000063087348 */ /* 0x000fea0003c00000 */
[----:B------:R0:W1:Y:S02]  /*b500*/  SHFL.BFLY P2, R79, R100, R101, R102 ;  /* 0x0c000065644f7389 */ /* 0x0000640000040066 */
[----:B01----:R-:W-:Y:S01]  /*b510*/  ENDCOLLECTIVE ;  /* 0x000000000000791b */ /* 0x003fe20003800000 */
.L_x_1547:
[----:B------:R-:W-:Y:S02]  /*b520*/  IMAD.MOV.U32 R101, RZ, RZ, 0x10 ;  /* 0x00000010ff657424 */ /* 0x000fe400078e00ff */
[----:B------:R-:W-:-:S04]  /*b530*/  IMAD.MOV.U32 R44, RZ, RZ, R79 ;  /* 0x000000ffff2c7224 */ /* 0x000fc800078e004f */
[----:B------:R-:W-:-:S05]  /*b540*/  FADD.FTZ R78, R47, R44 ;  /* 0x0000002c2f4e7221 */ /* 0x000fca0000010000 */
[----:B------:R-:W-:-:S07]  /*b550*/  MOV R100, R78 ;  /* 0x0000004e00647202 */ /* 0x000fce0000000f00 */
[----:B------:R-:W-:Y:S05]  /*b560*/  WARPSYNC.COLLECTIVE R99, `(.L_x_1548) ;  /* 0x0000000063087348 */ /* 0x000fea0003c00000 */
[----:B------:R0:W1:Y:S02]  /*b570*/  SHFL.BFLY P2, R79, R100, R101, R102 ;  /* 0x0c000065644f7389 */ /* 0x0000640000040066 */
[----:B01----:R-:W-:Y:S01]  /*b580*/  ENDCOLLECTIVE ;  /* 0x000000000000791b */ /* 0x003fe20003800000 */
.L_x_1548:
        /* <DEDUP_REMOVED lines=51> */
[----:B------:R-:W-:-:S04]  /*b8c0*/  FFMA.FTZ R44, R45, R45, R44 ;  /* 0x0000002d2d2c7223 */ /* 0x000fc8000001002c */
[----:B------:R-:W-:-:S07]  /*b8d0*/  IMAD.MOV.U32 R100, RZ, RZ, R44 ;  /* 0x000000ffff647224 */ /* 0x000fce00078e002c */
[----:B------:R-:W-:Y:S05]  /*b8e0*/  WARPSYNC.COLLECTIVE R99, `(.L_x_1549) ;  /* 0x0000000063087348 */ /* 0x000fea0003c00000 */
[----:B------:R0:W1:Y:S02]  /*b8f0*/  SHFL.BFLY P2, R79, R100, R101, R102 ;  /* 0x0c000065644f7389 */ /* 0x0000640000040066 */
[----:B01----:R-:W-:Y:S01]  /*b900*/  ENDCOLLECTIVE ;  /* 0x000000000000791b */ /* 0x003fe20003800000 */
.L_x_1549:
[----:B------:R-:W-:Y:S02]  /*b910*/  IMAD.MOV.U32 R101, RZ, RZ, 0x2 ;  /* 0x00000002ff657424 */ /* 0x000fe400078e00ff */
[----:B------:R-:W-:-:S04]  /*b920*/  IMAD.MOV.U32 R45, RZ, RZ, R79 ;  /* 0x000000ffff2d7224 */ /* 0x000fc800078e004f */
[----:B------:R-:W-:-:S05]  /*b930*/  FADD.FTZ R45, R44, R45 ;  /* 0x0000002d2c2d7221 */ /* 0x000fca0000010000 */
[----:B------:R-:W-:-:S07]  /*b940*/  MOV R100, R45 ;  /* 0x0000002d00647202 */ /* 0x000fce0000000f00 */
[----:B------:R-:W-:Y:S05]  /*b950*/  WARPSYNC.COLLECTIVE R99, `(.L_x_1550) ;  /* 0x0000000063087348 */ /* 0x000fea0003c00000 */
[----:B------:R0:W1:Y:S02]  /*b960*/  SHFL.BFLY P2, R79, R100, R101, R102 ;  /* 0x0c000065644f7389 */ /* 0x0000640000040066 */
[----:B01----:R-:W-:Y:S01]  /*b970*/  ENDCOLLECTIVE ;  /* 0x000000000000791b */ /* 0x003fe20003800000 */
.L_x_1550:
[----:B------:R-:W-:Y:S01]  /*b980*/  HFMA2.MMA R101, -RZ, RZ, 0, 2.384185791015625e-07 ;  /* 0x00000004ff657435 */ /* 0x000fe200000001ff */
[----:B------:R-:W-:-:S05]  /*b990*/  MOV R46, R79 ;  /* 0x0000004f002e7202 */ /* 0x000fca0000000f00 */
[----:B------:R-:W-:-:S04]  /*b9a0*/  FADD.FTZ R46, R45, R46 ;  /* 0x0000002e2d2e7221 */ /* 0x000fc80000010000 */
[----:B------:R-:W-:-:S07]  /*b9b0*/  IMAD.MOV.U32 R100, RZ, RZ, R46 ;  /* 0x000000ffff647224 */ /* 0x000fce00078e002e */
[----:B------:R-:W-:Y:S05]  /*b9c0*/  WARPSYNC.COLLECTIVE R99, `(.L_x_1551) ;  /* 0x0000000063087348 */ /* 0x000fea0003c00000 */
[----:B------:R0:W1:Y:S02]  /*b9d0*/  SHFL.BFLY P2, R79, R100, R101, R102 ;  /* 0x0c000065644f7389 */ /* 0x0000640000040066 */
[----:B01----:R-:W-:Y:S01]  /*b9e0*/  ENDCOLLECTIVE ;  /* 0x000000000000791b */ /* 0x003fe20003800000 */
.L_x_1551:
[----:B------:R-:W-:Y:S02]  /*b9f0*/  IMAD.MOV.U32 R101, RZ, RZ, 0x8 ;  /* 0x00000008ff657424 */ /* 0x000fe400078e00ff */
[----:B------:R-:W-:-:S04]  /*ba00*/  IMAD.MOV.U32 R47, RZ, RZ, R79 ;  /* 0x000000ffff2f7224 */ /* 0x000fc800078e004f */
[----:B------:R-:W-:-:S05]  /*ba10*/  FADD.FTZ R47, R46, R47 ;  /* 0x0000002f2e2f7221 */ /* 0x000fca0000010000 */
[----:B------:R-:W-:-:S07]  /*ba20*/  MOV R100, R47 ;  /* 0x0000002f00647202 */ /* 0x000fce0000000f00 */
[----:B------:R-:W-:Y:S05]  /*ba30*/  WARPSYNC.COLLECTIVE R99, `(.L_x_1552) ;  /* 0x0000000063087348 */ /* 0x000fea0003c00000 */
[----:B------:R0:W1:Y:S02]  /*ba40*/  SHFL.BFLY P2, R79, R100, R101, R102 ;  /* 0x0c000065644f7389 */ /* 0x0000640000040066 */
[----:B01----:R-:W-:Y:S01]  /*ba50*/  ENDCOLLECTIVE ;  /* 0x000000000000791b */ /* 0x003fe20003800000 */
.L_x_1552:
[----:B------:R-:W-:Y:S01]  /*ba60*/  HFMA2.MMA R101, -RZ, RZ, 0, 9.5367431640625e-07 ;  /* 0x00000010ff657435 */ /* 0x000fe200000001ff */
[----:B------:R-:W-:-:S05]  /*ba70*/  MOV R78, R79 ;  /* 0x0000004f004e7202 */ /* 0x000fca0000000f00 */
[----:B------:R-:W-:-:S04]  /*ba80*/  FADD.FTZ R78, R47, R78 ;  /* 0x0000004e2f4e7221 */ /* 0x000fc80000010000 */
[----:B------:R-:W-:-:S07]  /*ba90*/  IMAD.MOV.U32 R100, RZ, RZ, R78 ;  /* 0x000000ffff647224 */ /* 0x000fce00078e004e */
[----:B------:R-:W-:Y:S05]  /*baa0*/  WARPSYNC.COLLECTIVE R99, `(.L_x_1553) ;  /* 0x0000000063087348 */ /* 0x000fea0003c00000 */
[----:B------:R0:W1:Y:S02]  /*bab0*/  SHFL.BFLY P2, R79, R100, R101, R102 ;  /* 0x0c000065644f7389 */ /* 0x0000640000040066 */
[----:B01----:R-:W-:Y:S01]  /*bac0*/  ENDCOLLECTIVE ;  /* 0x000000000000791b */ /* 0x003fe20003800000 */
.L_x_1553:
[----:B------:R-:W-:Y:S05]  /*bad0*/  BRA `(.L_x_1554) ;  /* 0xffffffec00907947 */ /* 0x000fea000383ffff */
.L_x_1555:
        /* <DEDUP_REMOVED lines=10> */
.L_x_23459:


//--------------------- .text._ZN10layer_norm13ln_fwd_kernelINS_13Kernel_traitsI13__nv_bfloat16S2_S2_S2_fjLj768ELj1ELj4ELj1ELj16ENS_18Kernel_traits_baseILj768ES2_S2_S2_S2_fjLj128EEEEELb1ELb1ELb0ELb0EEEvNS_9FwdParamsE --------------------------
	.section	.text._ZN10layer_norm13ln_fwd_kernelINS_13Kernel_traitsI13__nv_bfloat16S2_S2_S2_fjLj768ELj1ELj4ELj1ELj16ENS_18Kernel_traits_baseILj768ES2_S2_S2_S2_fjLj128EEEEELb1ELb1ELb0ELb0EEEvNS_9FwdParamsE,"ax",@progbits
	.align	128
        .global         _ZN10layer_norm13ln_fwd_kernelINS_13Kernel_traitsI13__nv_bfloat16S2_S2_S2_fjLj768ELj1ELj4ELj1ELj16ENS_18Kernel_traits_baseILj768ES2_S2_S2_S2_fjLj128EEEEELb1ELb1ELb0ELb0EEEvNS_9FwdParamsE
        .type           _ZN10layer_norm13ln_fwd_kernelINS_13Kernel_traitsI13__nv_bfloat16S2_S2_S2_fjLj768ELj1ELj4ELj1ELj16ENS_18Kernel_traits_baseILj768ES2_S2_S2_S2_fjLj128EEEEELb1ELb1ELb0ELb0EEEvNS_9FwdParamsE,@function
        .size           _ZN10layer_norm13ln_fwd_kernelINS_13Kernel_traitsI13__nv_bfloat16S2_S2_S2_fjLj768ELj1ELj4ELj1ELj16ENS_18Kernel_traits_baseILj768ES2_S2_S2_S2_fjLj128EEEEELb1ELb1ELb0ELb0EEEvNS_9FwdParamsE,(.L_x_23460 - _ZN10layer_norm13ln_fwd_kernelINS_13Kernel_traitsI13__nv_bfloat16S2_S2_S2_fjLj768ELj1ELj4ELj1ELj16ENS_18Kernel_traits_baseILj768ES2_S2_S2_S2_fjLj128EEEEELb1ELb1ELb0ELb0EEEvNS_9FwdParamsE)
        .other          _ZN10layer_norm13ln_fwd_kernelINS_13Kernel_traitsI13__nv_bfloat16S2_S2_S2_fjLj768ELj1ELj4ELj1ELj16ENS_18Kernel_traits_baseILj768ES2_S2_S2_S2_fjLj128EEEEELb1ELb1ELb0ELb0EEEvNS_9FwdParamsE,@"STO_CUDA_ENTRY STV_DEFAULT"
_ZN10layer_norm13ln_fwd_kernelINS_13Kernel_traitsI13__nv_bfloat16S2_S2_S2_fjLj768ELj1ELj4ELj1ELj16ENS_18Kernel_traits_baseILj768ES2_S2_S2_S2_fjLj128EEEEELb1ELb1ELb0ELb0EEEvNS_9FwdParamsE:
.text._ZN10layer_norm13ln_fwd_kernelINS_13Kernel_traitsI13__nv_bfloat16S2_S2_S2_fjLj768ELj1ELj4ELj1ELj16ENS_18Kernel_traits_baseILj768ES2_S2_S2_S2_fjLj128EEEEELb1ELb1ELb0ELb0EEEvNS_9FwdParamsE:
        /* <DEDUP_REMOVED lines=67> */
[----:B------:R-:W-:Y:S02]  /*0430*/  LOP3.LUT R8, R3, UR28, R6, 0x96, !PT ;  /* 0x0000001c03087c12 */ /* 0x000fe4000f8e9606 */
[----:B------:R-:W-:-:S04]  /*0440*/  LOP3.LUT R3, R31, 0x1f, RZ, 0xc0, !PT ;  /* 0x0000001f1f037812 */ /* 0x000fc800078ec0ff */
        /* <DEDUP_REMOVED lines=48> */
.L_x_1557:
[----:B------:R-:W-:Y:S05]  /*0750*/  BSYNC B0 ;  /* 0x0000000000007941 */ /* 0x000fea0003800000 */
.L_x_1556:
        /* <DEDUP_REMOVED lines=15> */
[----:B------:R-:W-:Y:S01]  /*0850*/  VIADD R3, R3, 0x20 ;  /* 0x0000002003037836 */ /* 0x000fe20000000000 */
        /* <DEDUP_REMOVED lines=10> */
.L_x_1559:
[----:B------:R-:W-:Y:S05]  /*0900*/  BSYNC B0 ;  /* 0x0000000000007941 */ /* 0x000fea0003800000 */
.L_x_1558:
        /* <DEDUP_REMOVED lines=15> */
[----:B--2---:R-:W-:Y:S02]  /*0a00*/  PRMT R103, R20, 0x7632, R103 ;  /* 0x0000763214677816 */ /* 0x004fe40000000067 */
[----:B------:R-:W-:Y:S02]  /*0a10*/  PRMT R102, R21, 0x7632, R102 ;  /* 0x0000763215667816 */ /* 0x000fe40000000066 */
[----:B------:R-:W-:Y:S02]  /*0a20*/  PRMT R101, R22, 0x7632, R101 ;  /* 0x0000763216657816 */ /* 0x000fe40000000065 */
[----:B------:R-:W-:-:S02]  /*0a30*/  PRMT R100, R23, 0x7632, R100 ;  /* 0x0000763217647816 */ /* 0x000fc40000000064 */
[----:B---3--:R-:W-:Y:S02]  /*0a40*/  PRMT R46, R24, 0x7632, R46 ;  /* 0x00007632182e7816 */ /* 0x008fe4000000002e */
[----:B------:R-:W-:Y:S02]  /*0a50*/  PRMT R45, R25, 0x7632, R45 ;  /* 0x00007632192d7816 */ /* 0x000fe4000000002d */
[----:B------:R-:W-:Y:S02]  /*0a60*/  PRMT R4, R26, 0x7632, R4 ;  /* 0x000076321a047816 */ /* 0x000fe40000000004 */
[----:B------:R-:W-:Y:S02]  /*0a70*/  @!P0 CS2R R8, SRZ ;  /* 0x0000000000088805 */ /* 0x000fe4000001ff00 */
[----:B------:R-:W-:Y:S02]  /*0a80*/  PRMT R3, R27, 0x7632, R3 ;  /* 0x000076321b037816 */ /* 0x000fe40000000003 */
[----:B------:R-:W-:-:S07]  /*0a90*/  @!P0 CS2R R10, SRZ ;  /* 0x00000000000a8805 */ /* 0x000fce000001ff00 */
.L_x_1561:
[----:B------:R-:W-:Y:S05]  /*0aa0*/  BSYNC B0 ;  /* 0x0000000000007941 */ /* 0x000fea0003800000 */
.L_x_1560:
[----:B------:R-:W-:Y:S01]  /*0ab0*/  ULDC UR8, c[0x0][0x214] ;  /* 0x0000850000087ab9 */ /* 0x000fe20000000800 */
[----:B------:R-:W-:Y:S02]  /*0ac0*/  LOP3.LUT R0, R53, UR32, R28, 0x96, !PT ;  /* 0x0000002035007c12 */ /* 0x000fe4000f8e961c */
[----:B------:R-:W-:-:S13]  /*0ad0*/  ISETP.GE.AND P0, PT, R31, UR8, PT ;  /* 0x000000081f007c0c */ /* 0x000fda000bf06270 */
[----:B------:R-:W-:Y:S05]  /*0ae0*/  @P0 EXIT ;  /* 0x000000000000094d */ /* 0x000fea0003800000 */
[----:B------:R-:W-:Y:S01]  /*0af0*/  IMAD.U32 R120, R33, 0x10000, RZ ;  /* 0x0001000021787824 */ /* 0x000fe200078e00ff */
[----:B-----5:R-:W-:Y:S01]  /*0b00*/  PRMT R33, R8, 0x7632, R33 ;  /* 0x0000763208217816 */ /* 0x020fe20000000021 */
[----:B------:R-:W-:Y:S01]  /*0b10*/  IMAD.U32 R29, R25, 0x10000, RZ ;  /* 0x00010000191d7824 */ /* 0x000fe200078e00ff */
[----:B------:R-:W-:Y:S01]  /*0b20*/  SHF.L.U32 R121, R32, 0x10, RZ ;  /* 0x0000001020797819 */ /* 0x000fe200000006ff */
[----:B------:R-:W-:Y:S01]  /*0b30*/  IMAD.U32 R119, R34, 0x10000, RZ ;  /* 0x0001000022777824 */ /* 0x000fe200078e00ff */
[C---:B------:R-:W-:Y:S01]  /*0b40*/  PRMT R34, R10.reuse, 0x7632, R34 ;  /* 0x000076320a227816 */ /* 0x040fe20000000022 */
[----:B------:R-:W-:Y:S01]  /*0b50*/  IMAD.U32 R114, R23, 0x10000, RZ ;  /* 0x0001000017727824 */ /* 0x000fe200078e00ff */
[----:B------:R-:W-:Y:S01]  /*0b60*/  SHF.L.U32 R23, R10, 0x10, RZ ;  /* 0x000000100a177819 */ /* 0x000fe200000006ff */
[----:B------:R-:W-:Y:S01]  /*0b70*/  IMAD.U32 R30, R24, 0x10000, RZ ;  /* 0x00010000181e7824 */ /* 0x000fe200078e00ff */
[----:B------:R-:W-:Y:S01]  /*0b80*/  SHF.L.U32 R118, R35, 0x10, RZ ;  /* 0x0000001023767819 */ /* 0x000fe200000006ff */
[----:B------:R-:W-:Y:S01]  /*0b90*/  IMAD.U32 R25, R8, 0x10000, RZ ;  /* 0x0001000008197824 */ /* 0x000fe200078e00ff */
[C---:B------:R-:W-:Y:S01]  /*0ba0*/  PRMT R8, R9.reuse, 0x7632, R8 ;  /* 0x0000763209087816 */ /* 0x040fe20000000008 */
[----:B------:R-:W-:Y:S01]  /*0bb0*/  IMAD.U32 R24, R9, 0x10000, RZ ;  /* 0x0001000009187824 */ /* 0x000fe200078e00ff */
[----:B------:R-:W-:Y:S01]  /*0bc0*/  PRMT R94, R17, 0x7632, R94 ;  /* 0x00007632115e7816 */ /* 0x000fe2000000005e */
[----:B------:R-:W-:Y:S01]  /*0bd0*/  IMAD.U32 R116, R21, 0x10000, RZ ;  /* 0x0001000015747824 */ /* 0x000fe200078e00ff */
[----:B------:R-:W-:Y:S01]  /*0be0*/  PRMT R86, R19, 0x7632, R86 ;  /* 0x0000763213567816 */ /* 0x000fe20000000056 */
[----:B------:R-:W-:Y:S01]  /*0bf0*/  IMAD R9, R7, -0x2daee0ad, RZ ;  /* 0xd2511f5307097824 */ /* 0x000fe200078e02ff */
[----:B------:R-:W-:Y:S01]  /*0c00*/  PRMT R74, R14, 0x7632, R74 ;  /* 0x000076320e4a7816 */ /* 0x000fe2000000004a */
[----:B------:R-:W-:Y:S01]  /*0c10*/  IMAD R10, R6, -0x326172a9, RZ ;  /* 0xcd9e8d57060a7824 */ /* 0x000fe200078e02ff */
[----:B------:R-:W-:Y:S01]  /*0c20*/  PRMT R32, R15, 0x7632, R32 ;  /* 0x000076320f207816 */ /* 0x000fe20000000020 */
[----:B------:R-:W-:Y:S01]  /*0c30*/  IMAD.U32 R93, R98, 0x10000, RZ ;  /* 0x00010000625d7824 */ /* 0x000fe200078e00ff */
[----:B------:R-:W-:Y:S01]  /*0c40*/  PRMT R98, R16, 0x7632, R98 ;  /* 0x0000763210627816 */ /* 0x000fe20000000062 */
[----:B------:R-:W-:Y:S01]  /*0c50*/  IMAD.U32 R77, R82, 0x10000, RZ ;  /* 0x00010000524d7824 */ /* 0x000fe200078e00ff */
[----:B------:R-:W-:Y:S01]  /*0c60*/  PRMT R82, R12, 0x7632, R82 ;  /* 0x000076320c527816 */ /* 0x000fe20000000052 */
[----:B------:R-:W-:Y:S01]  /*0c70*/  IMAD.HI.U32 R21, R0, -0x326172a9, RZ ;  /* 0xcd9e8d5700157827 */ /* 0x000fe200078e00ff */
[----:B------:R-:W-:Y:S01]  /*0c80*/  SHF.L.U32 R115, R22, 0x10, RZ ;  /* 0x0000001016737819 */ /* 0x000fe200000006ff */
[----:B------:R-:W-:Y:S01]  /*0c90*/  ULDC.64 UR8, c[0x0][0x270] ;  /* 0x00009c0000087ab9 */ /* 0x000fe20000000a00 */
[----:B------:R-:W-:Y:S01]  /*0ca0*/  PRMT R90, R18, 0x7632, R90 ;  /* 0x00007632125a7816 */ /* 0x000fe2000000005a */
[----:B------:R-:W-:Y:S01]  /*0cb0*/  IMAD.WIDE.U32 R6, R51, -0x2daee0ad, RZ ;  /* 0xd2511f5333067825 */ /* 0x000fe200078e00ff */
[----:B------:R-:W-:Y:S01]  /*0cc0*/  PRMT R78, R13, 0x7632, R78 ;  /* 0x000076320d4e7816 */ /* 0x000fe2000000004e */
[----:B------:R-:W-:Y:S01]  /*0cd0*/  BSSY B0, `(.L_x_1562) ;  /* 0x00009fd000007945 */ /* 0x000fe20003800000 */
[C---:B------:R-:W-:Y:S01]  /*0ce0*/  PRMT R35, R11.reuse, 0x7632, R35 ;  /* 0x000076320b237816 */ /* 0x040fe20000000023 */
[----:B------:R-:W-:Y:S01]  /*0cf0*/  IMAD.U32 R22, R11, 0x10000, RZ ;  /* 0x000100000b167824 */ /* 0x000fe200078e00ff */
[----:B------:R-:W-:Y:S01]  /*0d00*/  SHF.L.U32 R85, R80, 0x10, RZ ;  /* 0x0000001050557819 */ /* 0x000fe200000006ff */
[----:B------:R-:W-:Y:S01]  /*0d10*/  IMAD.U32 R117, R20, 0x10000, RZ ;  /* 0x0001000014757824 */ /* 0x000fe200078e00ff */
[----:B------:R-:W-:Y:S01]  /*0d20*/  SHF.L.U32 R28, R26, 0x10, RZ ;  /* 0x000000101a1c7819 */ /* 0x000fe200000006ff */
[----:B------:R-:W-:Y:S01]  /*0d30*/  IMAD.U32 R113, R96, 0x10000, RZ ;  /* 0x0001000060717824 */ /* 0x000fe200078e00ff */
[----:B------:R-:W-:Y:S01]  /*0d40*/  HFMA2.MMA R11, -RZ, RZ, 0, 0 ;  /* 0x00000000ff0b7435 */ /* 0x000fe200000001ff */
        /* <DEDUP_REMOVED lines=9> */
[----:B------:R-:W-:Y:S01]  /*0de0*/  UISETP.NE.U32.AND UP0, UPT, UR8, URZ, UPT ;  /* 0x0000003f0800728c */ /* 0x000fe2000bf05070 */
[----:B------:R-:W-:Y:S01]  /*0df0*/  IMAD.U32 R76, R14, 0x10000, RZ ;  /* 0x000100000e4c7824 */ /* 0x000fe200078e00ff */
[----:B------:R-:W-:Y:S01]  /*0e00*/  LOP3.LUT R21, R21, UR33, R10, 0x96, !PT ;  /* 0x0000002115157c12 */ /* 0x000fe2000f8e960a */
[----:B------:R-:W-:Y:S01]  /*0e10*/  IMAD.MOV.U32 R19, RZ, RZ, R6 ;  /* 0x000000ffff137224 */ /* 0x000fe200078e0006 */
[----:B------:R-:W-:Y:S01]  /*0e20*/  LOP3.LUT R20, R7, UR34, R9, 0x96, !PT ;  /* 0x0000002207147c12 */ /* 0x000fe2000f8e9609 */
[----:B------:R-:W-:Y:S01]  /*0e30*/  IMAD.U32 R125, R36, 0x10000, RZ ;  /* 0x00010000247d7824 */ /* 0x000fe200078e00ff */
[----:B------:R-:W-:Y:S01]  /*0e40*/  SHF.L.U32 R124, R37, 0x10, RZ ;  /* 0x00000010257c7819 */ /* 0x000fe200000006ff */
[----:B------:R-:W-:Y:S01]  /*0e50*/  IMAD.U32 R123, R38, 0x10000, RZ ;  /* 0x00010000267b7824 */ /* 0x000fe200078e00ff */
[----:B------:R-:W-:Y:S01]  /*0e60*/  SHF.L.U32 R97, R97, 0x10, RZ ;  /* 0x0000001061617819 */ /* 0x000fe200000006ff */
[----:B------:R-:W-:Y:S01]  /*0e70*/  IMAD.U32 R122, R39, 0x10000, RZ ;  /* 0x00010000277a7824 */ /* 0x000fe200078e00ff */
[----:B------:R-:W-:Y:S01]  /*0e80*/  LOP3.LUT R18, R50, 0x3, RZ, 0xc0, !PT ;  /* 0x0000000332127812 */ /* 0x000fe200078ec0ff */
        /* <DEDUP_REMOVED lines=36> */
[----:B------:R-:W-:Y:S01]  /*10d0*/  IMAD R12, R0, -0x326172a9, RZ ;  /* 0xcd9e8d57000c7824 */ /* 0x000fe200078e02ff */
[----:B------:R-:W-:Y:S01]  /*10e0*/  ULDC.64 UR12, c[0x0][0x238] ;  /* 0x00008e00000c7ab9 */ /* 0x000fe20000000a00 */
[----:B------:R-:W-:Y:S01]  /*10f0*/  IMAD.U32 R98, R98, 0x10000, RZ ;  /* 0x0001000062627824 */ /* 0x000fe200078e00ff */
[----:B------:R-:W-:Y:S01]  /*1100*/  ULDC.64 UR14, c[0x0][0x240] ;  /* 0x00009000000e7ab9 */ /* 0x000fe20000000a00 */
[----:B------:R-:W-:-:S02]  /*1110*/  IMAD.U32 R94, R94, 0x10000, RZ ;  /* 0x000100005e5e7824 */ /* 0x000fc400078e00ff */
[----:B------:R-:W-:Y:S02]  /*1120*/  IMAD.U32 R86, R86, 0x10000, RZ ;  /* 0x0001000056567824 */ /* 0x000fe400078e00ff */
[----:B------:R-:W-:Y:S02]  /*1130*/  IMAD.U32 R82, R82, 0x10000, RZ ;  /* 0x0001000052527824 */ /* 0x000fe400078e00ff */
[----:B------:R-:W-:Y:S02]  /*1140*/  IMAD.U32 R74, R74, 0x10000, RZ ;  /* 0x000100004a4a7824 */ /* 0x000fe400078e00ff */
[----:B------:R-:W-:Y:S02]  /*1150*/  IMAD.U32 R10, R32, 0x10000, RZ ;  /* 0x00010000200a7824 */ /* 0x000fe400078e00ff */
[----:B------:R-:W-:Y:S02]  /*1160*/  IMAD.U32 R8, R8, 0x10000, RZ ;  /* 0x0001000008087824 */ /* 0x000fe400078e00ff */
[----:B------:R-:W-:-:S07]  /*1170*/  IMAD.U32 R7, R34, 0x10000, RZ ;  /* 0x0001000022077824 */ /* 0x000fce00078e00ff */
.L_x_1744:
[----:B------:R-:W-:Y:S01]  /*1180*/  PLOP3.LUT P0, PT, PT, PT, UP0, 0x80, 0x0 ;  /* 0x000000000000781c */ /* 0x000fe20003f0f008 */
[----:B------:R-:W-:Y:S01]  /*1190*/  IMAD.MOV.U32 R36, RZ, RZ, 0x2 ;  /* 0x00000002ff247424 */ /* 0x000fe200078e00ff */
        /* <DEDUP_REMOVED lines=13> */
[----:B------:R-:W-:-:S05]  /*1270*/  LEA.HI.SX32 R4, R4, R66, 0x1d ;  /* 0x0000004204047211 */ /* 0x000fca00078feaff */
[----:B------:R-:W-:Y:S01]  /*1280*/  IMAD.MOV.U32 R71, RZ, RZ, R4 ;  /* 0x000000ffff477224 */ /* 0x000fe200078e0004 */
[----:B--2---:R-:W-:Y:S01]  /*1290*/  @P0 SHF.L.U32 R70, R36, 0x10, RZ ;  /* 0x0000001024460819 */ /* 0x004fe200000006ff */
        /* <DEDUP_REMOVED lines=21> */
.L_x_1566:
[----:B------:R-:W-:-:S07]  /*13f0*/  MOV R3, R12 ;  /* 0x0000000c00037202 */ /* 0x000fce0000000f00 */
.L_x_1567:
[----:B------:R-:W-:Y:S05]  /*1400*/  BSYNC B2 ;  /* 0x0000000000027941 */ /* 0x000fea0003800000 */
.L_x_1565:
        /* <DEDUP_REMOVED lines=16> */
.L_x_1571:
[----:B------:R-:W-:Y:S05]  /*1510*/  BSYNC B3 ;  /* 0x0000000000037941 */ /* 0x000fea0003800000 */
.L_x_1570:
        /* <DEDUP_REMOVED lines=44> */
.L_x_1569:
[----:B------:R-:W-:Y:S05]  /*17e0*/  BSYNC B2 ;  /* 0x0000000000027941 */ /* 0x000fea0003800000 */
.L_x_1568:
[----:B------:R-:W0:Y:S01]  /*17f0*/  LDC R71, c[0x0][0x298] ;  /* 0x0000a600ff477b82 */ /* 0x000e220000000800 */
[----:B------:R-:W-:Y:S01]  /*1800*/  I2FP.F32.U32 R18, R3 ;  /* 0x0000000300127245 */ /* 0x000fe20000201000 */
[----:B------:R-:W-:Y:S01]  /*1810*/  IMAD.MOV.U32 R67, RZ, RZ, 0x2f800000 ;  /* 0x2f800000ff437424 */ /* 0x000fe200078e00ff */
[C---:B-----5:R-:W-:Y:S01]  /*1820*/  SHF.L.U32 R3, R36.reuse, 0x10, RZ ;  /* 0x0000001024037819 */ /* 0x060fe200000006ff */
[----:B------:R-:W-:Y:S01]  /*1830*/  BSSY B2, `(.L_x_1572) ;  /* 0x0000018000027945 */ /* 0x000fe20003800000 */
[----:B------:R-:W-:Y:S01]  /*1840*/  PRMT R36, R36, 0x7632, R36 ;  /* 0x0000763224247816 */ /* 0x000fe20000000024 */
[----:B------:R-:W-:Y:S01]  /*1850*/  FFMA.FTZ R18, R18, R67, 1.1641532182693481445e-10 ;  /* 0x2f00000012127423 */ /* 0x000fe20000010043 */
[----:B------:R-:W-:Y:S01]  /*1860*/  VIADD R58, R53, 0x1 ;  /* 0x00000001353a7836 */ /* 0x000fe20000000000 */
[----:B------:R-:W1:Y:S01]  /*1870*/  LDC R65, c[0x0][0x294] ;  /* 0x0000a500ff417b82 */ /* 0x000e620000000800 */
[----:B------:R-:W-:-:S04]  /*1880*/  FMUL.FTZ R46, R3, R70 ;  /* 0x00000046032e7220 */ /* 0x000fc80000410000 */
[----:B0-----:R-:W-:Y:S01]  /*1890*/  FMUL.FTZ R46, R46, R71 ;  /* 0x000000472e2e7220 */ /* 0x001fe20000410000 */
[----:B-1----:R-:W-:Y:S01]  /*18a0*/  FSETP.GTU.FTZ.AND P1, PT, R18, R65, PT ;  /* 0x000000411200720b */ /* 0x002fe20003f3c000 */
[----:B------:R-:W-:-:S03]  /*18b0*/  @P0 IMAD.U32 R18, R32, 0x10000, RZ ;  /* 0x0001000020120824 */ /* 0x000fc600078e00ff */
[----:B------:R-:W-:Y:S02]  /*18c0*/  P2R R66, PR, RZ, 0x2 ;  /* 0x00000002ff427803 */ /* 0x000fe40000000000 */
[----:B------:R-:W-:Y:S02]  /*18d0*/  FSEL R46, R46, RZ, !P1 ;  /* 0x000000ff2e2e7208 */ /* 0x000fe40004800000 */
[----:B------:R-:W-:-:S03]  /*18e0*/  ISETP.NE.AND P1, PT, R53, 0x1, PT ;  /* 0x000000013500780c */ /* 0x000fc60003f25270 */
[----:B------:R-:W-:-:S04]  /*18f0*/  FMUL.FTZ R3, R125, R46 ;  /* 0x0000002e7d037220 */ /* 0x000fc80000410000 */
[----:B------:R-:W-:-:S06]  /*1900*/  @P0 FADD.FTZ R3, R18, R3 ;  /* 0x0000000312030221 */ /* 0x000fcc0000010000 */
        /* <DEDUP_REMOVED lines=9> */
.L_x_1573:
[----:B------:R-:W-:-:S07]  /*19a0*/  MOV R52, R12 ;  /* 0x0000000c00347202 */ /* 0x000fce0000000f00 */
.L_x_1574:
[----:B------:R-:W-:Y:S05]  /*19b0*/  BSYNC B2 ;  /* 0x0000000000027941 */ /* 0x000fea0003800000 */
.L_x_1572:
        /* <DEDUP_REMOVED lines=16> */
.L_x_1578:
[----:B------:R-:W-:Y:S05]  /*1ac0*/  BSYNC B3 ;  /* 0x0000000000037941 */ /* 0x000fea0003800000 */
.L_x_1577:
[----:B------:R-:W-:Y:S01]  /*1ad0*/  LOP3.LUT R18, R12, UR7, R11, 0x96, !PT ;  /* 0x000000070c127c12 */ /* 0x000fe2000f8e960b */
[----:B------:R-:W-:-:S04]  /*1ae0*/  IMAD.HI.U32 R12, R43, -0x326172a9, RZ ;  /* 0xcd9e8d572b0c7827 */ /* 0x000fc800078e00ff */
[----:B------:R-:W-:Y:S01]  /*1af0*/  IMAD R21, R43, -0x326172a9, RZ ;  /* 0xcd9e8d572b157824 */ /* 0x000fe200078e02ff */
[----:B------:R-:W-:Y:S01]  /*1b00*/  LOP3.LUT R12, R12, UR6, R41, 0x96, !PT ;  /* 0x000000060c0c7c12 */ /* 0x000fe2000f8e9629 */
[----:B------:R-:W-:-:S04]  /*1b10*/  IMAD.WIDE.U32 R18, R18, -0x326172a9, RZ ;  /* 0xcd9e8d5712127825 */ /* 0x000fc800078e00ff */
[----:B------:R-:W-:Y:S01]  /*1b20*/  IMAD.WIDE.U32 R46, R12, -0x2daee0ad, RZ ;  /* 0xd2511f530c2e7825 */ /* 0x000fe200078e00ff */
[----:B------:R-:W-:-:S03]  /*1b30*/  LOP3.LUT R21, R19, UR17, R21, 0x96, !PT ;  /* 0x0000001113157c12 */ /* 0x000fc6000f8e9615 */
[----:B------:R-:W-:Y:S02]  /*1b40*/  IMAD R19, R42, -0x2daee0ad, RZ ;  /* 0xd2511f532a137824 */ /* 0x000fe400078e02ff */
[----:B------:R-:W-:-:S03]  /*1b50*/  IMAD.WIDE.U32 R20, R21, -0x2daee0ad, RZ ;  /* 0xd2511f5315147825 */ /* 0x000fc600078e00ff */
[----:B------:R-:W-:Y:S01]  /*1b60*/  LOP3.LUT R19, R47, UR18, R19, 0x96, !PT ;  /* 0x000000122f137c12 */ /* 0x000fe2000f8e9613 */
[----:B------:R-:W-:Y:S01]  /*1b70*/  IMAD.MOV.U32 R58, RZ, RZ, RZ ;  /* 0x000000ffff3a7224 */ /* 0x000fe200078e00ff */
[----:B------:R-:W-:-:S03]  /*1b80*/  LOP3.LUT R12, R21, UR20, R46, 0x96, !PT ;  /* 0x00000014150c7c12 */ /* 0x000fc6000f8e962e */
[----:B------:R-:W-:-:S05]  /*1b90*/  IMAD.WIDE.U32 R46, R19, -0x326172a9, RZ ;  /* 0xcd9e8d57132e7825 */ /* 0x000fca00078e00ff */
[----:B------:R-:W-:Y:S01]  /*1ba0*/  LOP3.LUT R47, R47, UR19, R18, 0x96, !PT ;  /* 0x000000132f2f7c12 */ /* 0x000fe2000f8e9612 */
        /* <DEDUP_REMOVED lines=24> */
[----:B------:R-:W-:-:S04]  /*1d30*/  IMAD.WIDE.U32 R18, R19, -0x326172a9, RZ ;  /* 0xcd9e8d5713127825 */ /* 0x000fc800078e00ff */
[----:B------:R-:W-:Y:S01]  /*1d40*/  IMAD.MOV.U32 R12, RZ, RZ, R18 ;  /* 0x000000ffff0c7224 */ /* 0x000fe200078e0012 */
[----:B------:R-:W-:Y:S01]  /*1d50*/  LOP3.LUT R21, R19, UR33, R46, 0x96, !PT ;  /* 0x0000002113157c12 */ /* 0x000fe2000f8e962e */
[----:B------:R-:W-:-:S05]  /*1d60*/  IMAD.WIDE.U32 R18, R47, -0x2daee0ad, RZ ;  /* 0xd2511f532f127825 */ /* 0x000fca00078e00ff */
[----:B------:R-:W-:Y:S02]  /*1d70*/  LOP3.LUT R20, R19, UR34, R20, 0x96, !PT ;  /* 0x0000002213147c12 */ /* 0x000fe4000f8e9614 */
[----:B------:R-:W-:-:S07]  /*1d80*/  MOV R19, R18 ;  /* 0x0000001200137202 */ /* 0x000fce0000000f00 */
.L_x_1576:
[----:B------:R-:W-:Y:S05]  /*1d90*/  BSYNC B2 ;  /* 0x0000000000027941 */ /* 0x000fea0003800000 */
.L_x_1575:
[----:B------:R-:W-:Y:S01]  /*1da0*/  I2FP.F32.U32 R18, R52 ;  /* 0x0000003400127245 */ /* 0x000fe20000201000 */
[----:B------:R-:W-:Y:S01]  /*1db0*/  IMAD.U32 R47, R36, 0x10000, RZ ;  /* 0x00010000242f7824 */ /* 0x000fe200078e00ff */
[----:B------:R-:W-:Y:S01]  /*1dc0*/  @P0 PRMT R46, R32, 0x7632, R46 ;  /* 0x00007632202e0816 */ /* 0x000fe2000000002e */
[----:B------:R-:W-:Y:S01]  /*1dd0*/  BSSY B2, `(.L_x_1579) ;  /* 0x0000016000027945 */ /* 0x000fe20003800000 */
[----:B------:R-:W-:Y:S02]  /*1de0*/  VIADD R52, R58, 0x1 ;  /* 0x000000013a347836 */ /* 0x000fe40000000000 */
[----:B------:R-:W-:Y:S01]  /*1df0*/  FFMA.FTZ R18, R18, R67, 1.1641532182693481445e-10 ;  /* 0x2f00000012127423 */ /* 0x000fe20000010043 */
[----:B------:R-:W-:Y:S01]  /*1e00*/  FMUL.FTZ R36, R47, R70 ;  /* 0x000000462f247220 */ /* 0x000fe20000410000 */
[----:B------:R-:W-:-:S03]  /*1e10*/  @P0 SHF.L.U32 R47, R46, 0x10, RZ ;  /* 0x000000102e2f0819 */ /* 0x000fc600000006ff */
[----:B------:R-:W-:Y:S01]  /*1e20*/  FSETP.GTU.FTZ.AND P1, PT, R18, R65, PT ;  /* 0x000000411200720b */ /* 0x000fe20003f3c000 */
[----:B------:R-:W-:-:S03]  /*1e30*/  FMUL.FTZ R18, R36, R71 ;  /* 0x0000004724127220 */ /* 0x000fc60000410000 */
[----:B------:R-:W-:Y:S02]  /*1e40*/  P2R R36, PR, RZ, 0x2 ;  /* 0x00000002ff247803 */ /* 0x000fe40000000000 */
[----:B------:R-:W-:Y:S02]  /*1e50*/  FSEL R18, R18, RZ, !P1 ;  /* 0x000000ff12127208 */ /* 0x000fe40004800000 */
[----:B------:R-:W-:-:S03]  /*1e60*/  ISETP.NE.AND P1, PT, R58, 0x1, PT ;  /* 0x000000013a00780c */ /* 0x000fc60003f25270 */
[----:B------:R-:W-:-:S04]  /*1e70*/  FMUL.FTZ R46, R111, R18 ;  /* 0x000000126f2e7220 */ /* 0x000fc80000410000 */
[----:B------:R-:W-:-:S06]  /*1e80*/  @P0 FADD.FTZ R46, R47, R46 ;  /* 0x0000002e2f2e0221 */ /* 0x000fcc0000010000 */
        /* <DEDUP_REMOVED lines=9> */
.L_x_1580:
[----:B------:R-:W-:-:S07]  /*1f20*/  IMAD.MOV.U32 R47, RZ, RZ, R12 ;  /* 0x000000ffff2f7224 */ /* 0x000fce00078e000c */
.L_x_1581:
[----:B------:R-:W-:Y:S05]  /*1f30*/  BSYNC B2 ;  /* 0x0000000000027941 */ /* 0x000fea0003800000 */
.L_x_1579:
        /* <DEDUP_REMOVED lines=16> */
.L_x_1585:
[----:B------:R-:W-:Y:S05]  /*2040*/  BSYNC B3 ;  /* 0x0000000000037941 */ /* 0x000fea0003800000 */
.L_x_1584:
        /* <DEDUP_REMOVED lines=9> */
[----:B------:R-:W-:Y:S02]  /*20e0*/  LOP3.LUT R19, R53, UR18, R19, 0x96, !PT ;  /* 0x0000001235137c12 */ /* 0x000fe4000f8e9613 */
        /* <DEDUP_REMOVED lines=30> */
[----:B------:R-:W-:Y:S01]  /*22d0*/  IMAD.WIDE.U32 R18, R53, -0x2daee0ad, RZ ;  /* 0xd2511f5335127825 */ /* 0x000fe200078e00ff */
[----:B------:R-:W-:-:S04]  /*22e0*/  HFMA2.MMA R52, -RZ, RZ, 0, 0 ;  /* 0x00000000ff347435 */ /* 0x000fc800000001ff */
[----:B------:R-:W-:Y:S01]  /*22f0*/  LOP3.LUT R20, R19, UR34, R20, 0x96, !PT ;  /* 0x0000002213147c12 */ /* 0x000fe2000f8e9614 */
[----:B------:R-:W-:-:S07]  /*2300*/  IMAD.MOV.U32 R19, RZ, RZ, R18 ;  /* 0x000000ffff137224 */ /* 0x000fce00078e0012 */
.L_x_1583:
[----:B------:R-:W-:Y:S05]  /*2310*/  BSYNC B2 ;  /* 0x0000000000027941 */ /* 0x000fea0003800000 */
.L_x_1582:
[----:B------:R-:W-:Y:S01]  /*2320*/  I2FP.F32.U32 R18, R47 ;  /* 0x0000002f00127245 */ /* 0x000fe20000201000 */
[C---:B------:R-:W-:Y:S01]  /*2330*/  IMAD.U32 R47, R37.reuse, 0x10000, RZ ;  /* 0x00010000252f7824 */ /* 0x040fe200078e00ff */
[----:B------:R-:W-:Y:S01]  /*2340*/  ISETP.NE.AND P2, PT, R52, 0x1, PT ;  /* 0x000000013400780c */ /* 0x000fe20003f45270 */
[----:B------:R-:W-:Y:S01]  /*2350*/  BSSY B2, `(.L_x_1586) ;  /* 0x0000015000027945 */ /* 0x000fe20003800000 */
[----:B------:R-:W-:Y:S01]  /*2360*/  PRMT R37, R37, 0x7632, R37 ;  /* 0x0000763225257816 */ /* 0x000fe20000000025 */
[----:B------:R-:W-:Y:S01]  /*2370*/  FFMA.FTZ R18, R18, R67, 1.1641532182693481445e-10 ;  /* 0x2f00000012127423 */ /* 0x000fe20000010043 */
[----:B------:R-:W-:-:S04]  /*2380*/  FMUL.FTZ R58, R47, R70 ;  /* 0x000000462f3a7220 */ /* 0x000fc80000410000 */
[----:B------:R-:W-:Y:S01]  /*2390*/  FMUL.FTZ R58, R58, R71 ;  /* 0x000000473a3a7220 */ /* 0x000fe20000410000 */
[----:B------:R-:W-:Y:S01]  /*23a0*/  FSETP.GTU.FTZ.AND P1, PT, R18, R65, PT ;  /* 0x000000411200720b */ /* 0x000fe20003f3c000 */
[----:B------:R-:W-:-:S03]  /*23b0*/  @P0 IMAD.U32 R18, R33, 0x10000, RZ ;  /* 0x0001000021120824 */ /* 0x000fc600078e00ff */
[----:B------:R-:W-:-:S05]  /*23c0*/  FSEL R47, R58, RZ, !P1 ;  /* 0x000000ff3a2f7208 */ /* 0x000fca0004800000 */
[----:B------:R-:W-:-:S04]  /*23d0*/  FMUL.FTZ R47, R124, R47 ;  /* 0x0000002f7c2f7220 */ /* 0x000fc80000410000 */
[----:B------:R-:W-:Y:S01]  /*23e0*/  @P0 FADD.FTZ R47, R18, R47 ;  /* 0x0000002f122f0221 */ /* 0x000fe20000010000 */
[----:B------:R-:W-:Y:S01]  /*23f0*/  IADD3 R18, R52, 0x1, RZ ;  /* 0x0000000134127810 */ /* 0x000fe20007ffe0ff */
        /* <DEDUP_REMOVED lines=9> */
.L_x_1587:
[----:B------:R-:W-:-:S07]  /*2490*/  IMAD.MOV.U32 R58, RZ, RZ, R12 ;  /* 0x000000ffff3a7224 */ /* 0x000fce00078e000c */
.L_x_1588:
[----:B------:R-:W-:Y:S05]  /*24a0*/  BSYNC B2 ;  /* 0x0000000000027941 */ /* 0x000fea0003800000 */
.L_x_1586:
        /* <DEDUP_REMOVED lines=16> */
.L_x_1592:
[----:B------:R-:W-:Y:S05]  /*25b0*/  BSYNC B3 ;  /* 0x0000000000037941 */ /* 0x000fea0003800000 */
.L_x_1591:
        /* <DEDUP_REMOVED lines=38> */
[----:B------:R-:W-:Y:S02]  /*2820*/  LOP3.LUT R21, R19, UR33, R52, 0x96, !PT ;  /* 0x0000002113157c12 */ /* 0x000fe4000f8e9634 */
[----:B------:R-:W-:Y:S01]  /*2830*/  MOV R12, R18 ;  /* 0x00000012000c7202 */ /* 0x000fe20000000f00 */
[----:B------:R-:W-:-:S05]  /*2840*/  IMAD.WIDE.U32 R18, R53, -0x2daee0ad, RZ ;  /* 0xd2511f5335127825 */ /* 0x000fca00078e00ff */
[----:B------:R-:W-:Y:S01]  /*2850*/  LOP3.LUT R20, R19, UR34, R20, 0x96, !PT ;  /* 0x0000002213147c12 */ /* 0x000fe2000f8e9614 */
[----:B------:R-:W-:Y:S02]  /*2860*/  IMAD.MOV.U32 R19, RZ, RZ, R18 ;  /* 0x000000ffff137224 */ /* 0x000fe400078e0012 */
[----:B------:R-:W-:-:S07]  /*2870*/  IMAD.MOV.U32 R18, RZ, RZ, RZ ;  /* 0x000000ffff127224 */ /* 0x000fce00078e00ff */
.L_x_1590:
[----:B------:R-:W-:Y:S05]  /*2880*/  BSYNC B2 ;  /* 0x0000000000027941 */ /* 0x000fea0003800000 */
.L_x_1589:
[----:B------:R-:W-:Y:S01]  /*2890*/  I2FP.F32.U32 R52, R58 ;  /* 0x0000003a00347245 */ /* 0x000fe20000201000 */
[----:B------:R-:W-:Y:S01]  /*28a0*/  BSSY B2, `(.L_x_1593) ;  /* 0x0000017000027945 */ /* 0x000fe20003800000 */
[----:B------:R-:W-:Y:S02]  /*28b0*/  SHF.L.U32 R37, R37, 0x10, RZ ;  /* 0x0000001025257819 */ /* 0x000fe400000006ff */
[----:B------:R-:W-:Y:S01]  /*28c0*/  ISETP.NE.AND P3, PT, R18, 0x1, PT ;  /* 0x000000011200780c */ /* 0x000fe20003f65270 */
[----:B------:R-:W-:Y:S02]  /*28d0*/  FFMA.FTZ R52, R52, R67, 1.1641532182693481445e-10 ;  /* 0x2f00000034347423 */ /* 0x000fe40000010043 */
[----:B------:R-:W-:-:S03]  /*28e0*/  FMUL.FTZ R58, R37, R70 ;  /* 0x00000046253a7220 */ /* 0x000fc60000410000 */
[----:B------:R-:W-:Y:S01]  /*28f0*/  FSETP.GTU.FTZ.AND P2, PT, R52, R65, PT ;  /* 0x000000413400720b */ /* 0x000fe20003f5c000 */
[----:B------:R-:W-:Y:S01]  /*2900*/  FMUL.FTZ R58, R58, R71 ;  /* 0x000000473a3a7220 */ /* 0x000fe20000410000 */
[----:B------:R-:W-:-:S04]  /*2910*/  @P0 PRMT R52, R33, 0x7632, R52 ;  /* 0x0000763221340816 */ /* 0x000fc80000000034 */
[----:B------:R-:W-:Y:S01]  /*2920*/  FSEL R37, R58, RZ, !P2 ;  /* 0x000000ff3a257208 */ /* 0x000fe20005000000 */
[----:B------:R-:W-:Y:S02]  /*2930*/  @P0 IMAD.U32 R53, R52, 0x10000, RZ ;  /* 0x0001000034350824 */ /* 0x000fe400078e00ff */
[----:B------:R-:W-:Y:S02]  /*2940*/  VIADD R58, R18, 0x1 ;  /* 0x00000001123a7836 */ /* 0x000fe40000000000 */
[----:B------:R-:W-:-:S04]  /*2950*/  FMUL.FTZ R52, R110, R37 ;  /* 0x000000256e347220 */ /* 0x000fc80000410000 */
        /* <DEDUP_REMOVED lines=10> */
.L_x_1594:
[----:B------:R-:W-:-:S07]  /*2a00*/  MOV R37, R12 ;  /* 0x0000000c00257202 */ /* 0x000fce0000000f00 */
.L_x_1595:
[----:B------:R-:W-:Y:S05]  /*2a10*/  BSYNC B2 ;  /* 0x0000000000027941 */ /* 0x000fea0003800000 */
.L_x_1593:
        /* <DEDUP_REMOVED lines=16> */
.L_x_1599:
[----:B------:R-:W-:Y:S05]  /*2b20*/  BSYNC B3 ;  /* 0x0000000000037941 */ /* 0x000fea0003800000 */
.L_x_1598:
        /* <DEDUP_REMOVED lines=40> */
[----:B------:R-:W-:-:S04]  /*2db0*/  IMAD.WIDE.U32 R18, R53, -0x2daee0ad, RZ ;  /* 0xd2511f5335127825 */ /* 0x000fc800078e00ff */
[----:B------:R-:W-:Y:S01]  /*2dc0*/  IMAD.MOV.U32 R58, RZ, RZ, RZ ;  /* 0x000000ffff3a7224 */ /* 0x000fe200078e00ff */
[----:B------:R-:W-:Y:S02]  /*2dd0*/  LOP3.LUT R20, R19, UR34, R20, 0x96, !PT ;  /* 0x0000002213147c12 */ /* 0x000fe4000f8e9614 */
[----:B------:R-:W-:-:S07]  /*2de0*/  MOV R19, R18 ;  /* 0x0000001200137202 */ /* 0x000fce0000000f00 */
.L_x_1597:
[----:B------:R-:W-:Y:S05]  /*2df0*/  BSYNC B2 ;  /* 0x0000000000027941 */ /* 0x000fea0003800000 */
.L_x_1596:
[----:B------:R-:W-:Y:S01]  /*2e00*/  I2FP.F32.U32 R18, R37 ;  /* 0x0000002500127245 */ /* 0x000fe20000201000 */
[----:B------:R-:W-:Y:S01]  /*2e10*/  IMAD.U32 R37, R38, 0x10000, RZ ;  /* 0x0001000026257824 */ /* 0x000fe200078e00ff */
[----:B------:R-:W-:Y:S01]  /*2e20*/  ISETP.NE.AND P4, PT, R58, 0x1, PT ;  /* 0x000000013a00780c */ /* 0x000fe20003f85270 */
[----:B------:R-:W-:Y:S01]  /*2e30*/  BSSY B2, `(.L_x_1600) ;  /* 0x0000015000027945 */ /* 0x000fe20003800000 */
[----:B------:R-:W-:Y:S01]  /*2e40*/  PRMT R38, R38, 0x7632, R38 ;  /* 0x0000763226267816 */ /* 0x000fe20000000026 */
[----:B------:R-:W-:Y:S01]  /*2e50*/  FFMA.FTZ R18, R18, R67, 1.1641532182693481445e-10 ;  /* 0x2f00000012127423 */ /* 0x000fe20000010043 */
[----:B------:R-:W-:-:S04]  /*2e60*/  FMUL.FTZ R72, R37, R70 ;  /* 0x0000004625487220 */ /* 0x000fc80000410000 */
[----:B------:R-:W-:Y:S01]  /*2e70*/  FMUL.FTZ R72, R72, R71 ;  /* 0x0000004748487220 */ /* 0x000fe20000410000 */
[----:B------:R-:W-:Y:S02]  /*2e80*/  FSETP.GTU.FTZ.AND P3, PT, R18, R65, PT ;  /* 0x000000411200720b */ /* 0x000fe40003f7c000 */
[----:B------:R-:W-:Y:S02]  /*2e90*/  @P0 SHF.L.U32 R18, R34, 0x10, RZ ;  /* 0x0000001022120819 */ /* 0x000fe400000006ff */
[----:B------:R-:W-:-:S05]  /*2ea0*/  FSEL R72, R72, RZ, !P3 ;  /* 0x000000ff48487208 */ /* 0x000fca0005800000 */
[----:B------:R-:W-:-:S04]  /*2eb0*/  FMUL.FTZ R53, R123, R72 ;  /* 0x000000487b357220 */ /* 0x000fc80000410000 */
[----:B------:R-:W-:Y:S01]  /*2ec0*/  @P0 FADD.FTZ R53, R18, R53 ;  /* 0x0000003512350221 */ /* 0x000fe20000010000 */
[----:B------:R-:W-:Y:S01]  /*2ed0*/  VIADD R18, R58, 0x1 ;  /* 0x000000013a127836 */ /* 0x000fe20000000000 */
        /* <DEDUP_REMOVED lines=9> */
.L_x_1601:
[----:B------:R-:W-:-:S07]  /*2f70*/  IMAD.MOV.U32 R37, RZ, RZ, R12 ;  /* 0x000000ffff257224 */ /* 0x000fce00078e000c */
.L_x_1602:
[----:B------:R-:W-:Y:S05]  /*2f80*/  BSYNC B2 ;  /* 0x0000000000027941 */ /* 0x000fea0003800000 */
.L_x_1600:
        /* <DEDUP_REMOVED lines=16> */
.L_x_1606:
[----:B------:R-:W-:Y:S05]  /*3090*/  BSYNC B3 ;  /* 0x0000000000037941 */ /* 0x000fea0003800000 */
.L_x_1605:
        /* <DEDUP_REMOVED lines=41> */
[----:B------:R-:W-:Y:S01]  /*3330*/  LOP3.LUT R20, R19, UR34, R20, 0x96, !PT ;  /* 0x0000002213147c12 */ /* 0x000fe2000f8e9614 */
[----:B------:R-:W-:Y:S01]  /*3340*/  IMAD.MOV.U32 R19, RZ, RZ, R18 ;  /* 0x000000ffff137224 */ /* 0x000fe200078e0012 */
[----:B------:R-:W-:-:S11]  /*3350*/  HFMA2.MMA R18, -RZ, RZ, 0, 0 ;  /* 0x00000000ff127435 */ /* 0x000fd600000001ff */
.L_x_1604:
[----:B------:R-:W-:Y:S05]  /*3360*/  BSYNC B2 ;  /* 0x0000000000027941 */ /* 0x000fea0003800000 */
.L_x_1603:
[----:B------:R-:W-:Y:S01]  /*3370*/  I2FP.F32.U32 R58, R37 ;  /* 0x00000025003a7245 */ /* 0x000fe20000201000 */
[----:B------:R-:W-:Y:S01]  /*3380*/  IMAD.U32 R37, R38, 0x10000, RZ ;  /* 0x0001000026257824 */ /* 0x000fe200078e00ff */
[----:B------:R-:W-:Y:S01]  /*3390*/  ISETP.NE.AND P5, PT, R18, 0x1, PT ;  /* 0x000000011200780c */ /* 0x000fe20003fa5270 */
[----:B------:R-:W-:Y:S02]  /*33a0*/  BSSY B2, `(.L_x_1607) ;  /* 0x0000015000027945 */ /* 0x000fe40003800000 */
[----:B------:R-:W-:Y:S01]  /*33b0*/  FFMA.FTZ R58, R58, R67, 1.1641532182693481445e-10 ;  /* 0x2f0000003a3a7423 */ /* 0x000fe20000010043 */
[----:B------:R-:W-:Y:S01]  /*33c0*/  FMUL.FTZ R38, R37, R70 ;  /* 0x0000004625267220 */ /* 0x000fe20000410000 */
[----:B------:R-:W-:-:S03]  /*33d0*/  @P0 PRMT R37, R34, 0x7632, R37 ;  /* 0x0000763222250816 */ /* 0x000fc60000000025 */
[----:B------:R-:W-:Y:S01]  /*33e0*/  FMUL.FTZ R38, R38, R71 ;  /* 0x0000004726267220 */ /* 0x000fe20000410000 */
[----:B------:R-:W-:Y:S01]  /*33f0*/  FSETP.GTU.FTZ.AND P4, PT, R58, R65, PT ;  /* 0x000000413a00720b */ /* 0x000fe20003f9c000 */
[----:B------:R-:W-:-:S03]  /*3400*/  @P0 IMAD.U32 R37, R37, 0x10000, RZ ;  /* 0x0001000025250824 */ /* 0x000fc600078e00ff */
[----:B------:R-:W-:-:S05]  /*3410*/  FSEL R38, R38, RZ, !P4 ;  /* 0x000000ff26267208 */ /* 0x000fca0006000000 */
[----:B------:R-:W-:Y:S01]  /*3420*/  FMUL.FTZ R58, R109, R38 ;  /* 0x000000266d3a7220 */ /* 0x000fe20000410000 */
[----:B------:R-:W-:-:S03]  /*3430*/  IADD3 R38, R18, 0x1, RZ ;  /* 0x0000000112267810 */ /* 0x000fc60007ffe0ff */
        /* <DEDUP_REMOVED lines=10> */
.L_x_1608:
[----:B------:R-:W-:-:S07]  /*34e0*/  MOV R37, R12 ;  /* 0x0000000c00257202 */ /* 0x000fce0000000f00 */
.L_x_1609:
[----:B------:R-:W-:Y:S05]  /*34f0*/  BSYNC B2 ;  /* 0x0000000000027941 */ /* 0x000fea0003800000 */
.L_x_1607:
        /* <DEDUP_REMOVED lines=16> */
.L_x_1613:
[----:B------:R-:W-:Y:S05]  /*3600*/  BSYNC B3 ;  /* 0x0000000000037941 */ /* 0x000fea0003800000 */
.L_x_1612:
        /* <DEDUP_REMOVED lines=40> */
[----:B------:R-:W-:Y:S01]  /*3890*/  IMAD.WIDE.U32 R18, R38, -0x2daee0ad, RZ ;  /* 0xd2511f5326127825 */ /* 0x000fe200078e00ff */
[----:B------:R-:W-:-:S04]  /*38a0*/  HFMA2.MMA R38, -RZ, RZ, 0, 0 ;  /* 0x00000000ff267435 */ /* 0x000fc800000001ff */
[----:B------:R-:W-:Y:S01]  /*38b0*/  LOP3.LUT R20, R19, UR34, R20, 0x96, !PT ;  /* 0x0000002213147c12 */ /* 0x000fe2000f8e9614 */
[----:B------:R-:W-:-:S07]  /*38c0*/  IMAD.MOV.U32 R19, RZ, RZ, R18 ;  /* 0x000000ffff137224 */ /* 0x000fce00078e0012 */
.L_x_1611:
[----:B------:R-:W-:Y:S05]  /*38d0*/  BSYNC B2 ;  /* 0x0000000000027941 */ /* 0x000fea0003800000 */
.L_x_1610:
[----:B------:R-:W0:Y:S01]  /*38e0*/  LDC R73, c[0x0][0x294] ;  /* 0x0000a500ff497b82 */ /* 0x000e220000000800 */
[----:B------:R-:W-:Y:S01]  /*38f0*/  I2FP.F32.U32 R18, R37 ;  /* 0x0000002500127245 */ /* 0x000fe20000201000 */
[----:B------:R-:W-:Y:S01]  /*3900*/  IMAD.U32 R37, R39, 0x10000, RZ ;  /* 0x0001000027257824 */ /* 0x000fe200078e00ff */
[----:B------:R-:W-:Y:S01]  /*3910*/  ISETP.NE.AND P6, PT, R38, 0x1, PT ;  /* 0x000000012600780c */ /* 0x000fe20003fc5270 */
[----:B------:R-:W-:Y:S02]  /*3920*/  BSSY B2, `(.L_x_1614) ;  /* 0x0000015000027945 */ /* 0x000fe40003800000 */
[----:B------:R-:W-:Y:S01]  /*3930*/  FFMA.FTZ R18, R18, R67, 1.1641532182693481445e-10 ;  /* 0x2f00000012127423 */ /* 0x000fe20000010043 */
[----:B------:R-:W-:Y:S01]  /*3940*/  FMUL.FTZ R72, R37, R70 ;  /* 0x0000004625487220 */ /* 0x000fe20000410000 */
[----:B------:R-:W-:-:S03]  /*3950*/  PRMT R37, R39, 0x7632, R37 ;  /* 0x0000763227257816 */ /* 0x000fc60000000025 */
[----:B------:R-:W-:Y:S01]  /*3960*/  FMUL.FTZ R72, R72, R71 ;  /* 0x0000004748487220 */ /* 0x000fe20000410000 */
[----:B0-----:R-:W-:Y:S02]  /*3970*/  FSETP.GTU.FTZ.AND P5, PT, R18, R73, PT ;  /* 0x000000491200720b */ /* 0x001fe40003fbc000 */
[----:B------:R-:W-:Y:S02]  /*3980*/  @P0 SHF.L.U32 R18, R35, 0x10, RZ ;  /* 0x0000001023120819 */ /* 0x000fe400000006ff */
[----:B------:R-:W-:-:S05]  /*3990*/  FSEL R59, R72, RZ, !P5 ;  /* 0x000000ff483b7208 */ /* 0x000fca0006800000 */
[----:B------:R-:W-:-:S04]  /*39a0*/  FMUL.FTZ R59, R122, R59 ;  /* 0x0000003b7a3b7220 */ /* 0x000fc80000410000 */
        /* <DEDUP_REMOVED lines=11> */
.L_x_1615:
[----:B------:R-:W-:-:S07]  /*3a60*/  IMAD.MOV.U32 R65, RZ, RZ, R12 ;  /* 0x000000ffff417224 */ /* 0x000fce00078e000c */
.L_x_1616:
[----:B------:R-:W-:Y:S05]  /*3a70*/  BSYNC B2 ;  /* 0x0000000000027941 */ /* 0x000fea0003800000 */
.L_x_1614:
        /* <DEDUP_REMOVED lines=12> */
[----:B------:R-:W-:Y:S01]  /*3b40*/  @!P6 VIADD R19, R11, 0x1 ;  /* 0x000000010b13e836 */ /* 0x000fe20000000000 */
[----:B------:R-:W-:Y:S02]  /*3b50*/  @!P6 MOV R41, RZ ;  /* 0x000000ff0029e202 */ /* 0x000fe40000000f00 */
[----:B------:R-:W-:-:S13]  /*3b60*/  ISETP.NE.AND P0, PT, R43, RZ, !P6 ;  /* 0x000000ff2b00720c */ /* 0x000fda0007705270 */
[----:B------:R-:W-:Y:S02]  /*3b70*/  @P0 IADD3 R19, R11, RZ, RZ ;  /* 0x000000ff0b130210 */ /* 0x000fe40007ffe0ff */
[----:B------:R-:W-:-:S03]  /*3b80*/  ISETP.NE.AND P0, PT, R18, RZ, PT ;  /* 0x000000ff1200720c */ /* 0x000fc60003f05270 */
[----:B------:R-:W-:-:S10]  /*3b90*/  @!P6 IMAD.MOV.U32 R11, RZ, RZ, R19 ;  /* 0x000000ffff0be224 */ /* 0x000fd400078e0013 */
.L_x_1620:
[----:B------:R-:W-:Y:S05]  /*3ba0*/  BSYNC B3 ;  /* 0x0000000000037941 */ /* 0x000fea0003800000 */
.L_x_1619:
        /* <DEDUP_REMOVED lines=42> */
[----:B------:R-:W-:Y:S01]  /*3e50*/  MOV R19, R18 ;  /* 0x0000001200137202 */ /* 0x000fe20000000f00 */
[----:B------:R-:W-:-:S07]  /*3e60*/  IMAD.MOV.U32 R18, RZ, RZ, RZ ;  /* 0x000000ffff127224 */ /* 0x000fce00078e00ff */
.L_x_1618:
[----:B------:R-:W-:Y:S05]  /*3e70*/  BSYNC B2 ;  /* 0x0000000000027941 */ /* 0x000fea0003800000 */
.L_x_1617:
[----:B------:R-:W-:Y:S02]  /*3e80*/  I2FP.F32.U32 R38, R65 ;  /* 0x0000004100267245 */ /* 0x000fe40000201000 */
[----:B------:R-:W-:-:S03]  /*3e90*/  SHF.L.U32 R37, R37, 0x10, RZ ;  /* 0x0000001025257819 */ /* 0x000fc600000006ff */
[----:B------:R-:W-:Y:S02]  /*3ea0*/  FFMA.FTZ R38, R38, R67, 1.1641532182693481445e-10 ;  /* 0x2f00000026267423 */ /* 0x000fe40000010043 */
[----:B------:R-:W-:Y:S01]  /*3eb0*/  FMUL.FTZ R72, R37, R70 ;  /* 0x0000004625487220 */ /* 0x000fe20000410000 */
[----:B------:R-:W-:Y:S02]  /*3ec0*/  @P0 PRMT R37, R35, 0x7632, R37 ;  /* 0x0000763223250816 */ /* 0x000fe40000000025 */
[----:B------:R-:W-:Y:S01]  /*3ed0*/  FSETP.GTU.FTZ.AND P6, PT, R38, R73, PT ;  /* 0x000000492600720b */ /* 0x000fe20003fdc000 */
[----:B------:R-:W-:Y:S01]  /*3ee0*/  FMUL.FTZ R72, R72, R71 ;  /* 0x0000004748487220 */ /* 0x000fe20000410000 */
[----:B------:R-:W-:Y:S01]  /*3ef0*/  SEL R71, RZ, 0x10000, P5 ;  /* 0x00010000ff477807 */ /* 0x000fe20002800000 */
[----:B------:R-:W-:Y:S01]  /*3f00*/  @P0 IMAD.U32 R38, R37, 0x10000, RZ ;  /* 0x0001000025260824 */ /* 0x000fe200078e00ff */
[----:B------:R-:W-:Y:S02]  /*3f10*/  ISETP.NE.AND P5, PT, R66, RZ, PT ;  /* 0x000000ff4200720c */ /* 0x000fe40003fa5270 */
[----:B------:R-:W-:-:S02]  /*3f20*/  FSEL R65, R72, RZ, !P6 ;  /* 0x000000ff48417208 */ /* 0x000fc40007000000 */
[----:B------:R-:W-:Y:S02]  /*3f30*/  F2FP.BF16.F32.PACK_AB R37, R52, R47 ;  /* 0x0000002f3425723e */ /* 0x000fe400000010ff */
[----:B------:R-:W-:Y:S01]  /*3f40*/  SEL R73, RZ, 0x100, P4 ;  /* 0x00000100ff497807 */ /* 0x000fe20002000000 */
[----:B------:R-:W-:Y:S01]  /*3f50*/  FMUL.FTZ R65, R108, R65 ;  /* 0x000000416c417220 */ /* 0x000fe20000410000 */
[----:B------:R-:W-:-:S03]  /*3f60*/  SEL R72, RZ, 0x1, P2 ;  /* 0x00000001ff487807 */ /* 0x000fc60001000000 */
[----:B------:R-:W-:Y:S01]  /*3f70*/  @P0 FADD.FTZ R65, R38, R65 ;  /* 0x0000004126410221 */ /* 0x000fe20000010000 */
[----:B------:R-:W-:Y:S02]  /*3f80*/  LEA R66, P0, R4, UR12, 0x4 ;  /* 0x0000000c04427c11 */ /* 0x000fe4000f8020ff */
[----:B------:R-:W-:Y:S02]  /*3f90*/  F2FP.BF16.F32.PACK_AB R38, R58, R53 ;  /* 0x000000353a26723e */ /* 0x000fe400000010ff */
[----:B------:R-:W-:Y:S02]  /*3fa0*/  LEA.HI.X R67, R4, UR13, RZ, 0x4, P0 ;  /* 0x0000000d04437c11 */ /* 0x000fe400080f24ff */
[----:B------:R-:W-:Y:S02]  /*3fb0*/  ISETP.NE.AND P0, PT, R36, RZ, PT ;  /* 0x000000ff2400720c */ /* 0x000fe40003f05270 */
[----:B------:R-:W-:Y:S02]  /*3fc0*/  F2FP.BF16.F32.PACK_AB R36, R46, R3 ;  /* 0x000000032e24723e */ /* 0x000fe400000010ff */
[----:B------:R-:W-:-:S05]  /*3fd0*/  F2FP.BF16.F32.PACK_AB R39, R65, R59 ;  /* 0x0000003b4127723e */ /* 0x000fca00000010ff */
[----:B------:R0:W-:Y:S02]  /*3fe0*/  STG.E.128 desc[UR4][R66.64], R36 ;  /* 0x0000002442007986 */ /* 0x0001e4000c101d04 */
[----:B0-----:R-:W-:-:S04]  /*3ff0*/  SEL R36, RZ, 0x1000000, P6 ;  /* 0x01000000ff247807 */ /* 0x001fc80003000000 */
[----:B------:R-:W-:Y:S01]  /*4000*/  LOP3.LUT R73, R73, R36, R71, 0xfe, !PT ;  /* 0x0000002449497212 */ /* 0x000fe200078efe47 */
[----:B------:R-:W-:Y:S01]  /*4010*/  IMAD.WIDE.U32 R36, R72, 0x1000000, RZ ;  /* 0x0100000048247825 */ /* 0x000fe200078e00ff */
[----:B------:R-:W-:Y:S02]  /*4020*/  SEL R71, RZ, 0x1, P3 ;  /* 0x00000001ff477807 */ /* 0x000fe40001800000 */
[----:B------:R-:W-:Y:S02]  /*4030*/  SEL R72, RZ, 0x1, P1 ;  /* 0x00000001ff487807 */ /* 0x000fe40000800000 */
[----:B------:R-:W-:Y:S02]  /*4040*/  LOP3.LUT R71, R37, R73, R71, 0xfe, !PT ;  /* 0x0000004925477212 */ /* 0x000fe400078efe47 */
[----:B------:R-:W-:Y:S01]  /*4050*/  SEL R73, RZ, 0x1, P0 ;  /* 0x00000001ff497807 */ /* 0x000fe20000000000 */
[----:B------:R-:W-:Y:S01]  /*4060*/  IMAD.WIDE.U32 R38, R72, 0x10000, RZ ;  /* 0x0001000048267825 */ /* 0x000fe200078e00ff */
[----:B------:R-:W-:-:S03]  /*4070*/  SEL R37, RZ, 0x1, P5 ;  /* 0x00000001ff257807 */ /* 0x000fc60002800000 */
[----:B------:R-:W-:-:S03]  /*4080*/  IMAD.WIDE.U32 R66, R73, 0x100, RZ ;  /* 0x0000010049427825 */ /* 0x000fc600078e00ff */
[----:B------:R-:W-:Y:S02]  /*4090*/  LOP3.LUT R36, R66, R36, R38, 0xfe, !PT ;  /* 0x0000002442247212 */ /* 0x000fe400078efe26 */
[----:B------:R-:W-:Y:S02]  /*40a0*/  LOP3.LUT R39, R67, R71, R39, 0xfe, !PT ;  /* 0x0000004743277212 */ /* 0x000fe400078efe27 */
[----:B------:R-:W-:Y:S02]  /*40b0*/  LOP3.LUT R38, R36, R37, RZ, 0xfc, !PT ;  /* 0x0000002524267212 */ /* 0x000fe400078efcff */
[C---:B------:R-:W-:Y:S02]  /*40c0*/  LEA R36, P0, R4.reuse, UR14, 0x3 ;  /* 0x0000000e04247c11 */ /* 0x040fe4000f8018ff */
[C---:B------:R-:W-:Y:S02]  /*40d0*/  IADD3 R71, R4.reuse, 0x20, RZ ;  /* 0x0000002004477810 */ /* 0x040fe40007ffe0ff */
[----:B------:R-:W-:-:S05]  /*40e0*/  LEA.HI.X R37, R4, UR15, RZ, 0x3, P0 ;  /* 0x0000000f04257c11 */ /* 0x000fca00080f1cff */
[----:B------:R0:W-:Y:S04]  /*40f0*/  STG.E.64 desc[UR4][R36.64], R38 ;  /* 0x0000002624007986 */ /* 0x0001e8000c101b04 */
.L_x_1564:
[----:B------:R-:W-:Y:S05]  /*4100*/  BSYNC B1 ;  /* 0x0000000000017941 */ /* 0x000fea0003800000 */
.L_x_1563:
        /* <DEDUP_REMOVED lines=23> */
.L_x_1624:
[----:B------:R-:W-:-:S07]  /*4280*/  IMAD.MOV.U32 R0, RZ, RZ, R12 ;  /* 0x000000ffff007224 */ /* 0x000fce00078e000c */
.L_x_1625:
[----:B------:R-:W-:Y:S05]  /*4290*/  BSYNC B2 ;  /* 0x0000000000027941 */ /* 0x000fea0003800000 */
.L_x_1623:
        /* <DEDUP_REMOVED lines=16> */
.L_x_1629:
[----:B------:R-:W-:Y:S05]  /*43a0*/  BSYNC B3 ;  /* 0x0000000000037941 */ /* 0x000fea0003800000 */
.L_x_1628:
        /* <DEDUP_REMOVED lines=44> */
.L_x_1627:
[----:B------:R-:W-:Y:S05]  /*4670*/  BSYNC B2 ;  /* 0x0000000000027941 */ /* 0x000fea0003800000 */
.L_x_1626:
[----:B------:R-:W0:Y:S01]  /*4680*/  LDC R66, c[0x0][0x298] ;  /* 0x0000a600ff427b82 */ /* 0x000e220000000800 */
[----:B------:R-:W-:Y:S01]  /*4690*/  HFMA2.MMA R68, -RZ, RZ, 0.1171875, 0 ;  /* 0x2f800000ff447435 */ /* 0x000fe200000001ff */
[----:B------:R-:W-:Y:S01]  /*46a0*/  I2FP.F32.U32 R49, R0 ;  /* 0x0000000000317245 */ /* 0x000fe20000201000 */
[C---:B-----5:R-:W-:Y:S01]  /*46b0*/  IMAD.U32 R61, R36.reuse, 0x10000, RZ ;  /* 0x00010000243d7824 */ /* 0x060fe200078e00ff */
[----:B------:R-:W-:Y:S01]  /*46c0*/  BSSY B2, `(.L_x_1630) ;  /* 0x0000018000027945 */ /* 0x000fe20003800000 */
[----:B------:R-:W-:Y:S01]  /*46d0*/  PRMT R36, R36, 0x7632, R36 ;  /* 0x0000763224247816 */ /* 0x000fe20000000024 */
[----:B------:R-:W-:Y:S02]  /*46e0*/  VIADD R18, R55, 0x1 ;  /* 0x0000000137127836 */ /* 0x000fe40000000000 */
[----:B------:R-:W-:Y:S01]  /*46f0*/  FMUL.FTZ R61, R61, R70 ;  /* 0x000000463d3d7220 */ /* 0x000fe20000410000 */
[----:B------:R-:W1:Y:S02]  /*4700*/  LDC R67, c[0x0][0x294] ;  /* 0x0000a500ff437b82 */ /* 0x000e640000000800 */
[----:B------:R-:W-:Y:S01]  /*4710*/  FFMA.FTZ R49, R49, R68, 1.1641532182693481445e-10 ;  /* 0x2f00000031317423 */ /* 0x000fe20000010044 */
[----:B0-----:R-:W-:-:S04]  /*4720*/  FMUL.FTZ R61, R61, R66 ;  /* 0x000000423d3d7220 */ /* 0x001fc80000410000 */
[----:B-1----:R-:W-:Y:S02]  /*4730*/  FSETP.GTU.FTZ.AND P1, PT, R49, R67, PT ;  /* 0x000000433100720b */ /* 0x002fe40003f3c000 */
[----:B------:R-:W-:Y:S02]  /*4740*/  @P0 SHF.L.U32 R49, R32, 0x10, RZ ;  /* 0x0000001020310819 */ /* 0x000fe400000006ff */
        /* <DEDUP_REMOVED lines=14> */
.L_x_1631:
[----:B------:R-:W-:-:S07]  /*4830*/  IMAD.MOV.U32 R54, RZ, RZ, R12 ;  /* 0x000000ffff367224 */ /* 0x000fce00078e000c */
.L_x_1632:
[----:B------:R-:W-:Y:S05]  /*4840*/  BSYNC B2 ;  /* 0x0000000000027941 */ /* 0x000fea0003800000 */
.L_x_1630:
        /* <DEDUP_REMOVED lines=16> */
.L_x_1636:
[----:B------:R-:W-:Y:S05]  /*4950*/  BSYNC B3 ;  /* 0x0000000000037941 */ /* 0x000fea0003800000 */
.L_x_1635:
        /* <DEDUP_REMOVED lines=44> */
.L_x_1634:
[----:B------:R-:W-:Y:S05]  /*4c20*/  BSYNC B2 ;  /* 0x0000000000027941 */ /* 0x000fea0003800000 */
.L_x_1633:
[----:B------:R-:W-:Y:S01]  /*4c30*/  I2FP.F32.U32 R49, R54 ;  /* 0x0000003600317245 */ /* 0x000fe20000201000 */
[----:B------:R-:W-:Y:S01]  /*4c40*/  BSSY B2, `(.L_x_1637) ;  /* 0x0000018000027945 */ /* 0x000fe20003800000 */
[----:B------:R-:W-:Y:S02]  /*4c50*/  SHF.L.U32 R55, R36, 0x10, RZ ;  /* 0x0000001024377819 */ /* 0x000fe400000006ff */
[----:B------:R-:W-:Y:S01]  /*4c60*/  @P0 PRMT R36, R32, 0x7632, R36 ;  /* 0x0000763220240816 */ /* 0x000fe20000000024 */
[----:B------:R-:W-:Y:S01]  /*4c70*/  FFMA.FTZ R49, R49, R68, 1.1641532182693481445e-10 ;  /* 0x2f00000031317423 */ /* 0x000fe20000010044 */
[----:B------:R-:W-:Y:S01]  /*4c80*/  IADD3 R60, R18, 0x1, RZ ;  /* 0x00000001123c7810 */ /* 0x000fe20007ffe0ff */
[----:B------:R-:W-:-:S03]  /*4c90*/  FMUL.FTZ R55, R55, R70 ;  /* 0x0000004637377220 */ /* 0x000fc60000410000 */
[----:B------:R-:W-:Y:S01]  /*4ca0*/  FSETP.GTU.FTZ.AND P1, PT, R49, R67, PT ;  /* 0x000000433100720b */ /* 0x000fe20003f3c000 */
[----:B------:R-:W-:Y:S01]  /*4cb0*/  FMUL.FTZ R55, R55, R66 ;  /* 0x0000004237377220 */ /* 0x000fe20000410000 */
[----:B------:R-:W-:Y:S02]  /*4cc0*/  @P0 IMAD.U32 R49, R36, 0x10000, RZ ;  /* 0x0001000024310824 */ /* 0x000fe400078e00ff */
        /* <DEDUP_REMOVED lines=14> */
.L_x_1638:
[----:B------:R-:W-:-:S07]  /*4db0*/  MOV R36, R12 ;  /* 0x0000000c00247202 */ /* 0x000fce0000000f00 */
.L_x_1639:
[----:B------:R-:W-:Y:S05]  /*4dc0*/  BSYNC B2 ;  /* 0x0000000000027941 */ /* 0x000fea0003800000 */
.L_x_1637:
        /* <DEDUP_REMOVED lines=16> */
.L_x_1643:
[----:B------:R-:W-:Y:S05]  /*4ed0*/  BSYNC B3 ;  /* 0x0000000000037941 */ /* 0x000fea0003800000 */
.L_x_1642:
[----:B------:R-:W-:Y:S01]  /*4ee0*/  LOP3.LUT R18, R12, UR7, R11, 0x96, !PT ;  /* 0x000000070c127c12 */ /* 0x000fe2000f8e960b */
[----:B------:R-:W-:Y:S01]  /*4ef0*/  IMAD.HI.U32 R12, R43, -0x326172a9, RZ ;  /* 0xcd9e8d572b0c7827 */ /* 0x000fe200078e00ff */
[----:B------:R-:W-:-:S03]  /*4f00*/  HFMA2.MMA R60, -RZ, RZ, 0, 0 ;  /* 0x00000000ff3c7435 */ /* 0x000fc600000001ff */
        /* <DEDUP_REMOVED lines=40> */
[----:B------:R-:W-:-:S07]  /*5190*/  IMAD.MOV.U32 R19, RZ, RZ, R18 ;  /* 0x000000ffff137224 */ /* 0x000fce00078e0012 */
.L_x_1641:
[----:B------:R-:W-:Y:S05]  /*51a0*/  BSYNC B2 ;  /* 0x0000000000027941 */ /* 0x000fea0003800000 */
.L_x_1640:
[----:B------:R-:W-:Y:S01]  /*51b0*/  I2FP.F32.U32 R49, R36 ;  /* 0x0000002400317245 */ /* 0x000fe20000201000 */
[----:B------:R-:W-:Y:S01]  /*51c0*/  IMAD.U32 R55, R37, 0x10000, RZ ;  /* 0x0001000025377824 */ /* 0x000fe200078e00ff */
[----:B------:R-:W-:Y:S01]  /*51d0*/  ISETP.NE.AND P2, PT, R60, 0x1, PT ;  /* 0x000000013c00780c */ /* 0x000fe20003f45270 */
[----:B------:R-:W-:Y:S01]  /*51e0*/  BSSY B2, `(.L_x_1644) ;  /* 0x0000015000027945 */ /* 0x000fe20003800000 */
[----:B------:R-:W-:Y:S01]  /*51f0*/  @P0 SHF.L.U32 R18, R33, 0x10, RZ ;  /* 0x0000001021120819 */ /* 0x000fe200000006ff */
[----:B------:R-:W-:Y:S01]  /*5200*/  FFMA.FTZ R49, R49, R68, 1.1641532182693481445e-10 ;  /* 0x2f00000031317423 */ /* 0x000fe20000010044 */
[----:B------:R-:W-:Y:S01]  /*5210*/  FMUL.FTZ R55, R55, R70 ;  /* 0x0000004637377220 */ /* 0x000fe20000410000 */
[----:B------:R-:W-:-:S03]  /*5220*/  PRMT R54, R37, 0x7632, R54 ;  /* 0x0000763225367816 */ /* 0x000fc60000000036 */
[----:B------:R-:W-:Y:S01]  /*5230*/  FMUL.FTZ R55, R55, R66 ;  /* 0x0000004237377220 */ /* 0x000fe20000410000 */
[----:B------:R-:W-:-:S04]  /*5240*/  FSETP.GTU.FTZ.AND P1, PT, R49, R67, PT ;  /* 0x000000433100720b */ /* 0x000fc80003f3c000 */
        /* <DEDUP_REMOVED lines=13> */
.L_x_1645:
[----:B------:R-:W-:-:S07]  /*5320*/  IMAD.MOV.U32 R55, RZ, RZ, R12 ;  /* 0x000000ffff377224 */ /* 0x000fce00078e000c */
.L_x_1646:
[----:B------:R-:W-:Y:S05]  /*5330*/  BSYNC B2 ;  /* 0x0000000000027941 */ /* 0x000fea0003800000 */
.L_x_1644:
        /* <DEDUP_REMOVED lines=16> */
.L_x_1650:
[----:B------:R-:W-:Y:S05]  /*5440*/  BSYNC B3 ;  /* 0x0000000000037941 */ /* 0x000fea0003800000 */
.L_x_1649:
        /* <DEDUP_REMOVED lines=44> */
.L_x_1648:
[----:B------:R-:W-:Y:S05]  /*5710*/  BSYNC B2 ;  /* 0x0000000000027941 */ /* 0x000fea0003800000 */
.L_x_1647:
[----:B------:R-:W-:Y:S01]  /*5720*/  I2FP.F32.U32 R37, R55 ;  /* 0x0000003700257245 */ /* 0x000fe20000201000 */
[----:B------:R-:W-:Y:S01]  /*5730*/  BSSY B2, `(.L_x_1651) ;  /* 0x0000017000027945 */ /* 0x000fe20003800000 */
[----:B------:R-:W-:Y:S02]  /*5740*/  SHF.L.U32 R55, R54, 0x10, RZ ;  /* 0x0000001036377819 */ /* 0x000fe400000006ff */
[----:B------:R-:W-:Y:S01]  /*5750*/  ISETP.NE.AND P3, PT, R18, 0x1, PT ;  /* 0x000000011200780c */ /* 0x000fe20003f65270 */
[----:B------:R-:W-:Y:S01]  /*5760*/  FFMA.FTZ R37, R37, R68, 1.1641532182693481445e-10 ;  /* 0x2f00000025257423 */ /* 0x000fe20000010044 */
[----:B------:R-:W-:Y:S01]  /*5770*/  @P0 PRMT R36, R33, 0x7632, R36 ;  /* 0x0000763221240816 */ /* 0x000fe20000000024 */
[----:B------:R-:W-:-:S03]  /*5780*/  FMUL.FTZ R55, R55, R70 ;  /* 0x0000004637377220 */ /* 0x000fc60000410000 */
[----:B------:R-:W-:Y:S01]  /*5790*/  FSETP.GTU.FTZ.AND P2, PT, R37, R67, PT ;  /* 0x000000432500720b */ /* 0x000fe20003f5c000 */
[----:B------:R-:W-:Y:S01]  /*57a0*/  FMUL.FTZ R55, R55, R66 ;  /* 0x0000004237377220 */ /* 0x000fe20000410000 */
[----:B------:R-:W-:Y:S01]  /*57b0*/  @P0 IMAD.U32 R37, R36, 0x10000, RZ ;  /* 0x0001000024250824 */ /* 0x000fe200078e00ff */
[----:B------:R-:W-:-:S03]  /*57c0*/  IADD3 R36, R18, 0x1, RZ ;  /* 0x0000000112247810 */ /* 0x000fc60007ffe0ff */
[----:B------:R-:W-:-:S05]  /*57d0*/  FSEL R55, R55, RZ, !P2 ;  /* 0x000000ff37377208 */ /* 0x000fca0005000000 */
[----:B------:R-:W-:-:S04]  /*57e0*/  FMUL.FTZ R54, R106, R55 ;  /* 0x000000376a367220 */ /* 0x000fc80000410000 */
        /* <DEDUP_REMOVED lines=10> */
.L_x_1652:
[----:B------:R-:W-:-:S07]  /*5890*/  MOV R55, R12 ;  /* 0x0000000c00377202 */ /* 0x000fce0000000f00 */
.L_x_1653:
[----:B------:R-:W-:Y:S05]  /*58a0*/  BSYNC B2 ;  /* 0x0000000000027941 */ /* 0x000fea0003800000 */
.L_x_1651:
        /* <DEDUP_REMOVED lines=16> */
.L_x_1657:
[----:B------:R-:W-:Y:S05]  /*59b0*/  BSYNC B3 ;  /* 0x0000000000037941 */ /* 0x000fea0003800000 */
.L_x_1656:
        /* <DEDUP_REMOVED lines=39> */
[----:B------:R-:W-:Y:S01]  /*5c30*/  HFMA2.MMA R36, -RZ, RZ, 0, 0 ;  /* 0x00000000ff247435 */ /* 0x000fe200000001ff */
[----:B------:R-:W-:Y:S01]  /*5c40*/  MOV R12, R18 ;  /* 0x00000012000c7202 */ /* 0x000fe20000000f00 */
[----:B------:R-:W-:-:S05]  /*5c50*/  IMAD.WIDE.U32 R18, R37, -0x2daee0ad, RZ ;  /* 0xd2511f5325127825 */ /* 0x000fca00078e00ff */
[----:B------:R-:W-:Y:S01]  /*5c60*/  LOP3.LUT R20, R19, UR34, R20, 0x96, !PT ;  /* 0x0000002213147c12 */ /* 0x000fe2000f8e9614 */
[----:B------:R-:W-:-:S07]  /*5c70*/  IMAD.MOV.U32 R19, RZ, RZ, R18 ;  /* 0x000000ffff137224 */ /* 0x000fce00078e0012 */
.L_x_1655:
[----:B------:R-:W-:Y:S05]  /*5c80*/  BSYNC B2 ;  /* 0x0000000000027941 */ /* 0x000fea0003800000 */
.L_x_1654:
        /* <DEDUP_REMOVED lines=8> */
[----:B------:R-:W-:-:S04]  /*5d10*/  FSETP.GTU.FTZ.AND P3, PT, R37, R67, PT ;  /* 0x000000432500720b */ /* 0x000fc80003f7c000 */
[----:B------:R-:W-:-:S05]  /*5d20*/  FSEL R18, R55, RZ, !P3 ;  /* 0x000000ff37127208 */ /* 0x000fca0005800000 */
[----:B------:R-:W-:Y:S01]  /*5d30*/  FMUL.FTZ R55, R119, R18 ;  /* 0x0000001277377220 */ /* 0x000fe20000410000 */
[----:B------:R-:W-:-:S05]  /*5d40*/  @P0 SHF.L.U32 R18, R34, 0x10, RZ ;  /* 0x0000001022120819 */ /* 0x000fca00000006ff */
        /* <DEDUP_REMOVED lines=11> */
.L_x_1659:
[----:B------:R-:W-:-:S07]  /*5e00*/  IMAD.MOV.U32 R60, RZ, RZ, R12 ;  /* 0x000000ffff3c7224 */ /* 0x000fce00078e000c */
.L_x_1660:
[----:B------:R-:W-:Y:S05]  /*5e10*/  BSYNC B2 ;  /* 0x0000000000027941 */ /* 0x000fea0003800000 */
.L_x_1658:
        /* <DEDUP_REMOVED lines=16> */
.L_x_1664:
[----:B------:R-:W-:Y:S05]  /*5f20*/  BSYNC B3 ;  /* 0x0000000000037941 */ /* 0x000fea0003800000 */
.L_x_1663:
        /* <DEDUP_REMOVED lines=44> */
.L_x_1662:
[----:B------:R-:W-:Y:S05]  /*61f0*/  BSYNC B2 ;  /* 0x0000000000027941 */ /* 0x000fea0003800000 */
.L_x_1661:
        /* <DEDUP_REMOVED lines=23> */
.L_x_1666:
[----:B------:R-:W-:-:S07]  /*6370*/  MOV R38, R12 ;  /* 0x0000000c00267202 */ /* 0x000fce0000000f00 */
.L_x_1667:
[----:B------:R-:W-:Y:S05]  /*6380*/  BSYNC B2 ;  /* 0x0000000000027941 */ /* 0x000fea0003800000 */
.L_x_1665:
        /* <DEDUP_REMOVED lines=16> */
.L_x_1671:
[----:B------:R-:W-:Y:S05]  /*6490*/  BSYNC B3 ;  /* 0x0000000000037941 */ /* 0x000fea0003800000 */
.L_x_1670:
        /* <DEDUP_REMOVED lines=44> */
.L_x_1669:
[----:B------:R-:W-:Y:S05]  /*6760*/  BSYNC B2 ;  /* 0x0000000000027941 */ /* 0x000fea0003800000 */
.L_x_1668:
[----:B------:R-:W-:Y:S01]  /*6770*/  I2FP.F32.U32 R37, R38 ;  /* 0x0000002600257245 */ /* 0x000fe20000201000 */
[----:B------:R-:W-:Y:S01]  /*6780*/  IMAD.U32 R61, R39, 0x10000, RZ ;  /* 0x00010000273d7824 */ /* 0x000fe200078e00ff */
[----:B------:R-:W0:Y:S01]  /*6790*/  LDC R38, c[0x0][0x298] ;  /* 0x0000a600ff267b82 */ /* 0x000e220000000800 */
[----:B------:R-:W-:Y:S01]  /*67a0*/  ISETP.NE.AND P6, PT, R36, 0x1, PT ;  /* 0x000000012400780c */ /* 0x000fe20003fc5270 */
[----:B------:R-:W-:Y:S01]  /*67b0*/  BSSY B2, `(.L_x_1672) ;  /* 0x0000015000027945 */ /* 0x000fe20003800000 */
[----:B------:R-:W-:Y:S01]  /*67c0*/  FFMA.FTZ R18, R37, R68, 1.1641532182693481445e-10 ;  /* 0x2f00000025127423 */ /* 0x000fe20000010044 */
[----:B------:R-:W-:Y:S01]  /*67d0*/  FMUL.FTZ R61, R61, R70 ;  /* 0x000000463d3d7220 */ /* 0x000fe20000410000 */
[----:B------:R-:W-:-:S03]  /*67e0*/  PRMT R66, R39, 0x7632, R66 ;  /* 0x0000763227427816 */ /* 0x000fc60000000042 */
[----:B------:R-:W-:Y:S02]  /*67f0*/  FSETP.GTU.FTZ.AND P5, PT, R18, R67, PT ;  /* 0x000000431200720b */ /* 0x000fe40003fbc000 */
[----:B------:R-:W-:Y:S01]  /*6800*/  @P0 SHF.L.U32 R18, R35, 0x10, RZ ;  /* 0x0000001023120819 */ /* 0x000fe200000006ff */
[----:B0-----:R-:W-:-:S05]  /*6810*/  FMUL.FTZ R61, R61, R38 ;  /* 0x000000263d3d7220 */ /* 0x001fca0000410000 */
        /* <DEDUP_REMOVED lines=13> */
.L_x_1673:
[----:B------:R-:W-:-:S07]  /*68f0*/  IMAD.MOV.U32 R67, RZ, RZ, R12 ;  /* 0x000000ffff437224 */ /* 0x000fce00078e000c */
.L_x_1674:
[----:B------:R-:W-:Y:S05]  /*6900*/  BSYNC B2 ;  /* 0x0000000000027941 */ /* 0x000fea0003800000 */
.L_x_1672:
        /* <DEDUP_REMOVED lines=18> */
.L_x_1678:
[----:B------:R-:W-:Y:S05]  /*6a30*/  BSYNC B3 ;  /* 0x0000000000037941 */ /* 0x000fea0003800000 */
.L_x_1677:
        /* <DEDUP_REMOVED lines=12> */
[----:B------:R-:W-:-:S05]  /*6b00*/  LOP3.LUT R18, R37, UR19, R18, 0x96, !PT ;  /* 0x0000001325127c12 */ /* 0x000fca000f8e9612 */
[----:B------:R-:W-:-:S05]  /*6b10*/  IMAD.WIDE.U32 R18, R18, -0x2daee0ad, RZ ;  /* 0xd2511f5312127825 */ /* 0x000fca00078e00ff */
[----:B------:R-:W-:Y:S01]  /*6b20*/  LOP3.LUT R19, R19, UR22, R20, 0x96, !PT ;  /* 0x0000001613137c12 */ /* 0x000fe2000f8e9614 */
        /* <DEDUP_REMOVED lines=25> */
[----:B------:R-:W-:-:S03]  /*6cc0*/  MOV R19, R18 ;  /* 0x0000001200137202 */ /* 0x000fc60000000f00 */
[----:B------:R-:W-:Y:S01]  /*6cd0*/  IMAD.MOV.U32 R12, RZ, RZ, R36 ;  /* 0x000000ffff0c7224 */ /* 0x000fe200078e0024 */
[----:B------:R-:W-:Y:S01]  /*6ce0*/  LOP3.LUT R21, R37, UR33, R38, 0x96, !PT ;  /* 0x0000002125157c12 */ /* 0x000fe2000f8e9626 */
[----:B------:R-:W-:-:S07]  /*6cf0*/  IMAD.MOV.U32 R18, RZ, RZ, RZ ;  /* 0x000000ffff127224 */ /* 0x000fce00078e00ff */
.L_x_1676:
[----:B------:R-:W-:Y:S05]  /*6d00*/  BSYNC B2 ;  /* 0x0000000000027941 */ /* 0x000fea0003800000 */
.L_x_1675:
[----:B------:R-:W-:Y:S01]  /*6d10*/  I2FP.F32.U32 R37, R67 ;  /* 0x0000004300257245 */ /* 0x000fe20000201000 */
[----:B------:R-:W0:Y:S01]  /*6d20*/  LDC R38, c[0x0][0x294] ;  /* 0x0000a500ff267b82 */ /* 0x000e220000000800 */
[----:B------:R-:W-:Y:S02]  /*6d30*/  SHF.L.U32 R39, R66, 0x10, RZ ;  /* 0x0000001042277819 */ /* 0x000fe400000006ff */
[----:B------:R-:W-:Y:S01]  /*6d40*/  @P0 PRMT R36, R35, 0x7632, R36 ;  /* 0x0000763223240816 */ /* 0x000fe20000000024 */
[----:B------:R-:W-:Y:S02]  /*6d50*/  FFMA.FTZ R37, R37, R68, 1.1641532182693481445e-10 ;  /* 0x2f00000025257423 */ /* 0x000fe40000010044 */
[----:B------:R-:W-:Y:S02]  /*6d60*/  FMUL.FTZ R39, R39, R70 ;  /* 0x0000004627277220 */ /* 0x000fe40000410000 */
[----:B------:R-:W1:Y:S01]  /*6d70*/  LDC R67, c[0x0][0x298] ;  /* 0x0000a600ff437b82 */ /* 0x000e620000000800 */
[----:B0-----:R-:W-:Y:S01]  /*6d80*/  FSETP.GTU.FTZ.AND P6, PT, R37, R38, PT ;  /* 0x000000262500720b */ /* 0x001fe20003fdc000 */
[----:B------:R-:W-:Y:S01]  /*6d90*/  @P0 IMAD.U32 R37, R36, 0x10000, RZ ;  /* 0x0001000024250824 */ /* 0x000fe200078e00ff */
[----:B------:R-:W-:-:S02]  /*6da0*/  F2FP.BF16.F32.PACK_AB R38, R60, R55 ;  /* 0x000000373c26723e */ /* 0x000fc400000010ff */
[----:B------:R-:W-:Y:S01]  /*6db0*/  F2FP.BF16.F32.PACK_AB R36, R48, R0 ;  /* 0x000000003024723e */ /* 0x000fe200000010ff */
[----:B-1----:R-:W-:-:S05]  /*6dc0*/  FMUL.FTZ R39, R39, R67 ;  /* 0x0000004327277220 */ /* 0x002fca0000410000 */
[----:B------:R-:W-:-:S05]  /*6dd0*/  FSEL R39, R39, RZ, !P6 ;  /* 0x000000ff27277208 */ /* 0x000fca0007000000 */
[----:B------:R-:W-:-:S04]  /*6de0*/  FMUL.FTZ R68, R104, R39 ;  /* 0x0000002768447220 */ /* 0x000fc80000410000 */
[----:B------:R-:W-:Y:S01]  /*6df0*/  @P0 FADD.FTZ R68, R37, R68 ;  /* 0x0000004425440221 */ /* 0x000fe20000010000 */
[C---:B------:R-:W-:Y:S02]  /*6e00*/  LEA R66, P0, R71.reuse, UR12, 0x4 ;  /* 0x0000000c47427c11 */ /* 0x040fe4000f8020ff */
[----:B------:R-:W-:Y:S02]  /*6e10*/  F2FP.BF16.F32.PACK_AB R37, R54, R49 ;  /* 0x000000313625723e */ /* 0x000fe400000010ff */
[----:B------:R-:W-:Y:S02]  /*6e20*/  LEA.HI.X R67, R71, UR13, RZ, 0x4, P0 ;  /* 0x0000000d47437c11 */ /* 0x000fe400080f24ff */
[----:B------:R-:W-:Y:S02]  /*6e30*/  F2FP.BF16.F32.PACK_AB R39, R68, R61 ;  /* 0x0000003d4427723e */ /* 0x000fe400000010ff */
[----:B------:R-:W-:Y:S02]  /*6e40*/  ISETP.NE.AND P0, PT, R73, RZ, PT ;  /* 0x000000ff4900720c */ /* 0x000fe40003f05270 */
[----:B------:R-:W-:Y:S01]  /*6e50*/  SEL R73, RZ, 0x100, P4 ;  /* 0x00000100ff497807 */ /* 0x000fe20002000000 */
[----:B------:R0:W-:Y:S02]  /*6e60*/  STG.E.128 desc[UR4][R66.64], R36 ;  /* 0x0000002442007986 */ /* 0x0001e4000c101d04 */
[----:B0-----:R-:W-:-:S02]  /*6e70*/  SEL R38, RZ, 0x10000, P5 ;  /* 0x00010000ff267807 */ /* 0x001fc40002800000 */
[----:B------:R-:W-:Y:S02]  /*6e80*/  ISETP.NE.AND P5, PT, R72, RZ, PT ;  /* 0x000000ff4800720c */ /* 0x000fe40003fa5270 */
[----:B------:R-:W-:Y:S02]  /*6e90*/  SEL R72, RZ, 0x1, P2 ;  /* 0x00000001ff487807 */ /* 0x000fe40001000000 */
[----:B------:R-:W-:-:S04]  /*6ea0*/  SEL R36, RZ, 0x1000000, P6 ;  /* 0x01000000ff247807 */ /* 0x000fc80003000000 */
[----:B------:R-:W-:Y:S01]  /*6eb0*/  LOP3.LUT R38, R73, R36, R38, 0xfe, !PT ;  /* 0x0000002449267212 */ /* 0x000fe200078efe26 */
[----:B------:R-:W-:Y:S01]  /*6ec0*/  IMAD.WIDE.U32 R36, R72, 0x1000000, RZ ;  /* 0x0100000048247825 */ /* 0x000fe200078e00ff */
[----:B------:R-:W-:Y:S02]  /*6ed0*/  SEL R73, RZ, 0x1, P3 ;  /* 0x00000001ff497807 */ /* 0x000fe40001800000 */
[----:B------:R-:W-:Y:S02]  /*6ee0*/  SEL R72, RZ, 0x1, P1 ;  /* 0x00000001ff487807 */ /* 0x000fe40000800000 */
[----:B------:R-:W-:Y:S02]  /*6ef0*/  LOP3.LUT R37, R37, R38, R73, 0xfe, !PT ;  /* 0x0000002625257212 */ /* 0x000fe400078efe49 */
[----:B------:R-:W-:Y:S01]  /*6f00*/  SEL R73, RZ, 0x1, P5 ;  /* 0x00000001ff497807 */ /* 0x000fe20002800000 */
[----:B------:R-:W-:-:S04]  /*6f10*/  IMAD.WIDE.U32 R38, R72, 0x10000, RZ ;  /* 0x0001000048267825 */ /* 0x000fc800078e00ff */
[----:B------:R-:W-:-:S05]  /*6f20*/  IMAD.WIDE.U32 R66, R73, 0x100, RZ ;  /* 0x0000010049427825 */ /* 0x000fca00078e00ff */
[----:B------:R-:W-:Y:S02]  /*6f30*/  LOP3.LUT R39, R67, R37, R39, 0xfe, !PT ;  /* 0x0000002543277212 */ /* 0x000fe400078efe27 */
[----:B------:R-:W-:Y:S02]  /*6f40*/  LOP3.LUT R36, R66, R36, R38, 0xfe, !PT ;  /* 0x0000002442247212 */ /* 0x000fe400078efe26 */
[----:B------:R-:W-:-:S04]  /*6f50*/  SEL R37, RZ, 0x1, P0 ;  /* 0x00000001ff257807 */ /* 0x000fc80000000000 */
[----:B------:R-:W-:Y:S02]  /*6f60*/  LOP3.LUT R38, R36, R37, RZ, 0xfc, !PT ;  /* 0x0000002524267212 */ /* 0x000fe400078efcff */
[----:B------:R-:W-:-:S04]  /*6f70*/  LEA R36, P0, R71, UR14, 0x3 ;  /* 0x0000000e47247c11 */ /* 0x000fc8000f8018ff */
[C---:B------:R-:W-:Y:S02]  /*6f80*/  LEA.HI.X R37, R71.reuse, UR15, RZ, 0x3, P0 ;  /* 0x0000000f47257c11 */ /* 0x040fe400080f1cff */
[----:B------:R-:W-:-:S03]  /*6f90*/  IADD3 R71, R71, 0x20, RZ ;  /* 0x0000002047477810 */ /* 0x000fc60007ffe0ff */
[----:B------:R1:W-:Y:S04]  /*6fa0*/  STG.E.64 desc[UR4][R36.64], R38 ;  /* 0x0000002624007986 */ /* 0x0003e8000c101b04 */
.L_x_1622:
[----:B------:R-:W-:Y:S05]  /*6fb0*/  BSYNC B1 ;  /* 0x0000000000017941 */ /* 0x000fea0003800000 */
.L_x_1621:
        /* <DEDUP_REMOVED lines=23> */
.L_x_1682:
[----:B------:R-:W-:-:S07]  /*7130*/  IMAD.MOV.U32 R45, RZ, RZ, R12 ;  /* 0x000000ffff2d7224 */ /* 0x000fce00078e000c */
.L_x_1683:
[----:B------:R-:W-:Y:S05]  /*7140*/  BSYNC B2 ;  /* 0x0000000000027941 */ /* 0x000fea0003800000 */
.L_x_1681:
        /* <DEDUP_REMOVED lines=16> */
.L_x_1687:
[----:B------:R-:W-:Y:S05]  /*7250*/  BSYNC B3 ;  /* 0x0000000000037941 */ /* 0x000fea0003800000 */
.L_x_1686:
        /* <DEDUP_REMOVED lines=44> */
.L_x_1685:
[----:B------:R-:W-:Y:S05]  /*7520*/  BSYNC B2 ;  /* 0x0000000000027941 */ /* 0x000fea0003800000 */
.L_x_1684:
[----:B------:R-:W0:Y:S01]  /*7530*/  LDC R66, c[0x0][0x298] ;  /* 0x0000a600ff427b82 */ /* 0x000e220000000800 */
[----:B------:R-:W-:Y:S01]  /*7540*/  HFMA2.MMA R73, -RZ, RZ, 0.1171875, 0 ;  /* 0x2f800000ff497435 */ /* 0x000fe200000001ff */
[----:B------:R-:W-:Y:S01]  /*7550*/  I2FP.F32.U32 R18, R45 ;  /* 0x0000002d00127245 */ /* 0x000fe20000201000 */
[C---:B-----5:R-:W-:Y:S01]  /*7560*/  IMAD.U32 R45, R36.reuse, 0x10000, RZ ;  /* 0x00010000242d7824 */ /* 0x060fe200078e00ff */
[----:B------:R-:W-:Y:S01]  /*7570*/  BSSY B2, `(.L_x_1688) ;  /* 0x0000018000027945 */ /* 0x000fe20003800000 */
[----:B------:R-:W-:Y:S02]  /*7580*/  PRMT R36, R36, 0x7632, R36 ;  /* 0x0000763224247816 */ /* 0x000fe40000000024 */
[----:B------:R-:W-:Y:S01]  /*7590*/  FMUL.FTZ R45, R45, R70 ;  /* 0x000000462d2d7220 */ /* 0x000fe20000410000 */
[----:B------:R-:W1:Y:S03]  /*75a0*/  LDC R64, c[0x0][0x294] ;  /* 0x0000a500ff407b82 */ /* 0x000e660000000800 */
[----:B------:R-:W-:Y:S01]  /*75b0*/  FFMA.FTZ R18, R18, R73, 1.1641532182693481445e-10 ;  /* 0x2f00000012127423 */ /* 0x000fe20000010049 */
[----:B0-----:R-:W-:-:S04]  /*75c0*/  FMUL.FTZ R45, R45, R66 ;  /* 0x000000422d2d7220 */ /* 0x001fc80000410000 */
[----:B-1----:R-:W-:-:S04]  /*75d0*/  FSETP.GTU.FTZ.AND P1, PT, R18, R64, PT ;  /* 0x000000401200720b */ /* 0x002fc80003f3c000 */
[----:B------:R-:W-:Y:S02]  /*75e0*/  P2R R72, PR, RZ, 0x2 ;  /* 0x00000002ff487803 */ /* 0x000fe40000000000 */
[----:B------:R-:W-:Y:S02]  /*75f0*/  FSEL R18, R45, RZ, !P1 ;  /* 0x000000ff2d127208 */ /* 0x000fe40004800000 */
[----:B------:R-:W-:-:S03]  /*7600*/  ISETP.NE.AND P1, PT, R57, 0x1, PT ;  /* 0x000000013900780c */ /* 0x000fc60003f25270 */
[----:B------:R-:W-:Y:S01]  /*7610*/  FMUL.FTZ R45, R117, R18 ;  /* 0x00000012752d7220 */ /* 0x000fe20000410000 */
[----:B------:R-:W-:-:S05]  /*7620*/  @P0 SHF.L.U32 R18, R32, 0x10, RZ ;  /* 0x0000001020120819 */ /* 0x000fca00000006ff */
[----:B------:R-:W-:Y:S01]  /*7630*/  @P0 FADD.FTZ R45, R18, R45 ;  /* 0x0000002d122d0221 */ /* 0x000fe20000010000 */
[----:B------:R-:W-:-:S03]  /*7640*/  VIADD R18, R57, 0x1 ;  /* 0x0000000139127836 */ /* 0x000fc60000000000 */
        /* <DEDUP_REMOVED lines=9> */
.L_x_1689:
[----:B------:R-:W-:-:S07]  /*76e0*/  IMAD.MOV.U32 R56, RZ, RZ, R12 ;  /* 0x000000ffff387224 */ /* 0x000fce00078e000c */
.L_x_1690:
[----:B------:R-:W-:Y:S05]  /*76f0*/  BSYNC B2 ;  /* 0x0000000000027941 */ /* 0x000fea0003800000 */
.L_x_1688:
        /* <DEDUP_REMOVED lines=16> */
.L_x_1694:
[----:B------:R-:W-:Y:S05]  /*7800*/  BSYNC B3 ;  /* 0x0000000000037941 */ /* 0x000fea0003800000 */
.L_x_1693:
        /* <DEDUP_REMOVED lines=44> */
.L_x_1692:
[----:B------:R-:W-:Y:S05]  /*7ad0*/  BSYNC B2 ;  /* 0x0000000000027941 */ /* 0x000fea0003800000 */
.L_x_1691:
[----:B------:R-:W-:Y:S01]  /*7ae0*/  I2FP.F32.U32 R50, R56 ;  /* 0x0000003800327245 */ /* 0x000fe20000201000 */
[----:B------:R-:W-:Y:S01]  /*7af0*/  BSSY B2, `(.L_x_1695) ;  /* 0x0000018000027945 */ /* 0x000fe20003800000 */
[----:B------:R-:W-:Y:S02]  /*7b00*/  SHF.L.U32 R51, R36, 0x10, RZ ;  /* 0x0000001024337819 */ /* 0x000fe400000006ff */
[----:B------:R-:W-:Y:S01]  /*7b10*/  IADD3 R56, R18, 0x1, RZ ;  /* 0x0000000112387810 */ /* 0x000fe20007ffe0ff */
[----:B------:R-:W-:Y:S02]  /*7b20*/  FFMA.FTZ R50, R50, R73, 1.1641532182693481445e-10 ;  /* 0x2f00000032327423 */ /* 0x000fe40000010049 */
[----:B------:R-:W-:-:S03]  /*7b30*/  FMUL.FTZ R51, R51, R70 ;  /* 0x0000004633337220 */ /* 0x000fc60000410000 */
[----:B------:R-:W-:Y:S01]  /*7b40*/  FSETP.GTU.FTZ.AND P1, PT, R50, R64, PT ;  /* 0x000000403200720b */ /* 0x000fe20003f3c000 */
[----:B------:R-:W-:-:S03]  /*7b50*/  FMUL.FTZ R51, R51, R66 ;  /* 0x0000004233337220 */ /* 0x000fc60000410000 */
[----:B------:R-:W-:Y:S02]  /*7b60*/  P2R R36, PR, RZ, 0x2 ;  /* 0x00000002ff247803 */ /* 0x000fe40000000000 */
[----:B------:R-:W-:Y:S02]  /*7b70*/  FSEL R50, R51, RZ, !P1 ;  /* 0x000000ff33327208 */ /* 0x000fe40004800000 */
[----:B------:R-:W-:Y:S02]  /*7b80*/  ISETP.NE.AND P1, PT, R18, 0x1, PT ;  /* 0x000000011200780c */ /* 0x000fe40003f25270 */
[----:B------:R-:W-:Y:S01]  /*7b90*/  @P0 PRMT R51, R32, 0x7632, R51 ;  /* 0x0000763220330816 */ /* 0x000fe20000000033 */
[----:B------:R-:W-:-:S04]  /*7ba0*/  FMUL.FTZ R50, R103, R50 ;  /* 0x0000003267327220 */ /* 0x000fc80000410000 */
[----:B------:R-:W-:-:S04]  /*7bb0*/  @P0 IMAD.U32 R51, R51, 0x10000, RZ ;  /* 0x0001000033330824 */ /* 0x000fc800078e00ff */
[----:B------:R-:W-:Y:S02]  /*7bc0*/  @P0 FADD.FTZ R50, R51, R50 ;  /* 0x0000003233320221 */ /* 0x000fe40000010000 */
        /* <DEDUP_REMOVED lines=9> */
.L_x_1696:
[----:B------:R-:W-:-:S07]  /*7c60*/  MOV R51, R12 ;  /* 0x0000000c00337202 */ /* 0x000fce0000000f00 */
.L_x_1697:
[----:B------:R-:W-:Y:S05]  /*7c70*/  BSYNC B2 ;  /* 0x0000000000027941 */ /* 0x000fea0003800000 */
.L_x_1695:
        /* <DEDUP_REMOVED lines=16> */
.L_x_1701:
[----:B------:R-:W-:Y:S05]  /*7d80*/  BSYNC B3 ;  /* 0x0000000000037941 */ /* 0x000fea0003800000 */
.L_x_1700:
        /* <DEDUP_REMOVED lines=44> */
.L_x_1699:
[----:B------:R-:W-:Y:S05]  /*8050*/  BSYNC B2 ;  /* 0x0000000000027941 */ /* 0x000fea0003800000 */
.L_x_1698:
        /* <DEDUP_REMOVED lines=23> */
.L_x_1703:
[----:B------:R-:W-:-:S07]  /*81d0*/  IMAD.MOV.U32 R62, RZ, RZ, R12 ;  /* 0x000000ffff3e7224 */ /* 0x000fce00078e000c */
.L_x_1704:
[----:B------:R-:W-:Y:S05]  /*81e0*/  BSYNC B2 ;  /* 0x0000000000027941 */ /* 0x000fea0003800000 */
.L_x_1702:
        /* <DEDUP_REMOVED lines=16> */
.L_x_1708:
[----:B------:R-:W-:Y:S05]  /*82f0*/  BSYNC B3 ;  /* 0x0000000000037941 */ /* 0x000fea0003800000 */
.L_x_1707:
        /* <DEDUP_REMOVED lines=44> */
.L_x_1706:
[----:B------:R-:W-:Y:S05]  /*85c0*/  BSYNC B2 ;  /* 0x0000000000027941 */ /* 0x000fea0003800000 */
.L_x_1705:
[----:B------:R-:W-:Y:S01]  /*85d0*/  I2FP.F32.U32 R56, R62 ;  /* 0x0000003e00387245 */ /* 0x000fe20000201000 */
[----:B------:R-:W-:Y:S01]  /*85e0*/  BSSY B2, `(.L_x_1709) ;  /* 0x0000017000027945 */ /* 0x000fe20003800000 */
[----:B------:R-:W-:Y:S02]  /*85f0*/  SHF.L.U32 R37, R37, 0x10, RZ ;  /* 0x0000001025257819 */ /* 0x000fe400000006ff */
[----:B------:R-:W-:Y:S01]  /*8600*/  ISETP.NE.AND P3, PT, R18, 0x1, PT ;  /* 0x000000011200780c */ /* 0x000fe20003f65270 */
[----:B------:R-:W-:Y:S01]  /*8610*/  FFMA.FTZ R56, R56, R73, 1.1641532182693481445e-10 ;  /* 0x2f00000038387423 */ /* 0x000fe20000010049 */
[----:B------:R-:W-:Y:S01]  /*8620*/  IADD3 R62, R18, 0x1, RZ ;  /* 0x00000001123e7810 */ /* 0x000fe20007ffe0ff */
[----:B------:R-:W-:-:S03]  /*8630*/  FMUL.FTZ R37, R37, R70 ;  /* 0x0000004625257220 */ /* 0x000fc60000410000 */
[----:B------:R-:W-:Y:S01]  /*8640*/  FSETP.GTU.FTZ.AND P2, PT, R56, R64, PT ;  /* 0x000000403800720b */ /* 0x000fe20003f5c000 */
[----:B------:R-:W-:Y:S01]  /*8650*/  FMUL.FTZ R37, R37, R66 ;  /* 0x0000004225257220 */ /* 0x000fe20000410000 */
[----:B------:R-:W-:-:S04]  /*8660*/  @P0 PRMT R56, R33, 0x7632, R56 ;  /* 0x0000763221380816 */ /* 0x000fc80000000038 */
[----:B------:R-:W-:Y:S01]  /*8670*/  FSEL R37, R37, RZ, !P2 ;  /* 0x000000ff25257208 */ /* 0x000fe20005000000 */
[----:B------:R-:W-:-:S04]  /*8680*/  @P0 IMAD.U32 R57, R56, 0x10000, RZ ;  /* 0x0001000038390824 */ /* 0x000fc800078e00ff */
        /* <DEDUP_REMOVED lines=11> */
.L_x_1710:
[----:B------:R-:W-:-:S07]  /*8740*/  MOV R37, R12 ;  /* 0x0000000c00257202 */ /* 0x000fce0000000f00 */
.L_x_1711:
[----:B------:R-:W-:Y:S05]  /*8750*/  BSYNC B2 ;  /* 0x0000000000027941 */ /* 0x000fea0003800000 */
.L_x_1709:
        /* <DEDUP_REMOVED lines=16> */
.L_x_1715:
[----:B------:R-:W-:Y:S05]  /*8860*/  BSYNC B3 ;  /* 0x0000000000037941 */ /* 0x000fea0003800000 */
.L_x_1714:
        /* <DEDUP_REMOVED lines=44> */
.L_x_1713:
[----:B------:R-:W-:Y:S05]  /*8b30*/  BSYNC B2 ;  /* 0x0000000000027941 */ /* 0x000fea0003800000 */
.L_x_1712:
        /* <DEDUP_REMOVED lines=23> */
.L_x_1717:
[----:B------:R-:W-:-:S07]  /*8cb0*/  IMAD.MOV.U32 R37, RZ, RZ, R12 ;  /* 0x000000ffff257224 */ /* 0x000fce00078e000c */
.L_x_1718:
[----:B------:R-:W-:Y:S05]  /*8cc0*/  BSYNC B2 ;  /* 0x0000000000027941 */ /* 0x000fea0003800000 */
.L_x_1716:
        /* <DEDUP_REMOVED lines=16> */
.L_x_1722:
[----:B------:R-:W-:Y:S05]  /*8dd0*/  BSYNC B3 ;  /* 0x0000000000037941 */ /* 0x000fea0003800000 */
.L_x_1721:
        /* <DEDUP_REMOVED lines=44> */
.L_x_1720:
[----:B------:R-:W-:Y:S05]  /*90a0*/  BSYNC B2 ;  /* 0x0000000000027941 */ /* 0x000fea0003800000 */
.L_x_1719:
[----:B------:R-:W0:Y:S01]  /*90b0*/  LDC R63, c[0x0][0x298] ;  /* 0x0000a600ff3f7b82 */ /* 0x000e220000000800 */
        /* <DEDUP_REMOVED lines=8> */
[----:B0-----:R-:W-:-:S05]  /*9140*/  FMUL.FTZ R37, R37, R63 ;  /* 0x0000003f25257220 */ /* 0x001fca0000410000 */
[----:B------:R-:W-:Y:S02]  /*9150*/  FSEL R62, R37, RZ, !P4 ;  /* 0x000000ff253e7208 */ /* 0x000fe40006000000 */
[----:B------:R-:W-:-:S03]  /*9160*/  @P0 PRMT R37, R34, 0x7632, R37 ;  /* 0x0000763222250816 */ /* 0x000fc60000000025 */
[----:B------:R-:W-:Y:S02]  /*9170*/  FMUL.FTZ R62, R101, R62 ;  /* 0x0000003e653e7220 */ /* 0x000fe40000410000 */
[----:B------:R-:W-:-:S04]  /*9180*/  @P0 IMAD.U32 R37, R37, 0x10000, RZ ;  /* 0x0001000025250824 */ /* 0x000fc800078e00ff */
        /* <DEDUP_REMOVED lines=10> */
.L_x_1724:
[----:B------:R-:W-:-:S07]  /*9230*/  MOV R37, R12 ;  /* 0x0000000c00257202 */ /* 0x000fce0000000f00 */
.L_x_1725:
[----:B------:R-:W-:Y:S05]  /*9240*/  BSYNC B2 ;  /* 0x0000000000027941 */ /* 0x000fea0003800000 */
.L_x_1723:
        /* <DEDUP_REMOVED lines=16> */
.L_x_1729:
[----:B------:R-:W-:Y:S05]  /*9350*/  BSYNC B3 ;  /* 0x0000000000037941 */ /* 0x000fea0003800000 */
.L_x_1728:
        /* <DEDUP_REMOVED lines=44> */
.L_x_1727:
[----:B------:R-:W-:Y:S05]  /*9620*/  BSYNC B2 ;  /* 0x0000000000027941 */ /* 0x000fea0003800000 */
.L_x_1726:
[----:B------:R-:W-:Y:S01]  /*9630*/  I2FP.F32.U32 R18, R37 ;  /* 0x0000002500127245 */ /* 0x000fe20000201000 */
[----:B------:R-:W-:Y:S01]  /*9640*/  IMAD.U32 R37, R39, 0x10000, RZ ;  /* 0x0001000027257824 */ /* 0x000fe200078e00ff */
[----:B------:R-:W-:Y:S01]  /*9650*/  ISETP.NE.AND P6, PT, R38, 0x1, PT ;  /* 0x000000012600780c */ /* 0x000fe20003fc5270 */
[----:B------:R-:W-:Y:S02]  /*9660*/  BSSY B2, `(.L_x_1730) ;  /* 0x0000015000027945 */ /* 0x000fe40003800000 */
[----:B------:R-:W-:Y:S01]  /*9670*/  FFMA.FTZ R18, R18, R73, 1.1641532182693481445e-10 ;  /* 0x2f00000012127423 */ /* 0x000fe20000010049 */
[----:B------:R-:W-:-:S04]  /*9680*/  FMUL.FTZ R37, R37, R70 ;  /* 0x0000004625257220 */ /* 0x000fc80000410000 */
[----:B------:R-:W-:Y:S01]  /*9690*/  FMUL.FTZ R37, R37, R63 ;  /* 0x0000003f25257220 */ /* 0x000fe20000410000 */
[----:B------:R-:W-:Y:S02]  /*96a0*/  FSETP.GTU.FTZ.AND P5, PT, R18, R64, PT ;  /* 0x000000401200720b */ /* 0x000fe40003fbc000 */
[----:B------:R-:W-:Y:S02]  /*96b0*/  @P0 SHF.L.U32 R18, R35, 0x10, RZ ;  /* 0x0000001023120819 */ /* 0x000fe400000006ff */
[----:B------:R-:W-:-:S05]  /*96c0*/  FSEL R37, R37, RZ, !P5 ;  /* 0x000000ff25257208 */ /* 0x000fca0006800000 */
[----:B------:R-:W-:Y:S01]  /*96d0*/  FMUL.FTZ R63, R114, R37 ;  /* 0x00000025723f7220 */ /* 0x000fe20000410000 */
[----:B------:R-:W-:-:S03]  /*96e0*/  PRMT R37, R39, 0x7632, R37 ;  /* 0x0000763227257816 */ /* 0x000fc60000000025 */
        /* <DEDUP_REMOVED lines=11> */
.L_x_1731:
[----:B------:R-:W-:-:S07]  /*97a0*/  IMAD.MOV.U32 R64, RZ, RZ, R12 ;  /* 0x000000ffff407224 */ /* 0x000fce00078e000c */
.L_x_1732:
[----:B------:R-:W-:Y:S05]  /*97b0*/  BSYNC B2 ;  /* 0x0000000000027941 */ /* 0x000fea0003800000 */
.L_x_1730:
        /* <DEDUP_REMOVED lines=18> */
.L_x_1736:
[----:B------:R-:W-:Y:S05]  /*98e0*/  BSYNC B3 ;  /* 0x0000000000037941 */ /* 0x000fea0003800000 */
.L_x_1735:
        /* <DEDUP_REMOVED lines=44> */
.L_x_1734:
[----:B------:R-:W-:Y:S05]  /*9bb0*/  BSYNC B2 ;  /* 0x0000000000027941 */ /* 0x000fea0003800000 */
.L_x_1733:
[----:B------:R-:W0:Y:S01]  /*9bc0*/  LDC R66, c[0x0][0x298] ;  /* 0x0000a600ff427b82 */ /* 0x000e220000000800 */
[----:B------:R-:W-:Y:S02]  /*9bd0*/  I2FP.F32.U32 R38, R64 ;  /* 0x0000004000267245 */ /* 0x000fe40000201000 */
[----:B------:R-:W-:-:S03]  /*9be0*/  SHF.L.U32 R37, R37, 0x10, RZ ;  /* 0x0000001025257819 */ /* 0x000fc600000006ff */
[----:B------:R-:W-:Y:S01]  /*9bf0*/  FFMA.FTZ R38, R38, R73, 1.1641532182693481445e-10 ;  /* 0x2f00000026267423 */ /* 0x000fe20000010049 */
[----:B------:R-:W-:Y:S01]  /*9c00*/  SEL R73, RZ, 0x100, P4 ;  /* 0x00000100ff497807 */ /* 0x000fe20002000000 */
[----:B------:R-:W1:Y:S01]  /*9c10*/  LDC R39, c[0x0][0x294] ;  /* 0x0000a500ff277b82 */ /* 0x000e620000000800 */
[----:B------:R-:W-:Y:S01]  /*9c20*/  FMUL.FTZ R37, R37, R70 ;  /* 0x0000004625257220 */ /* 0x000fe20000410000 */
[----:B------:R-:W-:Y:S02]  /*9c30*/  SEL R70, RZ, 0x10000, P5 ;  /* 0x00010000ff467807 */ /* 0x000fe40002800000 */
[----:B------:R-:W-:Y:S02]  /*9c40*/  ISETP.NE.AND P5, PT, R72, RZ, PT ;  /* 0x000000ff4800720c */ /* 0x000fe40003fa5270 */
[----:B------:R-:W-:Y:S01]  /*9c50*/  SEL R72, RZ, 0x1, P2 ;  /* 0x00000001ff487807 */ /* 0x000fe20001000000 */
[----:B0-----:R-:W-:Y:S01]  /*9c60*/  FMUL.FTZ R37, R37, R66 ;  /* 0x0000004225257220 */ /* 0x001fe20000410000 */
[----:B-1----:R-:W-:-:S02]  /*9c70*/  FSETP.GTU.FTZ.AND P6, PT, R38, R39, PT ;  /* 0x000000272600720b */ /* 0x002fc40003fdc000 */
[----:B------:R-:W-:Y:S02]  /*9c80*/  @P0 PRMT R38, R35, 0x7632, R38 ;  /* 0x0000763223260816 */ /* 0x000fe40000000026 */
[----:B------:R-:W-:-:S03]  /*9c90*/  FSEL R37, R37, RZ, !P6 ;  /* 0x000000ff25257208 */ /* 0x000fc60007000000 */
[----:B------:R-:W-:Y:S01]  /*9ca0*/  @P0 IMAD.U32 R39, R38, 0x10000, RZ ;  /* 0x0001000026270824 */ /* 0x000fe200078e00ff */
[----:B------:R-:W-:Y:S01]  /*9cb0*/  F2FP.BF16.F32.PACK_AB R38, R62, R57 ;  /* 0x000000393e26723e */ /* 0x000fe200000010ff */
[----:B------:R-:W-:Y:S01]  /*9cc0*/  FMUL.FTZ R64, R100, R37 ;  /* 0x0000002564407220 */ /* 0x000fe20000410000 */
[----:B------:R-:W-:-:S03]  /*9cd0*/  F2FP.BF16.F32.PACK_AB R37, R56, R51 ;  /* 0x000000333825723e */ /* 0x000fc600000010ff */
[----:B------:R-:W-:Y:S01]  /*9ce0*/  @P0 FADD.FTZ R64, R39, R64 ;  /* 0x0000004027400221 */ /* 0x000fe20000010000 */
[----:B------:R-:W-:-:S04]  /*9cf0*/  LEA R66, P0, R71, UR12, 0x4 ;  /* 0x0000000c47427c11 */ /* 0x000fc8000f8020ff */
        /* <DEDUP_REMOVED lines=18> */
[----:B------:R-:W-:-:S04]  /*9e20*/  LEA R36, P0, R71, UR14, 0x3 ;  /* 0x0000000e47247c11 */ /* 0x000fc8000f8018ff */
[----:B------:R-:W-:-:S05]  /*9e30*/  LEA.HI.X R37, R71, UR15, RZ, 0x3, P0 ;  /* 0x0000000f47257c11 */ /* 0x000fca00080f1cff */
[----:B------:R2:W-:Y:S04]  /*9e40*/  STG.E.64 desc[UR4][R36.64], R38 ;  /* 0x0000002624007986 */ /* 0x0005e8000c101b04 */
.L_x_1680:
[----:B------:R-:W-:Y:S05]  /*9e50*/  BSYNC B1 ;  /* 0x0000000000017941 */ /* 0x000fea0003800000 */
.L_x_1679:
[----:B012---:R-:W-:Y:S01]  /*9e60*/  FADD.FTZ R37, RZ, R3 ;  /* 0x00000003ff257221 */ /* 0x007fe20000010000 */
[----:B------:R-:W-:Y:S01]  /*9e70*/  ISETP.NE.AND P4, PT, R5, RZ, PT ;  /* 0x000000ff0500720c */ /* 0x000fe20003f85270 */
[----:B------:R-:W0:Y:S01]  /*9e80*/  S2R R39, SR_TID.X ;  /* 0x0000000000277919 */ /* 0x000e220000002100 */
[----:B------:R-:W-:Y:S01]  /*9e90*/  ISETP.GT.U32.AND P1, PT, R40, 0x3f, PT ;  /* 0x0000003f2800780c */ /* 0x000fe20003f24070 */
[----:B------:R-:W-:Y:S01]  /*9ea0*/  FADD.FTZ R36, R46, R37 ;  /* 0x000000252e247221 */ /* 0x000fe20000010000 */
[----:B------:R-:W-:Y:S01]  /*9eb0*/  ISETP.GT.U32.AND P2, PT, R40, 0x5f, PT ;  /* 0x0000005f2800780c */ /* 0x000fe20003f44070 */
[----:B------:R-:W-:Y:S02]  /*9ec0*/  UMOV UR8, 0xffffffff ;  /* 0xffffffff00087882 */ /* 0x000fe40000000000 */
[----:B------:R-:W-:-:S04]  /*9ed0*/  FADD.FTZ R37, R47, R36 ;  /* 0x000000242f257221 */ /* 0x000fc80000010000 */
[----:B------:R-:W-:-:S04]  /*9ee0*/  FADD.FTZ R36, R52, R37 ;  /* 0x0000002534247221 */ /* 0x000fc80000010000 */
[----:B------:R-:W-:-:S04]  /*9ef0*/  FADD.FTZ R37, R53, R36 ;  /* 0x0000002435257221 */ /* 0x000fc80000010000 */
[----:B------:R-:W-:-:S04]  /*9f00*/  FADD.FTZ R36, R58, R37 ;  /* 0x000000253a247221 */ /* 0x000fc80000010000 */
[----:B------:R-:W-:-:S04]  /*9f10*/  FADD.FTZ R36, R59, R36 ;  /* 0x000000243b247221 */ /* 0x000fc80000010000 */
[----:B------:R-:W-:-:S05]  /*9f20*/  FADD.FTZ R36, R65, R36 ;  /* 0x0000002441247221 */ /* 0x000fca0000010000 */
[----:B------:R-:W-:Y:S02]  /*9f30*/  FSEL R36, R36, RZ, P4 ;  /* 0x000000ff24247208 */ /* 0x000fe40002000000 */
[----:B0-----:R-:W-:-:S03]  /*9f40*/  LOP3.LUT R39, R39, 0x1f, RZ, 0xc0, !PT ;  /* 0x0000001f27277812 */ /* 0x001fc600078ec0ff */
[----:B------:R-:W-:Y:S01]  /*9f50*/  FADD.FTZ R37, R0, R36 ;  /* 0x0000002400257221 */ /* 0x000fe20000010000 */
[----:B------:R-:W-:-:S03]  /*9f60*/  ISETP.NE.AND P0, PT, R39, RZ, PT ;  /* 0x000000ff2700720c */ /* 0x000fc60003f05270 */
        /* <DEDUP_REMOVED lines=86> */
.L_x_1756:
[----:B------:R-:W-:Y:S01]  /*a4d0*/  FMUL.FTZ R36, R67, R67 ;  /* 0x0000004343247220 */ /* 0x000fe20000410000 */
[----:B------:R-:W-:Y:S01]  /*a4e0*/  PLOP3.LUT P1, PT, PT, PT, UP1, 0x40, 0x0 ;  /* 0x000000000000781c */ /* 0x000fe20003f2e818 */
[----:B------:R-:W2:Y:S01]  /*a4f0*/  @!P0 LDC.64 R38, c[0x0][0x250] ;  /* 0x00009400ff268b82 */ /* 0x000ea20000000a00 */
[----:B01----:R-:W-:Y:S01]  /*a500*/  FADD.FTZ R73, R73, R70 ;  /* 0x0000004649497221 */ /* 0x003fe20000010000 */
[----:B------:R-:W-:Y:S01]  /*a510*/  BSSY B1, `(.L_x_1738) ;  /* 0x000002d000017945 */ /* 0x000fe20003800000 */
[----:B------:R-:W-:Y:S02]  /*a520*/  FSEL R71, R36, RZ, !P1 ;  /* 0x000000ff24477208 */ /* 0x000fe40004800000 */
[----:B------:R-:W-:-:S03]  /*a530*/  FFMA.FTZ R66, R73, R66, UR16 ;  /* 0x0000001049427e23 */ /* 0x000fc60008010042 */
[----:B------:R-:W0:Y:S01]  /*a540*/  @!P0 LDC.64 R36, c[0x0][0x258] ;  /* 0x00009600ff248b82 */ /* 0x000e220000000a00 */
[----:B------:R-:W-:-:S04]  /*a550*/  FADD.FTZ R66, R66, R71 ;  /* 0x0000004742427221 */ /* 0x000fc80000010000 */
[----:B------:R-:W1:Y:S01]  /*a560*/  MUFU.RSQ R70, R66 ;  /* 0x0000004200467308 */ /* 0x000e620000001400 */
[----:B--2---:R-:W-:-:S05]  /*a570*/  @!P0 IMAD.WIDE R38, R31, 0x4, R38 ;  /* 0x000000041f268825 */ /* 0x004fca00078e0226 */
[----:B------:R2:W-:Y:S01]  /*a580*/  @!P0 STG.E desc[UR4][R38.64], R67 ;  /* 0x0000004326008986 */ /* 0x0005e2000c101904 */
[----:B0-----:R-:W-:-:S05]  /*a590*/  @!P0 IMAD.WIDE R36, R31, 0x4, R36 ;  /* 0x000000041f248825 */ /* 0x001fca00078e0224 */
[----:B-1----:R2:W-:Y:S01]  /*a5a0*/  @!P0 STG.E desc[UR4][R36.64], R70 ;  /* 0x0000004624008986 */ /* 0x0025e2000c101904 */
[----:B------:R-:W-:-:S04]  /*a5b0*/  PLOP3.LUT P0, PT, PT, PT, UP1, 0x40, 0x0 ;  /* 0x000000000000781c */ /* 0x000fc80003f0e818 */
[----:B------:R-:W-:Y:S01]  /*a5c0*/  FSEL R71, R67, RZ, P0 ;  /* 0x000000ff43477208 */ /* 0x000fe20000000000 */
[----:B------:R-:W-:Y:S08]  /*a5d0*/  @!P4 BRA `(.L_x_1739) ;  /* 0x000000000080c947 */ /* 0x000ff00003800000 */
[--C-:B--2---:R-:W-:Y:S01]  /*a5e0*/  FADD.FTZ R37, R3, -R71.reuse ;  /* 0x8000004703257221 */ /* 0x104fe20000010000 */
[--C-:B------:R-:W-:Y:S01]  /*a5f0*/  FADD.FTZ R39, R46, -R71.reuse ;  /* 0x800000472e277221 */ /* 0x100fe20000010000 */
[--C-:B------:R-:W-:Y:S01]  /*a600*/  FADD.FTZ R67, R53, -R71.reuse ;  /* 0x8000004735437221 */ /* 0x100fe20000010000 */
[--C-:B------:R-:W-:Y:S01]  /*a610*/  FADD.FTZ R73, R58, -R71.reuse ;  /* 0x800000473a497221 */ /* 0x100fe20000010000 */
[C---:B------:R-:W-:Y:S01]  /*a620*/  FMUL.FTZ R37, R70.reuse, R37 ;  /* 0x0000002546257220 */ /* 0x040fe20000410000 */
[C---:B------:R-:W-:Y:S02]  /*a630*/  FMUL.FTZ R39, R70.reuse, R39 ;  /* 0x0000002746277220 */ /* 0x040fe40000410000 */
[----:B------:R-:W-:Y:S01]  /*a640*/  FMUL.FTZ R73, R70, R73 ;  /* 0x0000004946497220 */ /* 0x000fe20000410000 */
[----:B------:R-:W-:Y:S01]  /*a650*/  FFMA.FTZ R36, R113, R37, R112 ;  /* 0x0000002571247223 */ /* 0x000fe20000010070 */
[----:B------:R-:W-:Y:S01]  /*a660*/  FFMA.FTZ R39, R99, R39, R98 ;  /* 0x0000002763277223 */ /* 0x000fe20000010062 */
[--C-:B------:R-:W-:Y:S01]  /*a670*/  FADD.FTZ R37, R47, -R71.reuse ;  /* 0x800000472f257221 */ /* 0x100fe20000010000 */
[----:B------:R-:W-:Y:S01]  /*a680*/  FFMA.FTZ R72, R91, R73, R90 ;  /* 0x000000495b487223 */ /* 0x000fe2000001005a */
[----:B------:R-:W-:-:S02]  /*a690*/  FADD.FTZ R73, R65, -R71 ;  /* 0x8000004741497221 */ /* 0x000fc40000010000 */
[----:B------:R-:W-:Y:S01]  /*a6a0*/  F2FP.BF16.F32.PACK_AB R36, R39, R36 ;  /* 0x000000242724723e */ /* 0x000fe200000010ff */
[----:B------:R-:W-:Y:S01]  /*a6b0*/  FADD.FTZ R39, R52, -R71 ;  /* 0x8000004734277221 */ /* 0x000fe20000010000 */
[C---:B------:R-:W-:Y:S01]  /*a6c0*/  FMUL.FTZ R37, R70.reuse, R37 ;  /* 0x0000002546257220 */ /* 0x040fe20000410000 */
[C---:B------:R-:W-:Y:S02]  /*a6d0*/  FMUL.FTZ R73, R70.reuse, R73 ;  /* 0x0000004946497220 */ /* 0x040fe40000410000 */
[C---:B------:R-:W-:Y:S01]  /*a6e0*/  FMUL.FTZ R38, R70.reuse, R39 ;  /* 0x0000002746267220 */ /* 0x040fe20000410000 */
[----:B------:R-:W-:Y:S01]  /*a6f0*/  FMUL.FTZ R39, R70, R67 ;  /* 0x0000004346277220 */ /* 0x000fe20000410000 */
[----:B------:R-:W-:Y:S01]  /*a700*/  FFMA.FTZ R37, R97, R37, R96 ;  /* 0x0000002561257223 */ /* 0x000fe20000010060 */
[----:B------:R-:W0:Y:S01]  /*a710*/  LDC.64 R66, c[0x0][0x2b8] ;  /* 0x0000ae00ff427b82 */ /* 0x000e220000000a00 */
[----:B------:R-:W-:Y:S01]  /*a720*/  FFMA.FTZ R38, R95, R38, R94 ;  /* 0x000000265f267223 */ /* 0x000fe2000001005e */
[----:B------:R-:W-:-:S04]  /*a730*/  FFMA.FTZ R39, R93, R39, R92 ;  /* 0x000000275d277223 */ /* 0x000fc8000001005c */
[----:B------:R-:W-:Y:S02]  /*a740*/  F2FP.BF16.F32.PACK_AB R37, R38, R37 ;  /* 0x000000252625723e */ /* 0x000fe400000010ff */
[----:B------:R-:W-:Y:S01]  /*a750*/  F2FP.BF16.F32.PACK_AB R38, R72, R39 ;  /* 0x000000274826723e */ /* 0x000fe200000010ff */
[----:B------:R-:W-:Y:S01]  /*a760*/  FADD.FTZ R39, R59, -R71 ;  /* 0x800000473b277221 */ /* 0x000fe20000010000 */
[----:B------:R-:W-:-:S03]  /*a770*/  FFMA.FTZ R72, R87, R73, R86 ;  /* 0x0000004957487223 */ /* 0x000fc60000010056 */
[----:B------:R-:W-:-:S04]  /*a780*/  FMUL.FTZ R39, R70, R39 ;  /* 0x0000002746277220 */ /* 0x000fc80000410000 */
[----:B------:R-:W-:-:S05]  /*a790*/  FFMA.FTZ R39, R89, R39, R88 ;  /* 0x0000002759277223 */ /* 0x000fca0000010058 */
[----:B------:R-:W-:Y:S01]  /*a7a0*/  F2FP.BF16.F32.PACK_AB R39, R72, R39 ;  /* 0x000000274827723e */ /* 0x000fe200000010ff */
[C---:B0-----:R-:W-:Y:S01]  /*a7b0*/  IMAD.WIDE.U32 R66, R4.reuse, 0x10, R66 ;  /* 0x0000001004427825 */ /* 0x041fe200078e0042 */
[----:B------:R-:W-:-:S04]  /*a7c0*/  IADD3 R4, R4, 0x20, RZ ;  /* 0x0000002004047810 */ /* 0x000fc80007ffe0ff */
[----:B------:R0:W-:Y:S03]  /*a7d0*/  STG.E.128 desc[UR4][R66.64], R36 ;  /* 0x0000002442007986 */ /* 0x0001e6000c101d04 */
.L_x_1739:
[----:B------:R-:W-:Y:S05]  /*a7e0*/  BSYNC B1 ;  /* 0x0000000000017941 */ /* 0x000fea0003800000 */
.L_x_1738:
[----:B------:R-:W-:Y:S01]  /*a7f0*/  ISETP.NE.AND P0, PT, R2, RZ, PT ;  /* 0x000000ff0200720c */ /* 0x000fe20003f05270 */
[----:B------:R-:W-:-:S12]  /*a800*/  BSSY B1, `(.L_x_1740) ;  /* 0x0000022000017945 */ /* 0x000fd80003800000 */
[----:B------:R-:W-:Y:S05]  /*a810*/  @!P0 BRA `(.L_x_1741) ;  /* 0x0000000000808947 */ /* 0x000fea0003800000 */
[--C-:B0-2---:R-:W-:Y:S01]  /*a820*/  FADD.FTZ R37, R0, -R71.reuse ;  /* 0x8000004700257221 */ /* 0x105fe20000010000 */
        /* <DEDUP_REMOVED lines=28> */
[----:B0-----:R-:W-:-:S04]  /*a9f0*/  IMAD.WIDE.U32 R66, R4, 0x10, R66 ;  /* 0x0000001004427825 */ /* 0x001fc800078e0042 */
[----:B------:R-:W-:Y:S01]  /*aa00*/  VIADD R4, R4, 0x20 ;  /* 0x0000002004047836 */ /* 0x000fe20000000000 */
[----:B------:R1:W-:Y:S06]  /*aa10*/  STG.E.128 desc[UR4][R66.64], R36 ;  /* 0x0000002442007986 */ /* 0x0003ec000c101d04 */
.L_x_1741:
[----:B------:R-:W-:Y:S05]  /*aa20*/  BSYNC B1 ;  /* 0x0000000000017941 */ /* 0x000fea0003800000 */
.L_x_1740:
[----:B------:R-:W-:Y:S01]  /*aa30*/  ISETP.NE.AND P0, PT, R44, RZ, PT ;  /* 0x000000ff2c00720c */ /* 0x000fe20003f05270 */
[----:B------:R-:W-:-:S12]  /*aa40*/  BSSY B1, `(.L_x_1742) ;  /* 0x0000021000017945 */ /* 0x000fd80003800000 */
[----:B------:R-:W-:Y:S05]  /*aa50*/  @!P0 BRA `(.L_x_1743) ;  /* 0x00000000007c8947 */ /* 0x000fea0003800000 */
[--C-:B012---:R-:W-:Y:S01]  /*aa60*/  FADD.FTZ R38, R63, -R71.reuse ;  /* 0x800000473f267221 */ /* 0x107fe20000010000 */
[--C-:B------:R-:W-:Y:S01]  /*aa70*/  FADD.FTZ R66, R64, -R71.reuse ;  /* 0x8000004740427221 */ /* 0x100fe20000010000 */
[--C-:B------:R-:W-:Y:S01]  /*aa80*/  FADD.FTZ R39, R50, -R71.reuse ;  /* 0x8000004732277221 */ /* 0x100fe20000010000 */
[--C-:B------:R-:W-:Y:S01]  /*aa90*/  FADD.FTZ R36, R45, -R71.reuse ;  /* 0x800000472d247221 */ /* 0x100fe20000010000 */
[C---:B------:R-:W-:Y:S01]  /*aaa0*/  FMUL.FTZ R38, R70.reuse, R38 ;  /* 0x0000002646267220 */ /* 0x040fe20000410000 */
[----:B------:R-:W-:Y:S01]  /*aab0*/  FMUL.FTZ R66, R70, R66 ;  /* 0x0000004246427220 */ /* 0x000fe20000410000 */
[--C-:B------:R-:W-:Y:S01]  /*aac0*/  FADD.FTZ R37, R51, -R71.reuse ;  /* 0x8000004733257221 */ /* 0x100fe20000010000 */
[--C-:B------:R-:W-:Y:S01]  /*aad0*/  FADD.FTZ R72, R56, -R71.reuse ;  /* 0x8000004738487221 */ /* 0x100fe20000010000 */
[--C-:B------:R-:W-:Y:S01]  /*aae0*/  FADD.FTZ R67, R57, -R71.reuse ;  /* 0x8000004739437221 */ /* 0x100fe20000010000 */
[----:B------:R-:W-:Y:S01]  /*aaf0*/  FADD.FTZ R73, R62, -R71 ;  /* 0x800000473e497221 */ /* 0x000fe20000010000 */
[C---:B------:R-:W-:Y:S01]  /*ab00*/  FMUL.FTZ R71, R70.reuse, R39 ;  /* 0x0000002746477220 */ /* 0x040fe20000410000 */
[----:B------:R-:W-:Y:S01]  /*ab10*/  FFMA.FTZ R39, R27, R38, R22 ;  /* 0x000000261b277223 */ /* 0x000fe20000010016 */
[----:B------:R-:W-:Y:S01]  /*ab20*/  FFMA.FTZ R66, R13, R66, R6 ;  /* 0x000000420d427223 */ /* 0x000fe20000010006 */
[C---:B------:R-:W-:Y:S01]  /*ab30*/  FMUL.FTZ R38, R70.reuse, R67 ;  /* 0x0000004346267220 */ /* 0x040fe20000410000 */
[C---:B------:R-:W-:Y:S01]  /*ab40*/  FMUL.FTZ R36, R70.reuse, R36 ;  /* 0x0000002446247220 */ /* 0x040fe20000410000 */
[C---:B------:R-:W-:Y:S01]  /*ab50*/  FMUL.FTZ R37, R70.reuse, R37 ;  /* 0x0000002546257220 */ /* 0x040fe20000410000 */
[----:B------:R-:W-:Y:S01]  /*ab60*/  FMUL.FTZ R72, R70, R72 ;  /* 0x0000004846487220 */ /* 0x000fe20000410000 */
[----:B------:R-:W-:Y:S01]  /*ab70*/  F2FP.BF16.F32.PACK_AB R39, R66, R39 ;  /* 0x000000274227723e */ /* 0x000fe200000010ff */
[----:B------:R-:W-:Y:S01]  /*ab80*/  FMUL.FTZ R73, R70, R73 ;  /* 0x0000004946497220 */ /* 0x000fe20000410000 */
[----:B------:R-:W0:Y:S01]  /*ab90*/  LDC.64 R66, c[0x0][0x2b8] ;  /* 0x0000ae00ff427b82 */ /* 0x000e220000000a00 */
        /* <DEDUP_REMOVED lines=11> */
.L_x_1743:
[----:B------:R-:W-:Y:S05]  /*ac50*/  BSYNC B1 ;  /* 0x0000000000017941 */ /* 0x000fea0003800000 */
.L_x_1742:
[----:B0123--:R-:W0:Y:S02]  /*ac60*/  LDC.64 R36, c[0x0][0x210] ;  /* 0x00008400ff247b82 */ /* 0x00fe240000000a00 */
[----:B0-----:R-:W-:-:S04]  /*ac70*/  LEA R31, R36, R31, 0x2 ;  /* 0x0000001f241f7211 */ /* 0x001fc800078e10ff */
[----:B------:R-:W-:-:S13]  /*ac80*/  ISETP.GE.AND P0, PT, R31, R37, PT ;  /* 0x000000251f00720c */ /* 0x000fda0003f06270 */
[----:B------:R-:W-:Y:S05]  /*ac90*/  @!P0 BRA `(.L_x_1744) ;  /* 0xffffff6400388947 */ /* 0x000fea000383ffff */
[----:B------:R-:W-:Y:S05]  /*aca0*/  BSYNC B0 ;  /* 0x0000000000007941 */ /* 0x000fea0003800000 */
.L_x_1562:
[----:B------:R-:W-:Y:S05]  /*acb0*/  EXIT ;  /* 0x000000000000794d */ /* 0x000fea0003800000 */
.L_x_1737:
        /* <DEDUP_REMOVED lines=8> */
.L_x_1746:
[----:B------:R-:W-:Y:S05]  /*ad40*/  BSYNC B1 ;  /* 0x0000000000017941 */ /* 0x000fea0003800000 */
.L_x_1745:
[----:B------:R-:W-:Y:S01]  /*ad50*/  FADD.FTZ R71, R36, R70 ;  /* 0x0000004624477221 */ /* 0x000fe20000010000 */
[----:B------:R-:W-:Y:S01]  /*ad60*/  HFMA2.MMA R39, -RZ, RZ, 0, 1.1920928955078125e-07 ;  /* 0x00000002ff277435 */ /* 0x000fe200000001ff */
[----:B------:R-:W-:Y:S01]  /*ad70*/  IMAD.MOV.U32 R38, RZ, RZ, 0x1f ;  /* 0x0000001fff267424 */ /* 0x000fe200078e00ff */
[----:B------:R-:W-:Y:S01]  /*ad80*/  MOV R37, 0xffffffff ;  /* 0xffffffff00257802 */ /* 0x000fe20000000f00 */
[----:B------:R-:W-:Y:S01]  /*ad90*/  IMAD.MOV.U32 R72, RZ, RZ, R71 ;  /* 0x000000ffff487224 */ /* 0x000fe200078e0047 */
[----:B------:R-:W0:Y:S07]  /*ada0*/  LDC R66, c[0x0][0x290] ;  /* 0x0000a400ff427b82 */ /* 0x000e2e0000000800 */
[----:B0-----:R-:W-:Y:S05]  /*adb0*/  WARPSYNC.COLLECTIVE R37, `(.L_x_1747) ;  /* 0x0000000025087348 */ /* 0x001fea0003c00000 */
[----:B------:R1:W2:Y:S02]  /*adc0*/  SHFL.BFLY P3, R70, R72, R39, R38 ;  /* 0x0c00002748467389 */ /* 0x0002a40000060026 */
[----:B012---:R-:W-:Y:S01]  /*add0*/  ENDCOLLECTIVE ;  /* 0x000000000000791b */ /* 0x007fe20003800000 */
.L_x_1747:
[----:B------:R-:W-:Y:S02]  /*ade0*/  IMAD.MOV.U32 R39, RZ, RZ, 0x4 ;  /* 0x00000004ff277424 */ /* 0x000fe400078e00ff */
[----:B------:R-:W-:-:S07]  /*adf0*/  FADD.FTZ R72, R71, R70 ;  /* 0x0000004647487221 */ /* 0x000fce0000010000 */
[----:B------:R-:W-:Y:S05]  /*ae00*/  WARPSYNC.COLLECTIVE R37, `(.L_x_1748) ;  /* 0x0000000025087348 */ /* 0x000fea0003c00000 */
[----:B------:R0:W1:Y:S02]  /*ae10*/  SHFL.BFLY P3, R70, R72, R39, R38 ;  /* 0x0c00002748467389 */ /* 0x0000640000060026 */
[----:B01----:R-:W-:Y:S01]  /*ae20*/  ENDCOLLECTIVE ;  /* 0x000000000000791b */ /* 0x003fe20003800000 */
.L_x_1748:
[----:B------:R-:W-:Y:S02]  /*ae30*/  IMAD.MOV.U32 R39, RZ, RZ, 0x8 ;  /* 0x00000008ff277424 */ /* 0x000fe400078e00ff */
[----:B------:R-:W-:-:S05]  /*ae40*/  FADD.FTZ R73, R72, R70 ;  /* 0x0000004648497221 */ /* 0x000fca0000010000 */
[----:B------:R-:W-:-:S07]  /*ae50*/  MOV R72, R73 ;  /* 0x0000004900487202 */ /* 0x000fce0000000f00 */
[----:B------:R-:W-:Y:S05]  /*ae60*/  WARPSYNC.COLLECTIVE R37, `(.L_x_1749) ;  /* 0x0000000025087348 */ /* 0x000fea0003c00000 */
[----:B------:R0:W1:Y:S02]  /*ae70*/  SHFL.BFLY P3, R70, R72, R39, R38 ;  /* 0x0c00002748467389 */ /* 0x0000640000060026 */
[----:B01----:R-:W-:Y:S01]  /*ae80*/  ENDCOLLECTIVE ;  /* 0x000000000000791b */ /* 0x003fe20003800000 */
.L_x_1749:
[----:B------:R-:W-:Y:S02]  /*ae90*/  IMAD.MOV.U32 R39, RZ, RZ, 0x10 ;  /* 0x00000010ff277424 */ /* 0x000fe400078e00ff */
[----:B------:R-:W-:-:S05]  /*aea0*/  FADD.FTZ R73, R73, R70 ;  /* 0x0000004649497221 */ /* 0x000fca0000010000 */
[----:B------:R-:W-:-:S07]  /*aeb0*/  MOV R72, R73 ;  /* 0x0000004900487202 */ /* 0x000fce0000000f00 */
[----:B------:R-:W-:Y:S05]  /*aec0*/  WARPSYNC.COLLECTIVE R37, `(.L_x_1750) ;  /* 0x0000000025087348 */ /* 0x000fea0003c00000 */
[----:B------:R0:W1:Y:S02]  /*aed0*/  SHFL.BFLY P3, R70, R72, R39, R38 ;  /* 0x0c00002748467389 */ /* 0x0000640000060026 */
[----:B01----:R-:W-:Y:S01]  /*aee0*/  ENDCOLLECTIVE ;  /* 0x000000000000791b */ /* 0x003fe20003800000 */
.L_x_1750:
[----:B------:R-:W-:Y:S02]  /*aef0*/  IMAD.MOV.U32 R39, RZ, RZ, 0x1 ;  /* 0x00000001ff277424 */ /* 0x000fe400078e00ff */
        /* <DEDUP_REMOVED lines=51> */
[----:B------:R-:W-:Y:S01]  /*b230*/  HFMA2.MMA R38, -RZ, RZ, 0, 1.847743988037109375e-06 ;  /* 0x0000001fff267435 */ /* 0x000fe200000001ff */
[----:B------:R-:W-:-:S03]  /*b240*/  IMAD.MOV.U32 R37, RZ, RZ, -0x1 ;  /* 0xffffffffff257424 */ /* 0x000fc600078e00ff */
[----:B------:R-:W-:-:S07]  /*b250*/  MOV R72, R36 ;  /* 0x0000002400487202 */ /* 0x000fce0000000f00 */
[----:B------:R-:W-:Y:S05]  /*b260*/  WARPSYNC.COLLECTIVE R37, `(.L_x_1751) ;  /* 0x0000000025087348 */ /* 0x000fea0003c00000 */
[----:B------:R0:W1:Y:S02]  /*b270*/  SHFL.BFLY P3, R70, R72, R39, R38 ;  /* 0x0c00002748467389 */ /* 0x0000640000060026 */
[----:B01----:R-:W-:Y:S01]  /*b280*/  ENDCOLLECTIVE ;  /* 0x000000000000791b */ /* 0x003fe20003800000 */
.L_x_1751:
[----:B------:R-:W-:Y:S02]  /*b290*/  IMAD.MOV.U32 R39, RZ, RZ, 0x2 ;  /* 0x00000002ff277424 */ /* 0x000fe400078e00ff */
[----:B------:R-:W-:-:S05]  /*b2a0*/  FADD.FTZ R71, R36, R70 ;  /* 0x0000004624477221 */ /* 0x000fca0000010000 */
[----:B------:R-:W-:-:S07]  /*b2b0*/  MOV R72, R71 ;  /* 0x0000004700487202 */ /* 0x000fce0000000f00 */
[----:B------:R-:W-:Y:S05]  /*b2c0*/  WARPSYNC.COLLECTIVE R37, `(.L_x_1752) ;  /* 0x0000000025087348 */ /* 0x000fea0003c00000 */
[----:B------:R0:W1:Y:S02]  /*b2d0*/  SHFL.BFLY P3, R70, R72, R39, R38 ;  /* 0x0c00002748467389 */ /* 0x0000640000060026 */
[----:B01----:R-:W-:Y:S01]  /*b2e0*/  ENDCOLLECTIVE ;  /* 0x000000000000791b */ /* 0x003fe20003800000 */
.L_x_1752:
[----:B------:R-:W-:Y:S01]  /*b2f0*/  HFMA2.MMA R39, -RZ, RZ, 0, 2.384185791015625e-07 ;  /* 0x00000004ff277435 */ /* 0x000fe200000001ff */
[----:B------:R-:W-:-:S10]  /*b300*/  FADD.FTZ R72, R71, R70 ;  /* 0x0000004647487221 */ /* 0x000fd40000010000 */
[----:B------:R-:W-:Y:S05]  /*b310*/  WARPSYNC.COLLECTIVE R37, `(.L_x_1753) ;  /* 0x0000000025087348 */ /* 0x000fea0003c00000 */
[----:B------:R0:W1:Y:S02]  /*b320*/  SHFL.BFLY P3, R70, R72, R39, R38 ;  /* 0x0c00002748467389 */ /* 0x0000640000060026 */
[----:B01----:R-:W-:Y:S01]  /*b330*/  ENDCOLLECTIVE ;  /* 0x000000000000791b */ /* 0x003fe20003800000 */
.L_x_1753:
[----:B------:R-:W-:Y:S01]  /*b340*/  MOV R39, 0x8 ;  /* 0x0000000800277802 */ /* 0x000fe20000000f00 */
[----:B------:R-:W-:-:S04]  /*b350*/  FADD.FTZ R73, R72, R70 ;  /* 0x0000004648497221 */ /* 0x000fc80000010000 */
[----:B------:R-:W-:-:S07]  /*b360*/  IMAD.MOV.U32 R72, RZ, RZ, R73 ;  /* 0x000000ffff487224 */ /* 0x000fce00078e0049 */
[----:B------:R-:W-:Y:S05]  /*b370*/  WARPSYNC.COLLECTIVE R37, `(.L_x_1754) ;  /* 0x0000000025087348 */ /* 0x000fea0003c00000 */
[----:B------:R0:W1:Y:S02]  /*b380*/  SHFL.BFLY P3, R70, R72, R39, R38 ;  /* 0x0c00002748467389 */ /* 0x0000640000060026 */
[----:B01----:R-:W-:Y:S01]  /*b390*/  ENDCOLLECTIVE ;  /* 0x000000000000791b */ /* 0x003fe20003800000 */
.L_x_1754:
[----:B------:R-:W-:Y:S01]  /*b3a0*/  HFMA2.MMA R39, -RZ, RZ, 0, 9.5367431640625e-07 ;  /* 0x00000010ff277435 */ /* 0x000fe200000001ff */
[----:B------:R-:W-:-:S04]  /*b3b0*/  FADD.FTZ R73, R73, R70 ;  /* 0x0000004649497221 */ /* 0x000fc80000010000 */
[----:B------:R-:W-:-:S07]  /*b3c0*/  IMAD.MOV.U32 R72, RZ, RZ, R73 ;  /* 0x000000ffff487224 */ /* 0x000fce00078e0049 */
[----:B------:R-:W-:Y:S05]  /*b3d0*/  WARPSYNC.COLLECTIVE R37, `(.L_x_1755) ;  /* 0x0000000025087348 */ /* 0x000fea0003c00000 */
[----:B------:R0:W1:Y:S02]  /*b3e0*/  SHFL.BFLY P3, R70, R72, R39, R38 ;  /* 0x0c00002748467389 */ /* 0x0000640000060026 */
[----:B01----:R-:W-:Y:S01]  /*b3f0*/  ENDCOLLECTIVE ;  /* 0x000000000000791b */ /* 0x003fe20003800000 */
.L_x_1755:
[----:B------:R-:W-:Y:S05]  /*b400*/  BRA `(.L_x_1756) ;  /* 0xfffffff000307947 */ /* 0x000fea000383ffff */
.L_x_1757:
        /* <DEDUP_REMOVED lines=15> */
.L_x_23460:


//--------------------- .text._ZN10layer_norm13ln_fwd_kernelINS_13Kernel_traitsI13__nv_bfloat16S2_S2_S2_fjLj768ELj1ELj4ELj1ELj16ENS_18Kernel_traits_baseILj768ES2_S2_S2_S2_fjLj128EEEEELb1ELb1ELb0ELb1EEEvNS_9FwdParamsE --------------------------
	.section	.text._ZN10layer_norm13ln_fwd_kernelINS_13Kernel_traitsI13__nv_bfloat16S2_S2_S2_fjLj768ELj1ELj4ELj1ELj16ENS_18Kernel_traits_baseILj768ES2_S2_S2_S2_fjLj128EEEEELb1ELb1ELb0ELb1EEEvNS_9FwdParamsE,"ax",@progbits
	.align	128
        .global         _ZN10layer_norm13ln_fwd_kernelINS_13Kernel_traitsI13__nv_bfloat16S2_S2_S2_fjLj768ELj1ELj4ELj1ELj16ENS_18Kernel_traits_baseILj768ES2_S2_S2_S2_fjLj128EEEEELb1ELb1ELb0ELb1EEEvNS_9FwdParamsE
        .type           _ZN10layer_norm13ln_fwd_kernelINS_13Kernel_traitsI13__nv_bfloat16S2_S2_S2_fjLj768ELj1ELj4ELj1ELj16ENS_18Kernel_traits_baseILj768ES2_S2_S2_S2_fjLj128EEEEELb1ELb1ELb0ELb1EEEvNS_9FwdParamsE,@function
        .size           _ZN10layer_norm13ln_fwd_kernelINS_13Kernel_traitsI13__nv_bfloat16S2_S2_S2_fjLj768ELj1ELj4ELj1ELj16ENS_18Kernel_traits_baseILj768ES2_S2_S2_S2_fjLj128EEEEELb1ELb1ELb0ELb1EEEvNS_9FwdParamsE,(.L_x_23461 - _ZN10layer_norm13ln_fwd_kernelINS_13Kernel_traitsI13__nv_bfloat16S2_S2_S2_fjLj768ELj1ELj4ELj1ELj16ENS_18Kernel_traits_baseILj768ES2_S2_S2_S2_fjLj128EEEEELb1ELb1ELb0ELb1EEEvNS_9FwdParamsE)
        .other          _ZN10layer_norm13ln_fwd_kernelINS_13Kernel_traitsI13__nv_bfloat16S2_S2_S2_fjLj768ELj1ELj4ELj1ELj16ENS_18Kernel_traits_baseILj768ES2_S2_S2_S2_fjLj128EEEEELb1ELb1ELb0ELb1EEEvNS_9FwdParamsE,@"STO_CUDA_ENTRY STV_DEFAULT"
_ZN10layer_norm13ln_fwd_kernelINS_13Kernel_traitsI13__nv_bfloat16S2_S2_S2_fjLj768ELj1ELj4ELj1ELj16ENS_18Kernel_traits_baseILj768ES2_S2_S2_S2_fjLj128EEEEELb1ELb1ELb0ELb1EEEvNS_9FwdParamsE:
.text._ZN10layer_norm13ln_fwd_kernelINS_13Kernel_traitsI13__nv_bfloat16S2_S2_S2_fjLj768ELj1ELj4ELj1ELj16ENS_18Kernel_traits_baseILj768ES2_S2_S2_S2_fjLj128EEEEELb1ELb1ELb0ELb1EEEvNS_9FwdParamsE:
        /* <DEDUP_REMOVED lines=15> */
[----:B------:R-:W-:Y:S01]  /*00f0*/  ULDC.64 UR10, c[0x0][0x278] ;  /* 0x00009e00000a7ab9 */ /* 0x000fe20000000a00 */
[----:B0-----:R-:W-:Y:S01]  /*0100*/  @P0 MOV R4, R106 ;  /* 0x0000006a00040202 */ /* 0x001fe20000000f00 */
[----:B-1----:R-:W-:-:S06]  /*0110*/  @P0 IMAD.MOV.U32 R5, RZ, RZ, R107 ;  /* 0x000000ffff050224 */ /* 0x002fcc00078e006b */
[----:B------:R-:W3:Y:S01]  /*0120*/  @P0 LDG.E.64 R4, desc[UR4][R4.64] ;  /* 0x0000000404040981 */ /* 0x000ee2000c1e1b00 */
[----:B--2---:R-:W-:Y:S01]  /*0130*/  IMAD R59, R21, UR8, R20 ;  /* 0x00000008153b7c24 */ /* 0x004fe2000f8e0214 */
[----:B------:R-:W-:Y:S01]  /*0140*/  ULDC.64 UR8, c[0x0][0x2c8] ;  /* 0x0000b20000087ab9 */ /* 0x000fe20000000a00 */
[----:B------:R-:W-:-:S04]  /*0150*/  SHF.L.U32 R0, R20, 0x4, RZ ;  /* 0x0000000414007819 */ /* 0x000fc800000006ff */
[----:B------:R-:W-:Y:S02]  /*0160*/  LOP3.LUT R0, R0, 0x1f0, RZ, 0xc0, !PT ;  /* 0x000001f000007812 */ /* 0x000fe400078ec0ff */
        /* <DEDUP_REMOVED lines=40> */
[----:B------:R-:W-:Y:S01]  /*03f0*/  UIADD3 UR27, UR7, 0x646e171e, URZ ;  /* 0x646e171e071b7890 */ /* 0x000fe2000fffe03f */
[----:B------:R-:W-:-:S03]  /*0400*/  ISETP.NE.U32.AND P0, PT, RZ, UR8, PT ;  /* 0x00000008ff007c0c */ /* 0x000fc6000bf05070 */
[----:B------:R-:W-:Y:S01]  /*0410*/  IMAD.WIDE.U32 R2, R2, -0x2daee0ad, RZ ;  /* 0xd2511f5302027825 */ /* 0x000fe200078e00ff */
[----:B------:R-:W-:Y:S02]  /*0420*/  ISETP.NE.AND.EX P0, PT, RZ, UR9, PT, P0 ;  /* 0x00000009ff007c0c */ /* 0x000fe4000bf05300 */
[----:B------:R-:W-:Y:S02]  /*0430*/  IADD3 R16, P1, R0, UR8, RZ ;  /* 0x0000000800107c10 */ /* 0x000fe4000ff3e0ff */
[----:B------:R-:W-:Y:S01]  /*0440*/  LOP3.LUT R26, R3, UR27, R6, 0x96, !PT ;  /* 0x0000001b031a7c12 */ /* 0x000fe2000f8e9606 */
[----:B------:R-:W-:Y:S01]  /*0450*/  UIADD3 UR26, UR6, -0x4ab325aa, URZ ;  /* 0xb54cda56061a7890 */ /* 0x000fe2000fffe03f */
[----:B------:R-:W-:Y:S01]  /*0460*/  IMAD.WIDE.U32 R4, R5, -0x326172a9, RZ ;  /* 0xcd9e8d5705047825 */ /* 0x000fe200078e00ff */
[----:B------:R-:W-:-:S03]  /*0470*/  UIADD3 UR28, UR6, 0x5384540f, URZ ;  /* 0x5384540f061c7890 */ /* 0x000fc6000fffe03f */
[----:B------:R-:W-:-:S04]  /*0480*/  IMAD.WIDE.U32 R26, R26, -0x326172a9, RZ ;  /* 0xcd9e8d571a1a7825 */ /* 0x000fc800078e00ff */
[----:B------:R-:W-:Y:S01]  /*0490*/  IMAD.X R17, RZ, RZ, UR9, P1 ;  /* 0x00000009ff117e24 */ /* 0x000fe200088e06ff */
[----:B------:R-:W-:Y:S02]  /*04a0*/  LOP3.LUT R18, R5, UR26, R8, 0x96, !PT ;  /* 0x0000001a05127c12 */ /* 0x000fe4000f8e9608 */
[----:B------:R-:W-:Y:S01]  /*04b0*/  SHF.R.U32.HI R22, RZ, 0x5, R20 ;  /* 0x00000005ff167819 */ /* 0x000fe20000011614 */
[----:B------:R-:W-:Y:S01]  /*04c0*/  UIADD3 UR29, UR7, 0x1fd5c5a3, URZ ;  /* 0x1fd5c5a3071d7890 */ /* 0x000fe2000fffe03f */
[----:B------:R-:W-:Y:S01]  /*04d0*/  LOP3.LUT R27, R27, UR28, R4, 0x96, !PT ;  /* 0x0000001c1b1b7c12 */ /* 0x000fe2000f8e9604 */
[----:B------:R0:W5:Y:S01]  /*04e0*/  @P0 LDG.E.128 R12, desc[UR4][R16.64] ;  /* 0x00000004100c0981 */ /* 0x000162000c1e1d00 */
[----:B------:R-:W-:-:S03]  /*04f0*/  ULDC.64 UR8, c[0x0][0x260] ;  /* 0x0000980000087ab9 */ /* 0x000fc60000000a00 */
[----:B------:R0:W5:Y:S04]  /*0500*/  @P0 LDG.E.128 R8, desc[UR4][R16.64+0x200] ;  /* 0x0002000410080981 */ /* 0x000168000c1e1d00 */
[----:B------:R0:W5:Y:S01]  /*0510*/  @P0 LDG.E.128 R4, desc[UR4][R16.64+0x400] ;  /* 0x0004000410040981 */ /* 0x000162000c1e1d00 */
[----:B------:R-:W-:Y:S01]  /*0520*/  IMAD R22, R21, 0x4, R22 ;  /* 0x0000000415167824 */ /* 0x000fe200078e0216 */
[----:B------:R-:W-:Y:S01]  /*0530*/  LOP3.LUT R20, R20, 0x1f, RZ, 0xc0, !PT ;  /* 0x0000001f14147812 */ /* 0x000fe200078ec0ff */
[----:B------:R-:W-:-:S03]  /*0540*/  IMAD.WIDE.U32 R18, R18, -0x2daee0ad, RZ ;  /* 0xd2511f5312127825 */ /* 0x000fc600078e00ff */
[----:B------:R-:W-:Y:S02]  /*0550*/  ISETP.GE.AND P1, PT, R22, UR12, PT ;  /* 0x0000000c16007c0c */ /* 0x000fe4000bf26270 */
[----:B------:R-:W-:Y:S01]  /*0560*/  LEA R24, P2, R20, UR10, 0x4 ;  /* 0x0000000a14187c11 */ /* 0x000fe2000f8420ff */
[----:B------:R-:W-:Y:S01]  /*0570*/  UIADD3 UR31, UR7, -0x24c28bd8, URZ ;  /* 0xdb3d7428071f7890 */ /* 0x000fe2000fffe03f */
[----:B------:R-:W-:Y:S01]  /*0580*/  LOP3.LUT R52, R19, UR29, R2, 0x96, !PT ;  /* 0x0000001d13347c12 */ /* 0x000fe2000f8e9602 */
[----:B------:R-:W-:Y:S01]  /*0590*/  IMAD.HI.U32 R3, R27, -0x2daee0ad, RZ ;  /* 0xd2511f531b037827 */ /* 0x000fe200078e00ff */
[----:B------:R-:W-:Y:S02]  /*05a0*/  IADD3.X R25, RZ, UR11, RZ, P2, !PT ;  /* 0x0000000bff197c10 */ /* 0x000fe400097fe4ff */
[----:B------:R-:W-:Y:S01]  /*05b0*/  IADD3 R2, P2, R0, UR8, RZ ;  /* 0x0000000800027c10 */ /* 0x000fe2000ff5e0ff */
[----:B------:R-:W-:Y:S01]  /*05c0*/  UIADD3 UR30, UR6, -0xe443238, URZ ;  /* 0xf1bbcdc8061e7890 */ /* 0x000fe2000fffe03f */
[----:B------:R-:W-:Y:S01]  /*05d0*/  IMAD.HI.U32 R19, R52, -0x326172a9, RZ ;  /* 0xcd9e8d5734137827 */ /* 0x000fe200078e00ff */
[----:B------:R-:W-:-:S03]  /*05e0*/  LOP3.LUT R92, R3, UR31, R18, 0x96, !PT ;  /* 0x0000001f035c7c12 */ /* 0x000fc6000f8e9612 */
[----:B------:R-:W-:Y:S01]  /*05f0*/  IMAD.X R3, RZ, RZ, UR9, P2 ;  /* 0x00000009ff037e24 */ /* 0x000fe200090e06ff */
[----:B------:R-:W-:Y:S01]  /*0600*/  LOP3.LUT R26, R19, UR30, R26, 0x96, !PT ;  /* 0x0000001e131a7c12 */ /* 0x000fe2000f8e961a */
[----:B0-----:R-:W-:Y:S06]  /*0610*/  @P1 EXIT ;  /* 0x000000000000194d */ /* 0x001fec0003800000 */
[----:B------:R-:W2:Y:S04]  /*0620*/  LDG.E.128 R48, desc[UR4][R24.64+0x400] ;  /* 0x0004000418307981 */ /* 0x000ea8000c1e1d00 */
[----:B------:R-:W3:Y:S04]  /*0630*/  LDG.E.128 R44, desc[UR4][R2.64] ;  /* 0x00000004022c7981 */ /* 0x000ee8000c1e1d00 */
        /* <DEDUP_REMOVED lines=8> */
[----:B------:R-:W5:Y:S01]  /*06c0*/  LDG.E.128 R32, desc[UR4][R24.64] ;  /* 0x0000000418207981 */ /* 0x000f62000c1e1d00 */
[C---:B------:R-:W-:Y:S01]  /*06d0*/  PRMT R67, R9.reuse, 0x7632, R67 ;  /* 0x0000763209437816 */ /* 0x040fe20000000043 */
[----:B------:R-:W-:Y:S01]  /*06e0*/  IMAD.U32 R16, R9, 0x10000, RZ ;  /* 0x0001000009107824 */ /* 0x000fe200078e00ff */
[----:B------:R-:W-:Y:S01]  /*06f0*/  UIADD3 UR32, UR6, -0x700cb87f, URZ ;  /* 0x8ff3478106207890 */ /* 0x000fe2000fffe03f */
[----:B------:R0:W5:Y:S01]  /*0700*/  LDG.E.128 R28, desc[UR4][R24.64+0x200] ;  /* 0x00020004181c7981 */ /* 0x000162000c1e1d00 */
[----:B------:R-:W-:Y:S01]  /*0710*/  UIADD3 UR33, UR7, -0x695add53, URZ ;  /* 0x96a522ad07217890 */ /* 0x000fe2000fffe03f */
[----:B------:R-:W-:Y:S01]  /*0720*/  IMAD R0, R52, -0x326172a9, RZ ;  /* 0xcd9e8d5734007824 */ /* 0x000fe200078e02ff */
[----:B------:R-:W-:Y:S01]  /*0730*/  PRMT R62, R12, 0x7632, R62 ;  /* 0x000076320c3e7816 */ /* 0x000fe2000000003e */
[----:B------:R-:W-:Y:S01]  /*0740*/  IMAD.HI.U32 R9, R92, -0x326172a9, RZ ;  /* 0xcd9e8d575c097827 */ /* 0x000fe200078e00ff */
[----:B------:R-:W-:Y:S01]  /*0750*/  PRMT R64, R14, 0x7632, R64 ;  /* 0x000076320e407816 */ /* 0x000fe20000000040 */
[----:B------:R-:W-:Y:S01]  /*0760*/  ULDC.64 UR8, c[0x0][0x270] ;  /* 0x00009c0000087ab9 */ /* 0x000fe20000000a00 */
[----:B------:R-:W-:Y:S01]  /*0770*/  PRMT R66, R8, 0x7632, R66 ;  /* 0x0000763208427816 */ /* 0x000fe20000000042 */
[----:B------:R-:W-:Y:S01]  /*0780*/  IMAD.U32 R21, R14, 0x10000, RZ ;  /* 0x000100000e157824 */ /* 0x000fe200078e00ff */
[----:B------:R-:W-:Y:S01]  /*0790*/  PRMT R68, R10, 0x7632, R68 ;  /* 0x000076320a447816 */ /* 0x000fe20000000044 */
[----:B0-----:R-:W-:Y:S01]  /*07a0*/  IMAD R25, R27, -0x2daee0ad, RZ ;  /* 0xd2511f531b197824 */ /* 0x001fe200078e02ff */
[----:B------:R-:W-:Y:S01]  /*07b0*/  PRMT R70, R4, 0x7632, R70 ;  /* 0x0000763204467816 */ /* 0x000fe20000000046 */
[----:B------:R-:W-:Y:S01]  /*07c0*/  IMAD.WIDE.U32 R26, R26, -0x2daee0ad, RZ ;  /* 0xd2511f531a1a7825 */ /* 0x000fe200078e00ff */
[----:B------:R-:W-:Y:S01]  /*07d0*/  PRMT R72, R6, 0x7632, R72 ;  /* 0x0000763206487816 */ /* 0x000fe20000000048 */
[----:B------:R-:W-:Y:S01]  /*07e0*/  HFMA2.MMA R60, -RZ, RZ, 0, 0 ;  /* 0x00000000ff3c7435 */ /* 0x000fe200000001ff */
[----:B------:R-:W-:Y:S01]  /*07f0*/  PRMT R63, R13, 0x7632, R63 ;  /* 0x000076320d3f7816 */ /* 0x000fe2000000003f */
[C---:B------:R-:W-:Y:S01]  /*0800*/  IMAD.U32 R19, R15.reuse, 0x10000, RZ ;  /* 0x000100000f137824 */ /* 0x040fe200078e00ff */
[----:B------:R-:W-:Y:S01]  /*0810*/  PRMT R65, R15, 0x7632, R65 ;  /* 0x000076320f417816 */ /* 0x000fe20000000041 */
[----:B------:R-:W-:Y:S01]  /*0820*/  IMAD.U32 R23, R12, 0x10000, RZ ;  /* 0x000100000c177824 */ /* 0x000fe200078e00ff */
[C---:B------:R-:W-:Y:S01]  /*0830*/  PRMT R69, R11.reuse, 0x7632, R69 ;  /* 0x000076320b457816 */ /* 0x040fe20000000045 */
[----:B------:R-:W-:Y:S01]  /*0840*/  IMAD.U32 R14, R11, 0x10000, RZ ;  /* 0x000100000b0e7824 */ /* 0x000fe200078e00ff */
[----:B------:R-:W-:Y:S01]  /*0850*/  PRMT R71, R5, 0x7632, R71 ;  /* 0x0000763205477816 */ /* 0x000fe20000000047 */
[----:B------:R-:W-:Y:S01]  /*0860*/  BSSY B0, `(.L_x_1758) ;  /* 0x00009e1000007945 */ /* 0x000fe20003800000 */
[----:B------:R-:W-:Y:S01]  /*0870*/  PRMT R73, R7, 0x7632, R73 ;  /* 0x0000763207497816 */ /* 0x000fe20000000049 */
[----:B------:R-:W-:Y:S01]  /*0880*/  IMAD.U32 R12, R5, 0x10000, RZ ;  /* 0x00010000050c7824 */ /* 0x000fe200078e00ff */
[----:B------:R-:W-:Y:S01]  /*0890*/  SHF.L.U32 R18, R13, 0x10, RZ ;  /* 0x000000100d127819 */ /* 0x000fe200000006ff */
[----:B------:R-:W-:Y:S01]  /*08a0*/  UISETP.NE.U32.AND UP0, UPT, UR8, URZ, UPT ;  /* 0x0000003f0800728c */ /* 0x000fe2000bf05070 */
[----:B------:R-:W-:Y:S01]  /*08b0*/  SHF.L.U32 R15, R10, 0x10, RZ ;  /* 0x000000100a0f7819 */ /* 0x000fe200000006ff */
[----:B------:R-:W-:Y:S01]  /*08c0*/  IMAD.U32 R10, R7, 0x10000, RZ ;  /* 0x00010000070a7824 */ /* 0x000fe200078e00ff */
[----:B------:R-:W-:Y:S01]  /*08d0*/  SHF.L.U32 R17, R8, 0x10, RZ ;  /* 0x0000001008117819 */ /* 0x000fe200000006ff */
[----:B------:R-:W-:Y:S01]  /*08e0*/  IMAD R92, R92, -0x326172a9, RZ ;  /* 0xcd9e8d575c5c7824 */ /* 0x000fe200078e02ff */
        /* <DEDUP_REMOVED lines=22> */
[----:B------:R-:W-:Y:S01]  /*0a50*/  ULDC.64 UR12, c[0x0][0x230] ;  /* 0x00008c00000c7ab9 */ /* 0x000fe20000000a00 */
[----:B------:R-:W-:Y:S01]  /*0a60*/  ULDC.64 UR14, c[0x0][0x2b8] ;  /* 0x0000ae00000e7ab9 */ /* 0x000fe20000000a00 */
[----:B--2---:R-:W-:Y:S01]  /*0a70*/  PRMT R76, R48, 0x7632, R76 ;  /* 0x00007632304c7816 */ /* 0x004fe2000000004c */
        /* <DEDUP_REMOVED lines=46> */
[----:B------:R-:W-:-:S07]  /*0d60*/  SHF.L.U32 R90, R90, 0x10, RZ ;  /* 0x000000105a5a7819 */ /* 0x000fce00000006ff */
.L_x_1928:
[----:B------:R-:W-:Y:S01]  /*0d70*/  ISETP.NE.U32.AND P0, PT, RZ, UR12, PT ;  /* 0x0000000cff007c0c */ /* 0x000fe2000bf05070 */
[----:B0-----:R-:W0:Y:S01]  /*0d80*/  LDC.64 R112, c[0x0][0x220] ;  /* 0x00008800ff707b82 */ /* 0x001e220000000a00 */
[----:B------:R-:W-:Y:S01]  /*0d90*/  IMAD R40, R22, UR10, RZ ;  /* 0x0000000a16287c24 */ /* 0x000fe2000f8e02ff */
[----:B------:R-:W-:Y:S01]  /*0da0*/  PLOP3.LUT P1, PT, PT, PT, UP0, 0x80, 0x0 ;  /* 0x000000000000781c */ /* 0x000fe20003f2f008 */
[----:B------:R-:W-:Y:S01]  /*0db0*/  IMAD.MOV.U32 R47, RZ, RZ, 0x2 ;  /* 0x00000002ff2f7424 */ /* 0x000fe200078e00ff */
[----:B------:R-:W-:Y:S01]  /*0dc0*/  ISETP.NE.AND.EX P0, PT, RZ, UR13, PT, P0 ;  /* 0x0000000dff007c0c */ /* 0x000fe2000bf05300 */
[----:B------:R-:W-:Y:S01]  /*0dd0*/  @UP0 ULDC.64 UR8, c[0x0][0x270] ;  /* 0x00009c0000080ab9 */ /* 0x000fe20000000a00 */
[----:B------:R-:W-:Y:S02]  /*0de0*/  SHF.R.S32.HI R41, RZ, 0x1f, R40 ;  /* 0x0000001fff297819 */ /* 0x000fe40000011428 */
[----:B------:R-:W-:Y:S02]  /*0df0*/  PLOP3.LUT P2, PT, PT, PT, UP0, 0x80, 0x0 ;  /* 0x000000000000781c */ /* 0x000fe40003f4f008 */
[----:B------:R-:W-:-:S04]  /*0e00*/  LEA.HI R41, R41, R40, RZ, 0x3 ;  /* 0x0000002829297211 */ /* 0x000fc800078f18ff */
[----:B------:R-:W-:Y:S01]  /*0e10*/  LEA.HI.SX32 R93, R41, R20, 0x1d ;  /* 0x00000014295d7211 */ /* 0x000fe200078feaff */
[----:B------:R-:W-:Y:S02]  /*0e20*/  @P1 IMAD.WIDE R46, R22, R47, UR8 ;  /* 0x00000008162e1e25 */ /* 0x000fe4000f8e022f */
[----:B------:R-:W1:Y:S04]  /*0e30*/  @P0 LDC.64 R44, c[0x0][0x230] ;  /* 0x00008c00ff2c0b82 */ /* 0x000e680000000a00 */
[----:B------:R-:W2:Y:S01]  /*0e40*/  @P2 LDG.E.U16 R46, desc[UR4][R46.64] ;  /* 0x000000042e2e2981 */ /* 0x000ea2000c1e1500 */
[----:B0-----:R-:W-:-:S06]  /*0e50*/  IMAD.WIDE.U32 R40, R93, 0x10, R112 ;  /* 0x000000105d287825 */ /* 0x001fcc00078e0070 */
[----:B-----5:R-:W5:Y:S01]  /*0e60*/  LDG.E.128 R40, desc[UR4][R40.64] ;  /* 0x0000000428287981 */ /* 0x020f62000c1e1d00 */
[----:B-1----:R-:W-:-:S05]  /*0e70*/  @P0 IMAD.WIDE.U32 R44, R93, 0x10, R44 ;  /* 0x000000105d2c0825 */ /* 0x002fca00078e002c */
[----:B------:R0:W5:Y:S01]  /*0e80*/  @P0 LDG.E.128 R36, desc[UR4][R44.64] ;  /* 0x000000042c240981 */ /* 0x000162000c1e1d00 */
[C---:B------:R-:W-:Y:S02]  /*0e90*/  ISETP.NE.AND P1, PT, R106.reuse, 0x1, PT ;  /* 0x000000016a00780c */ /* 0x040fe40003f25270 */
[----:B------:R-:W-:Y:S01]  /*0ea0*/  PLOP3.LUT P2, PT, PT, PT, UP0, 0x80, 0x0 ;  /* 0x000000000000781c */ /* 0x000fe20003f4f008 */
[----:B------:R-:W-:Y:S01]  /*0eb0*/  BSSY B1, `(.L_x_1759) ;  /* 0x000000e000017945 */ /* 0x000fe20003800000 */
[----:B------:R-:W-:Y:S02]  /*0ec0*/  MOV R105, 0x3f800000 ;  /* 0x3f80000000697802 */ /* 0x000fe40000000f00 */
[----:B------:R-:W-:-:S09]  /*0ed0*/  IADD3 R50, R106, 0x1, RZ ;  /* 0x000000016a327810 */ /* 0x000fd20007ffe0ff */
[----:B--2---:R-:W-:Y:S01]  /*0ee0*/  @P2 IMAD.U32 R105, R46, 0x10000, RZ ;  /* 0x000100002e692824 */ /* 0x004fe200078e00ff */
        /* <DEDUP_REMOVED lines=9> */
.L_x_1760:
[----:B------:R-:W-:-:S07]  /*0f80*/  MOV R74, R92 ;  /* 0x0000005c004a7202 */ /* 0x000fce0000000f00 */
.L_x_1761:
[----:B------:R-:W-:Y:S05]  /*0f90*/  BSYNC B1 ;  /* 0x0000000000017941 */ /* 0x000fea0003800000 */
.L_x_1759:
        /* <DEDUP_REMOVED lines=16> */
.L_x_1765:
[----:B------:R-:W-:Y:S05]  /*10a0*/  BSYNC B2 ;  /* 0x0000000000027941 */ /* 0x000fea0003800000 */
.L_x_1764:
        /* <DEDUP_REMOVED lines=40> */
[----:B------:R-:W-:Y:S01]  /*1330*/  HFMA2.MMA R50, -RZ, RZ, 0, 0 ;  /* 0x00000000ff327435 */ /* 0x000fe200000001ff */
[----:B------:R-:W-:Y:S01]  /*1340*/  MOV R92, R48 ;  /* 0x00000030005c7202 */ /* 0x000fe20000000f00 */
[----:B------:R-:W-:Y:S01]  /*1350*/  IMAD.MOV.U32 R26, RZ, RZ, R44 ;  /* 0x000000ffff1a7224 */ /* 0x000fe200078e002c */
[----:B------:R-:W-:-:S08]  /*1360*/  LOP3.LUT R25, R45, UR33, R46, 0x96, !PT ;  /* 0x000000212d197c12 */ /* 0x000fd0000f8e962e */
.L_x_1763:
[----:B------:R-:W-:Y:S05]  /*1370*/  BSYNC B1 ;  /* 0x0000000000017941 */ /* 0x000fea0003800000 */
.L_x_1762:
[----:B------:R-:W0:Y:S01]  /*1380*/  LDC R104, c[0x0][0x298] ;  /* 0x0000a600ff687b82 */ /* 0x000e220000000800 */
[----:B------:R-:W-:Y:S01]  /*1390*/  I2FP.F32.U32 R45, R74 ;  /* 0x0000004a002d7245 */ /* 0x000fe20000201000 */
[----:B------:R-:W-:Y:S01]  /*13a0*/  IMAD.MOV.U32 R100, RZ, RZ, 0x2f800000 ;  /* 0x2f800000ff647424 */ /* 0x000fe200078e00ff */
[----:B-----5:R-:W-:Y:S01]  /*13b0*/  SHF.L.U32 R44, R40, 0x10, RZ ;  /* 0x00000010282c7819 */ /* 0x020fe200000006ff */
[----:B------:R-:W-:Y:S01]  /*13c0*/  IMAD.U32 R74, R32, 0x10000, RZ ;  /* 0x00010000204a7824 */ /* 0x000fe200078e00ff */
[----:B------:R-:W-:Y:S01]  /*13d0*/  BSSY B1, `(.L_x_1766) ;  /* 0x0000018000017945 */ /* 0x000fe20003800000 */
[----:B------:R-:W-:Y:S01]  /*13e0*/  FFMA.FTZ R45, R45, R100, 1.1641532182693481445e-10 ;  /* 0x2f0000002d2d7423 */ /* 0x000fe20000010064 */
[----:B------:R-:W-:Y:S01]  /*13f0*/  PRMT R49, R40, 0x7632, R49 ;  /* 0x0000763228317816 */ /* 0x000fe20000000031 */
[----:B------:R-:W1:Y:S01]  /*1400*/  LDC R102, c[0x0][0x294] ;  /* 0x0000a500ff667b82 */ /* 0x000e620000000800 */
[----:B------:R-:W-:Y:S01]  /*1410*/  FMUL.FTZ R47, R44, R105 ;  /* 0x000000692c2f7220 */ /* 0x000fe20000410000 */
[----:B------:R-:W-:-:S03]  /*1420*/  VIADD R46, R50, 0x1 ;  /* 0x00000001322e7836 */ /* 0x000fc60000000000 */
[----:B0-----:R-:W-:Y:S01]  /*1430*/  FMUL.FTZ R47, R47, R104 ;  /* 0x000000682f2f7220 */ /* 0x001fe20000410000 */
        /* <DEDUP_REMOVED lines=16> */
.L_x_1767:
[----:B------:R-:W-:-:S07]  /*1540*/  IMAD.MOV.U32 R40, RZ, RZ, R92 ;  /* 0x000000ffff287224 */ /* 0x000fce00078e005c */
.L_x_1768:
[----:B------:R-:W-:Y:S05]  /*1550*/  BSYNC B1 ;  /* 0x0000000000017941 */ /* 0x000fea0003800000 */
.L_x_1766:
        /* <DEDUP_REMOVED lines=16> */
.L_x_1772:
[----:B------:R-:W-:Y:S05]  /*1660*/  BSYNC B2 ;  /* 0x0000000000027941 */ /* 0x000fea0003800000 */
.L_x_1771:
        /* <DEDUP_REMOVED lines=44> */
.L_x_1770:
[----:B------:R-:W-:Y:S05]  /*1930*/  BSYNC B1 ;  /* 0x0000000000017941 */ /* 0x000fea0003800000 */
.L_x_1769:
[----:B------:R-:W-:Y:S01]  /*1940*/  I2FP.F32.U32 R45, R40 ;  /* 0x00000028002d7245 */ /* 0x000fe20000201000 */
[----:B------:R-:W-:Y:S01]  /*1950*/  BSSY B1, `(.L_x_1773) ;  /* 0x000001a000017945 */ /* 0x000fe20003800000 */
[----:B------:R-:W-:Y:S01]  /*1960*/  SHF.L.U32 R40, R49, 0x10, RZ ;  /* 0x0000001031287819 */ /* 0x000fe200000006ff */
[----:B------:R-:W-:Y:S01]  /*1970*/  VIADD R50, R46, 0x1 ;  /* 0x000000012e327836 */ /* 0x000fe20000000000 */
[----:B------:R-:W-:Y:S01]  /*1980*/  @P0 PRMT R44, R36, 0x7632, R44 ;  /* 0x00007632242c0816 */ /* 0x000fe2000000002c */
[----:B------:R-:W-:Y:S02]  /*1990*/  FFMA.FTZ R45, R45, R100, 1.1641532182693481445e-10 ;  /* 0x2f0000002d2d7423 */ /* 0x000fe40000010064 */
[----:B------:R-:W-:Y:S01]  /*19a0*/  FMUL.FTZ R47, R40, R105 ;  /* 0x00000069282f7220 */ /* 0x000fe20000410000 */
[----:B------:R-:W-:Y:S02]  /*19b0*/  PRMT R40, R32, 0x7632, R40 ;  /* 0x0000763220287816 */ /* 0x000fe40000000028 */
[----:B------:R-:W-:Y:S01]  /*19c0*/  FSETP.GTU.FTZ.AND P1, PT, R45, R102, PT ;  /* 0x000000662d00720b */ /* 0x000fe20003f3c000 */
[----:B------:R-:W-:Y:S01]  /*19d0*/  FMUL.FTZ R47, R47, R104 ;  /* 0x000000682f2f7220 */ /* 0x000fe20000410000 */
[----:B------:R-:W-:Y:S01]  /*19e0*/  @P0 SHF.L.U32 R44, R44, 0x10, RZ ;  /* 0x000000102c2c0819 */ /* 0x000fe200000006ff */
[----:B------:R-:W-:Y:S01]  /*19f0*/  IMAD.U32 R40, R40, 0x10000, RZ ;  /* 0x0001000028287824 */ /* 0x000fe200078e00ff */
[----:B------:R-:W-:-:S02]  /*1a00*/  P2R R49, PR, RZ, 0x2 ;  /* 0x00000002ff317803 */ /* 0x000fc40000000000 */
        /* <DEDUP_REMOVED lines=13> */
.L_x_1774:
[----:B------:R-:W-:-:S07]  /*1ae0*/  IMAD.MOV.U32 R40, RZ, RZ, R92 ;  /* 0x000000ffff287224 */ /* 0x000fce00078e005c */
.L_x_1775:
[----:B------:R-:W-:Y:S05]  /*1af0*/  BSYNC B1 ;  /* 0x0000000000017941 */ /* 0x000fea0003800000 */
.L_x_1773:
        /* <DEDUP_REMOVED lines=16> */
.L_x_1779:
[----:B------:R-:W-:Y:S05]  /*1c00*/  BSYNC B2 ;  /* 0x0000000000027941 */ /* 0x000fea0003800000 */
.L_x_1778:
        /* <DEDUP_REMOVED lines=44> */
.L_x_1777:
[----:B------:R-:W-:Y:S05]  /*1ed0*/  BSYNC B1 ;  /* 0x0000000000017941 */ /* 0x000fea0003800000 */
.L_x_1776:
[----:B------:R-:W-:Y:S01]  /*1ee0*/  I2FP.F32.U32 R45, R40 ;  /* 0x00000028002d7245 */ /* 0x000fe20000201000 */
[----:B------:R-:W-:Y:S01]  /*1ef0*/  IMAD.U32 R94, R33, 0x10000, RZ ;  /* 0x00010000215e7824 */ /* 0x000fe200078e00ff */
[----:B------:R-:W-:Y:S01]  /*1f00*/  SHF.L.U32 R40, R41, 0x10, RZ ;  /* 0x0000001029287819 */ /* 0x000fe200000006ff */
[----:B------:R-:W-:Y:S01]  /*1f10*/  BSSY B1, `(.L_x_1780) ;  /* 0x0000016000017945 */ /* 0x000fe20003800000 */
[----:B------:R-:W-:Y:S01]  /*1f20*/  ISETP.NE.AND P2, PT, R50, 0x1, PT ;  /* 0x000000013200780c */ /* 0x000fe20003f45270 */
[----:B------:R-:W-:Y:S01]  /*1f30*/  FFMA.FTZ R45, R45, R100, 1.1641532182693481445e-10 ;  /* 0x2f0000002d2d7423 */ /* 0x000fe20000010064 */
[----:B------:R-:W-:Y:S01]  /*1f40*/  PRMT R95, R41, 0x7632, R95 ;  /* 0x00007632295f7816 */ /* 0x000fe2000000005f */
[----:B------:R-:W-:Y:S01]  /*1f50*/  FMUL.FTZ R47, R40, R105 ;  /* 0x00000069282f7220 */ /* 0x000fe20000410000 */
[----:B------:R-:W-:Y:S02]  /*1f60*/  VIADD R46, R50, 0x1 ;  /* 0x00000001322e7836 */ /* 0x000fe40000000000 */
[----:B------:R-:W-:Y:S01]  /*1f70*/  FSETP.GTU.FTZ.AND P1, PT, R45, R102, PT ;  /* 0x000000662d00720b */ /* 0x000fe20003f3c000 */
[----:B------:R-:W-:Y:S01]  /*1f80*/  FMUL.FTZ R47, R47, R104 ;  /* 0x000000682f2f7220 */ /* 0x000fe20000410000 */
[----:B------:R-:W-:-:S04]  /*1f90*/  @P0 SHF.L.U32 R45, R37, 0x10, RZ ;  /* 0x00000010252d0819 */ /* 0x000fc800000006ff */
[----:B------:R-:W-:-:S05]  /*1fa0*/  FSEL R47, R47, RZ, !P1 ;  /* 0x000000ff2f2f7208 */ /* 0x000fca0004800000 */
        /* <DEDUP_REMOVED lines=11> */
.L_x_1781:
[----:B------:R-:W-:-:S07]  /*2060*/  IMAD.MOV.U32 R96, RZ, RZ, R92 ;  /* 0x000000ffff607224 */ /* 0x000fce00078e005c */
.L_x_1782:
[----:B------:R-:W-:Y:S05]  /*2070*/  BSYNC B1 ;  /* 0x0000000000017941 */ /* 0x000fea0003800000 */
.L_x_1780:
        /* <DEDUP_REMOVED lines=16> */
.L_x_1786:
[----:B------:R-:W-:Y:S05]  /*2180*/  BSYNC B2 ;  /* 0x0000000000027941 */ /* 0x000fea0003800000 */
.L_x_1785:
        /* <DEDUP_REMOVED lines=44> */
.L_x_1784:
[----:B------:R-:W-:Y:S05]  /*2450*/  BSYNC B1 ;  /* 0x0000000000017941 */ /* 0x000fea0003800000 */
.L_x_1783:
[----:B------:R-:W-:Y:S01]  /*2460*/  I2FP.F32.U32 R41, R96 ;  /* 0x0000006000297245 */ /* 0x000fe20000201000 */
[----:B------:R-:W-:Y:S01]  /*2470*/  BSSY B1, `(.L_x_1787) ;  /* 0x0000019000017945 */ /* 0x000fe20003800000 */
[----:B------:R-:W-:Y:S01]  /*2480*/  SHF.L.U32 R40, R95, 0x10, RZ ;  /* 0x000000105f287819 */ /* 0x000fe200000006ff */
[C---:B------:R-:W-:Y:S01]  /*2490*/  VIADD R47, R46.reuse, 0x1 ;  /* 0x000000012e2f7836 */ /* 0x040fe20000000000 */
[----:B------:R-:W-:Y:S01]  /*24a0*/  ISETP.NE.AND P3, PT, R46, 0x1, PT ;  /* 0x000000012e00780c */ /* 0x000fe20003f65270 */
[----:B------:R-:W-:Y:S02]  /*24b0*/  FFMA.FTZ R41, R41, R100, 1.1641532182693481445e-10 ;  /* 0x2f00000029297423 */ /* 0x000fe40000010064 */
[----:B------:R-:W-:Y:S01]  /*24c0*/  FMUL.FTZ R45, R40, R105 ;  /* 0x00000069282d7220 */ /* 0x000fe20000410000 */
[----:B------:R-:W-:Y:S02]  /*24d0*/  PRMT R40, R33, 0x7632, R40 ;  /* 0x0000763221287816 */ /* 0x000fe40000000028 */
[----:B------:R-:W-:Y:S01]  /*24e0*/  FSETP.GTU.FTZ.AND P2, PT, R41, R102, PT ;  /* 0x000000662900720b */ /* 0x000fe20003f5c000 */
[----:B------:R-:W-:Y:S01]  /*24f0*/  FMUL.FTZ R45, R45, R104 ;  /* 0x000000682d2d7220 */ /* 0x000fe20000410000 */
[----:B------:R-:W-:Y:S01]  /*2500*/  @P0 PRMT R41, R37, 0x7632, R41 ;  /* 0x0000763225290816 */ /* 0x000fe20000000029 */
[----:B------:R-:W-:-:S03]  /*2510*/  IMAD.U32 R40, R40, 0x10000, RZ ;  /* 0x0001000028287824 */ /* 0x000fc600078e00ff */
[----:B------:R-:W-:Y:S02]  /*2520*/  FSEL R45, R45, RZ, !P2 ;  /* 0x000000ff2d2d7208 */ /* 0x000fe40005000000 */
[----:B------:R-:W-:-:S03]  /*2530*/  @P0 SHF.L.U32 R44, R41, 0x10, RZ ;  /* 0x00000010292c0819 */ /* 0x000fc600000006ff */
        /* <DEDUP_REMOVED lines=11> */
.L_x_1788:
[----:B------:R-:W-:-:S07]  /*25f0*/  IMAD.MOV.U32 R95, RZ, RZ, R92 ;  /* 0x000000ffff5f7224 */ /* 0x000fce00078e005c */
.L_x_1789:
[----:B------:R-:W-:Y:S05]  /*2600*/  BSYNC B1 ;  /* 0x0000000000017941 */ /* 0x000fea0003800000 */
.L_x_1787:
        /* <DEDUP_REMOVED lines=16> */
.L_x_1793:
[----:B------:R-:W-:Y:S05]  /*2710*/  BSYNC B2 ;  /* 0x0000000000027941 */ /* 0x000fea0003800000 */
.L_x_1792:
        /* <DEDUP_REMOVED lines=44> */
.L_x_1791:
[----:B------:R-:W-:Y:S05]  /*29e0*/  BSYNC B1 ;  /* 0x0000000000017941 */ /* 0x000fea0003800000 */
.L_x_1790:
[----:B------:R-:W-:Y:S01]  /*29f0*/  I2FP.F32.U32 R41, R95 ;  /* 0x0000005f00297245 */ /* 0x000fe20000201000 */
[----:B------:R-:W-:Y:S01]  /*2a00*/  BSSY B1, `(.L_x_1794) ;  /* 0x0000018000017945 */ /* 0x000fe20003800000 */
[----:B------:R-:W-:Y:S02]  /*2a10*/  SHF.L.U32 R40, R42, 0x10, RZ ;  /* 0x000000102a287819 */ /* 0x000fe400000006ff */
[----:B------:R-:W-:Y:S01]  /*2a20*/  ISETP.NE.AND P4, PT, R47, 0x1, PT ;  /* 0x000000012f00780c */ /* 0x000fe20003f85270 */
[----:B------:R-:W-:Y:S01]  /*2a30*/  FFMA.FTZ R41, R41, R100, 1.1641532182693481445e-10 ;  /* 0x2f00000029297423 */ /* 0x000fe20000010064 */
[----:B------:R-:W-:Y:S01]  /*2a40*/  @P0 SHF.L.U32 R44, R38, 0x10, RZ ;  /* 0x00000010262c0819 */ /* 0x000fe200000006ff */
[----:B------:R-:W-:Y:S01]  /*2a50*/  FMUL.FTZ R45, R40, R105 ;  /* 0x00000069282d7220 */ /* 0x000fe20000410000 */
[----:B------:R-:W-:Y:S01]  /*2a60*/  IMAD.U32 R40, R34, 0x10000, RZ ;  /* 0x0001000022287824 */ /* 0x000fe200078e00ff */
[----:B------:R-:W-:Y:S02]  /*2a70*/  PRMT R42, R42, 0x7632, R42 ;  /* 0x000076322a2a7816 */ /* 0x000fe4000000002a */
        /* <DEDUP_REMOVED lines=15> */
.L_x_1795:
[----:B------:R-:W-:-:S07]  /*2b70*/  IMAD.MOV.U32 R96, RZ, RZ, R92 ;  /* 0x000000ffff607224 */ /* 0x000fce00078e005c */
.L_x_1796:
[----:B------:R-:W-:Y:S05]  /*2b80*/  BSYNC B1 ;  /* 0x0000000000017941 */ /* 0x000fea0003800000 */
.L_x_1794:
        /* <DEDUP_REMOVED lines=16> */
.L_x_1800:
[----:B------:R-:W-:Y:S05]  /*2c90*/  BSYNC B2 ;  /* 0x0000000000027941 */ /* 0x000fea0003800000 */
.L_x_1799:
        /* <DEDUP_REMOVED lines=44> */
.L_x_1798:
[----:B------:R-:W-:Y:S05]  /*2f60*/  BSYNC B1 ;  /* 0x0000000000017941 */ /* 0x000fea0003800000 */
.L_x_1797:
[----:B------:R-:W-:Y:S01]  /*2f70*/  I2FP.F32.U32 R41, R96 ;  /* 0x0000006000297245 */ /* 0x000fe20000201000 */
[----:B------:R-:W-:Y:S01]  /*2f80*/  BSSY B1, `(.L_x_1801) ;  /* 0x0000019000017945 */ /* 0x000fe20003800000 */
[----:B------:R-:W-:Y:S01]  /*2f90*/  SHF.L.U32 R42, R42, 0x10, RZ ;  /* 0x000000102a2a7819 */ /* 0x000fe200000006ff */
[C---:B------:R-:W-:Y:S01]  /*2fa0*/  VIADD R46, R44.reuse, 0x1 ;  /* 0x000000012c2e7836 */ /* 0x040fe20000000000 */
[----:B------:R-:W-:Y:S01]  /*2fb0*/  ISETP.NE.AND P5, PT, R44, 0x1, PT ;  /* 0x000000012c00780c */ /* 0x000fe20003fa5270 */
[----:B------:R-:W-:Y:S01]  /*2fc0*/  FFMA.FTZ R41, R41, R100, 1.1641532182693481445e-10 ;  /* 0x2f00000029297423 */ /* 0x000fe20000010064 */
[----:B------:R-:W-:Y:S01]  /*2fd0*/  PRMT R40, R34, 0x7632, R40 ;  /* 0x0000763222287816 */ /* 0x000fe20000000028 */
[----:B------:R-:W-:-:S03]  /*2fe0*/  FMUL.FTZ R45, R42, R105 ;  /* 0x000000692a2d7220 */ /* 0x000fc60000410000 */
        /* <DEDUP_REMOVED lines=17> */
.L_x_1802:
[----:B------:R-:W-:-:S07]  /*3100*/  IMAD.MOV.U32 R42, RZ, RZ, R92 ;  /* 0x000000ffff2a7224 */ /* 0x000fce00078e005c */
.L_x_1803:
[----:B------:R-:W-:Y:S05]  /*3110*/  BSYNC B1 ;  /* 0x0000000000017941 */ /* 0x000fea0003800000 */
.L_x_1801:
        /* <DEDUP_REMOVED lines=16> */
.L_x_1807:
[----:B------:R-:W-:Y:S05]  /*3220*/  BSYNC B2 ;  /* 0x0000000000027941 */ /* 0x000fea0003800000 */
.L_x_1806:
        /* <DEDUP_REMOVED lines=44> */
.L_x_1805:
[----:B------:R-:W-:Y:S05]  /*34f0*/  BSYNC B1 ;  /* 0x0000000000017941 */ /* 0x000fea0003800000 */
.L_x_1804:
        /* <DEDUP_REMOVED lines=24> */
.L_x_1809:
[----:B------:R-:W-:-:S07]  /*3680*/  IMAD.MOV.U32 R51, RZ, RZ, R92 ;  /* 0x000000ffff337224 */ /* 0x000fce00078e005c */
.L_x_1810:
[----:B------:R-:W-:Y:S05]  /*3690*/  BSYNC B1 ;  /* 0x0000000000017941 */ /* 0x000fea0003800000 */
.L_x_1808:
        /* <DEDUP_REMOVED lines=18> */
.L_x_1814:
[----:B------:R-:W-:Y:S05]  /*37c0*/  BSYNC B2 ;  /* 0x0000000000027941 */ /* 0x000fea0003800000 */
.L_x_1813:
        /* <DEDUP_REMOVED lines=44> */
.L_x_1812:
[----:B------:R-:W-:Y:S05]  /*3a90*/  BSYNC B1 ;  /* 0x0000000000017941 */ /* 0x000fea0003800000 */
.L_x_1811:
[----:B------:R-:W-:Y:S01]  /*3aa0*/  I2FP.F32.U32 R41, R51 ;  /* 0x0000003300297245 */ /* 0x000fe20000201000 */
[----:B------:R-:W0:Y:S01]  /*3ab0*/  @P0 LDC.64 R108, c[0x0][0x230] ;  /* 0x00008c00ff6c0b82 */ /* 0x000e220000000a00 */
[----:B------:R-:W-:Y:S02]  /*3ac0*/  SEL R110, RZ, 0x100, P4 ;  /* 0x00000100ff6e7807 */ /* 0x000fe40002000000 */
[----:B------:R-:W-:Y:S01]  /*3ad0*/  SEL R43, RZ, 0x10000, P5 ;  /* 0x00010000ff2b7807 */ /* 0x000fe20002800000 */
[----:B------:R-:W-:Y:S01]  /*3ae0*/  FFMA.FTZ R41, R41, R100, 1.1641532182693481445e-10 ;  /* 0x2f00000029297423 */ /* 0x000fe20000010064 */
[----:B------:R-:W-:Y:S02]  /*3af0*/  SHF.L.U32 R40, R50, 0x10, RZ ;  /* 0x0000001032287819 */ /* 0x000fe400000006ff */
[----:B------:R-:W-:Y:S01]  /*3b00*/  ISETP.NE.AND P5, PT, R49, RZ, PT ;  /* 0x000000ff3100720c */ /* 0x000fe20003fa5270 */
[----:B------:R-:W1:Y:S01]  /*3b10*/  LDC.64 R50, c[0x0][0x238] ;  /* 0x00008e00ff327b82 */ /* 0x000e620000000a00 */
[----:B------:R-:W-:-:S02]  /*3b20*/  FSETP.GTU.FTZ.AND P4, PT, R41, R102, PT ;  /* 0x000000662900720b */ /* 0x000fc40003f9c000 */
[----:B------:R-:W-:Y:S02]  /*3b30*/  ISETP.NE.AND P6, PT, R48, RZ, PT ;  /* 0x000000ff3000720c */ /* 0x000fe40003fc5270 */
[----:B------:R-:W-:Y:S02]  /*3b40*/  SEL R41, RZ, 0x1000000, P4 ;  /* 0x01000000ff297807 */ /* 0x000fe40002000000 */
[----:B------:R-:W-:Y:S01]  /*3b50*/  SEL R44, RZ, 0x1, P2 ;  /* 0x00000001ff2c7807 */ /* 0x000fe20001000000 */
[----:B------:R-:W2:Y:S01]  /*3b60*/  LDC.64 R48, c[0x0][0x240] ;  /* 0x00009000ff307b82 */ /* 0x000ea20000000a00 */
[----:B------:R-:W-:Y:S01]  /*3b70*/  LOP3.LUT R110, R110, R41, R43, 0xfe, !PT ;  /* 0x000000296e6e7212 */ /* 0x000fe200078efe2b */
[----:B------:R-:W-:Y:S01]  /*3b80*/  FMUL.FTZ R41, R40, R105 ;  /* 0x0000006928297220 */ /* 0x000fe20000410000 */
[----:B------:R-:W-:Y:S01]  /*3b90*/  SEL R42, RZ, 0x1, P1 ;  /* 0x00000001ff2a7807 */ /* 0x000fe20000800000 */
[----:B------:R-:W-:Y:S01]  /*3ba0*/  IMAD.WIDE.U32 R44, R44, 0x1000000, RZ ;  /* 0x010000002c2c7825 */ /* 0x000fe200078e00ff */
[----:B------:R-:W-:-:S03]  /*3bb0*/  SEL R40, RZ, 0x1, P5 ;  /* 0x00000001ff287807 */ /* 0x000fc60002800000 */
[----:B------:R-:W-:Y:S01]  /*3bc0*/  FMUL.FTZ R46, R41, R104 ;  /* 0x00000068292e7220 */ /* 0x000fe20000410000 */
[----:B------:R-:W-:Y:S01]  /*3bd0*/  PRMT R47, R35, 0x7632, R47 ;  /* 0x00007632232f7816 */ /* 0x000fe2000000002f */
[----:B------:R-:W-:Y:S01]  /*3be0*/  IMAD.WIDE.U32 R42, R42, 0x10000, RZ ;  /* 0x000100002a2a7825 */ /* 0x000fe200078e00ff */
[----:B------:R-:W-:Y:S02]  /*3bf0*/  @P0 PRMT R101, R39, 0x7632, R101 ;  /* 0x0000763227650816 */ /* 0x000fe40000000065 */
[----:B------:R-:W-:Y:S01]  /*3c00*/  FSEL R46, R46, RZ, !P4 ;  /* 0x000000ff2e2e7208 */ /* 0x000fe20006000000 */
[----:B------:R-:W-:Y:S01]  /*3c10*/  IMAD.WIDE.U32 R40, R40, 0x100, RZ ;  /* 0x0000010028287825 */ /* 0x000fe200078e00ff */
[----:B------:R-:W-:Y:S02]  /*3c20*/  SEL R107, RZ, 0x1, P6 ;  /* 0x00000001ff6b7807 */ /* 0x000fe40003000000 */
[----:B------:R-:W-:Y:S01]  /*3c30*/  SEL R111, RZ, 0x1, P3 ;  /* 0x00000001ff6f7807 */ /* 0x000fe20001800000 */
[----:B------:R-:W-:Y:S01]  /*3c40*/  IMAD.U32 R47, R47, 0x10000, RZ ;  /* 0x000100002f2f7824 */ /* 0x000fe200078e00ff */
[----:B------:R-:W-:Y:S01]  /*3c50*/  LOP3.LUT R106, R40, R44, R42, 0xfe, !PT ;  /* 0x0000002c286a7212 */ /* 0x000fe200078efe2a */
[----:B-1----:R-:W-:Y:S01]  /*3c60*/  IMAD.WIDE.U32 R114, R93, 0x10, R50 ;  /* 0x000000105d727825 */ /* 0x002fe200078e0032 */
[----:B------:R-:W-:-:S03]  /*3c70*/  @P0 SHF.L.U32 R40, R101, 0x10, RZ ;  /* 0x0000001065280819 */ /* 0x000fc600000006ff */
[----:B------:R-:W-:Y:S01]  /*3c80*/  FMUL.FTZ R103, R46, R47 ;  /* 0x0000002f2e677220 */ /* 0x000fe20000410000 */
[----:B------:R-:W-:Y:S01]  /*3c90*/  LOP3.LUT R106, R106, R107, RZ, 0xfc, !PT ;  /* 0x0000006b6a6a7212 */ /* 0x000fe200078efcff */
[----:B------:R-:W-:Y:S01]  /*3ca0*/  VIADD R101, R93, 0x20 ;  /* 0x000000205d657836 */ /* 0x000fe20000000000 */
[----:B------:R-:W-:Y:S01]  /*3cb0*/  LOP3.LUT R107, R45, R110, R111, 0xfe, !PT ;  /* 0x0000006e2d6b7212 */ /* 0x000fe200078efe6f */
[----:B------:R-:W-:Y:S01]  /*3cc0*/  @P0 FADD.FTZ R103, R103, R40 ;  /* 0x0000002867670221 */ /* 0x000fe20000010000 */
[----:B------:R-:W-:Y:S01]  /*3cd0*/  F2FP.BF16.F32.PACK_AB R46, R96, R95 ;  /* 0x0000005f602e723e */ /* 0x000fe200000010ff */
[----:B--2---:R-:W-:Y:S01]  /*3ce0*/  IMAD.WIDE.U32 R110, R93, 0x8, R48 ;  /* 0x000000085d6e7825 */ /* 0x004fe200078e0030 */
[----:B------:R-:W-:Y:S02]  /*3cf0*/  F2FP.BF16.F32.PACK_AB R45, R97, R94 ;  /* 0x0000005e612d723e */ /* 0x000fe400000010ff */
[----:B------:R-:W-:Y:S01]  /*3d00*/  F2FP.BF16.F32.PACK_AB R44, R75, R74 ;  /* 0x0000004a4b2c723e */ /* 0x000fe200000010ff */
[----:B0-----:R-:W-:Y:S01]  /*3d10*/  @P0 IMAD.WIDE.U32 R108, R101, 0x10, R108 ;  /* 0x00000010656c0825 */ /* 0x001fe200078e006c */
[----:B------:R-:W-:-:S02]  /*3d20*/  F2FP.BF16.F32.PACK_AB R47, R103, R98 ;  /* 0x00000062672f723e */ /* 0x000fc400000010ff */
        /* <DEDUP_REMOVED lines=18> */
.L_x_1816:
[----:B------:R-:W-:-:S07]  /*3e50*/  MOV R110, R92 ;  /* 0x0000005c006e7202 */ /* 0x000fce0000000f00 */
.L_x_1817:
[----:B------:R-:W-:Y:S05]  /*3e60*/  BSYNC B1 ;  /* 0x0000000000017941 */ /* 0x000fea0003800000 */
.L_x_1815:
        /* <DEDUP_REMOVED lines=16> */
.L_x_1821:
[----:B------:R-:W-:Y:S05]  /*3f70*/  BSYNC B2 ;  /* 0x0000000000027941 */ /* 0x000fea0003800000 */
.L_x_1820:
        /* <DEDUP_REMOVED lines=44> */
.L_x_1819:
[----:B------:R-:W-:Y:S05]  /*4240*/  BSYNC B1 ;  /* 0x0000000000017941 */ /* 0x000fea0003800000 */
.L_x_1818:
[----:B------:R-:W-:Y:S01]  /*4250*/  I2FP.F32.U32 R45, R110 ;  /* 0x0000006e002d7245 */ /* 0x000fe20000201000 */
[----:B-----5:R-:W-:Y:S01]  /*4260*/  IMAD.U32 R44, R40, 0x10000, RZ ;  /* 0x00010000282c7824 */ /* 0x020fe200078e00ff */
[----:B------:R-:W-:Y:S01]  /*4270*/  BSSY B1, `(.L_x_1822) ;  /* 0x0000018000017945 */ /* 0x000fe20003800000 */
[----:B------:R-:W-:Y:S01]  /*4280*/  @P0 IMAD.U32 R107, R36, 0x10000, RZ ;  /* 0x00010000246b0824 */ /* 0x000fe200078e00ff */
[----:B------:R-:W-:Y:S01]  /*4290*/  IADD3 R106, R116, 0x1, RZ ;  /* 0x00000001746a7810 */ /* 0x000fe20007ffe0ff */
[----:B------:R-:W-:Y:S01]  /*42a0*/  FFMA.FTZ R45, R45, R100, 1.1641532182693481445e-10 ;  /* 0x2f0000002d2d7423 */ /* 0x000fe20000010064 */
[----:B------:R-:W-:Y:S01]  /*42b0*/  FMUL.FTZ R47, R44, R105 ;  /* 0x000000692c2f7220 */ /* 0x000fe20000410000 */
[----:B------:R-:W-:-:S03]  /*42c0*/  SHF.L.U32 R44, R28, 0x10, RZ ;  /* 0x000000101c2c7819 */ /* 0x000fc600000006ff */
[----:B------:R-:W-:Y:S01]  /*42d0*/  FMUL.FTZ R47, R47, R104 ;  /* 0x000000682f2f7220 */ /* 0x000fe20000410000 */
[----:B------:R-:W-:Y:S02]  /*42e0*/  FSETP.GTU.FTZ.AND P1, PT, R45, R102, PT ;  /* 0x000000662d00720b */ /* 0x000fe40003f3c000 */
[----:B------:R-:W-:Y:S02]  /*42f0*/  PRMT R45, R40, 0x7632, R45 ;  /* 0x00007632282d7816 */ /* 0x000fe4000000002d */
        /* <DEDUP_REMOVED lines=14> */
.L_x_1823:
[----:B------:R-:W-:-:S07]  /*43e0*/  MOV R40, R92 ;  /* 0x0000005c00287202 */ /* 0x000fce0000000f00 */
.L_x_1824:
[----:B------:R-:W-:Y:S05]  /*43f0*/  BSYNC B1 ;  /* 0x0000000000017941 */ /* 0x000fea0003800000 */
.L_x_1822:
        /* <DEDUP_REMOVED lines=16> */
.L_x_1828:
[----:B------:R-:W-:Y:S05]  /*4500*/  BSYNC B2 ;  /* 0x0000000000027941 */ /* 0x000fea0003800000 */
.L_x_1827:
        /* <DEDUP_REMOVED lines=44> */
.L_x_1826:
[----:B------:R-:W-:Y:S05]  /*47d0*/  BSYNC B1 ;  /* 0x0000000000017941 */ /* 0x000fea0003800000 */
.L_x_1825:
[----:B------:R-:W-:Y:S01]  /*47e0*/  I2FP.F32.U32 R47, R40 ;  /* 0x00000028002f7245 */ /* 0x000fe20000201000 */
[----:B------:R-:W-:Y:S01]  /*47f0*/  IMAD.U32 R40, R45, 0x10000, RZ ;  /* 0x000100002d287824 */ /* 0x000fe200078e00ff */
[----:B------:R-:W-:Y:S01]  /*4800*/  @P0 PRMT R46, R36, 0x7632, R46 ;  /* 0x00007632242e0816 */ /* 0x000fe2000000002e */
[----:B------:R-:W-:Y:S01]  /*4810*/  BSSY B1, `(.L_x_1829) ;  /* 0x0000018000017945 */ /* 0x000fe20003800000 */
[----:B------:R-:W-:Y:S01]  /*4820*/  IADD3 R108, R106, 0x1, RZ ;  /* 0x000000016a6c7810 */ /* 0x000fe20007ffe0ff */
[----:B------:R-:W-:Y:S01]  /*4830*/  FFMA.FTZ R47, R47, R100, 1.1641532182693481445e-10 ;  /* 0x2f0000002f2f7423 */ /* 0x000fe20000010064 */
[----:B------:R-:W-:Y:S01]  /*4840*/  FMUL.FTZ R45, R40, R105 ;  /* 0x00000069282d7220 */ /* 0x000fe20000410000 */
[----:B------:R-:W-:Y:S01]  /*4850*/  PRMT R40, R28, 0x7632, R40 ;  /* 0x000076321c287816 */ /* 0x000fe20000000028 */
[----:B------:R-:W-:Y:S02]  /*4860*/  @P0 IMAD.U32 R46, R46, 0x10000, RZ ;  /* 0x000100002e2e0824 */ /* 0x000fe400078e00ff */
[----:B------:R-:W-:Y:S01]  /*4870*/  FMUL.FTZ R45, R45, R104 ;  /* 0x000000682d2d7220 */ /* 0x000fe20000410000 */
[----:B------:R-:W-:-:S02]  /*4880*/  FSETP.GTU.FTZ.AND P1, PT, R47, R102, PT ;  /* 0x000000662f00720b */ /* 0x000fc40003f3c000 */
[----:B------:R-:W-:Y:S02]  /*4890*/  SHF.L.U32 R40, R40, 0x10, RZ ;  /* 0x0000001028287819 */ /* 0x000fe400000006ff */
        /* <DEDUP_REMOVED lines=14> */
.L_x_1830:
[----:B------:R-:W-:-:S07]  /*4980*/  MOV R40, R92 ;  /* 0x0000005c00287202 */ /* 0x000fce0000000f00 */
.L_x_1831:
[----:B------:R-:W-:Y:S05]  /*4990*/  BSYNC B1 ;  /* 0x0000000000017941 */ /* 0x000fea0003800000 */
.L_x_1829:
        /* <DEDUP_REMOVED lines=16> */
.L_x_1835:
[----:B------:R-:W-:Y:S05]  /*4aa0*/  BSYNC B2 ;  /* 0x0000000000027941 */ /* 0x000fea0003800000 */
.L_x_1834:
        /* <DEDUP_REMOVED lines=44> */
.L_x_1833:
[----:B------:R-:W-:Y:S05]  /*4d70*/  BSYNC B1 ;  /* 0x0000000000017941 */ /* 0x000fea0003800000 */
.L_x_1832:
[----:B------:R-:W-:Y:S01]  /*4d80*/  I2FP.F32.U32 R45, R40 ;  /* 0x00000028002d7245 */ /* 0x000fe20000201000 */
[----:B------:R-:W-:Y:S01]  /*4d90*/  IMAD.U32 R40, R41, 0x10000, RZ ;  /* 0x0001000029287824 */ /* 0x000fe200078e00ff */
[----:B------:R-:W-:Y:S01]  /*4da0*/  ISETP.NE.AND P2, PT, R108, 0x1, PT ;  /* 0x000000016c00780c */ /* 0x000fe20003f45270 */
[----:B------:R-:W-:Y:S01]  /*4db0*/  @P0 IMAD.U32 R106, R37, 0x10000, RZ ;  /* 0x00010000256a0824 */ /* 0x000fe200078e00ff */
[----:B------:R-:W-:Y:S01]  /*4dc0*/  BSSY B1, `(.L_x_1836) ;  /* 0x0000015000017945 */ /* 0x000fe20003800000 */
[----:B------:R-:W-:Y:S01]  /*4dd0*/  FFMA.FTZ R45, R45, R100, 1.1641532182693481445e-10 ;  /* 0x2f0000002d2d7423 */ /* 0x000fe20000010064 */
[----:B------:R-:W-:Y:S01]  /*4de0*/  FMUL.FTZ R107, R40, R105 ;  /* 0x00000069286b7220 */ /* 0x000fe20000410000 */
[----:B------:R-:W-:Y:S02]  /*4df0*/  SHF.L.U32 R40, R29, 0x10, RZ ;  /* 0x000000101d287819 */ /* 0x000fe400000006ff */
[----:B------:R-:W-:Y:S01]  /*4e00*/  PRMT R46, R41, 0x7632, R46 ;  /* 0x00007632292e7816 */ /* 0x000fe2000000002e */
[----:B------:R-:W-:Y:S01]  /*4e10*/  FMUL.FTZ R107, R107, R104 ;  /* 0x000000686b6b7220 */ /* 0x000fe20000410000 */
[----:B------:R-:W-:-:S04]  /*4e20*/  FSETP.GTU.FTZ.AND P1, PT, R45, R102, PT ;  /* 0x000000662d00720b */ /* 0x000fc80003f3c000 */
        /* <DEDUP_REMOVED lines=13> */
.L_x_1837:
[----:B------:R-:W-:-:S07]  /*4f00*/  MOV R114, R92 ;  /* 0x0000005c00727202 */ /* 0x000fce0000000f00 */
.L_x_1838:
[----:B------:R-:W-:Y:S05]  /*4f10*/  BSYNC B1 ;  /* 0x0000000000017941 */ /* 0x000fea0003800000 */
.L_x_1836:
        /* <DEDUP_REMOVED lines=16> */
.L_x_1842:
[----:B------:R-:W-:Y:S05]  /*5020*/  BSYNC B2 ;  /* 0x0000000000027941 */ /* 0x000fea0003800000 */
.L_x_1841:
        /* <DEDUP_REMOVED lines=44> */
.L_x_1840:
[----:B------:R-:W-:Y:S05]  /*52f0*/  BSYNC B1 ;  /* 0x0000000000017941 */ /* 0x000fea0003800000 */
.L_x_1839:
[----:B------:R-:W-:Y:S01]  /*5300*/  I2FP.F32.U32 R41, R114 ;  /* 0x0000007200297245 */ /* 0x000fe20000201000 */
[----:B------:R-:W-:Y:S01]  /*5310*/  IMAD.U32 R46, R46, 0x10000, RZ ;  /* 0x000100002e2e7824 */ /* 0x000fe200078e00ff */
[----:B------:R-:W-:Y:S01]  /*5320*/  ISETP.NE.AND P3, PT, R106, 0x1, PT ;  /* 0x000000016a00780c */ /* 0x000fe20003f65270 */
[----:B------:R-:W-:Y:S01]  /*5330*/  BSSY B1, `(.L_x_1843) ;  /* 0x0000017000017945 */ /* 0x000fe20003800000 */
[----:B------:R-:W-:Y:S01]  /*5340*/  PRMT R40, R29, 0x7632, R40 ;  /* 0x000076321d287816 */ /* 0x000fe20000000028 */
[----:B------:R-:W-:Y:S01]  /*5350*/  FFMA.FTZ R41, R41, R100, 1.1641532182693481445e-10 ;  /* 0x2f00000029297423 */ /* 0x000fe20000010064 */
[----:B------:R-:W-:Y:S01]  /*5360*/  FMUL.FTZ R107, R46, R105 ;  /* 0x000000692e6b7220 */ /* 0x000fe20000410000 */
[----:B------:R-:W-:Y:S02]  /*5370*/  IADD3 R110, R106, 0x1, RZ ;  /* 0x000000016a6e7810 */ /* 0x000fe40007ffe0ff */
[----:B------:R-:W-:Y:S01]  /*5380*/  SHF.L.U32 R40, R40, 0x10, RZ ;  /* 0x0000001028287819 */ /* 0x000fe200000006ff */
[----:B------:R-:W-:Y:S01]  /*5390*/  FMUL.FTZ R107, R107, R104 ;  /* 0x000000686b6b7220 */ /* 0x000fe20000410000 */
[----:B------:R-:W-:-:S02]  /*53a0*/  FSETP.GTU.FTZ.AND P2, PT, R41, R102, PT ;  /* 0x000000662900720b */ /* 0x000fc40003f5c000 */
[----:B------:R-:W-:Y:S02]  /*53b0*/  @P0 PRMT R41, R37, 0x7632, R41 ;  /* 0x0000763225290816 */ /* 0x000fe40000000029 */
[----:B------:R-:W-:-:S03]  /*53c0*/  FSEL R107, R107, RZ, !P2 ;  /* 0x000000ff6b6b7208 */ /* 0x000fc60005000000 */
[----:B------:R-:W-:Y:S02]  /*53d0*/  @P0 IMAD.U32 R41, R41, 0x10000, RZ ;  /* 0x0001000029290824 */ /* 0x000fe400078e00ff */
        /* <DEDUP_REMOVED lines=11> */
.L_x_1844:
[----:B------:R-:W-:-:S07]  /*5490*/  MOV R46, R92 ;  /* 0x0000005c002e7202 */ /* 0x000fce0000000f00 */
.L_x_1845:
[----:B------:R-:W-:Y:S05]  /*54a0*/  BSYNC B1 ;  /* 0x0000000000017941 */ /* 0x000fea0003800000 */
.L_x_1843:
        /* <DEDUP_REMOVED lines=16> */
.L_x_1849:
[----:B------:R-:W-:Y:S05]  /*55b0*/  BSYNC B2 ;  /* 0x0000000000027941 */ /* 0x000fea0003800000 */
.L_x_1848:
        /* <DEDUP_REMOVED lines=39> */
[----:B------:R-:W-:Y:S01]  /*5830*/  MOV R92, R110 ;  /* 0x0000006e005c7202 */ /* 0x000fe20000000f00 */
[----:B------:R-:W-:Y:S01]  /*5840*/  HFMA2.MMA R110, -RZ, RZ, 0, 0 ;  /* 0x00000000ff6e7435 */ /* 0x000fe200000001ff */
[----:B------:R-:W-:Y:S01]  /*5850*/  LOP3.LUT R9, R111, UR32, R114, 0x96, !PT ;  /* 0x000000206f097c12 */ /* 0x000fe2000f8e9672 */
[----:B------:R-:W-:Y:S01]  /*5860*/  IMAD.MOV.U32 R26, RZ, RZ, R40 ;  /* 0x000000ffff1a7224 */ /* 0x000fe200078e0028 */
[----:B------:R-:W-:-:S08]  /*5870*/  LOP3.LUT R25, R41, UR33, R106, 0x96, !PT ;  /* 0x0000002129197c12 */ /* 0x000fd0000f8e966a */
.L_x_1847:
[----:B------:R-:W-:Y:S05]  /*5880*/  BSYNC B1 ;  /* 0x0000000000017941 */ /* 0x000fea0003800000 */
.L_x_1846:
[----:B------:R-:W-:Y:S01]  /*5890*/  I2FP.F32.U32 R41, R46 ;  /* 0x0000002e00297245 */ /* 0x000fe20000201000 */
[----:B------:R-:W-:Y:S01]  /*58a0*/  IMAD.U32 R40, R42, 0x10000, RZ ;  /* 0x000100002a287824 */ /* 0x000fe200078e00ff */
[----:B------:R-:W-:Y:S01]  /*58b0*/  ISETP.NE.AND P4, PT, R110, 0x1, PT ;  /* 0x000000016e00780c */ /* 0x000fe20003f85270 */
[----:B------:R-:W-:Y:S01]  /*58c0*/  BSSY B1, `(.L_x_1850) ;  /* 0x0000016000017945 */ /* 0x000fe20003800000 */
[----:B------:R-:W-:Y:S01]  /*58d0*/  SHF.L.U32 R46, R30, 0x10, RZ ;  /* 0x000000101e2e7819 */ /* 0x000fe200000006ff */
[----:B------:R-:W-:Y:S01]  /*58e0*/  FFMA.FTZ R41, R41, R100, 1.1641532182693481445e-10 ;  /* 0x2f00000029297423 */ /* 0x000fe20000010064 */
[----:B------:R-:W-:Y:S01]  /*58f0*/  FMUL.FTZ R107, R40, R105 ;  /* 0x00000069286b7220 */ /* 0x000fe20000410000 */
[----:B------:R-:W-:Y:S02]  /*5900*/  PRMT R42, R42, 0x7632, R42 ;  /* 0x000076322a2a7816 */ /* 0x000fe4000000002a */
[----:B------:R-:W-:Y:S01]  /*5910*/  IADD3 R106, R110, 0x1, RZ ;  /* 0x000000016e6a7810 */ /* 0x000fe20007ffe0ff */
[----:B------:R-:W-:Y:S01]  /*5920*/  FMUL.FTZ R107, R107, R104 ;  /* 0x000000686b6b7220 */ /* 0x000fe20000410000 */
[----:B------:R-:W-:Y:S01]  /*5930*/  FSETP.GTU.FTZ.AND P3, PT, R41, R102, PT ;  /* 0x000000662900720b */ /* 0x000fe20003f7c000 */
[----:B------:R-:W-:-:S03]  /*5940*/  @P0 IMAD.U32 R41, R38, 0x10000, RZ ;  /* 0x0001000026290824 */ /* 0x000fc600078e00ff */
        /* <DEDUP_REMOVED lines=12> */
.L_x_1851:
[----:B------:R-:W-:-:S07]  /*5a10*/  MOV R109, R92 ;  /* 0x0000005c006d7202 */ /* 0x000fce0000000f00 */
.L_x_1852:
[----:B------:R-:W-:Y:S05]  /*5a20*/  BSYNC B1 ;  /* 0x0000000000017941 */ /* 0x000fea0003800000 */
.L_x_1850:
        /* <DEDUP_REMOVED lines=16> */
.L_x_1856:
[----:B------:R-:W-:Y:S05]  /*5b30*/  BSYNC B2 ;  /* 0x0000000000027941 */ /* 0x000fea0003800000 */
.L_x_1855:
        /* <DEDUP_REMOVED lines=44> */
.L_x_1854:
[----:B------:R-:W-:Y:S05]  /*5e00*/  BSYNC B1 ;  /* 0x0000000000017941 */ /* 0x000fea0003800000 */
.L_x_1853:
        /* <DEDUP_REMOVED lines=25> */
.L_x_1858:
[----:B------:R-:W-:-:S07]  /*5fa0*/  MOV R42, R92 ;  /* 0x0000005c002a7202 */ /* 0x000fce0000000f00 */
.L_x_1859:
[----:B------:R-:W-:Y:S05]  /*5fb0*/  BSYNC B1 ;  /* 0x0000000000017941 */ /* 0x000fea0003800000 */
.L_x_1857:
        /* <DEDUP_REMOVED lines=16> */
.L_x_1863:
[----:B------:R-:W-:Y:S05]  /*60c0*/  BSYNC B2 ;  /* 0x0000000000027941 */ /* 0x000fea0003800000 */
.L_x_1862:
        /* <DEDUP_REMOVED lines=44> */
.L_x_1861:
[----:B------:R-:W-:Y:S05]  /*6390*/  BSYNC B1 ;  /* 0x0000000000017941 */ /* 0x000fea0003800000 */
.L_x_1860:
        /* <DEDUP_REMOVED lines=10> */
[----:B------:R-:W-:-:S02]  /*6440*/  FSETP.GTU.FTZ.AND P5, PT, R41, R102, PT ;  /* 0x000000662900720b */ /* 0x000fc40003fbc000 */
[----:B------:R-:W-:Y:S02]  /*6450*/  IADD3 R106, R110, 0x1, RZ ;  /* 0x000000016e6a7810 */ /* 0x000fe40007ffe0ff */
        /* <DEDUP_REMOVED lines=12> */
.L_x_1865:
[----:B------:R-:W-:-:S07]  /*6520*/  MOV R118, R92 ;  /* 0x0000005c00767202 */ /* 0x000fce0000000f00 */
.L_x_1866:
[----:B------:R-:W-:Y:S05]  /*6530*/  BSYNC B1 ;  /* 0x0000000000017941 */ /* 0x000fea0003800000 */
.L_x_1864:
        /* <DEDUP_REMOVED lines=18> */
.L_x_1870:
[----:B------:R-:W-:Y:S05]  /*6660*/  BSYNC B2 ;  /* 0x0000000000027941 */ /* 0x000fea0003800000 */
.L_x_1869:
        /* <DEDUP_REMOVED lines=44> */
.L_x_1868:
[----:B------:R-:W-:Y:S05]  /*6930*/  BSYNC B1 ;  /* 0x0000000000017941 */ /* 0x000fea0003800000 */
.L_x_1867:
[----:B------:R-:W-:Y:S01]  /*6940*/  I2FP.F32.U32 R41, R118 ;  /* 0x0000007600297245 */ /* 0x000fe20000201000 */
[----:B------:R-:W-:Y:S01]  /*6950*/  IMAD.U32 R40, R117, 0x10000, RZ ;  /* 0x0001000075287824 */ /* 0x000fe200078e00ff */
[----:B------:R-:W-:Y:S01]  /*6960*/  ISETP.NE.AND P6, PT, R99, RZ, PT ;  /* 0x000000ff6300720c */ /* 0x000fe20003fc5270 */
[----:B------:R-:W0:Y:S01]  /*6970*/  @P0 LDC.64 R114, c[0x0][0x230] ;  /* 0x00008c00ff720b82 */ /* 0x000e220000000a00 */
[----:B------:R-:W-:Y:S01]  /*6980*/  SEL R99, RZ, 0x10000, P5 ;  /* 0x00010000ff637807 */ /* 0x000fe20002800000 */
[----:B------:R-:W-:Y:S01]  /*6990*/  FFMA.FTZ R41, R41, R100, 1.1641532182693481445e-10 ;  /* 0x2f00000029297423 */ /* 0x000fe20000010064 */
[----:B------:R-:W-:Y:S01]  /*69a0*/  FMUL.FTZ R43, R40, R105 ;  /* 0x00000069282b7220 */ /* 0x000fe20000410000 */
[----:B------:R-:W-:Y:S02]  /*69b0*/  PRMT R40, R31, 0x7632, R40 ;  /* 0x000076321f287816 */ /* 0x000fe40000000028 */
[----:B------:R-:W-:Y:S01]  /*69c0*/  SEL R120, RZ, 0x1, P2 ;  /* 0x00000001ff787807 */ /* 0x000fe20001000000 */
[----:B------:R-:W-:Y:S01]  /*69d0*/  FMUL.FTZ R43, R43, R104 ;  /* 0x000000682b2b7220 */ /* 0x000fe20000410000 */
[----:B------:R-:W-:-:S02]  /*69e0*/  FSETP.GTU.FTZ.AND P5, PT, R41, R102, PT ;  /* 0x000000662900720b */ /* 0x000fc40003fbc000 */
[----:B------:R-:W-:Y:S01]  /*69f0*/  @P0 PRMT R41, R39, 0x7632, R41 ;  /* 0x0000763227290816 */ /* 0x000fe20000000029 */
[----:B------:R-:W-:Y:S01]  /*6a00*/  IMAD.WIDE.U32 R120, R120, 0x1000000, RZ ;  /* 0x0100000078787825 */ /* 0x000fe200078e00ff */
[----:B------:R-:W-:Y:S02]  /*6a10*/  FSEL R43, R43, RZ, !P5 ;  /* 0x000000ff2b2b7208 */ /* 0x000fe40006800000 */
[----:B------:R-:W-:Y:S01]  /*6a20*/  SHF.L.U32 R40, R40, 0x10, RZ ;  /* 0x0000001028287819 */ /* 0x000fe200000006ff */
[----:B------:R-:W-:Y:S01]  /*6a30*/  @P0 IMAD.U32 R41, R41, 0x10000, RZ ;  /* 0x0001000029290824 */ /* 0x000fe200078e00ff */
[----:B------:R-:W-:Y:S02]  /*6a40*/  SEL R119, RZ, 0x1000000, P5 ;  /* 0x01000000ff777807 */ /* 0x000fe40002800000 */
[----:B------:R-:W-:Y:S01]  /*6a50*/  SEL R118, RZ, 0x100, P4 ;  /* 0x00000100ff767807 */ /* 0x000fe20002000000 */
[----:B------:R-:W-:Y:S01]  /*6a60*/  FMUL.FTZ R110, R43, R40 ;  /* 0x000000282b6e7220 */ /* 0x000fe20000410000 */
[----:B------:R-:W-:Y:S01]  /*6a70*/  ISETP.NE.AND P5, PT, R116, RZ, PT ;  /* 0x000000ff7400720c */ /* 0x000fe20003fa5270 */
[----:B------:R-:W-:Y:S01]  /*6a80*/  IMAD.WIDE.U32 R116, R101, 0x10, R50 ;  /* 0x0000001065747825 */ /* 0x000fe200078e0032 */
[----:B------:R-:W-:-:S03]  /*6a90*/  F2FP.BF16.F32.PACK_AB R42, R109, R46 ;  /* 0x0000002e6d2a723e */ /* 0x000fc600000010ff */
[----:B------:R-:W-:Y:S01]  /*6aa0*/  @P0 FADD.FTZ R110, R110, R41 ;  /* 0x000000296e6e0221 */ /* 0x000fe20000010000 */
[----:B------:R-:W-:Y:S02]  /*6ab0*/  F2FP.BF16.F32.PACK_AB R41, R108, R45 ;  /* 0x0000002d6c29723e */ /* 0x000fe400000010ff */
[----:B------:R-:W-:Y:S02]  /*6ac0*/  F2FP.BF16.F32.PACK_AB R40, R47, R44 ;  /* 0x0000002c2f28723e */ /* 0x000fe400000010ff */
[----:B------:R-:W-:Y:S02]  /*6ad0*/  F2FP.BF16.F32.PACK_AB R43, R110, R107 ;  /* 0x0000006b6e2b723e */ /* 0x000fe400000010ff */
[----:B------:R-:W-:Y:S02]  /*6ae0*/  LOP3.LUT R119, R118, R119, R99, 0xfe, !PT ;  /* 0x0000007776777212 */ /* 0x000fe400078efe63 */
[----:B------:R-:W-:Y:S01]  /*6af0*/  SEL R111, RZ, 0x1, P3 ;  /* 0x00000001ff6f7807 */ /* 0x000fe20001800000 */
[----:B------:R1:W-:Y:S01]  /*6b00*/  STG.E.128 desc[UR4][R116.64], R40 ;  /* 0x0000002874007986 */ /* 0x0003e2000c101d04 */
[----:B------:R-:W-:-:S02]  /*6b10*/  SEL R118, RZ, 0x1, P1 ;  /* 0x00000001ff767807 */ /* 0x000fc40000800000 */
[----:B------:R-:W-:Y:S02]  /*6b20*/  SEL R99, RZ, 0x1, P5 ;  /* 0x00000001ff637807 */ /* 0x000fe40002800000 */
[----:B------:R-:W-:Y:S01]  /*6b30*/  LOP3.LUT R111, R121, R119, R111, 0xfe, !PT ;  /* 0x00000077796f7212 */ /* 0x000fe200078efe6f */
[----:B------:R-:W-:-:S04]  /*6b40*/  IMAD.WIDE.U32 R118, R118, 0x10000, RZ ;  /* 0x0001000076767825 */ /* 0x000fc800078e00ff */
[----:B-1----:R-:W-:Y:S01]  /*6b50*/  IMAD.WIDE.U32 R116, R99, 0x100, RZ ;  /* 0x0000010063747825 */ /* 0x002fe200078e00ff */
[----:B------:R-:W-:Y:S02]  /*6b60*/  SEL R41, RZ, 0x1, P6 ;  /* 0x00000001ff297807 */ /* 0x000fe40003000000 */
[----:B------:R-:W-:Y:S02]  /*6b70*/  IADD3 R99, R93, 0x40, RZ ;  /* 0x000000405d637810 */ /* 0x000fe40007ffe0ff */
[----:B------:R-:W-:Y:S02]  /*6b80*/  LOP3.LUT R120, R116, R120, R118, 0xfe, !PT ;  /* 0x0000007874787212 */ /* 0x000fe400078efe76 */
[----:B------:R-:W-:Y:S01]  /*6b90*/  LOP3.LUT R117, R117, R111, R119, 0xfe, !PT ;  /* 0x0000006f75757212 */ /* 0x000fe200078efe77 */
[----:B------:R-:W-:Y:S01]  /*6ba0*/  IMAD.WIDE.U32 R118, R101, 0x8, R48 ;  /* 0x0000000865767825 */ /* 0x000fe200078e0030 */
[----:B------:R-:W-:-:S03]  /*6bb0*/  LOP3.LUT R116, R120, R41, RZ, 0xfc, !PT ;  /* 0x0000002978747212 */ /* 0x000fc600078efcff */
[C---:B------:R-:W-:Y:S02]  /*6bc0*/  IMAD.WIDE.U32 R40, R99.reuse, 0x10, R112 ;  /* 0x0000001063287825 */ /* 0x040fe400078e0070 */
[----:B------:R1:W-:Y:S02]  /*6bd0*/  STG.E.64 desc[UR4][R118.64], R116 ;  /* 0x0000007476007986 */ /* 0x0003e4000c101b04 */
[----:B0-----:R-:W-:Y:S02]  /*6be0*/  @P0 IMAD.WIDE.U32 R114, R99, 0x10, R114 ;  /* 0x0000001063720825 */ /* 0x001fe400078e0072 */
[----:B------:R-:W5:Y:S04]  /*6bf0*/  LDG.E.128 R40, desc[UR4][R40.64] ;  /* 0x0000000428287981 */ /* 0x000f68000c1e1d00 */
[----:B------:R1:W5:Y:S01]  /*6c00*/  @P0 LDG.E.128 R36, desc[UR4][R114.64] ;  /* 0x0000000472240981 */ /* 0x000362000c1e1d00 */
[C---:B------:R-:W-:Y:S01]  /*6c10*/  ISETP.NE.AND P1, PT, R106.reuse, 0x1, PT ;  /* 0x000000016a00780c */ /* 0x040fe20003f25270 */
[----:B------:R-:W-:Y:S01]  /*6c20*/  BSSY B1, `(.L_x_1871) ;  /* 0x000000c000017945 */ /* 0x000fe20003800000 */
[----:B------:R-:W-:-:S11]  /*6c30*/  VIADD R112, R106, 0x1 ;  /* 0x000000016a707836 */ /* 0x000fd60000000000 */
[----:B-1----:R-:W-:Y:S05]  /*6c40*/  @!P1 BRA `(.L_x_1872) ;  /* 0x0000000000209947 */ /* 0x002fea0003800000 */
        /* <DEDUP_REMOVED lines=8> */
.L_x_1872:
[----:B------:R-:W-:-:S07]  /*6cd0*/  IMAD.MOV.U32 R111, RZ, RZ, R92 ;  /* 0x000000ffff6f7224 */ /* 0x000fce00078e005c */
.L_x_1873:
[----:B------:R-:W-:Y:S05]  /*6ce0*/  BSYNC B1 ;  /* 0x0000000000017941 */ /* 0x000fea0003800000 */
.L_x_1871:
        /* <DEDUP_REMOVED lines=16> */
.L_x_1877:
[----:B------:R-:W-:Y:S05]  /*6df0*/  BSYNC B2 ;  /* 0x0000000000027941 */ /* 0x000fea0003800000 */
.L_x_1876:
        /* <DEDUP_REMOVED lines=44> */
.L_x_1875:
[----:B------:R-:W-:Y:S05]  /*70c0*/  BSYNC B1 ;  /* 0x0000000000017941 */ /* 0x000fea0003800000 */
.L_x_1874:
[----:B------:R-:W-:Y:S01]  /*70d0*/  I2FP.F32.U32 R111, R111 ;  /* 0x0000006f006f7245 */ /* 0x000fe20000201000 */
[----:B-----5:R-:W-:Y:S01]  /*70e0*/  @P0 IMAD.U32 R114, R36, 0x10000, RZ ;  /* 0x0001000024720824 */ /* 0x020fe200078e00ff */
[----:B------:R-:W-:Y:S01]  /*70f0*/  SHF.L.U32 R106, R40, 0x10, RZ ;  /* 0x00000010286a7819 */ /* 0x000fe200000006ff */
[----:B------:R-:W-:Y:S01]  /*7100*/  BSSY B1, `(.L_x_1878) ;  /* 0x0000016000017945 */ /* 0x000fe20003800000 */
[----:B------:R-:W-:Y:S01]  /*7110*/  IADD3 R116, R112, 0x1, RZ ;  /* 0x0000000170747810 */ /* 0x000fe20007ffe0ff */
[----:B------:R-:W-:Y:S02]  /*7120*/  FFMA.FTZ R111, R111, R100, 1.1641532182693481445e-10 ;  /* 0x2f0000006f6f7423 */ /* 0x000fe40000010064 */
[----:B------:R-:W-:Y:S01]  /*7130*/  FMUL.FTZ R113, R106, R105 ;  /* 0x000000696a717220 */ /* 0x000fe20000410000 */
[----:B------:R-:W-:Y:S02]  /*7140*/  PRMT R106, R40, 0x7632, R106 ;  /* 0x00007632286a7816 */ /* 0x000fe4000000006a */
        /* <DEDUP_REMOVED lines=16> */
.L_x_1879:
[----:B------:R-:W-:-:S07]  /*7250*/  MOV R40, R92 ;  /* 0x0000005c00287202 */ /* 0x000fce0000000f00 */
.L_x_1880:
[----:B------:R-:W-:Y:S05]  /*7260*/  BSYNC B1 ;  /* 0x0000000000017941 */ /* 0x000fea0003800000 */
.L_x_1878:
        /* <DEDUP_REMOVED lines=16> */
.L_x_1884:
[----:B------:R-:W-:Y:S05]  /*7370*/  BSYNC B2 ;  /* 0x0000000000027941 */ /* 0x000fea0003800000 */
.L_x_1883:
        /* <DEDUP_REMOVED lines=44> */
.L_x_1882:
[----:B------:R-:W-:Y:S05]  /*7640*/  BSYNC B1 ;  /* 0x0000000000017941 */ /* 0x000fea0003800000 */
.L_x_1881:
[----:B------:R-:W-:Y:S01]  /*7650*/  I2FP.F32.U32 R113, R40 ;  /* 0x0000002800717245 */ /* 0x000fe20000201000 */
[----:B------:R-:W-:Y:S01]  /*7660*/  IMAD.U32 R106, R106, 0x10000, RZ ;  /* 0x000100006a6a7824 */ /* 0x000fe200078e00ff */
[----:B------:R-:W-:Y:S01]  /*7670*/  @P0 PRMT R40, R36, 0x7632, R40 ;  /* 0x0000763224280816 */ /* 0x000fe20000000028 */
[----:B------:R-:W-:Y:S01]  /*7680*/  BSSY B1, `(.L_x_1885) ;  /* 0x0000016000017945 */ /* 0x000fe20003800000 */
[----:B------:R-:W-:Y:S02]  /*7690*/  VIADD R118, R116, 0x1 ;  /* 0x0000000174767836 */ /* 0x000fe40000000000 */
[----:B------:R-:W-:Y:S01]  /*76a0*/  FFMA.FTZ R113, R113, R100, 1.1641532182693481445e-10 ;  /* 0x2f00000071717423 */ /* 0x000fe20000010064 */
[----:B------:R-:W-:-:S04]  /*76b0*/  FMUL.FTZ R115, R106, R105 ;  /* 0x000000696a737220 */ /* 0x000fc80000410000 */
[----:B------:R-:W-:Y:S01]  /*76c0*/  FMUL.FTZ R115, R115, R104 ;  /* 0x0000006873737220 */ /* 0x000fe20000410000 */
[----:B------:R-:W-:Y:S02]  /*76d0*/  FSETP.GTU.FTZ.AND P1, PT, R113, R102, PT ;  /* 0x000000667100720b */ /* 0x000fe40003f3c000 */
        /* <DEDUP_REMOVED lines=15> */
.L_x_1886:
[----:B------:R-:W-:-:S07]  /*77d0*/  IMAD.MOV.U32 R40, RZ, RZ, R92 ;  /* 0x000000ffff287224 */ /* 0x000fce00078e005c */
.L_x_1887:
[----:B------:R-:W-:Y:S05]  /*77e0*/  BSYNC B1 ;  /* 0x0000000000017941 */ /* 0x000fea0003800000 */
.L_x_1885:
        /* <DEDUP_REMOVED lines=16> */
.L_x_1891:
[----:B------:R-:W-:Y:S05]  /*78f0*/  BSYNC B2 ;  /* 0x0000000000027941 */ /* 0x000fea0003800000 */
.L_x_1890:
        /* <DEDUP_REMOVED lines=44> */
.L_x_1889:
[----:B------:R-:W-:Y:S05]  /*7bc0*/  BSYNC B1 ;  /* 0x0000000000017941 */ /* 0x000fea0003800000 */
.L_x_1888:
        /* <DEDUP_REMOVED lines=23> */
.L_x_1893:
[----:B------:R-:W-:-:S07]  /*7d40*/  MOV R113, R92 ;  /* 0x0000005c00717202 */ /* 0x000fce0000000f00 */
.L_x_1894:
[----:B------:R-:W-:Y:S05]  /*7d50*/  BSYNC B1 ;  /* 0x0000000000017941 */ /* 0x000fea0003800000 */
.L_x_1892:
        /* <DEDUP_REMOVED lines=16> */
.L_x_1898:
[----:B------:R-:W-:Y:S05]  /*7e60*/  BSYNC B2 ;  /* 0x0000000000027941 */ /* 0x000fea0003800000 */
.L_x_1897:
[----:B------:R-:W-:Y:S01]  /*7e70*/  LOP3.LUT R9, R9, UR7, R60, 0x96, !PT ;  /* 0x0000000709097c12 */ /* 0x000fe2000f8e963c */
[----:B------:R-:W-:Y:S01]  /*7e80*/  IMAD.HI.U32 R26, R59, -0x326172a9, RZ ;  /* 0xcd9e8d573b1a7827 */ /* 0x000fe200078e00ff */
[----:B------:R-:W-:-:S03]  /*7e90*/  HFMA2.MMA R116, -RZ, RZ, 0, 0 ;  /* 0x00000000ff747435 */ /* 0x000fc600000001ff */
        /* <DEDUP_REMOVED lines=37> */
[----:B------:R-:W-:Y:S01]  /*80f0*/  IMAD.WIDE.U32 R40, R41, -0x2daee0ad, RZ ;  /* 0xd2511f5329287825 */ /* 0x000fe200078e00ff */
[----:B------:R-:W-:-:S03]  /*8100*/  MOV R92, R122 ;  /* 0x0000007a005c7202 */ /* 0x000fc60000000f00 */
[----:B------:R-:W-:Y:S01]  /*8110*/  IMAD.MOV.U32 R26, RZ, RZ, R40 ;  /* 0x000000ffff1a7224 */ /* 0x000fe200078e0028 */
[----:B------:R-:W-:-:S07]  /*8120*/  LOP3.LUT R25, R41, UR33, R120, 0x96, !PT ;  /* 0x0000002129197c12 */ /* 0x000fce000f8e9678 */
.L_x_1896:
[----:B------:R-:W-:Y:S05]  /*8130*/  BSYNC B1 ;  /* 0x0000000000017941 */ /* 0x000fea0003800000 */
.L_x_1895:
[----:B------:R-:W-:Y:S01]  /*8140*/  I2FP.F32.U32 R41, R113 ;  /* 0x0000007100297245 */ /* 0x000fe20000201000 */
[----:B------:R-:W-:Y:S01]  /*8150*/  IMAD.U32 R106, R106, 0x10000, RZ ;  /* 0x000100006a6a7824 */ /* 0x000fe200078e00ff */
[C---:B------:R-:W-:Y:S01]  /*8160*/  ISETP.NE.AND P3, PT, R116.reuse, 0x1, PT ;  /* 0x000000017400780c */ /* 0x040fe20003f65270 */
[----:B------:R-:W-:Y:S01]  /*8170*/  BSSY B1, `(.L_x_1899) ;  /* 0x0000015000017945 */ /* 0x000fe20003800000 */
[----:B------:R-:W-:Y:S02]  /*8180*/  VIADD R118, R116, 0x1 ;  /* 0x0000000174767836 */ /* 0x000fe40000000000 */
[----:B------:R-:W-:Y:S01]  /*8190*/  FFMA.FTZ R41, R41, R100, 1.1641532182693481445e-10 ;  /* 0x2f00000029297423 */ /* 0x000fe20000010064 */
[----:B------:R-:W-:-:S04]  /*81a0*/  FMUL.FTZ R113, R106, R105 ;  /* 0x000000696a717220 */ /* 0x000fc80000410000 */
[----:B------:R-:W-:Y:S01]  /*81b0*/  FMUL.FTZ R113, R113, R104 ;  /* 0x0000006871717220 */ /* 0x000fe20000410000 */
[----:B------:R-:W-:Y:S02]  /*81c0*/  FSETP.GTU.FTZ.AND P2, PT, R41, R102, PT ;  /* 0x000000662900720b */ /* 0x000fe40003f5c000 */
[----:B------:R-:W-:Y:S02]  /*81d0*/  @P0 PRMT R41, R37, 0x7632, R41 ;  /* 0x0000763225290816 */ /* 0x000fe40000000029 */
        /* <DEDUP_REMOVED lines=13> */
.L_x_1900:
[----:B------:R-:W-:-:S07]  /*82b0*/  IMAD.MOV.U32 R106, RZ, RZ, R92 ;  /* 0x000000ffff6a7224 */ /* 0x000fce00078e005c */
.L_x_1901:
[----:B------:R-:W-:Y:S05]  /*82c0*/  BSYNC B1 ;  /* 0x0000000000017941 */ /* 0x000fea0003800000 */
.L_x_1899:
        /* <DEDUP_REMOVED lines=16> */
.L_x_1905:
[----:B------:R-:W-:Y:S05]  /*83d0*/  BSYNC B2 ;  /* 0x0000000000027941 */ /* 0x000fea0003800000 */
.L_x_1904:
[----:B------:R-:W-:Y:S01]  /*83e0*/  LOP3.LUT R9, R9, UR7, R60, 0x96, !PT ;  /* 0x0000000709097c12 */ /* 0x000fe2000f8e963c */
[----:B------:R-:W-:-:S04]  /*83f0*/  IMAD.HI.U32 R26, R59, -0x326172a9, RZ ;  /* 0xcd9e8d573b1a7827 */ /* 0x000fc800078e00ff */
        /* <DEDUP_REMOVED lines=42> */
.L_x_1903:
[----:B------:R-:W-:Y:S05]  /*86a0*/  BSYNC B1 ;  /* 0x0000000000017941 */ /* 0x000fea0003800000 */
.L_x_1902:
[----:B------:R-:W-:Y:S01]  /*86b0*/  I2FP.F32.U32 R41, R106 ;  /* 0x0000006a00297245 */ /* 0x000fe20000201000 */
[----:B------:R-:W-:Y:S01]  /*86c0*/  BSSY B1, `(.L_x_1906) ;  /* 0x0000017000017945 */ /* 0x000fe20003800000 */
[----:B------:R-:W-:Y:S02]  /*86d0*/  SHF.L.U32 R40, R42, 0x10, RZ ;  /* 0x000000102a287819 */ /* 0x000fe400000006ff */
[----:B------:R-:W-:Y:S01]  /*86e0*/  ISETP.NE.AND P4, PT, R118, 0x1, PT ;  /* 0x000000017600780c */ /* 0x000fe20003f85270 */
[----:B------:R-:W-:Y:S01]  /*86f0*/  FFMA.FTZ R41, R41, R100, 1.1641532182693481445e-10 ;  /* 0x2f00000029297423 */ /* 0x000fe20000010064 */
[----:B------:R-:W-:Y:S01]  /*8700*/  PRMT R42, R42, 0x7632, R42 ;  /* 0x000076322a2a7816 */ /* 0x000fe2000000002a */
[----:B------:R-:W-:Y:S01]  /*8710*/  FMUL.FTZ R113, R40, R105 ;  /* 0x0000006928717220 */ /* 0x000fe20000410000 */
[----:B------:R-:W-:Y:S02]  /*8720*/  @P0 IMAD.U32 R40, R38, 0x10000, RZ ;  /* 0x0001000026280824 */ /* 0x000fe400078e00ff */
[----:B------:R-:W-:Y:S01]  /*8730*/  FSETP.GTU.FTZ.AND P3, PT, R41, R102, PT ;  /* 0x000000662900720b */ /* 0x000fe20003f7c000 */
[----:B------:R-:W-:-:S05]  /*8740*/  FMUL.FTZ R113, R113, R104 ;  /* 0x0000006871717220 */ /* 0x000fca0000410000 */
        /* <DEDUP_REMOVED lines=13> */
.L_x_1907:
[----:B------:R-:W-:-:S07]  /*8820*/  MOV R106, R92 ;  /* 0x0000005c006a7202 */ /* 0x000fce0000000f00 */
.L_x_1908:
[----:B------:R-:W-:Y:S05]  /*8830*/  BSYNC B1 ;  /* 0x0000000000017941 */ /* 0x000fea0003800000 */
.L_x_1906:
        /* <DEDUP_REMOVED lines=16> */
.L_x_1912:
[----:B------:R-:W-:Y:S05]  /*8940*/  BSYNC B2 ;  /* 0x0000000000027941 */ /* 0x000fea0003800000 */
.L_x_1911:
        /* <DEDUP_REMOVED lines=40> */
[----:B------:R-:W-:-:S04]  /*8bd0*/  IMAD.WIDE.U32 R40, R25, -0x2daee0ad, RZ ;  /* 0xd2511f5319287825 */ /* 0x000fc800078e00ff */
[----:B------:R-:W-:Y:S01]  /*8be0*/  IMAD.MOV.U32 R26, RZ, RZ, R40 ;  /* 0x000000ffff1a7224 */ /* 0x000fe200078e0028 */
[----:B------:R-:W-:Y:S01]  /*8bf0*/  HFMA2.MMA R40, -RZ, RZ, 0, 0 ;  /* 0x00000000ff287435 */ /* 0x000fe200000001ff */
[----:B------:R-:W-:-:S10]  /*8c00*/  LOP3.LUT R25, R41, UR33, R120, 0x96, !PT ;  /* 0x0000002129197c12 */ /* 0x000fd4000f8e9678 */
.L_x_1910:
[----:B------:R-:W-:Y:S05]  /*8c10*/  BSYNC B1 ;  /* 0x0000000000017941 */ /* 0x000fea0003800000 */
.L_x_1909:
        /* <DEDUP_REMOVED lines=23> */
.L_x_1914:
[----:B------:R-:W-:-:S07]  /*8d90*/  IMAD.MOV.U32 R42, RZ, RZ, R92 ;  /* 0x000000ffff2a7224 */ /* 0x000fce00078e005c */
.L_x_1915:
[----:B------:R-:W-:Y:S05]  /*8da0*/  BSYNC B1 ;  /* 0x0000000000017941 */ /* 0x000fea0003800000 */
.L_x_1913:
        /* <DEDUP_REMOVED lines=16> */
.L_x_1919:
[----:B------:R-:W-:Y:S05]  /*8eb0*/  BSYNC B2 ;  /* 0x0000000000027941 */ /* 0x000fea0003800000 */
.L_x_1918:
        /* <DEDUP_REMOVED lines=42> */
[----:B------:R-:W-:Y:S01]  /*9160*/  IMAD.MOV.U32 R120, RZ, RZ, RZ ;  /* 0x000000ffff787224 */ /* 0x000fe200078e00ff */
[----:B------:R-:W-:-:S07]  /*9170*/  MOV R26, R40 ;  /* 0x00000028001a7202 */ /* 0x000fce0000000f00 */
.L_x_1917:
[----:B------:R-:W-:Y:S05]  /*9180*/  BSYNC B1 ;  /* 0x0000000000017941 */ /* 0x000fea0003800000 */
.L_x_1916:
        /* <DEDUP_REMOVED lines=23> */
.L_x_1921:
[----:B------:R-:W-:-:S07]  /*9300*/  MOV R123, R92 ;  /* 0x0000005c007b7202 */ /* 0x000fce0000000f00 */
.L_x_1922:
[----:B------:R-:W-:Y:S05]  /*9310*/  BSYNC B1 ;  /* 0x0000000000017941 */ /* 0x000fea0003800000 */
.L_x_1920:
        /* <DEDUP_REMOVED lines=18> */
.L_x_1926:
[----:B------:R-:W-:Y:S05]  /*9440*/  BSYNC B2 ;  /* 0x0000000000027941 */ /* 0x000fea0003800000 */
.L_x_1925:
        /* <DEDUP_REMOVED lines=43> */
[----:B------:R-:W-:-:S07]  /*9700*/  LOP3.LUT R25, R41, UR33, R42, 0x96, !PT ;  /* 0x0000002129197c12 */ /* 0x000fce000f8e962a */
.L_x_1924:
[----:B------:R-:W-:Y:S05]  /*9710*/  BSYNC B1 ;  /* 0x0000000000017941 */ /* 0x000fea0003800000 */
.L_x_1923:
[----:B------:R-:W-:Y:S01]  /*9720*/  I2FP.F32.U32 R41, R123 ;  /* 0x0000007b00297245 */ /* 0x000fe20000201000 */
[----:B------:R-:W-:Y:S01]  /*9730*/  IMAD.U32 R122, R122, 0x10000, RZ ;  /* 0x000100007a7a7824 */ /* 0x000fe200078e00ff */
[----:B------:R-:W-:Y:S01]  /*9740*/  SEL R124, RZ, 0x10000, P5 ;  /* 0x00010000ff7c7807 */ /* 0x000fe20002800000 */
[----:B------:R-:W-:Y:S01]  /*9750*/  IMAD.WIDE.U32 R120, R99, 0x10, R50 ;  /* 0x0000001063787825 */ /* 0x000fe200078e0032 */
[----:B------:R-:W-:-:S03]  /*9760*/  @P0 PRMT R42, R39, 0x7632, R42 ;  /* 0x00007632272a0816 */ /* 0x000fc6000000002a */
[----:B------:R-:W-:Y:S01]  /*9770*/  FMUL.FTZ R105, R122, R105 ;  /* 0x000000697a697220 */ /* 0x000fe20000410000 */
[----:B------:R-:W-:Y:S01]  /*9780*/  FFMA.FTZ R41, R41, R100, 1.1641532182693481445e-10 ;  /* 0x2f00000029297423 */ /* 0x000fe20000010064 */
[----:B------:R-:W-:Y:S01]  /*9790*/  ISETP.NE.AND P6, PT, R117, RZ, PT ;  /* 0x000000ff7500720c */ /* 0x000fe20003fc5270 */
[----:B------:R-:W-:-:S04]  /*97a0*/  IMAD.WIDE.U32 R48, R99, 0x8, R48 ;  /* 0x0000000863307825 */ /* 0x000fc800078e0030 */
[----:B------:R-:W-:Y:S01]  /*97b0*/  FMUL.FTZ R105, R105, R104 ;  /* 0x0000006869697220 */ /* 0x000fe20000410000 */
[----:B------:R-:W-:Y:S01]  /*97c0*/  @P0 SHF.L.U32 R42, R42, 0x10, RZ ;  /* 0x000000102a2a0819 */ /* 0x000fe200000006ff */
[----:B------:R-:W-:Y:S01]  /*97d0*/  UMOV UR8, 0xffffffff ;  /* 0xffffffff00087882 */ /* 0x000fe20000000000 */
[----:B------:R-:W-:Y:S02]  /*97e0*/  FSETP.GTU.FTZ.AND P5, PT, R41, R102, PT ;  /* 0x000000662900720b */ /* 0x000fe40003fbc000 */
[----:B------:R-:W-:Y:S02]  /*97f0*/  SEL R104, RZ, 0x1, P2 ;  /* 0x00000001ff687807 */ /* 0x000fe40001000000 */
[----:B------:R-:W-:Y:S02]  /*9800*/  FSEL R40, R105, RZ, !P5 ;  /* 0x000000ff69287208 */ /* 0x000fe40006800000 */
[----:B------:R-:W-:Y:S01]  /*9810*/  SEL R51, RZ, 0x100, P4 ;  /* 0x00000100ff337807 */ /* 0x000fe20002000000 */
[----:B------:R-:W-:Y:S01]  /*9820*/  IMAD.WIDE.U32 R104, R104, 0x1000000, RZ ;  /* 0x0100000068687825 */ /* 0x000fe200078e00ff */
[----:B------:R-:W-:-:S03]  /*9830*/  SEL R50, RZ, 0x1000000, P5 ;  /* 0x01000000ff327807 */ /* 0x000fc60002800000 */
[----:B------:R-:W-:Y:S01]  /*9840*/  FMUL.FTZ R117, R79, R40 ;  /* 0x000000284f757220 */ /* 0x000fe20000410000 */
[----:B------:R-:W-:Y:S02]  /*9850*/  F2FP.BF16.F32.PACK_AB R41, R115, R112 ;  /* 0x000000707329723e */ /* 0x000fe400000010ff */
[----:B------:R-:W-:Y:S01]  /*9860*/  F2FP.BF16.F32.PACK_AB R40, R114, R111 ;  /* 0x0000006f7228723e */ /* 0x000fe200000010ff */
[----:B------:R-:W-:Y:S01]  /*9870*/  @P0 FADD.FTZ R117, R117, R42 ;  /* 0x0000002a75750221 */ /* 0x000fe20000010000 */
[----:B------:R-:W-:Y:S02]  /*9880*/  ISETP.NE.AND P0, PT, R119, RZ, PT ;  /* 0x000000ff7700720c */ /* 0x000fe40003f05270 */
[----:B------:R-:W-:Y:S02]  /*9890*/  F2FP.BF16.F32.PACK_AB R42, R118, R113 ;  /* 0x00000071762a723e */ /* 0x000fe400000010ff */
[----:B------:R-:W-:Y:S02]  /*98a0*/  F2FP.BF16.F32.PACK_AB R43, R117, R116 ;  /* 0x00000074752b723e */ /* 0x000fe400000010ff */
[----:B------:R-:W-:-:S02]  /*98b0*/  LOP3.LUT R124, R51, R50, R124, 0xfe, !PT ;  /* 0x00000032337c7212 */ /* 0x000fc400078efe7c */
[----:B------:R-:W-:Y:S01]  /*98c0*/  SEL R51, RZ, 0x1, P3 ;  /* 0x00000001ff337807 */ /* 0x000fe20001800000 */
[----:B------:R0:W-:Y:S01]  /*98d0*/  STG.E.128 desc[UR4][R120.64], R40 ;  /* 0x0000002878007986 */ /* 0x0001e2000c101d04 */
[----:B------:R-:W-:Y:S02]  /*98e0*/  SEL R50, RZ, 0x1, P1 ;  /* 0x00000001ff327807 */ /* 0x000fe40000800000 */
[----:B------:R-:W-:Y:S02]  /*98f0*/  SEL R100, RZ, 0x1, P0 ;  /* 0x00000001ff647807 */ /* 0x000fe40000000000 */
[----:B------:R-:W-:Y:S01]  /*9900*/  LOP3.LUT R105, R105, R124, R51, 0xfe, !PT ;  /* 0x0000007c69697212 */ /* 0x000fe200078efe33 */
[----:B------:R-:W-:Y:S01]  /*9910*/  IMAD.WIDE.U32 R50, R50, 0x10000, RZ ;  /* 0x0001000032327825 */ /* 0x000fe200078e00ff */
[----:B------:R-:W-:-:S03]  /*9920*/  ISETP.NE.AND P0, PT, R20, RZ, PT ;  /* 0x000000ff1400720c */ /* 0x000fc60003f05270 */
[----:B0-----:R-:W-:-:S03]  /*9930*/  IMAD.WIDE.U32 R40, R100, 0x100, RZ ;  /* 0x0000010064287825 */ /* 0x001fc600078e00ff */
[----:B------:R-:W-:Y:S01]  /*9940*/  LOP3.LUT R104, R40, R104, R50, 0xfe, !PT ;  /* 0x0000006828687212 */ /* 0x000fe200078efe32 */
[----:B------:R-:W-:Y:S01]  /*9950*/  FADD.FTZ R40, RZ, R74 ;  /* 0x0000004aff287221 */ /* 0x000fe20000010000 */
[----:B------:R-:W-:Y:S02]  /*9960*/  LOP3.LUT R41, R41, R105, R51, 0xfe, !PT ;  /* 0x0000006929297212 */ /* 0x000fe400078efe33 */
[----:B------:R-:W-:Y:S01]  /*9970*/  SEL R51, RZ, 0x1, P6 ;  /* 0x00000001ff337807 */ /* 0x000fe20003000000 */
        /* <DEDUP_REMOVED lines=16> */
[----:B------:R-:W-:-:S03]  /*9a80*/  LOP3.LUT R40, R104, R51, RZ, 0xfc, !PT ;  /* 0x0000003368287212 */ /* 0x000fc600078efcff */
[----:B------:R-:W-:Y:S02]  /*9a90*/  FADD.FTZ R43, R43, R114 ;  /* 0x000000722b2b7221 */ /* 0x000fe40000010000 */
[----:B------:R0:W-:Y:S02]  /*9aa0*/  STG.E.64 desc[UR4][R48.64], R40 ;  /* 0x0000002830007986 */ /* 0x0001e4000c101b04 */
[----:B------:R-:W-:-:S04]  /*9ab0*/  FADD.FTZ R42, R43, R112 ;  /* 0x000000702b2a7221 */ /* 0x000fc80000010000 */
[----:B------:R-:W-:-:S04]  /*9ac0*/  FADD.FTZ R42, R42, R115 ;  /* 0x000000732a2a7221 */ /* 0x000fc80000010000 */
        /* <DEDUP_REMOVED lines=74> */
.L_x_1940:
[C---:B------:R-:W-:Y:S01]  /*9f70*/  FMUL.FTZ R40, R49.reuse, R49 ;  /* 0x0000003131287220 */ /* 0x040fe20000410000 */
[----:B------:R-:W-:Y:S01]  /*9f80*/  PLOP3.LUT P1, PT, PT, PT, UP1, 0x40, 0x0 ;  /* 0x000000000000781c */ /* 0x000fe20003f2e818 */
[----:B-1----:R-:W-:Y:S01]  /*9f90*/  FADD.FTZ R50, R48, R105 ;  /* 0x0000006930327221 */ /* 0x002fe20000010000 */
[----:B------:R-:W-:Y:S01]  /*9fa0*/  PLOP3.LUT P2, PT, PT, PT, UP1, 0x40, 0x0 ;  /* 0x000000000000781c */ /* 0x000fe20003f4e818 */
[----:B------:R-:W1:Y:S01]  /*9fb0*/  @!P0 LDC.64 R42, c[0x0][0x250] ;  /* 0x00009400ff2a8b82 */ /* 0x000e620000000a00 */
[----:B------:R-:W-:Y:S01]  /*9fc0*/  FSEL R51, R40, RZ, !P1 ;  /* 0x000000ff28337208 */ /* 0x000fe20004800000 */
[----:B------:R-:W-:Y:S01]  /*9fd0*/  FFMA.FTZ R50, R50, R41, UR11 ;  /* 0x0000000b32327e23 */ /* 0x000fe20008010029 */
[----:B0-----:R-:W-:-:S03]  /*9fe0*/  FSEL R48, R49, RZ, P2 ;  /* 0x000000ff31307208 */ /* 0x001fc60001000000 */
[----:B------:R-:W-:Y:S02]  /*9ff0*/  FADD.FTZ R50, R50, R51 ;  /* 0x0000003332327221 */ /* 0x000fe40000010000 */
[----:B------:R-:W0:Y:S01]  /*a000*/  @!P0 LDC.64 R40, c[0x0][0x258] ;  /* 0x00009600ff288b82 */ /* 0x000e220000000a00 */
[C---:B------:R-:W-:Y:S01]  /*a010*/  FADD.FTZ R51, -R48.reuse, R44 ;  /* 0x0000002c30337221 */ /* 0x040fe20000010100 */
[C---:B------:R-:W-:Y:S01]  /*a020*/  FADD.FTZ R100, -R48.reuse, R45 ;  /* 0x0000002d30647221 */ /* 0x040fe20000010100 */
[C---:B------:R-:W-:Y:S01]  /*a030*/  FADD.FTZ R74, -R48.reuse, R74 ;  /* 0x0000004a304a7221 */ /* 0x040fe20000010100 */
[----:B------:R-:W2:Y:S01]  /*a040*/  MUFU.RSQ R50, R50 ;  /* 0x0000003200327308 */ /* 0x000ea20000001400 */
[C---:B------:R-:W-:Y:S01]  /*a050*/  FADD.FTZ R75, -R48.reuse, R75 ;  /* 0x0000004b304b7221 */ /* 0x040fe20000010100 */
[C---:B------:R-:W-:Y:S01]  /*a060*/  FADD.FTZ R47, -R48.reuse, R47 ;  /* 0x0000002f302f7221 */ /* 0x040fe20000010100 */
[C---:B------:R-:W-:Y:S01]  /*a070*/  FADD.FTZ R119, -R48.reuse, R46 ;  /* 0x0000002e30777221 */ /* 0x040fe20000010100 */
[----:B------:R-:W3:Y:S01]  /*a080*/  LDC.64 R44, c[0x0][0x2b8] ;  /* 0x0000ae00ff2c7b82 */ /* 0x000ee20000000a00 */
[C---:B------:R-:W-:Y:S01]  /*a090*/  FADD.FTZ R97, -R48.reuse, R97 ;  /* 0x0000006130617221 */ /* 0x040fe20000010100 */
[C---:B------:R-:W-:Y:S01]  /*a0a0*/  FADD.FTZ R96, -R48.reuse, R96 ;  /* 0x0000006030607221 */ /* 0x040fe20000010100 */
[C---:B------:R-:W-:Y:S01]  /*a0b0*/  FADD.FTZ R105, -R48.reuse, R108 ;  /* 0x0000006c30697221 */ /* 0x040fe20000010100 */
[C---:B------:R-:W-:Y:S01]  /*a0c0*/  FADD.FTZ R94, -R48.reuse, R94 ;  /* 0x0000005e305e7221 */ /* 0x040fe20000010100 */
[C---:B------:R-:W-:Y:S01]  /*a0d0*/  FADD.FTZ R103, -R48.reuse, R103 ;  /* 0x0000006730677221 */ /* 0x040fe20000010100 */
[C---:B------:R-:W-:Y:S01]  /*a0e0*/  FADD.FTZ R95, -R48.reuse, R95 ;  /* 0x0000005f305f7221 */ /* 0x040fe20000010100 */
[----:B------:R-:W-:Y:S01]  /*a0f0*/  FADD.FTZ R98, -R48, R98 ;  /* 0x0000006230627221 */ /* 0x000fe20000010100 */
[----:B-1----:R-:W-:-:S04]  /*a100*/  @!P0 IMAD.WIDE R42, R22, 0x4, R42 ;  /* 0x00000004162a8825 */ /* 0x002fc800078e022a */
[C---:B------:R-:W-:Y:S01]  /*a110*/  FADD.FTZ R109, -R48.reuse, R109 ;  /* 0x0000006d306d7221 */ /* 0x040fe20000010100 */
[C---:B------:R-:W-:Y:S01]  /*a120*/  FADD.FTZ R107, -R48.reuse, R107 ;  /* 0x0000006b306b7221 */ /* 0x040fe20000010100 */
[C---:B------:R-:W-:Y:S01]  /*a130*/  FADD.FTZ R121, -R48.reuse, R110 ;  /* 0x0000006e30797221 */ /* 0x040fe20000010100 */
[----:B------:R-:W-:Y:S01]  /*a140*/  FADD.FTZ R125, -R48, R111 ;  /* 0x0000006f307d7221 */ /* 0x000fe20000010100 */
[C---:B--2---:R-:W-:Y:S01]  /*a150*/  FMUL.FTZ R74, R50.reuse, R74 ;  /* 0x0000004a324a7220 */ /* 0x044fe20000410000 */
[C---:B------:R-:W-:Y:S01]  /*a160*/  FMUL.FTZ R75, R50.reuse, R75 ;  /* 0x0000004b324b7220 */ /* 0x040fe20000410000 */
[----:B------:R-:W-:Y:S01]  /*a170*/  FMUL.FTZ R46, R50, R51 ;  /* 0x00000033322e7220 */ /* 0x000fe20000410000 */
[----:B0-----:R-:W-:-:S04]  /*a180*/  @!P0 IMAD.WIDE R40, R22, 0x4, R40 ;  /* 0x0000000416288825 */ /* 0x001fc800078e0228 */
[----:B------:R-:W-:Y:S01]  /*a190*/  FFMA.FTZ R74, R74, R4, R23 ;  /* 0x000000044a4a7223 */ /* 0x000fe20000010017 */
[----:B------:R-:W-:Y:S01]  /*a1a0*/  FFMA.FTZ R75, R75, R81, R62 ;  /* 0x000000514b4b7223 */ /* 0x000fe2000001003e */
[C---:B------:R-:W-:Y:S01]  /*a1b0*/  FMUL.FTZ R47, R50.reuse, R47 ;  /* 0x0000002f322f7220 */ /* 0x040fe20000410000 */
[----:B------:R0:W-:Y:S01]  /*a1c0*/  @!P0 STG.E desc[UR4][R42.64], R49 ;  /* 0x000000312a008986 */ /* 0x0001e2000c101904 */
[C---:B------:R-:W-:Y:S01]  /*a1d0*/  FMUL.FTZ R102, R50.reuse, R97 ;  /* 0x0000006132667220 */ /* 0x040fe20000410000 */
[C---:B------:R-:W-:Y:S01]  /*a1e0*/  FMUL.FTZ R97, R50.reuse, R96 ;  /* 0x0000006032617220 */ /* 0x040fe20000410000 */
[----:B------:R-:W-:Y:S01]  /*a1f0*/  FMUL.FTZ R96, R50, R105 ;  /* 0x0000006932607220 */ /* 0x000fe20000410000 */
[----:B------:R1:W-:Y:S01]  /*a200*/  @!P0 STG.E desc[UR4][R40.64], R50 ;  /* 0x0000003228008986 */ /* 0x0003e2000c101904 */
[C---:B------:R-:W-:Y:S01]  /*a210*/  FADD.FTZ R113, -R48.reuse, R113 ;  /* 0x0000007130717221 */ /* 0x040fe20000010100 */
[C---:B------:R-:W-:Y:S01]  /*a220*/  FADD.FTZ R118, -R48.reuse, R118 ;  /* 0x0000007630767221 */ /* 0x040fe20000010100 */
[----:B------:R-:W-:Y:S01]  /*a230*/  FADD.FTZ R116, -R48, R116 ;  /* 0x0000007430747221 */ /* 0x000fe20000010100 */
[----:B------:R-:W-:Y:S01]  /*a240*/  FMUL.FTZ R94, R50, R94 ;  /* 0x0000005e325e7220 */ /* 0x000fe20000410000 */
[C---:B------:R-:W-:Y:S01]  /*a250*/  FADD.FTZ R111, -R48.reuse, R114 ;  /* 0x00000072306f7221 */ /* 0x040fe20000010100 */
[C---:B------:R-:W-:Y:S01]  /*a260*/  FADD.FTZ R123, -R48.reuse, R112 ;  /* 0x00000070307b7221 */ /* 0x040fe20000010100 */
[----:B------:R-:W-:Y:S01]  /*a270*/  FADD.FTZ R115, -R48, R115 ;  /* 0x0000007330737221 */ /* 0x000fe20000010100 */
[----:B0-----:R-:W-:Y:S01]  /*a280*/  FMUL.FTZ R49, R50, R100 ;  /* 0x0000006432317220 */ /* 0x001fe20000410000 */
[----:B---3--:R-:W-:-:S04]  /*a290*/  IMAD.WIDE.U32 R100, R101, 0x10, R44 ;  /* 0x0000001065647825 */ /* 0x008fc800078e002c */
[----:B------:R-:W-:Y:S01]  /*a2a0*/  FFMA.FTZ R44, R46, R24, R17 ;  /* 0x000000182e2c7223 */ /* 0x000fe20000010011 */
[----:B------:R-:W-:Y:S01]  /*a2b0*/  FADD.FTZ R117, -R48, R117 ;  /* 0x0000007530757221 */ /* 0x000fe20000010100 */
[----:B-1----:R-:W-:Y:S01]  /*a2c0*/  F2FP.BF16.F32.PACK_AB R40, R75, R74 ;  /* 0x0000004a4b28723e */ /* 0x002fe200000010ff */
[----:B------:R-:W-:Y:S01]  /*a2d0*/  FFMA.FTZ R75, R47, R85, R66 ;  /* 0x000000552f4b7223 */ /* 0x000fe20000010042 */
[----:B------:R-:W-:Y:S01]  /*a2e0*/  FMUL.FTZ R114, R50, R103 ;  /* 0x0000006732727220 */ /* 0x000fe20000410000 */
[----:B------:R-:W-:Y:S01]  /*a2f0*/  FFMA.FTZ R45, R49, R27, R16 ;  /* 0x0000001b312d7223 */ /* 0x000fe20000010010 */
[----:B------:R-:W-:Y:S01]  /*a300*/  FFMA.FTZ R96, R96, R84, R67 ;  /* 0x0000005460607223 */ /* 0x000fe20000010043 */
[C---:B------:R-:W-:Y:S01]  /*a310*/  FMUL.FTZ R108, R50.reuse, R95 ;  /* 0x0000005f326c7220 */ /* 0x040fe20000410000 */
[----:B------:R-:W-:Y:S01]  /*a320*/  F2FP.BF16.F32.PACK_AB R44, R75, R44 ;  /* 0x0000002c4b2c723e */ /* 0x000fe200000010ff */
[C---:B------:R-:W-:Y:S01]  /*a330*/  FMUL.FTZ R112, R50.reuse, R98 ;  /* 0x0000006232707220 */ /* 0x040fe20000410000 */
[----:B------:R-:W0:Y:S01]  /*a340*/  LDC.64 R74, c[0x0][0x210] ;  /* 0x00008400ff4a7b82 */ /* 0x000e220000000a00 */
[----:B------:R-:W-:Y:S01]  /*a350*/  FFMA.FTZ R103, R97, R83, R64 ;  /* 0x0000005361677223 */ /* 0x000fe20000010040 */
        /* <DEDUP_REMOVED lines=22> */
[----:B------:R-:W-:Y:S01]  /*a4c0*/  LEA R96, P0, R93, UR14, 0x4 ;  /* 0x0000000e5d607c11 */ /* 0x000fe2000f8020ff */
[----:B------:R-:W-:Y:S01]  /*a4d0*/  FFMA.FTZ R50, R104, R56, R11 ;  /* 0x0000003868327223 */ /* 0x000fe2000001000b */
        /* <DEDUP_REMOVED lines=8> */
[----:B------:R-:W-:Y:S01]  /*a560*/  LEA R94, P1, R99, UR14, 0x4 ;  /* 0x0000000e635e7c11 */ /* 0x000fe2000f8220ff */
[----:B0-----:R-:W-:Y:S01]  /*a570*/  IMAD R22, R74, 0x4, R22 ;  /* 0x000000044a167824 */ /* 0x001fe200078e0216 */
[----:B------:R-:W-:-:S02]  /*a580*/  F2FP.BF16.F32.PACK_AB R43, R114, R43 ;  /* 0x0000002b722b723e */ /* 0x000fc400000010ff */
[----:B------:R-:W-:Y:S02]  /*a590*/  F2FP.BF16.F32.PACK_AB R42, R103, R42 ;  /* 0x0000002a672a723e */ /* 0x000fe400000010ff */
[----:B------:R-:W-:Y:S02]  /*a5a0*/  LEA.HI.X R97, R93, UR15, RZ, 0x4, P0 ;  /* 0x0000000f5d617c11 */ /* 0x000fe400080f24ff */
[----:B------:R-:W-:Y:S02]  /*a5b0*/  F2FP.BF16.F32.PACK_AB R47, R120, R47 ;  /* 0x0000002f782f723e */ /* 0x000fe400000010ff */
[----:B------:R-:W-:Y:S01]  /*a5c0*/  F2FP.BF16.F32.PACK_AB R46, R109, R46 ;  /* 0x0000002e6d2e723e */ /* 0x000fe200000010ff */
[----:B------:R0:W-:Y:S01]  /*a5d0*/  STG.E.128 desc[UR4][R96.64], R40 ;  /* 0x0000002860007986 */ /* 0x0001e2000c101d04 */
[----:B------:R-:W-:Y:S02]  /*a5e0*/  F2FP.BF16.F32.PACK_AB R50, R95, R50 ;  /* 0x000000325f32723e */ /* 0x000fe400000010ff */
[----:B------:R-:W-:Y:S01]  /*a5f0*/  F2FP.BF16.F32.PACK_AB R51, R116, R51 ;  /* 0x000000337433723e */ /* 0x000fe200000010ff */
[----:B------:R0:W-:Y:S01]  /*a600*/  STG.E.128 desc[UR4][R100.64], R44 ;  /* 0x0000002c64007986 */ /* 0x0001e2000c101d04 */
[----:B------:R-:W-:-:S02]  /*a610*/  F2FP.BF16.F32.PACK_AB R49, R98, R49 ;  /* 0x000000316231723e */ /* 0x000fc400000010ff */
[----:B------:R-:W-:Y:S02]  /*a620*/  LEA.HI.X R95, R99, UR15, RZ, 0x4, P1 ;  /* 0x0000000f635f7c11 */ /* 0x000fe400088f24ff */
[----:B------:R-:W-:Y:S02]  /*a630*/  F2FP.BF16.F32.PACK_AB R48, R111, R48 ;  /* 0x000000306f30723e */ /* 0x000fe400000010ff */
[----:B------:R-:W-:-:S03]  /*a640*/  ISETP.GE.AND P0, PT, R22, R75, PT ;  /* 0x0000004b1600720c */ /* 0x000fc60003f06270 */
[----:B------:R0:W-:Y:S10]  /*a650*/  STG.E.128 desc[UR4][R94.64], R48 ;  /* 0x000000305e007986 */ /* 0x0001f4000c101d04 */
[----:B------:R-:W-:Y:S05]  /*a660*/  @!P0 BRA `(.L_x_1928) ;  /* 0xffffff6400c08947 */ /* 0x000fea000383ffff */
[----:B------:R-:W-:Y:S05]  /*a670*/  BSYNC B0 ;  /* 0x0000000000007941 */ /* 0x000fea0003800000 */
.L_x_1758:
[----:B------:R-:W-:Y:S05]  /*a680*/  EXIT ;  /* 0x000000000000794d */ /* 0x000fea0003800000 */
.L_x_1927:
        /* <DEDUP_REMOVED lines=8> */
.L_x_1930:
[----:B------:R-:W-:Y:S05]  /*a710*/  BSYNC B1 ;  /* 0x0000000000017941 */ /* 0x000fea0003800000 */
.L_x_1929:
        /* <DEDUP_REMOVED lines=9> */
.L_x_1931:
[----:B------:R-:W-:Y:S02]  /*a7b0*/  IMAD.MOV.U32 R102, RZ, RZ, 0x4 ;  /* 0x00000004ff667424 */ /* 0x000fe400078e00ff */
[----:B------:R-:W-:-:S04]  /*a7c0*/  IMAD.MOV.U32 R40, RZ, RZ, R105 ;  /* 0x000000ffff287224 */ /* 0x000fc800078e0069 */
[----:B------:R-:W-:-:S05]  /*a7d0*/  FADD.FTZ R48, R43, R40 ;  /* 0x000000282b307221 */ /* 0x000fca0000010000 */
[----:B------:R-:W-:-:S07]  /*a7e0*/  MOV R119, R48 ;  /* 0x0000003000777202 */ /* 0x000fce0000000f00 */
[----:B------:R-:W-:Y:S05]  /*a7f0*/  WARPSYNC.COLLECTIVE R100, `(.L_x_1932) ;  /* 0x0000000064087348 */ /* 0x000fea0003c00000 */
[----:B------:R0:W1:Y:S02]  /*a800*/  SHFL.BFLY P1, R105, R119, R102, R121 ;  /* 0x0c00006677697389 */ /* 0x0000640000020079 */
[----:B01----:R-:W-:Y:S01]  /*a810*/  ENDCOLLECTIVE ;  /* 0x000000000000791b */ /* 0x003fe20003800000 */
.L_x_1932:
[----:B------:R-:W-:Y:S01]  /*a820*/  HFMA2.MMA R102, -RZ, RZ, 0, 4.76837158203125e-07 ;  /* 0x00000008ff667435 */ /* 0x000fe200000001ff */
[----:B------:R-:W-:-:S05]  /*a830*/  MOV R41, R105 ;  /* 0x0000006900297202 */ /* 0x000fca0000000f00 */
[----:B------:R-:W-:-:S04]  /*a840*/  FADD.FTZ R50, R48, R41 ;  /* 0x0000002930327221 */ /* 0x000fc80000010000 */
[----:B------:R-:W-:-:S07]  /*a850*/  IMAD.MOV.U32 R119, RZ, RZ, R50 ;  /* 0x000000ffff777224 */ /* 0x000fce00078e0032 */
[----:B------:R-:W-:Y:S05]  /*a860*/  WARPSYNC.COLLECTIVE R100, `(.L_x_1933) ;  /* 0x0000000064087348 */ /* 0x000fea0003c00000 */
[----:B------:R0:W1:Y:S02]  /*a870*/  SHFL.BFLY P1, R105, R119, R102, R121 ;  /* 0x0c00006677697389 */ /* 0x0000640000020079 */
[----:B01----:R-:W-:Y:S01]  /*a880*/  ENDCOLLECTIVE ;  /* 0x000000000000791b */ /* 0x003fe20003800000 */
.L_x_1933:
        /* <DEDUP_REMOVED lines=8> */
.L_x_1934:
        /* <DEDUP_REMOVED lines=56> */
.L_x_1935:
[----:B------:R-:W-:Y:S02]  /*ac90*/  IMAD.MOV.U32 R102, RZ, RZ, 0x2 ;  /* 0x00000002ff667424 */ /* 0x000fe400078e00ff */
[----:B------:R-:W-:-:S04]  /*aca0*/  IMAD.MOV.U32 R43, RZ, RZ, R105 ;  /* 0x000000ffff2b7224 */ /* 0x000fc800078e0069 */
[----:B------:R-:W-:-:S05]  /*acb0*/  FADD.FTZ R43, R40, R43 ;  /* 0x0000002b282b7221 */ /* 0x000fca0000010000 */
[----:B------:R-:W-:-:S07]  /*acc0*/  MOV R119, R43 ;  /* 0x0000002b00777202 */ /* 0x000fce0000000f00 */
[----:B------:R-:W-:Y:S05]  /*acd0*/  WARPSYNC.COLLECTIVE R100, `(.L_x_1936) ;  /* 0x0000000064087348 */ /* 0x000fea0003c00000 */
[----:B------:R0:W1:Y:S02]  /*ace0*/  SHFL.BFLY P1, R105, R119, R102, R121 ;  /* 0x0c00006677697389 */ /* 0x0000640000020079 */
[----:B01----:R-:W-:Y:S01]  /*acf0*/  ENDCOLLECTIVE ;  /* 0x000000000000791b */ /* 0x003fe20003800000 */
.L_x_1936:
[----:B------:R-:W-:Y:S01]  /*ad00*/  HFMA2.MMA R102, -RZ, RZ, 0, 2.384185791015625e-07 ;  /* 0x00000004ff667435 */ /* 0x000fe200000001ff */
[----:B------:R-:W-:-:S05]  /*ad10*/  MOV R42, R105 ;  /* 0x00000069002a7202 */ /* 0x000fca0000000f00 */
[----:B------:R-:W-:-:S04]  /*ad20*/  FADD.FTZ R42, R43, R42 ;  /* 0x0000002a2b2a7221 */ /* 0x000fc80000010000 */
[----:B------:R-:W-:-:S07]  /*ad30*/  IMAD.MOV.U32 R119, RZ, RZ, R42 ;  /* 0x000000ffff777224 */ /* 0x000fce00078e002a */
[----:B------:R-:W-:Y:S05]  /*ad40*/  WARPSYNC.COLLECTIVE R100, `(.L_x_1937) ;  /* 0x0000000064087348 */ /* 0x000fea0003c00000 */
[----:B------:R0:W1:Y:S02]  /*ad50*/  SHFL.BFLY P1, R105, R119, R102, R121 ;  /* 0x0c00006677697389 */ /* 0x0000640000020079 */
[----:B01----:R-:W-:Y:S01]  /*ad60*/  ENDCOLLECTIVE ;  /* 0x000000000000791b */ /* 0x003fe20003800000 */
.L_x_1937:
[----:B------:R-:W-:Y:S02]  /*ad70*/  IMAD.MOV.U32 R102, RZ, RZ, 0x8 ;  /* 0x00000008ff667424 */ /* 0x000fe400078e00ff */
[----:B------:R-:W-:-:S04]  /*ad80*/  IMAD.MOV.U32 R51, RZ, RZ, R105 ;  /* 0x000000ffff337224 */ /* 0x000fc800078e0069 */
[----:B------:R-:W-:-:S05]  /*ad90*/  FADD.FTZ R51, R42, R51 ;  /* 0x000000332a337221 */ /* 0x000fca0000010000 */
[----:B------:R-:W-:-:S07]  /*ada0*/  MOV R119, R51 ;  /* 0x0000003300777202 */ /* 0x000fce0000000f00 */
[----:B------:R-:W-:Y:S05]  /*adb0*/  WARPSYNC.COLLECTIVE R100, `(.L_x_1938) ;  /* 0x0000000064087348 */ /* 0x000fea0003c00000 */
[----:B------:R0:W1:Y:S02]  /*adc0*/  SHFL.BFLY P1, R105, R119, R102, R121 ;  /* 0x0c00006677697389 */ /* 0x0000640000020079 */
[----:B01----:R-:W-:Y:S01]  /*add0*/  ENDCOLLECTIVE ;  /* 0x000000000000791b */ /* 0x003fe20003800000 */
.L_x_1938:
[----:B------:R-:W-:Y:S01]  /*ade0*/  HFMA2.MMA R102, -RZ, RZ, 0, 9.5367431640625e-07 ;  /* 0x00000010ff667435 */ /* 0x000fe200000001ff */
[----:B------:R-:W-:-:S05]  /*adf0*/  MOV R48, R105 ;  /* 0x0000006900307202 */ /* 0x000fca0000000f00 */
[----:B------:R-:W-:-:S04]  /*ae00*/  FADD.FTZ R48, R51, R48 ;  /* 0x0000003033307221 */ /* 0x000fc80000010000 */
[----:B------:R-:W-:-:S07]  /*ae10*/  IMAD.MOV.U32 R119, RZ, RZ, R48 ;  /* 0x000000ffff777224 */ /* 0x000fce00078e0030 */
[----:B------:R-:W-:Y:S05]  /*ae20*/  WARPSYNC.COLLECTIVE R100, `(.L_x_1939) ;  /* 0x0000000064087348 */ /* 0x000fea0003c00000 */
[----:B------:R0:W1:Y:S02]  /*ae30*/  SHFL.BFLY P1, R105, R119, R102, R121 ;  /* 0x0c00006677697389 */ /* 0x0000640000020079 */
[----:B01----:R-:W-:Y:S01]  /*ae40*/  ENDCOLLECTIVE ;  /* 0x000000000000791b */ /* 0x003fe20003800000 */
.L_x_1939:
[----:B------:R-:W-:Y:S05]  /*ae50*/  BRA `(.L_x_1940) ;  /* 0xfffffff000447947 */ /* 0x000fea000383ffff */
.L_x_1941:
        /* <DEDUP_REMOVED lines=10> */
.L_x_23461:


//--------------------- .text._ZN10layer_norm13ln_fwd_kernelINS_13Kernel_traitsI13__nv_bfloat16S2_S2_S2_fjLj768ELj1ELj4ELj1ELj16ENS_18Kernel_traits_baseILj768ES2_S2_S2_S2_fjLj128EEEEELb1ELb1ELb1ELb0EEEvNS_9FwdParamsE --------------------------
	.section	.text._ZN10layer_norm13ln_fwd_kernelINS_13Kernel_traitsI13__nv_bfloat16S2_S2_S2_fjLj768ELj1ELj4ELj1ELj16ENS_18Kernel_traits_baseILj768ES2_S2_S2_S2_fjLj128EEEEELb1ELb1ELb1ELb0EEEvNS_9FwdParamsE,"ax",@progbits
	.align	128
        .global         _ZN10layer_norm13ln_fwd_kernelINS_13Kernel_traitsI13__nv_bfloat16S2_S2_S2_fjLj768ELj1ELj4ELj1ELj16ENS_18Kernel_traits_baseILj768ES2_S2_S2_S2_fjLj128EEEEELb1ELb1ELb1ELb0EEEvNS_9FwdParamsE
        .type           _ZN10layer_norm13ln_fwd_kernelINS_13Kernel_traitsI13__nv_bfloat16S2_S2_S2_fjLj768ELj1ELj4ELj1ELj16ENS_18Kernel_traits_baseILj768ES2_S2_S2_S2_fjLj128EEEEELb1ELb1ELb1ELb0EEEvNS_9FwdParamsE,@function
        .size           _ZN10layer_norm13ln_fwd_kernelINS_13Kernel_traitsI13__nv_bfloat16S2_S2_S2_fjLj768ELj1ELj4ELj1ELj16ENS_18Kernel_traits_baseILj768ES2_S2_S2_S2_fjLj128EEEEELb1ELb1ELb1ELb0EEEvNS_9FwdParamsE,(.L_x_23462 - _ZN10layer_norm13ln_fwd_kernelINS_13Kernel_traitsI13__nv_bfloat16S2_S2_S2_fjLj768ELj1ELj4ELj1ELj16ENS_18Kernel_traits_baseILj768ES2_S2_S2_S2_fjLj128EEEEELb1ELb1ELb1ELb0EEEvNS_9FwdParamsE)
        .other          _ZN10layer_norm13ln_fwd_kernelINS_13Kernel_traitsI13__nv_bfloat16S2_S2_S2_fjLj768ELj1ELj4ELj1ELj16ENS_18Kernel_traits_baseILj768ES2_S2_S2_S2_fjLj128EEEEELb1ELb1ELb1ELb0EEEvNS_9FwdParamsE,@"STO_CUDA_ENTRY STV_DEFAULT"
_ZN10layer_norm13ln_fwd_kernelINS_13Kernel_traitsI13__nv_bfloat16S2_S2_S2_fjLj768ELj1ELj4ELj1ELj16ENS_18Kernel_traits_baseILj768ES2_S2_S2_S2_fjLj128EEEEELb1ELb1ELb1ELb0EEEvNS_9FwdParamsE:
.text._ZN10layer_norm13ln_fwd_kernelINS_13Kernel_traitsI13__nv_bfloat16S2_S2_S2_fjLj768ELj1ELj4ELj1ELj16ENS_18Kernel_traits_baseILj768ES2_S2_S2_S2_fjLj128EEEEELb1ELb1ELb1ELb0EEEvNS_9FwdParamsE:
        /* <DEDUP_REMOVED lines=116> */
.L_x_1943:
[----:B------:R-:W-:Y:S05]  /*0740*/  BSYNC B0 ;  /* 0x0000000000007941 */ /* 0x000fea0003800000 */
.L_x_1942:
        /* <DEDUP_REMOVED lines=26> */
.L_x_1945:
[----:B------:R-:W-:Y:S05]  /*08f0*/  BSYNC B0 ;  /* 0x0000000000007941 */ /* 0x000fea0003800000 */
.L_x_1944:
        /* <DEDUP_REMOVED lines=25> */
.L_x_1947:
[----:B------:R-:W-:Y:S05]  /*0a90*/  BSYNC B0 ;  /* 0x0000000000007941 */ /* 0x000fea0003800000 */
.L_x_1946:
[----:B------:R-:W-:Y:S01]  /*0aa0*/  ULDC UR8, c[0x0][0x214] ;  /* 0x0000850000087ab9 */ /* 0x000fe20000000800 */
[----:B------:R-:W-:Y:S02]  /*0ab0*/  LOP3.LUT R89, R25, UR29, R20, 0x96, !PT ;  /* 0x0000001d19597c12 */ /* 0x000fe4000f8e9614 */
[----:B------:R-:W-:-:S13]  /*0ac0*/  ISETP.GE.AND P2, PT, R30, UR8, PT ;  /* 0x000000081e007c0c */ /* 0x000fda000bf46270 */
[----:B------:R-:W-:Y:S05]  /*0ad0*/  @P2 EXIT ;  /* 0x000000000000294d */ /* 0x000fea0003800000 */
[----:B------:R-:W-:Y:S01]  /*0ae0*/  IMAD.U32 R27, R10, 0x10000, RZ ;  /* 0x000100000a1b7824 */ /* 0x000fe200078e00ff */
[----:B------:R-:W-:Y:S01]  /*0af0*/  SHF.L.U32 R29, R8, 0x10, RZ ;  /* 0x00000010081d7819 */ /* 0x000fe200000006ff */
[----:B------:R-:W-:Y:S01]  /*0b00*/  IMAD.U32 R10, R7, 0x10000, RZ ;  /* 0x00010000070a7824 */ /* 0x000fe200078e00ff */
[----:B------:R-:W-:Y:S01]  /*0b10*/  SHF.L.U32 R8, R53, 0x10, RZ ;  /* 0x0000001035087819 */ /* 0x000fe200000006ff */
[----:B------:R-:W-:Y:S01]  /*0b20*/  IMAD.U32 R7, R54, 0x10000, RZ ;  /* 0x0001000036077824 */ /* 0x000fe200078e00ff */
[C---:B-----5:R-:W-:Y:S01]  /*0b30*/  PRMT R100, R40.reuse, 0x7632, R100 ;  /* 0x0000763228647816 */ /* 0x060fe20000000064 */
[----:B------:R-:W-:Y:S01]  /*0b40*/  IMAD.U32 R54, R40, 0x10000, RZ ;  /* 0x0001000028367824 */ /* 0x000fe200078e00ff */
[----:B------:R-:W-:Y:S01]  /*0b50*/  PRMT R99, R41, 0x7632, R99 ;  /* 0x0000763229637816 */ /* 0x000fe20000000063 */
[----:B------:R-:W-:Y:S01]  /*0b60*/  IMAD R40, R61, -0x326172a9, RZ ;  /* 0xcd9e8d573d287824 */ /* 0x000fe200078e02ff */
[----:B------:R-:W-:Y:S01]  /*0b70*/  SHF.L.U32 R53, R41, 0x10, RZ ;  /* 0x0000001029357819 */ /* 0x000fe200000006ff */
[----:B------:R-:W-:Y:S01]  /*0b80*/  IMAD R41, R60, -0x2daee0ad, RZ ;  /* 0xd2511f533c297824 */ /* 0x000fe200078e02ff */
[----:B------:R-:W-:Y:S01]  /*0b90*/  SHF.L.U32 R23, R18, 0x10, RZ ;  /* 0x0000001012177819 */ /* 0x000fe200000006ff */
[----:B------:R-:W-:Y:S01]  /*0ba0*/  IMAD.WIDE.U32 R60, R88, -0x2daee0ad, RZ ;  /* 0xd2511f53583c7825 */ /* 0x000fe200078e00ff */
[----:B------:R-:W-:Y:S01]  /*0bb0*/  SHF.L.U32 R20, R57, 0x10, RZ ;  /* 0x0000001039147819 */ /* 0x000fe200000006ff */
[----:B------:R-:W-:Y:S01]  /*0bc0*/  BSSY B0, `(.L_x_1948) ;  /* 0x0000b11000007945 */ /* 0x000fe20003800000 */
[----:B------:R-:W-:Y:S01]  /*0bd0*/  PRMT R92, R48, 0x7632, R92 ;  /* 0x00007632305c7816 */ /* 0x000fe2000000005c */
[----:B------:R-:W-:Y:S01]  /*0be0*/  IMAD.U32 R18, R59, 0x10000, RZ ;  /* 0x000100003b127824 */ /* 0x000fe200078e00ff */
[----:B------:R-:W-:Y:S01]  /*0bf0*/  LOP3.LUT R59, R62, 0x3, RZ, 0xc0, !PT ;  /* 0x000000033e3b7812 */ /* 0x000fe200078ec0ff */
[----:B------:R-:W-:Y:S01]  /*0c00*/  IMAD.U32 R22, R19, 0x10000, RZ ;  /* 0x0001000013167824 */ /* 0x000fe200078e00ff */
[----:B------:R-:W-:Y:S01]  /*0c10*/  PRMT R87, R49, 0x7632, R87 ;  /* 0x0000763231577816 */ /* 0x000fe20000000057 */
[----:B------:R-:W-:Y:S01]  /*0c20*/  IMAD.U32 R19, R58, 0x10000, RZ ;  /* 0x000100003a137824 */ /* 0x000fe200078e00ff */
[----:B------:R-:W-:Y:S01]  /*0c30*/  PRMT R93, R51, 0x7632, R93 ;  /* 0x00007632335d7816 */ /* 0x000fe2000000005d */
[----:B------:R-:W-:Y:S01]  /*0c40*/  IMAD.HI.U32 R57, R89, -0x326172a9, RZ ;  /* 0xcd9e8d5759397827 */ /* 0x000fe200078e00ff */
        /* <DEDUP_REMOVED lines=14> */
[----:B------:R-:W-:Y:S01]  /*0d30*/  LOP3.LUT R58, R61, UR31, R41, 0x96, !PT ;  /* 0x0000001f3d3a7c12 */ /* 0x000fe2000f8e9629 */
[----:B------:R-:W-:Y:S01]  /*0d40*/  IMAD.U32 R21, R56, 0x10000, RZ ;  /* 0x0001000038157824 */ /* 0x000fe200078e00ff */
[----:B------:R-:W-:Y:S01]  /*0d50*/  SHF.L.U32 R26, R11, 0x10, RZ ;  /* 0x000000100b1a7819 */ /* 0x000fe200000006ff */
[----:B------:R-:W-:Y:S01]  /*0d60*/  IMAD.U32 R13, R4, 0x10000, RZ ;  /* 0x00010000040d7824 */ /* 0x000fe200078e00ff */
[----:B------:R-:W-:Y:S01]  /*0d70*/  SHF.L.U32 R61, R66, 0x10, RZ ;  /* 0x00000010423d7819 */ /* 0x000fe200000006ff */
[----:B------:R-:W-:Y:S01]  /*0d80*/  IMAD.U32 R66, R69, 0x10000, RZ ;  /* 0x0001000045427824 */ /* 0x000fe200078e00ff */
[----:B------:R-:W-:Y:S01]  /*0d90*/  SHF.L.U32 R70, R85, 0x10, RZ ;  /* 0x0000001055467819 */ /* 0x000fe200000006ff */
[----:B------:R-:W-:Y:S01]  /*0da0*/  HFMA2.MMA R85, -RZ, RZ, 0, 0 ;  /* 0x00000000ff557435 */ /* 0x000fe200000001ff */
        /* <DEDUP_REMOVED lines=41> */
[----:B------:R-:W-:Y:S01]  /*1040*/  IMAD.U32 R80, R80, 0x10000, RZ ;  /* 0x0001000050507824 */ /* 0x000fe200078e00ff */
[----:B------:R-:W-:Y:S01]  /*1050*/  ULDC.64 UR8, c[0x0][0x230] ;  /* 0x00008c0000087ab9 */ /* 0x000fe20000000a00 */
[----:B------:R-:W-:-:S02]  /*1060*/  IMAD.U32 R81, R81, 0x10000, RZ ;  /* 0x0001000051517824 */ /* 0x000fc400078e00ff */
[----:B------:R-:W-:Y:S02]  /*1070*/  IMAD.U32 R83, R83, 0x10000, RZ ;  /* 0x0001000053537824 */ /* 0x000fe400078e00ff */
[----:B------:R-:W-:Y:S02]  /*1080*/  IMAD.U32 R84, R84, 0x10000, RZ ;  /* 0x0001000054547824 */ /* 0x000fe400078e00ff */
[----:B------:R-:W-:Y:S02]  /*1090*/  IMAD R86, R89, -0x326172a9, RZ ;  /* 0xcd9e8d5759567824 */ /* 0x000fe400078e02ff */
[----:B------:R-:W-:Y:S02]  /*10a0*/  IMAD.U32 R92, R92, 0x10000, RZ ;  /* 0x000100005c5c7824 */ /* 0x000fe400078e00ff */
[----:B------:R-:W-:Y:S02]  /*10b0*/  IMAD.U32 R87, R87, 0x10000, RZ ;  /* 0x0001000057577824 */ /* 0x000fe400078e00ff */
[----:B------:R-:W-:-:S02]  /*10c0*/  IMAD.U32 R93, R93, 0x10000, RZ ;  /* 0x000100005d5d7824 */ /* 0x000fc400078e00ff */
[----:B------:R-:W-:Y:S02]  /*10d0*/  IMAD.U32 R96, R96, 0x10000, RZ ;  /* 0x0001000060607824 */ /* 0x000fe400078e00ff */
[----:B------:R-:W-:Y:S02]  /*10e0*/  IMAD.U32 R98, R98, 0x10000, RZ ;  /* 0x0001000062627824 */ /* 0x000fe400078e00ff */
[----:B------:R-:W-:Y:S02]  /*10f0*/  IMAD.U32 R97, R97, 0x10000, RZ ;  /* 0x0001000061617824 */ /* 0x000fe400078e00ff */
[----:B------:R-:W-:Y:S02]  /*1100*/  IMAD.U32 R99, R99, 0x10000, RZ ;  /* 0x0001000063637824 */ /* 0x000fe400078e00ff */
[----:B------:R-:W-:-:S07]  /*1110*/  IMAD.U32 R102, R102, 0x10000, RZ ;  /* 0x0001000066667824 */ /* 0x000fce00078e00ff */
.L_x_2206:
[----:B------:R-:W0:Y:S08]  /*1120*/  LDC.64 R48, c[0x0][0x280] ;  /* 0x0000a000ff307b82 */ /* 0x000e300000000a00 */
[----:B------:R-:W1:Y:S01]  /*1130*/  LDC R137, c[0x0][0x218] ;  /* 0x00008600ff897b82 */ /* 0x000e620000000800 */
[----:B0-----:R-:W-:-:S07]  /*1140*/  IMAD.WIDE R138, R30, 0x4, R48 ;  /* 0x000000041e8a7825 */ /* 0x001fce00078e0230 */
[----:B------:R-:W0:Y:S01]  /*1150*/  LDC.64 R48, c[0x0][0x288] ;  /* 0x0000a200ff307b82 */ /* 0x000e220000000a00 */
[----:B------:R2:W3:Y:S01]  /*1160*/  LDG.E R138, desc[UR6][R138.64] ;  /* 0x000000068a8a7981 */ /* 0x0004e2000c1e1900 */
[----:B0-----:R-:W-:-:S05]  /*1170*/  IMAD.WIDE R48, R30, 0x4, R48 ;  /* 0x000000041e307825 */ /* 0x001fca00078e0230 */
[----:B------:R0:W5:Y:S01]  /*1180*/  LDG.E R135, desc[UR6][R48.64] ;  /* 0x0000000630877981 */ /* 0x000162000c1e1900 */
[----:B-1----:R-:W-:Y:S01]  /*1190*/  IMAD R50, R30, R137, RZ ;  /* 0x000000891e327224 */ /* 0x002fe200078e02ff */
[----:B------:R-:W-:Y:S01]  /*11a0*/  BSSY B1, `(.L_x_1949) ;  /* 0x000034b000017945 */ /* 0x000fe20003800000 */
[----:B--2---:R-:W-:Y:S01]  /*11b0*/  IMAD.MOV.U32 R139, RZ, RZ, RZ ;  /* 0x000000ffff8b7224 */ /* 0x004fe200078e00ff */
[----:B------:R-:W-:Y:S02]  /*11c0*/  SHF.R.S32.HI R136, RZ, 0x1f, R30 ;  /* 0x0000001fff887819 */ /* 0x000fe4000001141e */
[----:B------:R-:W-:-:S04]  /*11d0*/  SHF.R.S32.HI R51, RZ, 0x1f, R50 ;  /* 0x0000001fff337819 */ /* 0x000fc80000011432 */
[----:B------:R-:W-:-:S04]  /*11e0*/  LEA.HI R51, R51, R50, RZ, 0x3 ;  /* 0x0000003233337211 */ /* 0x000fc800078f18ff */
[----:B------:R-:W-:Y:S02]  /*11f0*/  LEA.HI.SX32 R141, R51, R32, 0x1d ;  /* 0x00000020338d7211 */ /* 0x000fe400078feaff */
[----:B---3--:R-:W-:-:S13]  /*1200*/  ISETP.GE.AND P2, PT, R138, 0x1, PT ;  /* 0x000000018a00780c */ /* 0x008fda0003f46270 */
[----:B------:R-:W-:Y:S01]  /*1210*/  @P2 VIADD R88, R138, 0xffffffff ;  /* 0xffffffff8a582836 */ /* 0x000fe20000000000 */
        /* <DEDUP_REMOVED lines=20> */
[----:B------:R-:W-:Y:S01]  /*1360*/  IMAD.MOV.U32 R48, RZ, RZ, R59 ;  /* 0x000000ffff307224 */ /* 0x000fe200078e003b */
[----:B-----5:R-:W-:Y:S01]  /*1370*/  SHF.L.U32 R103, R44, 0x10, RZ ;  /* 0x000000102c677819 */ /* 0x020fe200000006ff */
[----:B------:R-:W-:Y:S06]  /*1380*/  BRA `(.L_x_1953) ;  /* 0x0000000400607947 */ /* 0x000fec0003800000 */
.L_x_1952:
        /* <DEDUP_REMOVED lines=12> */
.L_x_1955:
[----:B------:R-:W-:-:S07]  /*1450*/  IMAD.MOV.U32 R90, RZ, RZ, R86 ;  /* 0x000000ffff5a7224 */ /* 0x000fce00078e0056 */
.L_x_1956:
[----:B------:R-:W-:Y:S05]  /*1460*/  BSYNC B3 ;  /* 0x0000000000037941 */ /* 0x000fea0003800000 */
.L_x_1954:
        /* <DEDUP_REMOVED lines=16> */
.L_x_1960:
[----:B------:R-:W-:Y:S05]  /*1570*/  BSYNC B4 ;  /* 0x0000000000047941 */ /* 0x000fea0003800000 */
.L_x_1959:
        /* <DEDUP_REMOVED lines=44> */
.L_x_1958:
[----:B------:R-:W-:Y:S05]  /*1840*/  BSYNC B3 ;  /* 0x0000000000037941 */ /* 0x000fea0003800000 */
.L_x_1957:
        /* <DEDUP_REMOVED lines=10> */
[----:B------:R-:W-:-:S04]  /*18f0*/  FMUL.FTZ R103, R29, R50 ;  /* 0x000000321d677220 */ /* 0x000fc80000410000 */
[----:B------:R-:W-:-:S07]  /*1900*/  @P3 FADD.FTZ R103, R88, R103 ;  /* 0x0000006758673221 */ /* 0x000fce0000010000 */
.L_x_1953:
[----:B------:R-:W-:Y:S05]  /*1910*/  BSYNC B2 ;  /* 0x0000000000027941 */ /* 0x000fea0003800000 */
.L_x_1951:
        /* <DEDUP_REMOVED lines=9> */
.L_x_1962:
        /* <DEDUP_REMOVED lines=12> */
.L_x_1965:
[----:B------:R-:W-:-:S07]  /*1a70*/  MOV R90, R86 ;  /* 0x00000056005a7202 */ /* 0x000fce0000000f00 */
.L_x_1966:
[----:B------:R-:W-:Y:S05]  /*1a80*/  BSYNC B3 ;  /* 0x0000000000037941 */ /* 0x000fea0003800000 */
.L_x_1964:
        /* <DEDUP_REMOVED lines=16> */
.L_x_1970:
[----:B------:R-:W-:Y:S05]  /*1b90*/  BSYNC B4 ;  /* 0x0000000000047941 */ /* 0x000fea0003800000 */
.L_x_1969:
        /* <DEDUP_REMOVED lines=44> */
.L_x_1968:
[----:B------:R-:W-:Y:S05]  /*1e60*/  BSYNC B3 ;  /* 0x0000000000037941 */ /* 0x000fea0003800000 */
.L_x_1967:
[----:B-----5:R-:W-:Y:S01]  /*1e70*/  PRMT R50, R40, 0x7632, R50 ;  /* 0x0000763228327816 */ /* 0x020fe20000000032 */
[----:B------:R-:W-:Y:S01]  /*1e80*/  IMAD.MOV.U32 R51, RZ, RZ, 0x2f800000 ;  /* 0x2f800000ff337424 */ /* 0x000fe200078e00ff */
[----:B------:R-:W-:Y:S02]  /*1e90*/  I2FP.F32.U32 R48, R90 ;  /* 0x0000005a00307245 */ /* 0x000fe40000201000 */
[----:B------:R-:W-:-:S03]  /*1ea0*/  SHF.L.U32 R50, R50, 0x10, RZ ;  /* 0x0000001032327819 */ /* 0x000fc600000006ff */
[----:B------:R-:W-:Y:S02]  /*1eb0*/  FFMA.FTZ R48, R48, R51, 1.1641532182693481445e-10 ;  /* 0x2f00000030307423 */ /* 0x000fe40000010033 */
[----:B------:R-:W-:-:S03]  /*1ec0*/  FMUL.FTZ R50, R50, UR13 ;  /* 0x0000000d32327c20 */ /* 0x000fc60008410000 */
[----:B------:R-:W-:Y:S01]  /*1ed0*/  FSETP.GTU.FTZ.AND P5, PT, R48, UR10, PT ;  /* 0x0000000a30007c0b */ /* 0x000fe2000bfbc000 */
[----:B------:R-:W-:Y:S01]  /*1ee0*/  FMUL.FTZ R50, R50, UR12 ;  /* 0x0000000c32327c20 */ /* 0x000fe20008410000 */
[----:B------:R-:W-:Y:S02]  /*1ef0*/  @P3 PRMT R48, R44, 0x7632, R48 ;  /* 0x000076322c303816 */ /* 0x000fe40000000030 */
[----:B------:R-:W-:Y:S02]  /*1f00*/  SEL R105, RZ, 0x1, P5 ;  /* 0x00000001ff697807 */ /* 0x000fe40002800000 */
[----:B------:R-:W-:Y:S01]  /*1f10*/  FSEL R50, R50, RZ, !P5 ;  /* 0x000000ff32327208 */ /* 0x000fe20006800000 */
[----:B------:R-:W-:-:S04]  /*1f20*/  @P3 IMAD.U32 R51, R48, 0x10000, RZ ;  /* 0x0001000030333824 */ /* 0x000fc800078e00ff */
[----:B------:R-:W-:-:S04]  /*1f30*/  FMUL.FTZ R106, R61, R50 ;  /* 0x000000323d6a7220 */ /* 0x000fc80000410000 */
[----:B------:R-:W-:-:S07]  /*1f40*/  @P3 FADD.FTZ R106, R51, R106 ;  /* 0x0000006a336a3221 */ /* 0x000fce0000010000 */
.L_x_1963:
[----:B------:R-:W-:Y:S05]  /*1f50*/  BSYNC B2 ;  /* 0x0000000000027941 */ /* 0x000fea0003800000 */
.L_x_1961:
        /* <DEDUP_REMOVED lines=8> */
.L_x_1972:
        /* <DEDUP_REMOVED lines=12> */
.L_x_1975:
[----:B------:R-:W-:-:S07]  /*20a0*/  IMAD.MOV.U32 R90, RZ, RZ, R86 ;  /* 0x000000ffff5a7224 */ /* 0x000fce00078e0056 */
.L_x_1976:
[----:B------:R-:W-:Y:S05]  /*20b0*/  BSYNC B3 ;  /* 0x0000000000037941 */ /* 0x000fea0003800000 */
.L_x_1974:
        /* <DEDUP_REMOVED lines=16> */
.L_x_1980:
[----:B------:R-:W-:Y:S05]  /*21c0*/  BSYNC B4 ;  /* 0x0000000000047941 */ /* 0x000fea0003800000 */
.L_x_1979:
        /* <DEDUP_REMOVED lines=44> */
.L_x_1978:
[----:B------:R-:W-:Y:S05]  /*2490*/  BSYNC B3 ;  /* 0x0000000000037941 */ /* 0x000fea0003800000 */
.L_x_1977:
[----:B------:R-:W-:Y:S01]  /*24a0*/  HFMA2.MMA R88, -RZ, RZ, 0.1171875, 0 ;  /* 0x2f800000ff587435 */ /* 0x000fe200000001ff */
[----:B------:R-:W-:Y:S01]  /*24b0*/  I2FP.F32.U32 R49, R90 ;  /* 0x0000005a00317245 */ /* 0x000fe20000201000 */
[----:B-----5:R-:W-:-:S04]  /*24c0*/  IMAD.U32 R50, R41, 0x10000, RZ ;  /* 0x0001000029327824 */ /* 0x020fc800078e00ff */
[----:B------:R-:W-:-:S04]  /*24d0*/  FMUL.FTZ R50, R50, UR13 ;  /* 0x0000000d32327c20 */ /* 0x000fc80008410000 */
[----:B------:R-:W-:Y:S01]  /*24e0*/  FFMA.FTZ R49, R49, R88, 1.1641532182693481445e-10 ;  /* 0x2f00000031317423 */ /* 0x000fe20000010058 */
[----:B------:R-:W-:-:S04]  /*24f0*/  FMUL.FTZ R50, R50, UR12 ;  /* 0x0000000c32327c20 */ /* 0x000fc80008410000 */
[----:B------:R-:W-:-:S04]  /*2500*/  FSETP.GTU.FTZ.AND P5, PT, R49, UR10, PT ;  /* 0x0000000a31007c0b */ /* 0x000fc8000bfbc000 */
[----:B------:R-:W-:Y:S01]  /*2510*/  FSEL R107, R50, RZ, !P5 ;  /* 0x000000ff326b7208 */ /* 0x000fe20006800000 */
[----:B------:R-:W-:Y:S01]  /*2520*/  @P3 IMAD.U32 R50, R45, 0x10000, RZ ;  /* 0x000100002d323824 */ /* 0x000fe200078e00ff */
[----:B------:R-:W-:-:S03]  /*2530*/  SEL R108, RZ, 0x1, P5 ;  /* 0x00000001ff6c7807 */ /* 0x000fc60002800000 */
[----:B------:R-:W-:-:S04]  /*2540*/  FMUL.FTZ R107, R28, R107 ;  /* 0x0000006b1c6b7220 */ /* 0x000fc80000410000 */
[----:B------:R-:W-:-:S07]  /*2550*/  @P3 FADD.FTZ R107, R50, R107 ;  /* 0x0000006b326b3221 */ /* 0x000fce0000010000 */
.L_x_1973:
[----:B------:R-:W-:Y:S05]  /*2560*/  BSYNC B2 ;  /* 0x0000000000027941 */ /* 0x000fea0003800000 */
.L_x_1971:
        /* <DEDUP_REMOVED lines=9> */
.L_x_1982:
        /* <DEDUP_REMOVED lines=12> */
.L_x_1985:
[----:B------:R-:W-:-:S07]  /*26c0*/  IMAD.MOV.U32 R90, RZ, RZ, R86 ;  /* 0x000000ffff5a7224 */ /* 0x000fce00078e0056 */
.L_x_1986:
[----:B------:R-:W-:Y:S05]  /*26d0*/  BSYNC B3 ;  /* 0x0000000000037941 */ /* 0x000fea0003800000 */
.L_x_1984:
        /* <DEDUP_REMOVED lines=16> */
.L_x_1990:
[----:B------:R-:W-:Y:S05]  /*27e0*/  BSYNC B4 ;  /* 0x0000000000047941 */ /* 0x000fea0003800000 */
.L_x_1989:
        /* <DEDUP_REMOVED lines=44> */
.L_x_1988:
[----:B------:R-:W-:Y:S05]  /*2ab0*/  BSYNC B3 ;  /* 0x0000000000037941 */ /* 0x000fea0003800000 */
.L_x_1987:
[----:B-----5:R-:W-:Y:S01]  /*2ac0*/  PRMT R50, R41, 0x7632, R50 ;  /* 0x0000763229327816 */ /* 0x020fe20000000032 */
[----:B------:R-:W-:Y:S01]  /*2ad0*/  IMAD.MOV.U32 R51, RZ, RZ, 0x2f800000 ;  /* 0x2f800000ff337424 */ /* 0x000fe200078e00ff */
[----:B------:R-:W-:-:S03]  /*2ae0*/  I2FP.F32.U32 R48, R90 ;  /* 0x0000005a00307245 */ /* 0x000fc60000201000 */
[----:B------:R-:W-:Y:S02]  /*2af0*/  IMAD.U32 R50, R50, 0x10000, RZ ;  /* 0x0001000032327824 */ /* 0x000fe400078e00ff */
[----:B------:R-:W-:Y:S02]  /*2b00*/  FFMA.FTZ R48, R48, R51, 1.1641532182693481445e-10 ;  /* 0x2f00000030307423 */ /* 0x000fe40000010033 */
[----:B------:R-:W-:-:S03]  /*2b10*/  FMUL.FTZ R50, R50, UR13 ;  /* 0x0000000d32327c20 */ /* 0x000fc60008410000 */
[----:B------:R-:W-:Y:S01]  /*2b20*/  FSETP.GTU.FTZ.AND P5, PT, R48, UR10, PT ;  /* 0x0000000a30007c0b */ /* 0x000fe2000bfbc000 */
[----:B------:R-:W-:Y:S01]  /*2b30*/  FMUL.FTZ R50, R50, UR12 ;  /* 0x0000000c32327c20 */ /* 0x000fe20008410000 */
[----:B------:R-:W-:Y:S02]  /*2b40*/  @P3 PRMT R48, R45, 0x7632, R48 ;  /* 0x000076322d303816 */ /* 0x000fe40000000030 */
[----:B------:R-:W-:Y:S02]  /*2b50*/  SEL R109, RZ, 0x1, P5 ;  /* 0x00000001ff6d7807 */ /* 0x000fe40002800000 */
[----:B------:R-:W-:Y:S02]  /*2b60*/  FSEL R51, R50, RZ, !P5 ;  /* 0x000000ff32337208 */ /* 0x000fe40006800000 */
[----:B------:R-:W-:-:S03]  /*2b70*/  @P3 SHF.L.U32 R59, R48, 0x10, RZ ;  /* 0x00000010303b3819 */ /* 0x000fc600000006ff */
[----:B------:R-:W-:-:S04]  /*2b80*/  FMUL.FTZ R110, R62, R51 ;  /* 0x000000333e6e7220 */ /* 0x000fc80000410000 */
[----:B------:R-:W-:-:S07]  /*2b90*/  @P3 FADD.FTZ R110, R59, R110 ;  /* 0x0000006e3b6e3221 */ /* 0x000fce0000010000 */
.L_x_1983:
[----:B------:R-:W-:Y:S05]  /*2ba0*/  BSYNC B2 ;  /* 0x0000000000027941 */ /* 0x000fea0003800000 */
.L_x_1981:
        /* <DEDUP_REMOVED lines=8> */
.L_x_1992:
        /* <DEDUP_REMOVED lines=12> */
.L_x_1995:
[----:B------:R-:W-:-:S07]  /*2cf0*/  IMAD.MOV.U32 R90, RZ, RZ, R86 ;  /* 0x000000ffff5a7224 */ /* 0x000fce00078e0056 */
.L_x_1996:
[----:B------:R-:W-:Y:S05]  /*2d00*/  BSYNC B3 ;  /* 0x0000000000037941 */ /* 0x000fea0003800000 */
.L_x_1994:
        /* <DEDUP_REMOVED lines=16> */
.L_x_2000:
[----:B------:R-:W-:Y:S05]  /*2e10*/  BSYNC B4 ;  /* 0x0000000000047941 */ /* 0x000fea0003800000 */
.L_x_1999:
        /* <DEDUP_REMOVED lines=44> */
.L_x_1998:
[----:B------:R-:W-:Y:S05]  /*30e0*/  BSYNC B3 ;  /* 0x0000000000037941 */ /* 0x000fea0003800000 */
.L_x_1997:
        /* <DEDUP_REMOVED lines=10> */
[----:B------:R-:W-:-:S04]  /*3190*/  FMUL.FTZ R111, R27, R50 ;  /* 0x000000321b6f7220 */ /* 0x000fc80000410000 */
[----:B------:R-:W-:-:S07]  /*31a0*/  @P3 FADD.FTZ R111, R88, R111 ;  /* 0x0000006f586f3221 */ /* 0x000fce0000010000 */
.L_x_1993:
[----:B------:R-:W-:Y:S05]  /*31b0*/  BSYNC B2 ;  /* 0x0000000000027941 */ /* 0x000fea0003800000 */
.L_x_1991:
        /* <DEDUP_REMOVED lines=9> */
.L_x_2002:
        /* <DEDUP_REMOVED lines=12> */
.L_x_2005:
[----:B------:R-:W-:-:S07]  /*3310*/  IMAD.MOV.U32 R90, RZ, RZ, R86 ;  /* 0x000000ffff5a7224 */ /* 0x000fce00078e0056 */
.L_x_2006:
[----:B------:R-:W-:Y:S05]  /*3320*/  BSYNC B3 ;  /* 0x0000000000037941 */ /* 0x000fea0003800000 */
.L_x_2004:
        /* <DEDUP_REMOVED lines=16> */
.L_x_2010:
[----:B------:R-:W-:Y:S05]  /*3430*/  BSYNC B4 ;  /* 0x0000000000047941 */ /* 0x000fea0003800000 */
.L_x_2009:
        /* <DEDUP_REMOVED lines=44> */
.L_x_2008:
[----:B------:R-:W-:Y:S05]  /*3700*/  BSYNC B3 ;  /* 0x0000000000037941 */ /* 0x000fea0003800000 */
.L_x_2007:
[----:B------:R-:W-:Y:S01]  /*3710*/  HFMA2.MMA R51, -RZ, RZ, 0.1171875, 0 ;  /* 0x2f800000ff337435 */ /* 0x000fe200000001ff */
[----:B-----5:R-:W-:Y:S02]  /*3720*/  PRMT R50, R42, 0x7632, R50 ;  /* 0x000076322a327816 */ /* 0x020fe40000000032 */
[----:B------:R-:W-:-:S03]  /*3730*/  I2FP.F32.U32 R48, R90 ;  /* 0x0000005a00307245 */ /* 0x000fc60000201000 */
[----:B------:R-:W-:-:S04]  /*3740*/  IMAD.U32 R50, R50, 0x10000, RZ ;  /* 0x0001000032327824 */ /* 0x000fc800078e00ff */
[----:B------:R-:W-:Y:S01]  /*3750*/  FFMA.FTZ R48, R48, R51, 1.1641532182693481445e-10 ;  /* 0x2f00000030307423 */ /* 0x000fe20000010033 */
[----:B------:R-:W-:-:S04]  /*3760*/  FMUL.FTZ R50, R50, UR13 ;  /* 0x0000000d32327c20 */ /* 0x000fc80008410000 */
[----:B------:R-:W-:Y:S01]  /*3770*/  FMUL.FTZ R50, R50, UR12 ;  /* 0x0000000c32327c20 */ /* 0x000fe20008410000 */
[----:B------:R-:W-:Y:S02]  /*3780*/  FSETP.GTU.FTZ.AND P5, PT, R48, UR10, PT ;  /* 0x0000000a30007c0b */ /* 0x000fe4000bfbc000 */
[----:B------:R-:W-:Y:S02]  /*3790*/  @P3 PRMT R48, R46, 0x7632, R48 ;  /* 0x000076322e303816 */ /* 0x000fe40000000030 */
[----:B------:R-:W-:Y:S02]  /*37a0*/  FSEL R50, R50, RZ, !P5 ;  /* 0x000000ff32327208 */ /* 0x000fe40006800000 */
[----:B------:R-:W-:Y:S02]  /*37b0*/  @P3 SHF.L.U32 R51, R48, 0x10, RZ ;  /* 0x0000001030333819 */ /* 0x000fe400000006ff */
[----:B------:R-:W-:Y:S01]  /*37c0*/  SEL R113, RZ, 0x1, P5 ;  /* 0x00000001ff717807 */ /* 0x000fe20002800000 */
[----:B------:R-:W-:-:S04]  /*37d0*/  FMUL.FTZ R114, R63, R50 ;  /* 0x000000323f727220 */ /* 0x000fc80000410000 */
[----:B------:R-:W-:-:S07]  /*37e0*/  @P3 FADD.FTZ R114, R51, R114 ;  /* 0x0000007233723221 */ /* 0x000fce0000010000 */
.L_x_2003:
[----:B------:R-:W-:Y:S05]  /*37f0*/  BSYNC B2 ;  /* 0x0000000000027941 */ /* 0x000fea0003800000 */
.L_x_2001:
        /* <DEDUP_REMOVED lines=8> */
.L_x_2012:
        /* <DEDUP_REMOVED lines=12> */
.L_x_2015:
[----:B------:R-:W-:-:S07]  /*3940*/  IMAD.MOV.U32 R90, RZ, RZ, R86 ;  /* 0x000000ffff5a7224 */ /* 0x000fce00078e0056 */
.L_x_2016:
[----:B------:R-:W-:Y:S05]  /*3950*/  BSYNC B3 ;  /* 0x0000000000037941 */ /* 0x000fea0003800000 */
.L_x_2014:
        /* <DEDUP_REMOVED lines=16> */
.L_x_2020:
[----:B------:R-:W-:Y:S05]  /*3a60*/  BSYNC B4 ;  /* 0x0000000000047941 */ /* 0x000fea0003800000 */
.L_x_2019:
        /* <DEDUP_REMOVED lines=44> */
.L_x_2018:
[----:B------:R-:W-:Y:S05]  /*3d30*/  BSYNC B3 ;  /* 0x0000000000037941 */ /* 0x000fea0003800000 */
.L_x_2017:
[----:B------:R-:W-:Y:S01]  /*3d40*/  HFMA2.MMA R88, -RZ, RZ, 0.1171875, 0 ;  /* 0x2f800000ff587435 */ /* 0x000fe200000001ff */
[----:B------:R-:W-:Y:S01]  /*3d50*/  I2FP.F32.U32 R49, R90 ;  /* 0x0000005a00317245 */ /* 0x000fe20000201000 */
[----:B-----5:R-:W-:-:S04]  /*3d60*/  IMAD.U32 R50, R43, 0x10000, RZ ;  /* 0x000100002b327824 */ /* 0x020fc800078e00ff */
[----:B------:R-:W-:-:S04]  /*3d70*/  FMUL.FTZ R50, R50, UR13 ;  /* 0x0000000d32327c20 */ /* 0x000fc80008410000 */
[----:B------:R-:W-:Y:S01]  /*3d80*/  FFMA.FTZ R49, R49, R88, 1.1641532182693481445e-10 ;  /* 0x2f00000031317423 */ /* 0x000fe20000010058 */
[----:B------:R-:W-:-:S04]  /*3d90*/  FMUL.FTZ R50, R50, UR12 ;  /* 0x0000000c32327c20 */ /* 0x000fc80008410000 */
[----:B------:R-:W-:-:S04]  /*3da0*/  FSETP.GTU.FTZ.AND P5, PT, R49, UR10, PT ;  /* 0x0000000a31007c0b */ /* 0x000fc8000bfbc000 */
[----:B------:R-:W-:Y:S02]  /*3db0*/  FSEL R115, R50, RZ, !P5 ;  /* 0x000000ff32737208 */ /* 0x000fe40006800000 */
[----:B------:R-:W-:Y:S02]  /*3dc0*/  @P3 SHF.L.U32 R50, R47, 0x10, RZ ;  /* 0x000000102f323819 */ /* 0x000fe400000006ff */
[----:B------:R-:W-:Y:S01]  /*3dd0*/  SEL R116, RZ, 0x1, P5 ;  /* 0x00000001ff747807 */ /* 0x000fe20002800000 */
[----:B------:R-:W-:-:S04]  /*3de0*/  FMUL.FTZ R115, R26, R115 ;  /* 0x000000731a737220 */ /* 0x000fc80000410000 */
[----:B------:R-:W-:-:S07]  /*3df0*/  @P3 FADD.FTZ R115, R50, R115 ;  /* 0x0000007332733221 */ /* 0x000fce0000010000 */
.L_x_2013:
[----:B------:R-:W-:Y:S05]  /*3e00*/  BSYNC B2 ;  /* 0x0000000000027941 */ /* 0x000fea0003800000 */
.L_x_2011:
        /* <DEDUP_REMOVED lines=9> */
.L_x_2022:
        /* <DEDUP_REMOVED lines=12> */
.L_x_2025:
[----:B------:R-:W-:-:S07]  /*3f60*/  IMAD.MOV.U32 R90, RZ, RZ, R86 ;  /* 0x000000ffff5a7224 */ /* 0x000fce00078e0056 */
.L_x_2026:
[----:B------:R-:W-:Y:S05]  /*3f70*/  BSYNC B3 ;  /* 0x0000000000037941 */ /* 0x000fea0003800000 */
.L_x_2024:
        /* <DEDUP_REMOVED lines=16> */
.L_x_2030:
[----:B------:R-:W-:Y:S05]  /*4080*/  BSYNC B4 ;  /* 0x0000000000047941 */ /* 0x000fea0003800000 */
.L_x_2029:
        /* <DEDUP_REMOVED lines=40> */
[----:B------:R-:W-:-:S03]  /*4310*/  LOP3.LUT R57, R51, UR30, R88, 0x96, !PT ;  /* 0x0000001e33397c12 */ /* 0x000fc6000f8e9658 */
[----:B------:R-:W-:Y:S01]  /*4320*/  IMAD.MOV.U32 R86, RZ, RZ, R50 ;  /* 0x000000ffff567224 */ /* 0x000fe200078e0032 */
[----:B------:R-:W-:Y:S02]  /*4330*/  LOP3.LUT R58, R49, UR31, R58, 0x96, !PT ;  /* 0x0000001f313a7c12 */ /* 0x000fe4000f8e963a */
[----:B------:R-:W-:-:S07]  /*4340*/  MOV R60, R48 ;  /* 0x00000030003c7202 */ /* 0x000fce0000000f00 */
.L_x_2028:
[----:B------:R-:W-:Y:S05]  /*4350*/  BSYNC B3 ;  /* 0x0000000000037941 */ /* 0x000fea0003800000 */
.L_x_2027:
        /* <DEDUP_REMOVED lines=14> */
.L_x_2023:
[----:B------:R-:W-:Y:S05]  /*4440*/  BSYNC B2 ;  /* 0x0000000000027941 */ /* 0x000fea0003800000 */
.L_x_2021:
        /* <DEDUP_REMOVED lines=10> */
[----:B------:R-:W0:Y:S01]  /*44f0*/  LDC.64 R48, c[0x0][0x240] ;  /* 0x00009000ff307b82 */ /* 0x000e220000000a00 */
[----:B------:R-:W-:Y:S02]  /*4500*/  LOP3.LUT R50, R117, 0xffff, RZ, 0xc0, !PT ;  /* 0x0000ffff75327812 */ /* 0x000fe400078ec0ff */
[----:B------:R-:W-:Y:S02]  /*4510*/  LOP3.LUT R90, R109, 0xff, RZ, 0xc0, !PT ;  /* 0x000000ff6d5a7812 */ /* 0x000fe400078ec0ff */
[----:B------:R-:W-:Y:S02]  /*4520*/  LOP3.LUT R89, R51, 0xff0000, RZ, 0xc0, !PT ;  /* 0x00ff000033597812 */ /* 0x000fe400078ec0ff */
[----:B------:R-:W-:Y:S01]  /*4530*/  PRMT R51, R113, 0x7104, RZ ;  /* 0x0000710471337816 */ /* 0x000fe200000000ff */
[----:B------:R-:W-:Y:S01]  /*4540*/  IMAD.WIDE.U32 R90, R90, 0x1000000, RZ ;  /* 0x010000005a5a7825 */ /* 0x000fe200078e00ff */
[----:B------:R-:W-:-:S02]  /*4550*/  PRMT R140, R89, 0x4210, R50 ;  /* 0x00004210598c7816 */ /* 0x000fc40000000032 */
[----:B------:R-:W-:Y:S02]  /*4560*/  LOP3.LUT R88, R108, 0xff, RZ, 0xc0, !PT ;  /* 0x000000ff6c587812 */ /* 0x000fe400078ec0ff */
        /* <DEDUP_REMOVED lines=11> */
.L_x_2032:
[----:B------:R-:W-:Y:S05]  /*4620*/  BSYNC B2 ;  /* 0x0000000000027941 */ /* 0x000fea0003800000 */
.L_x_2031:
[----:B------:R-:W-:Y:S01]  /*4630*/  IADD3 R141, R141, 0x20, RZ ;  /* 0x000000208d8d7810 */ /* 0x000fe20007ffe0ff */
[----:B------:R-:W-:-:S07]  /*4640*/  VIADD R139, R139, 0x20 ;  /* 0x000000208b8b7836 */ /* 0x000fce0000000000 */
.L_x_1950:
[----:B------:R-:W-:Y:S05]  /*4650*/  BSYNC B1 ;  /* 0x0000000000017941 */ /* 0x000fea0003800000 */
.L_x_1949:
        /* <DEDUP_REMOVED lines=20> */
.L_x_2036:
        /* <DEDUP_REMOVED lines=12> */
.L_x_2039:
[----:B------:R-:W-:-:S07]  /*4860*/  MOV R90, R86 ;  /* 0x00000056005a7202 */ /* 0x000fce0000000f00 */
.L_x_2040:
[----:B------:R-:W-:Y:S05]  /*4870*/  BSYNC B3 ;  /* 0x0000000000037941 */ /* 0x000fea0003800000 */
.L_x_2038:
        /* <DEDUP_REMOVED lines=16> */
.L_x_2044:
[----:B------:R-:W-:Y:S05]  /*4980*/  BSYNC B4 ;  /* 0x0000000000047941 */ /* 0x000fea0003800000 */
.L_x_2043:
        /* <DEDUP_REMOVED lines=44> */
.L_x_2042:
[----:B------:R-:W-:Y:S05]  /*4c50*/  BSYNC B3 ;  /* 0x0000000000037941 */ /* 0x000fea0003800000 */
.L_x_2041:
[----:B------:R-:W-:Y:S01]  /*4c60*/  I2FP.F32.U32 R49, R90 ;  /* 0x0000005a00317245 */ /* 0x000fe20000201000 */
[----:B------:R-:W-:Y:S01]  /*4c70*/  IMAD.MOV.U32 R50, RZ, RZ, 0x2f800000 ;  /* 0x2f800000ff327424 */ /* 0x000fe200078e00ff */
[----:B-----5:R-:W-:Y:S01]  /*4c80*/  SHF.L.U32 R51, R40, 0x10, RZ ;  /* 0x0000001028337819 */ /* 0x020fe200000006ff */
[----:B------:R-:W-:Y:S02]  /*4c90*/  @P3 IMAD.U32 R88, R44, 0x10000, RZ ;  /* 0x000100002c583824 */ /* 0x000fe400078e00ff */
[----:B------:R-:W-:Y:S02]  /*4ca0*/  FFMA.FTZ R49, R49, R50, 1.1641532182693481445e-10 ;  /* 0x2f00000031317423 */ /* 0x000fe40000010032 */
[----:B------:R-:W-:-:S03]  /*4cb0*/  FMUL.FTZ R51, R51, UR13 ;  /* 0x0000000d33337c20 */ /* 0x000fc60008410000 */
[----:B------:R-:W-:Y:S01]  /*4cc0*/  FSETP.GTU.FTZ.AND P5, PT, R49, UR10, PT ;  /* 0x0000000a31007c0b */ /* 0x000fe2000bfbc000 */
[----:B------:R-:W-:-:S03]  /*4cd0*/  FMUL.FTZ R50, R51, UR12 ;  /* 0x0000000c33327c20 */ /* 0x000fc60008410000 */
[----:B------:R-:W-:Y:S02]  /*4ce0*/  SEL R104, RZ, 0x1, P5 ;  /* 0x00000001ff687807 */ /* 0x000fe40002800000 */
[----:B------:R-:W-:-:S05]  /*4cf0*/  FSEL R50, R50, RZ, !P5 ;  /* 0x000000ff32327208 */ /* 0x000fca0006800000 */
[----:B------:R-:W-:-:S04]  /*4d00*/  FMUL.FTZ R119, R25, R50 ;  /* 0x0000003219777220 */ /* 0x000fc80000410000 */
[----:B------:R-:W-:-:S07]  /*4d10*/  @P3 FADD.FTZ R119, R88, R119 ;  /* 0x0000007758773221 */ /* 0x000fce0000010000 */
.L_x_2037:
[----:B------:R-:W-:Y:S05]  /*4d20*/  BSYNC B2 ;  /* 0x0000000000027941 */ /* 0x000fea0003800000 */
.L_x_2035:
        /* <DEDUP_REMOVED lines=9> */
.L_x_2046:
        /* <DEDUP_REMOVED lines=12> */
.L_x_2049:
[----:B------:R-:W-:-:S07]  /*4e80*/  MOV R90, R86 ;  /* 0x00000056005a7202 */ /* 0x000fce0000000f00 */
.L_x_2050:
[----:B------:R-:W-:Y:S05]  /*4e90*/  BSYNC B3 ;  /* 0x0000000000037941 */ /* 0x000fea0003800000 */
.L_x_2048:
        /* <DEDUP_REMOVED lines=16> */
.L_x_2054:
[----:B------:R-:W-:Y:S05]  /*4fa0*/  BSYNC B4 ;  /* 0x0000000000047941 */ /* 0x000fea0003800000 */
.L_x_2053:
        /* <DEDUP_REMOVED lines=44> */
.L_x_2052:
[----:B------:R-:W-:Y:S05]  /*5270*/  BSYNC B3 ;  /* 0x0000000000037941 */ /* 0x000fea0003800000 */
.L_x_2051:
        /* <DEDUP_REMOVED lines=14> */
.L_x_2047:
[----:B------:R-:W-:Y:S05]  /*5360*/  BSYNC B2 ;  /* 0x0000000000027941 */ /* 0x000fea0003800000 */
.L_x_2045:
        /* <DEDUP_REMOVED lines=8> */
.L_x_2056:
        /* <DEDUP_REMOVED lines=12> */
.L_x_2059:
[----:B------:R-:W-:-:S07]  /*54b0*/  MOV R90, R86 ;  /* 0x00000056005a7202 */ /* 0x000fce0000000f00 */
.L_x_2060:
[----:B------:R-:W-:Y:S05]  /*54c0*/  BSYNC B3 ;  /* 0x0000000000037941 */ /* 0x000fea0003800000 */
.L_x_2058:
        /* <DEDUP_REMOVED lines=16> */
.L_x_2064:
[----:B------:R-:W-:Y:S05]  /*55d0*/  BSYNC B4 ;  /* 0x0000000000047941 */ /* 0x000fea0003800000 */
.L_x_2063:
        /* <DEDUP_REMOVED lines=44> */
.L_x_2062:
[----:B------:R-:W-:Y:S05]  /*58a0*/  BSYNC B3 ;  /* 0x0000000000037941 */ /* 0x000fea0003800000 */
.L_x_2061:
        /* <DEDUP_REMOVED lines=10> */
[----:B------:R-:W-:-:S04]  /*5950*/  FMUL.FTZ R121, R24, R121 ;  /* 0x0000007918797220 */ /* 0x000fc80000410000 */
[----:B------:R-:W-:-:S07]  /*5960*/  @P3 FADD.FTZ R121, R50, R121 ;  /* 0x0000007932793221 */ /* 0x000fce0000010000 */
.L_x_2057:
[----:B------:R-:W-:Y:S05]  /*5970*/  BSYNC B2 ;  /* 0x0000000000027941 */ /* 0x000fea0003800000 */
.L_x_2055:
        /* <DEDUP_REMOVED lines=9> */
.L_x_2066:
        /* <DEDUP_REMOVED lines=12> */
.L_x_2069:
[----:B------:R-:W-:-:S07]  /*5ad0*/  MOV R90, R86 ;  /* 0x00000056005a7202 */ /* 0x000fce0000000f00 */
.L_x_2070:
[----:B------:R-:W-:Y:S05]  /*5ae0*/  BSYNC B3 ;  /* 0x0000000000037941 */ /* 0x000fea0003800000 */
.L_x_2068:
        /* <DEDUP_REMOVED lines=16> */
.L_x_2074:
[----:B------:R-:W-:Y:S05]  /*5bf0*/  BSYNC B4 ;  /* 0x0000000000047941 */ /* 0x000fea0003800000 */
.L_x_2073:
        /* <DEDUP_REMOVED lines=44> */
.L_x_2072:
[----:B------:R-:W-:Y:S05]  /*5ec0*/  BSYNC B3 ;  /* 0x0000000000037941 */ /* 0x000fea0003800000 */
.L_x_2071:
        /* <DEDUP_REMOVED lines=14> */
.L_x_2067:
[----:B------:R-:W-:Y:S05]  /*5fb0*/  BSYNC B2 ;  /* 0x0000000000027941 */ /* 0x000fea0003800000 */
.L_x_2065:
        /* <DEDUP_REMOVED lines=8> */
.L_x_2076:
        /* <DEDUP_REMOVED lines=12> */
.L_x_2079:
[----:B------:R-:W-:-:S07]  /*6100*/  MOV R90, R86 ;  /* 0x00000056005a7202 */ /* 0x000fce0000000f00 */
.L_x_2080:
[----:B------:R-:W-:Y:S05]  /*6110*/  BSYNC B3 ;  /* 0x0000000000037941 */ /* 0x000fea0003800000 */
.L_x_2078:
        /* <DEDUP_REMOVED lines=16> */
.L_x_2084:
[----:B------:R-:W-:Y:S05]  /*6220*/  BSYNC B4 ;  /* 0x0000000000047941 */ /* 0x000fea0003800000 */
.L_x_2083:
        /* <DEDUP_REMOVED lines=44> */
.L_x_2082:
[----:B------:R-:W-:Y:S05]  /*64f0*/  BSYNC B3 ;  /* 0x0000000000037941 */ /* 0x000fea0003800000 */
.L_x_2081:
        /* <DEDUP_REMOVED lines=12> */
.L_x_2077:
[----:B------:R-:W-:Y:S05]  /*65c0*/  BSYNC B2 ;  /* 0x0000000000027941 */ /* 0x000fea0003800000 */
.L_x_2075:
        /* <DEDUP_REMOVED lines=9> */
.L_x_2086:
        /* <DEDUP_REMOVED lines=12> */
.L_x_2089:
[----:B------:R-:W-:-:S07]  /*6720*/  MOV R90, R86 ;  /* 0x00000056005a7202 */ /* 0x000fce0000000f00 */
.L_x_2090:
[----:B------:R-:W-:Y:S05]  /*6730*/  BSYNC B3 ;  /* 0x0000000000037941 */ /* 0x000fea0003800000 */
.L_x_2088:
        /* <DEDUP_REMOVED lines=16> */
.L_x_2094:
[----:B------:R-:W-:Y:S05]  /*6840*/  BSYNC B4 ;  /* 0x0000000000047941 */ /* 0x000fea0003800000 */
.L_x_2093:
        /* <DEDUP_REMOVED lines=44> */
.L_x_2092:
[----:B------:R-:W-:Y:S05]  /*6b10*/  BSYNC B3 ;  /* 0x0000000000037941 */ /* 0x000fea0003800000 */
.L_x_2091:
        /* <DEDUP_REMOVED lines=14> */
.L_x_2087:
[----:B------:R-:W-:Y:S05]  /*6c00*/  BSYNC B2 ;  /* 0x0000000000027941 */ /* 0x000fea0003800000 */
.L_x_2085:
        /* <DEDUP_REMOVED lines=8> */
.L_x_2096:
        /* <DEDUP_REMOVED lines=12> */
.L_x_2099:
[----:B------:R-:W-:-:S07]  /*6d50*/  MOV R90, R86 ;  /* 0x00000056005a7202 */ /* 0x000fce0000000f00 */
.L_x_2100:
[----:B------:R-:W-:Y:S05]  /*6d60*/  BSYNC B3 ;  /* 0x0000000000037941 */ /* 0x000fea0003800000 */
.L_x_2098:
        /* <DEDUP_REMOVED lines=16> */
.L_x_2104:
[----:B------:R-:W-:Y:S05]  /*6e70*/  BSYNC B4 ;  /* 0x0000000000047941 */ /* 0x000fea0003800000 */
.L_x_2103:
        /* <DEDUP_REMOVED lines=44> */
.L_x_2102:
[----:B------:R-:W-:Y:S05]  /*7140*/  BSYNC B3 ;  /* 0x0000000000037941 */ /* 0x000fea0003800000 */
.L_x_2101:
        /* <DEDUP_REMOVED lines=12> */
.L_x_2097:
[----:B------:R-:W-:Y:S05]  /*7210*/  BSYNC B2 ;  /* 0x0000000000027941 */ /* 0x000fea0003800000 */
.L_x_2095:
        /* <DEDUP_REMOVED lines=9> */
.L_x_2106:
        /* <DEDUP_REMOVED lines=12> */
.L_x_2109:
[----:B------:R-:W-:-:S07]  /*7370*/  MOV R90, R86 ;  /* 0x00000056005a7202 */ /* 0x000fce0000000f00 */
.L_x_2110:
[----:B------:R-:W-:Y:S05]  /*7380*/  BSYNC B3 ;  /* 0x0000000000037941 */ /* 0x000fea0003800000 */
.L_x_2108:
        /* <DEDUP_REMOVED lines=16> */
.L_x_2114:
[----:B------:R-:W-:Y:S05]  /*7490*/  BSYNC B4 ;  /* 0x0000000000047941 */ /* 0x000fea0003800000 */
.L_x_2113:
        /* <DEDUP_REMOVED lines=40> */
[----:B------:R-:W-:Y:S02]  /*7720*/  LOP3.LUT R57, R51, UR30, R88, 0x96, !PT ;  /* 0x0000001e33397c12 */ /* 0x000fe4000f8e9658 */
[----:B------:R-:W-:Y:S01]  /*7730*/  MOV R86, R50 ;  /* 0x0000003200567202 */ /* 0x000fe20000000f00 */
[----:B------:R-:W-:Y:S01]  /*7740*/  IMAD.MOV.U32 R60, RZ, RZ, R48 ;  /* 0x000000ffff3c7224 */ /* 0x000fe200078e0030 */
[----:B------:R-:W-:-:S07]  /*7750*/  LOP3.LUT R58, R49, UR31, R58, 0x96, !PT ;  /* 0x0000001f313a7c12 */ /* 0x000fce000f8e963a */
.L_x_2112:
[----:B------:R-:W-:Y:S05]  /*7760*/  BSYNC B3 ;  /* 0x0000000000037941 */ /* 0x000fea0003800000 */
.L_x_2111:
        /* <DEDUP_REMOVED lines=14> */
.L_x_2107:
[----:B------:R-:W-:Y:S05]  /*7850*/  BSYNC B2 ;  /* 0x0000000000027941 */ /* 0x000fea0003800000 */
.L_x_2105:
        /* <DEDUP_REMOVED lines=29> */
.L_x_2116:
[----:B------:R-:W-:Y:S05]  /*7a30*/  BSYNC B2 ;  /* 0x0000000000027941 */ /* 0x000fea0003800000 */
.L_x_2115:
[----:B------:R-:W-:Y:S01]  /*7a40*/  VIADD R141, R141, 0x20 ;  /* 0x000000208d8d7836 */ /* 0x000fe20000000000 */
[----:B------:R-:W-:-:S07]  /*7a50*/  IADD3 R139, R139, 0x20, RZ ;  /* 0x000000208b8b7810 */ /* 0x000fce0007ffe0ff */
.L_x_2034:
[----:B------:R-:W-:Y:S05]  /*7a60*/  BSYNC B1 ;  /* 0x0000000000017941 */ /* 0x000fea0003800000 */
.L_x_2033:
        /* <DEDUP_REMOVED lines=19> */
.L_x_2120:
        /* <DEDUP_REMOVED lines=12> */
.L_x_2123:
[----:B------:R-:W-:-:S07]  /*7c60*/  IMAD.MOV.U32 R90, RZ, RZ, R86 ;  /* 0x000000ffff5a7224 */ /* 0x000fce00078e0056 */
.L_x_2124:
[----:B------:R-:W-:Y:S05]  /*7c70*/  BSYNC B3 ;  /* 0x0000000000037941 */ /* 0x000fea0003800000 */
.L_x_2122:
        /* <DEDUP_REMOVED lines=16> */
.L_x_2128:
[----:B------:R-:W-:Y:S05]  /*7d80*/  BSYNC B4 ;  /* 0x0000000000047941 */ /* 0x000fea0003800000 */
.L_x_2127:
        /* <DEDUP_REMOVED lines=44> */
.L_x_2126:
[----:B------:R-:W-:Y:S05]  /*8050*/  BSYNC B3 ;  /* 0x0000000000037941 */ /* 0x000fea0003800000 */
.L_x_2125:
[----:B------:R-:W-:Y:S01]  /*8060*/  HFMA2.MMA R50, -RZ, RZ, 0.1171875, 0 ;  /* 0x2f800000ff327435 */ /* 0x000fe200000001ff */
[----:B------:R-:W-:Y:S01]  /*8070*/  I2FP.F32.U32 R49, R90 ;  /* 0x0000005a00317245 */ /* 0x000fe20000201000 */
[----:B-----5:R-:W-:Y:S01]  /*8080*/  IMAD.U32 R51, R40, 0x10000, RZ ;  /* 0x0001000028337824 */ /* 0x020fe200078e00ff */
[----:B------:R-:W-:-:S03]  /*8090*/  @P3 SHF.L.U32 R88, R44, 0x10, RZ ;  /* 0x000000102c583819 */ /* 0x000fc600000006ff */
[----:B------:R-:W-:-:S04]  /*80a0*/  FMUL.FTZ R51, R51, UR13 ;  /* 0x0000000d33337c20 */ /* 0x000fc80008410000 */
[----:B------:R-:W-:Y:S01]  /*80b0*/  FFMA.FTZ R49, R49, R50, 1.1641532182693481445e-10 ;  /* 0x2f00000031317423 */ /* 0x000fe20000010032 */
[----:B------:R-:W-:-:S04]  /*80c0*/  FMUL.FTZ R50, R51, UR12 ;  /* 0x0000000c33327c20 */ /* 0x000fc80008410000 */
[----:B------:R-:W-:-:S04]  /*80d0*/  FSETP.GTU.FTZ.AND P5, PT, R49, UR10, PT ;  /* 0x0000000a31007c0b */ /* 0x000fc8000bfbc000 */
[----:B------:R-:W-:Y:S02]  /*80e0*/  FSEL R50, R50, RZ, !P5 ;  /* 0x000000ff32327208 */ /* 0x000fe40006800000 */
[----:B------:R-:W-:-:S03]  /*80f0*/  SEL R104, RZ, 0x1, P5 ;  /* 0x00000001ff687807 */ /* 0x000fc60002800000 */
[----:B------:R-:W-:-:S04]  /*8100*/  FMUL.FTZ R127, R21, R50 ;  /* 0x00000032157f7220 */ /* 0x000fc80000410000 */
[----:B------:R-:W-:-:S07]  /*8110*/  @P3 FADD.FTZ R127, R88, R127 ;  /* 0x0000007f587f3221 */ /* 0x000fce0000010000 */
.L_x_2121:
[----:B------:R-:W-:Y:S05]  /*8120*/  BSYNC B2 ;  /* 0x0000000000027941 */ /* 0x000fea0003800000 */
.L_x_2119:
        /* <DEDUP_REMOVED lines=9> */
.L_x_2130:
        /* <DEDUP_REMOVED lines=12> */
.L_x_2133:
[----:B------:R-:W-:-:S07]  /*8280*/  IMAD.MOV.U32 R90, RZ, RZ, R86 ;  /* 0x000000ffff5a7224 */ /* 0x000fce00078e0056 */
.L_x_2134:
[----:B------:R-:W-:Y:S05]  /*8290*/  BSYNC B3 ;  /* 0x0000000000037941 */ /* 0x000fea0003800000 */
.L_x_2132:
        /* <DEDUP_REMOVED lines=16> */
.L_x_2138:
[----:B------:R-:W-:Y:S05]  /*83a0*/  BSYNC B4 ;  /* 0x0000000000047941 */ /* 0x000fea0003800000 */
.L_x_2137:
        /* <DEDUP_REMOVED lines=44> */
.L_x_2136:
[----:B------:R-:W-:Y:S05]  /*8670*/  BSYNC B3 ;  /* 0x0000000000037941 */ /* 0x000fea0003800000 */
.L_x_2135:
        /* <DEDUP_REMOVED lines=14> */
.L_x_2131:
[----:B------:R-:W-:Y:S05]  /*8760*/  BSYNC B2 ;  /* 0x0000000000027941 */ /* 0x000fea0003800000 */
.L_x_2129:
        /* <DEDUP_REMOVED lines=8> */
.L_x_2140:
        /* <DEDUP_REMOVED lines=12> */
.L_x_2143:
[----:B------:R-:W-:-:S07]  /*88b0*/  IMAD.MOV.U32 R90, RZ, RZ, R86 ;  /* 0x000000ffff5a7224 */ /* 0x000fce00078e0056 */
.L_x_2144:
[----:B------:R-:W-:Y:S05]  /*88c0*/  BSYNC B3 ;  /* 0x0000000000037941 */ /* 0x000fea0003800000 */
.L_x_2142:
        /* <DEDUP_REMOVED lines=16> */
.L_x_2148:
[----:B------:R-:W-:Y:S05]  /*89d0*/  BSYNC B4 ;  /* 0x0000000000047941 */ /* 0x000fea0003800000 */
.L_x_2147:
        /* <DEDUP_REMOVED lines=44> */
.L_x_2146:
[----:B------:R-:W-:Y:S05]  /*8ca0*/  BSYNC B3 ;  /* 0x0000000000037941 */ /* 0x000fea0003800000 */
.L_x_2145:
        /* <DEDUP_REMOVED lines=12> */
.L_x_2141:
[----:B------:R-:W-:Y:S05]  /*8d70*/  BSYNC B2 ;  /* 0x0000000000027941 */ /* 0x000fea0003800000 */
.L_x_2139:
        /* <DEDUP_REMOVED lines=9> */
.L_x_2150:
        /* <DEDUP_REMOVED lines=12> */
.L_x_2153:
[----:B------:R-:W-:-:S07]  /*8ed0*/  IMAD.MOV.U32 R90, RZ, RZ, R86 ;  /* 0x000000ffff5a7224 */ /* 0x000fce00078e0056 */
.L_x_2154:
[----:B------:R-:W-:Y:S05]  /*8ee0*/  BSYNC B3 ;  /* 0x0000000000037941 */ /* 0x000fea0003800000 */
.L_x_2152:
        /* <DEDUP_REMOVED lines=16> */
.L_x_2158:
[----:B------:R-:W-:Y:S05]  /*8ff0*/  BSYNC B4 ;  /* 0x0000000000047941 */ /* 0x000fea0003800000 */
.L_x_2157:
        /* <DEDUP_REMOVED lines=44> */
.L_x_2156:
[----:B------:R-:W-:Y:S05]  /*92c0*/  BSYNC B3 ;  /* 0x0000000000037941 */ /* 0x000fea0003800000 */
.L_x_2155:
        /* <DEDUP_REMOVED lines=14> */
.L_x_2151:
[----:B------:R-:W-:Y:S05]  /*93b0*/  BSYNC B2 ;  /* 0x0000000000027941 */ /* 0x000fea0003800000 */
.L_x_2149:
        /* <DEDUP_REMOVED lines=8> */
.L_x_2160:
        /* <DEDUP_REMOVED lines=12> */
.L_x_2163:
[----:B------:R-:W-:-:S07]  /*9500*/  IMAD.MOV.U32 R90, RZ, RZ, R86 ;  /* 0x000000ffff5a7224 */ /* 0x000fce00078e0056 */
.L_x_2164:
[----:B------:R-:W-:Y:S05]  /*9510*/  BSYNC B3 ;  /* 0x0000000000037941 */ /* 0x000fea0003800000 */
.L_x_2162:
        /* <DEDUP_REMOVED lines=16> */
.L_x_2168:
[----:B------:R-:W-:Y:S05]  /*9620*/  BSYNC B4 ;  /* 0x0000000000047941 */ /* 0x000fea0003800000 */
.L_x_2167:
        /* <DEDUP_REMOVED lines=44> */
.L_x_2166:
[----:B------:R-:W-:Y:S05]  /*98f0*/  BSYNC B3 ;  /* 0x0000000000037941 */ /* 0x000fea0003800000 */
.L_x_2165:
        /* <DEDUP_REMOVED lines=12> */
.L_x_2161:
[----:B------:R-:W-:Y:S05]  /*99c0*/  BSYNC B2 ;  /* 0x0000000000027941 */ /* 0x000fea0003800000 */
.L_x_2159:
        /* <DEDUP_REMOVED lines=9> */
.L_x_2170:
        /* <DEDUP_REMOVED lines=12> */
.L_x_2173:
[----:B------:R-:W-:-:S07]  /*9b20*/  IMAD.MOV.U32 R90, RZ, RZ, R86 ;  /* 0x000000ffff5a7224 */ /* 0x000fce00078e0056 */
.L_x_2174:
[----:B------:R-:W-:Y:S05]  /*9b30*/  BSYNC B3 ;  /* 0x0000000000037941 */ /* 0x000fea0003800000 */
.L_x_2172:
        /* <DEDUP_REMOVED lines=16> */
.L_x_2178:
[----:B------:R-:W-:Y:S05]  /*9c40*/  BSYNC B4 ;  /* 0x0000000000047941 */ /* 0x000fea0003800000 */
.L_x_2177:
        /* <DEDUP_REMOVED lines=44> */
.L_x_2176:
[----:B------:R-:W-:Y:S05]  /*9f10*/  BSYNC B3 ;  /* 0x0000000000037941 */ /* 0x000fea0003800000 */
.L_x_2175:
        /* <DEDUP_REMOVED lines=14> */
.L_x_2171:
[----:B------:R-:W-:Y:S05]  /*a000*/  BSYNC B2 ;  /* 0x0000000000027941 */ /* 0x000fea0003800000 */
.L_x_2169:
        /* <DEDUP_REMOVED lines=8> */
.L_x_2180:
        /* <DEDUP_REMOVED lines=12> */
.L_x_2183:
[----:B------:R-:W-:-:S07]  /*a150*/  IMAD.MOV.U32 R90, RZ, RZ, R86 ;  /* 0x000000ffff5a7224 */ /* 0x000fce00078e0056 */
.L_x_2184:
[----:B------:R-:W-:Y:S05]  /*a160*/  BSYNC B3 ;  /* 0x0000000000037941 */ /* 0x000fea0003800000 */
.L_x_2182:
        /* <DEDUP_REMOVED lines=16> */
.L_x_2188:
[----:B------:R-:W-:Y:S05]  /*a270*/  BSYNC B4 ;  /* 0x0000000000047941 */ /* 0x000fea0003800000 */
.L_x_2187:
        /* <DEDUP_REMOVED lines=44> */
.L_x_2186:
[----:B------:R-:W-:Y:S05]  /*a540*/  BSYNC B3 ;  /* 0x0000000000037941 */ /* 0x000fea0003800000 */
.L_x_2185:
        /* <DEDUP_REMOVED lines=12> */
.L_x_2181:
[----:B------:R-:W-:Y:S05]  /*a610*/  BSYNC B2 ;  /* 0x0000000000027941 */ /* 0x000fea0003800000 */
.L_x_2179:
        /* <DEDUP_REMOVED lines=9> */
.L_x_2190:
        /* <DEDUP_REMOVED lines=12> */
.L_x_2193:
[----:B------:R-:W-:-:S07]  /*a770*/  IMAD.MOV.U32 R90, RZ, RZ, R86 ;  /* 0x000000ffff5a7224 */ /* 0x000fce00078e0056 */
.L_x_2194:
[----:B------:R-:W-:Y:S05]  /*a780*/  BSYNC B3 ;  /* 0x0000000000037941 */ /* 0x000fea0003800000 */
.L_x_2192:
        /* <DEDUP_REMOVED lines=16> */
.L_x_2198:
[----:B------:R-:W-:Y:S05]  /*a890*/  BSYNC B4 ;  /* 0x0000000000047941 */ /* 0x000fea0003800000 */
.L_x_2197:
        /* <DEDUP_REMOVED lines=44> */
.L_x_2196:
[----:B------:R-:W-:Y:S05]  /*ab60*/  BSYNC B3 ;  /* 0x0000000000037941 */ /* 0x000fea0003800000 */
.L_x_2195:
        /* <DEDUP_REMOVED lines=14> */
.L_x_2191:
[----:B------:R-:W-:Y:S05]  /*ac50*/  BSYNC B2 ;  /* 0x0000000000027941 */ /* 0x000fea0003800000 */
.L_x_2189:
        /* <DEDUP_REMOVED lines=8> */
[----:B--2---:R-:W-:Y:S01]  /*ace0*/  IMAD.U32 R51, R116, 0x10000, RZ ;  /* 0x0001000074337824 */ /* 0x004fe200078e00ff */
[----:B------:R-:W0:Y:S01]  /*acf0*/  LDC.64 R48, c[0x0][0x240] ;  /* 0x00009000ff307b82 */ /* 0x000e220000000a00 */
[----:B------:R-:W-:Y:S02]  /*ad00*/  LOP3.LUT R50, R117, 0xffff, RZ, 0xc0, !PT ;  /* 0x0000ffff75327812 */ /* 0x000fe400078ec0ff */
[----:B------:R-:W-:Y:S02]  /*ad10*/  PRMT R89, R113, 0x7104, RZ ;  /* 0x0000710471597816 */ /* 0x000fe400000000ff */
[----:B------:R-:W-:Y:S02]  /*ad20*/  LOP3.LUT R51, R51, 0xff0000, RZ, 0xc0, !PT ;  /* 0x00ff000033337812 */ /* 0x000fe400078ec0ff */
[----:B------:R-:W-:Y:S02]  /*ad30*/  LOP3.LUT R88, R108, 0xff, RZ, 0xc0, !PT ;  /* 0x000000ff6c587812 */ /* 0x000fe400078ec0ff */
[----:B------:R-:W-:-:S02]  /*ad40*/  PRMT R50, R51, 0x4210, R50 ;  /* 0x0000421033327816 */ /* 0x000fc40000000032 */
        /* <DEDUP_REMOVED lines=13> */
.L_x_2118:
[----:B------:R-:W-:Y:S05]  /*ae20*/  BSYNC B1 ;  /* 0x0000000000017941 */ /* 0x000fea0003800000 */
.L_x_2117:
        /* <DEDUP_REMOVED lines=42> */
[--C-:B------:R-:W-:Y:S01]  /*b0d0*/  FADD.FTZ R48, R103, -R89.reuse ;  /* 0x8000005967307221 */ /* 0x100fe20000010000 */
[--C-:B------:R-:W-:Y:S01]  /*b0e0*/  FADD.FTZ R49, R106, -R89.reuse ;  /* 0x800000596a317221 */ /* 0x100fe20000010000 */
[--C-:B------:R-:W-:Y:S01]  /*b0f0*/  FADD.FTZ R91, R107, -R89.reuse ;  /* 0x800000596b5b7221 */ /* 0x100fe20000010000 */
[--C-:B------:R-:W-:Y:S01]  /*b100*/  FADD.FTZ R51, R111, -R89.reuse ;  /* 0x800000596f337221 */ /* 0x100fe20000010000 */
[----:B------:R-:W-:Y:S01]  /*b110*/  FFMA.FTZ R48, R48, R48, RZ ;  /* 0x0000003030307223 */ /* 0x000fe200000100ff */
[--C-:B------:R-:W-:Y:S01]  /*b120*/  FADD.FTZ R50, R120, -R89.reuse ;  /* 0x8000005978327221 */ /* 0x100fe20000010000 */
[--C-:B------:R-:W-:Y:S02]  /*b130*/  FADD.FTZ R90, R121, -R89.reuse ;  /* 0x80000059795a7221 */ /* 0x100fe40000010000 */
[----:B------:R-:W-:Y:S01]  /*b140*/  FFMA.FTZ R48, R49, R49, R48 ;  /* 0x0000003131307223 */ /* 0x000fe20000010030 */
        /* <DEDUP_REMOVED lines=50> */
.L_x_2218:
        /* <DEDUP_REMOVED lines=18> */
[----:B------:R-:W-:Y:S01]  /*b590*/  IADD3 R32, R135, -0x1, RZ ;  /* 0xffffffff87207810 */ /* 0x000fe20007ffe0ff */
[----:B------:R-:W-:Y:S01]  /*b5a0*/  BSSY B2, `(.L_x_2202) ;  /* 0x0000029000027945 */ /* 0x000fe20003800000 */
[----:B------:R-:W-:-:S03]  /*b5b0*/  PLOP3.LUT P2, PT, PT, PT, UP0, 0x40, 0x0 ;  /* 0x000000000000781c */ /* 0x000fc60003f4e808 */
[----:B------:R-:W-:Y:S01]  /*b5c0*/  IMAD R137, R32, R137, RZ ;  /* 0x0000008920897224 */ /* 0x000fe200078e02ff */
[----:B------:R-:W-:Y:S02]  /*b5d0*/  LOP3.LUT R32, R36, 0x1f, RZ, 0xc0, !PT ;  /* 0x0000001f24207812 */ /* 0x000fe400078ec0ff */
[----:B0-----:R-:W-:Y:S02]  /*b5e0*/  FSEL R90, R89, RZ, P2 ;  /* 0x000000ff595a7208 */ /* 0x001fe40001000000 */
[----:B------:R-:W-:-:S04]  /*b5f0*/  SHF.R.S32.HI R48, RZ, 0x1f, R137 ;  /* 0x0000001fff307819 */ /* 0x000fc80000011489 */
[----:B------:R-:W-:-:S04]  /*b600*/  LEA.HI R135, R48, R137, RZ, 0x3 ;  /* 0x0000008930877211 */ /* 0x000fc800078f18ff */
[----:B------:R-:W-:Y:S01]  /*b610*/  LEA.HI.SX32 R135, R135, R32, 0x1d ;  /* 0x0000002087877211 */ /* 0x000fe200078feaff */
[----:B------:R-:W-:Y:S06]  /*b620*/  @!P0 BRA `(.L_x_2203) ;  /* 0x0000000000808947 */ /* 0x000fec0003800000 */
[----:B------:R-:W0:Y:S01]  /*b630*/  LDC.64 R88, c[0x0][0x2b8] ;  /* 0x0000ae00ff587b82 */ /* 0x000e220000000a00 */
        /* <DEDUP_REMOVED lines=31> */
.L_x_2203:
[----:B------:R-:W-:Y:S05]  /*b830*/  BSYNC B2 ;  /* 0x0000000000027941 */ /* 0x000fea0003800000 */
.L_x_2202:
[----:B------:R-:W-:Y:S01]  /*b840*/  ISETP.NE.AND P2, PT, R0, RZ, PT ;  /* 0x000000ff0000720c */ /* 0x000fe20003f45270 */
[----:B------:R-:W-:-:S12]  /*b850*/  BSSY B2, `(.L_x_2204) ;  /* 0x0000022000027945 */ /* 0x000fd80003800000 */
        /* <DEDUP_REMOVED lines=33> */
.L_x_2205:
[----:B------:R-:W-:Y:S05]  /*ba70*/  BSYNC B2 ;  /* 0x0000000000027941 */ /* 0x000fea0003800000 */
.L_x_2204:
        /* <DEDUP_REMOVED lines=32> */
.L_x_2201:
[----:B------:R-:W-:Y:S05]  /*bc80*/  BSYNC B1 ;  /* 0x0000000000017941 */ /* 0x000fea0003800000 */
.L_x_2200:
[----:B012---:R-:W0:Y:S02]  /*bc90*/  LDC.64 R48, c[0x0][0x210] ;  /* 0x00008400ff307b82 */ /* 0x007e240000000a00 */
[----:B0-----:R-:W-:-:S05]  /*bca0*/  IMAD R30, R48, 0x4, R30 ;  /* 0x00000004301e7824 */ /* 0x001fca00078e021e */
[----:B------:R-:W-:-:S13]  /*bcb0*/  ISETP.GE.AND P2, PT, R30, R49, PT ;  /* 0x000000311e00720c */ /* 0x000fda0003f46270 */
[----:B------:R-:W-:Y:S05]  /*bcc0*/  @!P2 BRA `(.L_x_2206) ;  /* 0xffffff540014a947 */ /* 0x000fea000383ffff */
[----:B------:R-:W-:Y:S05]  /*bcd0*/  BSYNC B0 ;  /* 0x0000000000007941 */ /* 0x000fea0003800000 */
.L_x_1948:
[----:B------:R-:W-:Y:S05]  /*bce0*/  EXIT ;  /* 0x000000000000794d */ /* 0x000fea0003800000 */
.L_x_2199:
[----:B------:R-:W-:Y:S01]  /*bcf0*/  HFMA2.MMA R141, -RZ, RZ, 0, 1.847743988037109375e-06 ;  /* 0x0000001fff8d7435 */ /* 0x000fe200000001ff */
[----:B------:R-:W-:Y:S01]  /*bd00*/  BSSY B1, `(.L_x_2207) ;  /* 0x0000007000017945 */ /* 0x000fe20003800000 */
[----:B------:R-:W-:Y:S01]  /*bd10*/  MOV R139, R48 ;  /* 0x00000030008b7202 */ /* 0x000fe20000000f00 */
[----:B------:R-:W-:Y:S02]  /*bd20*/  IMAD.MOV.U32 R140, RZ, RZ, 0x1 ;  /* 0x00000001ff8c7424 */ /* 0x000fe400078e00ff */
[----:B------:R-:W-:-:S07]  /*bd30*/  IMAD.MOV.U32 R138, RZ, RZ, -0x1 ;  /* 0xffffffffff8a7424 */ /* 0x000fce00078e00ff */
[----:B-----5:R-:W-:Y:S05]  /*bd40*/  WARPSYNC.COLLECTIVE R138, `(.L_x_2208) ;  /* 0x000000008a087348 */ /* 0x020fea0003c00000 */
[----:B------:R0:W1:Y:S02]  /*bd50*/  SHFL.BFLY P5, R91, R139, R140, R141 ;  /* 0x0c00008c8b5b7389 */ /* 0x00006400000a008d */
[----:B01---5:R-:W-:Y:S01]  /*bd60*/  ENDCOLLECTIVE ;  /* 0x000000000000791b */ /* 0x023fe20003800000 */
.L_x_2208:
[----:B------:R-:W-:Y:S05]  /*bd70*/  BSYNC B1 ;  /* 0x0000000000017941 */ /* 0x000fea0003800000 */
.L_x_2207:
        /* <DEDUP_REMOVED lines=9> */
.L_x_2209:
[----:B------:R-:W-:Y:S02]  /*be10*/  IMAD.MOV.U32 R140, RZ, RZ, 0x4 ;  /* 0x00000004ff8c7424 */ /* 0x000fe400078e00ff */
[----:B------:R-:W-:-:S04]  /*be20*/  IMAD.MOV.U32 R50, RZ, RZ, R91 ;  /* 0x000000ffff327224 */ /* 0x000fc800078e005b */
[----:B------:R-:W-:-:S05]  /*be30*/  FADD.FTZ R50, R49, R50 ;  /* 0x0000003231327221 */ /* 0x000fca0000010000 */
[----:B------:R-:W-:-:S07]  /*be40*/  MOV R139, R50 ;  /* 0x00000032008b7202 */ /* 0x000fce0000000f00 */
[----:B------:R-:W-:Y:S05]  /*be50*/  WARPSYNC.COLLECTIVE R138, `(.L_x_2210) ;  /* 0x000000008a087348 */ /* 0x000fea0003c00000 */
[----:B------:R0:W1:Y:S02]  /*be60*/  SHFL.BFLY P5, R91, R139, R140, R141 ;  /* 0x0c00008c8b5b7389 */ /* 0x00006400000a008d */
[----:B01----:R-:W-:Y:S01]  /*be70*/  ENDCOLLECTIVE ;  /* 0x000000000000791b */ /* 0x003fe20003800000 */
.L_x_2210:
[----:B------:R-:W-:Y:S01]  /*be80*/  HFMA2.MMA R140, -RZ, RZ, 0, 4.76837158203125e-07 ;  /* 0x00000008ff8c7435 */ /* 0x000fe200000001ff */
[----:B------:R-:W-:-:S05]  /*be90*/  MOV R51, R91 ;  /* 0x0000005b00337202 */ /* 0x000fca0000000f00 */
[----:B------:R-:W-:-:S04]  /*bea0*/  FADD.FTZ R51, R50, R51 ;  /* 0x0000003332337221 */ /* 0x000fc80000010000 */
[----:B------:R-:W-:-:S07]  /*beb0*/  IMAD.MOV.U32 R139, RZ, RZ, R51 ;  /* 0x000000ffff8b7224 */ /* 0x000fce00078e0033 */
[----:B------:R-:W-:Y:S05]  /*bec0*/  WARPSYNC.COLLECTIVE R138, `(.L_x_2211) ;  /* 0x000000008a087348 */ /* 0x000fea0003c00000 */
[----:B------:R0:W1:Y:S02]  /*bed0*/  SHFL.BFLY P5, R91, R139, R140, R141 ;  /* 0x0c00008c8b5b7389 */ /* 0x00006400000a008d */
[----:B01----:R-:W-:Y:S01]  /*bee0*/  ENDCOLLECTIVE ;  /* 0x000000000000791b */ /* 0x003fe20003800000 */
.L_x_2211:
        /* <DEDUP_REMOVED lines=8> */
.L_x_2212:
        /* <DEDUP_REMOVED lines=52> */
[----:B------:R-:W-:-:S04]  /*c2b0*/  @P4 FFMA.FTZ R48, R50, R50, R49 ;  /* 0x0000003232304223 */ /* 0x000fc80000010031 */
[----:B------:R-:W-:-:S07]  /*c2c0*/  IMAD.MOV.U32 R139, RZ, RZ, R48 ;  /* 0x000000ffff8b7224 */ /* 0x000fce00078e0030 */
[----:B------:R-:W-:Y:S05]  /*c2d0*/  WARPSYNC.COLLECTIVE R138, `(.L_x_2213) ;  /* 0x000000008a087348 */ /* 0x000fea0003c00000 */
[----:B------:R0:W1:Y:S02]  /*c2e0*/  SHFL.BFLY P5, R91, R139, R140, R141 ;  /* 0x0c00008c8b5b7389 */ /* 0x00006400000a008d */
[----:B01----:R-:W-:Y:S01]  /*c2f0*/  ENDCOLLECTIVE ;  /* 0x000000000000791b */ /* 0x003fe20003800000 */
.L_x_2213:
[----:B------:R-:W-:Y:S02]  /*c300*/  IMAD.MOV.U32 R140, RZ, RZ, 0x2 ;  /* 0x00000002ff8c7424 */ /* 0x000fe400078e00ff */
[----:B------:R-:W-:-:S04]  /*c310*/  IMAD.MOV.U32 R49, RZ, RZ, R91 ;  /* 0x000000ffff317224 */ /* 0x000fc800078e005b */
[----:B------:R-:W-:-:S05]  /*c320*/  FADD.FTZ R49, R48, R49 ;  /* 0x0000003130317221 */ /* 0x000fca0000010000 */
[----:B------:R-:W-:-:S07]  /*c330*/  MOV R139, R49 ;  /* 0x00000031008b7202 */ /* 0x000fce0000000f00 */
[----:B------:R-:W-:Y:S05]  /*c340*/  WARPSYNC.COLLECTIVE R138, `(.L_x_2214) ;  /* 0x000000008a087348 */ /* 0x000fea0003c00000 */
[----:B------:R0:W1:Y:S02]  /*c350*/  SHFL.BFLY P5, R91, R139, R140, R141 ;  /* 0x0c00008c8b5b7389 */ /* 0x00006400000a008d */
[----:B01----:R-:W-:Y:S01]  /*c360*/  ENDCOLLECTIVE ;  /* 0x000000000000791b */ /* 0x003fe20003800000 */
.L_x_2214:
[----:B------:R-:W-:Y:S01]  /*c370*/  HFMA2.MMA R140, -RZ, RZ, 0, 2.384185791015625e-07 ;  /* 0x00000004ff8c7435 */ /* 0x000fe200000001ff */
[----:B------:R-:W-:-:S05]  /*c380*/  MOV R50, R91 ;  /* 0x0000005b00327202 */ /* 0x000fca0000000f00 */
[----:B------:R-:W-:-:S04]  /*c390*/  FADD.FTZ R50, R49, R50 ;  /* 0x0000003231327221 */ /* 0x000fc80000010000 */
[----:B------:R-:W-:-:S07]  /*c3a0*/  IMAD.MOV.U32 R139, RZ, RZ, R50 ;  /* 0x000000ffff8b7224 */ /* 0x000fce00078e0032 */
[----:B------:R-:W-:Y:S05]  /*c3b0*/  WARPSYNC.COLLECTIVE R138, `(.L_x_2215) ;  /* 0x000000008a087348 */ /* 0x000fea0003c00000 */
[----:B------:R0:W1:Y:S02]  /*c3c0*/  SHFL.BFLY P5, R91, R139, R140, R141 ;  /* 0x0c00008c8b5b7389 */ /* 0x00006400000a008d */
[----:B01----:R-:W-:Y:S01]  /*c3d0*/  ENDCOLLECTIVE ;  /* 0x000000000000791b */ /* 0x003fe20003800000 */
.L_x_2215:
[----:B------:R-:W-:Y:S02]  /*c3e0*/  IMAD.MOV.U32 R140, RZ, RZ, 0x8 ;  /* 0x00000008ff8c7424 */ /* 0x000fe400078e00ff */
[----:B------:R-:W-:-:S04]  /*c3f0*/  IMAD.MOV.U32 R51, RZ, RZ, R91 ;  /* 0x000000ffff337224 */ /* 0x000fc800078e005b */
[----:B------:R-:W-:-:S05]  /*c400*/  FADD.FTZ R51, R50, R51 ;  /* 0x0000003332337221 */ /* 0x000fca0000010000 */
[----:B------:R-:W-:-:S07]  /*c410*/  MOV R139, R51 ;  /* 0x00000033008b7202 */ /* 0x000fce0000000f00 */
[----:B------:R-:W-:Y:S05]  /*c420*/  WARPSYNC.COLLECTIVE R138, `(.L_x_2216) ;  /* 0x000000008a087348 */ /* 0x000fea0003c00000 */
[----:B------:R0:W1:Y:S02]  /*c430*/  SHFL.BFLY P5, R91, R139, R140, R141 ;  /* 0x0c00008c8b5b7389 */ /* 0x00006400000a008d */
[----:B01----:R-:W-:Y:S01]  /*c440*/  ENDCOLLECTIVE ;  /* 0x000000000000791b */ /* 0x003fe20003800000 */
.L_x_2216:
[----:B------:R-:W-:Y:S01]  /*c450*/  HFMA2.MMA R140, -RZ, RZ, 0, 9.5367431640625e-07 ;  /* 0x00000010ff8c7435 */ /* 0x000fe200000001ff */
[----:B------:R-:W-:-:S05]  /*c460*/  MOV R90, R91 ;  /* 0x0000005b005a7202 */ /* 0x000fca0000000f00 */
[----:B------:R-:W-:-:S04]  /*c470*/  FADD.FTZ R90, R51, R90 ;  /* 0x0000005a335a7221 */ /* 0x000fc80000010000 */
[----:B------:R-:W-:-:S07]  /*c480*/  IMAD.MOV.U32 R139, RZ, RZ, R90 ;  /* 0x000000ffff8b7224 */ /* 0x000fce00078e005a */
[----:B------:R-:W-:Y:S05]  /*c490*/  WARPSYNC.COLLECTIVE R138, `(.L_x_2217) ;  /* 0x000000008a087348 */ /* 0x000fea0003c00000 */
[----:B------:R0:W1:Y:S02]  /*c4a0*/  SHFL.BFLY P5, R91, R139, R140, R141 ;  /* 0x0c00008c8b5b7389 */ /* 0x00006400000a008d */
[----:B01----:R-:W-:Y:S01]  /*c4b0*/  ENDCOLLECTIVE ;  /* 0x000000000000791b */ /* 0x003fe20003800000 */
.L_x_2217:
[----:B------:R-:W-:Y:S05]  /*c4c0*/  BRA `(.L_x_2218) ;  /* 0xffffffec00e87947 */ /* 0x000fea000383ffff */
.L_x_2219:
        /* <DEDUP_REMOVED lines=11> */
.L_x_23462:


//--------------------- .text._ZN10layer_norm13ln_fwd_kernelINS_13Kernel_traitsI13__nv_bfloat16S2_S2_S2_fjLj768ELj1ELj4ELj1ELj16ENS_18Kernel_traits_baseILj768ES2_S2_S2_S2_fjLj128EEEEELb1ELb1ELb1ELb1EEEvNS_9FwdParamsE --------------------------
	.section	.text._ZN10layer_norm13ln_fwd_kernelINS_13Kernel_traitsI13__nv_bfloat16S2_S2_S2_fjLj768ELj1ELj4ELj1ELj16ENS_18Kernel_traits_baseILj768ES2_S2_S2_S2_fjLj128EEEEELb1ELb1ELb1ELb1EEEvNS_9FwdParamsE,"ax",@progbits
	.align	128
        .global         _ZN10layer_norm13ln_fwd_kernelINS_13Kernel_traitsI13__nv_bfloat16S2_S2_S2_fjLj768ELj1ELj4ELj1ELj16ENS_18Kernel_traits_baseILj768ES2_S2_S2_S2_fjLj128EEEEELb1ELb1ELb1ELb1EEEvNS_9FwdParamsE
        .type           _ZN10layer_norm13ln_fwd_kernelINS_13Kernel_traitsI13__nv_bfloat16S2_S2_S2_fjLj768ELj1ELj4ELj1ELj16ENS_18Kernel_traits_baseILj768ES2_S2_S2_S2_fjLj128EEEEELb1ELb1ELb1ELb1EEEvNS_9FwdParamsE,@function
        .size           _ZN10layer_norm13ln_fwd_kernelINS_13Kernel_traitsI13__nv_bfloat16S2_S2_S2_fjLj768ELj1ELj4ELj1ELj16ENS_18Kernel_traits_baseILj768ES2_S2_S2_S2_fjLj128EEEEELb1ELb1ELb1ELb1EEEvNS_9FwdParamsE,(.L_x_23463 - _ZN10layer_norm13ln_fwd_kernelINS_13Kernel_traitsI13__nv_bfloat16S2_S2_S2_fjLj768ELj1ELj4ELj1ELj16ENS_18Kernel_traits_baseILj768ES2_S2_S2_S2_fjLj128EEEEELb1ELb1ELb1ELb1EEEvNS_9FwdParamsE)
        .other          _ZN10layer_norm13ln_fwd_kernelINS_13Kernel_traitsI13__nv_bfloat16S2_S2_S2_fjLj768ELj1ELj4ELj1ELj16ENS_18Kernel_traits_baseILj768ES2_S2_S2_S2_fjLj128EEEEELb1ELb1ELb1ELb1EEEvNS_9FwdParamsE,@"STO_CUDA_ENTRY STV_DEFAULT"
_ZN10layer_norm13ln_fwd_kernelINS_13Kernel_traitsI13__nv_bfloat16S2_S2_S2_fjLj768ELj1ELj4ELj1ELj16ENS_18Kernel_traits_baseILj768ES2_S2_S2_S2_fjLj128EEEEELb1ELb1ELb1ELb1EEEvNS_9FwdParamsE:
.text._ZN10layer_norm13ln_fwd_kernelINS_13Kernel_traitsI13__nv_bfloat16S2_S2_S2_fjLj768ELj1ELj4ELj1ELj16ENS_18Kernel_traits_baseILj768ES2_S2_S2_S2_fjLj128EEEEELb1ELb1ELb1ELb1EEEvNS_9FwdParamsE:
        /* <DEDUP_REMOVED lines=19> */
[--C-:B--2---:R-:W-:Y:S01]  /*0130*/  IMAD R17, R28, UR8, R77.reuse ;  /* 0x000000081c117c24 */ /* 0x104fe2000f8e024d */
[----:B------:R-:W-:Y:S01]  /*0140*/  ULDC.64 UR8, c[0x0][0x2c8] ;  /* 0x0000b20000087ab9 */ /* 0x000fe20000000a00 */
[----:B------:R-:W-:-:S05]  /*0150*/  SHF.R.U32.HI R78, RZ, 0x5, R77 ;  /* 0x00000005ff4e7819 */ /* 0x000fca000001164d */
[----:B------:R-:W-:Y:S01]  /*0160*/  IMAD R78, R28, 0x4, R78 ;  /* 0x000000041c4e7824 */ /* 0x000fe200078e024e */
        /* <DEDUP_REMOVED lines=38> */
[----:B------:R-:W-:Y:S02]  /*03d0*/  LOP3.LUT R26, R21, UR23, R4, 0x96, !PT ;  /* 0x00000017151a7c12 */ /* 0x000fe4000f8e9604 */
[----:B------:R-:W-:Y:S02]  /*03e0*/  SHF.L.U32 R3, R77, 0x4, RZ ;  /* 0x000000044d037819 */ /* 0x000fe400000006ff */
[----:B------:R-:W-:Y:S01]  /*03f0*/  LOP3.LUT R24, R23, UR22, R6, 0x96, !PT ;  /* 0x0000001617187c12 */ /* 0x000fe2000f8e9606 */
[----:B------:R-:W-:Y:S01]  /*0400*/  UIADD3 UR24, UR6, -0x4ab325aa, URZ ;  /* 0xb54cda5606187890 */ /* 0x000fe2000fffe03f */
[----:B------:R-:W-:Y:S01]  /*0410*/  ISETP.NE.U32.AND P0, PT, RZ, UR8, PT ;  /* 0x00000008ff007c0c */ /* 0x000fe2000bf05070 */
[----:B------:R-:W-:Y:S01]  /*0420*/  UIADD3 UR25, UR7, 0x646e171e, URZ ;  /* 0x646e171e07197890 */ /* 0x000fe2000fffe03f */
[----:B------:R-:W-:Y:S01]  /*0430*/  IMAD.WIDE.U32 R26, R26, -0x326172a9, RZ ;  /* 0xcd9e8d571a1a7825 */ /* 0x000fe200078e00ff */
[----:B------:R-:W-:-:S03]  /*0440*/  LOP3.LUT R3, R3, 0x1f0, RZ, 0xc0, !PT ;  /* 0x000001f003037812 */ /* 0x000fc600078ec0ff */
[----:B------:R-:W-:Y:S01]  /*0450*/  IMAD.WIDE.U32 R24, R24, -0x2daee0ad, RZ ;  /* 0xd2511f5318187825 */ /* 0x000fe200078e00ff */
[----:B------:R-:W-:Y:S02]  /*0460*/  ISETP.NE.AND.EX P0, PT, RZ, UR9, PT, P0 ;  /* 0x00000009ff007c0c */ /* 0x000fe4000bf05300 */
[----:B------:R-:W-:Y:S02]  /*0470*/  IADD3 R18, P1, R3, UR8, RZ ;  /* 0x0000000803127c10 */ /* 0x000fe4000ff3e0ff */
[----:B------:R-:W-:Y:S02]  /*0480*/  LOP3.LUT R21, R27, UR24, R22, 0x96, !PT ;  /* 0x000000181b157c12 */ /* 0x000fe4000f8e9616 */
[----:B------:R-:W-:Y:S01]  /*0490*/  LOP3.LUT R22, R25, UR25, R20, 0x96, !PT ;  /* 0x0000001919167c12 */ /* 0x000fe2000f8e9614 */
[----:B------:R-:W-:Y:S01]  /*04a0*/  IMAD.X R19, RZ, RZ, UR9, P1 ;  /* 0x00000009ff137e24 */ /* 0x000fe200088e06ff */
[----:B------:R-:W-:Y:S01]  /*04b0*/  UIADD3 UR26, UR6, 0x5384540f, URZ ;  /* 0x5384540f061a7890 */ /* 0x000fe2000fffe03f */
[----:B------:R-:W-:Y:S01]  /*04c0*/  IMAD.WIDE.U32 R20, R21, -0x2daee0ad, RZ ;  /* 0xd2511f5315147825 */ /* 0x000fe200078e00ff */
[----:B------:R-:W-:Y:S01]  /*04d0*/  UIADD3 UR27, UR7, 0x1fd5c5a3, URZ ;  /* 0x1fd5c5a3071b7890 */ /* 0x000fe2000fffe03f */
[----:B------:R-:W-:Y:S01]  /*04e0*/  ISETP.GE.AND P1, PT, R78, UR12, PT ;  /* 0x0000000c4e007c0c */ /* 0x000fe2000bf26270 */
[----:B------:R-:W-:Y:S01]  /*04f0*/  ULDC.64 UR8, c[0x0][0x260] ;  /* 0x0000980000087ab9 */ /* 0x000fe20000000a00 */
[----:B------:R-:W-:Y:S01]  /*0500*/  IMAD.WIDE.U32 R22, R22, -0x326172a9, RZ ;  /* 0xcd9e8d5716167825 */ /* 0x000fe200078e00ff */
[----:B------:R-:W-:Y:S01]  /*0510*/  LOP3.LUT R77, R77, 0x1f, RZ, 0xc0, !PT ;  /* 0x0000001f4d4d7812 */ /* 0x000fe200078ec0ff */
[----:B------:R-:W5:Y:S01]  /*0520*/  @P0 LDG.E.128 R12, desc[UR4][R18.64] ;  /* 0x00000004120c0981 */ /* 0x000f62000c1e1d00 */
[----:B------:R-:W-:-:S02]  /*0530*/  LOP3.LUT R54, R21, UR27, R24, 0x96, !PT ;  /* 0x0000001b15367c12 */ /* 0x000fc4000f8e9618 */
[----:B------:R-:W-:Y:S01]  /*0540*/  LOP3.LUT R53, R23, UR26, R26, 0x96, !PT ;  /* 0x0000001a17357c12 */ /* 0x000fe2000f8e961a */
[----:B------:R-:W5:Y:S01]  /*0550*/  @P0 LDG.E.128 R8, desc[UR4][R18.64+0x200] ;  /* 0x0002000412080981 */ /* 0x000f62000c1e1d00 */
[----:B------:R-:W-:-:S03]  /*0560*/  LEA R44, P3, R77, UR10, 0x4 ;  /* 0x0000000a4d2c7c11 */ /* 0x000fc6000f8620ff */
[----:B------:R0:W5:Y:S01]  /*0570*/  @P0 LDG.E.128 R4, desc[UR4][R18.64+0x400] ;  /* 0x0004000412040981 */ /* 0x000162000c1e1d00 */
[----:B------:R-:W-:Y:S01]  /*0580*/  UIADD3 UR28, UR6, -0xe443238, URZ ;  /* 0xf1bbcdc8061c7890 */ /* 0x000fe2000fffe03f */
[----:B------:R-:W-:Y:S01]  /*0590*/  IMAD.HI.U32 R21, R54, -0x326172a9, RZ ;  /* 0xcd9e8d5736157827 */ /* 0x000fe200078e00ff */
[----:B------:R-:W-:Y:S01]  /*05a0*/  UIADD3 UR29, UR7, -0x24c28bd8, URZ ;  /* 0xdb3d7428071d7890 */ /* 0x000fe2000fffe03f */
[----:B------:R-:W-:Y:S02]  /*05b0*/  IADD3.X R45, RZ, UR11, RZ, P3, !PT ;  /* 0x0000000bff2d7c10 */ /* 0x000fe40009ffe4ff */
[----:B0-----:R-:W-:Y:S01]  /*05c0*/  IADD3 R18, P2, R3, UR8, RZ ;  /* 0x0000000803127c10 */ /* 0x001fe2000ff5e0ff */
[----:B------:R-:W-:Y:S01]  /*05d0*/  IMAD.HI.U32 R3, R53, -0x2daee0ad, RZ ;  /* 0xd2511f5335037827 */ /* 0x000fe200078e00ff */
[----:B------:R-:W-:-:S03]  /*05e0*/  LOP3.LUT R55, R21, UR28, R22, 0x96, !PT ;  /* 0x0000001c15377c12 */ /* 0x000fc6000f8e9616 */
[----:B------:R-:W-:Y:S01]  /*05f0*/  IMAD.X R19, RZ, RZ, UR9, P2 ;  /* 0x00000009ff137e24 */ /* 0x000fe200090e06ff */
[----:B------:R-:W-:Y:S01]  /*0600*/  LOP3.LUT R56, R3, UR29, R20, 0x96, !PT ;  /* 0x0000001d03387c12 */ /* 0x000fe2000f8e9614 */
[----:B------:R-:W-:Y:S06]  /*0610*/  @P1 EXIT ;  /* 0x000000000000194d */ /* 0x000fec0003800000 */
[----:B-----5:R-:W-:Y:S02]  /*0620*/  @!P0 CS2R R8, SRZ ;  /* 0x0000000000088805 */ /* 0x020fe4000001ff00 */
        /* <DEDUP_REMOVED lines=9> */
[----:B------:R-:W5:Y:S01]  /*06c0*/  LDG.E.128 R36, desc[UR4][R18.64+0x200] ;  /* 0x0002000412247981 */ /* 0x000f62000c1e1d00 */
[C---:B------:R-:W-:Y:S01]  /*06d0*/  PRMT R52, R5.reuse, 0x7632, R52 ;  /* 0x0000763205347816 */ /* 0x040fe20000000034 */
[----:B------:R-:W-:Y:S01]  /*06e0*/  IMAD.U32 R67, R5, 0x10000, RZ ;  /* 0x0001000005437824 */ /* 0x000fe200078e00ff */
[----:B------:R-:W-:Y:S01]  /*06f0*/  UIADD3 UR31, UR7, -0x695add53, URZ ;  /* 0x96a522ad071f7890 */ /* 0x000fe2000fffe03f */
[----:B------:R0:W5:Y:S01]  /*0700*/  LDG.E.128 R32, desc[UR4][R18.64+0x400] ;  /* 0x0004000412207981 */ /* 0x000162000c1e1d00 */
[----:B------:R-:W-:Y:S01]  /*0710*/  PRMT R3, R12, 0x7632, R3 ;  /* 0x000076320c037816 */ /* 0x000fe20000000003 */
[----:B------:R-:W-:Y:S01]  /*0720*/  IMAD R5, R53, -0x2daee0ad, RZ ;  /* 0xd2511f5335057824 */ /* 0x000fe200078e02ff */
[----:B------:R-:W-:Y:S01]  /*0730*/  PRMT R46, R13, 0x7632, R46 ;  /* 0x000076320d2e7816 */ /* 0x000fe2000000002e */
[----:B------:R-:W5:Y:S01]  /*0740*/  LDG.E.128 R28, desc[UR4][R44.64] ;  /* 0x000000042c1c7981 */ /* 0x000f62000c1e1d00 */
[----:B------:R-:W-:Y:S01]  /*0750*/  IMAD R9, R54, -0x326172a9, RZ ;  /* 0xcd9e8d5736097824 */ /* 0x000fe200078e02ff */
[----:B------:R-:W-:Y:S01]  /*0760*/  PRMT R49, R10, 0x7632, R49 ;  /* 0x000076320a317816 */ /* 0x000fe20000000031 */
[----:B------:R-:W-:Y:S01]  /*0770*/  IMAD.HI.U32 R64, R56, -0x326172a9, RZ ;  /* 0xcd9e8d5738407827 */ /* 0x000fe200078e00ff */
[----:B------:R-:W5:Y:S01]  /*0780*/  LDG.E.128 R24, desc[UR4][R44.64+0x200] ;  /* 0x000200042c187981 */ /* 0x000f62000c1e1d00 */
[----:B------:R-:W-:Y:S01]  /*0790*/  PRMT R50, R11, 0x7632, R50 ;  /* 0x000076320b327816 */ /* 0x000fe20000000032 */
[----:B------:R-:W-:Y:S01]  /*07a0*/  ULDC.U8 UR8, c[0x0][0x2a0] ;  /* 0x0000a80000087ab9 */ /* 0x000fe20000000000 */
[----:B0-----:R-:W-:Y:S01]  /*07b0*/  IMAD.WIDE.U32 R18, R55, -0x2daee0ad, RZ ;  /* 0xd2511f5337127825 */ /* 0x001fe200078e00ff */
[----:B------:R0:W5:Y:S01]  /*07c0*/  LDG.E.128 R20, desc[UR4][R44.64+0x400] ;  /* 0x000400042c147981 */ /* 0x000162000c1e1d00 */
        /* <DEDUP_REMOVED lines=8> */
[----:B------:R-:W-:Y:S01]  /*0850*/  SHF.L.U32 R75, R13, 0x10, RZ ;  /* 0x000000100d4b7819 */ /* 0x000fe200000006ff */
[----:B------:R-:W-:Y:S01]  /*0860*/  HFMA2.MMA R13, -RZ, RZ, 0, 0 ;  /* 0x00000000ff0d7435 */ /* 0x000fe200000001ff */
[----:B0-----:R-:W-:Y:S01]  /*0870*/  PRMT R44, R15, 0x7632, R44 ;  /* 0x000076320f2c7816 */ /* 0x001fe2000000002c */
[----:B------:R-:W-:Y:S01]  /*0880*/  IMAD.U32 R70, R10, 0x10000, RZ ;  /* 0x000100000a467824 */ /* 0x000fe200078e00ff */
[----:B------:R-:W-:Y:S01]  /*0890*/  PRMT R45, R8, 0x7632, R45 ;  /* 0x00007632082d7816 */ /* 0x000fe2000000002d */
[----:B------:R-:W-:Y:S01]  /*08a0*/  IMAD.U32 R68, R4, 0x10000, RZ ;  /* 0x0001000004447824 */ /* 0x000fe200078e00ff */
[----:B------:R-:W-:Y:S01]  /*08b0*/  SHF.L.U32 R72, R8, 0x10, RZ ;  /* 0x0000001008487819 */ /* 0x000fe200000006ff */
[----:B------:R-:W-:Y:S01]  /*08c0*/  IMAD.U32 R65, R7, 0x10000, RZ ;  /* 0x0001000007417824 */ /* 0x000fe200078e00ff */
[----:B------:R-:W-:Y:S01]  /*08d0*/  SHF.L.U32 R69, R11, 0x10, RZ ;  /* 0x000000100b457819 */ /* 0x000fe200000006ff */
[----:B------:R-:W-:Y:S01]  /*08e0*/  IMAD.MOV.U32 R15, RZ, RZ, R2 ;  /* 0x000000ffff0f7224 */ /* 0x000fe200078e0002 */
[----:B------:R-:W-:Y:S01]  /*08f0*/  SHF.L.U32 R66, R6, 0x10, RZ ;  /* 0x0000001006427819 */ /* 0x000fe200000006ff */
[----:B------:R-:W-:Y:S01]  /*0900*/  IMAD.U32 R12, R3, 0x10000, RZ ;  /* 0x00010000030c7824 */ /* 0x000fe200078e00ff */
[----:B------:R-:W-:Y:S01]  /*0910*/  LOP3.LUT R64, R64, UR30, R9, 0x96, !PT ;  /* 0x0000001e40407c12 */ /* 0x000fe2000f8e9609 */
[----:B------:R-:W-:Y:S01]  /*0920*/  IMAD R14, R56, -0x326172a9, RZ ;  /* 0xcd9e8d57380e7824 */ /* 0x000fe200078e02ff */
[----:B------:R-:W-:Y:S01]  /*0930*/  LOP3.LUT R19, R19, UR31, R5, 0x96, !PT ;  /* 0x0000001f13137c12 */ /* 0x000fe2000f8e9605 */
        /* <DEDUP_REMOVED lines=14> */
[----:B------:R-:W-:Y:S01]  /*0a20*/  ULDC UR11, c[0x0][0x2d8] ;  /* 0x0000b600000b7ab9 */ /* 0x000fe20000000800 */
[----:B------:R-:W-:Y:S01]  /*0a30*/  ULDC.64 UR12, c[0x0][0x298] ;  /* 0x0000a600000c7ab9 */ /* 0x000fe20000000a00 */
[----:B------:R-:W-:-:S08]  /*0a40*/  ULDC.64 UR8, c[0x0][0x230] ;  /* 0x00008c0000087ab9 */ /* 0x000fd00000000a00 */
.L_x_2470:
[----:B0-----:R-:W0:Y:S01]  /*0a50*/  LDC.64 R58, c[0x0][0x280] ;  /* 0x0000a000ff3a7b82 */ /* 0x001e220000000a00 */
[----:B------:R-:W-:-:S07]  /*0a60*/  ISETP.NE.U32.AND P0, PT, RZ, UR8, PT ;  /* 0x00000008ff007c0c */ /* 0x000fce000bf05070 */
[----:B------:R-:W1:Y:S08]  /*0a70*/  LDC R95, c[0x0][0x218] ;  /* 0x00008600ff5f7b82 */ /* 0x000e700000000800 */
[----:B------:R-:W2:Y:S01]  /*0a80*/  LDC.64 R56, c[0x0][0x288] ;  /* 0x0000a200ff387b82 */ /* 0x000ea20000000a00 */
[----:B0-----:R-:W-:-:S06]  /*0a90*/  IMAD.WIDE R58, R78, 0x4, R58 ;  /* 0x000000044e3a7825 */ /* 0x001fcc00078e023a */
[----:B------:R0:W3:Y:S01]  /*0aa0*/  LDG.E R58, desc[UR4][R58.64] ;  /* 0x000000043a3a7981 */ /* 0x0000e2000c1e1900 */
[----:B------:R-:W-:Y:S01]  /*0ab0*/  ISETP.NE.AND.EX P0, PT, RZ, UR9, PT, P0 ;  /* 0x00000009ff007c0c */ /* 0x000fe2000bf05300 */
[----:B-1----:R-:W-:Y:S02]  /*0ac0*/  IMAD R60, R78, R95, RZ ;  /* 0x0000005f4e3c7224 */ /* 0x002fe400078e02ff */
[----:B------:R-:W-:-:S03]  /*0ad0*/  IMAD.MOV.U32 R113, RZ, RZ, RZ ;  /* 0x000000ffff717224 */ /* 0x000fc600078e00ff */
        /* <DEDUP_REMOVED lines=10> */
[----:B------:R-:W-:-:S04]  /*0b80*/  @P2 VIADD R62, R58, 0xffffffff ;  /* 0xffffffff3a3e2836 */ /* 0x000fc80000000000 */
        /* <DEDUP_REMOVED lines=11> */
[----:B------:R-:W-:Y:S01]  /*0c40*/  IMAD.MOV.U32 R52, RZ, RZ, R87 ;  /* 0x000000ffff347224 */ /* 0x000fe200078e0057 */
[----:B------:R-:W-:Y:S06]  /*0c50*/  @!P0 BRA `(.L_x_2223) ;  /* 0x00000004006c8947 */ /* 0x000fec0003800000 */
[----:B------:R-:W-:Y:S01]  /*0c60*/  IMAD.MOV.U32 R52, RZ, RZ, R87 ;  /* 0x000000ffff347224 */ /* 0x000fe200078e0057 */
[----:B-----5:R-:W-:Y:S01]  /*0c70*/  SHF.L.U32 R91, R44, 0x10, RZ ;  /* 0x000000102c5b7819 */ /* 0x020fe200000006ff */
[----:B------:R-:W-:Y:S06]  /*0c80*/  BRA `(.L_x_2223) ;  /* 0x0000000400607947 */ /* 0x000fec0003800000 */
.L_x_2222:
        /* <DEDUP_REMOVED lines=12> */
.L_x_2225:
[----:B------:R-:W-:-:S07]  /*0d50*/  IMAD.MOV.U32 R58, RZ, RZ, R14 ;  /* 0x000000ffff3a7224 */ /* 0x000fce00078e000e */
.L_x_2226:
[----:B------:R-:W-:Y:S05]  /*0d60*/  BSYNC B2 ;  /* 0x0000000000027941 */ /* 0x000fea0003800000 */
.L_x_2224:
        /* <DEDUP_REMOVED lines=16> */
.L_x_2230:
[----:B------:R-:W-:Y:S05]  /*0e70*/  BSYNC B3 ;  /* 0x0000000000037941 */ /* 0x000fea0003800000 */
.L_x_2229:
        /* <DEDUP_REMOVED lines=43> */
.L_x_2228:
[----:B------:R-:W-:Y:S05]  /*1130*/  BSYNC B2 ;  /* 0x0000000000027941 */ /* 0x000fea0003800000 */
.L_x_2227:
[----:B------:R-:W-:Y:S01]  /*1140*/  HFMA2.MMA R56, -RZ, RZ, 0.1171875, 0 ;  /* 0x2f800000ff387435 */ /* 0x000fe200000001ff */
[----:B------:R-:W-:Y:S01]  /*1150*/  I2FP.F32.U32 R53, R58 ;  /* 0x0000003a00357245 */ /* 0x000fe20000201000 */
[----:B-----5:R-:W-:Y:S02]  /*1160*/  IMAD.U32 R54, R48, 0x10000, RZ ;  /* 0x0001000030367824 */ /* 0x020fe400078e00ff */
[----:B------:R-:W-:Y:S02]  /*1170*/  IMAD.U32 R91, R28, 0x10000, RZ ;  /* 0x000100001c5b7824 */ /* 0x000fe400078e00ff */
        /* <DEDUP_REMOVED lines=9> */
.L_x_2223:
[----:B------:R-:W-:Y:S05]  /*1210*/  BSYNC B1 ;  /* 0x0000000000017941 */ /* 0x000fea0003800000 */
.L_x_2221:
        /* <DEDUP_REMOVED lines=9> */
.L_x_2232:
        /* <DEDUP_REMOVED lines=12> */
.L_x_2235:
[----:B------:R-:W-:-:S07]  /*1370*/  MOV R58, R14 ;  /* 0x0000000e003a7202 */ /* 0x000fce0000000f00 */
.L_x_2236:
[----:B------:R-:W-:Y:S05]  /*1380*/  BSYNC B2 ;  /* 0x0000000000027941 */ /* 0x000fea0003800000 */
.L_x_2234:
        /* <DEDUP_REMOVED lines=16> */
.L_x_2240:
[----:B------:R-:W-:Y:S05]  /*1490*/  BSYNC B3 ;  /* 0x0000000000037941 */ /* 0x000fea0003800000 */
.L_x_2239:
        /* <DEDUP_REMOVED lines=43> */
.L_x_2238:
[----:B------:R-:W-:Y:S05]  /*1750*/  BSYNC B2 ;  /* 0x0000000000027941 */ /* 0x000fea0003800000 */
.L_x_2237:
[----:B------:R-:W-:Y:S01]  /*1760*/  HFMA2.MMA R55, -RZ, RZ, 0.1171875, 0 ;  /* 0x2f800000ff377435 */ /* 0x000fe200000001ff */
[----:B-----5:R-:W-:Y:S02]  /*1770*/  PRMT R54, R48, 0x7632, R54 ;  /* 0x0000763230367816 */ /* 0x020fe40000000036 */
[----:B------:R-:W-:-:S03]  /*1780*/  I2FP.F32.U32 R52, R58 ;  /* 0x0000003a00347245 */ /* 0x000fc60000201000 */
[----:B------:R-:W-:-:S04]  /*1790*/  IMAD.U32 R54, R54, 0x10000, RZ ;  /* 0x0001000036367824 */ /* 0x000fc800078e00ff */
[----:B------:R-:W-:Y:S01]  /*17a0*/  FFMA.FTZ R52, R52, R55, 1.1641532182693481445e-10 ;  /* 0x2f00000034347423 */ /* 0x000fe20000010037 */
[----:B------:R-:W-:Y:S01]  /*17b0*/  FMUL.FTZ R54, R54, UR13 ;  /* 0x0000000d36367c20 */ /* 0x000fe20008410000 */
[----:B------:R-:W-:-:S03]  /*17c0*/  PRMT R55, R28, 0x7632, R55 ;  /* 0x000076321c377816 */ /* 0x000fc60000000037 */
[----:B------:R-:W-:Y:S01]  /*17d0*/  FMUL.FTZ R54, R54, UR12 ;  /* 0x0000000c36367c20 */ /* 0x000fe20008410000 */
[----:B------:R-:W-:Y:S02]  /*17e0*/  FSETP.GTU.FTZ.AND P4, PT, R52, UR10, PT ;  /* 0x0000000a34007c0b */ /* 0x000fe4000bf9c000 */
[----:B------:R-:W-:Y:S02]  /*17f0*/  @P0 PRMT R52, R44, 0x7632, R52 ;  /* 0x000076322c340816 */ /* 0x000fe40000000034 */
[----:B------:R-:W-:Y:S02]  /*1800*/  SHF.L.U32 R55, R55, 0x10, RZ ;  /* 0x0000001037377819 */ /* 0x000fe400000006ff */
[----:B------:R-:W-:Y:S01]  /*1810*/  FSEL R54, R54, RZ, !P4 ;  /* 0x000000ff36367208 */ /* 0x000fe20006000000 */
[----:B------:R-:W-:Y:S01]  /*1820*/  @P0 IMAD.U32 R57, R52, 0x10000, RZ ;  /* 0x0001000034390824 */ /* 0x000fe200078e00ff */
[----:B------:R-:W-:-:S03]  /*1830*/  SEL R80, RZ, 0x1, P4 ;  /* 0x00000001ff507807 */ /* 0x000fc60002000000 */
[----:B------:R-:W-:-:S04]  /*1840*/  FMUL.FTZ R90, R54, R55 ;  /* 0x00000037365a7220 */ /* 0x000fc80000410000 */
[----:B------:R-:W-:-:S07]  /*1850*/  @P0 FADD.FTZ R90, R90, R57 ;  /* 0x000000395a5a0221 */ /* 0x000fce0000010000 */
.L_x_2233:
[----:B------:R-:W-:Y:S05]  /*1860*/  BSYNC B1 ;  /* 0x0000000000017941 */ /* 0x000fea0003800000 */
.L_x_2231:
        /* <DEDUP_REMOVED lines=8> */
.L_x_2242:
        /* <DEDUP_REMOVED lines=12> */
.L_x_2245:
[----:B------:R-:W-:-:S07]  /*19b0*/  MOV R58, R14 ;  /* 0x0000000e003a7202 */ /* 0x000fce0000000f00 */
.L_x_2246:
[----:B------:R-:W-:Y:S05]  /*19c0*/  BSYNC B2 ;  /* 0x0000000000027941 */ /* 0x000fea0003800000 */
.L_x_2244:
        /* <DEDUP_REMOVED lines=16> */
.L_x_2250:
[----:B------:R-:W-:Y:S05]  /*1ad0*/  BSYNC B3 ;  /* 0x0000000000037941 */ /* 0x000fea0003800000 */
.L_x_2249:
        /* <DEDUP_REMOVED lines=43> */
.L_x_2248:
[----:B------:R-:W-:Y:S05]  /*1d90*/  BSYNC B2 ;  /* 0x0000000000027941 */ /* 0x000fea0003800000 */
.L_x_2247:
[----:B------:R-:W-:Y:S01]  /*1da0*/  HFMA2.MMA R56, -RZ, RZ, 0.1171875, 0 ;  /* 0x2f800000ff387435 */ /* 0x000fe200000001ff */
[----:B------:R-:W-:Y:S01]  /*1db0*/  I2FP.F32.U32 R53, R58 ;  /* 0x0000003a00357245 */ /* 0x000fe20000201000 */
[----:B-----5:R-:W-:Y:S01]  /*1dc0*/  IMAD.U32 R54, R49, 0x10000, RZ ;  /* 0x0001000031367824 */ /* 0x020fe200078e00ff */
[----:B------:R-:W-:-:S03]  /*1dd0*/  SHF.L.U32 R89, R29, 0x10, RZ ;  /* 0x000000101d597819 */ /* 0x000fc600000006ff */
[----:B------:R-:W-:-:S04]  /*1de0*/  FMUL.FTZ R54, R54, UR13 ;  /* 0x0000000d36367c20 */ /* 0x000fc80008410000 */
[----:B------:R-:W-:Y:S01]  /*1df0*/  FFMA.FTZ R53, R53, R56, 1.1641532182693481445e-10 ;  /* 0x2f00000035357423 */ /* 0x000fe20000010038 */
[----:B------:R-:W-:Y:S01]  /*1e00*/  FMUL.FTZ R54, R54, UR12 ;  /* 0x0000000c36367c20 */ /* 0x000fe20008410000 */
[----:B------:R-:W-:-:S03]  /*1e10*/  @P0 IMAD.U32 R56, R45, 0x10000, RZ ;  /* 0x000100002d380824 */ /* 0x000fc600078e00ff */
[----:B------:R-:W-:-:S04]  /*1e20*/  FSETP.GTU.FTZ.AND P4, PT, R53, UR10, PT ;  /* 0x0000000a35007c0b */ /* 0x000fc8000bf9c000 */
[----:B------:R-:W-:Y:S02]  /*1e30*/  FSEL R54, R54, RZ, !P4 ;  /* 0x000000ff36367208 */ /* 0x000fe40006000000 */
[----:B------:R-:W-:-:S03]  /*1e40*/  SEL R81, RZ, 0x1, P4 ;  /* 0x00000001ff517807 */ /* 0x000fc60002000000 */
[----:B------:R-:W-:-:S04]  /*1e50*/  FMUL.FTZ R89, R54, R89 ;  /* 0x0000005936597220 */ /* 0x000fc80000410000 */
[----:B------:R-:W-:-:S07]  /*1e60*/  @P0 FADD.FTZ R89, R89, R56 ;  /* 0x0000003859590221 */ /* 0x000fce0000010000 */
.L_x_2243:
[----:B------:R-:W-:Y:S05]  /*1e70*/  BSYNC B1 ;  /* 0x0000000000017941 */ /* 0x000fea0003800000 */
.L_x_2241:
        /* <DEDUP_REMOVED lines=9> */
.L_x_2252:
        /* <DEDUP_REMOVED lines=12> */
.L_x_2255:
[----:B------:R-:W-:-:S07]  /*1fd0*/  MOV R58, R14 ;  /* 0x0000000e003a7202 */ /* 0x000fce0000000f00 */
.L_x_2256:
[----:B------:R-:W-:Y:S05]  /*1fe0*/  BSYNC B2 ;  /* 0x0000000000027941 */ /* 0x000fea0003800000 */
.L_x_2254:
        /* <DEDUP_REMOVED lines=16> */
.L_x_2260:
[----:B------:R-:W-:Y:S05]  /*20f0*/  BSYNC B3 ;  /* 0x0000000000037941 */ /* 0x000fea0003800000 */
.L_x_2259:
        /* <DEDUP_REMOVED lines=43> */
.L_x_2258:
[----:B------:R-:W-:Y:S05]  /*23b0*/  BSYNC B2 ;  /* 0x0000000000027941 */ /* 0x000fea0003800000 */
.L_x_2257:
        /* <DEDUP_REMOVED lines=16> */
.L_x_2253:
[----:B------:R-:W-:Y:S05]  /*24c0*/  BSYNC B1 ;  /* 0x0000000000017941 */ /* 0x000fea0003800000 */
.L_x_2251:
        /* <DEDUP_REMOVED lines=8> */
.L_x_2262:
        /* <DEDUP_REMOVED lines=12> */
.L_x_2265:
[----:B------:R-:W-:-:S07]  /*2610*/  MOV R58, R14 ;  /* 0x0000000e003a7202 */ /* 0x000fce0000000f00 */
.L_x_2266:
[----:B------:R-:W-:Y:S05]  /*2620*/  BSYNC B2 ;  /* 0x0000000000027941 */ /* 0x000fea0003800000 */
.L_x_2264:
        /* <DEDUP_REMOVED lines=16> */
.L_x_2270:
[----:B------:R-:W-:Y:S05]  /*2730*/  BSYNC B3 ;  /* 0x0000000000037941 */ /* 0x000fea0003800000 */
.L_x_2269:
        /* <DEDUP_REMOVED lines=43> */
.L_x_2268:
[----:B------:R-:W-:Y:S05]  /*29f0*/  BSYNC B2 ;  /* 0x0000000000027941 */ /* 0x000fea0003800000 */
.L_x_2267:
        /* <DEDUP_REMOVED lines=13> */
.L_x_2263:
[----:B------:R-:W-:Y:S05]  /*2ad0*/  BSYNC B1 ;  /* 0x0000000000017941 */ /* 0x000fea0003800000 */
.L_x_2261:
        /* <DEDUP_REMOVED lines=9> */
.L_x_2272:
        /* <DEDUP_REMOVED lines=12> */
.L_x_2275:
[----:B------:R-:W-:-:S07]  /*2c30*/  MOV R58, R14 ;  /* 0x0000000e003a7202 */ /* 0x000fce0000000f00 */
.L_x_2276:
[----:B------:R-:W-:Y:S05]  /*2c40*/  BSYNC B2 ;  /* 0x0000000000027941 */ /* 0x000fea0003800000 */
.L_x_2274:
        /* <DEDUP_REMOVED lines=16> */
.L_x_2280:
[----:B------:R-:W-:Y:S05]  /*2d50*/  BSYNC B3 ;  /* 0x0000000000037941 */ /* 0x000fea0003800000 */
.L_x_2279:
        /* <DEDUP_REMOVED lines=43> */
.L_x_2278:
[----:B------:R-:W-:Y:S05]  /*3010*/  BSYNC B2 ;  /* 0x0000000000027941 */ /* 0x000fea0003800000 */
.L_x_2277:
        /* <DEDUP_REMOVED lines=16> */
.L_x_2273:
[----:B------:R-:W-:Y:S05]  /*3120*/  BSYNC B1 ;  /* 0x0000000000017941 */ /* 0x000fea0003800000 */
.L_x_2271:
        /* <DEDUP_REMOVED lines=8> */
.L_x_2282:
        /* <DEDUP_REMOVED lines=12> */
.L_x_2285:
[----:B------:R-:W-:-:S07]  /*3270*/  MOV R58, R14 ;  /* 0x0000000e003a7202 */ /* 0x000fce0000000f00 */
.L_x_2286:
[----:B------:R-:W-:Y:S05]  /*3280*/  BSYNC B2 ;  /* 0x0000000000027941 */ /* 0x000fea0003800000 */
.L_x_2284:
        /* <DEDUP_REMOVED lines=16> */
.L_x_2290:
[----:B------:R-:W-:Y:S05]  /*3390*/  BSYNC B3 ;  /* 0x0000000000037941 */ /* 0x000fea0003800000 */
.L_x_2289:
        /* <DEDUP_REMOVED lines=43> */
.L_x_2288:
[----:B------:R-:W-:Y:S05]  /*3650*/  BSYNC B2 ;  /* 0x0000000000027941 */ /* 0x000fea0003800000 */
.L_x_2287:
        /* <DEDUP_REMOVED lines=13> */
.L_x_2283:
[----:B------:R-:W-:Y:S05]  /*3730*/  BSYNC B1 ;  /* 0x0000000000017941 */ /* 0x000fea0003800000 */
.L_x_2281:
        /* <DEDUP_REMOVED lines=9> */
.L_x_2292:
        /* <DEDUP_REMOVED lines=12> */
.L_x_2295:
[----:B------:R-:W-:-:S07]  /*3890*/  MOV R58, R14 ;  /* 0x0000000e003a7202 */ /* 0x000fce0000000f00 */
.L_x_2296:
[----:B------:R-:W-:Y:S05]  /*38a0*/  BSYNC B2 ;  /* 0x0000000000027941 */ /* 0x000fea0003800000 */
.L_x_2294:
        /* <DEDUP_REMOVED lines=16> */
.L_x_2300:
[----:B------:R-:W-:Y:S05]  /*39b0*/  BSYNC B3 ;  /* 0x0000000000037941 */ /* 0x000fea0003800000 */
.L_x_2299:
        /* <DEDUP_REMOVED lines=43> */
.L_x_2298:
[----:B------:R-:W-:Y:S05]  /*3c70*/  BSYNC B2 ;  /* 0x0000000000027941 */ /* 0x000fea0003800000 */
.L_x_2297:
[----:B------:R-:W-:Y:S01]  /*3c80*/  HFMA2.MMA R55, -RZ, RZ, 0.1171875, 0 ;  /* 0x2f800000ff377435 */ /* 0x000fe200000001ff */
[----:B-----5:R-:W-:Y:S02]  /*3c90*/  PRMT R53, R51, 0x7632, R53 ;  /* 0x0000763233357816 */ /* 0x020fe40000000035 */
[----:B------:R-:W-:Y:S02]  /*3ca0*/  I2FP.F32.U32 R52, R58 ;  /* 0x0000003a00347245 */ /* 0x000fe40000201000 */
[----:B------:R-:W-:Y:S01]  /*3cb0*/  PRMT R54, R31, 0x7632, R54 ;  /* 0x000076321f367816 */ /* 0x000fe20000000036 */
[----:B------:R-:W-:-:S03]  /*3cc0*/  IMAD.U32 R53, R53, 0x10000, RZ ;  /* 0x0001000035357824 */ /* 0x000fc600078e00ff */
[----:B------:R-:W-:Y:S01]  /*3cd0*/  SHF.L.U32 R54, R54, 0x10, RZ ;  /* 0x0000001036367819 */ /* 0x000fe200000006ff */
[----:B------:R-:W-:Y:S01]  /*3ce0*/  FFMA.FTZ R52, R52, R55, 1.1641532182693481445e-10 ;  /* 0x2f00000034347423 */ /* 0x000fe20000010037 */
[----:B------:R-:W-:-:S04]  /*3cf0*/  FMUL.FTZ R53, R53, UR13 ;  /* 0x0000000d35357c20 */ /* 0x000fc80008410000 */
[----:B------:R-:W-:Y:S01]  /*3d00*/  FMUL.FTZ R53, R53, UR12 ;  /* 0x0000000c35357c20 */ /* 0x000fe20008410000 */
[----:B------:R-:W-:Y:S02]  /*3d10*/  FSETP.GTU.FTZ.AND P4, PT, R52, UR10, PT ;  /* 0x0000000a34007c0b */ /* 0x000fe4000bf9c000 */
[----:B------:R-:W-:Y:S02]  /*3d20*/  @P0 PRMT R52, R47, 0x7632, R52 ;  /* 0x000076322f340816 */ /* 0x000fe40000000034 */
[----:B------:R-:W-:Y:S02]  /*3d30*/  FSEL R53, R53, RZ, !P4 ;  /* 0x000000ff35357208 */ /* 0x000fe40006000000 */
[----:B------:R-:W-:Y:S01]  /*3d40*/  SEL R86, RZ, 0x1, P4 ;  /* 0x00000001ff567807 */ /* 0x000fe20002000000 */
[----:B------:R-:W-:Y:S02]  /*3d50*/  @P0 IMAD.U32 R55, R52, 0x10000, RZ ;  /* 0x0001000034370824 */ /* 0x000fe400078e00ff */
[----:B------:R-:W-:-:S04]  /*3d60*/  FMUL.FTZ R60, R53, R54 ;  /* 0x00000036353c7220 */ /* 0x000fc80000410000 */
[----:B------:R-:W-:-:S07]  /*3d70*/  @P0 FADD.FTZ R60, R60, R55 ;  /* 0x000000373c3c0221 */ /* 0x000fce0000010000 */
.L_x_2293:
[----:B------:R-:W-:Y:S05]  /*3d80*/  BSYNC B1 ;  /* 0x0000000000017941 */ /* 0x000fea0003800000 */
.L_x_2291:
        /* <DEDUP_REMOVED lines=35> */
.L_x_2302:
[----:B------:R-:W-:Y:S05]  /*3fc0*/  BSYNC B1 ;  /* 0x0000000000017941 */ /* 0x000fea0003800000 */
.L_x_2301:
        /* <DEDUP_REMOVED lines=10> */
.L_x_2304:
        /* <DEDUP_REMOVED lines=12> */
.L_x_2307:
[----:B------:R-:W-:-:S07]  /*4130*/  IMAD.MOV.U32 R79, RZ, RZ, R14 ;  /* 0x000000ffff4f7224 */ /* 0x000fce00078e000e */
.L_x_2308:
[----:B------:R-:W-:Y:S05]  /*4140*/  BSYNC B2 ;  /* 0x0000000000027941 */ /* 0x000fea0003800000 */
.L_x_2306:
        /* <DEDUP_REMOVED lines=16> */
.L_x_2312:
[----:B------:R-:W-:Y:S05]  /*4250*/  BSYNC B3 ;  /* 0x0000000000037941 */ /* 0x000fea0003800000 */
.L_x_2311:
[----:B------:R-:W-:Y:S01]  /*4260*/  IMAD.HI.U32 R14, R17, -0x326172a9, RZ ;  /* 0xcd9e8d57110e7827 */ /* 0x000fe200078e00ff */
[----:B------:R-:W-:-:S03]  /*4270*/  LOP3.LUT R18, R18, UR7, R13, 0x96, !PT ;  /* 0x0000000712127c12 */ /* 0x000fc6000f8e960d */
[----:B------:R-:W-:Y:S01]  /*4280*/  IMAD R53, R17, -0x326172a9, RZ ;  /* 0xcd9e8d5711357824 */ /* 0x000fe200078e02ff */
[----:B------:R-:W-:Y:S01]  /*4290*/  LOP3.LUT R14, R14, UR6, R15, 0x96, !PT ;  /* 0x000000060e0e7c12 */ /* 0x000fe2000f8e960f */
[----:B------:R-:W-:-:S04]  /*42a0*/  IMAD.WIDE.U32 R18, R18, -0x326172a9, RZ ;  /* 0xcd9e8d5712127825 */ /* 0x000fc800078e00ff */
[----:B--2---:R-:W-:Y:S01]  /*42b0*/  IMAD R59, R16, -0x2daee0ad, RZ ;  /* 0xd2511f53103b7824 */ /* 0x004fe200078e02ff */
        /* <DEDUP_REMOVED lines=37> */
.L_x_2310:
[----:B------:R-:W-:Y:S05]  /*4510*/  BSYNC B2 ;  /* 0x0000000000027941 */ /* 0x000fea0003800000 */
.L_x_2309:
[----:B------:R-:W-:Y:S01]  /*4520*/  I2FP.F32.U32 R53, R79 ;  /* 0x0000004f00357245 */ /* 0x000fe20000201000 */
[----:B------:R-:W-:Y:S01]  /*4530*/  IMAD.MOV.U32 R54, RZ, RZ, 0x2f800000 ;  /* 0x2f800000ff367424 */ /* 0x000fe200078e00ff */
[----:B-----5:R-:W-:Y:S02]  /*4540*/  SHF.L.U32 R55, R48, 0x10, RZ ;  /* 0x0000001030377819 */ /* 0x020fe400000006ff */
[----:B--2---:R-:W-:Y:S01]  /*4550*/  @P0 SHF.L.U32 R58, R44, 0x10, RZ ;  /* 0x000000102c3a0819 */ /* 0x004fe200000006ff */
[----:B------:R-:W-:Y:S01]  /*4560*/  FFMA.FTZ R53, R53, R54, 1.1641532182693481445e-10 ;  /* 0x2f00000035357423 */ /* 0x000fe20000010036 */
[----:B------:R-:W-:Y:S02]  /*4570*/  IMAD.U32 R54, R24, 0x10000, RZ ;  /* 0x0001000018367824 */ /* 0x000fe400078e00ff */
[----:B------:R-:W-:Y:S02]  /*4580*/  FMUL.FTZ R55, R55, UR13 ;  /* 0x0000000d37377c20 */ /* 0x000fe40008410000 */
[----:B------:R-:W-:-:S02]  /*4590*/  FSETP.GTU.FTZ.AND P4, PT, R53, UR10, PT ;  /* 0x0000000a35007c0b */ /* 0x000fc4000bf9c000 */
[----:B------:R-:W-:Y:S02]  /*45a0*/  FMUL.FTZ R55, R55, UR12 ;  /* 0x0000000c37377c20 */ /* 0x000fe40008410000 */
[----:B------:R-:W-:-:S03]  /*45b0*/  SEL R79, RZ, 0x1, P4 ;  /* 0x00000001ff4f7807 */ /* 0x000fc60002000000 */
[----:B------:R-:W-:-:S05]  /*45c0*/  FSEL R103, R55, RZ, !P4 ;  /* 0x000000ff37677208 */ /* 0x000fca0006000000 */
[----:B------:R-:W-:-:S04]  /*45d0*/  FMUL.FTZ R103, R103, R54 ;  /* 0x0000003667677220 */ /* 0x000fc80000410000 */
[----:B------:R-:W-:-:S07]  /*45e0*/  @P0 FADD.FTZ R103, R58, R103 ;  /* 0x000000673a670221 */ /* 0x000fce0000010000 */
.L_x_2305:
[----:B------:R-:W-:Y:S05]  /*45f0*/  BSYNC B1 ;  /* 0x0000000000017941 */ /* 0x000fea0003800000 */
.L_x_2303:
        /* <DEDUP_REMOVED lines=9> */
.L_x_2314:
        /* <DEDUP_REMOVED lines=12> */
.L_x_2317:
[----:B------:R-:W-:-:S07]  /*4750*/  IMAD.MOV.U32 R80, RZ, RZ, R14 ;  /* 0x000000ffff507224 */ /* 0x000fce00078e000e */
.L_x_2318:
[----:B------:R-:W-:Y:S05]  /*4760*/  BSYNC B2 ;  /* 0x0000000000027941 */ /* 0x000fea0003800000 */
.L_x_2316:
        /* <DEDUP_REMOVED lines=16> */
.L_x_2322:
[----:B------:R-:W-:Y:S05]  /*4870*/  BSYNC B3 ;  /* 0x0000000000037941 */ /* 0x000fea0003800000 */
.L_x_2321:
        /* <DEDUP_REMOVED lines=43> */
.L_x_2320:
[----:B------:R-:W-:Y:S05]  /*4b30*/  BSYNC B2 ;  /* 0x0000000000027941 */ /* 0x000fea0003800000 */
.L_x_2319:
[----:B-----5:R-:W-:Y:S01]  /*4b40*/  PRMT R54, R48, 0x7632, R54 ;  /* 0x0000763230367816 */ /* 0x020fe20000000036 */
[----:B------:R-:W-:Y:S01]  /*4b50*/  IMAD.MOV.U32 R55, RZ, RZ, 0x2f800000 ;  /* 0x2f800000ff377424 */ /* 0x000fe200078e00ff */
[----:B------:R-:W-:Y:S02]  /*4b60*/  I2FP.F32.U32 R52, R80 ;  /* 0x0000005000347245 */ /* 0x000fe40000201000 */
[----:B------:R-:W-:-:S03]  /*4b70*/  SHF.L.U32 R54, R54, 0x10, RZ ;  /* 0x0000001036367819 */ /* 0x000fc600000006ff */
[----:B------:R-:W-:Y:S01]  /*4b80*/  FFMA.FTZ R52, R52, R55, 1.1641532182693481445e-10 ;  /* 0x2f00000034347423 */ /* 0x000fe20000010037 */
[----:B------:R-:W-:Y:S01]  /*4b90*/  PRMT R55, R24, 0x7632, R55 ;  /* 0x0000763218377816 */ /* 0x000fe20000000037 */
[----:B------:R-:W-:-:S03]  /*4ba0*/  FMUL.FTZ R54, R54, UR13 ;  /* 0x0000000d36367c20 */ /* 0x000fc60008410000 */
[----:B------:R-:W-:Y:S01]  /*4bb0*/  FSETP.GTU.FTZ.AND P4, PT, R52, UR10, PT ;  /* 0x0000000a34007c0b */ /* 0x000fe2000bf9c000 */
[----:B------:R-:W-:Y:S01]  /*4bc0*/  FMUL.FTZ R54, R54, UR12 ;  /* 0x0000000c36367c20 */ /* 0x000fe20008410000 */
[----:B------:R-:W-:Y:S01]  /*4bd0*/  @P0 PRMT R52, R44, 0x7632, R52 ;  /* 0x000076322c340816 */ /* 0x000fe20000000034 */
[----:B------:R-:W-:Y:S01]  /*4be0*/  IMAD.U32 R55, R55, 0x10000, RZ ;  /* 0x0001000037377824 */ /* 0x000fe200078e00ff */
[----:B------:R-:W-:Y:S02]  /*4bf0*/  SEL R80, RZ, 0x1, P4 ;  /* 0x00000001ff507807 */ /* 0x000fe40002000000 */
[----:B------:R-:W-:Y:S02]  /*4c00*/  FSEL R54, R54, RZ, !P4 ;  /* 0x000000ff36367208 */ /* 0x000fe40006000000 */
[----:B--2---:R-:W-:-:S03]  /*4c10*/  @P0 SHF.L.U32 R59, R52, 0x10, RZ ;  /* 0x00000010343b0819 */ /* 0x004fc600000006ff */
[----:B------:R-:W-:-:S04]  /*4c20*/  FMUL.FTZ R100, R54, R55 ;  /* 0x0000003736647220 */ /* 0x000fc80000410000 */
[----:B------:R-:W-:-:S07]  /*4c30*/  @P0 FADD.FTZ R100, R100, R59 ;  /* 0x0000003b64640221 */ /* 0x000fce0000010000 */
.L_x_2315:
[----:B------:R-:W-:Y:S05]  /*4c40*/  BSYNC B1 ;  /* 0x0000000000017941 */ /* 0x000fea0003800000 */
.L_x_2313:
        /* <DEDUP_REMOVED lines=8> */
.L_x_2324:
        /* <DEDUP_REMOVED lines=12> */
.L_x_2327:
[----:B------:R-:W-:-:S07]  /*4d90*/  IMAD.MOV.U32 R81, RZ, RZ, R14 ;  /* 0x000000ffff517224 */ /* 0x000fce00078e000e */
.L_x_2328:
[----:B------:R-:W-:Y:S05]  /*4da0*/  BSYNC B2 ;  /* 0x0000000000027941 */ /* 0x000fea0003800000 */
.L_x_2326:
        /* <DEDUP_REMOVED lines=16> */
.L_x_2332:
[----:B------:R-:W-:Y:S05]  /*4eb0*/  BSYNC B3 ;  /* 0x0000000000037941 */ /* 0x000fea0003800000 */
.L_x_2331:
        /* <DEDUP_REMOVED lines=43> */
.L_x_2330:
[----:B------:R-:W-:Y:S05]  /*5170*/  BSYNC B2 ;  /* 0x0000000000027941 */ /* 0x000fea0003800000 */
.L_x_2329:
        /* <DEDUP_REMOVED lines=13> */
.L_x_2325:
[----:B------:R-:W-:Y:S05]  /*5250*/  BSYNC B1 ;  /* 0x0000000000017941 */ /* 0x000fea0003800000 */
.L_x_2323:
        /* <DEDUP_REMOVED lines=9> */
.L_x_2334:
        /* <DEDUP_REMOVED lines=12> */
.L_x_2337:
[----:B------:R-:W-:-:S07]  /*53b0*/  IMAD.MOV.U32 R82, RZ, RZ, R14 ;  /* 0x000000ffff527224 */ /* 0x000fce00078e000e */
.L_x_2338:
[----:B------:R-:W-:Y:S05]  /*53c0*/  BSYNC B2 ;  /* 0x0000000000027941 */ /* 0x000fea0003800000 */
.L_x_2336:
        /* <DEDUP_REMOVED lines=16> */
.L_x_2342:
[----:B------:R-:W-:Y:S05]  /*54d0*/  BSYNC B3 ;  /* 0x0000000000037941 */ /* 0x000fea0003800000 */
.L_x_2341:
        /* <DEDUP_REMOVED lines=43> */
.L_x_2340:
[----:B------:R-:W-:Y:S05]  /*5790*/  BSYNC B2 ;  /* 0x0000000000027941 */ /* 0x000fea0003800000 */
.L_x_2339:
        /* <DEDUP_REMOVED lines=16> */
.L_x_2335:
[----:B------:R-:W-:Y:S05]  /*58a0*/  BSYNC B1 ;  /* 0x0000000000017941 */ /* 0x000fea0003800000 */
.L_x_2333:
        /* <DEDUP_REMOVED lines=8> */
.L_x_2344:
        /* <DEDUP_REMOVED lines=12> */
.L_x_2347:
[----:B------:R-:W-:-:S07]  /*59f0*/  IMAD.MOV.U32 R83, RZ, RZ, R14 ;  /* 0x000000ffff537224 */ /* 0x000fce00078e000e */
.L_x_2348:
[----:B------:R-:W-:Y:S05]  /*5a00*/  BSYNC B2 ;  /* 0x0000000000027941 */ /* 0x000fea0003800000 */
.L_x_2346:
        /* <DEDUP_REMOVED lines=16> */
.L_x_2352:
[----:B------:R-:W-:Y:S05]  /*5b10*/  BSYNC B3 ;  /* 0x0000000000037941 */ /* 0x000fea0003800000 */
.L_x_2351:
        /* <DEDUP_REMOVED lines=43> */
.L_x_2350:
[----:B------:R-:W-:Y:S05]  /*5dd0*/  BSYNC B2 ;  /* 0x0000000000027941 */ /* 0x000fea0003800000 */
.L_x_2349:
        /* <DEDUP_REMOVED lines=13> */
.L_x_2345:
[----:B------:R-:W-:Y:S05]  /*5eb0*/  BSYNC B1 ;  /* 0x0000000000017941 */ /* 0x000fea0003800000 */
.L_x_2343:
[----:B------:R-:W-:Y:S04]  /*5ec0*/  BSSY B1, `(.L_x_2353) ;  /* 0x0000064000017945 */ /* 0x000fe80003800000 */
[----:B------:R-:W-:Y:S05]  /*5ed0*/  @P3 BRA `(.L_x_2354) ;  /* 0x00000000001c3947 */ /* 0x000fea0003800000 */
[----:B--2---:R-:W-:Y:S01]  /*5ee0*/  IMAD.MOV.U32 R96, RZ, RZ, RZ ;  /* 0x000000ffff607224 */ /* 0x004fe200078e00ff */
[----:B------:R-:W-:Y:S01]  /*5ef0*/  MOV R53, R52 ;  /* 0x0000003400357202 */ /* 0x000fe20000000f00 */
[----:B------:R-:W-:Y:S06]  /*5f00*/  @!P0 BRA `(.L_x_2355) ;  /* 0x00000004007c8947 */ /* 0x000fec0003800000 */
[----:B-----5:R-:W-:Y:S01]  /*5f10*/  PRMT R96, R46, 0x7632, R96 ;  /* 0x000076322e607816 */ /* 0x020fe20000000060 */
[----:B------:R-:W-:-:S03]  /*5f20*/  IMAD.MOV.U32 R53, RZ, RZ, R52 ;  /* 0x000000ffff357224 */ /* 0x000fc600078e0034 */
[----:B------:R-:W-:Y:S01]  /*5f30*/  SHF.L.U32 R96, R96, 0x10, RZ ;  /* 0x0000001060607819 */ /* 0x000fe200000006ff */
[----:B------:R-:W-:Y:S06]  /*5f40*/  BRA `(.L_x_2355) ;  /* 0x00000004006c7947 */ /* 0x000fec0003800000 */
.L_x_2354:
        /* <DEDUP_REMOVED lines=12> */
.L_x_2357:
[----:B------:R-:W-:-:S07]  /*6010*/  IMAD.MOV.U32 R84, RZ, RZ, R14 ;  /* 0x000000ffff547224 */ /* 0x000fce00078e000e */
.L_x_2358:
[----:B------:R-:W-:Y:S05]  /*6020*/  BSYNC B2 ;  /* 0x0000000000027941 */ /* 0x000fea0003800000 */
.L_x_2356:
        /* <DEDUP_REMOVED lines=16> */
.L_x_2362:
[----:B------:R-:W-:Y:S05]  /*6130*/  BSYNC B3 ;  /* 0x0000000000037941 */ /* 0x000fea0003800000 */
.L_x_2361:
        /* <DEDUP_REMOVED lines=43> */
.L_x_2360:
[----:B------:R-:W-:Y:S05]  /*63f0*/  BSYNC B2 ;  /* 0x0000000000027941 */ /* 0x000fea0003800000 */
.L_x_2359:
        /* <DEDUP_REMOVED lines=16> */
.L_x_2355:
[----:B------:R-:W-:Y:S05]  /*6500*/  BSYNC B1 ;  /* 0x0000000000017941 */ /* 0x000fea0003800000 */
.L_x_2353:
        /* <DEDUP_REMOVED lines=8> */
.L_x_2364:
        /* <DEDUP_REMOVED lines=12> */
.L_x_2367:
[----:B------:R-:W-:-:S07]  /*6650*/  IMAD.MOV.U32 R85, RZ, RZ, R14 ;  /* 0x000000ffff557224 */ /* 0x000fce00078e000e */
.L_x_2368:
[----:B------:R-:W-:Y:S05]  /*6660*/  BSYNC B2 ;  /* 0x0000000000027941 */ /* 0x000fea0003800000 */
.L_x_2366:
        /* <DEDUP_REMOVED lines=16> */
.L_x_2372:
[----:B------:R-:W-:Y:S05]  /*6770*/  BSYNC B3 ;  /* 0x0000000000037941 */ /* 0x000fea0003800000 */
.L_x_2371:
        /* <DEDUP_REMOVED lines=43> */
.L_x_2370:
[----:B------:R-:W-:Y:S05]  /*6a30*/  BSYNC B2 ;  /* 0x0000000000027941 */ /* 0x000fea0003800000 */
.L_x_2369:
[----:B------:R-:W-:Y:S01]  /*6a40*/  I2FP.F32.U32 R53, R85 ;  /* 0x0000005500357245 */ /* 0x000fe20000201000 */
[----:B------:R-:W-:Y:S01]  /*6a50*/  IMAD.MOV.U32 R54, RZ, RZ, 0x2f800000 ;  /* 0x2f800000ff367424 */ /* 0x000fe200078e00ff */
[----:B-----5:R-:W-:Y:S02]  /*6a60*/  SHF.L.U32 R55, R51, 0x10, RZ ;  /* 0x0000001033377819 */ /* 0x020fe400000006ff */
[----:B------:R-:W-:Y:S01]  /*6a70*/  @P0 SHF.L.U32 R58, R47, 0x10, RZ ;  /* 0x000000102f3a0819 */ /* 0x000fe200000006ff */
        /* <DEDUP_REMOVED lines=9> */
.L_x_2365:
[----:B------:R-:W-:Y:S05]  /*6b10*/  BSYNC B1 ;  /* 0x0000000000017941 */ /* 0x000fea0003800000 */
.L_x_2363:
        /* <DEDUP_REMOVED lines=9> */
.L_x_2374:
        /* <DEDUP_REMOVED lines=12> */
.L_x_2377:
[----:B------:R-:W-:-:S07]  /*6c70*/  IMAD.MOV.U32 R86, RZ, RZ, R14 ;  /* 0x000000ffff567224 */ /* 0x000fce00078e000e */
.L_x_2378:
[----:B------:R-:W-:Y:S05]  /*6c80*/  BSYNC B2 ;  /* 0x0000000000027941 */ /* 0x000fea0003800000 */
.L_x_2376:
        /* <DEDUP_REMOVED lines=16> */
.L_x_2382:
[----:B------:R-:W-:Y:S05]  /*6d90*/  BSYNC B3 ;  /* 0x0000000000037941 */ /* 0x000fea0003800000 */
.L_x_2381:
        /* <DEDUP_REMOVED lines=43> */
.L_x_2380:
[----:B------:R-:W-:Y:S05]  /*7050*/  BSYNC B2 ;  /* 0x0000000000027941 */ /* 0x000fea0003800000 */
.L_x_2379:
[----:B-----5:R-:W-:Y:S01]  /*7060*/  PRMT R53, R51, 0x7632, R53 ;  /* 0x0000763233357816 */ /* 0x020fe20000000035 */
[----:B------:R-:W-:Y:S01]  /*7070*/  IMAD.MOV.U32 R55, RZ, RZ, 0x2f800000 ;  /* 0x2f800000ff377424 */ /* 0x000fe200078e00ff */
[----:B------:R-:W-:Y:S02]  /*7080*/  I2FP.F32.U32 R52, R86 ;  /* 0x0000005600347245 */ /* 0x000fe40000201000 */
[----:B------:R-:W-:Y:S02]  /*7090*/  SHF.L.U32 R53, R53, 0x10, RZ ;  /* 0x0000001035357819 */ /* 0x000fe400000006ff */
[----:B------:R-:W-:Y:S01]  /*70a0*/  PRMT R54, R27, 0x7632, R54 ;  /* 0x000076321b367816 */ /* 0x000fe20000000036 */
[----:B------:R-:W-:Y:S02]  /*70b0*/  FFMA.FTZ R52, R52, R55, 1.1641532182693481445e-10 ;  /* 0x2f00000034347423 */ /* 0x000fe40000010037 */
[----:B------:R-:W-:Y:S02]  /*70c0*/  FMUL.FTZ R53, R53, UR13 ;  /* 0x0000000d35357c20 */ /* 0x000fe40008410000 */
[----:B------:R-:W-:Y:S01]  /*70d0*/  IMAD.U32 R54, R54, 0x10000, RZ ;  /* 0x0001000036367824 */ /* 0x000fe200078e00ff */
[----:B------:R-:W-:Y:S01]  /*70e0*/  FSETP.GTU.FTZ.AND P4, PT, R52, UR10, PT ;  /* 0x0000000a34007c0b */ /* 0x000fe2000bf9c000 */
[----:B------:R-:W-:Y:S01]  /*70f0*/  FMUL.FTZ R53, R53, UR12 ;  /* 0x0000000c35357c20 */ /* 0x000fe20008410000 */
[----:B------:R-:W-:-:S02]  /*7100*/  @P0 PRMT R52, R47, 0x7632, R52 ;  /* 0x000076322f340816 */ /* 0x000fc40000000034 */
[----:B------:R-:W-:Y:S02]  /*7110*/  SEL R86, RZ, 0x1, P4 ;  /* 0x00000001ff567807 */ /* 0x000fe40002000000 */
[----:B------:R-:W-:Y:S02]  /*7120*/  FSEL R53, R53, RZ, !P4 ;  /* 0x000000ff35357208 */ /* 0x000fe40006000000 */
[----:B------:R-:W-:-:S03]  /*7130*/  @P0 SHF.L.U32 R55, R52, 0x10, RZ ;  /* 0x0000001034370819 */ /* 0x000fc600000006ff */
[----:B------:R-:W-:-:S04]  /*7140*/  FMUL.FTZ R94, R53, R54 ;  /* 0x00000036355e7220 */ /* 0x000fc80000410000 */
[----:B------:R-:W-:-:S07]  /*7150*/  @P0 FADD.FTZ R94, R94, R55 ;  /* 0x000000375e5e0221 */ /* 0x000fce0000010000 */
.L_x_2375:
[----:B------:R-:W-:Y:S05]  /*7160*/  BSYNC B1 ;  /* 0x0000000000017941 */ /* 0x000fea0003800000 */
.L_x_2373:
        /* <DEDUP_REMOVED lines=34> */
.L_x_2384:
[----:B------:R-:W-:Y:S05]  /*7390*/  BSYNC B1 ;  /* 0x0000000000017941 */ /* 0x000fea0003800000 */
.L_x_2383:
[----:B-----5:R1:W5:Y:S04]  /*73a0*/  @P2 LDG.E.128 R48, desc[UR4][R104.64] ;  /* 0x0000000468302981 */ /* 0x020368000c1e1d00 */
[----:B------:R1:W5:Y:S01]  /*73b0*/  @P0 LDG.E.128 R44, desc[UR4][R58.64] ;  /* 0x000000043a2c0981 */ /* 0x000362000c1e1d00 */
[----:B------:R-:W-:Y:S04]  /*73c0*/  BSSY B1, `(.L_x_2385) ;  /* 0x0000060000017945 */ /* 0x000fe80003800000 */
[----:B------:R-:W-:Y:S05]  /*73d0*/  @P3 BRA `(.L_x_2386) ;  /* 0x0000000000183947 */ /* 0x000fea0003800000 */
[----:B------:R-:W-:Y:S01]  /*73e0*/  MOV R102, RZ ;  /* 0x000000ff00667202 */ /* 0x000fe20000000f00 */
[----:B0-----:R-:W-:Y:S01]  /*73f0*/  IMAD.MOV.U32 R52, RZ, RZ, R110 ;  /* 0x000000ffff347224 */ /* 0x001fe200078e006e */
[----:B------:R-:W-:Y:S06]  /*7400*/  @!P0 BRA `(.L_x_2387) ;  /* 0x00000004006c8947 */ /* 0x000fec0003800000 */
[----:B------:R-:W-:Y:S01]  /*7410*/  MOV R52, R110 ;  /* 0x0000006e00347202 */ /* 0x000fe20000000f00 */
[----:B-----5:R-:W-:Y:S01]  /*7420*/  IMAD.U32 R102, R44, 0x10000, RZ ;  /* 0x000100002c667824 */ /* 0x020fe200078e00ff */
[----:B------:R-:W-:Y:S06]  /*7430*/  BRA `(.L_x_2387) ;  /* 0x0000000400607947 */ /* 0x000fec0003800000 */
.L_x_2386:
        /* <DEDUP_REMOVED lines=12> */
.L_x_2389:
[----:B------:R-:W-:-:S07]  /*7500*/  MOV R79, R14 ;  /* 0x0000000e004f7202 */ /* 0x000fce0000000f00 */
.L_x_2390:
[----:B------:R-:W-:Y:S05]  /*7510*/  BSYNC B2 ;  /* 0x0000000000027941 */ /* 0x000fea0003800000 */
.L_x_2388:
        /* <DEDUP_REMOVED lines=16> */
.L_x_2394:
[----:B------:R-:W-:Y:S05]  /*7620*/  BSYNC B3 ;  /* 0x0000000000037941 */ /* 0x000fea0003800000 */
.L_x_2393:
[----:B------:R-:W-:Y:S01]  /*7630*/  IMAD.HI.U32 R14, R17, -0x326172a9, RZ ;  /* 0xcd9e8d57110e7827 */ /* 0x000fe200078e00ff */
[----:B------:R-:W-:-:S03]  /*7640*/  LOP3.LUT R18, R18, UR7, R13, 0x96, !PT ;  /* 0x0000000712127c12 */ /* 0x000fc6000f8e960d */
[----:B------:R-:W-:Y:S01]  /*7650*/  IMAD R53, R17, -0x326172a9, RZ ;  /* 0xcd9e8d5711357824 */ /* 0x000fe200078e02ff */
[----:B------:R-:W-:Y:S01]  /*7660*/  LOP3.LUT R14, R14, UR6, R15, 0x96, !PT ;  /* 0x000000060e0e7c12 */ /* 0x000fe2000f8e960f */
[----:B------:R-:W-:-:S04]  /*7670*/  IMAD.WIDE.U32 R18, R18, -0x326172a9, RZ ;  /* 0xcd9e8d5712127825 */ /* 0x000fc800078e00ff */
[----:B-1----:R-:W-:Y:S01]  /*7680*/  IMAD R59, R16, -0x2daee0ad, RZ ;  /* 0xd2511f53103b7824 */ /* 0x002fe200078e02ff */
        /* <DEDUP_REMOVED lines=37> */
.L_x_2392:
[----:B------:R-:W-:Y:S05]  /*78e0*/  BSYNC B2 ;  /* 0x0000000000027941 */ /* 0x000fea0003800000 */
.L_x_2391:
[----:B------:R-:W-:Y:S01]  /*78f0*/  HFMA2.MMA R54, -RZ, RZ, 0.1171875, 0 ;  /* 0x2f800000ff367435 */ /* 0x000fe200000001ff */
[----:B------:R-:W-:Y:S01]  /*7900*/  I2FP.F32.U32 R53, R79 ;  /* 0x0000004f00357245 */ /* 0x000fe20000201000 */
[----:B-----5:R-:W-:-:S04]  /*7910*/  IMAD.U32 R55, R48, 0x10000, RZ ;  /* 0x0001000030377824 */ /* 0x020fc800078e00ff */
[----:B------:R-:W-:-:S04]  /*7920*/  FMUL.FTZ R55, R55, UR13 ;  /* 0x0000000d37377c20 */ /* 0x000fc80008410000 */
[----:B------:R-:W-:Y:S01]  /*7930*/  FFMA.FTZ R53, R53, R54, 1.1641532182693481445e-10 ;  /* 0x2f00000035357423 */ /* 0x000fe20000010036 */
[----:B------:R-:W-:-:S04]  /*7940*/  FMUL.FTZ R55, R55, UR12 ;  /* 0x0000000c37377c20 */ /* 0x000fc80008410000 */
[----:B------:R-:W-:Y:S02]  /*7950*/  FSETP.GTU.FTZ.AND P4, PT, R53, UR10, PT ;  /* 0x0000000a35007c0b */ /* 0x000fe4000bf9c000 */
[----:B------:R-:W-:Y:S02]  /*7960*/  SHF.L.U32 R53, R20, 0x10, RZ ;  /* 0x0000001014357819 */ /* 0x000fe400000006ff */
[----:B------:R-:W-:Y:S01]  /*7970*/  FSEL R102, R55, RZ, !P4 ;  /* 0x000000ff37667208 */ /* 0x000fe20006000000 */
[----:B------:R-:W-:Y:S01]  /*7980*/  @P0 IMAD.U32 R55, R44, 0x10000, RZ ;  /* 0x000100002c370824 */ /* 0x000fe200078e00ff */
[----:B------:R-:W-:-:S03]  /*7990*/  SEL R79, RZ, 0x1, P4 ;  /* 0x00000001ff4f7807 */ /* 0x000fc60002000000 */
[----:B------:R-:W-:-:S04]  /*79a0*/  FMUL.FTZ R102, R102, R53 ;  /* 0x0000003566667220 */ /* 0x000fc80000410000 */
[----:B------:R-:W-:-:S07]  /*79b0*/  @P0 FADD.FTZ R102, R55, R102 ;  /* 0x0000006637660221 */ /* 0x000fce0000010000 */
.L_x_2387:
[----:B------:R-:W-:Y:S05]  /*79c0*/  BSYNC B1 ;  /* 0x0000000000017941 */ /* 0x000fea0003800000 */
.L_x_2385:
[----:B------:R-:W-:Y:S04]  /*79d0*/  BSSY B1, `(.L_x_2395) ;  /* 0x0000064000017945 */ /* 0x000fe80003800000 */
[----:B------:R-:W-:Y:S05]  /*79e0*/  @P3 BRA `(.L_x_2396) ;  /* 0x00000000001c3947 */ /* 0x000fea0003800000 */
[----:B-1----:R-:W-:Y:S01]  /*79f0*/  MOV R105, RZ ;  /* 0x000000ff00697202 */ /* 0x002fe20000000f00 */
[----:B------:R-:W-:Y:S01]  /*7a00*/  IMAD.MOV.U32 R53, RZ, RZ, R52 ;  /* 0x000000ffff357224 */ /* 0x000fe200078e0034 */
[----:B------:R-:W-:Y:S06]  /*7a10*/  @!P0 BRA `(.L_x_2397) ;  /* 0x00000004007c8947 */ /* 0x000fec0003800000 */
[----:B-----5:R-:W-:Y:S02]  /*7a20*/  PRMT R105, R44, 0x7632, R105 ;  /* 0x000076322c697816 */ /* 0x020fe40000000069 */
[----:B------:R-:W-:-:S03]  /*7a30*/  MOV R53, R52 ;  /* 0x0000003400357202 */ /* 0x000fc60000000f00 */
[----:B------:R-:W-:Y:S01]  /*7a40*/  IMAD.U32 R105, R105, 0x10000, RZ ;  /* 0x0001000069697824 */ /* 0x000fe200078e00ff */
[----:B------:R-:W-:Y:S06]  /*7a50*/  BRA `(.L_x_2397) ;  /* 0x00000004006c7947 */ /* 0x000fec0003800000 */
.L_x_2396:
        /* <DEDUP_REMOVED lines=12> */
.L_x_2399:
[----:B------:R-:W-:-:S07]  /*7b20*/  MOV R80, R14 ;  /* 0x0000000e00507202 */ /* 0x000fce0000000f00 */
.L_x_2400:
[----:B------:R-:W-:Y:S05]  /*7b30*/  BSYNC B2 ;  /* 0x0000000000027941 */ /* 0x000fea0003800000 */
.L_x_2398:
        /* <DEDUP_REMOVED lines=16> */
.L_x_2404:
[----:B------:R-:W-:Y:S05]  /*7c40*/  BSYNC B3 ;  /* 0x0000000000037941 */ /* 0x000fea0003800000 */
.L_x_2403:
        /* <DEDUP_REMOVED lines=43> */
.L_x_2402:
[----:B------:R-:W-:Y:S05]  /*7f00*/  BSYNC B2 ;  /* 0x0000000000027941 */ /* 0x000fea0003800000 */
.L_x_2401:
        /* <DEDUP_REMOVED lines=14> */
[----:B-1----:R-:W-:-:S04]  /*7ff0*/  FMUL.FTZ R105, R54, R55 ;  /* 0x0000003736697220 */ /* 0x002fc80000410000 */
[----:B------:R-:W-:-:S07]  /*8000*/  @P0 FADD.FTZ R105, R105, R52 ;  /* 0x0000003469690221 */ /* 0x000fce0000010000 */
.L_x_2397:
[----:B------:R-:W-:Y:S05]  /*8010*/  BSYNC B1 ;  /* 0x0000000000017941 */ /* 0x000fea0003800000 */
.L_x_2395:
        /* <DEDUP_REMOVED lines=8> */
.L_x_2406:
        /* <DEDUP_REMOVED lines=12> */
.L_x_2409:
[----:B------:R-:W-:-:S07]  /*8160*/  MOV R81, R14 ;  /* 0x0000000e00517202 */ /* 0x000fce0000000f00 */
.L_x_2410:
[----:B------:R-:W-:Y:S05]  /*8170*/  BSYNC B2 ;  /* 0x0000000000027941 */ /* 0x000fea0003800000 */
.L_x_2408:
        /* <DEDUP_REMOVED lines=16> */
.L_x_2414:
[----:B------:R-:W-:Y:S05]  /*8280*/  BSYNC B3 ;  /* 0x0000000000037941 */ /* 0x000fea0003800000 */
.L_x_2413:
        /* <DEDUP_REMOVED lines=43> */
.L_x_2412:
[----:B------:R-:W-:Y:S05]  /*8540*/  BSYNC B2 ;  /* 0x0000000000027941 */ /* 0x000fea0003800000 */
.L_x_2411:
        /* <DEDUP_REMOVED lines=13> */
.L_x_2407:
[----:B------:R-:W-:Y:S05]  /*8620*/  BSYNC B1 ;  /* 0x0000000000017941 */ /* 0x000fea0003800000 */
.L_x_2405:
        /* <DEDUP_REMOVED lines=9> */
.L_x_2416:
        /* <DEDUP_REMOVED lines=12> */
.L_x_2419:
[----:B------:R-:W-:-:S07]  /*8780*/  MOV R82, R14 ;  /* 0x0000000e00527202 */ /* 0x000fce0000000f00 */
.L_x_2420:
[----:B------:R-:W-:Y:S05]  /*8790*/  BSYNC B2 ;  /* 0x0000000000027941 */ /* 0x000fea0003800000 */
.L_x_2418:
        /* <DEDUP_REMOVED lines=16> */
.L_x_2424:
[----:B------:R-:W-:Y:S05]  /*88a0*/  BSYNC B3 ;  /* 0x0000000000037941 */ /* 0x000fea0003800000 */
.L_x_2423:
        /* <DEDUP_REMOVED lines=43> */
.L_x_2422:
[----:B------:R-:W-:Y:S05]  /*8b60*/  BSYNC B2 ;  /* 0x0000000000027941 */ /* 0x000fea0003800000 */
.L_x_2421:
        /* <DEDUP_REMOVED lines=16> */
.L_x_2417:
[----:B------:R-:W-:Y:S05]  /*8c70*/  BSYNC B1 ;  /* 0x0000000000017941 */ /* 0x000fea0003800000 */
.L_x_2415:
        /* <DEDUP_REMOVED lines=8> */
.L_x_2426:
        /* <DEDUP_REMOVED lines=12> */
.L_x_2429:
[----:B------:R-:W-:-:S07]  /*8dc0*/  MOV R83, R14 ;  /* 0x0000000e00537202 */ /* 0x000fce0000000f00 */
.L_x_2430:
[----:B------:R-:W-:Y:S05]  /*8dd0*/  BSYNC B2 ;  /* 0x0000000000027941 */ /* 0x000fea0003800000 */
.L_x_2428:
        /* <DEDUP_REMOVED lines=16> */
.L_x_2434:
[----:B------:R-:W-:Y:S05]  /*8ee0*/  BSYNC B3 ;  /* 0x0000000000037941 */ /* 0x000fea0003800000 */
.L_x_2433:
        /* <DEDUP_REMOVED lines=43> */
.L_x_2432:
[----:B------:R-:W-:Y:S05]  /*91a0*/  BSYNC B2 ;  /* 0x0000000000027941 */ /* 0x000fea0003800000 */
.L_x_2431:
        /* <DEDUP_REMOVED lines=13> */
.L_x_2427:
[----:B------:R-:W-:Y:S05]  /*9280*/  BSYNC B1 ;  /* 0x0000000000017941 */ /* 0x000fea0003800000 */
.L_x_2425:
        /* <DEDUP_REMOVED lines=9> */
.L_x_2436:
        /* <DEDUP_REMOVED lines=12> */
.L_x_2439:
[----:B------:R-:W-:-:S07]  /*93e0*/  MOV R84, R14 ;  /* 0x0000000e00547202 */ /* 0x000fce0000000f00 */
.L_x_2440:
[----:B------:R-:W-:Y:S05]  /*93f0*/  BSYNC B2 ;  /* 0x0000000000027941 */ /* 0x000fea0003800000 */
.L_x_2438:
        /* <DEDUP_REMOVED lines=16> */
.L_x_2444:
[----:B------:R-:W-:Y:S05]  /*9500*/  BSYNC B3 ;  /* 0x0000000000037941 */ /* 0x000fea0003800000 */
.L_x_2443:
        /* <DEDUP_REMOVED lines=43> */
.L_x_2442:
[----:B------:R-:W-:Y:S05]  /*97c0*/  BSYNC B2 ;  /* 0x0000000000027941 */ /* 0x000fea0003800000 */
.L_x_2441:
        /* <DEDUP_REMOVED lines=16> */
.L_x_2437:
[----:B------:R-:W-:Y:S05]  /*98d0*/  BSYNC B1 ;  /* 0x0000000000017941 */ /* 0x000fea0003800000 */
.L_x_2435:
        /* <DEDUP_REMOVED lines=8> */
.L_x_2446:
        /* <DEDUP_REMOVED lines=12> */
.L_x_2449:
[----:B------:R-:W-:-:S07]  /*9a20*/  MOV R85, R14 ;  /* 0x0000000e00557202 */ /* 0x000fce0000000f00 */
.L_x_2450:
[----:B------:R-:W-:Y:S05]  /*9a30*/  BSYNC B2 ;  /* 0x0000000000027941 */ /* 0x000fea0003800000 */
.L_x_2448:
        /* <DEDUP_REMOVED lines=16> */
.L_x_2454:
[----:B------:R-:W-:Y:S05]  /*9b40*/  BSYNC B3 ;  /* 0x0000000000037941 */ /* 0x000fea0003800000 */
.L_x_2453:
        /* <DEDUP_REMOVED lines=43> */
.L_x_2452:
[----:B------:R-:W-:Y:S05]  /*9e00*/  BSYNC B2 ;  /* 0x0000000000027941 */ /* 0x000fea0003800000 */
.L_x_2451:
        /* <DEDUP_REMOVED lines=13> */
.L_x_2447:
[----:B------:R-:W-:Y:S05]  /*9ee0*/  BSYNC B1 ;  /* 0x0000000000017941 */ /* 0x000fea0003800000 */
.L_x_2445:
        /* <DEDUP_REMOVED lines=9> */
.L_x_2456:
        /* <DEDUP_REMOVED lines=12> */
.L_x_2459:
[----:B------:R-:W-:-:S07]  /*a040*/  MOV R86, R14 ;  /* 0x0000000e00567202 */ /* 0x000fce0000000f00 */
.L_x_2460:
[----:B------:R-:W-:Y:S05]  /*a050*/  BSYNC B2 ;  /* 0x0000000000027941 */ /* 0x000fea0003800000 */
.L_x_2458:
        /* <DEDUP_REMOVED lines=16> */
.L_x_2464:
[----:B------:R-:W-:Y:S05]  /*a160*/  BSYNC B3 ;  /* 0x0000000000037941 */ /* 0x000fea0003800000 */
.L_x_2463:
        /* <DEDUP_REMOVED lines=43> */
.L_x_2462:
[----:B------:R-:W-:Y:S05]  /*a420*/  BSYNC B2 ;  /* 0x0000000000027941 */ /* 0x000fea0003800000 */
.L_x_2461:
        /* <DEDUP_REMOVED lines=16> */
.L_x_2457:
[----:B------:R-:W-:Y:S05]  /*a530*/  BSYNC B1 ;  /* 0x0000000000017941 */ /* 0x000fea0003800000 */
.L_x_2455:
[----:B------:R-:W-:Y:S01]  /*a540*/  FADD.FTZ R53, RZ, R91 ;  /* 0x0000005bff357221 */ /* 0x000fe20000010000 */
[----:B------:R-:W-:Y:S01]  /*a550*/  IMAD.WIDE.U32 R56, R115, 0x10, R56 ;  /* 0x0000001073387825 */ /* 0x000fe200078e0038 */
[----:B------:R-:W-:Y:S01]  /*a560*/  F2FP.BF16.F32.PACK_AB R55, R111, R108 ;  /* 0x0000006c6f37723e */ /* 0x000fe200000010ff */
[----:B------:R-:W-:Y:S02]  /*a570*/  BSSY B1, `(.L_x_2465) ;  /* 0x0000031000017945 */ /* 0x000fe40003800000 */
        /* <DEDUP_REMOVED lines=48> */
.L_x_2466:
[----:B------:R-:W-:Y:S05]  /*a880*/  BSYNC B1 ;  /* 0x0000000000017941 */ /* 0x000fea0003800000 */
.L_x_2465:
        /* <DEDUP_REMOVED lines=72> */
.L_x_2482:
[----:B------:R-:W2:Y:S01]  /*ad10*/  @!P0 LDC.64 R52, c[0x0][0x250] ;  /* 0x00009400ff348b82 */ /* 0x000ea20000000a00 */
[----:B------:R-:W-:Y:S01]  /*ad20*/  FMUL.FTZ R110, R59, R59 ;  /* 0x0000003b3b6e7220 */ /* 0x000fe20000410000 */
[----:B-1----:R-:W-:Y:S01]  /*ad30*/  FADD.FTZ R113, R58, R57 ;  /* 0x000000393a717221 */ /* 0x002fe20000010000 */
[----:B------:R-:W-:Y:S03]  /*ad40*/  BSSY B1, `(.L_x_2468) ;  /* 0x0000095000017945 */ /* 0x000fe60003800000 */
[----:B------:R-:W-:Y:S01]  /*ad50*/  FSEL R57, R110, RZ, P1 ;  /* 0x000000ff6e397208 */ /* 0x000fe20000800000 */
        /* <DEDUP_REMOVED lines=13> */
[----:B------:R-:W-:Y:S01]  /*ae30*/  VIADD R54, R93, 0xffffffff ;  /* 0xffffffff5d367836 */ /* 0x000fe20000000000 */
[C---:B------:R-:W-:Y:S02]  /*ae40*/  PRMT R52, R43.reuse, 0x7632, R52 ;  /* 0x000076322b347816 */ /* 0x040fe40000000034 */
[----:B------:R-:W-:Y:S01]  /*ae50*/  SHF.L.U32 R124, R43, 0x10, RZ ;  /* 0x000000102b7c7819 */ /* 0x000fe200000006ff */
[C---:B------:R-:W-:Y:S01]  /*ae60*/  FADD.FTZ R60, -R53.reuse, R60 ;  /* 0x0000003c353c7221 */ /* 0x040fe20000010100 */
[C---:B------:R-:W-:Y:S01]  /*ae70*/  FADD.FTZ R118, -R53.reuse, R96 ;  /* 0x0000006035767221 */ /* 0x040fe20000010100 */
[----:B------:R-:W-:Y:S02]  /*ae80*/  IMAD R95, R54, R95, RZ ;  /* 0x0000005f365f7224 */ /* 0x000fe400078e02ff */
        /* <DEDUP_REMOVED lines=22> */
[----:B------:R-:W-:-:S02]  /*aff0*/  IMAD.U32 R52, R52, 0x10000, RZ ;  /* 0x0001000034347824 */ /* 0x000fc400078e00ff */
        /* <DEDUP_REMOVED lines=24> */
[----:B------:R-:W-:Y:S01]  /*b180*/  SHF.L.U32 R62, R42, 0x10, RZ ;  /* 0x000000102a3e7819 */ /* 0x000fe200000006ff */
[----:B------:R-:W-:Y:S01]  /*b190*/  FFMA.FTZ R57, R60, R52, R9 ;  /* 0x000000343c397223 */ /* 0x000fe20000010009 */
[----:B------:R-:W-:Y:S01]  /*b1a0*/  PRMT R58, R42, 0x7632, R58 ;  /* 0x000076322a3a7816 */ /* 0x000fe2000000003a */
[----:B------:R-:W-:Y:S01]  /*b1b0*/  FFMA.FTZ R124, R92, R124, R73 ;  /* 0x0000007c5c7c7223 */ /* 0x000fe20000010049 */
[----:B------:R-:W-:Y:S01]  /*b1c0*/  PRMT R56, R41, 0x7632, R56 ;  /* 0x0000763229387816 */ /* 0x000fe20000000038 */
[----:B------:R-:W-:Y:S01]  /*b1d0*/  FFMA.FTZ R52, R99, R62, R74 ;  /* 0x0000003e63347223 */ /* 0x000fe2000001004a */
[----:B------:R-:W-:Y:S01]  /*b1e0*/  SHF.L.U32 R60, R41, 0x10, RZ ;  /* 0x00000010293c7819 */ /* 0x000fe200000006ff */
[----:B------:R-:W-:Y:S01]  /*b1f0*/  IMAD.U32 R90, R58, 0x10000, RZ ;  /* 0x000100003a5a7824 */ /* 0x000fe200078e00ff */
[----:B------:R-:W-:Y:S01]  /*b200*/  PRMT R58, R40, 0x7632, R58 ;  /* 0x00007632283a7816 */ /* 0x000fe2000000003a */
[----:B------:R-:W-:Y:S01]  /*b210*/  IMAD.U32 R99, R56, 0x10000, RZ ;  /* 0x0001000038637824 */ /* 0x000fe200078e00ff */
[----:B------:R-:W-:Y:S01]  /*b220*/  SHF.L.U32 R62, R39, 0x10, RZ ;  /* 0x00000010273e7819 */ /* 0x000fe200000006ff */
[----:B------:R-:W-:Y:S01]  /*b230*/  FFMA.FTZ R56, R54, R60, R75 ;  /* 0x0000003c36387223 */ /* 0x000fe2000001004b */
[----:B------:R-:W-:Y:S01]  /*b240*/  SHF.L.U32 R60, R40, 0x10, RZ ;  /* 0x00000010283c7819 */ /* 0x000fe200000006ff */
[----:B------:R-:W-:Y:S01]  /*b250*/  IMAD.U32 R103, R58, 0x10000, RZ ;  /* 0x000100003a677824 */ /* 0x000fe200078e00ff */
[----:B------:R-:W-:Y:S01]  /*b260*/  SHF.R.S32.HI R54, RZ, 0x1f, R95 ;  /* 0x0000001fff367819 */ /* 0x000fe2000001145f */
[----:B------:R-:W-:Y:S01]  /*b270*/  FFMA.FTZ R98, R98, R62, R69 ;  /* 0x0000003e62627223 */ /* 0x000fe20000010045 */
[----:B------:R-:W-:Y:S01]  /*b280*/  FFMA.FTZ R99, R88, R99, R11 ;  /* 0x0000006358637223 */ /* 0x000fe2000001000b */
[----:B------:R-:W-:Y:S01]  /*b290*/  FFMA.FTZ R58, R53, R60, R76 ;  /* 0x0000003c353a7223 */ /* 0x000fe2000001004c */
[----:B------:R-:W-:Y:S01]  /*b2a0*/  PRMT R60, R39, 0x7632, R60 ;  /* 0x00007632273c7816 */ /* 0x000fe2000000003c */
[----:B------:R-:W-:Y:S01]  /*b2b0*/  FFMA.FTZ R103, R55, R103, R12 ;  /* 0x0000006737677223 */ /* 0x000fe2000001000c */
[----:B------:R-:W-:Y:S01]  /*b2c0*/  PRMT R53, R37, 0x7632, R53 ;  /* 0x0000763225357816 */ /* 0x000fe20000000035 */
[----:B------:R-:W-:Y:S01]  /*b2d0*/  FFMA.FTZ R97, R97, R90, R10 ;  /* 0x0000005a61617223 */ /* 0x000fe2000001000a */
[----:B------:R-:W-:Y:S01]  /*b2e0*/  PRMT R55, R38, 0x7632, R55 ;  /* 0x0000763226377816 */ /* 0x000fe20000000037 */
[----:B------:R-:W-:Y:S01]  /*b2f0*/  IMAD.U32 R92, R35, 0x10000, RZ ;  /* 0x00010000235c7824 */ /* 0x000fe200078e00ff */
[----:B------:R-:W-:Y:S01]  /*b300*/  LEA.HI R54, R54, R95, RZ, 0x3 ;  /* 0x0000005f36367211 */ /* 0x000fe200078f18ff */
[----:B------:R-:W-:Y:S01]  /*b310*/  IMAD.U32 R95, R60, 0x10000, RZ ;  /* 0x000100003c5f7824 */ /* 0x000fe200078e00ff */
[----:B------:R-:W-:Y:S01]  /*b320*/  SHF.L.U32 R60, R38, 0x10, RZ ;  /* 0x00000010263c7819 */ /* 0x000fe200000006ff */
[----:B------:R-:W-:Y:S01]  /*b330*/  IMAD.U32 R53, R53, 0x10000, RZ ;  /* 0x0001000035357824 */ /* 0x000fe200078e00ff */
[----:B------:R-:W-:Y:S01]  /*b340*/  PRMT R90, R35, 0x7632, R90 ;  /* 0x00007632235a7816 */ /* 0x000fe2000000005a */
[----:B------:R-:W-:Y:S01]  /*b350*/  IMAD.U32 R62, R55, 0x10000, RZ ;  /* 0x00010000373e7824 */ /* 0x000fe200078e00ff */
[----:B------:R-:W-:Y:S01]  /*b360*/  SHF.L.U32 R55, R37, 0x10, RZ ;  /* 0x0000001025377819 */ /* 0x000fe200000006ff */
[----:B------:R-:W-:Y:S01]  /*b370*/  FFMA.FTZ R109, R120, R53, R7 ;  /* 0x00000035786d7223 */ /* 0x000fe20000010007 */
[----:B------:R-:W-:Y:S01]  /*b380*/  PRMT R53, R36, 0x7632, R53 ;  /* 0x0000763224357816 */ /* 0x000fe20000000035 */
[----:B------:R-:W-:Y:S01]  /*b390*/  FFMA.FTZ R105, R105, R60, R70 ;  /* 0x0000003c69697223 */ /* 0x000fe20000010046 */
[----:B------:R-:W-:Y:S01]  /*b3a0*/  FFMA.FTZ R60, R89, R62, R6 ;  /* 0x0000003e593c7223 */ /* 0x000fe20000010006 */
[----:B------:R-:W-:Y:S01]  /*b3b0*/  FFMA.FTZ R116, R116, R55, R71 ;  /* 0x0000003774747223 */ /* 0x000fe20000010047 */
[----:B------:R-:W0:Y:S01]  /*b3c0*/  LDC.64 R88, c[0x0][0x2b8] ;  /* 0x0000ae00ff587b82 */ /* 0x000e220000000a00 */
[----:B------:R-:W-:Y:S01]  /*b3d0*/  SHF.L.U32 R53, R53, 0x10, RZ ;  /* 0x0000001035357819 */ /* 0x000fe200000006ff */
[----:B------:R-:W-:Y:S01]  /*b3e0*/  IMAD.U32 R90, R90, 0x10000, RZ ;  /* 0x000100005a5a7824 */ /* 0x000fe200078e00ff */
[----:B------:R-:W-:Y:S01]  /*b3f0*/  PRMT R55, R34, 0x7632, R55 ;  /* 0x0000763222377816 */ /* 0x000fe20000000037 */
[----:B------:R-:W-:Y:S01]  /*b400*/  FFMA.FTZ R95, R112, R95, R5 ;  /* 0x0000005f705f7223 */ /* 0x000fe20000010005 */
[----:B------:R-:W-:Y:S01]  /*b410*/  SHF.L.U32 R62, R36, 0x10, RZ ;  /* 0x00000010243e7819 */ /* 0x000fe200000006ff */
[----:B------:R-:W-:Y:S01]  /*b420*/  FFMA.FTZ R61, R61, R53, R8 ;  /* 0x000000353d3d7223 */ /* 0x000fe20000010008 */
[----:B------:R-:W-:Y:S01]  /*b430*/  SHF.L.U32 R53, R34, 0x10, RZ ;  /* 0x0000001022357819 */ /* 0x000fe200000006ff */
[----:B------:R-:W-:Y:S01]  /*b440*/  IMAD.U32 R94, R55, 0x10000, RZ ;  /* 0x00010000375e7824 */ /* 0x000fe200078e00ff */
[----:B------:R-:W-:Y:S01]  /*b450*/  PRMT R55, R33, 0x7632, R55 ;  /* 0x0000763221377816 */ /* 0x000fe20000000037 */
[----:B------:R-:W-:Y:S01]  /*b460*/  FFMA.FTZ R62, R59, R62, R72 ;  /* 0x0000003e3b3e7223 */ /* 0x000fe20000010048 */
[----:B------:R-:W-:Y:S01]  /*b470*/  SHF.L.U32 R59, R33, 0x10, RZ ;  /* 0x00000010213b7819 */ /* 0x000fe200000006ff */
[----:B------:R-:W-:Y:S01]  /*b480*/  FFMA.FTZ R101, R101, R53, R66 ;  /* 0x0000003565657223 */ /* 0x000fe20000010042 */
[----:B------:R-:W-:Y:S01]  /*b490*/  PRMT R53, R32, 0x7632, R53 ;  /* 0x0000763220357816 */ /* 0x000fe20000000035 */
[----:B------:R-:W-:Y:S01]  /*b4a0*/  FFMA.FTZ R94, R93, R94, R2 ;  /* 0x0000005e5d5e7223 */ /* 0x000fe20000010002 */
[----:B------:R-:W-:Y:S01]  /*b4b0*/  LEA.HI.SX32 R93, R54, R77, 0x1d ;  /* 0x0000004d365d7211 */ /* 0x000fe200078feaff */
[----:B------:R-:W-:-:S02]  /*b4c0*/  IMAD.U32 R55, R55, 0x10000, RZ ;  /* 0x0001000037377824 */ /* 0x000fc400078e00ff */
[----:B------:R-:W-:Y:S01]  /*b4d0*/  FFMA.FTZ R104, R104, R59, R67 ;  /* 0x0000003b68687223 */ /* 0x000fe20000010043 */
[----:B------:R-:W-:Y:S01]  /*b4e0*/  SHF.L.U32 R54, R32, 0x10, RZ ;  /* 0x0000001020367819 */ /* 0x000fe200000006ff */
[----:B------:R-:W-:Y:S01]  /*b4f0*/  IMAD.U32 R59, R53, 0x10000, RZ ;  /* 0x00010000353b7824 */ /* 0x000fe200078e00ff */
[C---:B------:R-:W-:Y:S01]  /*b500*/  IADD3 R53, R93.reuse, 0x20, RZ ;  /* 0x000000205d357810 */ /* 0x040fe20007ffe0ff */
[----:B------:R-:W-:Y:S01]  /*b510*/  FFMA.FTZ R113, R96, R55, R3 ;  /* 0x0000003760717223 */ /* 0x000fe20000010003 */
[----:B------:R-:W-:Y:S02]  /*b520*/  VIADD R55, R93, 0x40 ;  /* 0x000000405d377836 */ /* 0x000fe40000000000 */
        /* <DEDUP_REMOVED lines=12> */
[----:B------:R-:W-:Y:S02]  /*b5f0*/  F2FP.BF16.F32.PACK_AB R58, R60, R105 ;  /* 0x000000693c3a723e */ /* 0x000fe400000010ff */
        /* <DEDUP_REMOVED lines=9> */
.L_x_2469:
[----:B------:R-:W-:Y:S05]  /*b690*/  BSYNC B1 ;  /* 0x0000000000017941 */ /* 0x000fea0003800000 */
.L_x_2468:
[----:B-1----:R-:W1:Y:S02]  /*b6a0*/  LDC.64 R52, c[0x0][0x210] ;  /* 0x00008400ff347b82 */ /* 0x002e640000000a00 */
[----:B-1----:R-:W-:-:S04]  /*b6b0*/  LEA R78, R52, R78, 0x2 ;  /* 0x0000004e344e7211 */ /* 0x002fc800078e10ff */
[----:B------:R-:W-:-:S13]  /*b6c0*/  ISETP.GE.AND P0, PT, R78, R53, PT ;  /* 0x000000354e00720c */ /* 0x000fda0003f06270 */
[----:B------:R-:W-:Y:S05]  /*b6d0*/  @!P0 BRA `(.L_x_2470) ;  /* 0xffffff5000dc8947 */ /* 0x000fea000383ffff */
[----:B------:R-:W-:Y:S05]  /*b6e0*/  BSYNC B0 ;  /* 0x0000000000007941 */ /* 0x000fea0003800000 */
.L_x_2220:
[----:B------:R-:W-:Y:S05]  /*b6f0*/  EXIT ;  /* 0x000000000000794d */ /* 0x000fea0003800000 */
.L_x_2467:
[----:B------:R-:W-:Y:S01]  /*b700*/  HFMA2.MMA R114, -RZ, RZ, 0, 5.9604644775390625e-08 ;  /* 0x00000001ff727435 */ /* 0x000fe200000001ff */
[----:B------:R-:W-:Y:S01]  /*b710*/  BSSY B1, `(.L_x_2471) ;  /* 0x0000007000017945 */ /* 0x000fe20003800000 */
[----:B------:R-:W-:Y:S01]  /*b720*/  IMAD.MOV.U32 R115, RZ, RZ, R110 ;  /* 0x000000ffff737224 */ /* 0x000fe200078e006e */
[----:B------:R-:W-:Y:S01]  /*b730*/  MOV R112, 0xffffffff ;  /* 0xffffffff00707802 */ /* 0x000fe20000000f00 */
[----:B------:R-:W-:-:S07]  /*b740*/  IMAD.MOV.U32 R117, RZ, RZ, 0x1f ;  /* 0x0000001fff757424 */ /* 0x000fce00078e00ff */
[----:B01---5:R-:W-:Y:S05]  /*b750*/  WARPSYNC.COLLECTIVE R112, `(.L_x_2472) ;  /* 0x0000000070087348 */ /* 0x023fea0003c00000 */
[----:B------:R2:W3:Y:S02]  /*b760*/  SHFL.BFLY P2, R113, R115, R114, R117 ;  /* 0x0c00007273717389 */ /* 0x0004e40000040075 */
[----:B0123-5:R-:W-:Y:S01]  /*b770*/  ENDCOLLECTIVE ;  /* 0x000000000000791b */ /* 0x02ffe20003800000 */
.L_x_2472:
[----:B------:R-:W-:Y:S05]  /*b780*/  BSYNC B1 ;  /* 0x0000000000017941 */ /* 0x000fea0003800000 */
.L_x_2471:
        /* <DEDUP_REMOVED lines=10> */
.L_x_2473:
[----:B------:R-:W-:Y:S01]  /*b830*/  HFMA2.MMA R114, -RZ, RZ, 0, 2.384185791015625e-07 ;  /* 0x00000004ff727435 */ /* 0x000fe200000001ff */
[----:B------:R-:W-:-:S05]  /*b840*/  MOV R52, R113 ;  /* 0x0000007100347202 */ /* 0x000fca0000000f00 */
[----:B------:R-:W-:-:S04]  /*b850*/  FADD.FTZ R54, R53, R52 ;  /* 0x0000003435367221 */ /* 0x000fc80000010000 */
[----:B------:R-:W-:-:S07]  /*b860*/  IMAD.MOV.U32 R115, RZ, RZ, R54 ;  /* 0x000000ffff737224 */ /* 0x000fce00078e0036 */
[----:B------:R-:W-:Y:S05]  /*b870*/  WARPSYNC.COLLECTIVE R112, `(.L_x_2474) ;  /* 0x0000000070087348 */ /* 0x000fea0003c00000 */
[----:B------:R0:W1:Y:S02]  /*b880*/  SHFL.BFLY P2, R113, R115, R114, R117 ;  /* 0x0c00007273717389 */ /* 0x0000640000040075 */
[----:B01----:R-:W-:Y:S01]  /*b890*/  ENDCOLLECTIVE ;  /* 0x000000000000791b */ /* 0x003fe20003800000 */
.L_x_2474:
[----:B------:R-:W-:Y:S02]  /*b8a0*/  IMAD.MOV.U32 R114, RZ, RZ, 0x8 ;  /* 0x00000008ff727424 */ /* 0x000fe400078e00ff */
[----:B------:R-:W-:-:S04]  /*b8b0*/  IMAD.MOV.U32 R55, RZ, RZ, R113 ;  /* 0x000000ffff377224 */ /* 0x000fc800078e0071 */
[----:B------:R-:W-:-:S05]  /*b8c0*/  FADD.FTZ R55, R54, R55 ;  /* 0x0000003736377221 */ /* 0x000fca0000010000 */
[----:B------:R-:W-:-:S07]  /*b8d0*/  MOV R115, R55 ;  /* 0x0000003700737202 */ /* 0x000fce0000000f00 */
[----:B------:R-:W-:Y:S05]  /*b8e0*/  WARPSYNC.COLLECTIVE R112, `(.L_x_2475) ;  /* 0x0000000070087348 */ /* 0x000fea0003c00000 */
[----:B------:R0:W1:Y:S02]  /*b8f0*/  SHFL.BFLY P2, R113, R115, R114, R117 ;  /* 0x0c00007273717389 */ /* 0x0000640000040075 */
[----:B01----:R-:W-:Y:S01]  /*b900*/  ENDCOLLECTIVE ;  /* 0x000000000000791b */ /* 0x003fe20003800000 */
.L_x_2475:
[----:B------:R-:W-:Y:S01]  /*b910*/  HFMA2.MMA R114, -RZ, RZ, 0, 9.5367431640625e-07 ;  /* 0x00000010ff727435 */ /* 0x000fe200000001ff */
[----:B------:R-:W-:-:S05]  /*b920*/  MOV R52, R113 ;  /* 0x0000007100347202 */ /* 0x000fca0000000f00 */
[----:B------:R-:W-:-:S04]  /*b930*/  FADD.FTZ R57, R55, R52 ;  /* 0x0000003437397221 */ /* 0x000fc80000010000 */
[----:B------:R-:W-:-:S07]  /*b940*/  IMAD.MOV.U32 R115, RZ, RZ, R57 ;  /* 0x000000ffff737224 */ /* 0x000fce00078e0039 */
[----:B------:R-:W-:Y:S05]  /*b950*/  WARPSYNC.COLLECTIVE R112, `(.L_x_2476) ;  /* 0x0000000070087348 */ /* 0x000fea0003c00000 */
[----:B------:R0:W1:Y:S02]  /*b960*/  SHFL.BFLY P2, R113, R115, R114, R117 ;  /* 0x0c00007273717389 */ /* 0x0000640000040075 */
[----:B01----:R-:W-:Y:S01]  /*b970*/  ENDCOLLECTIVE ;  /* 0x000000000000791b */ /* 0x003fe20003800000 */
.L_x_2476:
[----:B------:R-:W-:Y:S02]  /*b980*/  IMAD.MOV.U32 R114, RZ, RZ, 0x1 ;  /* 0x00000001ff727424 */ /* 0x000fe400078e00ff */
[----:B------:R-:W-:-:S04]  /*b990*/  IMAD.MOV.U32 R52, RZ, RZ, R113 ;  /* 0x000000ffff347224 */ /* 0x000fc800078e0071 */
        /* <DEDUP_REMOVED lines=54> */
.L_x_2477:
[----:B------:R-:W-:Y:S01]  /*bd00*/  HFMA2.MMA R114, -RZ, RZ, 0, 1.1920928955078125e-07 ;  /* 0x00000002ff727435 */ /* 0x000fe200000001ff */
[----:B------:R-:W-:-:S05]  /*bd10*/  MOV R53, R113 ;  /* 0x0000007100357202 */ /* 0x000fca0000000f00 */
[----:B------:R-:W-:-:S04]  /*bd20*/  FADD.FTZ R53, R52, R53 ;  /* 0x0000003534357221 */ /* 0x000fc80000010000 */
[----:B------:R-:W-:-:S07]  /*bd30*/  IMAD.MOV.U32 R115, RZ, RZ, R53 ;  /* 0x000000ffff737224 */ /* 0x000fce00078e0035 */
[----:B------:R-:W-:Y:S05]  /*bd40*/  WARPSYNC.COLLECTIVE R112, `(.L_x_2478) ;  /* 0x0000000070087348 */ /* 0x000fea0003c00000 */
[----:B------:R0:W1:Y:S02]  /*bd50*/  SHFL.BFLY P2, R113, R115, R114, R117 ;  /* 0x0c00007273717389 */ /* 0x0000640000040075 */
[----:B01----:R-:W-:Y:S01]  /*bd60*/  ENDCOLLECTIVE ;  /* 0x000000000000791b */ /* 0x003fe20003800000 */
.L_x_2478:
[----:B------:R-:W-:Y:S02]  /*bd70*/  IMAD.MOV.U32 R114, RZ, RZ, 0x4 ;  /* 0x00000004ff727424 */ /* 0x000fe400078e00ff */
[----:B------:R-:W-:-:S04]  /*bd80*/  IMAD.MOV.U32 R54, RZ, RZ, R113 ;  /* 0x000000ffff367224 */ /* 0x000fc800078e0071 */
[----:B------:R-:W-:-:S05]  /*bd90*/  FADD.FTZ R54, R53, R54 ;  /* 0x0000003635367221 */ /* 0x000fca0000010000 */
[----:B------:R-:W-:-:S07]  /*bda0*/  MOV R115, R54 ;  /* 0x0000003600737202 */ /* 0x000fce0000000f00 */
[----:B------:R-:W-:Y:S05]  /*bdb0*/  WARPSYNC.COLLECTIVE R112, `(.L_x_2479) ;  /* 0x0000000070087348 */ /* 0x000fea0003c00000 */
[----:B------:R0:W1:Y:S02]  /*bdc0*/  SHFL.BFLY P2, R113, R115, R114, R117 ;  /* 0x0c00007273717389 */ /* 0x0000640000040075 */
[----:B01----:R-:W-:Y:S01]  /*bdd0*/  ENDCOLLECTIVE ;  /* 0x000000000000791b */ /* 0x003fe20003800000 */
.L_x_2479:
[----:B------:R-:W-:Y:S01]  /*bde0*/  HFMA2.MMA R114, -RZ, RZ, 0, 4.76837158203125e-07 ;  /* 0x00000008ff727435 */ /* 0x000fe200000001ff */
[----:B------:R-:W-:-:S05]  /*bdf0*/  MOV R55, R113 ;  /* 0x0000007100377202 */ /* 0x000fca0000000f00 */
[----:B------:R-:W-:-:S04]  /*be00*/  FADD.FTZ R55, R54, R55 ;  /* 0x0000003736377221 */ /* 0x000fc80000010000 */
[----:B------:R-:W-:-:S07]  /*be10*/  IMAD.MOV.U32 R115, RZ, RZ, R55 ;  /* 0x000000ffff737224 */ /* 0x000fce00078e0037 */
[----:B------:R-:W-:Y:S05]  /*be20*/  WARPSYNC.COLLECTIVE R112, `(.L_x_2480) ;  /* 0x0000000070087348 */ /* 0x000fea0003c00000 */
[----:B------:R0:W1:Y:S02]  /*be30*/  SHFL.BFLY P2, R113, R115, R114, R117 ;  /* 0x0c00007273717389 */ /* 0x0000640000040075 */
[----:B01----:R-:W-:Y:S01]  /*be40*/  ENDCOLLECTIVE ;  /* 0x000000000000791b */ /* 0x003fe20003800000 */
.L_x_2480:
[----:B------:R-:W-:Y:S02]  /*be50*/  IMAD.MOV.U32 R114, RZ, RZ, 0x10 ;  /* 0x00000010ff727424 */ /* 0x000fe400078e00ff */
[----:B------:R-:W-:-:S04]  /*be60*/  IMAD.MOV.U32 R58, RZ, RZ, R113 ;  /* 0x000000ffff3a7224 */ /* 0x000fc800078e0071 */
[----:B------:R-:W-:-:S05]  /*be70*/  FADD.FTZ R58, R55, R58 ;  /* 0x0000003a373a7221 */ /* 0x000fca0000010000 */
[----:B------:R-:W-:-:S07]  /*be80*/  MOV R115, R58 ;  /* 0x0000003a00737202 */ /* 0x000fce0000000f00 */
[----:B------:R-:W-:Y:S05]  /*be90*/  WARPSYNC.COLLECTIVE R112, `(.L_x_2481) ;  /* 0x0000000070087348 */ /* 0x000fea0003c00000 */
[----:B------:R0:W1:Y:S02]  /*bea0*/  SHFL.BFLY P2, R113, R115, R114, R117 ;  /* 0x0c00007273717389 */ /* 0x0000640000040075 */
[----:B01----:R-:W-:Y:S01]  /*beb0*/  ENDCOLLECTIVE ;  /* 0x000000000000791b */ /* 0x003fe20003800000 */
.L_x_2481:
[----:B------:R-:W-:Y:S01]  /*bec0*/  MOV R57, R113 ;  /* 0x0000007100397202 */ /* 0x000fe20000000f00 */
[----:B------:R-:W-:Y:S06]  /*bed0*/  BRA `(.L_x_2482) ;  /* 0xffffffec008c7947 */ /* 0x000fec000383ffff */
.L_x_2483:
        /* <DEDUP_REMOVED lines=10> */
.L_x_23463:


//--------------------- .text._ZN10layer_norm13ln_fwd_kernelINS_13Kernel_traitsI6__halfS2_S2_S2_fjLj768ELj1ELj4ELj1ELj16ENS_18Kernel_traits_baseILj768ES2_S2_S2_S2_fjLj128EEEEELb0ELb0ELb0ELb0EEEvNS_9FwdParamsE --------------------------
	.section	.text._ZN10layer_norm13ln_fwd_kernelINS_13Kernel_traitsI6__halfS2_S2_S2_fjLj768ELj1ELj4ELj1ELj16ENS_18Kernel_traits_baseILj768ES2_S2_S2_S2_fjLj128EEEEELb0ELb0ELb0ELb0EEEvNS_9FwdParamsE,"ax",@progbits
	.align	128
        .global         _ZN10layer_norm13ln_fwd_kernelINS_13Kernel_traitsI6__halfS2_S2_S2_fjLj768ELj1ELj4ELj1ELj16ENS_18Kernel_traits_baseILj768ES2_S2_S2_S2_fjLj128EEEEELb0ELb0ELb0ELb0EEEvNS_9FwdParamsE
        .type           _ZN10layer_norm13ln_fwd_kernelINS_13Kernel_traitsI6__halfS2_S2_S2_fjLj768ELj1ELj4ELj1ELj16ENS_18Kernel_traits_baseILj768ES2_S2_S2_S2_fjLj128EEEEELb0ELb0ELb0ELb0EEEvNS_9FwdParamsE,@function
        .size           _ZN10layer_norm13ln_fwd_kernelINS_13Kernel_traitsI6__halfS2_S2_S2_fjLj768ELj1ELj4ELj1ELj16ENS_18Kernel_traits_baseILj768ES2_S2_S2_S2_fjLj128EEEEELb0ELb0ELb0ELb0EEEvNS_9FwdParamsE,(.L_x_23464 - _ZN10layer_norm13ln_fwd_kernelINS_13Kernel_traitsI6__halfS2_S2_S2_fjLj768ELj1ELj4ELj1ELj16ENS_18Kernel_traits_baseILj768ES2_S2_S2_S2_fjLj128EEEEELb0ELb0ELb0ELb0EEEvNS_9FwdParamsE)
        .other          _ZN10layer_norm13ln_fwd_kernelINS_13Kernel_traitsI6__halfS2_S2_S2_fjLj768ELj1ELj4ELj1ELj16ENS_18Kernel_traits_baseILj768ES2_S2_S2_S2_fjLj128EEEEELb0ELb0ELb0ELb0EEEvNS_9FwdParamsE,@"STO_CUDA_ENTRY STV_DEFAULT"
_ZN10layer_norm13ln_fwd_kernelINS_13Kernel_traitsI6__halfS2_S2_S2_fjLj768ELj1ELj4ELj1ELj16ENS_18Kernel_traits_baseILj768ES2_S2_S2_S2_fjLj128EEEEELb0ELb0ELb0ELb0EEEvNS_9FwdParamsE:
.text._ZN10layer_norm13ln_fwd_kernelINS_13Kernel_traitsI6__halfS2_S2_S2_fjLj768ELj1ELj4ELj1ELj16ENS_18Kernel_traits_baseILj768ES2_S2_S2_S2_fjLj128EEEEELb0ELb0ELb0ELb0EEEvNS_9FwdParamsE:
        /* <DEDUP_REMOVED lines=25> */
[----:B------:R0:W5:Y:S01]  /*0190*/  LDG.E.128 R8, desc[UR4][R2.64] ;  /* 0x0000000402087981 */ /* 0x000162000c1e1d00 */
[----:B------:R-:W-:Y:S02]  /*01a0*/  LOP3.LUT R7, R7, 0x20, RZ, 0xfc, !PT ;  /* 0x0000002007077812 */ /* 0x000fe400078efcff */
[----:B------:R-:W-:Y:S02]  /*01b0*/  @!P0 CS2R R36, SRZ ;  /* 0x0000000000248805 */ /* 0x000fe4000001ff00 */
[----:B0-----:R-:W-:-:S07]  /*01c0*/  @!P0 CS2R R38, SRZ ;  /* 0x0000000000268805 */ /* 0x001fce000001ff00 */
.L_x_2485:
[----:B------:R-:W-:Y:S05]  /*01d0*/  BSYNC B0 ;  /* 0x0000000000007941 */ /* 0x000fea0003800000 */
.L_x_2484:
        /* <DEDUP_REMOVED lines=11> */
[----:B------:R-:W-:Y:S02]  /*0290*/  IADD3 R7, R7, 0x20, RZ ;  /* 0x0000002007077810 */ /* 0x000fe40007ffe0ff */
[----:B------:R-:W-:Y:S02]  /*02a0*/  @!P0 CS2R R32, SRZ ;  /* 0x0000000000208805 */ /* 0x000fe4000001ff00 */
[----:B0-----:R-:W-:-:S07]  /*02b0*/  @!P0 CS2R R34, SRZ ;  /* 0x0000000000228805 */ /* 0x001fce000001ff00 */
.L_x_2487:
[----:B------:R-:W-:Y:S05]  /*02c0*/  BSYNC B0 ;  /* 0x0000000000007941 */ /* 0x000fea0003800000 */
.L_x_2486:
        /* <DEDUP_REMOVED lines=13> */
.L_x_2489:
[----:B------:R-:W-:Y:S05]  /*03a0*/  BSYNC B0 ;  /* 0x0000000000007941 */ /* 0x000fea0003800000 */
.L_x_2488:
[----:B------:R-:W-:Y:S01]  /*03b0*/  ULDC UR6, c[0x0][0x214] ;  /* 0x0000850000067ab9 */ /* 0x000fe20000000800 */
[----:B------:R-:W-:Y:S01]  /*03c0*/  ULDC.64 UR8, c[0x0][0x270] ;  /* 0x00009c0000087ab9 */ /* 0x000fe20000000a00 */
[----:B------:R-:W-:Y:S01]  /*03d0*/  ISETP.GE.AND P0, PT, R62, UR6, PT ;  /* 0x000000063e007c0c */ /* 0x000fe2000bf06270 */
[----:B------:R-:W-:Y:S02]  /*03e0*/  ULDC.64 UR6, c[0x0][0x230] ;  /* 0x00008c0000067ab9 */ /* 0x000fe40000000a00 */
[----:B------:R-:W-:-:S04]  /*03f0*/  ULOP3.LUT UP0, URZ, UR6, UR8, URZ, 0xfc, !UPT ;  /* 0x00000008063f7292 */ /* 0x000fc8000f80fc3f */
[----:B------:R-:W-:-:S06]  /*0400*/  ULOP3.LUT UP0, URZ, UR7, UR9, URZ, 0xfc, UP0 ;  /* 0x00000009073f7292 */ /* 0x000fcc000800fc3f */
[----:B------:R-:W-:Y:S05]  /*0410*/  @P0 EXIT ;  /* 0x000000000000094d */ /* 0x000fea0003800000 */
[--C-:B-----5:R-:W-:Y:S01]  /*0420*/  HADD2.F32 R16, -RZ, R8.reuse.H0_H0 ;  /* 0x20000008ff107230 */ /* 0x120fe20000004100 */
[----:B------:R-:W-:Y:S01]  /*0430*/  UISETP.NE.U32.AND UP1, UPT, UR8, URZ, UPT ;  /* 0x0000003f0800728c */ /* 0x000fe2000bf25070 */
[----:B------:R-:W-:Y:S01]  /*0440*/  HADD2.F32 R17, -RZ, R8.H1_H1 ;  /* 0x30000008ff117230 */ /* 0x000fe20000004100 */
[----:B------:R-:W-:Y:S01]  /*0450*/  ULDC.U8 UR6, c[0x0][0x2a0] ;  /* 0x0000a80000067ab9 */ /* 0x000fe20000000000 */
[--C-:B------:R-:W-:Y:S01]  /*0460*/  HADD2.F32 R14, -RZ, R9.reuse.H0_H0 ;  /* 0x20000009ff0e7230 */ /* 0x100fe20000004100 */
[----:B------:R-:W-:Y:S01]  /*0470*/  UISETP.NE.AND.EX UP1, UPT, UR9, URZ, UPT, UP1 ;  /* 0x0000003f0900728c */ /* 0x000fe2000bf25310 */
[----:B------:R-:W-:Y:S01]  /*0480*/  HADD2.F32 R15, -RZ, R9.H1_H1 ;  /* 0x30000009ff0f7230 */ /* 0x000fe20000004100 */
[----:B------:R-:W-:Y:S01]  /*0490*/  UISETP.NE.AND UP2, UPT, UR6, URZ, UPT ;  /* 0x0000003f0600728c */ /* 0x000fe2000bf45270 */
[--C-:B------:R-:W-:Y:S01]  /*04a0*/  HADD2.F32 R12, -RZ, R10.reuse.H0_H0 ;  /* 0x2000000aff0c7230 */ /* 0x100fe20000004100 */
[----:B------:R-:W-:Y:S01]  /*04b0*/  ULDC UR9, c[0x0][0x218] ;  /* 0x0000860000097ab9 */ /* 0x000fe20000000800 */
[----:B------:R-:W-:Y:S01]  /*04c0*/  HADD2.F32 R13, -RZ, R10.H1_H1 ;  /* 0x3000000aff0d7230 */ /* 0x000fe20000004100 */
[----:B------:R-:W-:Y:S01]  /*04d0*/  ULDC UR8, c[0x0][0x2d8] ;  /* 0x0000b60000087ab9 */ /* 0x000fe20000000800 */
[--C-:B------:R-:W-:Y:S01]  /*04e0*/  HADD2.F32 R41, -RZ, R32.reuse.H0_H0 ;  /* 0x20000020ff297230 */ /* 0x100fe20000004100 */
[----:B------:R-:W-:Y:S01]  /*04f0*/  ULDC.64 UR10, c[0x0][0x230] ;  /* 0x00008c00000a7ab9 */ /* 0x000fe20000000a00 */
[----:B------:R-:W-:-:S02]  /*0500*/  HADD2.F32 R43, -RZ, R32.H1_H1 ;  /* 0x30000020ff2b7230 */ /* 0x000fc40000004100 */
[--C-:B------:R-:W-:Y:S02]  /*0510*/  HADD2.F32 R44, -RZ, R34.reuse.H0_H0 ;  /* 0x20000022ff2c7230 */ /* 0x100fe40000004100 */
[----:B------:R-:W-:Y:S02]  /*0520*/  HADD2.F32 R45, -RZ, R34.H1_H1 ;  /* 0x30000022ff2d7230 */ /* 0x000fe40000004100 */
[----:B------:R-:W-:Y:S02]  /*0530*/  HADD2.F32 R10, -RZ, R11.H0_H0 ;  /* 0x2000000bff0a7230 */ /* 0x000fe40000004100 */
[--C-:B------:R-:W-:Y:S02]  /*0540*/  HADD2.F32 R9, -RZ, R36.reuse.H0_H0 ;  /* 0x20000024ff097230 */ /* 0x100fe40000004100 */
[----:B------:R-:W-:Y:S02]  /*0550*/  HADD2.F32 R8, -RZ, R36.H1_H1 ;  /* 0x30000024ff087230 */ /* 0x000fe40000004100 */
[----:B------:R-:W-:-:S02]  /*0560*/  HADD2.F32 R7, -RZ, R37.H0_H0 ;  /* 0x20000025ff077230 */ /* 0x000fc40000004100 */
[----:B------:R-:W-:Y:S02]  /*0570*/  HADD2.F32 R6, -RZ, R37.H1_H1 ;  /* 0x30000025ff067230 */ /* 0x000fe40000004100 */
[--C-:B------:R-:W-:Y:S02]  /*0580*/  HADD2.F32 R5, -RZ, R38.reuse.H0_H0 ;  /* 0x20000026ff057230 */ /* 0x100fe40000004100 */
[----:B------:R-:W-:Y:S02]  /*0590*/  HADD2.F32 R4, -RZ, R38.H1_H1 ;  /* 0x30000026ff047230 */ /* 0x000fe40000004100 */
[--C-:B------:R-:W-:Y:S02]  /*05a0*/  HADD2.F32 R3, -RZ, R39.reuse.H0_H0 ;  /* 0x20000027ff037230 */ /* 0x100fe40000004100 */
[----:B------:R-:W-:Y:S02]  /*05b0*/  HADD2.F32 R2, -RZ, R39.H1_H1 ;  /* 0x30000027ff027230 */ /* 0x000fe40000004100 */
[----:B------:R-:W-:-:S02]  /*05c0*/  HADD2.F32 R32, -RZ, R33.H0_H0 ;  /* 0x20000021ff207230 */ /* 0x000fc40000004100 */
[--C-:B------:R-:W-:Y:S02]  /*05d0*/  HADD2.F32 R34, -RZ, R35.reuse.H0_H0 ;  /* 0x20000023ff227230 */ /* 0x100fe40000004100 */
[----:B------:R-:W-:Y:S02]  /*05e0*/  HADD2.F32 R47, -RZ, R35.H1_H1 ;  /* 0x30000023ff2f7230 */ /* 0x000fe40000004100 */
[----:B------:R-:W-:Y:S02]  /*05f0*/  HADD2.F32 R11, -RZ, R11.H1_H1 ;  /* 0x3000000bff0b7230 */ /* 0x000fe40000004100 */
        /* <DEDUP_REMOVED lines=8> */
[----:B------:R-:W-:-:S02]  /*0680*/  HADD2.F32 R33, -RZ, R33.H1_H1 ;  /* 0x30000021ff217230 */ /* 0x000fc40000004100 */
[--C-:B------:R-:W-:Y:S02]  /*0690*/  HADD2.F32 R35, -RZ, R20.reuse.H0_H0 ;  /* 0x20000014ff237230 */ /* 0x100fe40000004100 */
[----:B------:R-:W-:Y:S02]  /*06a0*/  HADD2.F32 R48, -RZ, R20.H1_H1 ;  /* 0x30000014ff307230 */ /* 0x000fe40000004100 */
[--C-:B------:R-:W-:Y:S02]  /*06b0*/  HADD2.F32 R46, -RZ, R21.reuse.H0_H0 ;  /* 0x20000015ff2e7230 */ /* 0x100fe40000004100 */
[----:B------:R-:W-:Y:S02]  /*06c0*/  HADD2.F32 R50, -RZ, R21.H1_H1 ;  /* 0x30000015ff327230 */ /* 0x000fe40000004100 */
[--C-:B------:R-:W-:Y:S02]  /*06d0*/  HADD2.F32 R49, -RZ, R22.reuse.H0_H0 ;  /* 0x20000016ff317230 */ /* 0x100fe40000004100 */
        /* <DEDUP_REMOVED lines=10> */
[----:B------:R-:W-:-:S07]  /*0780*/  HADD2.F32 R64, -RZ, R27.H1_H1 ;  /* 0x3000001bff407230 */ /* 0x000fce0000004100 */
.L_x_2575:
        /* <DEDUP_REMOVED lines=10> */
[----:B------:R-:W-:Y:S02]  /*0830*/  MOV R89, 0x3f800000 ;  /* 0x3f80000000597802 */ /* 0x000fe40000000f00 */
[----:B------:R-:W-:-:S04]  /*0840*/  SHF.R.S32.HI R31, RZ, 0x1f, R30 ;  /* 0x0000001fff1f7819 */ /* 0x000fc8000001141e */
[----:B------:R-:W-:Y:S02]  /*0850*/  LEA.HI R31, R31, R30, RZ, 0x3 ;  /* 0x0000001e1f1f7211 */ /* 0x000fe400078f18ff */
[----:B0-----:R-:W-:-:S04]  /*0860*/  LOP3.LUT R88, R88, 0x1f, RZ, 0xc0, !PT ;  /* 0x0000001f58587812 */ /* 0x001fc800078ec0ff */
[----:B------:R-:W-:-:S04]  /*0870*/  LEA.HI.SX32 R78, R31, R88, 0x1d ;  /* 0x000000581f4e7211 */ /* 0x000fc800078feaff */
[----:B------:R-:W-:Y:S01]  /*0880*/  MOV R90, R78 ;  /* 0x0000004e005a7202 */ /* 0x000fe20000000f00 */
[----:B--2---:R-:W-:Y:S01]  /*0890*/  @P0 HADD2.F32 R89, -RZ, R28.H0_H0 ;  /* 0x2000001cff590230 */ /* 0x004fe20000004100 */
        /* <DEDUP_REMOVED lines=10> */
[----:B------:R-:W-:Y:S01]  /*0940*/  ISETP.NE.AND.EX P0, PT, RZ, UR11, PT, P0 ;  /* 0x0000000bff007c0c */ /* 0x000fe2000bf05300 */
[----:B--2---:R-:W-:-:S05]  /*0950*/  HADD2.F32 R60, -RZ, R28.H0_H0 ;  /* 0x2000001cff3c7230 */ /* 0x004fca0000004100 */
[----:B------:R-:W-:-:S07]  /*0960*/  FMUL.FTZ R60, R60, R89 ;  /* 0x000000593c3c7220 */ /* 0x000fce0000410000 */
[----:B0-----:R-:W-:Y:S05]  /*0970*/  @P0 BRA `(.L_x_2492) ;  /* 0x00000000000c0947 */ /* 0x001fea0003800000 */
[----:B------:R-:W-:-:S13]  /*0980*/  PLOP3.LUT P4, PT, PT, PT, UP0, 0x80, 0x0 ;  /* 0x000000000000781c */ /* 0x000fda0003f8f008 */
[----:B------:R-:W-:Y:S05]  /*0990*/  @P4 BRA `(.L_x_2493) ;  /* 0x00000000000c4947 */ /* 0x000fea0003800000 */
[----:B------:R-:W-:Y:S05]  /*09a0*/  BRA `(.L_x_2494) ;  /* 0x0000000000107947 */ /* 0x000fea0003800000 */
.L_x_2492:
[----:B-----5:R-:W-:-:S05]  /*09b0*/  HADD2.F32 R67, -RZ, R24.H0_H0 ;  /* 0x20000018ff437230 */ /* 0x020fca0000004100 */
[----:B------:R-:W-:-:S07]  /*09c0*/  FADD.FTZ R60, R67, R60 ;  /* 0x0000003c433c7221 */ /* 0x000fce0000010000 */
.L_x_2493:
[----:B------:R-:W-:-:S04]  /*09d0*/  F2FP.F16.F32.PACK_AB R66, RZ, R60 ;  /* 0x0000003cff42723e */ /* 0x000fc800000000ff */
[----:B------:R-:W-:-:S07]  /*09e0*/  PRMT R20, R66, 0x7610, R20 ;  /* 0x0000761042147816 */ /* 0x000fce0000000014 */
.L_x_2494:
[----:B------:R-:W-:-:S05]  /*09f0*/  HADD2.F32 R28, -RZ, R28.H1_H1 ;  /* 0x3000001cff1c7230 */ /* 0x000fca0000004100 */
[----:B------:R-:W-:Y:S01]  /*0a00*/  FMUL.FTZ R67, R28, R89 ;  /* 0x000000591c437220 */ /* 0x000fe20000410000 */
[----:B------:R-:W-:Y:S06]  /*0a10*/  @P0 BRA `(.L_x_2495) ;  /* 0x00000000000c0947 */ /* 0x000fec0003800000 */
[----:B------:R-:W-:-:S13]  /*0a20*/  PLOP3.LUT P4, PT, PT, PT, UP0, 0x80, 0x0 ;  /* 0x000000000000781c */ /* 0x000fda0003f8f008 */
[----:B------:R-:W-:Y:S05]  /*0a30*/  @P4 BRA `(.L_x_2496) ;  /* 0x00000000000c4947 */ /* 0x000fea0003800000 */
[----:B------:R-:W-:Y:S05]  /*0a40*/  BRA `(.L_x_2497) ;  /* 0x0000000000107947 */ /* 0x000fea0003800000 */
.L_x_2495:
[----:B-----5:R-:W-:-:S05]  /*0a50*/  HADD2.F32 R28, -RZ, R24.H1_H1 ;  /* 0x30000018ff1c7230 */ /* 0x020fca0000004100 */
[----:B------:R-:W-:-:S07]  /*0a60*/  FADD.FTZ R67, R28, R67 ;  /* 0x000000431c437221 */ /* 0x000fce0000010000 */
.L_x_2496:
[----:B------:R-:W-:-:S04]  /*0a70*/  F2FP.F16.F32.PACK_AB R28, RZ, R67 ;  /* 0x00000043ff1c723e */ /* 0x000fc800000000ff */
[----:B------:R-:W-:-:S07]  /*0a80*/  PRMT R20, R20, 0x5410, R28 ;  /* 0x0000541014147816 */ /* 0x000fce000000001c */
.L_x_2497:
[----:B------:R-:W-:-:S05]  /*0a90*/  HADD2.F32 R66, -RZ, R29.H0_H0 ;  /* 0x2000001dff427230 */ /* 0x000fca0000004100 */
[----:B------:R-:W-:Y:S01]  /*0aa0*/  FMUL.FTZ R66, R66, R89 ;  /* 0x0000005942427220 */ /* 0x000fe20000410000 */
[----:B------:R-:W-:Y:S06]  /*0ab0*/  @P0 BRA `(.L_x_2498) ;  /* 0x00000000000c0947 */ /* 0x000fec0003800000 */
[----:B------:R-:W-:-:S13]  /*0ac0*/  PLOP3.LUT P4, PT, PT, PT, UP0, 0x80, 0x0 ;  /* 0x000000000000781c */ /* 0x000fda0003f8f008 */
[----:B------:R-:W-:Y:S05]  /*0ad0*/  @P4 BRA `(.L_x_2499) ;  /* 0x00000000000c4947 */ /* 0x000fea0003800000 */
[----:B------:R-:W-:Y:S05]  /*0ae0*/  BRA `(.L_x_2500) ;  /* 0x0000000000107947 */ /* 0x000fea0003800000 */
.L_x_2498:
[----:B-----5:R-:W-:-:S05]  /*0af0*/  HADD2.F32 R73, -RZ, R25.H0_H0 ;  /* 0x20000019ff497230 */ /* 0x020fca0000004100 */
[----:B------:R-:W-:-:S07]  /*0b00*/  FADD.FTZ R66, R73, R66 ;  /* 0x0000004249427221 */ /* 0x000fce0000010000 */
.L_x_2499:
[----:B------:R-:W-:-:S04]  /*0b10*/  F2FP.F16.F32.PACK_AB R28, RZ, R66 ;  /* 0x00000042ff1c723e */ /* 0x000fc800000000ff */
[----:B------:R-:W-:-:S07]  /*0b20*/  PRMT R21, R28, 0x7610, R21 ;  /* 0x000076101c157816 */ /* 0x000fce0000000015 */
.L_x_2500:
[----:B------:R-:W-:-:S05]  /*0b30*/  HADD2.F32 R28, -RZ, R29.H1_H1 ;  /* 0x3000001dff1c7230 */ /* 0x000fca0000004100 */
[----:B------:R-:W-:Y:S01]  /*0b40*/  FMUL.FTZ R73, R28, R89 ;  /* 0x000000591c497220 */ /* 0x000fe20000410000 */
[----:B------:R-:W-:Y:S06]  /*0b50*/  @P0 BRA `(.L_x_2501) ;  /* 0x00000000000c0947 */ /* 0x000fec0003800000 */
[----:B------:R-:W-:-:S13]  /*0b60*/  PLOP3.LUT P4, PT, PT, PT, UP0, 0x80, 0x0 ;  /* 0x000000000000781c */ /* 0x000fda0003f8f008 */
[----:B------:R-:W-:Y:S05]  /*0b70*/  @P4 BRA `(.L_x_2502) ;  /* 0x00000000000c4947 */ /* 0x000fea0003800000 */
[----:B------:R-:W-:Y:S05]  /*0b80*/  BRA `(.L_x_2503) ;  /* 0x0000000000107947 */ /* 0x000fea0003800000 */
.L_x_2501:
[----:B-----5:R-:W-:-:S05]  /*0b90*/  HADD2.F32 R28, -RZ, R25.H1_H1 ;  /* 0x30000019ff1c7230 */ /* 0x020fca0000004100 */
[----:B------:R-:W-:-:S07]  /*0ba0*/  FADD.FTZ R73, R28, R73 ;  /* 0x000000491c497221 */ /* 0x000fce0000010000 */
.L_x_2502:
[----:B------:R-:W-:-:S04]  /*0bb0*/  F2FP.F16.F32.PACK_AB R28, RZ, R73 ;  /* 0x00000049ff1c723e */ /* 0x000fc800000000ff */
[----:B------:R-:W-:-:S07]  /*0bc0*/  PRMT R21, R21, 0x5410, R28 ;  /* 0x0000541015157816 */ /* 0x000fce000000001c */
.L_x_2503:
[----:B------:R-:W-:-:S05]  /*0bd0*/  HADD2.F32 R72, -RZ, R30.H0_H0 ;  /* 0x2000001eff487230 */ /* 0x000fca0000004100 */
[----:B------:R-:W-:Y:S01]  /*0be0*/  FMUL.FTZ R72, R72, R89 ;  /* 0x0000005948487220 */ /* 0x000fe20000410000 */
[----:B------:R-:W-:Y:S06]  /*0bf0*/  @P0 BRA `(.L_x_2504) ;  /* 0x00000000000c0947 */ /* 0x000fec0003800000 */
[----:B------:R-:W-:-:S13]  /*0c00*/  PLOP3.LUT P4, PT, PT, PT, UP0, 0x80, 0x0 ;  /* 0x000000000000781c */ /* 0x000fda0003f8f008 */
[----:B------:R-:W-:Y:S05]  /*0c10*/  @P4 BRA `(.L_x_2505) ;  /* 0x00000000000c4947 */ /* 0x000fea0003800000 */
[----:B------:R-:W-:Y:S05]  /*0c20*/  BRA `(.L_x_2506) ;  /* 0x0000000000107947 */ /* 0x000fea0003800000 */
.L_x_2504:
[----:B-----5:R-:W-:-:S05]  /*0c30*/  HADD2.F32 R29, -RZ, R26.H0_H0 ;  /* 0x2000001aff1d7230 */ /* 0x020fca0000004100 */
[----:B------:R-:W-:-:S07]  /*0c40*/  FADD.FTZ R72, R29, R72 ;  /* 0x000000481d487221 */ /* 0x000fce0000010000 */
.L_x_2505:
[----:B------:R-:W-:-:S04]  /*0c50*/  F2FP.F16.F32.PACK_AB R28, RZ, R72 ;  /* 0x00000048ff1c723e */ /* 0x000fc800000000ff */
[----:B------:R-:W-:-:S07]  /*0c60*/  PRMT R22, R28, 0x7610, R22 ;  /* 0x000076101c167816 */ /* 0x000fce0000000016 */
.L_x_2506:
[----:B------:R-:W-:-:S05]  /*0c70*/  HADD2.F32 R30, -RZ, R30.H1_H1 ;  /* 0x3000001eff1e7230 */ /* 0x000fca0000004100 */
[----:B------:R-:W-:Y:S01]  /*0c80*/  FMUL.FTZ R79, R30, R89 ;  /* 0x000000591e4f7220 */ /* 0x000fe20000410000 */
[----:B------:R-:W-:Y:S06]  /*0c90*/  @P0 BRA `(.L_x_2507) ;  /* 0x00000000000c0947 */ /* 0x000fec0003800000 */
[----:B------:R-:W-:-:S13]  /*0ca0*/  PLOP3.LUT P4, PT, PT, PT, UP0, 0x80, 0x0 ;  /* 0x000000000000781c */ /* 0x000fda0003f8f008 */
[----:B------:R-:W-:Y:S05]  /*0cb0*/  @P4 BRA `(.L_x_2508) ;  /* 0x00000000000c4947 */ /* 0x000fea0003800000 */
[----:B------:R-:W-:Y:S05]  /*0cc0*/  BRA `(.L_x_2509) ;  /* 0x0000000000107947 */ /* 0x000fea0003800000 */
.L_x_2507:
[----:B-----5:R-:W-:-:S05]  /*0cd0*/  HADD2.F32 R28, -RZ, R26.H1_H1 ;  /* 0x3000001aff1c7230 */ /* 0x020fca0000004100 */
[----:B------:R-:W-:-:S07]  /*0ce0*/  FADD.FTZ R79, R28, R79 ;  /* 0x0000004f1c4f7221 */ /* 0x000fce0000010000 */
.L_x_2508:
[----:B------:R-:W-:-:S04]  /*0cf0*/  F2FP.F16.F32.PACK_AB R28, RZ, R79 ;  /* 0x0000004fff1c723e */ /* 0x000fc800000000ff */
[----:B------:R-:W-:-:S07]  /*0d00*/  PRMT R22, R22, 0x5410, R28 ;  /* 0x0000541016167816 */ /* 0x000fce000000001c */
.L_x_2509:
[----:B------:R-:W-:-:S05]  /*0d10*/  HADD2.F32 R80, -RZ, R31.H0_H0 ;  /* 0x2000001fff507230 */ /* 0x000fca0000004100 */
[----:B------:R-:W-:Y:S01]  /*0d20*/  FMUL.FTZ R80, R80, R89 ;  /* 0x0000005950507220 */ /* 0x000fe20000410000 */
[----:B------:R-:W-:Y:S06]  /*0d30*/  @P0 BRA `(.L_x_2510) ;  /* 0x00000000000c0947 */ /* 0x000fec0003800000 */
[----:B------:R-:W-:-:S13]  /*0d40*/  PLOP3.LUT P4, PT, PT, PT, UP0, 0x80, 0x0 ;  /* 0x000000000000781c */ /* 0x000fda0003f8f008 */
[----:B------:R-:W-:Y:S05]  /*0d50*/  @P4 BRA `(.L_x_2511) ;  /* 0x00000000000c4947 */ /* 0x000fea0003800000 */
[----:B------:R-:W-:Y:S05]  /*0d60*/  BRA `(.L_x_2512) ;  /* 0x0000000000107947 */ /* 0x000fea0003800000 */
.L_x_2510:
[----:B-----5:R-:W-:-:S05]  /*0d70*/  HADD2.F32 R29, -RZ, R27.H0_H0 ;  /* 0x2000001bff1d7230 */ /* 0x020fca0000004100 */
[----:B------:R-:W-:-:S07]  /*0d80*/  FADD.FTZ R80, R29, R80 ;  /* 0x000000501d507221 */ /* 0x000fce0000010000 */
.L_x_2511:
[----:B------:R-:W-:-:S04]  /*0d90*/  F2FP.F16.F32.PACK_AB R28, RZ, R80 ;  /* 0x00000050ff1c723e */ /* 0x000fc800000000ff */
[----:B------:R-:W-:-:S07]  /*0da0*/  PRMT R23, R28, 0x7610, R23 ;  /* 0x000076101c177816 */ /* 0x000fce0000000017 */
.L_x_2512:
[----:B------:R-:W-:-:S05]  /*0db0*/  HADD2.F32 R28, -RZ, R31.H1_H1 ;  /* 0x3000001fff1c7230 */ /* 0x000fca0000004100 */
[----:B------:R-:W-:Y:S01]  /*0dc0*/  FMUL.FTZ R85, R28, R89 ;  /* 0x000000591c557220 */ /* 0x000fe20000410000 */
[----:B------:R-:W-:Y:S06]  /*0dd0*/  @P0 BRA `(.L_x_2513) ;  /* 0x00000000000c0947 */ /* 0x000fec0003800000 */
[----:B------:R-:W-:-:S13]  /*0de0*/  PLOP3.LUT P0, PT, PT, PT, UP0, 0x80, 0x0 ;  /* 0x000000000000781c */ /* 0x000fda0003f0f008 */
[----:B------:R-:W-:Y:S05]  /*0df0*/  @P0 BRA `(.L_x_2514) ;  /* 0x00000000000c0947 */ /* 0x000fea0003800000 */
[----:B------:R-:W-:Y:S05]  /*0e00*/  BRA `(.L_x_2515) ;  /* 0x0000000000107947 */ /* 0x000fea0003800000 */
.L_x_2513:
[----:B-----5:R-:W-:-:S05]  /*0e10*/  HADD2.F32 R28, -RZ, R27.H1_H1 ;  /* 0x3000001bff1c7230 */ /* 0x020fca0000004100 */
[----:B------:R-:W-:-:S07]  /*0e20*/  FADD.FTZ R85, R28, R85 ;  /* 0x000000551c557221 */ /* 0x000fce0000010000 */
.L_x_2514:
[----:B------:R-:W-:-:S04]  /*0e30*/  F2FP.F16.F32.PACK_AB R28, RZ, R85 ;  /* 0x00000055ff1c723e */ /* 0x000fc800000000ff */
[----:B------:R-:W-:-:S07]  /*0e40*/  PRMT R23, R23, 0x5410, R28 ;  /* 0x0000541017177816 */ /* 0x000fce000000001c */
.L_x_2515:
        /* <DEDUP_REMOVED lines=9> */
.L_x_2491:
[----:B------:R-:W-:Y:S05]  /*0ee0*/  BSYNC B0 ;  /* 0x0000000000007941 */ /* 0x000fea0003800000 */
.L_x_2490:
        /* <DEDUP_REMOVED lines=18> */
.L_x_2518:
[----:B-----5:R-:W-:-:S05]  /*1010*/  HADD2.F32 R68, -RZ, R24.H0_H0 ;  /* 0x20000018ff447230 */ /* 0x020fca0000004100 */
[----:B------:R-:W-:-:S07]  /*1020*/  FADD.FTZ R63, R68, R63 ;  /* 0x0000003f443f7221 */ /* 0x000fce0000010000 */
.L_x_2519:
[----:B------:R-:W-:-:S04]  /*1030*/  F2FP.F16.F32.PACK_AB R68, RZ, R63 ;  /* 0x0000003fff44723e */ /* 0x000fc800000000ff */
[----:B------:R-:W-:-:S07]  /*1040*/  PRMT R20, R68, 0x7610, R20 ;  /* 0x0000761044147816 */ /* 0x000fce0000000014 */
.L_x_2520:
[----:B------:R-:W-:-:S05]  /*1050*/  HADD2.F32 R28, -RZ, R28.H1_H1 ;  /* 0x3000001cff1c7230 */ /* 0x000fca0000004100 */
[----:B------:R-:W-:Y:S01]  /*1060*/  FMUL.FTZ R68, R28, R89 ;  /* 0x000000591c447220 */ /* 0x000fe20000410000 */
[----:B------:R-:W-:Y:S06]  /*1070*/  @P0 BRA `(.L_x_2521) ;  /* 0x00000000000c0947 */ /* 0x000fec0003800000 */
[----:B------:R-:W-:-:S13]  /*1080*/  PLOP3.LUT P4, PT, PT, PT, UP0, 0x80, 0x0 ;  /* 0x000000000000781c */ /* 0x000fda0003f8f008 */
[----:B------:R-:W-:Y:S05]  /*1090*/  @P4 BRA `(.L_x_2522) ;  /* 0x00000000000c4947 */ /* 0x000fea0003800000 */
[----:B------:R-:W-:Y:S05]  /*10a0*/  BRA `(.L_x_2523) ;  /* 0x0000000000107947 */ /* 0x000fea0003800000 */
.L_x_2521:
[----:B-----5:R-:W-:-:S05]  /*10b0*/  HADD2.F32 R69, -RZ, R24.H1_H1 ;  /* 0x30000018ff457230 */ /* 0x020fca0000004100 */
[----:B------:R-:W-:-:S07]  /*10c0*/  FADD.FTZ R68, R69, R68 ;  /* 0x0000004445447221 */ /* 0x000fce0000010000 */
.L_x_2522:
[----:B------:R-:W-:-:S04]  /*10d0*/  F2FP.F16.F32.PACK_AB R28, RZ, R68 ;  /* 0x00000044ff1c723e */ /* 0x000fc800000000ff */
[----:B------:R-:W-:-:S07]  /*10e0*/  PRMT R20, R20, 0x5410, R28 ;  /* 0x0000541014147816 */ /* 0x000fce000000001c */
.L_x_2523:
[----:B------:R-:W-:-:S05]  /*10f0*/  HADD2.F32 R28, -RZ, R29.H0_H0 ;  /* 0x2000001dff1c7230 */ /* 0x000fca0000004100 */
[----:B------:R-:W-:Y:S01]  /*1100*/  FMUL.FTZ R69, R28, R89 ;  /* 0x000000591c457220 */ /* 0x000fe20000410000 */
[----:B------:R-:W-:Y:S06]  /*1110*/  @P0 BRA `(.L_x_2524) ;  /* 0x00000000000c0947 */ /* 0x000fec0003800000 */
[----:B------:R-:W-:-:S13]  /*1120*/  PLOP3.LUT P4, PT, PT, PT, UP0, 0x80, 0x0 ;  /* 0x000000000000781c */ /* 0x000fda0003f8f008 */
[----:B------:R-:W-:Y:S05]  /*1130*/  @P4 BRA `(.L_x_2525) ;  /* 0x00000000000c4947 */ /* 0x000fea0003800000 */
[----:B------:R-:W-:Y:S05]  /*1140*/  BRA `(.L_x_2526) ;  /* 0x0000000000107947 */ /* 0x000fea0003800000 */
.L_x_2524:
[----:B-----5:R-:W-:-:S05]  /*1150*/  HADD2.F32 R28, -RZ, R25.H0_H0 ;  /* 0x20000019ff1c7230 */ /* 0x020fca0000004100 */
[----:B------:R-:W-:-:S07]  /*1160*/  FADD.FTZ R69, R28, R69 ;  /* 0x000000451c457221 */ /* 0x000fce0000010000 */
.L_x_2525:
[----:B------:R-:W-:-:S04]  /*1170*/  F2FP.F16.F32.PACK_AB R28, RZ, R69 ;  /* 0x00000045ff1c723e */ /* 0x000fc800000000ff */
[----:B------:R-:W-:-:S07]  /*1180*/  PRMT R21, R28, 0x7610, R21 ;  /* 0x000076101c157816 */ /* 0x000fce0000000015 */
.L_x_2526:
[----:B------:R-:W-:-:S05]  /*1190*/  HADD2.F32 R74, -RZ, R29.H1_H1 ;  /* 0x3000001dff4a7230 */ /* 0x000fca0000004100 */
[----:B------:R-:W-:Y:S01]  /*11a0*/  FMUL.FTZ R74, R74, R89 ;  /* 0x000000594a4a7220 */ /* 0x000fe20000410000 */
[----:B------:R-:W-:Y:S06]  /*11b0*/  @P0 BRA `(.L_x_2527) ;  /* 0x00000000000c0947 */ /* 0x000fec0003800000 */
[----:B------:R-:W-:-:S13]  /*11c0*/  PLOP3.LUT P4, PT, PT, PT, UP0, 0x80, 0x0 ;  /* 0x000000000000781c */ /* 0x000fda0003f8f008 */
[----:B------:R-:W-:Y:S05]  /*11d0*/  @P4 BRA `(.L_x_2528) ;  /* 0x00000000000c4947 */ /* 0x000fea0003800000 */
[----:B------:R-:W-:Y:S05]  /*11e0*/  BRA `(.L_x_2529) ;  /* 0x0000000000107947 */ /* 0x000fea0003800000 */
.L_x_2527:
[----:B-----5:R-:W-:-:S05]  /*11f0*/  HADD2.F32 R29, -RZ, R25.H1_H1 ;  /* 0x30000019ff1d7230 */ /* 0x020fca0000004100 */
[----:B------:R-:W-:-:S07]  /*1200*/  FADD.FTZ R74, R29, R74 ;  /* 0x0000004a1d4a7221 */ /* 0x000fce0000010000 */
.L_x_2528:
[----:B------:R-:W-:-:S04]  /*1210*/  F2FP.F16.F32.PACK_AB R28, RZ, R74 ;  /* 0x0000004aff1c723e */ /* 0x000fc800000000ff */
[----:B------:R-:W-:-:S07]  /*1220*/  PRMT R21, R21, 0x5410, R28 ;  /* 0x0000541015157816 */ /* 0x000fce000000001c */
.L_x_2529:
[----:B------:R-:W-:-:S05]  /*1230*/  HADD2.F32 R28, -RZ, R30.H0_H0 ;  /* 0x2000001eff1c7230 */ /* 0x000fca0000004100 */
[----:B------:R-:W-:Y:S01]  /*1240*/  FMUL.FTZ R75, R28, R89 ;  /* 0x000000591c4b7220 */ /* 0x000fe20000410000 */
[----:B------:R-:W-:Y:S06]  /*1250*/  @P0 BRA `(.L_x_2530) ;  /* 0x00000000000c0947 */ /* 0x000fec0003800000 */
[----:B------:R-:W-:-:S13]  /*1260*/  PLOP3.LUT P4, PT, PT, PT, UP0, 0x80, 0x0 ;  /* 0x000000000000781c */ /* 0x000fda0003f8f008 */
[----:B------:R-:W-:Y:S05]  /*1270*/  @P4 BRA `(.L_x_2531) ;  /* 0x00000000000c4947 */ /* 0x000fea0003800000 */
[----:B------:R-:W-:Y:S05]  /*1280*/  BRA `(.L_x_2532) ;  /* 0x0000000000107947 */ /* 0x000fea0003800000 */
.L_x_2530:
[----:B-----5:R-:W-:-:S05]  /*1290*/  HADD2.F32 R28, -RZ, R26.H0_H0 ;  /* 0x2000001aff1c7230 */ /* 0x020fca0000004100 */
[----:B------:R-:W-:-:S07]  /*12a0*/  FADD.FTZ R75, R28, R75 ;  /* 0x0000004b1c4b7221 */ /* 0x000fce0000010000 */
.L_x_2531:
[----:B------:R-:W-:-:S04]  /*12b0*/  F2FP.F16.F32.PACK_AB R28, RZ, R75 ;  /* 0x0000004bff1c723e */ /* 0x000fc800000000ff */
[----:B------:R-:W-:-:S07]  /*12c0*/  PRMT R22, R28, 0x7610, R22 ;  /* 0x000076101c167816 */ /* 0x000fce0000000016 */
.L_x_2532:
[----:B------:R-:W-:-:S05]  /*12d0*/  HADD2.F32 R30, -RZ, R30.H1_H1 ;  /* 0x3000001eff1e7230 */ /* 0x000fca0000004100 */
[----:B------:R-:W-:Y:S01]  /*12e0*/  FMUL.FTZ R81, R30, R89 ;  /* 0x000000591e517220 */ /* 0x000fe20000410000 */
[----:B------:R-:W-:Y:S06]  /*12f0*/  @P0 BRA `(.L_x_2533) ;  /* 0x00000000000c0947 */ /* 0x000fec0003800000 */
[----:B------:R-:W-:-:S13]  /*1300*/  PLOP3.LUT P4, PT, PT, PT, UP0, 0x80, 0x0 ;  /* 0x000000000000781c */ /* 0x000fda0003f8f008 */
[----:B------:R-:W-:Y:S05]  /*1310*/  @P4 BRA `(.L_x_2534) ;  /* 0x00000000000c4947 */ /* 0x000fea0003800000 */
[----:B------:R-:W-:Y:S05]  /*1320*/  BRA `(.L_x_2535) ;  /* 0x0000000000107947 */ /* 0x000fea0003800000 */
.L_x_2533:
[----:B-----5:R-:W-:-:S05]  /*1330*/  HADD2.F32 R28, -RZ, R26.H1_H1 ;  /* 0x3000001aff1c7230 */ /* 0x020fca0000004100 */
[----:B------:R-:W-:-:S07]  /*1340*/  FADD.FTZ R81, R28, R81 ;  /* 0x000000511c517221 */ /* 0x000fce0000010000 */
.L_x_2534:
[----:B------:R-:W-:-:S04]  /*1350*/  F2FP.F16.F32.PACK_AB R28, RZ, R81 ;  /* 0x00000051ff1c723e */ /* 0x000fc800000000ff */
[----:B------:R-:W-:-:S07]  /*1360*/  PRMT R22, R22, 0x5410, R28 ;  /* 0x0000541016167816 */ /* 0x000fce000000001c */
.L_x_2535:
[----:B------:R-:W-:-:S05]  /*1370*/  HADD2.F32 R82, -RZ, R31.H0_H0 ;  /* 0x2000001fff527230 */ /* 0x000fca0000004100 */
[----:B------:R-:W-:Y:S01]  /*1380*/  FMUL.FTZ R82, R82, R89 ;  /* 0x0000005952527220 */ /* 0x000fe20000410000 */
[----:B------:R-:W-:Y:S06]  /*1390*/  @P0 BRA `(.L_x_2536) ;  /* 0x00000000000c0947 */ /* 0x000fec0003800000 */
[----:B------:R-:W-:-:S13]  /*13a0*/  PLOP3.LUT P4, PT, PT, PT, UP0, 0x80, 0x0 ;  /* 0x000000000000781c */ /* 0x000fda0003f8f008 */
[----:B------:R-:W-:Y:S05]  /*13b0*/  @P4 BRA `(.L_x_2537) ;  /* 0x00000000000c4947 */ /* 0x000fea0003800000 */
[----:B------:R-:W-:Y:S05]  /*13c0*/  BRA `(.L_x_2538) ;  /* 0x0000000000107947 */ /* 0x000fea0003800000 */
.L_x_2536:
[----:B-----5:R-:W-:-:S05]  /*13d0*/  HADD2.F32 R29, -RZ, R27.H0_H0 ;  /* 0x2000001bff1d7230 */ /* 0x020fca0000004100 */
[----:B------:R-:W-:-:S07]  /*13e0*/  FADD.FTZ R82, R29, R82 ;  /* 0x000000521d527221 */ /* 0x000fce0000010000 */
.L_x_2537:
[----:B------:R-:W-:-:S04]  /*13f0*/  F2FP.F16.F32.PACK_AB R28, RZ, R82 ;  /* 0x00000052ff1c723e */ /* 0x000fc800000000ff */
[----:B------:R-:W-:-:S07]  /*1400*/  PRMT R23, R28, 0x7610, R23 ;  /* 0x000076101c177816 */ /* 0x000fce0000000017 */
.L_x_2538:
[----:B------:R-:W-:-:S05]  /*1410*/  HADD2.F32 R86, -RZ, R31.H1_H1 ;  /* 0x3000001fff567230 */ /* 0x000fca0000004100 */
[----:B------:R-:W-:Y:S01]  /*1420*/  FMUL.FTZ R86, R86, R89 ;  /* 0x0000005956567220 */ /* 0x000fe20000410000 */
[----:B------:R-:W-:Y:S06]  /*1430*/  @P0 BRA `(.L_x_2539) ;  /* 0x00000000000c0947 */ /* 0x000fec0003800000 */
[----:B------:R-:W-:-:S13]  /*1440*/  PLOP3.LUT P0, PT, PT, PT, UP0, 0x80, 0x0 ;  /* 0x000000000000781c */ /* 0x000fda0003f0f008 */
[----:B------:R-:W-:Y:S05]  /*1450*/  @P0 BRA `(.L_x_2540) ;  /* 0x00000000000c0947 */ /* 0x000fea0003800000 */
[----:B------:R-:W-:Y:S05]  /*1460*/  BRA `(.L_x_2541) ;  /* 0x0000000000107947 */ /* 0x000fea0003800000 */
.L_x_2539:
[----:B-----5:R-:W-:-:S05]  /*1470*/  HADD2.F32 R29, -RZ, R27.H1_H1 ;  /* 0x3000001bff1d7230 */ /* 0x020fca0000004100 */
[----:B------:R-:W-:-:S07]  /*1480*/  FADD.FTZ R86, R29, R86 ;  /* 0x000000561d567221 */ /* 0x000fce0000010000 */
.L_x_2540:
[----:B------:R-:W-:-:S04]  /*1490*/  F2FP.F16.F32.PACK_AB R28, RZ, R86 ;  /* 0x00000056ff1c723e */ /* 0x000fc800000000ff */
[----:B------:R-:W-:-:S07]  /*14a0*/  PRMT R23, R23, 0x5410, R28 ;  /* 0x0000541017177816 */ /* 0x000fce000000001c */
.L_x_2541:
[----:B------:R-:W-:Y:S01]  /*14b0*/  PLOP3.LUT P0, PT, PT, PT, UP0, 0x80, 0x0 ;  /* 0x000000000000781c */ /* 0x000fe20003f0f008 */
[----:B------:R-:W-:Y:S01]  /*14c0*/  @UP0 ULDC.64 UR6, c[0x0][0x238] ;  /* 0x00008e0000060ab9 */ /* 0x000fe20000000a00 */
[----:B------:R-:W-:Y:S02]  /*14d0*/  PLOP3.LUT P4, PT, PT, PT, UP0, 0x80, 0x0 ;  /* 0x000000000000781c */ /* 0x000fe40003f8f008 */
[----:B------:R-:W-:Y:S02]  /*14e0*/  PLOP3.LUT P6, PT, PT, PT, UP0, 0x80, 0x0 ;  /* 0x000000000000781c */ /* 0x000fe40003fcf008 */
[----:B------:R-:W-:-:S07]  /*14f0*/  PLOP3.LUT P5, PT, PT, PT, UP0, 0x80, 0x0 ;  /* 0x000000000000781c */ /* 0x000fce0003faf008 */
[----:B------:R-:W-:-:S04]  /*1500*/  @P0 LEA R28, P0, R90, UR6, 0x4 ;  /* 0x000000065a1c0c11 */ /* 0x000fc8000f8020ff */
[C---:B------:R-:W-:Y:S02]  /*1510*/  @P4 LEA.HI.X R29, R90.reuse, UR7, RZ, 0x4, P0 ;  /* 0x000000075a1d4c11 */ /* 0x040fe400080f24ff */
[----:B------:R-:W-:-:S03]  /*1520*/  IADD3 R90, R90, 0x20, RZ ;  /* 0x000000205a5a7810 */ /* 0x000fc60007ffe0ff */
[----:B------:R1:W-:Y:S04]  /*1530*/  @P6 STG.E.128 desc[UR4][R28.64], R20 ;  /* 0x000000141c006986 */ /* 0x0003e8000c101d04 */
.L_x_2517:
[----:B------:R-:W-:Y:S05]  /*1540*/  BSYNC B0 ;  /* 0x0000000000007941 */ /* 0x000fea0003800000 */
.L_x_2516:
        /* <DEDUP_REMOVED lines=18> */
.L_x_2544:
[----:B-----5:R-:W-:-:S05]  /*1670*/  HADD2.F32 R70, -RZ, R24.H0_H0 ;  /* 0x20000018ff467230 */ /* 0x020fca0000004100 */
[----:B------:R-:W-:-:S07]  /*1680*/  FADD.FTZ R65, R70, R65 ;  /* 0x0000004146417221 */ /* 0x000fce0000010000 */
.L_x_2545:
[----:B------:R-:W-:-:S04]  /*1690*/  F2FP.F16.F32.PACK_AB R70, RZ, R65 ;  /* 0x00000041ff46723e */ /* 0x000fc800000000ff */
[----:B------:R-:W-:-:S07]  /*16a0*/  PRMT R20, R70, 0x7610, R20 ;  /* 0x0000761046147816 */ /* 0x000fce0000000014 */
.L_x_2546:
[----:B------:R-:W-:-:S05]  /*16b0*/  HADD2.F32 R28, -RZ, R28.H1_H1 ;  /* 0x3000001cff1c7230 */ /* 0x000fca0000004100 */
[----:B------:R-:W-:Y:S01]  /*16c0*/  FMUL.FTZ R70, R28, R89 ;  /* 0x000000591c467220 */ /* 0x000fe20000410000 */
[----:B------:R-:W-:Y:S06]  /*16d0*/  @P0 BRA `(.L_x_2547) ;  /* 0x00000000000c0947 */ /* 0x000fec0003800000 */
[----:B------:R-:W-:-:S13]  /*16e0*/  PLOP3.LUT P4, PT, PT, PT, UP0, 0x80, 0x0 ;  /* 0x000000000000781c */ /* 0x000fda0003f8f008 */
[----:B------:R-:W-:Y:S05]  /*16f0*/  @P4 BRA `(.L_x_2548) ;  /* 0x00000000000c4947 */ /* 0x000fea0003800000 */
[----:B------:R-:W-:Y:S05]  /*1700*/  BRA `(.L_x_2549) ;  /* 0x0000000000107947 */ /* 0x000fea0003800000 */
.L_x_2547:
[----:B-----5:R-:W-:-:S05]  /*1710*/  HADD2.F32 R71, -RZ, R24.H1_H1 ;  /* 0x30000018ff477230 */ /* 0x020fca0000004100 */
[----:B------:R-:W-:-:S07]  /*1720*/  FADD.FTZ R70, R71, R70 ;  /* 0x0000004647467221 */ /* 0x000fce0000010000 */
.L_x_2548:
[----:B------:R-:W-:-:S04]  /*1730*/  F2FP.F16.F32.PACK_AB R28, RZ, R70 ;  /* 0x00000046ff1c723e */ /* 0x000fc800000000ff */
[----:B------:R-:W-:-:S07]  /*1740*/  PRMT R20, R20, 0x5410, R28 ;  /* 0x0000541014147816 */ /* 0x000fce000000001c */
.L_x_2549:
[----:B------:R-:W-:-:S05]  /*1750*/  HADD2.F32 R28, -RZ, R29.H0_H0 ;  /* 0x2000001dff1c7230 */ /* 0x000fca0000004100 */
[----:B------:R-:W-:Y:S01]  /*1760*/  FMUL.FTZ R71, R28, R89 ;  /* 0x000000591c477220 */ /* 0x000fe20000410000 */
[----:B------:R-:W-:Y:S06]  /*1770*/  @P0 BRA `(.L_x_2550) ;  /* 0x00000000000c0947 */ /* 0x000fec0003800000 */
[----:B------:R-:W-:-:S13]  /*1780*/  PLOP3.LUT P4, PT, PT, PT, UP0, 0x80, 0x0 ;  /* 0x000000000000781c */ /* 0x000fda0003f8f008 */
[----:B------:R-:W-:Y:S05]  /*1790*/  @P4 BRA `(.L_x_2551) ;  /* 0x00000000000c4947 */ /* 0x000fea0003800000 */
[----:B------:R-:W-:Y:S05]  /*17a0*/  BRA `(.L_x_2552) ;  /* 0x0000000000107947 */ /* 0x000fea0003800000 */
.L_x_2550:
[----:B-----5:R-:W-:-:S05]  /*17b0*/  HADD2.F32 R28, -RZ, R25.H0_H0 ;  /* 0x20000019ff1c7230 */ /* 0x020fca0000004100 */
[----:B------:R-:W-:-:S07]  /*17c0*/  FADD.FTZ R71, R28, R71 ;  /* 0x000000471c477221 */ /* 0x000fce0000010000 */
.L_x_2551:
[----:B------:R-:W-:-:S04]  /*17d0*/  F2FP.F16.F32.PACK_AB R28, RZ, R71 ;  /* 0x00000047ff1c723e */ /* 0x000fc800000000ff */
[----:B------:R-:W-:-:S07]  /*17e0*/  PRMT R21, R28, 0x7610, R21 ;  /* 0x000076101c157816 */ /* 0x000fce0000000015 */
.L_x_2552:
[----:B------:R-:W-:-:S05]  /*17f0*/  HADD2.F32 R76, -RZ, R29.H1_H1 ;  /* 0x3000001dff4c7230 */ /* 0x000fca0000004100 */
[----:B------:R-:W-:Y:S01]  /*1800*/  FMUL.FTZ R76, R76, R89 ;  /* 0x000000594c4c7220 */ /* 0x000fe20000410000 */
[----:B------:R-:W-:Y:S06]  /*1810*/  @P0 BRA `(.L_x_2553) ;  /* 0x00000000000c0947 */ /* 0x000fec0003800000 */
[----:B------:R-:W-:-:S13]  /*1820*/  PLOP3.LUT P4, PT, PT, PT, UP0, 0x80, 0x0 ;  /* 0x000000000000781c */ /* 0x000fda0003f8f008 */
[----:B------:R-:W-:Y:S05]  /*1830*/  @P4 BRA `(.L_x_2554) ;  /* 0x00000000000c4947 */ /* 0x000fea0003800000 */
[----:B------:R-:W-:Y:S05]  /*1840*/  BRA `(.L_x_2555) ;  /* 0x0000000000107947 */ /* 0x000fea0003800000 */
.L_x_2553:
[----:B-----5:R-:W-:-:S05]  /*1850*/  HADD2.F32 R29, -RZ, R25.H1_H1 ;  /* 0x30000019ff1d7230 */ /* 0x020fca0000004100 */
[----:B------:R-:W-:-:S07]  /*1860*/  FADD.FTZ R76, R29, R76 ;  /* 0x0000004c1d4c7221 */ /* 0x000fce0000010000 */
.L_x_2554:
[----:B------:R-:W-:-:S04]  /*1870*/  F2FP.F16.F32.PACK_AB R28, RZ, R76 ;  /* 0x0000004cff1c723e */ /* 0x000fc800000000ff */
[----:B------:R-:W-:-:S07]  /*1880*/  PRMT R21, R21, 0x5410, R28 ;  /* 0x0000541015157816 */ /* 0x000fce000000001c */
.L_x_2555:
[----:B------:R-:W-:-:S05]  /*1890*/  HADD2.F32 R28, -RZ, R30.H0_H0 ;  /* 0x2000001eff1c7230 */ /* 0x000fca0000004100 */
[----:B------:R-:W-:Y:S01]  /*18a0*/  FMUL.FTZ R77, R28, R89 ;  /* 0x000000591c4d7220 */ /* 0x000fe20000410000 */
[----:B------:R-:W-:Y:S06]  /*18b0*/  @P0 BRA `(.L_x_2556) ;  /* 0x00000000000c0947 */ /* 0x000fec0003800000 */
[----:B------:R-:W-:-:S13]  /*18c0*/  PLOP3.LUT P4, PT, PT, PT, UP0, 0x80, 0x0 ;  /* 0x000000000000781c */ /* 0x000fda0003f8f008 */
[----:B------:R-:W-:Y:S05]  /*18d0*/  @P4 BRA `(.L_x_2557) ;  /* 0x00000000000c4947 */ /* 0x000fea0003800000 */
[----:B------:R-:W-:Y:S05]  /*18e0*/  BRA `(.L_x_2558) ;  /* 0x0000000000107947 */ /* 0x000fea0003800000 */
.L_x_2556:
[----:B-----5:R-:W-:-:S05]  /*18f0*/  HADD2.F32 R28, -RZ, R26.H0_H0 ;  /* 0x2000001aff1c7230 */ /* 0x020fca0000004100 */
[----:B------:R-:W-:-:S07]  /*1900*/  FADD.FTZ R77, R28, R77 ;  /* 0x0000004d1c4d7221 */ /* 0x000fce0000010000 */
.L_x_2557:
[----:B------:R-:W-:-:S04]  /*1910*/  F2FP.F16.F32.PACK_AB R28, RZ, R77 ;  /* 0x0000004dff1c723e */ /* 0x000fc800000000ff */
[----:B------:R-:W-:-:S07]  /*1920*/  PRMT R22, R28, 0x7610, R22 ;  /* 0x000076101c167816 */ /* 0x000fce0000000016 */
.L_x_2558:
[----:B------:R-:W-:-:S05]  /*1930*/  HADD2.F32 R30, -RZ, R30.H1_H1 ;  /* 0x3000001eff1e7230 */ /* 0x000fca0000004100 */
[----:B------:R-:W-:Y:S01]  /*1940*/  FMUL.FTZ R83, R30, R89 ;  /* 0x000000591e537220 */ /* 0x000fe20000410000 */
[----:B------:R-:W-:Y:S06]  /*1950*/  @P0 BRA `(.L_x_2559) ;  /* 0x00000000000c0947 */ /* 0x000fec0003800000 */
[----:B------:R-:W-:-:S13]  /*1960*/  PLOP3.LUT P4, PT, PT, PT, UP0, 0x80, 0x0 ;  /* 0x000000000000781c */ /* 0x000fda0003f8f008 */
[----:B------:R-:W-:Y:S05]  /*1970*/  @P4 BRA `(.L_x_2560) ;  /* 0x00000000000c4947 */ /* 0x000fea0003800000 */
[----:B------:R-:W-:Y:S05]  /*1980*/  BRA `(.L_x_2561) ;  /* 0x0000000000107947 */ /* 0x000fea0003800000 */
.L_x_2559:
[----:B-----5:R-:W-:-:S05]  /*1990*/  HADD2.F32 R28, -RZ, R26.H1_H1 ;  /* 0x3000001aff1c7230 */ /* 0x020fca0000004100 */
[----:B------:R-:W-:-:S07]  /*19a0*/  FADD.FTZ R83, R28, R83 ;  /* 0x000000531c537221 */ /* 0x000fce0000010000 */
.L_x_2560:
[----:B------:R-:W-:-:S04]  /*19b0*/  F2FP.F16.F32.PACK_AB R28, RZ, R83 ;  /* 0x00000053ff1c723e */ /* 0x000fc800000000ff */
[----:B------:R-:W-:-:S07]  /*19c0*/  PRMT R22, R22, 0x5410, R28 ;  /* 0x0000541016167816 */ /* 0x000fce000000001c */
.L_x_2561:
[----:B------:R-:W-:-:S05]  /*19d0*/  HADD2.F32 R84, -RZ, R31.H0_H0 ;  /* 0x2000001fff547230 */ /* 0x000fca0000004100 */
[----:B------:R-:W-:Y:S01]  /*19e0*/  FMUL.FTZ R84, R84, R89 ;  /* 0x0000005954547220 */ /* 0x000fe20000410000 */
[----:B------:R-:W-:Y:S06]  /*19f0*/  @P0 BRA `(.L_x_2562) ;  /* 0x00000000000c0947 */ /* 0x000fec0003800000 */
[----:B------:R-:W-:-:S13]  /*1a00*/  PLOP3.LUT P4, PT, PT, PT, UP0, 0x80, 0x0 ;  /* 0x000000000000781c */ /* 0x000fda0003f8f008 */
[----:B------:R-:W-:Y:S05]  /*1a10*/  @P4 BRA `(.L_x_2563) ;  /* 0x00000000000c4947 */ /* 0x000fea0003800000 */
[----:B------:R-:W-:Y:S05]  /*1a20*/  BRA `(.L_x_2564) ;  /* 0x0000000000107947 */ /* 0x000fea0003800000 */
.L_x_2562:
[----:B-----5:R-:W-:-:S05]  /*1a30*/  HADD2.F32 R29, -RZ, R27.H0_H0 ;  /* 0x2000001bff1d7230 */ /* 0x020fca0000004100 */
[----:B------:R-:W-:-:S07]  /*1a40*/  FADD.FTZ R84, R29, R84 ;  /* 0x000000541d547221 */ /* 0x000fce0000010000 */
.L_x_2563:
[----:B------:R-:W-:-:S04]  /*1a50*/  F2FP.F16.F32.PACK_AB R28, RZ, R84 ;  /* 0x00000054ff1c723e */ /* 0x000fc800000000ff */
[----:B------:R-:W-:-:S07]  /*1a60*/  PRMT R23, R28, 0x7610, R23 ;  /* 0x000076101c177816 */ /* 0x000fce0000000017 */
.L_x_2564:
[----:B------:R-:W-:-:S05]  /*1a70*/  HADD2.F32 R28, -RZ, R31.H1_H1 ;  /* 0x3000001fff1c7230 */ /* 0x000fca0000004100 */
[----:B------:R-:W-:Y:S01]  /*1a80*/  FMUL.FTZ R87, R28, R89 ;  /* 0x000000591c577220 */ /* 0x000fe20000410000 */
[----:B------:R-:W-:Y:S06]  /*1a90*/  @P0 BRA `(.L_x_2565) ;  /* 0x00000000000c0947 */ /* 0x000fec0003800000 */
[----:B------:R-:W-:-:S13]  /*1aa0*/  PLOP3.LUT P0, PT, PT, PT, UP0, 0x80, 0x0 ;  /* 0x000000000000781c */ /* 0x000fda0003f0f008 */
[----:B------:R-:W-:Y:S05]  /*1ab0*/  @P0 BRA `(.L_x_2566) ;  /* 0x00000000000c0947 */ /* 0x000fea0003800000 */
[----:B------:R-:W-:Y:S05]  /*1ac0*/  BRA `(.L_x_2567) ;  /* 0x0000000000107947 */ /* 0x000fea0003800000 */
.L_x_2565:
[----:B-----5:R-:W-:-:S05]  /*1ad0*/  HADD2.F32 R28, -RZ, R27.H1_H1 ;  /* 0x3000001bff1c7230 */ /* 0x020fca0000004100 */
[----:B------:R-:W-:-:S07]  /*1ae0*/  FADD.FTZ R87, R28, R87 ;  /* 0x000000571c577221 */ /* 0x000fce0000010000 */
.L_x_2566:
[----:B------:R-:W-:-:S04]  /*1af0*/  F2FP.F16.F32.PACK_AB R28, RZ, R87 ;  /* 0x00000057ff1c723e */ /* 0x000fc800000000ff */
[----:B------:R-:W-:-:S07]  /*1b00*/  PRMT R23, R23, 0x5410, R28 ;  /* 0x0000541017177816 */ /* 0x000fce000000001c */
.L_x_2567:
        /* <DEDUP_REMOVED lines=8> */
.L_x_2543:
[----:B------:R-:W-:Y:S05]  /*1b90*/  BSYNC B0 ;  /* 0x0000000000007941 */ /* 0x000fea0003800000 */
.L_x_2542:
        /* <DEDUP_REMOVED lines=100> */
.L_x_2587:
        /* <DEDUP_REMOVED lines=29> */
[--C-:B------:R-:W-:Y:S01]  /*23b0*/  FADD.FTZ R30, R72, -R88.reuse ;  /* 0x80000058481e7221 */ /* 0x100fe20000010000 */
[----:B------:R-:W-:Y:S01]  /*23c0*/  FADD.FTZ R92, R85, -R88 ;  /* 0x80000058555c7221 */ /* 0x000fe20000010000 */
[----:B------:R-:W-:-:S02]  /*23d0*/  F2FP.F16.F32.PACK_AB R28, R29, R28 ;  /* 0x0000001c1d1c723e */ /* 0x000fc400000000ff */
[----:B------:R-:W-:Y:S01]  /*23e0*/  F2FP.F16.F32.PACK_AB R29, R31, R90 ;  /* 0x0000005a1f1d723e */ /* 0x000fe200000000ff */
[----:B------:R-:W-:Y:S01]  /*23f0*/  FADD.FTZ R90, R79, -R88 ;  /* 0x800000584f5a7221 */ /* 0x000fe20000010000 */
[C---:B------:R-:W-:Y:S01]  /*2400*/  FMUL.FTZ R30, R89.reuse, R30 ;  /* 0x0000001e591e7220 */ /* 0x040fe20000410000 */
[C---:B------:R-:W-:Y:S02]  /*2410*/  FMUL.FTZ R92, R89.reuse, R92 ;  /* 0x0000005c595c7220 */ /* 0x040fe40000410000 */
[----:B------:R-:W-:Y:S01]  /*2420*/  FMUL.FTZ R90, R89, R90 ;  /* 0x0000005a595a7220 */ /* 0x000fe20000410000 */
[----:B------:R-:W-:Y:S01]  /*2430*/  FFMA.FTZ R30, R12, R30, R5 ;  /* 0x0000001e0c1e7223 */ /* 0x000fe20000010005 */
[----:B------:R-:W-:Y:S02]  /*2440*/  FFMA.FTZ R92, R11, R92, R2 ;  /* 0x0000005c0b5c7223 */ /* 0x000fe40000010002 */
[----:B------:R-:W-:Y:S01]  /*2450*/  FFMA.FTZ R31, R13, R90, R4 ;  /* 0x0000005a0d1f7223 */ /* 0x000fe20000010004 */
[----:B------:R-:W-:-:S04]  /*2460*/  FADD.FTZ R90, R80, -R88 ;  /* 0x80000058505a7221 */ /* 0x000fc80000010000 */
[----:B------:R-:W-:Y:S01]  /*2470*/  FMUL.FTZ R90, R89, R90 ;  /* 0x0000005a595a7220 */ /* 0x000fe20000410000 */
[----:B------:R-:W-:-:S03]  /*2480*/  F2FP.F16.F32.PACK_AB R30, R31, R30 ;  /* 0x0000001e1f1e723e */ /* 0x000fc600000000ff */
[----:B------:R-:W-:Y:S02]  /*2490*/  FFMA.FTZ R31, R10, R90, R3 ;  /* 0x0000005a0a1f7223 */ /* 0x000fe40000010003 */
[----:B------:R-:W1:Y:S03]  /*24a0*/  LDC.64 R90, c[0x0][0x2b8] ;  /* 0x0000ae00ff5a7b82 */ /* 0x000e660000000a00 */
[----:B------:R-:W-:Y:S01]  /*24b0*/  F2FP.F16.F32.PACK_AB R31, R92, R31 ;  /* 0x0000001f5c1f723e */ /* 0x000fe200000000ff */
[C---:B-1----:R-:W-:Y:S01]  /*24c0*/  IMAD.WIDE.U32 R90, R78.reuse, 0x10, R90 ;  /* 0x000000104e5a7825 */ /* 0x042fe200078e005a */
[----:B------:R-:W-:-:S04]  /*24d0*/  IADD3 R78, R78, 0x20, RZ ;  /* 0x000000204e4e7810 */ /* 0x000fc80007ffe0ff */
[----:B------:R2:W-:Y:S03]  /*24e0*/  STG.E.128 desc[UR4][R90.64], R28 ;  /* 0x0000001c5a007986 */ /* 0x0005e6000c101d04 */
.L_x_2570:
[----:B------:R-:W-:Y:S05]  /*24f0*/  BSYNC B0 ;  /* 0x0000000000007941 */ /* 0x000fea0003800000 */
.L_x_2569:
[----:B------:R-:W-:Y:S04]  /*2500*/  BSSY B0, `(.L_x_2571) ;  /* 0x0000022000007945 */ /* 0x000fe80003800000 */
[----:B------:R-:W-:Y:S05]  /*2510*/  @!P2 BRA `(.L_x_2572) ;  /* 0x000000000080a947 */ /* 0x000fea0003800000 */
[--C-:B-12---:R-:W-:Y:S01]  /*2520*/  FADD.FTZ R28, R63, -R88.reuse ;  /* 0x800000583f1c7221 */ /* 0x106fe20000010000 */
        /* <DEDUP_REMOVED lines=31> */
.L_x_2572:
[----:B------:R-:W-:Y:S05]  /*2720*/  BSYNC B0 ;  /* 0x0000000000007941 */ /* 0x000fea0003800000 */
.L_x_2571:
[----:B------:R-:W-:Y:S04]  /*2730*/  BSSY B0, `(.L_x_2573) ;  /* 0x0000021000007945 */ /* 0x000fe80003800000 */
[----:B------:R-:W-:Y:S05]  /*2740*/  @!P3 BRA `(.L_x_2574) ;  /* 0x00000000007cb947 */ /* 0x000fea0003800000 */
[--C-:B-123--:R-:W-:Y:S01]  /*2750*/  FADD.FTZ R29, R65, -R88.reuse ;  /* 0x80000058411d7221 */ /* 0x10efe20000010000 */
[--C-:B0-----:R-:W-:Y:S01]  /*2760*/  FADD.FTZ R93, R70, -R88.reuse ;  /* 0x80000058465d7221 */ /* 0x101fe20000010000 */
        /* <DEDUP_REMOVED lines=14> */
[----:B------:R-:W-:-:S02]  /*2850*/  FFMA.FTZ R92, R50, R92, R59 ;  /* 0x0000005c325c7223 */ /* 0x000fc4000001003b */
[----:B------:R-:W-:Y:S01]  /*2860*/  FFMA.FTZ R31, R51, R90, R58 ;  /* 0x0000005a331f7223 */ /* 0x000fe2000001003a */
[----:B------:R-:W-:Y:S01]  /*2870*/  FFMA.FTZ R90, R53, R89, R64 ;  /* 0x00000059355a7223 */ /* 0x000fe20000010040 */
[----:B------:R-:W-:Y:S01]  /*2880*/  FFMA.FTZ R89, R35, R29, R54 ;  /* 0x0000001d23597223 */ /* 0x000fe20000010036 */
[----:B------:R-:W-:Y:S01]  /*2890*/  FFMA.FTZ R29, R46, R91, R55 ;  /* 0x0000005b2e1d7223 */ /* 0x000fe20000010037 */
[----:B------:R-:W-:Y:S02]  /*28a0*/  FFMA.FTZ R91, R52, R30, R61 ;  /* 0x0000001e345b7223 */ /* 0x000fe4000001003d */
[----:B------:R-:W-:Y:S01]  /*28b0*/  F2FP.F16.F32.PACK_AB R31, R90, R31 ;  /* 0x0000001f5a1f723e */ /* 0x000fe200000000ff */
[----:B------:R-:W-:Y:S01]  /*28c0*/  FFMA.FTZ R90, R49, R28, R56 ;  /* 0x0000001c315a7223 */ /* 0x000fe20000010038 */
[----:B------:R-:W-:Y:S01]  /*28d0*/  FFMA.FTZ R28, R48, R88, R57 ;  /* 0x00000058301c7223 */ /* 0x000fe20000010039 */
[----:B------:R-:W-:-:S03]  /*28e0*/  F2FP.F16.F32.PACK_AB R29, R92, R29 ;  /* 0x0000001d5c1d723e */ /* 0x000fc600000000ff */
[----:B------:R-:W-:Y:S02]  /*28f0*/  F2FP.F16.F32.PACK_AB R30, R91, R90 ;  /* 0x0000005a5b1e723e */ /* 0x000fe400000000ff */
[----:B------:R-:W-:Y:S02]  /*2900*/  F2FP.F16.F32.PACK_AB R28, R28, R89 ;  /* 0x000000591c1c723e */ /* 0x000fe400000000ff */
[----:B------:R-:W0:Y:S02]  /*2910*/  LDC.64 R88, c[0x0][0x2b8] ;  /* 0x0000ae00ff587b82 */ /* 0x000e240000000a00 */
[----:B0-----:R-:W-:-:S05]  /*2920*/  IMAD.WIDE.U32 R88, R78, 0x10, R88 ;  /* 0x000000104e587825 */ /* 0x001fca00078e0058 */
[----:B------:R4:W-:Y:S02]  /*2930*/  STG.E.128 desc[UR4][R88.64], R28 ;  /* 0x0000001c58007986 */ /* 0x0009e4000c101d04 */
.L_x_2574:
[----:B------:R-:W-:Y:S05]  /*2940*/  BSYNC B0 ;  /* 0x0000000000007941 */ /* 0x000fea0003800000 */
.L_x_2573:
[----:B-1234-:R-:W1:Y:S02]  /*2950*/  LDC.64 R28, c[0x0][0x210] ;  /* 0x00008400ff1c7b82 */ /* 0x01ee640000000a00 */
[----:B-1----:R-:W-:-:S04]  /*2960*/  LEA R62, R28, R62, 0x2 ;  /* 0x0000003e1c3e7211 */ /* 0x002fc800078e10ff */
[----:B------:R-:W-:-:S13]  /*2970*/  ISETP.GE.AND P0, PT, R62, R29, PT ;  /* 0x0000001d3e00720c */ /* 0x000fda0003f06270 */
[----:B------:R-:W-:Y:S05]  /*2980*/  @!P0 BRA `(.L_x_2575) ;  /* 0xffffffdc00808947 */ /* 0x000fea000383ffff */
[----:B------:R-:W-:Y:S05]  /*2990*/  EXIT ;  /* 0x000000000000794d */ /* 0x000fea0003800000 */
.L_x_2568:
        /* <DEDUP_REMOVED lines=8> */
.L_x_2577:
[----:B------:R-:W-:Y:S05]  /*2a20*/  BSYNC B0 ;  /* 0x0000000000007941 */ /* 0x000fea0003800000 */
.L_x_2576:
[----:B------:R-:W-:Y:S01]  /*2a30*/  HFMA2.MMA R31, -RZ, RZ, 0, 1.1920928955078125e-07 ;  /* 0x00000002ff1f7435 */ /* 0x000fe200000001ff */
[----:B------:R-:W-:Y:S01]  /*2a40*/  FADD.FTZ R91, R28, R89 ;  /* 0x000000591c5b7221 */ /* 0x000fe20000010000 */
[----:B------:R-:W-:Y:S01]  /*2a50*/  MOV R30, 0x1f ;  /* 0x0000001f001e7802 */ /* 0x000fe20000000f00 */
[----:B------:R-:W0:Y:S01]  /*2a60*/  LDC R88, c[0x0][0x290] ;  /* 0x0000a400ff587b82 */ /* 0x000e220000000800 */
[----:B------:R-:W-:-:S07]  /*2a70*/  MOV R29, 0xffffffff ;  /* 0xffffffff001d7802 */ /* 0x000fce0000000f00 */
[----:B0-----:R-:W-:Y:S05]  /*2a80*/  WARPSYNC.COLLECTIVE R29, `(.L_x_2578) ;  /* 0x000000001d087348 */ /* 0x001fea0003c00000 */
[----:B------:R1:W2:Y:S02]  /*2a90*/  SHFL.BFLY P6, R89, R91, R31, R30 ;  /* 0x0c00001f5b597389 */ /* 0x0002a400000c001e */
[----:B012---:R-:W-:Y:S01]  /*2aa0*/  ENDCOLLECTIVE ;  /* 0x000000000000791b */ /* 0x007fe20003800000 */
.L_x_2578:
[----:B------:R-:W-:Y:S01]  /*2ab0*/  HFMA2.MMA R31, -RZ, RZ, 0, 2.384185791015625e-07 ;  /* 0x00000004ff1f7435 */ /* 0x000fe200000001ff */
[----:B------:R-:W-:-:S05]  /*2ac0*/  FADD.FTZ R92, R91, R89 ;  /* 0x000000595b5c7221 */ /* 0x000fca0000010000 */
[----:B------:R-:W-:-:S07]  /*2ad0*/  MOV R91, R92 ;  /* 0x0000005c005b7202 */ /* 0x000fce0000000f00 */
[----:B------:R-:W-:Y:S05]  /*2ae0*/  WARPSYNC.COLLECTIVE R29, `(.L_x_2579) ;  /* 0x000000001d087348 */ /* 0x000fea0003c00000 */
[----:B------:R0:W1:Y:S02]  /*2af0*/  SHFL.BFLY P6, R89, R91, R31, R30 ;  /* 0x0c00001f5b597389 */ /* 0x00006400000c001e */
[----:B01----:R-:W-:Y:S01]  /*2b00*/  ENDCOLLECTIVE ;  /* 0x000000000000791b */ /* 0x003fe20003800000 */
.L_x_2579:
[----:B------:R-:W-:Y:S01]  /*2b10*/  HFMA2.MMA R31, -RZ, RZ, 0, 4.76837158203125e-07 ;  /* 0x00000008ff1f7435 */ /* 0x000fe200000001ff */
[----:B------:R-:W-:-:S05]  /*2b20*/  FADD.FTZ R93, R92, R89 ;  /* 0x000000595c5d7221 */ /* 0x000fca0000010000 */
[----:B------:R-:W-:-:S07]  /*2b30*/  MOV R91, R93 ;  /* 0x0000005d005b7202 */ /* 0x000fce0000000f00 */
[----:B------:R-:W-:Y:S05]  /*2b40*/  WARPSYNC.COLLECTIVE R29, `(.L_x_2580) ;  /* 0x000000001d087348 */ /* 0x000fea0003c00000 */
[----:B------:R0:W1:Y:S02]  /*2b50*/  SHFL.BFLY P6, R89, R91, R31, R30 ;  /* 0x0c00001f5b597389 */ /* 0x00006400000c001e */
[----:B01----:R-:W-:Y:S01]  /*2b60*/  ENDCOLLECTIVE ;  /* 0x000000000000791b */ /* 0x003fe20003800000 */
.L_x_2580:
[----:B------:R-:W-:Y:S01]  /*2b70*/  HFMA2.MMA R31, -RZ, RZ, 0, 9.5367431640625e-07 ;  /* 0x00000010ff1f7435 */ /* 0x000fe200000001ff */
[----:B------:R-:W-:-:S05]  /*2b80*/  FADD.FTZ R93, R93, R89 ;  /* 0x000000595d5d7221 */ /* 0x000fca0000010000 */
[----:B------:R-:W-:-:S07]  /*2b90*/  MOV R91, R93 ;  /* 0x0000005d005b7202 */ /* 0x000fce0000000f00 */
[----:B------:R-:W-:Y:S05]  /*2ba0*/  WARPSYNC.COLLECTIVE R29, `(.L_x_2581) ;  /* 0x000000001d087348 */ /* 0x000fea0003c00000 */
[----:B------:R0:W1:Y:S02]  /*2bb0*/  SHFL.BFLY P6, R89, R91, R31, R30 ;  /* 0x0c00001f5b597389 */ /* 0x00006400000c001e */
[----:B01----:R-:W-:Y:S01]  /*2bc0*/  ENDCOLLECTIVE ;  /* 0x000000000000791b */ /* 0x003fe20003800000 */
.L_x_2581:
        /* <DEDUP_REMOVED lines=58> */
.L_x_2582:
[----:B------:R-:W-:Y:S01]  /*2f70*/  HFMA2.MMA R31, -RZ, RZ, 0, 1.1920928955078125e-07 ;  /* 0x00000002ff1f7435 */ /* 0x000fe200000001ff */
[----:B------:R-:W-:-:S10]  /*2f80*/  FADD.FTZ R91, R28, R89 ;  /* 0x000000591c5b7221 */ /* 0x000fd40000010000 */
[----:B------:R-:W-:Y:S05]  /*2f90*/  WARPSYNC.COLLECTIVE R29, `(.L_x_2583) ;  /* 0x000000001d087348 */ /* 0x000fea0003c00000 */
[----:B------:R0:W1:Y:S02]  /*2fa0*/  SHFL.BFLY P6, R89, R91, R31, R30 ;  /* 0x0c00001f5b597389 */ /* 0x00006400000c001e */
[----:B01----:R-:W-:Y:S01]  /*2fb0*/  ENDCOLLECTIVE ;  /* 0x000000000000791b */ /* 0x003fe20003800000 */
.L_x_2583:
[----:B------:R-:W-:Y:S01]  /*2fc0*/  HFMA2.MMA R31, -RZ, RZ, 0, 2.384185791015625e-07 ;  /* 0x00000004ff1f7435 */ /* 0x000fe200000001ff */
[----:B------:R-:W-:-:S05]  /*2fd0*/  FADD.FTZ R92, R91, R89 ;  /* 0x000000595b5c7221 */ /* 0x000fca0000010000 */
[----:B------:R-:W-:-:S07]  /*2fe0*/  MOV R91, R92 ;  /* 0x0000005c005b7202 */ /* 0x000fce0000000f00 */
[----:B------:R-:W-:Y:S05]  /*2ff0*/  WARPSYNC.COLLECTIVE R29, `(.L_x_2584) ;  /* 0x000000001d087348 */ /* 0x000fea0003c00000 */
[----:B------:R0:W1:Y:S02]  /*3000*/  SHFL.BFLY P6, R89, R91, R31, R30 ;  /* 0x0c00001f5b597389 */ /* 0x00006400000c001e */
[----:B01----:R-:W-:Y:S01]  /*3010*/  ENDCOLLECTIVE ;  /* 0x000000000000791b */ /* 0x003fe20003800000 */
.L_x_2584:
[----:B------:R-:W-:Y:S01]  /*3020*/  HFMA2.MMA R31, -RZ, RZ, 0, 4.76837158203125e-07 ;  /* 0x00000008ff1f7435 */ /* 0x000fe200000001ff */
[----:B------:R-:W-:-:S05]  /*3030*/  FADD.FTZ R93, R92, R89 ;  /* 0x000000595c5d7221 */ /* 0x000fca0000010000 */
[----:B------:R-:W-:-:S07]  /*3040*/  MOV R91, R93 ;  /* 0x0000005d005b7202 */ /* 0x000fce0000000f00 */
[----:B------:R-:W-:Y:S05]  /*3050*/  WARPSYNC.COLLECTIVE R29, `(.L_x_2585) ;  /* 0x000000001d087348 */ /* 0x000fea0003c00000 */
[----:B------:R0:W1:Y:S02]  /*3060*/  SHFL.BFLY P6, R89, R91, R31, R30 ;  /* 0x0c00001f5b597389 */ /* 0x00006400000c001e */
[----:B01----:R-:W-:Y:S01]  /*3070*/  ENDCOLLECTIVE ;  /* 0x000000000000791b */ /* 0x003fe20003800000 */
.L_x_2585:
[----:B------:R-:W-:Y:S01]  /*3080*/  HFMA2.MMA R31, -RZ, RZ, 0, 9.5367431640625e-07 ;  /* 0x00000010ff1f7435 */ /* 0x000fe200000001ff */
[----:B------:R-:W-:-:S05]  /*3090*/  FADD.FTZ R93, R93, R89 ;  /* 0x000000595d5d7221 */ /* 0x000fca0000010000 */
[----:B------:R-:W-:-:S07]  /*30a0*/  MOV R91, R93 ;  /* 0x0000005d005b7202 */ /* 0x000fce0000000f00 */
[----:B------:R-:W-:Y:S05]  /*30b0*/  WARPSYNC.COLLECTIVE R29, `(.L_x_2586) ;  /* 0x000000001d087348 */ /* 0x000fea0003c00000 */
[----:B------:R0:W1:Y:S02]  /*30c0*/  SHFL.BFLY P6, R89, R91, R31, R30 ;  /* 0x0c00001f5b597389 */ /* 0x00006400000c001e */
[----:B01----:R-:W-:Y:S01]  /*30d0*/  ENDCOLLECTIVE ;  /* 0x000000000000791b */ /* 0x003fe20003800000 */
.L_x_2586:
[----:B------:R-:W-:Y:S05]  /*30e0*/  BRA `(.L_x_2587) ;  /* 0xfffffff0003c7947 */ /* 0x000fea000383ffff */
.L_x_2588:
        /* <DEDUP_REMOVED lines=9> */
.L_x_23464:


//--------------------- .text._ZN10layer_norm13ln_fwd_kernelINS_13Kernel_traitsI6__halfS2_S2_S2_fjLj768ELj1ELj4ELj1ELj16ENS_18Kernel_traits_baseILj768ES2_S2_S2_S2_fjLj128EEEEELb0ELb0ELb0ELb1EEEvNS_9FwdParamsE --------------------------
	.section	.text._ZN10layer_norm13ln_fwd_kernelINS_13Kernel_traitsI6__halfS2_S2_S2_fjLj768ELj1ELj4ELj1ELj16ENS_18Kernel_traits_baseILj768ES2_S2_S2_S2_fjLj128EEEEELb0ELb0ELb0ELb1EEEvNS_9FwdParamsE,"ax",@progbits
	.align	128
        .global         _ZN10layer_norm13ln_fwd_kernelINS_13Kernel_traitsI6__halfS2_S2_S2_fjLj768ELj1ELj4ELj1ELj16ENS_18Kernel_traits_baseILj768ES2_S2_S2_S2_fjLj128EEEEELb0ELb0ELb0ELb1EEEvNS_9FwdParamsE
        .type           _ZN10layer_norm13ln_fwd_kernelINS_13Kernel_traitsI6__halfS2_S2_S2_fjLj768ELj1ELj4ELj1ELj16ENS_18Kernel_traits_baseILj768ES2_S2_S2_S2_fjLj128EEEEELb0ELb0ELb0ELb1EEEvNS_9FwdParamsE,@function
        .size           _ZN10layer_norm13ln_fwd_kernelINS_13Kernel_traitsI6__halfS2_S2_S2_fjLj768ELj1ELj4ELj1ELj16ENS_18Kernel_traits_baseILj768ES2_S2_S2_S2_fjLj128EEEEELb0ELb0ELb0ELb1EEEvNS_9FwdParamsE,(.L_x_23465 - _ZN10layer_norm13ln_fwd_kernelINS_13Kernel_traitsI6__halfS2_S2_S2_fjLj768ELj1ELj4ELj1ELj16ENS_18Kernel_traits_baseILj768ES2_S2_S2_S2_fjLj128EEEEELb0ELb0ELb0ELb1EEEvNS_9FwdParamsE)
        .other          _ZN10layer_norm13ln_fwd_kernelINS_13Kernel_traitsI6__halfS2_S2_S2_fjLj768ELj1ELj4ELj1ELj16ENS_18Kernel_traits_baseILj768ES2_S2_S2_S2_fjLj128EEEEELb0ELb0ELb0ELb1EEEvNS_9FwdParamsE,@"STO_CUDA_ENTRY STV_DEFAULT"
_ZN10layer_norm13ln_fwd_kernelINS_13Kernel_traitsI6__halfS2_S2_S2_fjLj768ELj1ELj4ELj1ELj16ENS_18Kernel_traits_baseILj768ES2_S2_S2_S2_fjLj128EEEEELb0ELb0ELb0ELb1EEEvNS_9FwdParamsE:
.text._ZN10layer_norm13ln_fwd_kernelINS_13Kernel_traitsI6__halfS2_S2_S2_fjLj768ELj1ELj4ELj1ELj16ENS_18Kernel_traits_baseILj768ES2_S2_S2_S2_fjLj128EEEEELb0ELb0ELb0ELb1EEEvNS_9FwdParamsE:
[----:B------:R-:W-:Y:S01]  /*0000*/  LDC R1, c[0x0][0x28] ;  /* 0x00000a00ff017b82 */ /* 0x000fe20000000800 */
[----:B------:R-:W0:Y:S01]  /*0010*/  S2R R71, SR_TID.X ;  /* 0x0000000000477919 */ /* 0x000e220000002100 */
[----:B------:R-:W-:-:S06]  /*0020*/  ULDC.64 UR4, c[0x0][0x2c8] ;  /* 0x0000b20000047ab9 */ /* 0x000fcc0000000a00 */
[----:B------:R-:W1:Y:S01]  /*0030*/  LDC.64 R36, c[0x0][0x270] ;  /* 0x00009c00ff247b82 */ /* 0x000e620000000a00 */
[----:B------:R-:W-:Y:S01]  /*0040*/  ISETP.NE.U32.AND P1, PT, RZ, UR4, PT ;  /* 0x00000004ff007c0c */ /* 0x000fe2000bf25070 */
[----:B------:R-:W2:Y:S01]  /*0050*/  S2R R5, SR_CTAID.X ;  /* 0x0000000000057919 */ /* 0x000ea20000002500 */
[----:B------:R-:W-:Y:S01]  /*0060*/  ULDC UR8, c[0x0][0x214] ;  /* 0x0000850000087ab9 */ /* 0x000fe20000000800 */
[----:B------:R-:W-:Y:S01]  /*0070*/  ULDC.64 UR6, c[0x0][0x260] ;  /* 0x0000980000067ab9 */ /* 0x000fe20000000a00 */
        /* <DEDUP_REMOVED lines=8> */
[----:B------:R-:W-:-:S03]  /*0100*/  SHF.R.U32.HI R0, RZ, 0x5, R71 ;  /* 0x00000005ff007819 */ /* 0x000fc60000011647 */
[----:B------:R0:W5:Y:S01]  /*0110*/  @P1 LDG.E.128 R20, desc[UR4][R2.64+0x400] ;  /* 0x0004000402141981 */ /* 0x000162000c1e1d00 */
[----:B--2---:R-:W-:Y:S02]  /*0120*/  LEA R70, R5, R0, 0x2 ;  /* 0x0000000005467211 */ /* 0x004fe400078e10ff */
[----:B------:R-:W-:Y:S02]  /*0130*/  IADD3 R6, P0, R6, UR6, RZ ;  /* 0x0000000606067c10 */ /* 0x000fe4000ff1e0ff */
[----:B------:R-:W-:Y:S01]  /*0140*/  ISETP.GE.AND P2, PT, R70, UR8, PT ;  /* 0x0000000846007c0c */ /* 0x000fe2000bf46270 */
[----:B------:R-:W-:Y:S01]  /*0150*/  ULDC.64 UR8, c[0x0][0x230] ;  /* 0x00008c0000087ab9 */ /* 0x000fe20000000a00 */
[----:B------:R-:W-:Y:S02]  /*0160*/  IADD3.X R7, RZ, UR7, RZ, P0, !PT ;  /* 0x00000007ff077c10 */ /* 0x000fe400087fe4ff */
[----:B-1----:R-:W-:-:S04]  /*0170*/  LOP3.LUT P0, RZ, R36, UR8, RZ, 0xfc, !PT ;  /* 0x0000000824ff7c12 */ /* 0x002fc8000f80fcff */
[----:B------:R-:W-:-:S05]  /*0180*/  LOP3.LUT P0, RZ, R37, UR9, RZ, 0xfc, P0 ;  /* 0x0000000925ff7c12 */ /* 0x000fca000800fcff */
[----:B0-----:R-:W-:Y:S08]  /*0190*/  @P2 EXIT ;  /* 0x000000000000294d */ /* 0x001ff00003800000 */
        /* <DEDUP_REMOVED lines=9> */
[----:B------:R-:W-:Y:S01]  /*0230*/  ISETP.NE.U32.AND P2, PT, R36, RZ, PT ;  /* 0x000000ff2400720c */ /* 0x000fe20003f45070 */
[--C-:B------:R-:W-:Y:S01]  /*0240*/  HADD2.F32 R0, -RZ, R8.reuse.H0_H0 ;  /* 0x20000008ff007230 */ /* 0x100fe20000004100 */
[----:B------:R-:W-:Y:S01]  /*0250*/  ULDC.U8 UR6, c[0x0][0x2a0] ;  /* 0x0000a80000067ab9 */ /* 0x000fe20000000000 */
[----:B------:R-:W-:Y:S01]  /*0260*/  HADD2.F32 R2, -RZ, R8.H1_H1 ;  /* 0x30000008ff027230 */ /* 0x000fe20000004100 */
[----:B------:R-:W-:Y:S01]  /*0270*/  ISETP.NE.AND.EX P1, PT, R37, RZ, PT, P2 ;  /* 0x000000ff2500720c */ /* 0x000fe20003f25320 */
[--C-:B------:R-:W-:Y:S01]  /*0280*/  HADD2.F32 R3, -RZ, R9.reuse.H0_H0 ;  /* 0x20000009ff037230 */ /* 0x100fe20000004100 */
[----:B------:R-:W-:Y:S01]  /*0290*/  LOP3.LUT R71, R71, 0x1f, RZ, 0xc0, !PT ;  /* 0x0000001f47477812 */ /* 0x000fe200078ec0ff */
[----:B------:R-:W-:Y:S01]  /*02a0*/  HADD2.F32 R4, -RZ, R9.H1_H1 ;  /* 0x30000009ff047230 */ /* 0x000fe20000004100 */
[----:B------:R-:W-:Y:S01]  /*02b0*/  ISETP.NE.AND P4, PT, RZ, UR6, PT ;  /* 0x00000006ff007c0c */ /* 0x000fe2000bf85270 */
[--C-:B------:R-:W-:Y:S01]  /*02c0*/  HADD2.F32 R5, -RZ, R10.reuse.H0_H0 ;  /* 0x2000000aff057230 */ /* 0x100fe20000004100 */
[----:B------:R-:W-:Y:S01]  /*02d0*/  ULDC UR6, c[0x0][0x218] ;  /* 0x0000860000067ab9 */ /* 0x000fe20000000800 */
[----:B0-----:R-:W-:Y:S01]  /*02e0*/  HADD2.F32 R6, -RZ, R10.H1_H1 ;  /* 0x3000000aff067230 */ /* 0x001fe20000004100 */
[----:B------:R-:W-:Y:S01]  /*02f0*/  ULDC UR7, c[0x0][0x2d8] ;  /* 0x0000b60000077ab9 */ /* 0x000fe20000000800 */
[--C-:B------:R-:W-:Y:S01]  /*0300*/  HADD2.F32 R7, -RZ, R11.reuse.H0_H0 ;  /* 0x2000000bff077230 */ /* 0x100fe20000004100 */
[----:B------:R-:W-:Y:S01]  /*0310*/  ULDC.64 UR10, c[0x0][0x230] ;  /* 0x00008c00000a7ab9 */ /* 0x000fe20000000a00 */
[----:B------:R-:W-:Y:S01]  /*0320*/  HADD2.F32 R8, -RZ, R11.H1_H1 ;  /* 0x3000000bff087230 */ /* 0x000fe20000004100 */
[----:B------:R-:W-:Y:S01]  /*0330*/  ULDC.64 UR8, c[0x0][0x2b8] ;  /* 0x0000ae0000087ab9 */ /* 0x000fe20000000a00 */
[----:B------:R-:W-:-:S02]  /*0340*/  HADD2.F32 R9, -RZ, R16.H0_H0 ;  /* 0x20000010ff097230 */ /* 0x000fc40000004100 */
[----:B------:R-:W-:Y:S02]  /*0350*/  HADD2.F32 R10, -RZ, R16.H1_H1 ;  /* 0x30000010ff0a7230 */ /* 0x000fe40000004100 */
[--C-:B------:R-:W-:Y:S02]  /*0360*/  HADD2.F32 R11, -RZ, R17.reuse.H0_H0 ;  /* 0x20000011ff0b7230 */ /* 0x100fe40000004100 */
        /* <DEDUP_REMOVED lines=13> */
[--C-:B--2---:R-:W-:Y:S02]  /*0440*/  HADD2.F32 R44, -RZ, R26.reuse.H0_H0 ;  /* 0x2000001aff2c7230 */ /* 0x104fe40000004100 */
[----:B------:R-:W-:Y:S02]  /*0450*/  HADD2.F32 R47, -RZ, R26.H1_H1 ;  /* 0x3000001aff2f7230 */ /* 0x000fe40000004100 */
[----:B------:R-:W-:-:S02]  /*0460*/  HADD2.F32 R46, -RZ, R24.H0_H0 ;  /* 0x20000018ff2e7230 */ /* 0x000fc40000004100 */
[----:B------:R-:W-:Y:S02]  /*0470*/  HADD2.F32 R49, -RZ, R24.H1_H1 ;  /* 0x30000018ff317230 */ /* 0x000fe40000004100 */
[--C-:B------:R-:W-:Y:S02]  /*0480*/  HADD2.F32 R48, -RZ, R25.reuse.H0_H0 ;  /* 0x20000019ff307230 */ /* 0x100fe40000004100 */
[----:B------:R-:W-:Y:S02]  /*0490*/  HADD2.F32 R51, -RZ, R25.H1_H1 ;  /* 0x30000019ff337230 */ /* 0x000fe40000004100 */
[--C-:B------:R-:W-:Y:S02]  /*04a0*/  HADD2.F32 R50, -RZ, R27.reuse.H0_H0 ;  /* 0x2000001bff327230 */ /* 0x100fe40000004100 */
[----:B------:R-:W-:Y:S02]  /*04b0*/  HADD2.F32 R53, -RZ, R27.H1_H1 ;  /* 0x3000001bff357230 */ /* 0x000fe40000004100 */
[----:B---3--:R-:W-:-:S02]  /*04c0*/  HADD2.F32 R52, -RZ, R28.H0_H0 ;  /* 0x2000001cff347230 */ /* 0x008fc40000004100 */
[----:B------:R-:W-:Y:S02]  /*04d0*/  HADD2.F32 R55, -RZ, R28.H1_H1 ;  /* 0x3000001cff377230 */ /* 0x000fe40000004100 */
[--C-:B------:R-:W-:Y:S02]  /*04e0*/  HADD2.F32 R54, -RZ, R29.reuse.H0_H0 ;  /* 0x2000001dff367230 */ /* 0x100fe40000004100 */
[----:B------:R-:W-:Y:S02]  /*04f0*/  HADD2.F32 R59, -RZ, R29.H1_H1 ;  /* 0x3000001dff3b7230 */ /* 0x000fe40000004100 */
[--C-:B------:R-:W-:Y:S02]  /*0500*/  HADD2.F32 R58, -RZ, R30.reuse.H0_H0 ;  /* 0x2000001eff3a7230 */ /* 0x100fe40000004100 */
[----:B------:R-:W-:Y:S02]  /*0510*/  HADD2.F32 R61, -RZ, R30.H1_H1 ;  /* 0x3000001eff3d7230 */ /* 0x000fe40000004100 */
[----:B------:R-:W-:-:S02]  /*0520*/  HADD2.F32 R60, -RZ, R31.H0_H0 ;  /* 0x2000001fff3c7230 */ /* 0x000fc40000004100 */
[----:B------:R-:W-:Y:S02]  /*0530*/  HADD2.F32 R62, -RZ, R31.H1_H1 ;  /* 0x3000001fff3e7230 */ /* 0x000fe40000004100 */
[--C-:B----4-:R-:W-:Y:S02]  /*0540*/  HADD2.F32 R63, -RZ, R32.reuse.H0_H0 ;  /* 0x20000020ff3f7230 */ /* 0x110fe40000004100 */
[----:B------:R-:W-:Y:S02]  /*0550*/  HADD2.F32 R65, -RZ, R32.H1_H1 ;  /* 0x30000020ff417230 */ /* 0x000fe40000004100 */
[--C-:B------:R-:W-:Y:S02]  /*0560*/  HADD2.F32 R64, -RZ, R33.reuse.H0_H0 ;  /* 0x20000021ff407230 */ /* 0x100fe40000004100 */
[----:B------:R-:W-:Y:S02]  /*0570*/  HADD2.F32 R67, -RZ, R33.H1_H1 ;  /* 0x30000021ff437230 */ /* 0x000fe40000004100 */
[----:B------:R-:W-:-:S02]  /*0580*/  HADD2.F32 R66, -RZ, R34.H0_H0 ;  /* 0x20000022ff427230 */ /* 0x000fc40000004100 */
[----:B------:R-:W-:Y:S02]  /*0590*/  HADD2.F32 R69, -RZ, R34.H1_H1 ;  /* 0x30000022ff457230 */ /* 0x000fe40000004100 */
[--C-:B------:R-:W-:Y:S02]  /*05a0*/  HADD2.F32 R68, -RZ, R35.reuse.H0_H0 ;  /* 0x20000023ff447230 */ /* 0x100fe40000004100 */
[----:B------:R-:W-:-:S07]  /*05b0*/  HADD2.F32 R73, -RZ, R35.H1_H1 ;  /* 0x30000023ff497230 */ /* 0x000fce0000004100 */
.L_x_2662:
[----:B------:R-:W0:Y:S01]  /*05c0*/  @P1 LDC.64 R56, c[0x0][0x270] ;  /* 0x00009c00ff381b82 */ /* 0x000e220000000a00 */
[----:B-1----:R-:W-:Y:S01]  /*05d0*/  IMAD R28, R70, UR6, RZ ;  /* 0x00000006461c7c24 */ /* 0x002fe2000f8e02ff */
        /* <DEDUP_REMOVED lines=15> */
[----:B------:R-:W-:-:S05]  /*06d0*/  HFMA2.MMA R38, -RZ, RZ, 1.875, 0 ;  /* 0x3f800000ff267435 */ /* 0x000fca00000001ff */
[----:B--2---:R-:W-:Y:S02]  /*06e0*/  @P1 HADD2.F32 R38, -RZ, R56.H0_H0 ;  /* 0x20000038ff261230 */ /* 0x004fe40000004100 */
[----:B---3--:R-:W-:-:S05]  /*06f0*/  HADD2.F32 R33, -RZ, R28.H0_H0 ;  /* 0x2000001cff217230 */ /* 0x008fca0000004100 */
[----:B------:R-:W-:Y:S01]  /*0700*/  FMUL.FTZ R32, R33, R38 ;  /* 0x0000002621207220 */ /* 0x000fe20000410000 */
[----:B0-----:R-:W-:Y:S06]  /*0710*/  @P3 BRA `(.L_x_2589) ;  /* 0x0000000000083947 */ /* 0x001fec0003800000 */
[----:B------:R-:W-:Y:S05]  /*0720*/  @P0 BRA `(.L_x_2590) ;  /* 0x00000000000c0947 */ /* 0x000fea0003800000 */
[----:B------:R-:W-:Y:S05]  /*0730*/  BRA `(.L_x_2591) ;  /* 0x0000000000107947 */ /* 0x000fea0003800000 */
.L_x_2589:
[----:B-----5:R-:W-:-:S05]  /*0740*/  HADD2.F32 R33, -RZ, R20.H0_H0 ;  /* 0x20000014ff217230 */ /* 0x020fca0000004100 */
[----:B------:R-:W-:-:S07]  /*0750*/  FADD.FTZ R32, R32, R33 ;  /* 0x0000002120207221 */ /* 0x000fce0000010000 */
.L_x_2590:
[----:B------:R-:W-:-:S04]  /*0760*/  F2FP.F16.F32.PACK_AB R33, RZ, R32 ;  /* 0x00000020ff21723e */ /* 0x000fc800000000ff */
[----:B------:R-:W-:-:S07]  /*0770*/  PRMT R24, R33, 0x7610, R24 ;  /* 0x0000761021187816 */ /* 0x000fce0000000018 */
.L_x_2591:
[----:B------:R-:W-:-:S05]  /*0780*/  HADD2.F32 R33, -RZ, R28.H1_H1 ;  /* 0x3000001cff217230 */ /* 0x000fca0000004100 */
[----:B------:R-:W-:Y:S01]  /*0790*/  FMUL.FTZ R34, R33, R38 ;  /* 0x0000002621227220 */ /* 0x000fe20000410000 */
[----:B------:R-:W-:Y:S06]  /*07a0*/  @P3 BRA `(.L_x_2592) ;  /* 0x0000000000083947 */ /* 0x000fec0003800000 */
[----:B------:R-:W-:Y:S05]  /*07b0*/  @P0 BRA `(.L_x_2593) ;  /* 0x00000000000c0947 */ /* 0x000fea0003800000 */
[----:B------:R-:W-:Y:S05]  /*07c0*/  BRA `(.L_x_2594) ;  /* 0x0000000000107947 */ /* 0x000fea0003800000 */
.L_x_2592:
[----:B-----5:R-:W-:-:S05]  /*07d0*/  HADD2.F32 R33, -RZ, R20.H1_H1 ;  /* 0x30000014ff217230 */ /* 0x020fca0000004100 */
[----:B------:R-:W-:-:S07]  /*07e0*/  FADD.FTZ R34, R34, R33 ;  /* 0x0000002122227221 */ /* 0x000fce0000010000 */
.L_x_2593:
[----:B------:R-:W-:-:S04]  /*07f0*/  F2FP.F16.F32.PACK_AB R28, RZ, R34 ;  /* 0x00000022ff1c723e */ /* 0x000fc800000000ff */
[----:B------:R-:W-:-:S07]  /*0800*/  PRMT R24, R24, 0x5410, R28 ;  /* 0x0000541018187816 */ /* 0x000fce000000001c */
.L_x_2594:
[----:B------:R-:W-:-:S05]  /*0810*/  HADD2.F32 R33, -RZ, R29.H0_H0 ;  /* 0x2000001dff217230 */ /* 0x000fca0000004100 */
[----:B------:R-:W-:Y:S01]  /*0820*/  FMUL.FTZ R33, R33, R38 ;  /* 0x0000002621217220 */ /* 0x000fe20000410000 */
[----:B------:R-:W-:Y:S06]  /*0830*/  @P3 BRA `(.L_x_2595) ;  /* 0x0000000000083947 */ /* 0x000fec0003800000 */
[----:B------:R-:W-:Y:S05]  /*0840*/  @P0 BRA `(.L_x_2596) ;  /* 0x00000000000c0947 */ /* 0x000fea0003800000 */
[----:B------:R-:W-:Y:S05]  /*0850*/  BRA `(.L_x_2597) ;  /* 0x0000000000107947 */ /* 0x000fea0003800000 */
.L_x_2595:
[----:B-----5:R-:W-:-:S05]  /*0860*/  HADD2.F32 R28, -RZ, R21.H0_H0 ;  /* 0x20000015ff1c7230 */ /* 0x020fca0000004100 */
[----:B------:R-:W-:-:S07]  /*0870*/  FADD.FTZ R33, R33, R28 ;  /* 0x0000001c21217221 */ /* 0x000fce0000010000 */
.L_x_2596:
[----:B------:R-:W-:-:S04]  /*0880*/  F2FP.F16.F32.PACK_AB R28, RZ, R33 ;  /* 0x00000021ff1c723e */ /* 0x000fc800000000ff */
[----:B------:R-:W-:-:S07]  /*0890*/  PRMT R25, R28, 0x7610, R25 ;  /* 0x000076101c197816 */ /* 0x000fce0000000019 */
.L_x_2597:
[----:B------:R-:W-:-:S05]  /*08a0*/  HADD2.F32 R29, -RZ, R29.H1_H1 ;  /* 0x3000001dff1d7230 */ /* 0x000fca0000004100 */
[----:B------:R-:W-:Y:S01]  /*08b0*/  FMUL.FTZ R37, R29, R38 ;  /* 0x000000261d257220 */ /* 0x000fe20000410000 */
[----:B------:R-:W-:Y:S06]  /*08c0*/  @P3 BRA `(.L_x_2598) ;  /* 0x0000000000083947 */ /* 0x000fec0003800000 */
[----:B------:R-:W-:Y:S05]  /*08d0*/  @P0 BRA `(.L_x_2599) ;  /* 0x00000000000c0947 */ /* 0x000fea0003800000 */
[----:B------:R-:W-:Y:S05]  /*08e0*/  BRA `(.L_x_2600) ;  /* 0x0000000000107947 */ /* 0x000fea0003800000 */
.L_x_2598:
[----:B-----5:R-:W-:-:S05]  /*08f0*/  HADD2.F32 R28, -RZ, R21.H1_H1 ;  /* 0x30000015ff1c7230 */ /* 0x020fca0000004100 */
[----:B------:R-:W-:-:S07]  /*0900*/  FADD.FTZ R37, R37, R28 ;  /* 0x0000001c25257221 */ /* 0x000fce0000010000 */
.L_x_2599:
[----:B------:R-:W-:-:S04]  /*0910*/  F2FP.F16.F32.PACK_AB R28, RZ, R37 ;  /* 0x00000025ff1c723e */ /* 0x000fc800000000ff */
[----:B------:R-:W-:-:S07]  /*0920*/  PRMT R25, R25, 0x5410, R28 ;  /* 0x0000541019197816 */ /* 0x000fce000000001c */
.L_x_2600:
[----:B------:R-:W-:-:S05]  /*0930*/  HADD2.F32 R35, -RZ, R30.H0_H0 ;  /* 0x2000001eff237230 */ /* 0x000fca0000004100 */
[----:B------:R-:W-:Y:S01]  /*0940*/  FMUL.FTZ R35, R35, R38 ;  /* 0x0000002623237220 */ /* 0x000fe20000410000 */
[----:B------:R-:W-:Y:S06]  /*0950*/  @P3 BRA `(.L_x_2601) ;  /* 0x0000000000083947 */ /* 0x000fec0003800000 */
[----:B------:R-:W-:Y:S05]  /*0960*/  @P0 BRA `(.L_x_2602) ;  /* 0x00000000000c0947 */ /* 0x000fea0003800000 */
[----:B------:R-:W-:Y:S05]  /*0970*/  BRA `(.L_x_2603) ;  /* 0x0000000000107947 */ /* 0x000fea0003800000 */
.L_x_2601:
[----:B-----5:R-:W-:-:S05]  /*0980*/  HADD2.F32 R28, -RZ, R22.H0_H0 ;  /* 0x20000016ff1c7230 */ /* 0x020fca0000004100 */
[----:B------:R-:W-:-:S07]  /*0990*/  FADD.FTZ R35, R35, R28 ;  /* 0x0000001c23237221 */ /* 0x000fce0000010000 */
.L_x_2602:
[----:B------:R-:W-:-:S04]  /*09a0*/  F2FP.F16.F32.PACK_AB R28, RZ, R35 ;  /* 0x00000023ff1c723e */ /* 0x000fc800000000ff */
[----:B------:R-:W-:-:S07]  /*09b0*/  PRMT R26, R28, 0x7610, R26 ;  /* 0x000076101c1a7816 */ /* 0x000fce000000001a */
.L_x_2603:
[----:B------:R-:W-:-:S05]  /*09c0*/  HADD2.F32 R29, -RZ, R30.H1_H1 ;  /* 0x3000001eff1d7230 */ /* 0x000fca0000004100 */
[----:B------:R-:W-:Y:S01]  /*09d0*/  FMUL.FTZ R56, R29, R38 ;  /* 0x000000261d387220 */ /* 0x000fe20000410000 */
[----:B------:R-:W-:Y:S06]  /*09e0*/  @P3 BRA `(.L_x_2604) ;  /* 0x0000000000083947 */ /* 0x000fec0003800000 */
[----:B------:R-:W-:Y:S05]  /*09f0*/  @P0 BRA `(.L_x_2605) ;  /* 0x00000000000c0947 */ /* 0x000fea0003800000 */
[----:B------:R-:W-:Y:S05]  /*0a00*/  BRA `(.L_x_2606) ;  /* 0x0000000000107947 */ /* 0x000fea0003800000 */
.L_x_2604:
[----:B-----5:R-:W-:-:S05]  /*0a10*/  HADD2.F32 R29, -RZ, R22.H1_H1 ;  /* 0x30000016ff1d7230 */ /* 0x020fca0000004100 */
[----:B------:R-:W-:-:S07]  /*0a20*/  FADD.FTZ R56, R56, R29 ;  /* 0x0000001d38387221 */ /* 0x000fce0000010000 */
.L_x_2605:
[----:B------:R-:W-:-:S04]  /*0a30*/  F2FP.F16.F32.PACK_AB R28, RZ, R56 ;  /* 0x00000038ff1c723e */ /* 0x000fc800000000ff */
[----:B------:R-:W-:-:S07]  /*0a40*/  PRMT R26, R26, 0x5410, R28 ;  /* 0x000054101a1a7816 */ /* 0x000fce000000001c */
.L_x_2606:
[----:B------:R-:W-:-:S05]  /*0a50*/  HADD2.F32 R39, -RZ, R31.H0_H0 ;  /* 0x2000001fff277230 */ /* 0x000fca0000004100 */
[----:B------:R-:W-:Y:S01]  /*0a60*/  FMUL.FTZ R39, R39, R38 ;  /* 0x0000002627277220 */ /* 0x000fe20000410000 */
[----:B------:R-:W-:Y:S06]  /*0a70*/  @P3 BRA `(.L_x_2607) ;  /* 0x0000000000083947 */ /* 0x000fec0003800000 */
[----:B------:R-:W-:Y:S05]  /*0a80*/  @P0 BRA `(.L_x_2608) ;  /* 0x00000000000c0947 */ /* 0x000fea0003800000 */
[----:B------:R-:W-:Y:S05]  /*0a90*/  BRA `(.L_x_2609) ;  /* 0x0000000000107947 */ /* 0x000fea0003800000 */
.L_x_2607:
[----:B-----5:R-:W-:-:S05]  /*0aa0*/  HADD2.F32 R28, -RZ, R23.H0_H0 ;  /* 0x20000017ff1c7230 */ /* 0x020fca0000004100 */
[----:B------:R-:W-:-:S07]  /*0ab0*/  FADD.FTZ R39, R39, R28 ;  /* 0x0000001c27277221 */ /* 0x000fce0000010000 */
.L_x_2608:
[----:B------:R-:W-:-:S04]  /*0ac0*/  F2FP.F16.F32.PACK_AB R28, RZ, R39 ;  /* 0x00000027ff1c723e */ /* 0x000fc800000000ff */
[----:B------:R-:W-:-:S07]  /*0ad0*/  PRMT R27, R28, 0x7610, R27 ;  /* 0x000076101c1b7816 */ /* 0x000fce000000001b */
.L_x_2609:
[----:B------:R-:W-:-:S05]  /*0ae0*/  HADD2.F32 R31, -RZ, R31.H1_H1 ;  /* 0x3000001fff1f7230 */ /* 0x000fca0000004100 */
[----:B------:R-:W-:Y:S01]  /*0af0*/  FMUL.FTZ R57, R31, R38 ;  /* 0x000000261f397220 */ /* 0x000fe20000410000 */
[----:B------:R-:W-:Y:S06]  /*0b00*/  @P3 BRA `(.L_x_2610) ;  /* 0x0000000000083947 */ /* 0x000fec0003800000 */
[----:B------:R-:W-:Y:S05]  /*0b10*/  @P0 BRA `(.L_x_2611) ;  /* 0x00000000000c0947 */ /* 0x000fea0003800000 */
[----:B------:R-:W-:Y:S05]  /*0b20*/  BRA `(.L_x_2612) ;  /* 0x0000000000107947 */ /* 0x000fea0003800000 */
.L_x_2610:
[----:B-----5:R-:W-:-:S05]  /*0b30*/  HADD2.F32 R28, -RZ, R23.H1_H1 ;  /* 0x30000017ff1c7230 */ /* 0x020fca0000004100 */
[----:B------:R-:W-:-:S07]  /*0b40*/  FADD.FTZ R57, R57, R28 ;  /* 0x0000001c39397221 */ /* 0x000fce0000010000 */
.L_x_2611:
[----:B------:R-:W-:-:S04]  /*0b50*/  F2FP.F16.F32.PACK_AB R28, RZ, R57 ;  /* 0x00000039ff1c723e */ /* 0x000fc800000000ff */
[----:B------:R-:W-:-:S07]  /*0b60*/  PRMT R27, R27, 0x5410, R28 ;  /* 0x000054101b1b7816 */ /* 0x000fce000000001c */
.L_x_2612:
        /* <DEDUP_REMOVED lines=10> */
[----:B--2---:R-:W-:-:S05]  /*0c10*/  HADD2.F32 R75, -RZ, R28.H0_H0 ;  /* 0x2000001cff4b7230 */ /* 0x004fca0000004100 */
[----:B------:R-:W-:Y:S01]  /*0c20*/  FMUL.FTZ R75, R75, R38 ;  /* 0x000000264b4b7220 */ /* 0x000fe20000410000 */
[----:B0-----:R-:W-:Y:S06]  /*0c30*/  @P3 BRA `(.L_x_2613) ;  /* 0x0000000000083947 */ /* 0x001fec0003800000 */
[----:B------:R-:W-:Y:S05]  /*0c40*/  @P0 BRA `(.L_x_2614) ;  /* 0x00000000000c0947 */ /* 0x000fea0003800000 */
[----:B------:R-:W-:Y:S05]  /*0c50*/  BRA `(.L_x_2615) ;  /* 0x0000000000107947 */ /* 0x000fea0003800000 */
.L_x_2613:
[----:B-----5:R-:W-:-:S05]  /*0c60*/  HADD2.F32 R74, -RZ, R20.H0_H0 ;  /* 0x20000014ff4a7230 */ /* 0x020fca0000004100 */
[----:B------:R-:W-:-:S07]  /*0c70*/  FADD.FTZ R75, R74, R75 ;  /* 0x0000004b4a4b7221 */ /* 0x000fce0000010000 */
.L_x_2614:
[----:B------:R-:W-:-:S04]  /*0c80*/  F2FP.F16.F32.PACK_AB R74, RZ, R75 ;  /* 0x0000004bff4a723e */ /* 0x000fc800000000ff */
[----:B------:R-:W-:-:S07]  /*0c90*/  PRMT R24, R74, 0x7610, R24 ;  /* 0x000076104a187816 */ /* 0x000fce0000000018 */
.L_x_2615:
[----:B------:R-:W-:-:S05]  /*0ca0*/  HADD2.F32 R77, -RZ, R28.H1_H1 ;  /* 0x3000001cff4d7230 */ /* 0x000fca0000004100 */
[----:B------:R-:W-:Y:S01]  /*0cb0*/  FMUL.FTZ R77, R77, R38 ;  /* 0x000000264d4d7220 */ /* 0x000fe20000410000 */
[----:B------:R-:W-:Y:S06]  /*0cc0*/  @P3 BRA `(.L_x_2616) ;  /* 0x0000000000083947 */ /* 0x000fec0003800000 */
[----:B------:R-:W-:Y:S05]  /*0cd0*/  @P0 BRA `(.L_x_2617) ;  /* 0x00000000000c0947 */ /* 0x000fea0003800000 */
[----:B------:R-:W-:Y:S05]  /*0ce0*/  BRA `(.L_x_2618) ;  /* 0x0000000000107947 */ /* 0x000fea0003800000 */
.L_x_2616:
[----:B-----5:R-:W-:-:S05]  /*0cf0*/  HADD2.F32 R28, -RZ, R20.H1_H1 ;  /* 0x30000014ff1c7230 */ /* 0x020fca0000004100 */
[----:B------:R-:W-:-:S07]  /*0d00*/  FADD.FTZ R77, R28, R77 ;  /* 0x0000004d1c4d7221 */ /* 0x000fce0000010000 */
.L_x_2617:
[----:B------:R-:W-:-:S04]  /*0d10*/  F2FP.F16.F32.PACK_AB R28, RZ, R77 ;  /* 0x0000004dff1c723e */ /* 0x000fc800000000ff */
[----:B------:R-:W-:-:S07]  /*0d20*/  PRMT R24, R24, 0x5410, R28 ;  /* 0x0000541018187816 */ /* 0x000fce000000001c */
.L_x_2618:
[----:B------:R-:W-:-:S05]  /*0d30*/  HADD2.F32 R79, -RZ, R29.H0_H0 ;  /* 0x2000001dff4f7230 */ /* 0x000fca0000004100 */
[----:B------:R-:W-:Y:S01]  /*0d40*/  FMUL.FTZ R76, R79, R38 ;  /* 0x000000264f4c7220 */ /* 0x000fe20000410000 */
[----:B------:R-:W-:Y:S06]  /*0d50*/  @P3 BRA `(.L_x_2619) ;  /* 0x0000000000083947 */ /* 0x000fec0003800000 */
[----:B------:R-:W-:Y:S05]  /*0d60*/  @P0 BRA `(.L_x_2620) ;  /* 0x00000000000c0947 */ /* 0x000fea0003800000 */
[----:B------:R-:W-:Y:S05]  /*0d70*/  BRA `(.L_x_2621) ;  /* 0x0000000000107947 */ /* 0x000fea0003800000 */
.L_x_2619:
[----:B-----5:R-:W-:-:S05]  /*0d80*/  HADD2.F32 R79, -RZ, R21.H0_H0 ;  /* 0x20000015ff4f7230 */ /* 0x020fca0000004100 */
[----:B------:R-:W-:-:S07]  /*0d90*/  FADD.FTZ R76, R79, R76 ;  /* 0x0000004c4f4c7221 */ /* 0x000fce0000010000 */
.L_x_2620:
[----:B------:R-:W-:-:S04]  /*0da0*/  F2FP.F16.F32.PACK_AB R28, RZ, R76 ;  /* 0x0000004cff1c723e */ /* 0x000fc800000000ff */
[----:B------:R-:W-:-:S07]  /*0db0*/  PRMT R25, R28, 0x7610, R25 ;  /* 0x000076101c197816 */ /* 0x000fce0000000019 */
.L_x_2621:
[----:B------:R-:W-:-:S05]  /*0dc0*/  HADD2.F32 R29, -RZ, R29.H1_H1 ;  /* 0x3000001dff1d7230 */ /* 0x000fca0000004100 */
[----:B------:R-:W-:Y:S01]  /*0dd0*/  FMUL.FTZ R79, R29, R38 ;  /* 0x000000261d4f7220 */ /* 0x000fe20000410000 */
[----:B------:R-:W-:Y:S06]  /*0de0*/  @P3 BRA `(.L_x_2622) ;  /* 0x0000000000083947 */ /* 0x000fec0003800000 */
[----:B------:R-:W-:Y:S05]  /*0df0*/  @P0 BRA `(.L_x_2623) ;  /* 0x00000000000c0947 */ /* 0x000fea0003800000 */
[----:B------:R-:W-:Y:S05]  /*0e00*/  BRA `(.L_x_2624) ;  /* 0x0000000000107947 */ /* 0x000fea0003800000 */
.L_x_2622:
[----:B-----5:R-:W-:-:S05]  /*0e10*/  HADD2.F32 R28, -RZ, R21.H1_H1 ;  /* 0x30000015ff1c7230 */ /* 0x020fca0000004100 */
[----:B------:R-:W-:-:S07]  /*0e20*/  FADD.FTZ R79, R28, R79 ;  /* 0x0000004f1c4f7221 */ /* 0x000fce0000010000 */
.L_x_2623:
[----:B------:R-:W-:-:S04]  /*0e30*/  F2FP.F16.F32.PACK_AB R28, RZ, R79 ;  /* 0x0000004fff1c723e */ /* 0x000fc800000000ff */
[----:B------:R-:W-:-:S07]  /*0e40*/  PRMT R25, R25, 0x5410, R28 ;  /* 0x0000541019197816 */ /* 0x000fce000000001c */
.L_x_2624:
[----:B------:R-:W-:-:S05]  /*0e50*/  HADD2.F32 R29, -RZ, R30.H0_H0 ;  /* 0x2000001eff1d7230 */ /* 0x000fca0000004100 */
[----:B------:R-:W-:Y:S01]  /*0e60*/  FMUL.FTZ R78, R29, R38 ;  /* 0x000000261d4e7220 */ /* 0x000fe20000410000 */
[----:B------:R-:W-:Y:S06]  /*0e70*/  @P3 BRA `(.L_x_2625) ;  /* 0x0000000000083947 */ /* 0x000fec0003800000 */
[----:B------:R-:W-:Y:S05]  /*0e80*/  @P0 BRA `(.L_x_2626) ;  /* 0x00000000000c0947 */ /* 0x000fea0003800000 */
[----:B------:R-:W-:Y:S05]  /*0e90*/  BRA `(.L_x_2627) ;  /* 0x0000000000107947 */ /* 0x000fea0003800000 */
.L_x_2625:
[----:B-----5:R-:W-:-:S05]  /*0ea0*/  HADD2.F32 R29, -RZ, R22.H0_H0 ;  /* 0x20000016ff1d7230 */ /* 0x020fca0000004100 */
[----:B------:R-:W-:-:S07]  /*0eb0*/  FADD.FTZ R78, R29, R78 ;  /* 0x0000004e1d4e7221 */ /* 0x000fce0000010000 */
.L_x_2626:
[----:B------:R-:W-:-:S04]  /*0ec0*/  F2FP.F16.F32.PACK_AB R28, RZ, R78 ;  /* 0x0000004eff1c723e */ /* 0x000fc800000000ff */
[----:B------:R-:W-:-:S07]  /*0ed0*/  PRMT R26, R28, 0x7610, R26 ;  /* 0x000076101c1a7816 */ /* 0x000fce000000001a */
.L_x_2627:
[----:B------:R-:W-:-:S05]  /*0ee0*/  HADD2.F32 R81, -RZ, R30.H1_H1 ;  /* 0x3000001eff517230 */ /* 0x000fca0000004100 */
[----:B------:R-:W-:Y:S01]  /*0ef0*/  FMUL.FTZ R81, R81, R38 ;  /* 0x0000002651517220 */ /* 0x000fe20000410000 */
[----:B------:R-:W-:Y:S06]  /*0f00*/  @P3 BRA `(.L_x_2628) ;  /* 0x0000000000083947 */ /* 0x000fec0003800000 */
[----:B------:R-:W-:Y:S05]  /*0f10*/  @P0 BRA `(.L_x_2629) ;  /* 0x00000000000c0947 */ /* 0x000fea0003800000 */
[----:B------:R-:W-:Y:S05]  /*0f20*/  BRA `(.L_x_2630) ;  /* 0x0000000000107947 */ /* 0x000fea0003800000 */
.L_x_2628:
[----:B-----5:R-:W-:-:S05]  /*0f30*/  HADD2.F32 R28, -RZ, R22.H1_H1 ;  /* 0x30000016ff1c7230 */ /* 0x020fca0000004100 */
[----:B------:R-:W-:-:S07]  /*0f40*/  FADD.FTZ R81, R28, R81 ;  /* 0x000000511c517221 */ /* 0x000fce0000010000 */
.L_x_2629:
[----:B------:R-:W-:-:S04]  /*0f50*/  F2FP.F16.F32.PACK_AB R28, RZ, R81 ;  /* 0x00000051ff1c723e */ /* 0x000fc800000000ff */
[----:B------:R-:W-:-:S07]  /*0f60*/  PRMT R26, R26, 0x5410, R28 ;  /* 0x000054101a1a7816 */ /* 0x000fce000000001c */
.L_x_2630:
[----:B------:R-:W-:-:S05]  /*0f70*/  HADD2.F32 R29, -RZ, R31.H0_H0 ;  /* 0x2000001fff1d7230 */ /* 0x000fca0000004100 */
[----:B------:R-:W-:Y:S01]  /*0f80*/  FMUL.FTZ R80, R29, R38 ;  /* 0x000000261d507220 */ /* 0x000fe20000410000 */
[----:B------:R-:W-:Y:S06]  /*0f90*/  @P3 BRA `(.L_x_2631) ;  /* 0x0000000000083947 */ /* 0x000fec0003800000 */
[----:B------:R-:W-:Y:S05]  /*0fa0*/  @P0 BRA `(.L_x_2632) ;  /* 0x00000000000c0947 */ /* 0x000fea0003800000 */
[----:B------:R-:W-:Y:S05]  /*0fb0*/  BRA `(.L_x_2633) ;  /* 0x0000000000107947 */ /* 0x000fea0003800000 */
.L_x_2631:
[----:B-----5:R-:W-:-:S05]  /*0fc0*/  HADD2.F32 R29, -RZ, R23.H0_H0 ;  /* 0x20000017ff1d7230 */ /* 0x020fca0000004100 */
[----:B------:R-:W-:-:S07]  /*0fd0*/  FADD.FTZ R80, R29, R80 ;  /* 0x000000501d507221 */ /* 0x000fce0000010000 */
.L_x_2632:
[----:B------:R-:W-:-:S04]  /*0fe0*/  F2FP.F16.F32.PACK_AB R28, RZ, R80 ;  /* 0x00000050ff1c723e */ /* 0x000fc800000000ff */
[----:B------:R-:W-:-:S07]  /*0ff0*/  PRMT R27, R28, 0x7610, R27 ;  /* 0x000076101c1b7816 */ /* 0x000fce000000001b */
.L_x_2633:
[----:B------:R-:W-:-:S05]  /*1000*/  HADD2.F32 R31, -RZ, R31.H1_H1 ;  /* 0x3000001fff1f7230 */ /* 0x000fca0000004100 */
[----:B------:R-:W-:Y:S01]  /*1010*/  FMUL.FTZ R82, R31, R38 ;  /* 0x000000261f527220 */ /* 0x000fe20000410000 */
[----:B------:R-:W-:Y:S06]  /*1020*/  @P3 BRA `(.L_x_2634) ;  /* 0x0000000000083947 */ /* 0x000fec0003800000 */
[----:B------:R-:W-:Y:S05]  /*1030*/  @P0 BRA `(.L_x_2635) ;  /* 0x00000000000c0947 */ /* 0x000fea0003800000 */
[----:B------:R-:W-:Y:S05]  /*1040*/  BRA `(.L_x_2636) ;  /* 0x0000000000107947 */ /* 0x000fea0003800000 */
.L_x_2634:
[----:B-----5:R-:W-:-:S05]  /*1050*/  HADD2.F32 R29, -RZ, R23.H1_H1 ;  /* 0x30000017ff1d7230 */ /* 0x020fca0000004100 */
[----:B------:R-:W-:-:S07]  /*1060*/  FADD.FTZ R82, R29, R82 ;  /* 0x000000521d527221 */ /* 0x000fce0000010000 */
.L_x_2635:
[----:B------:R-:W-:-:S04]  /*1070*/  F2FP.F16.F32.PACK_AB R28, RZ, R82 ;  /* 0x00000052ff1c723e */ /* 0x000fc800000000ff */
[----:B------:R-:W-:-:S07]  /*1080*/  PRMT R27, R27, 0x5410, R28 ;  /* 0x000054101b1b7816 */ /* 0x000fce000000001c */
.L_x_2636:
        /* <DEDUP_REMOVED lines=15> */
.L_x_2637:
[----:B-----5:R-:W-:-:S05]  /*1180*/  HADD2.F32 R84, -RZ, R20.H0_H0 ;  /* 0x20000014ff547230 */ /* 0x020fca0000004100 */
[----:B------:R-:W-:-:S07]  /*1190*/  FADD.FTZ R83, R84, R83 ;  /* 0x0000005354537221 */ /* 0x000fce0000010000 */
.L_x_2638:
[----:B------:R-:W-:-:S04]  /*11a0*/  F2FP.F16.F32.PACK_AB R84, RZ, R83 ;  /* 0x00000053ff54723e */ /* 0x000fc800000000ff */
[----:B------:R-:W-:-:S07]  /*11b0*/  PRMT R24, R84, 0x7610, R24 ;  /* 0x0000761054187816 */ /* 0x000fce0000000018 */
.L_x_2639:
[----:B------:R-:W-:-:S05]  /*11c0*/  HADD2.F32 R85, -RZ, R28.H1_H1 ;  /* 0x3000001cff557230 */ /* 0x000fca0000004100 */
[----:B------:R-:W-:Y:S01]  /*11d0*/  FMUL.FTZ R85, R85, R38 ;  /* 0x0000002655557220 */ /* 0x000fe20000410000 */
[----:B------:R-:W-:Y:S06]  /*11e0*/  @P3 BRA `(.L_x_2640) ;  /* 0x0000000000083947 */ /* 0x000fec0003800000 */
[----:B------:R-:W-:Y:S05]  /*11f0*/  @P0 BRA `(.L_x_2641) ;  /* 0x00000000000c0947 */ /* 0x000fea0003800000 */
[----:B------:R-:W-:Y:S05]  /*1200*/  BRA `(.L_x_2642) ;  /* 0x0000000000107947 */ /* 0x000fea0003800000 */
.L_x_2640:
[----:B-----5:R-:W-:-:S05]  /*1210*/  HADD2.F32 R28, -RZ, R20.H1_H1 ;  /* 0x30000014ff1c7230 */ /* 0x020fca0000004100 */
[----:B------:R-:W-:-:S07]  /*1220*/  FADD.FTZ R85, R28, R85 ;  /* 0x000000551c557221 */ /* 0x000fce0000010000 */
.L_x_2641:
[----:B------:R-:W-:-:S04]  /*1230*/  F2FP.F16.F32.PACK_AB R28, RZ, R85 ;  /* 0x00000055ff1c723e */ /* 0x000fc800000000ff */
[----:B------:R-:W-:-:S07]  /*1240*/  PRMT R24, R24, 0x5410, R28 ;  /* 0x0000541018187816 */ /* 0x000fce000000001c */
.L_x_2642:
[----:B------:R-:W-:-:S05]  /*1250*/  HADD2.F32 R87, -RZ, R29.H0_H0 ;  /* 0x2000001dff577230 */ /* 0x000fca0000004100 */
[----:B------:R-:W-:Y:S01]  /*1260*/  FMUL.FTZ R84, R87, R38 ;  /* 0x0000002657547220 */ /* 0x000fe20000410000 */
[----:B------:R-:W-:Y:S06]  /*1270*/  @P3 BRA `(.L_x_2643) ;  /* 0x0000000000083947 */ /* 0x000fec0003800000 */
[----:B------:R-:W-:Y:S05]  /*1280*/  @P0 BRA `(.L_x_2644) ;  /* 0x00000000000c0947 */ /* 0x000fea0003800000 */
[----:B------:R-:W-:Y:S05]  /*1290*/  BRA `(.L_x_2645) ;  /* 0x0000000000107947 */ /* 0x000fea0003800000 */
.L_x_2643:
[----:B-----5:R-:W-:-:S05]  /*12a0*/  HADD2.F32 R87, -RZ, R21.H0_H0 ;  /* 0x20000015ff577230 */ /* 0x020fca0000004100 */
[----:B------:R-:W-:-:S07]  /*12b0*/  FADD.FTZ R84, R87, R84 ;  /* 0x0000005457547221 */ /* 0x000fce0000010000 */
.L_x_2644:
[----:B------:R-:W-:-:S04]  /*12c0*/  F2FP.F16.F32.PACK_AB R28, RZ, R84 ;  /* 0x00000054ff1c723e */ /* 0x000fc800000000ff */
[----:B------:R-:W-:-:S07]  /*12d0*/  PRMT R25, R28, 0x7610, R25 ;  /* 0x000076101c197816 */ /* 0x000fce0000000019 */
.L_x_2645:
[----:B------:R-:W-:-:S05]  /*12e0*/  HADD2.F32 R29, -RZ, R29.H1_H1 ;  /* 0x3000001dff1d7230 */ /* 0x000fca0000004100 */
[----:B------:R-:W-:Y:S01]  /*12f0*/  FMUL.FTZ R86, R29, R38 ;  /* 0x000000261d567220 */ /* 0x000fe20000410000 */
[----:B------:R-:W-:Y:S06]  /*1300*/  @P3 BRA `(.L_x_2646) ;  /* 0x0000000000083947 */ /* 0x000fec0003800000 */
[----:B------:R-:W-:Y:S05]  /*1310*/  @P0 BRA `(.L_x_2647) ;  /* 0x00000000000c0947 */ /* 0x000fea0003800000 */
[----:B------:R-:W-:Y:S05]  /*1320*/  BRA `(.L_x_2648) ;  /* 0x0000000000107947 */ /* 0x000fea0003800000 */
.L_x_2646:
[----:B-----5:R-:W-:-:S05]  /*1330*/  HADD2.F32 R29, -RZ, R21.H1_H1 ;  /* 0x30000015ff1d7230 */ /* 0x020fca0000004100 */
[----:B------:R-:W-:-:S07]  /*1340*/  FADD.FTZ R86, R29, R86 ;  /* 0x000000561d567221 */ /* 0x000fce0000010000 */
.L_x_2647:
[----:B------:R-:W-:-:S04]  /*1350*/  F2FP.F16.F32.PACK_AB R28, RZ, R86 ;  /* 0x00000056ff1c723e */ /* 0x000fc800000000ff */
[----:B------:R-:W-:-:S07]  /*1360*/  PRMT R25, R25, 0x5410, R28 ;  /* 0x0000541019197816 */ /* 0x000fce000000001c */
.L_x_2648:
[----:B------:R-:W-:-:S05]  /*1370*/  HADD2.F32 R87, -RZ, R30.H0_H0 ;  /* 0x2000001eff577230 */ /* 0x000fca0000004100 */
[----:B------:R-:W-:Y:S01]  /*1380*/  FMUL.FTZ R87, R87, R38 ;  /* 0x0000002657577220 */ /* 0x000fe20000410000 */
[----:B------:R-:W-:Y:S06]  /*1390*/  @P3 BRA `(.L_x_2649) ;  /* 0x0000000000083947 */ /* 0x000fec0003800000 */
[----:B------:R-:W-:Y:S05]  /*13a0*/  @P0 BRA `(.L_x_2650) ;  /* 0x00000000000c0947 */ /* 0x000fea0003800000 */
[----:B------:R-:W-:Y:S05]  /*13b0*/  BRA `(.L_x_2651) ;  /* 0x0000000000107947 */ /* 0x000fea0003800000 */
.L_x_2649:
[----:B-----5:R-:W-:-:S05]  /*13c0*/  HADD2.F32 R28, -RZ, R22.H0_H0 ;  /* 0x20000016ff1c7230 */ /* 0x020fca0000004100 */
[----:B------:R-:W-:-:S07]  /*13d0*/  FADD.FTZ R87, R28, R87 ;  /* 0x000000571c577221 */ /* 0x000fce0000010000 */
.L_x_2650:
[----:B------:R-:W-:-:S04]  /*13e0*/  F2FP.F16.F32.PACK_AB R28, RZ, R87 ;  /* 0x00000057ff1c723e */ /* 0x000fc800000000ff */
[----:B------:R-:W-:-:S07]  /*13f0*/  PRMT R26, R28, 0x7610, R26 ;  /* 0x000076101c1a7816 */ /* 0x000fce000000001a */
.L_x_2651:
[----:B------:R-:W-:-:S05]  /*1400*/  HADD2.F32 R29, -RZ, R30.H1_H1 ;  /* 0x3000001eff1d7230 */ /* 0x000fca0000004100 */
[----:B------:R-:W-:Y:S01]  /*1410*/  FMUL.FTZ R88, R29, R38 ;  /* 0x000000261d587220 */ /* 0x000fe20000410000 */
[----:B------:R-:W-:Y:S06]  /*1420*/  @P3 BRA `(.L_x_2652) ;  /* 0x0000000000083947 */ /* 0x000fec0003800000 */
[----:B------:R-:W-:Y:S05]  /*1430*/  @P0 BRA `(.L_x_2653) ;  /* 0x00000000000c0947 */ /* 0x000fea0003800000 */
[----:B------:R-:W-:Y:S05]  /*1440*/  BRA `(.L_x_2654) ;  /* 0x0000000000107947 */ /* 0x000fea0003800000 */
.L_x_2652:
[----:B-----5:R-:W-:-:S05]  /*1450*/  HADD2.F32 R29, -RZ, R22.H1_H1 ;  /* 0x30000016ff1d7230 */ /* 0x020fca0000004100 */
[----:B------:R-:W-:-:S07]  /*1460*/  FADD.FTZ R88, R29, R88 ;  /* 0x000000581d587221 */ /* 0x000fce0000010000 */
.L_x_2653:
[----:B------:R-:W-:-:S04]  /*1470*/  F2FP.F16.F32.PACK_AB R28, RZ, R88 ;  /* 0x00000058ff1c723e */ /* 0x000fc800000000ff */
[----:B------:R-:W-:-:S07]  /*1480*/  PRMT R26, R26, 0x5410, R28 ;  /* 0x000054101a1a7816 */ /* 0x000fce000000001c */
.L_x_2654:
[----:B------:R-:W-:-:S05]  /*1490*/  HADD2.F32 R29, -RZ, R31.H0_H0 ;  /* 0x2000001fff1d7230 */ /* 0x000fca0000004100 */
[----:B------:R-:W-:Y:S01]  /*14a0*/  FMUL.FTZ R30, R29, R38 ;  /* 0x000000261d1e7220 */ /* 0x000fe20000410000 */
[----:B------:R-:W-:Y:S06]  /*14b0*/  @P3 BRA `(.L_x_2655) ;  /* 0x0000000000083947 */ /* 0x000fec0003800000 */
[----:B------:R-:W-:Y:S05]  /*14c0*/  @P0 BRA `(.L_x_2656) ;  /* 0x00000000000c0947 */ /* 0x000fea0003800000 */
[----:B------:R-:W-:Y:S05]  /*14d0*/  BRA `(.L_x_2657) ;  /* 0x0000000000107947 */ /* 0x000fea0003800000 */
.L_x_2655:
[----:B-----5:R-:W-:-:S05]  /*14e0*/  HADD2.F32 R29, -RZ, R23.H0_H0 ;  /* 0x20000017ff1d7230 */ /* 0x020fca0000004100 */
[----:B------:R-:W-:-:S07]  /*14f0*/  FADD.FTZ R30, R29, R30 ;  /* 0x0000001e1d1e7221 */ /* 0x000fce0000010000 */
.L_x_2656:
[----:B------:R-:W-:-:S04]  /*1500*/  F2FP.F16.F32.PACK_AB R28, RZ, R30 ;  /* 0x0000001eff1c723e */ /* 0x000fc800000000ff */
[----:B------:R-:W-:-:S07]  /*1510*/  PRMT R27, R28, 0x7610, R27 ;  /* 0x000076101c1b7816 */ /* 0x000fce000000001b */
.L_x_2657:
[----:B------:R-:W-:-:S05]  /*1520*/  HADD2.F32 R31, -RZ, R31.H1_H1 ;  /* 0x3000001fff1f7230 */ /* 0x000fca0000004100 */
[----:B------:R-:W-:Y:S01]  /*1530*/  FMUL.FTZ R38, R31, R38 ;  /* 0x000000261f267220 */ /* 0x000fe20000410000 */
[----:B------:R-:W-:Y:S06]  /*1540*/  @P3 BRA `(.L_x_2658) ;  /* 0x0000000000083947 */ /* 0x000fec0003800000 */
[----:B------:R-:W-:Y:S05]  /*1550*/  @P0 BRA `(.L_x_2659) ;  /* 0x00000000000c0947 */ /* 0x000fea0003800000 */
[----:B------:R-:W-:Y:S05]  /*1560*/  BRA `(.L_x_2660) ;  /* 0x0000000000107947 */ /* 0x000fea0003800000 */
.L_x_2658:
[----:B-----5:R-:W-:-:S05]  /*1570*/  HADD2.F32 R29, -RZ, R23.H1_H1 ;  /* 0x30000017ff1d7230 */ /* 0x020fca0000004100 */
[----:B------:R-:W-:-:S07]  /*1580*/  FADD.FTZ R38, R29, R38 ;  /* 0x000000261d267221 */ /* 0x000fce0000010000 */
.L_x_2659:
[----:B------:R-:W-:-:S04]  /*1590*/  F2FP.F16.F32.PACK_AB R28, RZ, R38 ;  /* 0x00000026ff1c723e */ /* 0x000fc800000000ff */
[----:B------:R-:W-:-:S07]  /*15a0*/  PRMT R27, R27, 0x5410, R28 ;  /* 0x000054101b1b7816 */ /* 0x000fce000000001c */
.L_x_2660:
        /* <DEDUP_REMOVED lines=100> */
.L_x_2674:
[----:B-1----:R-:W-:-:S04]  /*1bf0*/  FADD.FTZ R28, R92, R28 ;  /* 0x0000001c5c1c7221 */ /* 0x002fc80000010000 */
[----:B------:R-:W-:Y:S02]  /*1c00*/  FFMA.FTZ R89, R28, R91, UR7 ;  /* 0x000000071c597e23 */ /* 0x000fe4000801005b */
[----:B------:R-:W1:Y:S02]  /*1c10*/  @!P2 LDC.64 R28, c[0x0][0x250] ;  /* 0x00009400ff1cab82 */ /* 0x000e640000000a00 */
[----:B-1----:R-:W-:-:S04]  /*1c20*/  @!P2 IMAD.WIDE R90, R70, 0x4, R28 ;  /* 0x00000004465aa825 */ /* 0x002fc800078e021c */
[C---:B------:R-:W-:Y:S01]  /*1c30*/  FMUL.FTZ R28, R31.reuse, R31 ;  /* 0x0000001f1f1c7220 */ /* 0x040fe20000410000 */
[----:B------:R-:W-:Y:S01]  /*1c40*/  FSEL R29, R31, RZ, !P4 ;  /* 0x000000ff1f1d7208 */ /* 0x000fe20006000000 */
[----:B------:R1:W-:Y:S03]  /*1c50*/  @!P2 STG.E desc[UR4][R90.64], R31 ;  /* 0x0000001f5a00a986 */ /* 0x0003e6000c101904 */
[----:B------:R-:W-:Y:S01]  /*1c60*/  FSEL R28, R28, RZ, P4 ;  /* 0x000000ff1c1c7208 */ /* 0x000fe20002000000 */
[C---:B------:R-:W-:Y:S01]  /*1c70*/  FADD.FTZ R33, -R29.reuse, R33 ;  /* 0x000000211d217221 */ /* 0x040fe20000010100 */
[C---:B------:R-:W-:Y:S01]  /*1c80*/  FADD.FTZ R35, -R29.reuse, R35 ;  /* 0x000000231d237221 */ /* 0x040fe20000010100 */
[C---:B------:R-:W-:Y:S01]  /*1c90*/  FADD.FTZ R80, -R29.reuse, R80 ;  /* 0x000000501d507221 */ /* 0x040fe20000010100 */
[----:B------:R-:W-:Y:S01]  /*1ca0*/  FADD.FTZ R82, -R29, R82 ;  /* 0x000000521d527221 */ /* 0x000fe20000010100 */
[----:B------:R-:W-:Y:S01]  /*1cb0*/  FADD.FTZ R28, R89, R28 ;  /* 0x0000001c591c7221 */ /* 0x000fe20000010000 */
[C---:B------:R-:W-:Y:S01]  /*1cc0*/  FADD.FTZ R30, -R29.reuse, R30 ;  /* 0x0000001e1d1e7221 */ /* 0x040fe20000010100 */
[C---:B------:R-:W-:Y:S01]  /*1cd0*/  FADD.FTZ R79, -R29.reuse, R79 ;  /* 0x0000004f1d4f7221 */ /* 0x040fe20000010100 */
[C---:B------:R-:W-:Y:S01]  /*1ce0*/  FADD.FTZ R39, -R29.reuse, R39 ;  /* 0x000000271d277221 */ /* 0x040fe20000010100 */
[C---:B------:R-:W-:Y:S01]  /*1cf0*/  FADD.FTZ R57, -R29.reuse, R57 ;  /* 0x000000391d397221 */ /* 0x040fe20000010100 */
[C---:B------:R-:W-:Y:S01]  /*1d00*/  FADD.FTZ R89, -R29.reuse, R34 ;  /* 0x000000221d597221 */ /* 0x040fe20000010100 */
[----:B-1----:R-:W0:Y:S01]  /*1d10*/  @!P2 LDC.64 R90, c[0x0][0x258] ;  /* 0x00009600ff5aab82 */ /* 0x002e220000000a00 */
[----:B------:R-:W1:Y:S01]  /*1d20*/  MUFU.RSQ R28, R28 ;  /* 0x0000001c001c7308 */ /* 0x000e620000001400 */
        /* <DEDUP_REMOVED lines=13> */
[C---:B-1----:R-:W-:Y:S01]  /*1e00*/  FMUL.FTZ R32, R28.reuse, R33 ;  /* 0x000000211c207220 */ /* 0x042fe20000410000 */
[C---:B------:R-:W-:Y:S01]  /*1e10*/  FMUL.FTZ R80, R28.reuse, R80 ;  /* 0x000000501c507220 */ /* 0x040fe20000410000 */
[C---:B------:R-:W-:Y:S01]  /*1e20*/  FMUL.FTZ R33, R28.reuse, R82 ;  /* 0x000000521c217220 */ /* 0x040fe20000410000 */
[C---:B------:R-:W-:Y:S01]  /*1e30*/  FMUL.FTZ R82, R28.reuse, R30 ;  /* 0x0000001e1c527220 */ /* 0x040fe20000410000 */
[C---:B------:R-:W-:Y:S01]  /*1e40*/  FMUL.FTZ R79, R28.reuse, R79 ;  /* 0x0000004f1c4f7220 */ /* 0x040fe20000410000 */
[----:B------:R-:W-:Y:S01]  /*1e50*/  FMUL.FTZ R57, R28, R57 ;  /* 0x000000391c397220 */ /* 0x000fe20000410000 */
[----:B0-----:R-:W-:-:S04]  /*1e60*/  @!P2 IMAD.WIDE R92, R70, 0x4, R90 ;  /* 0x00000004465ca825 */ /* 0x001fc800078e025a */
[----:B------:R-:W-:Y:S01]  /*1e70*/  FADD.FTZ R91, -R29, R56 ;  /* 0x000000381d5b7221 */ /* 0x000fe20000010100 */
[----:B------:R-:W-:Y:S01]  /*1e80*/  FMUL.FTZ R56, R28, R35 ;  /* 0x000000231c387220 */ /* 0x000fe20000410000 */
[----:B------:R-:W-:Y:S01]  /*1e90*/  FFMA.FTZ R35, R80, R50, R15 ;  /* 0x0000003250237223 */ /* 0x000fe2000001000f */
[----:B------:R-:W-:Y:S01]  /*1ea0*/  FMUL.FTZ R90, R28, R39 ;  /* 0x000000271c5a7220 */ /* 0x000fe20000410000 */
[----:B------:R0:W-:Y:S01]  /*1eb0*/  @!P2 STG.E desc[UR4][R92.64], R28 ;  /* 0x0000001c5c00a986 */ /* 0x0001e2000c101904 */
[----:B------:R-:W-:Y:S01]  /*1ec0*/  FFMA.FTZ R30, R56, R66, R5 ;  /* 0x00000042381e7223 */ /* 0x000fe20000010005 */
[----:B------:R-:W-:Y:S01]  /*1ed0*/  FFMA.FTZ R56, R33, R53, R16 ;  /* 0x0000003521387223 */ /* 0x000fe20000010010 */
[C---:B------:R-:W-:Y:S01]  /*1ee0*/  FMUL.FTZ R37, R28.reuse, R37 ;  /* 0x000000251c257220 */ /* 0x040fe20000410000 */
[C---:B------:R-:W-:Y:S01]  /*1ef0*/  FMUL.FTZ R89, R28.reuse, R89 ;  /* 0x000000591c597220 */ /* 0x040fe20000410000 */
[C---:B------:R-:W-:Y:S01]  /*1f00*/  FMUL.FTZ R91, R28.reuse, R91 ;  /* 0x0000005b1c5b7220 */ /* 0x040fe20000410000 */
[----:B------:R-:W-:Y:S01]  /*1f10*/  FMUL.FTZ R34, R28, R75 ;  /* 0x0000004b1c227220 */ /* 0x000fe20000410000 */
[----:B------:R-:W-:Y:S01]  /*1f20*/  F2FP.F16.F32.PACK_AB R35, R56, R35 ;  /* 0x000000233823723e */ /* 0x000fe200000000ff */
[----:B------:R-:W-:Y:S01]  /*1f30*/  FFMA.FTZ R56, R79, R51, R12 ;  /* 0x000000334f387223 */ /* 0x000fe2000001000c */
[C---:B------:R-:W-:Y:S01]  /*1f40*/  FMUL.FTZ R77, R28.reuse, R77 ;  /* 0x0000004d1c4d7220 */ /* 0x040fe20000410000 */
[C---:B------:R-:W-:Y:S01]  /*1f50*/  FMUL.FTZ R78, R28.reuse, R78 ;  /* 0x0000004e1c4e7220 */ /* 0x040fe20000410000 */
[C---:B------:R-:W-:Y:S01]  /*1f60*/  FMUL.FTZ R81, R28.reuse, R81 ;  /* 0x000000511c517220 */ /* 0x040fe20000410000 */
[----:B0-----:R-:W-:Y:S01]  /*1f70*/  FADD.FTZ R93, -R29, R76 ;  /* 0x0000004c1d5d7221 */ /* 0x001fe20000010100 */
[----:B------:R-:W-:Y:S01]  /*1f80*/  FMUL.FTZ R29, R28, R31 ;  /* 0x0000001f1c1d7220 */ /* 0x000fe20000410000 */
[----:B------:R-:W-:Y:S01]  /*1f90*/  FFMA.FTZ R31, R90, R68, R7 ;  /* 0x000000445a1f7223 */ /* 0x000fe20000010007 */
[----:B------:R-:W-:Y:S01]  /*1fa0*/  FFMA.FTZ R90, R57, R73, R8 ;  /* 0x00000049395a7223 */ /* 0x000fe20000010008 */
        /* <DEDUP_REMOVED lines=8> */
[----:B------:R-:W-:Y:S01]  /*2030*/  FMUL.FTZ R38, R28, R38 ;  /* 0x000000261c267220 */ /* 0x000fe20000410000 */
[----:B------:R-:W-:Y:S01]  /*2040*/  F2FP.F16.F32.PACK_AB R33, R56, R33 ;  /* 0x000000213821723e */ /* 0x000fe200000000ff */
[----:B------:R-:W-:Y:S01]  /*2050*/  FFMA.FTZ R28, R29, R63, R0 ;  /* 0x0000003f1d1c7223 */ /* 0x000fe20000010000 */
[----:B------:R-:W0:Y:S01]  /*2060*/  LDC.64 R56, c[0x0][0x210] ;  /* 0x00008400ff387b82 */ /* 0x000e220000000a00 */
[----:B------:R-:W-:Y:S01]  /*2070*/  FFMA.FTZ R29, R32, R64, R3 ;  /* 0x00000040201d7223 */ /* 0x000fe20000010003 */
[----:B------:R-:W-:Y:S01]  /*2080*/  FFMA.FTZ R32, R37, R67, R4 ;  /* 0x0000004325207223 */ /* 0x000fe20000010004 */
[----:B------:R-:W-:Y:S01]  /*2090*/  FFMA.FTZ R39, R82, R60, R43 ;  /* 0x0000003c52277223 */ /* 0x000fe2000001002b */
[----:B------:R-:W-:Y:S01]  /*20a0*/  FFMA.FTZ R76, R38, R62, R45 ;  /* 0x0000003e264c7223 */ /* 0x000fe2000001002d */
[----:B------:R-:W-:Y:S01]  /*20b0*/  FFMA.FTZ R89, R89, R65, R2 ;  /* 0x0000004159597223 */ /* 0x000fe20000010002 */
[----:B------:R-:W-:Y:S01]  /*20c0*/  FFMA.FTZ R91, R91, R69, R6 ;  /* 0x000000455b5b7223 */ /* 0x000fe20000010006 */
[----:B------:R-:W-:Y:S01]  /*20d0*/  F2FP.F16.F32.PACK_AB R29, R32, R29 ;  /* 0x0000001d201d723e */ /* 0x000fe200000000ff */
[----:B------:R-:W-:Y:S01]  /*20e0*/  FFMA.FTZ R32, R34, R46, R9 ;  /* 0x0000002e22207223 */ /* 0x000fe20000010009 */
[----:B------:R-:W-:Y:S01]  /*20f0*/  FFMA.FTZ R77, R77, R49, R10 ;  /* 0x000000314d4d7223 */ /* 0x000fe2000001000a */
[----:B------:R-:W-:Y:S01]  /*2100*/  FFMA.FTZ R34, R44, R78, R13 ;  /* 0x0000004e2c227223 */ /* 0x000fe2000001000d */
[----:B------:R-:W-:Y:S01]  /*2110*/  FFMA.FTZ R81, R47, R81, R14 ;  /* 0x000000512f517223 */ /* 0x000fe2000001000e */
[----:B------:R-:W-:Y:S01]  /*2120*/  F2FP.F16.F32.PACK_AB R39, R76, R39 ;  /* 0x000000274c27723e */ /* 0x000fe200000000ff */
[----:B------:R-:W-:Y:S01]  /*2130*/  FFMA.FTZ R87, R58, R87, R41 ;  /* 0x000000573a577223 */ /* 0x000fe20000010029 */
[----:B------:R-:W-:Y:S01]  /*2140*/  LEA R78, P2, R36, UR8, 0x4 ;  /* 0x00000008244e7c11 */ /* 0x000fe2000f8420ff */
[----:B------:R-:W-:Y:S01]  /*2150*/  FFMA.FTZ R38, R61, R88, R42 ;  /* 0x000000583d267223 */ /* 0x000fe2000001002a */
[----:B------:R-:W-:Y:S01]  /*2160*/  LEA R76, P3, R72, UR8, 0x4 ;  /* 0x00000008484c7c11 */ /* 0x000fe2000f8620ff */
[----:B------:R-:W-:Y:S01]  /*2170*/  FFMA.FTZ R37, R54, R84, R19 ;  /* 0x0000005436257223 */ /* 0x000fe20000010013 */
[----:B------:R-:W-:Y:S01]  /*2180*/  FFMA.FTZ R86, R59, R86, R40 ;  /* 0x000000563b567223 */ /* 0x000fe20000010028 */
[----:B------:R-:W-:Y:S01]  /*2190*/  FFMA.FTZ R83, R52, R83, R17 ;  /* 0x0000005334537223 */ /* 0x000fe20000010011 */
[----:B------:R-:W-:Y:S01]  /*21a0*/  FFMA.FTZ R82, R55, R85, R18 ;  /* 0x0000005537527223 */ /* 0x000fe20000010012 */
[----:B------:R-:W-:-:S02]  /*21b0*/  LEA R80, P5, R74, UR8, 0x4 ;  /* 0x000000084a507c11 */ /* 0x000fc4000f8a20ff */
[----:B------:R-:W-:Y:S02]  /*21c0*/  F2FP.F16.F32.PACK_AB R31, R90, R31 ;  /* 0x0000001f5a1f723e */ /* 0x000fe400000000ff */
[----:B------:R-:W-:Y:S02]  /*21d0*/  F2FP.F16.F32.PACK_AB R30, R91, R30 ;  /* 0x0000001e5b1e723e */ /* 0x000fe400000000ff */
[----:B------:R-:W-:Y:S02]  /*21e0*/  F2FP.F16.F32.PACK_AB R28, R89, R28 ;  /* 0x0000001c591c723e */ /* 0x000fe400000000ff */
[----:B------:R-:W-:Y:S02]  /*21f0*/  F2FP.F16.F32.PACK_AB R32, R77, R32 ;  /* 0x000000204d20723e */ /* 0x000fe400000000ff */
[----:B------:R-:W-:Y:S02]  /*2200*/  LEA.HI.X R79, R36, UR9, RZ, 0x4, P2 ;  /* 0x00000009244f7c11 */ /* 0x000fe400090f24ff */
[----:B------:R-:W-:-:S02]  /*2210*/  F2FP.F16.F32.PACK_AB R34, R81, R34 ;  /* 0x000000225122723e */ /* 0x000fc400000000ff */
[----:B------:R-:W-:Y:S01]  /*2220*/  LEA.HI.X R77, R72, UR9, RZ, 0x4, P3 ;  /* 0x00000009484d7c11 */ /* 0x000fe200098f24ff */
[----:B------:R1:W-:Y:S01]  /*2230*/  STG.E.128 desc[UR4][R78.64], R28 ;  /* 0x0000001c4e007986 */ /* 0x0003e2000c101d04 */
[----:B------:R-:W-:Y:S02]  /*2240*/  F2FP.F16.F32.PACK_AB R38, R38, R87 ;  /* 0x000000572626723e */ /* 0x000fe400000000ff */
[----:B------:R-:W-:Y:S01]  /*2250*/  F2FP.F16.F32.PACK_AB R37, R86, R37 ;  /* 0x000000255625723e */ /* 0x000fe200000000ff */
[----:B------:R1:W-:Y:S01]  /*2260*/  STG.E.128 desc[UR4][R76.64], R32 ;  /* 0x000000204c007986 */ /* 0x0003e2000c101d04 */
[----:B------:R-:W-:Y:S02]  /*2270*/  F2FP.F16.F32.PACK_AB R36, R82, R83 ;  /* 0x000000535224723e */ /* 0x000fe400000000ff */
[----:B------:R-:W-:Y:S02]  /*2280*/  LEA.HI.X R81, R74, UR9, RZ, 0x4, P5 ;  /* 0x000000094a517c11 */ /* 0x000fe4000a8f24ff */
[----:B0-----:R-:W-:-:S03]  /*2290*/  LEA R70, R56, R70, 0x2 ;  /* 0x0000004638467211 */ /* 0x001fc600078e10ff */
[----:B------:R1:W-:Y:S01]  /*22a0*/  STG.E.128 desc[UR4][R80.64], R36 ;  /* 0x0000002450007986 */ /* 0x0003e2000c101d04 */
[----:B------:R-:W-:-:S13]  /*22b0*/  ISETP.GE.AND P2, PT, R70, R57, PT ;  /* 0x000000394600720c */ /* 0x000fda0003f46270 */
[----:B------:R-:W-:Y:S05]  /*22c0*/  @!P2 BRA `(.L_x_2662) ;  /* 0xffffffe000bca947 */ /* 0x000fea000383ffff */
[----:B------:R-:W-:Y:S05]  /*22d0*/  EXIT ;  /* 0x000000000000794d */ /* 0x000fea0003800000 */
.L_x_2661:
        /* <DEDUP_REMOVED lines=8> */
.L_x_2664:
[----:B------:R-:W-:Y:S05]  /*2360*/  BSYNC B0 ;  /* 0x0000000000007941 */ /* 0x000fea0003800000 */
.L_x_2663:
        /* <DEDUP_REMOVED lines=8> */
.L_x_2665:
[----:B------:R-:W-:Y:S01]  /*23f0*/  HFMA2.MMA R89, -RZ, RZ, 0, 2.384185791015625e-07 ;  /* 0x00000004ff597435 */ /* 0x000fe200000001ff */
[----:B------:R-:W-:-:S05]  /*2400*/  FADD.FTZ R93, R92, R28 ;  /* 0x0000001c5c5d7221 */ /* 0x000fca0000010000 */
[----:B------:R-:W-:-:S07]  /*2410*/  MOV R92, R93 ;  /* 0x0000005d005c7202 */ /* 0x000fce0000000f00 */
[----:B------:R-:W-:Y:S05]  /*2420*/  WARPSYNC.COLLECTIVE R29, `(.L_x_2666) ;  /* 0x000000001d087348 */ /* 0x000fea0003c00000 */
[----:B------:R0:W1:Y:S02]  /*2430*/  SHFL.BFLY P3, R28, R92, R89, R90 ;  /* 0x0c0000595c1c7389 */ /* 0x000064000006005a */
[----:B01----:R-:W-:Y:S01]  /*2440*/  ENDCOLLECTIVE ;  /* 0x000000000000791b */ /* 0x003fe20003800000 */
.L_x_2666:
[----:B------:R-:W-:Y:S01]  /*2450*/  HFMA2.MMA R89, -RZ, RZ, 0, 4.76837158203125e-07 ;  /* 0x00000008ff597435 */ /* 0x000fe200000001ff */
[----:B------:R-:W-:-:S05]  /*2460*/  FADD.FTZ R93, R93, R28 ;  /* 0x0000001c5d5d7221 */ /* 0x000fca0000010000 */
[----:B------:R-:W-:-:S07]  /*2470*/  MOV R92, R93 ;  /* 0x0000005d005c7202 */ /* 0x000fce0000000f00 */
[----:B------:R-:W-:Y:S05]  /*2480*/  WARPSYNC.COLLECTIVE R29, `(.L_x_2667) ;  /* 0x000000001d087348 */ /* 0x000fea0003c00000 */
[----:B------:R0:W1:Y:S02]  /*2490*/  SHFL.BFLY P3, R28, R92, R89, R90 ;  /* 0x0c0000595c1c7389 */ /* 0x000064000006005a */
[----:B01----:R-:W-:Y:S01]  /*24a0*/  ENDCOLLECTIVE ;  /* 0x000000000000791b */ /* 0x003fe20003800000 */
.L_x_2667:
[----:B------:R-:W-:Y:S01]  /*24b0*/  MOV R89, 0x10 ;  /* 0x0000001000597802 */ /* 0x000fe20000000f00 */
[----:B------:R-:W-:-:S07]  /*24c0*/  FADD.FTZ R92, R93, R28 ;  /* 0x0000001c5d5c7221 */ /* 0x000fce0000010000 */
[----:B------:R-:W-:Y:S05]  /*24d0*/  WARPSYNC.COLLECTIVE R29, `(.L_x_2668) ;  /* 0x000000001d087348 */ /* 0x000fea0003c00000 */
[----:B------:R0:W1:Y:S02]  /*24e0*/  SHFL.BFLY P3, R28, R92, R89, R90 ;  /* 0x0c0000595c1c7389 */ /* 0x000064000006005a */
[----:B01----:R-:W-:Y:S01]  /*24f0*/  ENDCOLLECTIVE ;  /* 0x000000000000791b */ /* 0x003fe20003800000 */
.L_x_2668:
        /* <DEDUP_REMOVED lines=9> */
[----:B------:R-:W-:-:S04]  /*2590*/  FFMA.FTZ R28, R93, R93, R28 ;  /* 0x0000005d5d1c7223 */ /* 0x000fc8000001001c */
        /* <DEDUP_REMOVED lines=41> */
[----:B------:R-:W-:-:S07]  /*2830*/  MOV R29, 0xffffffff ;  /* 0xffffffff001d7802 */ /* 0x000fce0000000f00 */
[----:B------:R-:W-:Y:S05]  /*2840*/  WARPSYNC.COLLECTIVE R29, `(.L_x_2669) ;  /* 0x000000001d087348 */ /* 0x000fea0003c00000 */
[----:B------:R0:W1:Y:S02]  /*2850*/  SHFL.BFLY P3, R28, R92, R89, R90 ;  /* 0x0c0000595c1c7389 */ /* 0x000064000006005a */
[----:B01----:R-:W-:Y:S01]  /*2860*/  ENDCOLLECTIVE ;  /* 0x000000000000791b */ /* 0x003fe20003800000 */
.L_x_2669:
[----:B------:R-:W-:Y:S01]  /*2870*/  HFMA2.MMA R89, -RZ, RZ, 0, 1.1920928955078125e-07 ;  /* 0x00000002ff597435 */ /* 0x000fe200000001ff */
[----:B------:R-:W-:-:S05]  /*2880*/  FADD.FTZ R93, R92, R28 ;  /* 0x0000001c5c5d7221 */ /* 0x000fca0000010000 */
[----:B------:R-:W-:-:S07]  /*2890*/  MOV R92, R93 ;  /* 0x0000005d005c7202 */ /* 0x000fce0000000f00 */
[----:B------:R-:W-:Y:S05]  /*28a0*/  WARPSYNC.COLLECTIVE R29, `(.L_x_2670) ;  /* 0x000000001d087348 */ /* 0x000fea0003c00000 */
[----:B------:R0:W1:Y:S02]  /*28b0*/  SHFL.BFLY P3, R28, R92, R89, R90 ;  /* 0x0c0000595c1c7389 */ /* 0x000064000006005a */
[----:B01----:R-:W-:Y:S01]  /*28c0*/  ENDCOLLECTIVE ;  /* 0x000000000000791b */ /* 0x003fe20003800000 */
.L_x_2670:
[----:B------:R-:W-:Y:S01]  /*28d0*/  HFMA2.MMA R89, -RZ, RZ, 0, 2.384185791015625e-07 ;  /* 0x00000004ff597435 */ /* 0x000fe200000001ff */
[----:B------:R-:W-:-:S05]  /*28e0*/  FADD.FTZ R93, R93, R28 ;  /* 0x0000001c5d5d7221 */ /* 0x000fca0000010000 */
[----:B------:R-:W-:-:S07]  /*28f0*/  MOV R92, R93 ;  /* 0x0000005d005c7202 */ /* 0x000fce0000000f00 */
[----:B------:R-:W-:Y:S05]  /*2900*/  WARPSYNC.COLLECTIVE R29, `(.L_x_2671) ;  /* 0x000000001d087348 */ /* 0x000fea0003c00000 */
[----:B------:R0:W1:Y:S02]  /*2910*/  SHFL.BFLY P3, R28, R92, R89, R90 ;  /* 0x0c0000595c1c7389 */ /* 0x000064000006005a */
[----:B01----:R-:W-:Y:S01]  /*2920*/  ENDCOLLECTIVE ;  /* 0x000000000000791b */ /* 0x003fe20003800000 */
.L_x_2671:
[----:B------:R-:W-:Y:S01]  /*2930*/  MOV R89, 0x8 ;  /* 0x0000000800597802 */ /* 0x000fe20000000f00 */
[----:B------:R-:W-:-:S07]  /*2940*/  FADD.FTZ R92, R93, R28 ;  /* 0x0000001c5d5c7221 */ /* 0x000fce0000010000 */
[----:B------:R-:W-:Y:S05]  /*2950*/  WARPSYNC.COLLECTIVE R29, `(.L_x_2672) ;  /* 0x000000001d087348 */ /* 0x000fea0003c00000 */
[----:B------:R0:W1:Y:S02]  /*2960*/  SHFL.BFLY P3, R28, R92, R89, R90 ;  /* 0x0c0000595c1c7389 */ /* 0x000064000006005a */
[----:B01----:R-:W-:Y:S01]  /*2970*/  ENDCOLLECTIVE ;  /* 0x000000000000791b */ /* 0x003fe20003800000 */
.L_x_2672:
[----:B------:R-:W-:Y:S01]  /*2980*/  HFMA2.MMA R89, -RZ, RZ, 0, 9.5367431640625e-07 ;  /* 0x00000010ff597435 */ /* 0x000fe200000001ff */
[----:B------:R-:W-:-:S10]  /*2990*/  FADD.FTZ R92, R92, R28 ;  /* 0x0000001c5c5c7221 */ /* 0x000fd40000010000 */
[----:B------:R-:W-:Y:S05]  /*29a0*/  WARPSYNC.COLLECTIVE R29, `(.L_x_2673) ;  /* 0x000000001d087348 */ /* 0x000fea0003c00000 */
[----:B------:R0:W1:Y:S02]  /*29b0*/  SHFL.BFLY P3, R28, R92, R89, R90 ;  /* 0x0c0000595c1c7389 */ /* 0x000064000006005a */
[----:B01----:R-:W-:Y:S01]  /*29c0*/  ENDCOLLECTIVE ;  /* 0x000000000000791b */ /* 0x003fe20003800000 */
.L_x_2673:
[----:B------:R-:W-:Y:S05]  /*29d0*/  BRA `(.L_x_2674) ;  /* 0xfffffff000847947 */ /* 0x000fea000383ffff */
.L_x_2675:
        /* <DEDUP_REMOVED lines=10> */
.L_x_23465:


//--------------------- .text._ZN10layer_norm13ln_fwd_kernelINS_13Kernel_traitsI6__halfS2_S2_S2_fjLj768ELj1ELj4ELj1ELj16ENS_18Kernel_traits_baseILj768ES2_S2_S2_S2_fjLj128EEEEELb0ELb0ELb1ELb0EEEvNS_9FwdParamsE --------------------------
	.section	.text._ZN10layer_norm13ln_fwd_kernelINS_13Kernel_traitsI6__halfS2_S2_S2_fjLj768ELj1ELj4ELj1ELj16ENS_18Kernel_traits_baseILj768ES2_S2_S2_S2_fjLj128EEEEELb0ELb0ELb1ELb0EEEvNS_9FwdParamsE,"ax",@progbits
	.align	128
        .global         _ZN10layer_norm13ln_fwd_kernelINS_13Kernel_traitsI6__halfS2_S2_S2_fjLj768ELj1ELj4ELj1ELj16ENS_18Kernel_traits_baseILj768ES2_S2_S2_S2_fjLj128EEEEELb0ELb0ELb1ELb0EEEvNS_9FwdParamsE
        .type           _ZN10layer_norm13ln_fwd_kernelINS_13Kernel_traitsI6__halfS2_S2_S2_fjLj768ELj1ELj4ELj1ELj16ENS_18Kernel_traits_baseILj768ES2_S2_S2_S2_fjLj128EEEEELb0ELb0ELb1ELb0EEEvNS_9FwdParamsE,@function
        .size           _ZN10layer_norm13ln_fwd_kernelINS_13Kernel_traitsI6__halfS2_S2_S2_fjLj768ELj1ELj4ELj1ELj16ENS_18Kernel_traits_baseILj768ES2_S2_S2_S2_fjLj128EEEEELb0ELb0ELb1ELb0EEEvNS_9FwdParamsE,(.L_x_23466 - _ZN10layer_norm13ln_fwd_kernelINS_13Kernel_traitsI6__halfS2_S2_S2_fjLj768ELj1ELj4ELj1ELj16ENS_18Kernel_traits_baseILj768ES2_S2_S2_S2_fjLj128EEEEELb0ELb0ELb1ELb0EEEvNS_9FwdParamsE)
        .other          _ZN10layer_norm13ln_fwd_kernelINS_13Kernel_traitsI6__halfS2_S2_S2_fjLj768ELj1ELj4ELj1ELj16ENS_18Kernel_traits_baseILj768ES2_S2_S2_S2_fjLj128EEEEELb0ELb0ELb1ELb0EEEvNS_9FwdParamsE,@"STO_CUDA_ENTRY STV_DEFAULT"
_ZN10layer_norm13ln_fwd_kernelINS_13Kernel_traitsI6__halfS2_S2_S2_fjLj768ELj1ELj4ELj1ELj16ENS_18Kernel_traits_baseILj768ES2_S2_S2_S2_fjLj128EEEEELb0ELb0ELb1ELb0EEEvNS_9FwdParamsE:
.text._ZN10layer_norm13ln_fwd_kernelINS_13Kernel_traitsI6__halfS2_S2_S2_fjLj768ELj1ELj4ELj1ELj16ENS_18Kernel_traits_baseILj768ES2_S2_S2_S2_fjLj128EEEEELb0ELb0ELb1ELb0EEEvNS_9FwdParamsE:
        /* <DEDUP_REMOVED lines=30> */
.L_x_2677:
[----:B------:R-:W-:Y:S05]  /*01e0*/  BSYNC B0 ;  /* 0x0000000000007941 */ /* 0x000fea0003800000 */
.L_x_2676:
        /* <DEDUP_REMOVED lines=14> */
.L_x_2679:
[----:B------:R-:W-:Y:S05]  /*02d0*/  BSYNC B0 ;  /* 0x0000000000007941 */ /* 0x000fea0003800000 */
.L_x_2678:
        /* <DEDUP_REMOVED lines=13> */
.L_x_2681:
[----:B------:R-:W-:Y:S05]  /*03b0*/  BSYNC B0 ;  /* 0x0000000000007941 */ /* 0x000fea0003800000 */
.L_x_2680:
[----:B------:R-:W-:Y:S02]  /*03c0*/  ULDC UR6, c[0x0][0x214] ;  /* 0x0000850000067ab9 */ /* 0x000fe40000000800 */
[----:B------:R-:W-:-:S13]  /*03d0*/  ISETP.GE.AND P3, PT, R65, UR6, PT ;  /* 0x0000000641007c0c */ /* 0x000fda000bf66270 */
[----:B------:R-:W-:Y:S05]  /*03e0*/  @P3 EXIT ;  /* 0x000000000000394d */ /* 0x000fea0003800000 */
[----:B------:R-:W-:Y:S01]  /*03f0*/  ULDC.U8 UR6, c[0x0][0x2a0] ;  /* 0x0000a80000067ab9 */ /* 0x000fe20000000000 */
[--C-:B-----5:R-:W-:Y:S01]  /*0400*/  HADD2.F32 R24, -RZ, R16.reuse.H0_H0 ;  /* 0x20000010ff187230 */ /* 0x120fe20000004100 */
[----:B------:R-:W-:Y:S01]  /*0410*/  ISETP.NE.AND P3, PT, RZ, UR6, PT ;  /* 0x00000006ff007c0c */ /* 0x000fe2000bf65270 */
[----:B------:R-:W-:Y:S01]  /*0420*/  HADD2.F32 R25, -RZ, R16.H1_H1 ;  /* 0x30000010ff197230 */ /* 0x000fe20000004100 */
[----:B------:R-:W-:Y:S01]  /*0430*/  ULDC UR8, c[0x0][0x29c] ;  /* 0x0000a70000087ab9 */ /* 0x000fe20000000800 */
[--C-:B------:R-:W-:Y:S01]  /*0440*/  HADD2.F32 R22, -RZ, R17.reuse.H0_H0 ;  /* 0x20000011ff167230 */ /* 0x100fe20000004100 */
[----:B------:R-:W-:Y:S01]  /*0450*/  P2R R62, PR, RZ, 0x8 ;  /* 0x00000008ff3e7803 */ /* 0x000fe20000000000 */
[----:B------:R-:W-:Y:S01]  /*0460*/  HADD2.F32 R23, -RZ, R17.H1_H1 ;  /* 0x30000011ff177230 */ /* 0x000fe20000004100 */
[----:B------:R-:W-:Y:S01]  /*0470*/  ULDC UR9, c[0x0][0x2d8] ;  /* 0x0000b60000097ab9 */ /* 0x000fe20000000800 */
[--C-:B------:R-:W-:Y:S01]  /*0480*/  HADD2.F32 R20, -RZ, R18.reuse.H0_H0 ;  /* 0x20000012ff147230 */ /* 0x100fe20000004100 */
[----:B------:R-:W-:Y:S01]  /*0490*/  ULDC.64 UR6, c[0x0][0x230] ;  /* 0x00008c0000067ab9 */ /* 0x000fe20000000a00 */
        /* <DEDUP_REMOVED lines=42> */
[----:B------:R-:W-:-:S07]  /*0740*/  HADD2.F32 R64, -RZ, R35.H1_H1 ;  /* 0x30000023ff407230 */ /* 0x000fce0000004100 */
.L_x_2767:
        /* <DEDUP_REMOVED lines=9> */
[----:B------:R-:W-:Y:S01]  /*07e0*/  BSSY B0, `(.L_x_2682) ;  /* 0x0000077000007945 */ /* 0x000fe20003800000 */
[----:B--2---:R-:W-:-:S13]  /*07f0*/  ISETP.GE.AND P4, PT, R93, 0x1, PT ;  /* 0x000000015d00780c */ /* 0x004fda0003f86270 */
[----:B------:R-:W-:-:S05]  /*0800*/  @P4 IADD3 R69, R93, -0x1, RZ ;  /* 0xffffffff5d454810 */ /* 0x000fca0007ffe0ff */
[----:B------:R-:W-:Y:S01]  /*0810*/  @P4 IMAD R95, R69, R94, RZ ;  /* 0x0000005e455f4224 */ /* 0x000fe200078e02ff */
[----:B------:R-:W-:-:S04]  /*0820*/  SHF.R.S32.HI R69, RZ, 0x1f, R68 ;  /* 0x0000001fff457819 */ /* 0x000fc80000011444 */
[----:B------:R-:W-:Y:S02]  /*0830*/  @P4 SHF.R.S32.HI R96, RZ, 0x1f, R95 ;  /* 0x0000001fff604819 */ /* 0x000fe4000001145f */
[----:B------:R-:W-:Y:S02]  /*0840*/  LEA.HI R68, R69, R68, RZ, 0x3 ;  /* 0x0000004445447211 */ /* 0x000fe400078f18ff */
[----:B------:R-:W-:Y:S02]  /*0850*/  @P4 LEA.HI R38, R96, R95, RZ, 0x3 ;  /* 0x0000005f60264211 */ /* 0x000fe400078f18ff */
[----:B------:R-:W-:Y:S02]  /*0860*/  LEA.HI.SX32 R95, R68, R27, 0x1d ;  /* 0x0000001b445f7211 */ /* 0x000fe400078feaff */
[----:B------:R-:W-:Y:S02]  /*0870*/  @P4 LOP3.LUT R27, R40, 0x1f, RZ, 0xc0, !PT ;  /* 0x0000001f281b4812 */ /* 0x000fe400078ec0ff */
[----:B------:R-:W-:-:S02]  /*0880*/  SHF.R.S32.HI R96, RZ, 0x1f, R65 ;  /* 0x0000001fff607819 */ /* 0x000fc40000011441 */
        /* <DEDUP_REMOVED lines=15> */
[----:B-----5:R-:W-:Y:S01]  /*0980*/  HADD2.F32 R66, -RZ, R32.H0_H0 ;  /* 0x20000020ff427230 */ /* 0x020fe20000004100 */
[----:B------:R-:W-:Y:S06]  /*0990*/  BRA `(.L_x_2686) ;  /* 0x0000000000107947 */ /* 0x000fec0003800000 */
.L_x_2685:
[----:B-----5:R-:W-:Y:S02]  /*09a0*/  HADD2.F32 R66, -RZ, R28.H0_H0 ;  /* 0x2000001cff427230 */ /* 0x020fe40000004100 */
[----:B------:R-:W-:-:S03]  /*09b0*/  @P3 HADD2.F32 R37, -RZ, R32.H0_H0 ;  /* 0x20000020ff253230 */ /* 0x000fc60000004100 */
[----:B------:R-:W-:-:S04]  /*09c0*/  FMUL.FTZ R66, R66, UR8 ;  /* 0x0000000842427c20 */ /* 0x000fc80008410000 */
[----:B------:R-:W-:-:S07]  /*09d0*/  @P3 FADD.FTZ R66, R37, R66 ;  /* 0x0000004225423221 */ /* 0x000fce0000010000 */
.L_x_2686:
[----:B------:R-:W-:Y:S05]  /*09e0*/  BSYNC B1 ;  /* 0x0000000000017941 */ /* 0x000fea0003800000 */
.L_x_2684:
[----:B------:R-:W-:Y:S04]  /*09f0*/  BSSY B1, `(.L_x_2687) ;  /* 0x000000a000017945 */ /* 0x000fe80003800000 */
[----:B------:R-:W-:Y:S05]  /*0a00*/  @P5 BRA `(.L_x_2688) ;  /* 0x0000000000105947 */ /* 0x000fea0003800000 */
[----:B------:R-:W-:Y:S01]  /*0a10*/  HFMA2.MMA R67, -RZ, RZ, 0, 0 ;  /* 0x00000000ff437435 */ /* 0x000fe200000001ff */
[----:B------:R-:W-:Y:S10]  /*0a20*/  @!P3 BRA `(.L_x_2689) ;  /* 0x000000000018b947 */ /* 0x000ff40003800000 */
[----:B-----5:R-:W-:Y:S01]  /*0a30*/  HADD2.F32 R67, -RZ, R32.H1_H1 ;  /* 0x30000020ff437230 */ /* 0x020fe20000004100 */
[----:B------:R-:W-:Y:S06]  /*0a40*/  BRA `(.L_x_2689) ;  /* 0x0000000000107947 */ /* 0x000fec0003800000 */
.L_x_2688:
[----:B-----5:R-:W-:Y:S02]  /*0a50*/  HADD2.F32 R67, -RZ, R28.H1_H1 ;  /* 0x3000001cff437230 */ /* 0x020fe40000004100 */
[----:B------:R-:W-:-:S03]  /*0a60*/  @P3 HADD2.F32 R36, -RZ, R32.H1_H1 ;  /* 0x30000020ff243230 */ /* 0x000fc60000004100 */
[----:B------:R-:W-:-:S04]  /*0a70*/  FMUL.FTZ R67, R67, UR8 ;  /* 0x0000000843437c20 */ /* 0x000fc80008410000 */
[----:B------:R-:W-:-:S07]  /*0a80*/  @P3 FADD.FTZ R67, R36, R67 ;  /* 0x0000004324433221 */ /* 0x000fce0000010000 */
.L_x_2689:
[----:B------:R-:W-:Y:S05]  /*0a90*/  BSYNC B1 ;  /* 0x0000000000017941 */ /* 0x000fea0003800000 */
.L_x_2687:
[----:B------:R-:W-:Y:S04]  /*0aa0*/  BSSY B1, `(.L_x_2690) ;  /* 0x000000a000017945 */ /* 0x000fe80003800000 */
[----:B------:R-:W-:Y:S05]  /*0ab0*/  @P5 BRA `(.L_x_2691) ;  /* 0x0000000000105947 */ /* 0x000fea0003800000 */
[----:B------:R-:W-:Y:S01]  /*0ac0*/  MOV R70, RZ ;  /* 0x000000ff00467202 */ /* 0x000fe20000000f00 */
[----:B------:R-:W-:Y:S06]  /*0ad0*/  @!P3 BRA `(.L_x_2692) ;  /* 0x000000000018b947 */ /* 0x000fec0003800000 */
[----:B-----5:R-:W-:Y:S01]  /*0ae0*/  HADD2.F32 R70, -RZ, R33.H0_H0 ;  /* 0x20000021ff467230 */ /* 0x020fe20000004100 */
[----:B------:R-:W-:Y:S06]  /*0af0*/  BRA `(.L_x_2692) ;  /* 0x0000000000107947 */ /* 0x000fec0003800000 */
.L_x_2691:
[----:B-----5:R-:W-:Y:S02]  /*0b00*/  HADD2.F32 R70, -RZ, R29.H0_H0 ;  /* 0x2000001dff467230 */ /* 0x020fe40000004100 */
[----:B------:R-:W-:-:S03]  /*0b10*/  @P3 HADD2.F32 R37, -RZ, R33.H0_H0 ;  /* 0x20000021ff253230 */ /* 0x000fc60000004100 */
[----:B------:R-:W-:-:S04]  /*0b20*/  FMUL.FTZ R70, R70, UR8 ;  /* 0x0000000846467c20 */ /* 0x000fc80008410000 */
[----:B------:R-:W-:-:S07]  /*0b30*/  @P3 FADD.FTZ R70, R37, R70 ;  /* 0x0000004625463221 */ /* 0x000fce0000010000 */
.L_x_2692:
[----:B------:R-:W-:Y:S05]  /*0b40*/  BSYNC B1 ;  /* 0x0000000000017941 */ /* 0x000fea0003800000 */
.L_x_2690:
[----:B------:R-:W-:Y:S04]  /*0b50*/  BSSY B1, `(.L_x_2693) ;  /* 0x000000a000017945 */ /* 0x000fe80003800000 */
[----:B------:R-:W-:Y:S05]  /*0b60*/  @P5 BRA `(.L_x_2694) ;  /* 0x0000000000105947 */ /* 0x000fea0003800000 */
[----:B------:R-:W-:Y:S01]  /*0b70*/  HFMA2.MMA R71, -RZ, RZ, 0, 0 ;  /* 0x00000000ff477435 */ /* 0x000fe200000001ff */
[----:B------:R-:W-:Y:S10]  /*0b80*/  @!P3 BRA `(.L_x_2695) ;  /* 0x000000000018b947 */ /* 0x000ff40003800000 */
[----:B-----5:R-:W-:Y:S01]  /*0b90*/  HADD2.F32 R71, -RZ, R33.H1_H1 ;  /* 0x30000021ff477230 */ /* 0x020fe20000004100 */
[----:B------:R-:W-:Y:S06]  /*0ba0*/  BRA `(.L_x_2695) ;  /* 0x0000000000107947 */ /* 0x000fec0003800000 */
.L_x_2694:
[----:B-----5:R-:W-:Y:S02]  /*0bb0*/  HADD2.F32 R71, -RZ, R29.H1_H1 ;  /* 0x3000001dff477230 */ /* 0x020fe40000004100 */
[----:B------:R-:W-:-:S03]  /*0bc0*/  @P3 HADD2.F32 R36, -RZ, R33.H1_H1 ;  /* 0x30000021ff243230 */ /* 0x000fc60000004100 */
[----:B------:R-:W-:-:S04]  /*0bd0*/  FMUL.FTZ R71, R71, UR8 ;  /* 0x0000000847477c20 */ /* 0x000fc80008410000 */
[----:B------:R-:W-:-:S07]  /*0be0*/  @P3 FADD.FTZ R71, R36, R71 ;  /* 0x0000004724473221 */ /* 0x000fce0000010000 */
.L_x_2695:
[----:B------:R-:W-:Y:S05]  /*0bf0*/  BSYNC B1 ;  /* 0x0000000000017941 */ /* 0x000fea0003800000 */
.L_x_2693:
[----:B------:R-:W-:Y:S04]  /*0c00*/  BSSY B1, `(.L_x_2696) ;  /* 0x000000a000017945 */ /* 0x000fe80003800000 */
[----:B------:R-:W-:Y:S05]  /*0c10*/  @P5 BRA `(.L_x_2697) ;  /* 0x0000000000105947 */ /* 0x000fea0003800000 */
[----:B------:R-:W-:Y:S01]  /*0c20*/  MOV R72, RZ ;  /* 0x000000ff00487202 */ /* 0x000fe20000000f00 */
[----:B------:R-:W-:Y:S06]  /*0c30*/  @!P3 BRA `(.L_x_2698) ;  /* 0x000000000018b947 */ /* 0x000fec0003800000 */
[----:B-----5:R-:W-:Y:S01]  /*0c40*/  HADD2.F32 R72, -RZ, R34.H0_H0 ;  /* 0x20000022ff487230 */ /* 0x020fe20000004100 */
[----:B------:R-:W-:Y:S06]  /*0c50*/  BRA `(.L_x_2698) ;  /* 0x0000000000107947 */ /* 0x000fec0003800000 */
.L_x_2697:
[----:B-----5:R-:W-:Y:S02]  /*0c60*/  HADD2.F32 R72, -RZ, R30.H0_H0 ;  /* 0x2000001eff487230 */ /* 0x020fe40000004100 */
[----:B------:R-:W-:-:S03]  /*0c70*/  @P3 HADD2.F32 R37, -RZ, R34.H0_H0 ;  /* 0x20000022ff253230 */ /* 0x000fc60000004100 */
[----:B------:R-:W-:-:S04]  /*0c80*/  FMUL.FTZ R72, R72, UR8 ;  /* 0x0000000848487c20 */ /* 0x000fc80008410000 */
[----:B------:R-:W-:-:S07]  /*0c90*/  @P3 FADD.FTZ R72, R37, R72 ;  /* 0x0000004825483221 */ /* 0x000fce0000010000 */
.L_x_2698:
[----:B------:R-:W-:Y:S05]  /*0ca0*/  BSYNC B1 ;  /* 0x0000000000017941 */ /* 0x000fea0003800000 */
.L_x_2696:
[----:B------:R-:W-:Y:S04]  /*0cb0*/  BSSY B1, `(.L_x_2699) ;  /* 0x000000a000017945 */ /* 0x000fe80003800000 */
[----:B------:R-:W-:Y:S05]  /*0cc0*/  @P5 BRA `(.L_x_2700) ;  /* 0x0000000000105947 */ /* 0x000fea0003800000 */
[----:B------:R-:W-:Y:S01]  /*0cd0*/  HFMA2.MMA R73, -RZ, RZ, 0, 0 ;  /* 0x00000000ff497435 */ /* 0x000fe200000001ff */
[----:B------:R-:W-:Y:S10]  /*0ce0*/  @!P3 BRA `(.L_x_2701) ;  /* 0x000000000018b947 */ /* 0x000ff40003800000 */
[----:B-----5:R-:W-:Y:S01]  /*0cf0*/  HADD2.F32 R73, -RZ, R34.H1_H1 ;  /* 0x30000022ff497230 */ /* 0x020fe20000004100 */
[----:B------:R-:W-:Y:S06]  /*0d00*/  BRA `(.L_x_2701) ;  /* 0x0000000000107947 */ /* 0x000fec0003800000 */
.L_x_2700:
[----:B-----5:R-:W-:Y:S02]  /*0d10*/  HADD2.F32 R73, -RZ, R30.H1_H1 ;  /* 0x3000001eff497230 */ /* 0x020fe40000004100 */
[----:B------:R-:W-:-:S03]  /*0d20*/  @P3 HADD2.F32 R36, -RZ, R34.H1_H1 ;  /* 0x30000022ff243230 */ /* 0x000fc60000004100 */
[----:B------:R-:W-:-:S04]  /*0d30*/  FMUL.FTZ R73, R73, UR8 ;  /* 0x0000000849497c20 */ /* 0x000fc80008410000 */
[----:B------:R-:W-:-:S07]  /*0d40*/  @P3 FADD.FTZ R73, R36, R73 ;  /* 0x0000004924493221 */ /* 0x000fce0000010000 */
.L_x_2701:
[----:B------:R-:W-:Y:S05]  /*0d50*/  BSYNC B1 ;  /* 0x0000000000017941 */ /* 0x000fea0003800000 */
.L_x_2699:
[----:B------:R-:W-:Y:S04]  /*0d60*/  BSSY B1, `(.L_x_2702) ;  /* 0x000000a000017945 */ /* 0x000fe80003800000 */
[----:B------:R-:W-:Y:S05]  /*0d70*/  @P5 BRA `(.L_x_2703) ;  /* 0x0000000000105947 */ /* 0x000fea0003800000 */
[----:B------:R-:W-:Y:S01]  /*0d80*/  MOV R74, RZ ;  /* 0x000000ff004a7202 */ /* 0x000fe20000000f00 */
[----:B------:R-:W-:Y:S06]  /*0d90*/  @!P3 BRA `(.L_x_2704) ;  /* 0x000000000018b947 */ /* 0x000fec0003800000 */
[----:B-----5:R-:W-:Y:S01]  /*0da0*/  HADD2.F32 R74, -RZ, R35.H0_H0 ;  /* 0x20000023ff4a7230 */ /* 0x020fe20000004100 */
[----:B------:R-:W-:Y:S06]  /*0db0*/  BRA `(.L_x_2704) ;  /* 0x0000000000107947 */ /* 0x000fec0003800000 */
.L_x_2703:
[----:B-----5:R-:W-:Y:S02]  /*0dc0*/  HADD2.F32 R74, -RZ, R31.H0_H0 ;  /* 0x2000001fff4a7230 */ /* 0x020fe40000004100 */
[----:B------:R-:W-:-:S03]  /*0dd0*/  @P3 HADD2.F32 R37, -RZ, R35.H0_H0 ;  /* 0x20000023ff253230 */ /* 0x000fc60000004100 */
[----:B------:R-:W-:-:S04]  /*0de0*/  FMUL.FTZ R74, R74, UR8 ;  /* 0x000000084a4a7c20 */ /* 0x000fc80008410000 */
[----:B------:R-:W-:-:S07]  /*0df0*/  @P3 FADD.FTZ R74, R37, R74 ;  /* 0x0000004a254a3221 */ /* 0x000fce0000010000 */
.L_x_2704:
[----:B------:R-:W-:Y:S05]  /*0e00*/  BSYNC B1 ;  /* 0x0000000000017941 */ /* 0x000fea0003800000 */
.L_x_2702:
[----:B------:R-:W-:Y:S04]  /*0e10*/  BSSY B1, `(.L_x_2705) ;  /* 0x000000a000017945 */ /* 0x000fe80003800000 */
[----:B------:R-:W-:Y:S05]  /*0e20*/  @P5 BRA `(.L_x_2706) ;  /* 0x0000000000105947 */ /* 0x000fea0003800000 */
[----:B------:R-:W-:Y:S01]  /*0e30*/  HFMA2.MMA R75, -RZ, RZ, 0, 0 ;  /* 0x00000000ff4b7435 */ /* 0x000fe200000001ff */
[----:B------:R-:W-:Y:S10]  /*0e40*/  @!P3 BRA `(.L_x_2707) ;  /* 0x000000000018b947 */ /* 0x000ff40003800000 */
[----:B-----5:R-:W-:Y:S01]  /*0e50*/  HADD2.F32 R75, -RZ, R35.H1_H1 ;  /* 0x30000023ff4b7230 */ /* 0x020fe20000004100 */
[----:B------:R-:W-:Y:S06]  /*0e60*/  BRA `(.L_x_2707) ;  /* 0x0000000000107947 */ /* 0x000fec0003800000 */
.L_x_2706:
[----:B-----5:R-:W-:Y:S02]  /*0e70*/  HADD2.F32 R75, -RZ, R31.H1_H1 ;  /* 0x3000001fff4b7230 */ /* 0x020fe40000004100 */
[----:B------:R-:W-:-:S03]  /*0e80*/  @P3 HADD2.F32 R36, -RZ, R35.H1_H1 ;  /* 0x30000023ff243230 */ /* 0x000fc60000004100 */
[----:B------:R-:W-:-:S04]  /*0e90*/  FMUL.FTZ R75, R75, UR8 ;  /* 0x000000084b4b7c20 */ /* 0x000fc80008410000 */
[----:B------:R-:W-:-:S07]  /*0ea0*/  @P3 FADD.FTZ R75, R36, R75 ;  /* 0x0000004b244b3221 */ /* 0x000fce0000010000 */
.L_x_2707:
[----:B------:R-:W-:Y:S05]  /*0eb0*/  BSYNC B1 ;  /* 0x0000000000017941 */ /* 0x000fea0003800000 */
.L_x_2705:
[----:B------:R-:W0:Y:S01]  /*0ec0*/  LDC.64 R68, c[0x0][0x238] ;  /* 0x00008e00ff447b82 */ /* 0x000e220000000a00 */
[----:B------:R-:W-:Y:S02]  /*0ed0*/  F2FP.F16.F32.PACK_AB R39, R75, R74 ;  /* 0x0000004a4b27723e */ /* 0x000fe400000000ff */
[----:B------:R-:W-:Y:S02]  /*0ee0*/  F2FP.F16.F32.PACK_AB R38, R73, R72 ;  /* 0x000000484926723e */ /* 0x000fe400000000ff */
[----:B------:R-:W-:Y:S02]  /*0ef0*/  F2FP.F16.F32.PACK_AB R37, R71, R70 ;  /* 0x000000464725723e */ /* 0x000fe400000000ff */
[----:B------:R-:W-:Y:S02]  /*0f00*/  F2FP.F16.F32.PACK_AB R36, R67, R66 ;  /* 0x000000424324723e */ /* 0x000fe400000000ff */
[----:B------:R-:W-:Y:S01]  /*0f10*/  IADD3 R97, R97, 0x20, RZ ;  /* 0x0000002061617810 */ /* 0x000fe20007ffe0ff */
[C---:B0-----:R-:W-:Y:S01]  /*0f20*/  IMAD.WIDE.U32 R68, R95.reuse, 0x10, R68 ;  /* 0x000000105f447825 */ /* 0x041fe200078e0044 */
[----:B------:R-:W-:-:S04]  /*0f30*/  IADD3 R95, R95, 0x20, RZ ;  /* 0x000000205f5f7810 */ /* 0x000fc80007ffe0ff */
[----:B------:R0:W-:Y:S03]  /*0f40*/  STG.E.128 desc[UR4][R68.64], R36 ;  /* 0x0000002444007986 */ /* 0x0001e6000c101d04 */
.L_x_2683:
[----:B------:R-:W-:Y:S05]  /*0f50*/  BSYNC B0 ;  /* 0x0000000000007941 */ /* 0x000fea0003800000 */
.L_x_2682:
        /* <DEDUP_REMOVED lines=17> */
.L_x_2711:
[----:B-----5:R-:W-:Y:S02]  /*1070*/  HADD2.F32 R76, -RZ, R28.H0_H0 ;  /* 0x2000001cff4c7230 */ /* 0x020fe40000004100 */
[----:B------:R-:W-:-:S03]  /*1080*/  @P3 HADD2.F32 R37, -RZ, R32.H0_H0 ;  /* 0x20000020ff253230 */ /* 0x000fc60000004100 */
[----:B------:R-:W-:-:S04]  /*1090*/  FMUL.FTZ R76, R76, UR8 ;  /* 0x000000084c4c7c20 */ /* 0x000fc80008410000 */
[----:B------:R-:W-:-:S07]  /*10a0*/  @P3 FADD.FTZ R76, R37, R76 ;  /* 0x0000004c254c3221 */ /* 0x000fce0000010000 */
.L_x_2712:
[----:B------:R-:W-:Y:S05]  /*10b0*/  BSYNC B1 ;  /* 0x0000000000017941 */ /* 0x000fea0003800000 */
.L_x_2710:
[----:B------:R-:W-:Y:S04]  /*10c0*/  BSSY B1, `(.L_x_2713) ;  /* 0x000000a000017945 */ /* 0x000fe80003800000 */
[----:B------:R-:W-:Y:S05]  /*10d0*/  @P5 BRA `(.L_x_2714) ;  /* 0x0000000000105947 */ /* 0x000fea0003800000 */
[----:B------:R-:W-:Y:S01]  /*10e0*/  HFMA2.MMA R77, -RZ, RZ, 0, 0 ;  /* 0x00000000ff4d7435 */ /* 0x000fe200000001ff */
[----:B------:R-:W-:Y:S10]  /*10f0*/  @!P3 BRA `(.L_x_2715) ;  /* 0x000000000018b947 */ /* 0x000ff40003800000 */
[----:B-----5:R-:W-:Y:S01]  /*1100*/  HADD2.F32 R77, -RZ, R32.H1_H1 ;  /* 0x30000020ff4d7230 */ /* 0x020fe20000004100 */
[----:B------:R-:W-:Y:S06]  /*1110*/  BRA `(.L_x_2715) ;  /* 0x0000000000107947 */ /* 0x000fec0003800000 */
.L_x_2714:
[----:B-----5:R-:W-:Y:S02]  /*1120*/  HADD2.F32 R77, -RZ, R28.H1_H1 ;  /* 0x3000001cff4d7230 */ /* 0x020fe40000004100 */
[----:B------:R-:W-:-:S03]  /*1130*/  @P3 HADD2.F32 R36, -RZ, R32.H1_H1 ;  /* 0x30000020ff243230 */ /* 0x000fc60000004100 */
[----:B------:R-:W-:-:S04]  /*1140*/  FMUL.FTZ R77, R77, UR8 ;  /* 0x000000084d4d7c20 */ /* 0x000fc80008410000 */
[----:B------:R-:W-:-:S07]  /*1150*/  @P3 FADD.FTZ R77, R36, R77 ;  /* 0x0000004d244d3221 */ /* 0x000fce0000010000 */
.L_x_2715:
[----:B------:R-:W-:Y:S05]  /*1160*/  BSYNC B1 ;  /* 0x0000000000017941 */ /* 0x000fea0003800000 */
.L_x_2713:
[----:B------:R-:W-:Y:S04]  /*1170*/  BSSY B1, `(.L_x_2716) ;  /* 0x000000a000017945 */ /* 0x000fe80003800000 */
[----:B------:R-:W-:Y:S05]  /*1180*/  @P5 BRA `(.L_x_2717) ;  /* 0x0000000000105947 */ /* 0x000fea0003800000 */
[----:B------:R-:W-:Y:S01]  /*1190*/  MOV R78, RZ ;  /* 0x000000ff004e7202 */ /* 0x000fe20000000f00 */
[----:B------:R-:W-:Y:S06]  /*11a0*/  @!P3 BRA `(.L_x_2718) ;  /* 0x000000000018b947 */ /* 0x000fec0003800000 */
[----:B-----5:R-:W-:Y:S01]  /*11b0*/  HADD2.F32 R78, -RZ, R33.H0_H0 ;  /* 0x20000021ff4e7230 */ /* 0x020fe20000004100 */
[----:B------:R-:W-:Y:S06]  /*11c0*/  BRA `(.L_x_2718) ;  /* 0x0000000000107947 */ /* 0x000fec0003800000 */
.L_x_2717:
[----:B-----5:R-:W-:Y:S02]  /*11d0*/  HADD2.F32 R78, -RZ, R29.H0_H0 ;  /* 0x2000001dff4e7230 */ /* 0x020fe40000004100 */
[----:B------:R-:W-:-:S03]  /*11e0*/  @P3 HADD2.F32 R37, -RZ, R33.H0_H0 ;  /* 0x20000021ff253230 */ /* 0x000fc60000004100 */
[----:B------:R-:W-:-:S04]  /*11f0*/  FMUL.FTZ R78, R78, UR8 ;  /* 0x000000084e4e7c20 */ /* 0x000fc80008410000 */
[----:B------:R-:W-:-:S07]  /*1200*/  @P3 FADD.FTZ R78, R37, R78 ;  /* 0x0000004e254e3221 */ /* 0x000fce0000010000 */
.L_x_2718:
[----:B------:R-:W-:Y:S05]  /*1210*/  BSYNC B1 ;  /* 0x0000000000017941 */ /* 0x000fea0003800000 */
.L_x_2716:
[----:B------:R-:W-:Y:S04]  /*1220*/  BSSY B1, `(.L_x_2719) ;  /* 0x000000a000017945 */ /* 0x000fe80003800000 */
[----:B------:R-:W-:Y:S05]  /*1230*/  @P5 BRA `(.L_x_2720) ;  /* 0x0000000000105947 */ /* 0x000fea0003800000 */
[----:B------:R-:W-:Y:S01]  /*1240*/  HFMA2.MMA R79, -RZ, RZ, 0, 0 ;  /* 0x00000000ff4f7435 */ /* 0x000fe200000001ff */
[----:B------:R-:W-:Y:S10]  /*1250*/  @!P3 BRA `(.L_x_2721) ;  /* 0x000000000018b947 */ /* 0x000ff40003800000 */
[----:B-----5:R-:W-:Y:S01]  /*1260*/  HADD2.F32 R79, -RZ, R33.H1_H1 ;  /* 0x30000021ff4f7230 */ /* 0x020fe20000004100 */
[----:B------:R-:W-:Y:S06]  /*1270*/  BRA `(.L_x_2721) ;  /* 0x0000000000107947 */ /* 0x000fec0003800000 */
.L_x_2720:
[----:B-----5:R-:W-:Y:S02]  /*1280*/  HADD2.F32 R79, -RZ, R29.H1_H1 ;  /* 0x3000001dff4f7230 */ /* 0x020fe40000004100 */
[----:B------:R-:W-:-:S03]  /*1290*/  @P3 HADD2.F32 R36, -RZ, R33.H1_H1 ;  /* 0x30000021ff243230 */ /* 0x000fc60000004100 */
[----:B------:R-:W-:-:S04]  /*12a0*/  FMUL.FTZ R79, R79, UR8 ;  /* 0x000000084f4f7c20 */ /* 0x000fc80008410000 */
[----:B------:R-:W-:-:S07]  /*12b0*/  @P3 FADD.FTZ R79, R36, R79 ;  /* 0x0000004f244f3221 */ /* 0x000fce0000010000 */
.L_x_2721:
[----:B------:R-:W-:Y:S05]  /*12c0*/  BSYNC B1 ;  /* 0x0000000000017941 */ /* 0x000fea0003800000 */
.L_x_2719:
[----:B------:R-:W-:Y:S04]  /*12d0*/  BSSY B1, `(.L_x_2722) ;  /* 0x000000a000017945 */ /* 0x000fe80003800000 */
[----:B------:R-:W-:Y:S05]  /*12e0*/  @P5 BRA `(.L_x_2723) ;  /* 0x0000000000105947 */ /* 0x000fea0003800000 */
[----:B------:R-:W-:Y:S01]  /*12f0*/  MOV R80, RZ ;  /* 0x000000ff00507202 */ /* 0x000fe20000000f00 */
[----:B------:R-:W-:Y:S06]  /*1300*/  @!P3 BRA `(.L_x_2724) ;  /* 0x000000000018b947 */ /* 0x000fec0003800000 */
[----:B-----5:R-:W-:Y:S01]  /*1310*/  HADD2.F32 R80, -RZ, R34.H0_H0 ;  /* 0x20000022ff507230 */ /* 0x020fe20000004100 */
[----:B------:R-:W-:Y:S06]  /*1320*/  BRA `(.L_x_2724) ;  /* 0x0000000000107947 */ /* 0x000fec0003800000 */
.L_x_2723:
[----:B-----5:R-:W-:Y:S02]  /*1330*/  HADD2.F32 R80, -RZ, R30.H0_H0 ;  /* 0x2000001eff507230 */ /* 0x020fe40000004100 */
[----:B------:R-:W-:-:S03]  /*1340*/  @P3 HADD2.F32 R37, -RZ, R34.H0_H0 ;  /* 0x20000022ff253230 */ /* 0x000fc60000004100 */
[----:B------:R-:W-:-:S04]  /*1350*/  FMUL.FTZ R80, R80, UR8 ;  /* 0x0000000850507c20 */ /* 0x000fc80008410000 */
[----:B------:R-:W-:-:S07]  /*1360*/  @P3 FADD.FTZ R80, R37, R80 ;  /* 0x0000005025503221 */ /* 0x000fce0000010000 */
.L_x_2724:
[----:B------:R-:W-:Y:S05]  /*1370*/  BSYNC B1 ;  /* 0x0000000000017941 */ /* 0x000fea0003800000 */
.L_x_2722:
[----:B------:R-:W-:Y:S04]  /*1380*/  BSSY B1, `(.L_x_2725) ;  /* 0x000000a000017945 */ /* 0x000fe80003800000 */
[----:B------:R-:W-:Y:S05]  /*1390*/  @P5 BRA `(.L_x_2726) ;  /* 0x0000000000105947 */ /* 0x000fea0003800000 */
[----:B------:R-:W-:Y:S01]  /*13a0*/  HFMA2.MMA R81, -RZ, RZ, 0, 0 ;  /* 0x00000000ff517435 */ /* 0x000fe200000001ff */
[----:B------:R-:W-:Y:S10]  /*13b0*/  @!P3 BRA `(.L_x_2727) ;  /* 0x000000000018b947 */ /* 0x000ff40003800000 */
[----:B-----5:R-:W-:Y:S01]  /*13c0*/  HADD2.F32 R81, -RZ, R34.H1_H1 ;  /* 0x30000022ff517230 */ /* 0x020fe20000004100 */
[----:B------:R-:W-:Y:S06]  /*13d0*/  BRA `(.L_x_2727) ;  /* 0x0000000000107947 */ /* 0x000fec0003800000 */
.L_x_2726:
[----:B-----5:R-:W-:Y:S02]  /*13e0*/  HADD2.F32 R81, -RZ, R30.H1_H1 ;  /* 0x3000001eff517230 */ /* 0x020fe40000004100 */
[----:B------:R-:W-:-:S03]  /*13f0*/  @P3 HADD2.F32 R36, -RZ, R34.H1_H1 ;  /* 0x30000022ff243230 */ /* 0x000fc60000004100 */
[----:B------:R-:W-:-:S04]  /*1400*/  FMUL.FTZ R81, R81, UR8 ;  /* 0x0000000851517c20 */ /* 0x000fc80008410000 */
[----:B------:R-:W-:-:S07]  /*1410*/  @P3 FADD.FTZ R81, R36, R81 ;  /* 0x0000005124513221 */ /* 0x000fce0000010000 */
.L_x_2727:
[----:B------:R-:W-:Y:S05]  /*1420*/  BSYNC B1 ;  /* 0x0000000000017941 */ /* 0x000fea0003800000 */
.L_x_2725:
[----:B------:R-:W-:Y:S04]  /*1430*/  BSSY B1, `(.L_x_2728) ;  /* 0x000000a000017945 */ /* 0x000fe80003800000 */
[----:B------:R-:W-:Y:S05]  /*1440*/  @P5 BRA `(.L_x_2729) ;  /* 0x0000000000105947 */ /* 0x000fea0003800000 */
[----:B------:R-:W-:Y:S01]  /*1450*/  MOV R82, RZ ;  /* 0x000000ff00527202 */ /* 0x000fe20000000f00 */
[----:B------:R-:W-:Y:S06]  /*1460*/  @!P3 BRA `(.L_x_2730) ;  /* 0x000000000018b947 */ /* 0x000fec0003800000 */
[----:B-----5:R-:W-:Y:S01]  /*1470*/  HADD2.F32 R82, -RZ, R35.H0_H0 ;  /* 0x20000023ff527230 */ /* 0x020fe20000004100 */
[----:B------:R-:W-:Y:S06]  /*1480*/  BRA `(.L_x_2730) ;  /* 0x0000000000107947 */ /* 0x000fec0003800000 */
.L_x_2729:
[----:B-----5:R-:W-:Y:S02]  /*1490*/  HADD2.F32 R82, -RZ, R31.H0_H0 ;  /* 0x2000001fff527230 */ /* 0x020fe40000004100 */
[----:B------:R-:W-:-:S03]  /*14a0*/  @P3 HADD2.F32 R37, -RZ, R35.H0_H0 ;  /* 0x20000023ff253230 */ /* 0x000fc60000004100 */
[----:B------:R-:W-:-:S04]  /*14b0*/  FMUL.FTZ R82, R82, UR8 ;  /* 0x0000000852527c20 */ /* 0x000fc80008410000 */
[----:B------:R-:W-:-:S07]  /*14c0*/  @P3 FADD.FTZ R82, R37, R82 ;  /* 0x0000005225523221 */ /* 0x000fce0000010000 */
.L_x_2730:
[----:B------:R-:W-:Y:S05]  /*14d0*/  BSYNC B1 ;  /* 0x0000000000017941 */ /* 0x000fea0003800000 */
.L_x_2728:
[----:B------:R-:W-:Y:S04]  /*14e0*/  BSSY B1, `(.L_x_2731) ;  /* 0x000000a000017945 */ /* 0x000fe80003800000 */
[----:B------:R-:W-:Y:S05]  /*14f0*/  @P5 BRA `(.L_x_2732) ;  /* 0x0000000000105947 */ /* 0x000fea0003800000 */
[----:B------:R-:W-:Y:S01]  /*1500*/  HFMA2.MMA R83, -RZ, RZ, 0, 0 ;  /* 0x00000000ff537435 */ /* 0x000fe200000001ff */
[----:B------:R-:W-:Y:S10]  /*1510*/  @!P3 BRA `(.L_x_2733) ;  /* 0x000000000018b947 */ /* 0x000ff40003800000 */
[----:B-----5:R-:W-:Y:S01]  /*1520*/  HADD2.F32 R83, -RZ, R35.H1_H1 ;  /* 0x30000023ff537230 */ /* 0x020fe20000004100 */
[----:B------:R-:W-:Y:S06]  /*1530*/  BRA `(.L_x_2733) ;  /* 0x0000000000107947 */ /* 0x000fec0003800000 */
.L_x_2732:
[----:B-----5:R-:W-:Y:S02]  /*1540*/  HADD2.F32 R83, -RZ, R31.H1_H1 ;  /* 0x3000001fff537230 */ /* 0x020fe40000004100 */
[----:B------:R-:W-:-:S03]  /*1550*/  @P3 HADD2.F32 R36, -RZ, R35.H1_H1 ;  /* 0x30000023ff243230 */ /* 0x000fc60000004100 */
[----:B------:R-:W-:-:S04]  /*1560*/  FMUL.FTZ R83, R83, UR8 ;  /* 0x0000000853537c20 */ /* 0x000fc80008410000 */
[----:B------:R-:W-:-:S07]  /*1570*/  @P3 FADD.FTZ R83, R36, R83 ;  /* 0x0000005324533221 */ /* 0x000fce0000010000 */
.L_x_2733:
[----:B------:R-:W-:Y:S05]  /*1580*/  BSYNC B1 ;  /* 0x0000000000017941 */ /* 0x000fea0003800000 */
.L_x_2731:
        /* <DEDUP_REMOVED lines=9> */
.L_x_2709:
[----:B------:R-:W-:Y:S05]  /*1620*/  BSYNC B0 ;  /* 0x0000000000007941 */ /* 0x000fea0003800000 */
.L_x_2708:
        /* <DEDUP_REMOVED lines=17> */
.L_x_2737:
[----:B-----5:R-:W-:Y:S02]  /*1740*/  HADD2.F32 R84, -RZ, R28.H0_H0 ;  /* 0x2000001cff547230 */ /* 0x020fe40000004100 */
[----:B------:R-:W-:-:S03]  /*1750*/  @P3 HADD2.F32 R37, -RZ, R32.H0_H0 ;  /* 0x20000020ff253230 */ /* 0x000fc60000004100 */
[----:B------:R-:W-:-:S04]  /*1760*/  FMUL.FTZ R84, R84, UR8 ;  /* 0x0000000854547c20 */ /* 0x000fc80008410000 */
[----:B------:R-:W-:-:S07]  /*1770*/  @P3 FADD.FTZ R84, R37, R84 ;  /* 0x0000005425543221 */ /* 0x000fce0000010000 */
.L_x_2738:
[----:B------:R-:W-:Y:S05]  /*1780*/  BSYNC B1 ;  /* 0x0000000000017941 */ /* 0x000fea0003800000 */
.L_x_2736:
[----:B------:R-:W-:Y:S04]  /*1790*/  BSSY B1, `(.L_x_2739) ;  /* 0x000000a000017945 */ /* 0x000fe80003800000 */
[----:B------:R-:W-:Y:S05]  /*17a0*/  @P4 BRA `(.L_x_2740) ;  /* 0x0000000000104947 */ /* 0x000fea0003800000 */
[----:B------:R-:W-:Y:S01]  /*17b0*/  HFMA2.MMA R85, -RZ, RZ, 0, 0 ;  /* 0x00000000ff557435 */ /* 0x000fe200000001ff */
[----:B------:R-:W-:Y:S10]  /*17c0*/  @!P3 BRA `(.L_x_2741) ;  /* 0x000000000018b947 */ /* 0x000ff40003800000 */
[----:B-----5:R-:W-:Y:S01]  /*17d0*/  HADD2.F32 R85, -RZ, R32.H1_H1 ;  /* 0x30000020ff557230 */ /* 0x020fe20000004100 */
[----:B------:R-:W-:Y:S06]  /*17e0*/  BRA `(.L_x_2741) ;  /* 0x0000000000107947 */ /* 0x000fec0003800000 */
.L_x_2740:
[----:B-----5:R-:W-:Y:S02]  /*17f0*/  HADD2.F32 R85, -RZ, R28.H1_H1 ;  /* 0x3000001cff557230 */ /* 0x020fe40000004100 */
[----:B------:R-:W-:-:S03]  /*1800*/  @P3 HADD2.F32 R36, -RZ, R32.H1_H1 ;  /* 0x30000020ff243230 */ /* 0x000fc60000004100 */
[----:B------:R-:W-:-:S04]  /*1810*/  FMUL.FTZ R85, R85, UR8 ;  /* 0x0000000855557c20 */ /* 0x000fc80008410000 */
[----:B------:R-:W-:-:S07]  /*1820*/  @P3 FADD.FTZ R85, R36, R85 ;  /* 0x0000005524553221 */ /* 0x000fce0000010000 */
.L_x_2741:
[----:B------:R-:W-:Y:S05]  /*1830*/  BSYNC B1 ;  /* 0x0000000000017941 */ /* 0x000fea0003800000 */
.L_x_2739:
[----:B------:R-:W-:Y:S04]  /*1840*/  BSSY B1, `(.L_x_2742) ;  /* 0x000000a000017945 */ /* 0x000fe80003800000 */
[----:B------:R-:W-:Y:S05]  /*1850*/  @P4 BRA `(.L_x_2743) ;  /* 0x0000000000104947 */ /* 0x000fea0003800000 */
[----:B------:R-:W-:Y:S01]  /*1860*/  MOV R86, RZ ;  /* 0x000000ff00567202 */ /* 0x000fe20000000f00 */
[----:B------:R-:W-:Y:S06]  /*1870*/  @!P3 BRA `(.L_x_2744) ;  /* 0x000000000018b947 */ /* 0x000fec0003800000 */
[----:B-----5:R-:W-:Y:S01]  /*1880*/  HADD2.F32 R86, -RZ, R33.H0_H0 ;  /* 0x20000021ff567230 */ /* 0x020fe20000004100 */
[----:B------:R-:W-:Y:S06]  /*1890*/  BRA `(.L_x_2744) ;  /* 0x0000000000107947 */ /* 0x000fec0003800000 */
.L_x_2743:
[----:B-----5:R-:W-:Y:S02]  /*18a0*/  HADD2.F32 R86, -RZ, R29.H0_H0 ;  /* 0x2000001dff567230 */ /* 0x020fe40000004100 */
[----:B------:R-:W-:-:S03]  /*18b0*/  @P3 HADD2.F32 R37, -RZ, R33.H0_H0 ;  /* 0x20000021ff253230 */ /* 0x000fc60000004100 */
[----:B------:R-:W-:-:S04]  /*18c0*/  FMUL.FTZ R86, R86, UR8 ;  /* 0x0000000856567c20 */ /* 0x000fc80008410000 */
[----:B------:R-:W-:-:S07]  /*18d0*/  @P3 FADD.FTZ R86, R37, R86 ;  /* 0x0000005625563221 */ /* 0x000fce0000010000 */
.L_x_2744:
[----:B------:R-:W-:Y:S05]  /*18e0*/  BSYNC B1 ;  /* 0x0000000000017941 */ /* 0x000fea0003800000 */
.L_x_2742:
[----:B------:R-:W-:Y:S04]  /*18f0*/  BSSY B1, `(.L_x_2745) ;  /* 0x000000a000017945 */ /* 0x000fe80003800000 */
[----:B------:R-:W-:Y:S05]  /*1900*/  @P4 BRA `(.L_x_2746) ;  /* 0x0000000000104947 */ /* 0x000fea0003800000 */
[----:B------:R-:W-:Y:S01]  /*1910*/  HFMA2.MMA R87, -RZ, RZ, 0, 0 ;  /* 0x00000000ff577435 */ /* 0x000fe200000001ff */
[----:B------:R-:W-:Y:S10]  /*1920*/  @!P3 BRA `(.L_x_2747) ;  /* 0x000000000018b947 */ /* 0x000ff40003800000 */
[----:B-----5:R-:W-:Y:S01]  /*1930*/  HADD2.F32 R87, -RZ, R33.H1_H1 ;  /* 0x30000021ff577230 */ /* 0x020fe20000004100 */
[----:B------:R-:W-:Y:S06]  /*1940*/  BRA `(.L_x_2747) ;  /* 0x0000000000107947 */ /* 0x000fec0003800000 */
.L_x_2746:
[----:B-----5:R-:W-:Y:S02]  /*1950*/  HADD2.F32 R87, -RZ, R29.H1_H1 ;  /* 0x3000001dff577230 */ /* 0x020fe40000004100 */
[----:B------:R-:W-:-:S03]  /*1960*/  @P3 HADD2.F32 R36, -RZ, R33.H1_H1 ;  /* 0x30000021ff243230 */ /* 0x000fc60000004100 */
[----:B------:R-:W-:-:S04]  /*1970*/  FMUL.FTZ R87, R87, UR8 ;  /* 0x0000000857577c20 */ /* 0x000fc80008410000 */
[----:B------:R-:W-:-:S07]  /*1980*/  @P3 FADD.FTZ R87, R36, R87 ;  /* 0x0000005724573221 */ /* 0x000fce0000010000 */
.L_x_2747:
[----:B------:R-:W-:Y:S05]  /*1990*/  BSYNC B1 ;  /* 0x0000000000017941 */ /* 0x000fea0003800000 */
.L_x_2745:
[----:B------:R-:W-:Y:S04]  /*19a0*/  BSSY B1, `(.L_x_2748) ;  /* 0x000000a000017945 */ /* 0x000fe80003800000 */
[----:B------:R-:W-:Y:S05]  /*19b0*/  @P4 BRA `(.L_x_2749) ;  /* 0x0000000000104947 */ /* 0x000fea0003800000 */
[----:B------:R-:W-:Y:S01]  /*19c0*/  MOV R88, RZ ;  /* 0x000000ff00587202 */ /* 0x000fe20000000f00 */
[----:B------:R-:W-:Y:S06]  /*19d0*/  @!P3 BRA `(.L_x_2750) ;  /* 0x000000000018b947 */ /* 0x000fec0003800000 */
[----:B-----5:R-:W-:Y:S01]  /*19e0*/  HADD2.F32 R88, -RZ, R34.H0_H0 ;  /* 0x20000022ff587230 */ /* 0x020fe20000004100 */
[----:B------:R-:W-:Y:S06]  /*19f0*/  BRA `(.L_x_2750) ;  /* 0x0000000000107947 */ /* 0x000fec0003800000 */
.L_x_2749:
[----:B-----5:R-:W-:Y:S02]  /*1a00*/  HADD2.F32 R88, -RZ, R30.H0_H0 ;  /* 0x2000001eff587230 */ /* 0x020fe40000004100 */
[----:B------:R-:W-:-:S03]  /*1a10*/  @P3 HADD2.F32 R37, -RZ, R34.H0_H0 ;  /* 0x20000022ff253230 */ /* 0x000fc60000004100 */
[----:B------:R-:W-:-:S04]  /*1a20*/  FMUL.FTZ R88, R88, UR8 ;  /* 0x0000000858587c20 */ /* 0x000fc80008410000 */
[----:B------:R-:W-:-:S07]  /*1a30*/  @P3 FADD.FTZ R88, R37, R88 ;  /* 0x0000005825583221 */ /* 0x000fce0000010000 */
.L_x_2750:
[----:B------:R-:W-:Y:S05]  /*1a40*/  BSYNC B1 ;  /* 0x0000000000017941 */ /* 0x000fea0003800000 */
.L_x_2748:
[----:B------:R-:W-:Y:S04]  /*1a50*/  BSSY B1, `(.L_x_2751) ;  /* 0x000000a000017945 */ /* 0x000fe80003800000 */
[----:B------:R-:W-:Y:S05]  /*1a60*/  @P4 BRA `(.L_x_2752) ;  /* 0x0000000000104947 */ /* 0x000fea0003800000 */
[----:B------:R-:W-:Y:S01]  /*1a70*/  HFMA2.MMA R89, -RZ, RZ, 0, 0 ;  /* 0x00000000ff597435 */ /* 0x000fe200000001ff */
[----:B------:R-:W-:Y:S10]  /*1a80*/  @!P3 BRA `(.L_x_2753) ;  /* 0x000000000018b947 */ /* 0x000ff40003800000 */
[----:B-----5:R-:W-:Y:S01]  /*1a90*/  HADD2.F32 R89, -RZ, R34.H1_H1 ;  /* 0x30000022ff597230 */ /* 0x020fe20000004100 */
[----:B------:R-:W-:Y:S06]  /*1aa0*/  BRA `(.L_x_2753) ;  /* 0x0000000000107947 */ /* 0x000fec0003800000 */
.L_x_2752:
[----:B-----5:R-:W-:Y:S02]  /*1ab0*/  HADD2.F32 R89, -RZ, R30.H1_H1 ;  /* 0x3000001eff597230 */ /* 0x020fe40000004100 */
[----:B------:R-:W-:-:S03]  /*1ac0*/  @P3 HADD2.F32 R36, -RZ, R34.H1_H1 ;  /* 0x30000022ff243230 */ /* 0x000fc60000004100 */
[----:B------:R-:W-:-:S04]  /*1ad0*/  FMUL.FTZ R89, R89, UR8 ;  /* 0x0000000859597c20 */ /* 0x000fc80008410000 */
[----:B------:R-:W-:-:S07]  /*1ae0*/  @P3 FADD.FTZ R89, R36, R89 ;  /* 0x0000005924593221 */ /* 0x000fce0000010000 */
.L_x_2753:
[----:B------:R-:W-:Y:S05]  /*1af0*/  BSYNC B1 ;  /* 0x0000000000017941 */ /* 0x000fea0003800000 */
.L_x_2751:
[----:B------:R-:W-:Y:S04]  /*1b00*/  BSSY B1, `(.L_x_2754) ;  /* 0x000000a000017945 */ /* 0x000fe80003800000 */
[----:B------:R-:W-:Y:S05]  /*1b10*/  @P4 BRA `(.L_x_2755) ;  /* 0x0000000000104947 */ /* 0x000fea0003800000 */
[----:B------:R-:W-:Y:S01]  /*1b20*/  MOV R90, RZ ;  /* 0x000000ff005a7202 */ /* 0x000fe20000000f00 */
[----:B------:R-:W-:Y:S06]  /*1b30*/  @!P3 BRA `(.L_x_2756) ;  /* 0x000000000018b947 */ /* 0x000fec0003800000 */
[----:B-----5:R-:W-:Y:S01]  /*1b40*/  HADD2.F32 R90, -RZ, R35.H0_H0 ;  /* 0x20000023ff5a7230 */ /* 0x020fe20000004100 */
[----:B------:R-:W-:Y:S06]  /*1b50*/  BRA `(.L_x_2756) ;  /* 0x0000000000107947 */ /* 0x000fec0003800000 */
.L_x_2755:
[----:B-----5:R-:W-:Y:S02]  /*1b60*/  HADD2.F32 R90, -RZ, R31.H0_H0 ;  /* 0x2000001fff5a7230 */ /* 0x020fe40000004100 */
[----:B------:R-:W-:-:S03]  /*1b70*/  @P3 HADD2.F32 R37, -RZ, R35.H0_H0 ;  /* 0x20000023ff253230 */ /* 0x000fc60000004100 */
[----:B------:R-:W-:-:S04]  /*1b80*/  FMUL.FTZ R90, R90, UR8 ;  /* 0x000000085a5a7c20 */ /* 0x000fc80008410000 */
[----:B------:R-:W-:-:S07]  /*1b90*/  @P3 FADD.FTZ R90, R37, R90 ;  /* 0x0000005a255a3221 */ /* 0x000fce0000010000 */
.L_x_2756:
[----:B------:R-:W-:Y:S05]  /*1ba0*/  BSYNC B1 ;  /* 0x0000000000017941 */ /* 0x000fea0003800000 */
.L_x_2754:
[----:B------:R-:W-:Y:S04]  /*1bb0*/  BSSY B1, `(.L_x_2757) ;  /* 0x000000a000017945 */ /* 0x000fe80003800000 */
[----:B------:R-:W-:Y:S05]  /*1bc0*/  @P4 BRA `(.L_x_2758) ;  /* 0x0000000000104947 */ /* 0x000fea0003800000 */
[----:B------:R-:W-:Y:S01]  /*1bd0*/  HFMA2.MMA R91, -RZ, RZ, 0, 0 ;  /* 0x00000000ff5b7435 */ /* 0x000fe200000001ff */
[----:B------:R-:W-:Y:S10]  /*1be0*/  @!P3 BRA `(.L_x_2759) ;  /* 0x000000000018b947 */ /* 0x000ff40003800000 */
[----:B-----5:R-:W-:Y:S01]  /*1bf0*/  HADD2.F32 R91, -RZ, R35.H1_H1 ;  /* 0x30000023ff5b7230 */ /* 0x020fe20000004100 */
[----:B------:R-:W-:Y:S06]  /*1c00*/  BRA `(.L_x_2759) ;  /* 0x0000000000107947 */ /* 0x000fec0003800000 */
.L_x_2758:
[----:B-----5:R-:W-:Y:S02]  /*1c10*/  HADD2.F32 R91, -RZ, R31.H1_H1 ;  /* 0x3000001fff5b7230 */ /* 0x020fe40000004100 */
[----:B------:R-:W-:-:S03]  /*1c20*/  @P3 HADD2.F32 R36, -RZ, R35.H1_H1 ;  /* 0x30000023ff243230 */ /* 0x000fc60000004100 */
[----:B------:R-:W-:-:S04]  /*1c30*/  FMUL.FTZ R91, R91, UR8 ;  /* 0x000000085b5b7c20 */ /* 0x000fc80008410000 */
[----:B------:R-:W-:-:S07]  /*1c40*/  @P3 FADD.FTZ R91, R36, R91 ;  /* 0x0000005b245b3221 */ /* 0x000fce0000010000 */
.L_x_2759:
[----:B------:R-:W-:Y:S05]  /*1c50*/  BSYNC B1 ;  /* 0x0000000000017941 */ /* 0x000fea0003800000 */
.L_x_2757:
[----:B------:R-:W0:Y:S01]  /*1c60*/  LDC.64 R68, c[0x0][0x238] ;  /* 0x00008e00ff447b82 */ /* 0x000e220000000a00 */
[----:B------:R-:W-:Y:S02]  /*1c70*/  F2FP.F16.F32.PACK_AB R39, R91, R90 ;  /* 0x0000005a5b27723e */ /* 0x000fe400000000ff */
[----:B------:R-:W-:Y:S02]  /*1c80*/  F2FP.F16.F32.PACK_AB R38, R89, R88 ;  /* 0x000000585926723e */ /* 0x000fe400000000ff */
[----:B------:R-:W-:Y:S02]  /*1c90*/  F2FP.F16.F32.PACK_AB R37, R87, R86 ;  /* 0x000000565725723e */ /* 0x000fe400000000ff */
[----:B------:R-:W-:Y:S01]  /*1ca0*/  F2FP.F16.F32.PACK_AB R36, R85, R84 ;  /* 0x000000545524723e */ /* 0x000fe200000000ff */
[----:B0-----:R-:W-:-:S05]  /*1cb0*/  IMAD.WIDE.U32 R68, R95, 0x10, R68 ;  /* 0x000000105f447825 */ /* 0x001fca00078e0044 */
[----:B------:R2:W-:Y:S02]  /*1cc0*/  STG.E.128 desc[UR4][R68.64], R36 ;  /* 0x0000002444007986 */ /* 0x0005e4000c101d04 */
.L_x_2735:
[----:B------:R-:W-:Y:S05]  /*1cd0*/  BSYNC B0 ;  /* 0x0000000000007941 */ /* 0x000fea0003800000 */
.L_x_2734:
        /* <DEDUP_REMOVED lines=100> */
.L_x_2779:
        /* <DEDUP_REMOVED lines=11> */
[C-C-:B------:R-:W-:Y:S02]  /*23d0*/  @!P5 LEA.HI.X R37, R65.reuse, R37, R96.reuse, 0x2, P3 ;  /* 0x000000254125d211 */ /* 0x140fe400018f1460 */
        /* <DEDUP_REMOVED lines=8> */
[----:B------:R-:W-:-:S03]  /*2460*/  FSEL R92, R69, RZ, !P6 ;  /* 0x000000ff455c7208 */ /* 0x000fc60007000000 */
[----:B------:R-:W-:Y:S01]  /*2470*/  IMAD R94, R27, R94, RZ ;  /* 0x0000005e1b5e7224 */ /* 0x000fe200078e02ff */
[----:B------:R-:W-:-:S04]  /*2480*/  LOP3.LUT R27, R40, 0x1f, RZ, 0xc0, !PT ;  /* 0x0000001f281b7812 */ /* 0x000fc800078ec0ff */
[----:B-1----:R-:W-:-:S04]  /*2490*/  SHF.R.S32.HI R37, RZ, 0x1f, R94 ;  /* 0x0000001fff257819 */ /* 0x002fc8000001145e */
[----:B------:R-:W-:-:S04]  /*24a0*/  LEA.HI R94, R37, R94, RZ, 0x3 ;  /* 0x0000005e255e7211 */ /* 0x000fc800078f18ff */
[----:B------:R-:W-:Y:S01]  /*24b0*/  LEA.HI.SX32 R95, R94, R27, 0x1d ;  /* 0x0000001b5e5f7211 */ /* 0x000fe200078feaff */
[----:B------:R-:W-:Y:S06]  /*24c0*/  @!P2 BRA `(.L_x_2764) ;  /* 0x000000000080a947 */ /* 0x000fec0003800000 */
[----:B------:R-:W1:Y:S01]  /*24d0*/  LDC.64 R68, c[0x0][0x2b8] ;  /* 0x0000ae00ff447b82 */ /* 0x000e620000000a00 */
[--C-:B------:R-:W-:Y:S01]  /*24e0*/  FADD.FTZ R36, R66, -R92.reuse ;  /* 0x8000005c42247221 */ /* 0x100fe20000010000 */
[--C-:B------:R-:W-:Y:S01]  /*24f0*/  FADD.FTZ R38, R67, -R92.reuse ;  /* 0x8000005c43267221 */ /* 0x100fe20000010000 */
[--C-:B------:R-:W-:Y:S01]  /*2500*/  FADD.FTZ R94, R70, -R92.reuse ;  /* 0x8000005c465e7221 */ /* 0x100fe20000010000 */
[--C-:B------:R-:W-:Y:S01]  /*2510*/  FADD.FTZ R96, R71, -R92.reuse ;  /* 0x8000005c47607221 */ /* 0x100fe20000010000 */
[--C-:B0-----:R-:W-:Y:S01]  /*2520*/  FADD.FTZ R98, R72, -R92.reuse ;  /* 0x8000005c48627221 */ /* 0x101fe20000010000 */
        /* <DEDUP_REMOVED lines=19> */
[----:B------:R-:W-:Y:S01]  /*2660*/  F2FP.F16.F32.PACK_AB R36, R37, R36 ;  /* 0x000000242524723e */ /* 0x000fe200000000ff */
[----:B-1----:R-:W-:Y:S01]  /*2670*/  IMAD.WIDE.U32 R68, R95, 0x10, R68 ;  /* 0x000000105f447825 */ /* 0x002fe200078e0044 */
[----:B------:R-:W-:-:S02]  /*2680*/  F2FP.F16.F32.PACK_AB R37, R39, R94 ;  /* 0x0000005e2725723e */ /* 0x000fc400000000ff */
[----:B------:R-:W-:Y:S02]  /*2690*/  F2FP.F16.F32.PACK_AB R38, R97, R38 ;  /* 0x000000266126723e */ /* 0x000fe400000000ff */
[----:B------:R-:W-:Y:S02]  /*26a0*/  F2FP.F16.F32.PACK_AB R39, R99, R102 ;  /* 0x000000666327723e */ /* 0x000fe400000000ff */
[----:B------:R-:W-:-:S03]  /*26b0*/  IADD3 R95, R95, 0x20, RZ ;  /* 0x000000205f5f7810 */ /* 0x000fc60007ffe0ff */
[----:B------:R1:W-:Y:S04]  /*26c0*/  STG.E.128 desc[UR4][R68.64], R36 ;  /* 0x0000002444007986 */ /* 0x0003e8000c101d04 */
.L_x_2764:
[----:B------:R-:W-:Y:S05]  /*26d0*/  BSYNC B1 ;  /* 0x0000000000017941 */ /* 0x000fea0003800000 */
.L_x_2763:
[----:B------:R-:W-:Y:S04]  /*26e0*/  BSSY B1, `(.L_x_2765) ;  /* 0x0000022000017945 */ /* 0x000fe80003800000 */
[----:B------:R-:W-:Y:S05]  /*26f0*/  @!P1 BRA `(.L_x_2766) ;  /* 0x0000000000809947 */ /* 0x000fea0003800000 */
[----:B-1----:R-:W1:Y:S01]  /*2700*/  LDC.64 R68, c[0x0][0x2b8] ;  /* 0x0000ae00ff447b82 */ /* 0x002e620000000a00 */
        /* <DEDUP_REMOVED lines=31> */
.L_x_2766:
[----:B------:R-:W-:Y:S05]  /*2900*/  BSYNC B1 ;  /* 0x0000000000017941 */ /* 0x000fea0003800000 */
.L_x_2765:
[----:B------:R-:W-:Y:S05]  /*2910*/  @!P0 BRA `(.L_x_2762) ;  /* 0x00000000007c8947 */ /* 0x000fea0003800000 */
[----:B-12---:R-:W1:Y:S01]  /*2920*/  LDC.64 R68, c[0x0][0x2b8] ;  /* 0x0000ae00ff447b82 */ /* 0x006e620000000a00 */
        /* <DEDUP_REMOVED lines=25> */
[----:B------:R-:W-:-:S02]  /*2ac0*/  F2FP.F16.F32.PACK_AB R39, R92, R39 ;  /* 0x000000275c27723e */ /* 0x000fc400000000ff */
[----:B------:R-:W-:Y:S02]  /*2ad0*/  F2FP.F16.F32.PACK_AB R38, R97, R98 ;  /* 0x000000626126723e */ /* 0x000fe400000000ff */
[----:B------:R-:W-:Y:S02]  /*2ae0*/  F2FP.F16.F32.PACK_AB R37, R96, R37 ;  /* 0x000000256025723e */ /* 0x000fe400000000ff */
[----:B------:R-:W-:-:S05]  /*2af0*/  F2FP.F16.F32.PACK_AB R36, R93, R36 ;  /* 0x000000245d24723e */ /* 0x000fca00000000ff */
[----:B------:R3:W-:Y:S02]  /*2b00*/  STG.E.128 desc[UR4][R68.64], R36 ;  /* 0x0000002444007986 */ /* 0x0007e4000c101d04 */
.L_x_2762:
[----:B------:R-:W-:Y:S05]  /*2b10*/  BSYNC B0 ;  /* 0x0000000000007941 */ /* 0x000fea0003800000 */
.L_x_2761:
[----:B-123--:R-:W1:Y:S02]  /*2b20*/  LDC.64 R36, c[0x0][0x210] ;  /* 0x00008400ff247b82 */ /* 0x00ee640000000a00 */
[----:B-1----:R-:W-:-:S04]  /*2b30*/  LEA R65, R36, R65, 0x2 ;  /* 0x0000004124417211 */ /* 0x002fc800078e10ff */
[----:B------:R-:W-:-:S13]  /*2b40*/  ISETP.GE.AND P3, PT, R65, R37, PT ;  /* 0x000000254100720c */ /* 0x000fda0003f66270 */
[----:B------:R-:W-:Y:S05]  /*2b50*/  @!P3 BRA `(.L_x_2767) ;  /* 0xffffffd800fcb947 */ /* 0x000fea000383ffff */
[----:B------:R-:W-:Y:S05]  /*2b60*/  EXIT ;  /* 0x000000000000794d */ /* 0x000fea0003800000 */
.L_x_2760:
        /* <DEDUP_REMOVED lines=8> */
.L_x_2769:
[----:B------:R-:W-:Y:S05]  /*2bf0*/  BSYNC B0 ;  /* 0x0000000000007941 */ /* 0x000fea0003800000 */
.L_x_2768:
        /* <DEDUP_REMOVED lines=10> */
.L_x_2770:
[----:B------:R-:W-:Y:S01]  /*2ca0*/  HFMA2.MMA R101, -RZ, RZ, 0, 2.384185791015625e-07 ;  /* 0x00000004ff657435 */ /* 0x000fe200000001ff */
[----:B------:R-:W-:-:S05]  /*2cb0*/  MOV R39, R99 ;  /* 0x0000006300277202 */ /* 0x000fca0000000f00 */
[----:B------:R-:W-:-:S05]  /*2cc0*/  FADD.FTZ R39, R38, R39 ;  /* 0x0000002726277221 */ /* 0x000fca0000010000 */
[----:B------:R-:W-:-:S07]  /*2cd0*/  MOV R100, R39 ;  /* 0x0000002700647202 */ /* 0x000fce0000000f00 */
[----:B------:R-:W-:Y:S05]  /*2ce0*/  WARPSYNC.COLLECTIVE R97, `(.L_x_2771) ;  /* 0x0000000061087348 */ /* 0x000fea0003c00000 */
[----:B------:R0:W1:Y:S02]  /*2cf0*/  SHFL.BFLY P6, R99, R100, R101, R102 ;  /* 0x0c00006564637389 */ /* 0x00006400000c0066 */
[----:B01----:R-:W-:Y:S01]  /*2d00*/  ENDCOLLECTIVE ;  /* 0x000000000000791b */ /* 0x003fe20003800000 */
.L_x_2771:
[----:B------:R-:W-:Y:S01]  /*2d10*/  HFMA2.MMA R101, -RZ, RZ, 0, 4.76837158203125e-07 ;  /* 0x00000008ff657435 */ /* 0x000fe200000001ff */
[----:B------:R-:W-:-:S05]  /*2d20*/  MOV R36, R99 ;  /* 0x0000006300247202 */ /* 0x000fca0000000f00 */
[----:B------:R-:W-:-:S05]  /*2d30*/  FADD.FTZ R93, R39, R36 ;  /* 0x00000024275d7221 */ /* 0x000fca0000010000 */
[----:B------:R-:W-:-:S07]  /*2d40*/  MOV R100, R93 ;  /* 0x0000005d00647202 */ /* 0x000fce0000000f00 */
[----:B------:R-:W-:Y:S05]  /*2d50*/  WARPSYNC.COLLECTIVE R97, `(.L_x_2772) ;  /* 0x0000000061087348 */ /* 0x000fea0003c00000 */
[----:B------:R0:W1:Y:S02]  /*2d60*/  SHFL.BFLY P6, R99, R100, R101, R102 ;  /* 0x0c00006564637389 */ /* 0x00006400000c0066 */
[----:B01----:R-:W-:Y:S01]  /*2d70*/  ENDCOLLECTIVE ;  /* 0x000000000000791b */ /* 0x003fe20003800000 */
.L_x_2772:
[----:B------:R-:W-:Y:S01]  /*2d80*/  HFMA2.MMA R101, -RZ, RZ, 0, 9.5367431640625e-07 ;  /* 0x00000010ff657435 */ /* 0x000fe200000001ff */
[----:B------:R-:W-:-:S05]  /*2d90*/  MOV R36, R99 ;  /* 0x0000006300247202 */ /* 0x000fca0000000f00 */
[----:B------:R-:W-:-:S05]  /*2da0*/  FADD.FTZ R95, R93, R36 ;  /* 0x000000245d5f7221 */ /* 0x000fca0000010000 */
[----:B------:R-:W-:-:S07]  /*2db0*/  MOV R100, R95 ;  /* 0x0000005f00647202 */ /* 0x000fce0000000f00 */
[----:B------:R-:W-:Y:S05]  /*2dc0*/  WARPSYNC.COLLECTIVE R97, `(.L_x_2773) ;  /* 0x0000000061087348 */ /* 0x000fea0003c00000 */
[----:B------:R0:W1:Y:S02]  /*2dd0*/  SHFL.BFLY P6, R99, R100, R101, R102 ;  /* 0x0c00006564637389 */ /* 0x00006400000c0066 */
[----:B01----:R-:W-:Y:S01]  /*2de0*/  ENDCOLLECTIVE ;  /* 0x000000000000791b */ /* 0x003fe20003800000 */
.L_x_2773:
[----:B------:R-:W-:Y:S01]  /*2df0*/  HFMA2.MMA R101, -RZ, RZ, 0, 5.9604644775390625e-08 ;  /* 0x00000001ff657435 */ /* 0x000fe200000001ff */
        /* <DEDUP_REMOVED lines=56> */
.L_x_2774:
[----:B------:R-:W-:Y:S01]  /*3180*/  HFMA2.MMA R101, -RZ, RZ, 0, 1.1920928955078125e-07 ;  /* 0x00000002ff657435 */ /* 0x000fe200000001ff */
[----:B------:R-:W-:-:S05]  /*3190*/  MOV R37, R99 ;  /* 0x0000006300257202 */ /* 0x000fca0000000f00 */
[----:B------:R-:W-:-:S05]  /*31a0*/  FADD.FTZ R37, R36, R37 ;  /* 0x0000002524257221 */ /* 0x000fca0000010000 */
[----:B------:R-:W-:-:S07]  /*31b0*/  MOV R100, R37 ;  /* 0x0000002500647202 */ /* 0x000fce0000000f00 */
[----:B------:R-:W-:Y:S05]  /*31c0*/  WARPSYNC.COLLECTIVE R97, `(.L_x_2775) ;  /* 0x0000000061087348 */ /* 0x000fea0003c00000 */
[----:B------:R0:W1:Y:S02]  /*31d0*/  SHFL.BFLY P6, R99, R100, R101, R102 ;  /* 0x0c00006564637389 */ /* 0x00006400000c0066 */
[----:B01----:R-:W-:Y:S01]  /*31e0*/  ENDCOLLECTIVE ;  /* 0x000000000000791b */ /* 0x003fe20003800000 */
.L_x_2775:
[----:B------:R-:W-:Y:S01]  /*31f0*/  HFMA2.MMA R101, -RZ, RZ, 0, 2.384185791015625e-07 ;  /* 0x00000004ff657435 */ /* 0x000fe200000001ff */
[----:B------:R-:W-:-:S05]  /*3200*/  MOV R38, R99 ;  /* 0x0000006300267202 */ /* 0x000fca0000000f00 */
[----:B------:R-:W-:-:S05]  /*3210*/  FADD.FTZ R38, R37, R38 ;  /* 0x0000002625267221 */ /* 0x000fca0000010000 */
[----:B------:R-:W-:-:S07]  /*3220*/  MOV R100, R38 ;  /* 0x0000002600647202 */ /* 0x000fce0000000f00 */
[----:B------:R-:W-:Y:S05]  /*3230*/  WARPSYNC.COLLECTIVE R97, `(.L_x_2776) ;  /* 0x0000000061087348 */ /* 0x000fea0003c00000 */
[----:B------:R0:W1:Y:S02]  /*3240*/  SHFL.BFLY P6, R99, R100, R101, R102 ;  /* 0x0c00006564637389 */ /* 0x00006400000c0066 */
[----:B01----:R-:W-:Y:S01]  /*3250*/  ENDCOLLECTIVE ;  /* 0x000000000000791b */ /* 0x003fe20003800000 */
.L_x_2776:
[----:B------:R-:W-:Y:S01]  /*3260*/  HFMA2.MMA R101, -RZ, RZ, 0, 4.76837158203125e-07 ;  /* 0x00000008ff657435 */ /* 0x000fe200000001ff */
[----:B------:R-:W-:-:S05]  /*3270*/  MOV R39, R99 ;  /* 0x0000006300277202 */ /* 0x000fca0000000f00 */
[----:B------:R-:W-:-:S05]  /*3280*/  FADD.FTZ R39, R38, R39 ;  /* 0x0000002726277221 */ /* 0x000fca0000010000 */
[----:B------:R-:W-:-:S07]  /*3290*/  MOV R100, R39 ;  /* 0x0000002700647202 */ /* 0x000fce0000000f00 */
[----:B------:R-:W-:Y:S05]  /*32a0*/  WARPSYNC.COLLECTIVE R97, `(.L_x_2777) ;  /* 0x0000000061087348 */ /* 0x000fea0003c00000 */
[----:B------:R0:W1:Y:S02]  /*32b0*/  SHFL.BFLY P6, R99, R100, R101, R102 ;  /* 0x0c00006564637389 */ /* 0x00006400000c0066 */
[----:B01----:R-:W-:Y:S01]  /*32c0*/  ENDCOLLECTIVE ;  /* 0x000000000000791b */ /* 0x003fe20003800000 */
.L_x_2777:
[----:B------:R-:W-:Y:S01]  /*32d0*/  HFMA2.MMA R101, -RZ, RZ, 0, 9.5367431640625e-07 ;  /* 0x00000010ff657435 */ /* 0x000fe200000001ff */
[----:B------:R-:W-:-:S05]  /*32e0*/  MOV R98, R99 ;  /* 0x0000006300627202 */ /* 0x000fca0000000f00 */
[----:B------:R-:W-:-:S05]  /*32f0*/  FADD.FTZ R98, R39, R98 ;  /* 0x0000006227627221 */ /* 0x000fca0000010000 */
[----:B------:R-:W-:-:S07]  /*3300*/  MOV R100, R98 ;  /* 0x0000006200647202 */ /* 0x000fce0000000f00 */
[----:B------:R-:W-:Y:S05]  /*3310*/  WARPSYNC.COLLECTIVE R97, `(.L_x_2778) ;  /* 0x0000000061087348 */ /* 0x000fea0003c00000 */
[----:B------:R0:W1:Y:S02]  /*3320*/  SHFL.BFLY P6, R99, R100, R101, R102 ;  /* 0x0c00006564637389 */ /* 0x00006400000c0066 */
[----:B01----:R-:W-:Y:S01]  /*3330*/  ENDCOLLECTIVE ;  /* 0x000000000000791b */ /* 0x003fe20003800000 */
.L_x_2778:
[----:B------:R-:W-:Y:S01]  /*3340*/  MOV R93, R99 ;  /* 0x00000063005d7202 */ /* 0x000fe20000000f00 */
[----:B------:R-:W-:Y:S06]  /*3350*/  BRA `(.L_x_2779) ;  /* 0xffffffec00f07947 */ /* 0x000fec000383ffff */
.L_x_2780:
        /* <DEDUP_REMOVED lines=10> */
.L_x_23466:


//--------------------- .text._ZN10layer_norm13ln_fwd_kernelINS_13Kernel_traitsI6__halfS2_S2_S2_fjLj768ELj1ELj4ELj1ELj16ENS_18Kernel_traits_baseILj768ES2_S2_S2_S2_fjLj128EEEEELb0ELb0ELb1ELb1EEEvNS_9FwdParamsE --------------------------
	.section	.text._ZN10layer_norm13ln_fwd_kernelINS_13Kernel_traitsI6__halfS2_S2_S2_fjLj768ELj1ELj4ELj1ELj16ENS_18Kernel_traits_baseILj768ES2_S2_S2_S2_fjLj128EEEEELb0ELb0ELb1ELb1EEEvNS_9FwdParamsE,"ax",@progbits
	.align	128
        .global         _ZN10layer_norm13ln_fwd_kernelINS_13Kernel_traitsI6__halfS2_S2_S2_fjLj768ELj1ELj4ELj1ELj16ENS_18Kernel_traits_baseILj768ES2_S2_S2_S2_fjLj128EEEEELb0ELb0ELb1ELb1EEEvNS_9FwdParamsE
        .type           _ZN10layer_norm13ln_fwd_kernelINS_13Kernel_traitsI6__halfS2_S2_S2_fjLj768ELj1ELj4ELj1ELj16ENS_18Kernel_traits_baseILj768ES2_S2_S2_S2_fjLj128EEEEELb0ELb0ELb1ELb1EEEvNS_9FwdParamsE,@function
        .size           _ZN10layer_norm13ln_fwd_kernelINS_13Kernel_traitsI6__halfS2_S2_S2_fjLj768ELj1ELj4ELj1ELj16ENS_18Kernel_traits_baseILj768ES2_S2_S2_S2_fjLj128EEEEELb0ELb0ELb1ELb1EEEvNS_9FwdParamsE,(.L_x_23467 - _ZN10layer_norm13ln_fwd_kernelINS_13Kernel_traitsI6__halfS2_S2_S2_fjLj768ELj1ELj4ELj1ELj16ENS_18Kernel_traits_baseILj768ES2_S2_S2_S2_fjLj128EEEEELb0ELb0ELb1ELb1EEEvNS_9FwdParamsE)
        .other          _ZN10layer_norm13ln_fwd_kernelINS_13Kernel_traitsI6__halfS2_S2_S2_fjLj768ELj1ELj4ELj1ELj16ENS_18Kernel_traits_baseILj768ES2_S2_S2_S2_fjLj128EEEEELb0ELb0ELb1ELb1EEEvNS_9FwdParamsE,@"STO_CUDA_ENTRY STV_DEFAULT"
_ZN10layer_norm13ln_fwd_kernelINS_13Kernel_traitsI6__halfS2_S2_S2_fjLj768ELj1ELj4ELj1ELj16ENS_18Kernel_traits_baseILj768ES2_S2_S2_S2_fjLj128EEEEELb0ELb0ELb1ELb1EEEvNS_9FwdParamsE:
.text._ZN10layer_norm13ln_fwd_kernelINS_13Kernel_traitsI6__halfS2_S2_S2_fjLj768ELj1ELj4ELj1ELj16ENS_18Kernel_traits_baseILj768ES2_S2_S2_S2_fjLj128EEEEELb0ELb0ELb1ELb1EEEvNS_9FwdParamsE:
        /* <DEDUP_REMOVED lines=17> */
[----:B-1----:R-:W-:Y:S02]  /*0110*/  LEA R60, R3, R0, 0x2 ;  /* 0x00000000033c7211 */ /* 0x002fe400078e10ff */
[----:B------:R-:W-:Y:S02]  /*0120*/  IADD3 R2, P2, R2, UR6, RZ ;  /* 0x0000000602027c10 */ /* 0x000fe4000ff5e0ff */
        /* <DEDUP_REMOVED lines=11> */
[----:B------:R-:W-:Y:S01]  /*01e0*/  @!P0 CS2R R26, SRZ ;  /* 0x00000000001a8805 */ /* 0x000fe2000001ff00 */
[--C-:B------:R-:W-:Y:S01]  /*01f0*/  HADD2.F32 R78, -RZ, R14.reuse.H0_H0 ;  /* 0x2000000eff4e7230 */ /* 0x100fe20000004100 */
[----:B------:R-:W-:Y:S01]  /*0200*/  ULDC.U8 UR6, c[0x0][0x2a0] ;  /* 0x0000a80000067ab9 */ /* 0x000fe20000000000 */
[----:B------:R-:W-:Y:S01]  /*0210*/  HADD2.F32 R76, -RZ, R14.H1_H1 ;  /* 0x3000000eff4c7230 */ /* 0x000fe20000004100 */
[----:B------:R-:W-:Y:S01]  /*0220*/  LOP3.LUT R89, R89, 0x1f, RZ, 0xc0, !PT ;  /* 0x0000001f59597812 */ /* 0x000fe200078ec0ff */
[--C-:B------:R-:W-:Y:S01]  /*0230*/  HADD2.F32 R75, -RZ, R15.reuse.H0_H0 ;  /* 0x2000000fff4b7230 */ /* 0x100fe20000004100 */
[----:B------:R-:W-:Y:S01]  /*0240*/  ISETP.NE.AND P1, PT, RZ, UR6, PT ;  /* 0x00000006ff007c0c */ /* 0x000fe2000bf25270 */
[----:B------:R-:W-:Y:S01]  /*0250*/  HADD2.F32 R74, -RZ, R15.H1_H1 ;  /* 0x3000000fff4a7230 */ /* 0x000fe20000004100 */
[----:B------:R-:W-:Y:S01]  /*0260*/  ULDC UR8, c[0x0][0x29c] ;  /* 0x0000a70000087ab9 */ /* 0x000fe20000000800 */
[--C-:B------:R-:W-:Y:S01]  /*0270*/  HADD2.F32 R88, -RZ, R12.reuse.H0_H0 ;  /* 0x2000000cff587230 */ /* 0x100fe20000004100 */
[----:B------:R-:W-:Y:S01]  /*0280*/  ULDC UR9, c[0x0][0x2d8] ;  /* 0x0000b60000097ab9 */ /* 0x000fe20000000800 */
        /* <DEDUP_REMOVED lines=20> */
[----:B--2---:R-:W-:-:S02]  /*03d0*/  HADD2.F32 R77, -RZ, R64.H0_H0 ;  /* 0x20000040ff4d7230 */ /* 0x004fc40000004100 */
[----:B------:R-:W-:Y:S02]  /*03e0*/  HADD2.F32 R64, -RZ, R64.H1_H1 ;  /* 0x30000040ff407230 */ /* 0x000fe40000004100 */
[----:B---3--:R-:W-:Y:S02]  /*03f0*/  HADD2.F32 R0, -RZ, R40.H0_H0 ;  /* 0x20000028ff007230 */ /* 0x008fe40000004100 */
[----:B------:R-:W-:Y:S02]  /*0400*/  HADD2.F32 R19, -RZ, R41.H0_H0 ;  /* 0x20000029ff137230 */ /* 0x000fe40000004100 */
[----:B------:R-:W-:Y:S02]  /*0410*/  HADD2.F32 R44, -RZ, R42.H0_H0 ;  /* 0x2000002aff2c7230 */ /* 0x000fe40000004100 */
[----:B------:R-:W-:Y:S02]  /*0420*/  HADD2.F32 R45, -RZ, R43.H0_H0 ;  /* 0x2000002bff2d7230 */ /* 0x000fe40000004100 */
[----:B------:R-:W-:-:S02]  /*0430*/  HADD2.F32 R63, -RZ, R65.H0_H0 ;  /* 0x20000041ff3f7230 */ /* 0x000fc40000004100 */
[----:B------:R-:W-:Y:S02]  /*0440*/  HADD2.F32 R62, -RZ, R65.H1_H1 ;  /* 0x30000041ff3e7230 */ /* 0x000fe40000004100 */
[--C-:B------:R-:W-:Y:S02]  /*0450*/  HADD2.F32 R5, -RZ, R66.reuse.H0_H0 ;  /* 0x20000042ff057230 */ /* 0x100fe40000004100 */
[----:B------:R-:W-:Y:S02]  /*0460*/  HADD2.F32 R4, -RZ, R66.H1_H1 ;  /* 0x30000042ff047230 */ /* 0x000fe40000004100 */
[--C-:B0-----:R-:W-:Y:S02]  /*0470*/  HADD2.F32 R3, -RZ, R67.reuse.H0_H0 ;  /* 0x20000043ff037230 */ /* 0x101fe40000004100 */
[----:B------:R-:W-:Y:S02]  /*0480*/  HADD2.F32 R2, -RZ, R67.H1_H1 ;  /* 0x30000043ff027230 */ /* 0x000fe40000004100 */
[----:B------:R-:W-:-:S02]  /*0490*/  HADD2.F32 R40, -RZ, R40.H1_H1 ;  /* 0x30000028ff287230 */ /* 0x000fc40000004100 */
[----:B------:R-:W-:Y:S02]  /*04a0*/  HADD2.F32 R41, -RZ, R41.H1_H1 ;  /* 0x30000029ff297230 */ /* 0x000fe40000004100 */
[----:B------:R-:W-:Y:S02]  /*04b0*/  HADD2.F32 R42, -RZ, R42.H1_H1 ;  /* 0x3000002aff2a7230 */ /* 0x000fe40000004100 */
[----:B------:R-:W-:Y:S02]  /*04c0*/  HADD2.F32 R43, -RZ, R43.H1_H1 ;  /* 0x3000002bff2b7230 */ /* 0x000fe40000004100 */
[--C-:B----4-:R-:W-:Y:S02]  /*04d0*/  HADD2.F32 R46, -RZ, R20.reuse.H0_H0 ;  /* 0x20000014ff2e7230 */ /* 0x110fe40000004100 */
[----:B------:R-:W-:Y:S02]  /*04e0*/  HADD2.F32 R47, -RZ, R20.H1_H1 ;  /* 0x30000014ff2f7230 */ /* 0x000fe40000004100 */
[----:B------:R-:W-:-:S02]  /*04f0*/  HADD2.F32 R48, -RZ, R21.H0_H0 ;  /* 0x20000015ff307230 */ /* 0x000fc40000004100 */
[----:B------:R-:W-:Y:S02]  /*0500*/  HADD2.F32 R50, -RZ, R21.H1_H1 ;  /* 0x30000015ff327230 */ /* 0x000fe40000004100 */
[--C-:B------:R-:W-:Y:S02]  /*0510*/  HADD2.F32 R49, -RZ, R22.reuse.H0_H0 ;  /* 0x20000016ff317230 */ /* 0x100fe40000004100 */
[----:B------:R-:W-:Y:S02]  /*0520*/  HADD2.F32 R51, -RZ, R22.H1_H1 ;  /* 0x30000016ff337230 */ /* 0x000fe40000004100 */
[--C-:B------:R-:W-:Y:S02]  /*0530*/  HADD2.F32 R52, -RZ, R23.reuse.H0_H0 ;  /* 0x20000017ff347230 */ /* 0x100fe40000004100 */
[----:B------:R-:W-:-:S07]  /*0540*/  HADD2.F32 R53, -RZ, R23.H1_H1 ;  /* 0x30000017ff357230 */ /* 0x000fce0000004100 */
.L_x_2856:
        /* <DEDUP_REMOVED lines=31> */
[----:B-----5:R-:W-:Y:S01]  /*0740*/  HADD2.F32 R33, -RZ, R20.H0_H0 ;  /* 0x20000014ff217230 */ /* 0x020fe20000004100 */
[----:B------:R-:W-:Y:S06]  /*0750*/  BRA `(.L_x_2783) ;  /* 0x0000000000107947 */ /* 0x000fec0003800000 */
.L_x_2782:
[----:B-----5:R-:W-:Y:S02]  /*0760*/  HADD2.F32 R33, -RZ, R24.H0_H0 ;  /* 0x20000018ff217230 */ /* 0x020fe40000004100 */
[----:B------:R-:W-:-:S03]  /*0770*/  @P0 HADD2.F32 R28, -RZ, R20.H0_H0 ;  /* 0x20000014ff1c0230 */ /* 0x000fc60000004100 */
[----:B------:R-:W-:-:S04]  /*0780*/  FMUL.FTZ R33, R33, UR8 ;  /* 0x0000000821217c20 */ /* 0x000fc80008410000 */
[----:B------:R-:W-:-:S07]  /*0790*/  @P0 FADD.FTZ R33, R33, R28 ;  /* 0x0000001c21210221 */ /* 0x000fce0000010000 */
.L_x_2783:
[----:B------:R-:W-:Y:S05]  /*07a0*/  BSYNC B0 ;  /* 0x0000000000007941 */ /* 0x000fea0003800000 */
.L_x_2781:
[----:B------:R-:W-:Y:S04]  /*07b0*/  BSSY B0, `(.L_x_2784) ;  /* 0x000000a000007945 */ /* 0x000fe80003800000 */
[----:B------:R-:W-:Y:S05]  /*07c0*/  @P3 BRA `(.L_x_2785) ;  /* 0x0000000000103947 */ /* 0x000fea0003800000 */
[----:B------:R-:W-:Y:S01]  /*07d0*/  MOV R34, RZ ;  /* 0x000000ff00227202 */ /* 0x000fe20000000f00 */
[----:B------:R-:W-:Y:S06]  /*07e0*/  @!P0 BRA `(.L_x_2786) ;  /* 0x0000000000188947 */ /* 0x000fec0003800000 */
[----:B-----5:R-:W-:Y:S01]  /*07f0*/  HADD2.F32 R34, -RZ, R20.H1_H1 ;  /* 0x30000014ff227230 */ /* 0x020fe20000004100 */
[----:B------:R-:W-:Y:S06]  /*0800*/  BRA `(.L_x_2786) ;  /* 0x0000000000107947 */ /* 0x000fec0003800000 */
.L_x_2785:
[----:B-----5:R-:W-:Y:S02]  /*0810*/  HADD2.F32 R34, -RZ, R24.H1_H1 ;  /* 0x30000018ff227230 */ /* 0x020fe40000004100 */
[----:B------:R-:W-:-:S03]  /*0820*/  @P0 HADD2.F32 R29, -RZ, R20.H1_H1 ;  /* 0x30000014ff1d0230 */ /* 0x000fc60000004100 */
[----:B------:R-:W-:-:S04]  /*0830*/  FMUL.FTZ R34, R34, UR8 ;  /* 0x0000000822227c20 */ /* 0x000fc80008410000 */
[----:B------:R-:W-:-:S07]  /*0840*/  @P0 FADD.FTZ R34, R34, R29 ;  /* 0x0000001d22220221 */ /* 0x000fce0000010000 */
.L_x_2786:
[----:B------:R-:W-:Y:S05]  /*0850*/  BSYNC B0 ;  /* 0x0000000000007941 */ /* 0x000fea0003800000 */
.L_x_2784:
[----:B------:R-:W-:Y:S04]  /*0860*/  BSSY B0, `(.L_x_2787) ;  /* 0x000000a000007945 */ /* 0x000fe80003800000 */
[----:B------:R-:W-:Y:S05]  /*0870*/  @P3 BRA `(.L_x_2788) ;  /* 0x0000000000103947 */ /* 0x000fea0003800000 */
[----:B------:R-:W-:Y:S01]  /*0880*/  HFMA2.MMA R35, -RZ, RZ, 0, 0 ;  /* 0x00000000ff237435 */ /* 0x000fe200000001ff */
[----:B------:R-:W-:Y:S10]  /*0890*/  @!P0 BRA `(.L_x_2789) ;  /* 0x0000000000188947 */ /* 0x000ff40003800000 */
[----:B-----5:R-:W-:Y:S01]  /*08a0*/  HADD2.F32 R35, -RZ, R21.H0_H0 ;  /* 0x20000015ff237230 */ /* 0x020fe20000004100 */
[----:B------:R-:W-:Y:S06]  /*08b0*/  BRA `(.L_x_2789) ;  /* 0x0000000000107947 */ /* 0x000fec0003800000 */
.L_x_2788:
[----:B-----5:R-:W-:Y:S02]  /*08c0*/  HADD2.F32 R35, -RZ, R25.H0_H0 ;  /* 0x20000019ff237230 */ /* 0x020fe40000004100 */
[----:B------:R-:W-:-:S03]  /*08d0*/  @P0 HADD2.F32 R28, -RZ, R21.H0_H0 ;  /* 0x20000015ff1c0230 */ /* 0x000fc60000004100 */
[----:B------:R-:W-:-:S04]  /*08e0*/  FMUL.FTZ R35, R35, UR8 ;  /* 0x0000000823237c20 */ /* 0x000fc80008410000 */
[----:B------:R-:W-:-:S07]  /*08f0*/  @P0 FADD.FTZ R35, R35, R28 ;  /* 0x0000001c23230221 */ /* 0x000fce0000010000 */
.L_x_2789:
[----:B------:R-:W-:Y:S05]  /*0900*/  BSYNC B0 ;  /* 0x0000000000007941 */ /* 0x000fea0003800000 */
.L_x_2787:
[----:B------:R-:W-:Y:S04]  /*0910*/  BSSY B0, `(.L_x_2790) ;  /* 0x000000a000007945 */ /* 0x000fe80003800000 */
[----:B------:R-:W-:Y:S05]  /*0920*/  @P3 BRA `(.L_x_2791) ;  /* 0x0000000000103947 */ /* 0x000fea0003800000 */
[----:B------:R-:W-:Y:S01]  /*0930*/  MOV R56, RZ ;  /* 0x000000ff00387202 */ /* 0x000fe20000000f00 */
[----:B------:R-:W-:Y:S06]  /*0940*/  @!P0 BRA `(.L_x_2792) ;  /* 0x0000000000188947 */ /* 0x000fec0003800000 */
[----:B-----5:R-:W-:Y:S01]  /*0950*/  HADD2.F32 R56, -RZ, R21.H1_H1 ;  /* 0x30000015ff387230 */ /* 0x020fe20000004100 */
[----:B------:R-:W-:Y:S06]  /*0960*/  BRA `(.L_x_2792) ;  /* 0x0000000000107947 */ /* 0x000fec0003800000 */
.L_x_2791:
[----:B-----5:R-:W-:Y:S02]  /*0970*/  HADD2.F32 R56, -RZ, R25.H1_H1 ;  /* 0x30000019ff387230 */ /* 0x020fe40000004100 */
[----:B------:R-:W-:-:S03]  /*0980*/  @P0 HADD2.F32 R29, -RZ, R21.H1_H1 ;  /* 0x30000015ff1d0230 */ /* 0x000fc60000004100 */
[----:B------:R-:W-:-:S04]  /*0990*/  FMUL.FTZ R56, R56, UR8 ;  /* 0x0000000838387c20 */ /* 0x000fc80008410000 */
[----:B------:R-:W-:-:S07]  /*09a0*/  @P0 FADD.FTZ R56, R56, R29 ;  /* 0x0000001d38380221 */ /* 0x000fce0000010000 */
.L_x_2792:
[----:B------:R-:W-:Y:S05]  /*09b0*/  BSYNC B0 ;  /* 0x0000000000007941 */ /* 0x000fea0003800000 */
.L_x_2790:
[----:B------:R-:W-:Y:S04]  /*09c0*/  BSSY B0, `(.L_x_2793) ;  /* 0x000000a000007945 */ /* 0x000fe80003800000 */
[----:B------:R-:W-:Y:S05]  /*09d0*/  @P3 BRA `(.L_x_2794) ;  /* 0x0000000000103947 */ /* 0x000fea0003800000 */
[----:B------:R-:W-:Y:S01]  /*09e0*/  HFMA2.MMA R57, -RZ, RZ, 0, 0 ;  /* 0x00000000ff397435 */ /* 0x000fe200000001ff */
[----:B------:R-:W-:Y:S10]  /*09f0*/  @!P0 BRA `(.L_x_2795) ;  /* 0x0000000000188947 */ /* 0x000ff40003800000 */
[----:B-----5:R-:W-:Y:S01]  /*0a00*/  HADD2.F32 R57, -RZ, R22.H0_H0 ;  /* 0x20000016ff397230 */ /* 0x020fe20000004100 */
[----:B------:R-:W-:Y:S06]  /*0a10*/  BRA `(.L_x_2795) ;  /* 0x0000000000107947 */ /* 0x000fec0003800000 */
.L_x_2794:
[----:B-----5:R-:W-:Y:S02]  /*0a20*/  HADD2.F32 R57, -RZ, R26.H0_H0 ;  /* 0x2000001aff397230 */ /* 0x020fe40000004100 */
[----:B------:R-:W-:-:S03]  /*0a30*/  @P0 HADD2.F32 R28, -RZ, R22.H0_H0 ;  /* 0x20000016ff1c0230 */ /* 0x000fc60000004100 */
[----:B------:R-:W-:-:S04]  /*0a40*/  FMUL.FTZ R57, R57, UR8 ;  /* 0x0000000839397c20 */ /* 0x000fc80008410000 */
[----:B------:R-:W-:-:S07]  /*0a50*/  @P0 FADD.FTZ R57, R57, R28 ;  /* 0x0000001c39390221 */ /* 0x000fce0000010000 */
.L_x_2795:
[----:B------:R-:W-:Y:S05]  /*0a60*/  BSYNC B0 ;  /* 0x0000000000007941 */ /* 0x000fea0003800000 */
.L_x_2793:
[----:B------:R-:W-:Y:S04]  /*0a70*/  BSSY B0, `(.L_x_2796) ;  /* 0x000000a000007945 */ /* 0x000fe80003800000 */
[----:B------:R-:W-:Y:S05]  /*0a80*/  @P3 BRA `(.L_x_2797) ;  /* 0x0000000000103947 */ /* 0x000fea0003800000 */
[----:B------:R-:W-:Y:S01]  /*0a90*/  MOV R58, RZ ;  /* 0x000000ff003a7202 */ /* 0x000fe20000000f00 */
[----:B------:R-:W-:Y:S06]  /*0aa0*/  @!P0 BRA `(.L_x_2798) ;  /* 0x0000000000188947 */ /* 0x000fec0003800000 */
[----:B-----5:R-:W-:Y:S01]  /*0ab0*/  HADD2.F32 R58, -RZ, R22.H1_H1 ;  /* 0x30000016ff3a7230 */ /* 0x020fe20000004100 */
[----:B------:R-:W-:Y:S06]  /*0ac0*/  BRA `(.L_x_2798) ;  /* 0x0000000000107947 */ /* 0x000fec0003800000 */
.L_x_2797:
[----:B-----5:R-:W-:Y:S02]  /*0ad0*/  HADD2.F32 R58, -RZ, R26.H1_H1 ;  /* 0x3000001aff3a7230 */ /* 0x020fe40000004100 */
[----:B------:R-:W-:-:S03]  /*0ae0*/  @P0 HADD2.F32 R29, -RZ, R22.H1_H1 ;  /* 0x30000016ff1d0230 */ /* 0x000fc60000004100 */
[----:B------:R-:W-:-:S04]  /*0af0*/  FMUL.FTZ R58, R58, UR8 ;  /* 0x000000083a3a7c20 */ /* 0x000fc80008410000 */
[----:B------:R-:W-:-:S07]  /*0b00*/  @P0 FADD.FTZ R58, R58, R29 ;  /* 0x0000001d3a3a0221 */ /* 0x000fce0000010000 */
.L_x_2798:
[----:B------:R-:W-:Y:S05]  /*0b10*/  BSYNC B0 ;  /* 0x0000000000007941 */ /* 0x000fea0003800000 */
.L_x_2796:
[----:B------:R-:W-:Y:S04]  /*0b20*/  BSSY B0, `(.L_x_2799) ;  /* 0x000000a000007945 */ /* 0x000fe80003800000 */
[----:B------:R-:W-:Y:S05]  /*0b30*/  @P3 BRA `(.L_x_2800) ;  /* 0x0000000000103947 */ /* 0x000fea0003800000 */
[----:B------:R-:W-:Y:S01]  /*0b40*/  HFMA2.MMA R59, -RZ, RZ, 0, 0 ;  /* 0x00000000ff3b7435 */ /* 0x000fe200000001ff */
[----:B------:R-:W-:Y:S10]  /*0b50*/  @!P0 BRA `(.L_x_2801) ;  /* 0x0000000000188947 */ /* 0x000ff40003800000 */
[----:B-----5:R-:W-:Y:S01]  /*0b60*/  HADD2.F32 R59, -RZ, R23.H0_H0 ;  /* 0x20000017ff3b7230 */ /* 0x020fe20000004100 */
[----:B------:R-:W-:Y:S06]  /*0b70*/  BRA `(.L_x_2801) ;  /* 0x0000000000107947 */ /* 0x000fec0003800000 */
.L_x_2800:
[----:B-----5:R-:W-:Y:S02]  /*0b80*/  HADD2.F32 R59, -RZ, R27.H0_H0 ;  /* 0x2000001bff3b7230 */ /* 0x020fe40000004100 */
[----:B------:R-:W-:-:S03]  /*0b90*/  @P0 HADD2.F32 R28, -RZ, R23.H0_H0 ;  /* 0x20000017ff1c0230 */ /* 0x000fc60000004100 */
[----:B------:R-:W-:-:S04]  /*0ba0*/  FMUL.FTZ R59, R59, UR8 ;  /* 0x000000083b3b7c20 */ /* 0x000fc80008410000 */
[----:B------:R-:W-:-:S07]  /*0bb0*/  @P0 FADD.FTZ R59, R59, R28 ;  /* 0x0000001c3b3b0221 */ /* 0x000fce0000010000 */
.L_x_2801:
[----:B------:R-:W-:Y:S05]  /*0bc0*/  BSYNC B0 ;  /* 0x0000000000007941 */ /* 0x000fea0003800000 */
.L_x_2799:
[----:B------:R-:W-:Y:S04]  /*0bd0*/  BSSY B0, `(.L_x_2802) ;  /* 0x000000a000007945 */ /* 0x000fe80003800000 */
[----:B------:R-:W-:Y:S05]  /*0be0*/  @P3 BRA `(.L_x_2803) ;  /* 0x0000000000103947 */ /* 0x000fea0003800000 */
[----:B------:R-:W-:Y:S01]  /*0bf0*/  MOV R61, RZ ;  /* 0x000000ff003d7202 */ /* 0x000fe20000000f00 */
[----:B------:R-:W-:Y:S06]  /*0c00*/  @!P0 BRA `(.L_x_2804) ;  /* 0x0000000000188947 */ /* 0x000fec0003800000 */
[----:B-----5:R-:W-:Y:S01]  /*0c10*/  HADD2.F32 R61, -RZ, R23.H1_H1 ;  /* 0x30000017ff3d7230 */ /* 0x020fe20000004100 */
[----:B------:R-:W-:Y:S06]  /*0c20*/  BRA `(.L_x_2804) ;  /* 0x0000000000107947 */ /* 0x000fec0003800000 */
.L_x_2803:
[----:B-----5:R-:W-:Y:S02]  /*0c30*/  HADD2.F32 R61, -RZ, R27.H1_H1 ;  /* 0x3000001bff3d7230 */ /* 0x020fe40000004100 */
[----:B------:R-:W-:-:S03]  /*0c40*/  @P0 HADD2.F32 R28, -RZ, R23.H1_H1 ;  /* 0x30000017ff1c0230 */ /* 0x000fc60000004100 */
[----:B------:R-:W-:-:S04]  /*0c50*/  FMUL.FTZ R61, R61, UR8 ;  /* 0x000000083d3d7c20 */ /* 0x000fc80008410000 */
[----:B------:R-:W-:-:S07]  /*0c60*/  @P0 FADD.FTZ R61, R61, R28 ;  /* 0x0000001c3d3d0221 */ /* 0x000fce0000010000 */
.L_x_2804:
[----:B------:R-:W-:Y:S05]  /*0c70*/  BSYNC B0 ;  /* 0x0000000000007941 */ /* 0x000fea0003800000 */
.L_x_2802:
[----:B------:R-:W0:Y:S01]  /*0c80*/  LDC.64 R90, c[0x0][0x238] ;  /* 0x00008e00ff5a7b82 */ /* 0x000e220000000a00 */
[----:B------:R-:W-:Y:S02]  /*0c90*/  @P2 IADD3 R67, R66, 0x20, RZ ;  /* 0x0000002042432810 */ /* 0x000fe40007ffe0ff */
[----:B------:R-:W-:Y:S02]  /*0ca0*/  IADD3 R80, R65, 0x20, RZ ;  /* 0x0000002041507810 */ /* 0x000fe40007ffe0ff */
[----:B------:R-:W-:Y:S02]  /*0cb0*/  F2FP.F16.F32.PACK_AB R31, R61, R59 ;  /* 0x0000003b3d1f723e */ /* 0x000fe400000000ff */
[----:B------:R-:W-:Y:S01]  /*0cc0*/  F2FP.F16.F32.PACK_AB R30, R58, R57 ;  /* 0x000000393a1e723e */ /* 0x000fe200000000ff */
[----:B------:R-:W1:Y:S01]  /*0cd0*/  @P2 LDC.64 R54, c[0x0][0x220] ;  /* 0x00008800ff362b82 */ /* 0x000e620000000a00 */
[----:B------:R-:W-:Y:S02]  /*0ce0*/  F2FP.F16.F32.PACK_AB R29, R56, R35 ;  /* 0x00000023381d723e */ /* 0x000fe400000000ff */
[----:B------:R-:W-:-:S05]  /*0cf0*/  F2FP.F16.F32.PACK_AB R28, R34, R33 ;  /* 0x00000021221c723e */ /* 0x000fca00000000ff */
        /* <DEDUP_REMOVED lines=11> */
[----:B-----5:R-:W-:Y:S01]  /*0db0*/  HADD2.F32 R38, -RZ, R20.H0_H0 ;  /* 0x20000014ff267230 */ /* 0x020fe20000004100 */
[----:B------:R-:W-:Y:S06]  /*0dc0*/  BRA `(.L_x_2807) ;  /* 0x0000000000107947 */ /* 0x000fec0003800000 */
.L_x_2806:
[----:B0----5:R-:W-:Y:S02]  /*0dd0*/  HADD2.F32 R38, -RZ, R24.H0_H0 ;  /* 0x20000018ff267230 */ /* 0x021fe40000004100 */
[----:B------:R-:W-:-:S03]  /*0de0*/  @P0 HADD2.F32 R29, -RZ, R20.H0_H0 ;  /* 0x20000014ff1d0230 */ /* 0x000fc60000004100 */
[----:B------:R-:W-:-:S04]  /*0df0*/  FMUL.FTZ R38, R38, UR8 ;  /* 0x0000000826267c20 */ /* 0x000fc80008410000 */
[----:B------:R-:W-:-:S07]  /*0e00*/  @P0 FADD.FTZ R38, R29, R38 ;  /* 0x000000261d260221 */ /* 0x000fce0000010000 */
.L_x_2807:
[----:B------:R-:W-:Y:S05]  /*0e10*/  BSYNC B0 ;  /* 0x0000000000007941 */ /* 0x000fea0003800000 */
.L_x_2805:
[----:B------:R-:W-:Y:S04]  /*0e20*/  BSSY B0, `(.L_x_2808) ;  /* 0x000000a000007945 */ /* 0x000fe80003800000 */
[----:B------:R-:W-:Y:S05]  /*0e30*/  @P3 BRA `(.L_x_2809) ;  /* 0x0000000000103947 */ /* 0x000fea0003800000 */
[----:B------:R-:W-:Y:S01]  /*0e40*/  MOV R39, RZ ;  /* 0x000000ff00277202 */ /* 0x000fe20000000f00 */
[----:B------:R-:W-:Y:S06]  /*0e50*/  @!P0 BRA `(.L_x_2810) ;  /* 0x0000000000188947 */ /* 0x000fec0003800000 */
[----:B-----5:R-:W-:Y:S01]  /*0e60*/  HADD2.F32 R39, -RZ, R20.H1_H1 ;  /* 0x30000014ff277230 */ /* 0x020fe20000004100 */
[----:B------:R-:W-:Y:S06]  /*0e70*/  BRA `(.L_x_2810) ;  /* 0x0000000000107947 */ /* 0x000fec0003800000 */
.L_x_2809:
[----:B-----5:R-:W-:Y:S02]  /*0e80*/  HADD2.F32 R39, -RZ, R24.H1_H1 ;  /* 0x30000018ff277230 */ /* 0x020fe40000004100 */
[----:B------:R-:W-:-:S03]  /*0e90*/  @P0 HADD2.F32 R28, -RZ, R20.H1_H1 ;  /* 0x30000014ff1c0230 */ /* 0x000fc60000004100 */
[----:B------:R-:W-:-:S04]  /*0ea0*/  FMUL.FTZ R39, R39, UR8 ;  /* 0x0000000827277c20 */ /* 0x000fc80008410000 */
[----:B------:R-:W-:-:S07]  /*0eb0*/  @P0 FADD.FTZ R39, R28, R39 ;  /* 0x000000271c270221 */ /* 0x000fce0000010000 */
.L_x_2810:
[----:B------:R-:W-:Y:S05]  /*0ec0*/  BSYNC B0 ;  /* 0x0000000000007941 */ /* 0x000fea0003800000 */
.L_x_2808:
[----:B------:R-:W-:Y:S04]  /*0ed0*/  BSSY B0, `(.L_x_2811) ;  /* 0x000000a000007945 */ /* 0x000fe80003800000 */
[----:B------:R-:W-:Y:S05]  /*0ee0*/  @P3 BRA `(.L_x_2812) ;  /* 0x0000000000103947 */ /* 0x000fea0003800000 */
[----:B------:R-:W-:Y:S01]  /*0ef0*/  HFMA2.MMA R54, -RZ, RZ, 0, 0 ;  /* 0x00000000ff367435 */ /* 0x000fe200000001ff */
[----:B------:R-:W-:Y:S10]  /*0f00*/  @!P0 BRA `(.L_x_2813) ;  /* 0x0000000000188947 */ /* 0x000ff40003800000 */
[----:B-----5:R-:W-:Y:S01]  /*0f10*/  HADD2.F32 R54, -RZ, R21.H0_H0 ;  /* 0x20000015ff367230 */ /* 0x020fe20000004100 */
[----:B------:R-:W-:Y:S06]  /*0f20*/  BRA `(.L_x_2813) ;  /* 0x0000000000107947 */ /* 0x000fec0003800000 */
.L_x_2812:
[----:B-----5:R-:W-:Y:S02]  /*0f30*/  HADD2.F32 R54, -RZ, R25.H0_H0 ;  /* 0x20000019ff367230 */ /* 0x020fe40000004100 */
[----:B------:R-:W-:-:S03]  /*0f40*/  @P0 HADD2.F32 R29, -RZ, R21.H0_H0 ;  /* 0x20000015ff1d0230 */ /* 0x000fc60000004100 */
[----:B------:R-:W-:-:S04]  /*0f50*/  FMUL.FTZ R54, R54, UR8 ;  /* 0x0000000836367c20 */ /* 0x000fc80008410000 */
[----:B------:R-:W-:-:S07]  /*0f60*/  @P0 FADD.FTZ R54, R29, R54 ;  /* 0x000000361d360221 */ /* 0x000fce0000010000 */
.L_x_2813:
[----:B------:R-:W-:Y:S05]  /*0f70*/  BSYNC B0 ;  /* 0x0000000000007941 */ /* 0x000fea0003800000 */
.L_x_2811:
[----:B------:R-:W-:Y:S04]  /*0f80*/  BSSY B0, `(.L_x_2814) ;  /* 0x000000a000007945 */ /* 0x000fe80003800000 */
[----:B------:R-:W-:Y:S05]  /*0f90*/  @P3 BRA `(.L_x_2815) ;  /* 0x0000000000103947 */ /* 0x000fea0003800000 */
[----:B------:R-:W-:Y:S01]  /*0fa0*/  MOV R55, RZ ;  /* 0x000000ff00377202 */ /* 0x000fe20000000f00 */
[----:B------:R-:W-:Y:S06]  /*0fb0*/  @!P0 BRA `(.L_x_2816) ;  /* 0x0000000000188947 */ /* 0x000fec0003800000 */
[----:B-----5:R-:W-:Y:S01]  /*0fc0*/  HADD2.F32 R55, -RZ, R21.H1_H1 ;  /* 0x30000015ff377230 */ /* 0x020fe20000004100 */
[----:B------:R-:W-:Y:S06]  /*0fd0*/  BRA `(.L_x_2816) ;  /* 0x0000000000107947 */ /* 0x000fec0003800000 */
.L_x_2815:
[----:B-----5:R-:W-:Y:S02]  /*0fe0*/  HADD2.F32 R55, -RZ, R25.H1_H1 ;  /* 0x30000019ff377230 */ /* 0x020fe40000004100 */
[----:B------:R-:W-:-:S03]  /*0ff0*/  @P0 HADD2.F32 R28, -RZ, R21.H1_H1 ;  /* 0x30000015ff1c0230 */ /* 0x000fc60000004100 */
[----:B------:R-:W-:-:S04]  /*1000*/  FMUL.FTZ R55, R55, UR8 ;  /* 0x0000000837377c20 */ /* 0x000fc80008410000 */
[----:B------:R-:W-:-:S07]  /*1010*/  @P0 FADD.FTZ R55, R28, R55 ;  /* 0x000000371c370221 */ /* 0x000fce0000010000 */
.L_x_2816:
[----:B------:R-:W-:Y:S05]  /*1020*/  BSYNC B0 ;  /* 0x0000000000007941 */ /* 0x000fea0003800000 */
.L_x_2814:
[----:B------:R-:W-:Y:S04]  /*1030*/  BSSY B0, `(.L_x_2817) ;  /* 0x000000a000007945 */ /* 0x000fe80003800000 */
[----:B------:R-:W-:Y:S05]  /*1040*/  @P3 BRA `(.L_x_2818) ;  /* 0x0000000000103947 */ /* 0x000fea0003800000 */
[----:B------:R-:W-:Y:S01]  /*1050*/  HFMA2.MMA R67, -RZ, RZ, 0, 0 ;  /* 0x00000000ff437435 */ /* 0x000fe200000001ff */
[----:B------:R-:W-:Y:S10]  /*1060*/  @!P0 BRA `(.L_x_2819) ;  /* 0x0000000000188947 */ /* 0x000ff40003800000 */
[----:B-----5:R-:W-:Y:S01]  /*1070*/  HADD2.F32 R67, -RZ, R22.H0_H0 ;  /* 0x20000016ff437230 */ /* 0x020fe20000004100 */
[----:B------:R-:W-:Y:S06]  /*1080*/  BRA `(.L_x_2819) ;  /* 0x0000000000107947 */ /* 0x000fec0003800000 */
.L_x_2818:
[----:B-----5:R-:W-:Y:S02]  /*1090*/  HADD2.F32 R67, -RZ, R26.H0_H0 ;  /* 0x2000001aff437230 */ /* 0x020fe40000004100 */
[----:B------:R-:W-:-:S03]  /*10a0*/  @P0 HADD2.F32 R28, -RZ, R22.H0_H0 ;  /* 0x20000016ff1c0230 */ /* 0x000fc60000004100 */
[----:B------:R-:W-:-:S04]  /*10b0*/  FMUL.FTZ R67, R67, UR8 ;  /* 0x0000000843437c20 */ /* 0x000fc80008410000 */
[----:B------:R-:W-:-:S07]  /*10c0*/  @P0 FADD.FTZ R67, R28, R67 ;  /* 0x000000431c430221 */ /* 0x000fce0000010000 */
.L_x_2819:
[----:B------:R-:W-:Y:S05]  /*10d0*/  BSYNC B0 ;  /* 0x0000000000007941 */ /* 0x000fea0003800000 */
.L_x_2817:
[----:B------:R-:W-:Y:S04]  /*10e0*/  BSSY B0, `(.L_x_2820) ;  /* 0x000000a000007945 */ /* 0x000fe80003800000 */
[----:B------:R-:W-:Y:S05]  /*10f0*/  @P3 BRA `(.L_x_2821) ;  /* 0x0000000000103947 */ /* 0x000fea0003800000 */
[----:B------:R-:W-:Y:S01]  /*1100*/  MOV R69, RZ ;  /* 0x000000ff00457202 */ /* 0x000fe20000000f00 */
[----:B------:R-:W-:Y:S06]  /*1110*/  @!P0 BRA `(.L_x_2822) ;  /* 0x0000000000188947 */ /* 0x000fec0003800000 */
[----:B-----5:R-:W-:Y:S01]  /*1120*/  HADD2.F32 R69, -RZ, R22.H1_H1 ;  /* 0x30000016ff457230 */ /* 0x020fe20000004100 */
[----:B------:R-:W-:Y:S06]  /*1130*/  BRA `(.L_x_2822) ;  /* 0x0000000000107947 */ /* 0x000fec0003800000 */
.L_x_2821:
[----:B-----5:R-:W-:Y:S02]  /*1140*/  HADD2.F32 R69, -RZ, R26.H1_H1 ;  /* 0x3000001aff457230 */ /* 0x020fe40000004100 */
[----:B------:R-:W-:-:S03]  /*1150*/  @P0 HADD2.F32 R28, -RZ, R22.H1_H1 ;  /* 0x30000016ff1c0230 */ /* 0x000fc60000004100 */
[----:B------:R-:W-:-:S04]  /*1160*/  FMUL.FTZ R69, R69, UR8 ;  /* 0x0000000845457c20 */ /* 0x000fc80008410000 */
[----:B------:R-:W-:-:S07]  /*1170*/  @P0 FADD.FTZ R69, R28, R69 ;  /* 0x000000451c450221 */ /* 0x000fce0000010000 */
.L_x_2822:
[----:B------:R-:W-:Y:S05]  /*1180*/  BSYNC B0 ;  /* 0x0000000000007941 */ /* 0x000fea0003800000 */
.L_x_2820:
[----:B------:R-:W-:Y:S04]  /*1190*/  BSSY B0, `(.L_x_2823) ;  /* 0x000000a000007945 */ /* 0x000fe80003800000 */
[----:B------:R-:W-:Y:S05]  /*11a0*/  @P3 BRA `(.L_x_2824) ;  /* 0x0000000000103947 */ /* 0x000fea0003800000 */
[----:B------:R-:W-:Y:S01]  /*11b0*/  HFMA2.MMA R70, -RZ, RZ, 0, 0 ;  /* 0x00000000ff467435 */ /* 0x000fe200000001ff */
[----:B------:R-:W-:Y:S10]  /*11c0*/  @!P0 BRA `(.L_x_2825) ;  /* 0x0000000000188947 */ /* 0x000ff40003800000 */
[----:B-----5:R-:W-:Y:S01]  /*11d0*/  HADD2.F32 R70, -RZ, R23.H0_H0 ;  /* 0x20000017ff467230 */ /* 0x020fe20000004100 */
[----:B------:R-:W-:Y:S06]  /*11e0*/  BRA `(.L_x_2825) ;  /* 0x0000000000107947 */ /* 0x000fec0003800000 */
.L_x_2824:
[----:B-----5:R-:W-:Y:S02]  /*11f0*/  HADD2.F32 R70, -RZ, R27.H0_H0 ;  /* 0x2000001bff467230 */ /* 0x020fe40000004100 */
[----:B------:R-:W-:-:S03]  /*1200*/  @P0 HADD2.F32 R29, -RZ, R23.H0_H0 ;  /* 0x20000017ff1d0230 */ /* 0x000fc60000004100 */
[----:B------:R-:W-:-:S04]  /*1210*/  FMUL.FTZ R70, R70, UR8 ;  /* 0x0000000846467c20 */ /* 0x000fc80008410000 */
[----:B------:R-:W-:-:S07]  /*1220*/  @P0 FADD.FTZ R70, R29, R70 ;  /* 0x000000461d460221 */ /* 0x000fce0000010000 */
.L_x_2825:
[----:B------:R-:W-:Y:S05]  /*1230*/  BSYNC B0 ;  /* 0x0000000000007941 */ /* 0x000fea0003800000 */
.L_x_2823:
[----:B------:R-:W-:Y:S04]  /*1240*/  BSSY B0, `(.L_x_2826) ;  /* 0x000000a000007945 */ /* 0x000fe80003800000 */
[----:B------:R-:W-:Y:S05]  /*1250*/  @P3 BRA `(.L_x_2827) ;  /* 0x0000000000103947 */ /* 0x000fea0003800000 */
[----:B------:R-:W-:Y:S01]  /*1260*/  MOV R71, RZ ;  /* 0x000000ff00477202 */ /* 0x000fe20000000f00 */
[----:B------:R-:W-:Y:S06]  /*1270*/  @!P0 BRA `(.L_x_2828) ;  /* 0x0000000000188947 */ /* 0x000fec0003800000 */
[----:B-----5:R-:W-:Y:S01]  /*1280*/  HADD2.F32 R71, -RZ, R23.H1_H1 ;  /* 0x30000017ff477230 */ /* 0x020fe20000004100 */
[----:B------:R-:W-:Y:S06]  /*1290*/  BRA `(.L_x_2828) ;  /* 0x0000000000107947 */ /* 0x000fec0003800000 */
.L_x_2827:
[----:B-----5:R-:W-:Y:S02]  /*12a0*/  HADD2.F32 R71, -RZ, R27.H1_H1 ;  /* 0x3000001bff477230 */ /* 0x020fe40000004100 */
[----:B------:R-:W-:-:S03]  /*12b0*/  @P0 HADD2.F32 R28, -RZ, R23.H1_H1 ;  /* 0x30000017ff1c0230 */ /* 0x000fc60000004100 */
[----:B------:R-:W-:-:S04]  /*12c0*/  FMUL.FTZ R71, R71, UR8 ;  /* 0x0000000847477c20 */ /* 0x000fc80008410000 */
[----:B------:R-:W-:-:S07]  /*12d0*/  @P0 FADD.FTZ R71, R28, R71 ;  /* 0x000000471c470221 */ /* 0x000fce0000010000 */
.L_x_2828:
[----:B------:R-:W-:Y:S05]  /*12e0*/  BSYNC B0 ;  /* 0x0000000000007941 */ /* 0x000fea0003800000 */
.L_x_2826:
[----:B------:R-:W-:Y:S01]  /*12f0*/  IMAD.WIDE.U32 R36, R80, 0x10, R90 ;  /* 0x0000001050247825 */ /* 0x000fe200078e005a */
[----:B------:R-:W-:Y:S02]  /*1300*/  F2FP.F16.F32.PACK_AB R31, R71, R70 ;  /* 0x00000046471f723e */ /* 0x000fe400000000ff */
[----:B------:R-:W-:Y:S02]  /*1310*/  F2FP.F16.F32.PACK_AB R30, R69, R67 ;  /* 0x00000043451e723e */ /* 0x000fe400000000ff */
[----:B------:R-:W-:Y:S02]  /*1320*/  F2FP.F16.F32.PACK_AB R29, R55, R54 ;  /* 0x00000036371d723e */ /* 0x000fe400000000ff */
[----:B------:R-:W-:Y:S02]  /*1330*/  F2FP.F16.F32.PACK_AB R28, R39, R38 ;  /* 0x00000026271c723e */ /* 0x000fe400000000ff */
        /* <DEDUP_REMOVED lines=13> */
[----:B-----5:R-:W-:Y:S01]  /*1410*/  HADD2.F32 R85, -RZ, R20.H0_H0 ;  /* 0x20000014ff557230 */ /* 0x020fe20000004100 */
[----:B------:R-:W-:Y:S06]  /*1420*/  BRA `(.L_x_2831) ;  /* 0x0000000000107947 */ /* 0x000fec0003800000 */
.L_x_2830:
[----:B-----5:R-:W-:Y:S02]  /*1430*/  HADD2.F32 R85, -RZ, R24.H0_H0 ;  /* 0x20000018ff557230 */ /* 0x020fe40000004100 */
[----:B0-----:R-:W-:-:S03]  /*1440*/  @P0 HADD2.F32 R28, -RZ, R20.H0_H0 ;  /* 0x20000014ff1c0230 */ /* 0x001fc60000004100 */
[----:B------:R-:W-:-:S04]  /*1450*/  FMUL.FTZ R85, R85, UR8 ;  /* 0x0000000855557c20 */ /* 0x000fc80008410000 */
[----:B------:R-:W-:-:S07]  /*1460*/  @P0 FADD.FTZ R85, R28, R85 ;  /* 0x000000551c550221 */ /* 0x000fce0000010000 */
.L_x_2831:
[----:B------:R-:W-:Y:S05]  /*1470*/  BSYNC B0 ;  /* 0x0000000000007941 */ /* 0x000fea0003800000 */
.L_x_2829:
[----:B------:R-:W-:Y:S04]  /*1480*/  BSSY B0, `(.L_x_2832) ;  /* 0x000000a000007945 */ /* 0x000fe80003800000 */
[----:B------:R-:W-:Y:S05]  /*1490*/  @P3 BRA `(.L_x_2833) ;  /* 0x0000000000103947 */ /* 0x000fea0003800000 */
[----:B------:R-:W-:Y:S01]  /*14a0*/  MOV R84, RZ ;  /* 0x000000ff00547202 */ /* 0x000fe20000000f00 */
[----:B------:R-:W-:Y:S06]  /*14b0*/  @!P0 BRA `(.L_x_2834) ;  /* 0x0000000000188947 */ /* 0x000fec0003800000 */
[----:B-----5:R-:W-:Y:S01]  /*14c0*/  HADD2.F32 R84, -RZ, R20.H1_H1 ;  /* 0x30000014ff547230 */ /* 0x020fe20000004100 */
[----:B------:R-:W-:Y:S06]  /*14d0*/  BRA `(.L_x_2834) ;  /* 0x0000000000107947 */ /* 0x000fec0003800000 */
.L_x_2833:
[----:B-----5:R-:W-:Y:S02]  /*14e0*/  HADD2.F32 R84, -RZ, R24.H1_H1 ;  /* 0x30000018ff547230 */ /* 0x020fe40000004100 */
[----:B0-----:R-:W-:-:S03]  /*14f0*/  @P0 HADD2.F32 R29, -RZ, R20.H1_H1 ;  /* 0x30000014ff1d0230 */ /* 0x001fc60000004100 */
[----:B------:R-:W-:-:S04]  /*1500*/  FMUL.FTZ R84, R84, UR8 ;  /* 0x0000000854547c20 */ /* 0x000fc80008410000 */
[----:B------:R-:W-:-:S07]  /*1510*/  @P0 FADD.FTZ R84, R29, R84 ;  /* 0x000000541d540221 */ /* 0x000fce0000010000 */
.L_x_2834:
[----:B------:R-:W-:Y:S05]  /*1520*/  BSYNC B0 ;  /* 0x0000000000007941 */ /* 0x000fea0003800000 */
.L_x_2832:
[----:B------:R-:W-:Y:S04]  /*1530*/  BSSY B0, `(.L_x_2835) ;  /* 0x000000a000007945 */ /* 0x000fe80003800000 */
[----:B------:R-:W-:Y:S05]  /*1540*/  @P3 BRA `(.L_x_2836) ;  /* 0x0000000000103947 */ /* 0x000fea0003800000 */
[----:B------:R-:W-:Y:S01]  /*1550*/  HFMA2.MMA R83, -RZ, RZ, 0, 0 ;  /* 0x00000000ff537435 */ /* 0x000fe200000001ff */
[----:B------:R-:W-:Y:S10]  /*1560*/  @!P0 BRA `(.L_x_2837) ;  /* 0x0000000000188947 */ /* 0x000ff40003800000 */
[----:B-----5:R-:W-:Y:S01]  /*1570*/  HADD2.F32 R83, -RZ, R21.H0_H0 ;  /* 0x20000015ff537230 */ /* 0x020fe20000004100 */
[----:B------:R-:W-:Y:S06]  /*1580*/  BRA `(.L_x_2837) ;  /* 0x0000000000107947 */ /* 0x000fec0003800000 */
.L_x_2836:
[----:B-----5:R-:W-:Y:S02]  /*1590*/  HADD2.F32 R83, -RZ, R25.H0_H0 ;  /* 0x20000019ff537230 */ /* 0x020fe40000004100 */
[----:B0-----:R-:W-:-:S03]  /*15a0*/  @P0 HADD2.F32 R28, -RZ, R21.H0_H0 ;  /* 0x20000015ff1c0230 */ /* 0x001fc60000004100 */
[----:B------:R-:W-:-:S04]  /*15b0*/  FMUL.FTZ R83, R83, UR8 ;  /* 0x0000000853537c20 */ /* 0x000fc80008410000 */
[----:B------:R-:W-:-:S07]  /*15c0*/  @P0 FADD.FTZ R83, R28, R83 ;  /* 0x000000531c530221 */ /* 0x000fce0000010000 */
.L_x_2837:
[----:B------:R-:W-:Y:S05]  /*15d0*/  BSYNC B0 ;  /* 0x0000000000007941 */ /* 0x000fea0003800000 */
.L_x_2835:
[----:B------:R-:W-:Y:S04]  /*15e0*/  BSSY B0, `(.L_x_2838) ;  /* 0x000000a000007945 */ /* 0x000fe80003800000 */
[----:B------:R-:W-:Y:S05]  /*15f0*/  @P3 BRA `(.L_x_2839) ;  /* 0x0000000000103947 */ /* 0x000fea0003800000 */
[----:B------:R-:W-:Y:S01]  /*1600*/  MOV R82, RZ ;  /* 0x000000ff00527202 */ /* 0x000fe20000000f00 */
[----:B------:R-:W-:Y:S06]  /*1610*/  @!P0 BRA `(.L_x_2840) ;  /* 0x0000000000188947 */ /* 0x000fec0003800000 */
[----:B-----5:R-:W-:Y:S01]  /*1620*/  HADD2.F32 R82, -RZ, R21.H1_H1 ;  /* 0x30000015ff527230 */ /* 0x020fe20000004100 */
[----:B------:R-:W-:Y:S06]  /*1630*/  BRA `(.L_x_2840) ;  /* 0x0000000000107947 */ /* 0x000fec0003800000 */
.L_x_2839:
[----:B-----5:R-:W-:Y:S02]  /*1640*/  HADD2.F32 R82, -RZ, R25.H1_H1 ;  /* 0x30000019ff527230 */ /* 0x020fe40000004100 */
[----:B0-----:R-:W-:-:S03]  /*1650*/  @P0 HADD2.F32 R29, -RZ, R21.H1_H1 ;  /* 0x30000015ff1d0230 */ /* 0x001fc60000004100 */
[----:B------:R-:W-:-:S04]  /*1660*/  FMUL.FTZ R82, R82, UR8 ;  /* 0x0000000852527c20 */ /* 0x000fc80008410000 */
[----:B------:R-:W-:-:S07]  /*1670*/  @P0 FADD.FTZ R82, R29, R82 ;  /* 0x000000521d520221 */ /* 0x000fce0000010000 */
.L_x_2840:
[----:B------:R-:W-:Y:S05]  /*1680*/  BSYNC B0 ;  /* 0x0000000000007941 */ /* 0x000fea0003800000 */
.L_x_2838:
[----:B------:R-:W-:Y:S04]  /*1690*/  BSSY B0, `(.L_x_2841) ;  /* 0x000000a000007945 */ /* 0x000fe80003800000 */
[----:B------:R-:W-:Y:S05]  /*16a0*/  @P3 BRA `(.L_x_2842) ;  /* 0x0000000000103947 */ /* 0x000fea0003800000 */
[----:B------:R-:W-:Y:S01]  /*16b0*/  HFMA2.MMA R81, -RZ, RZ, 0, 0 ;  /* 0x00000000ff517435 */ /* 0x000fe200000001ff */
[----:B------:R-:W-:Y:S10]  /*16c0*/  @!P0 BRA `(.L_x_2843) ;  /* 0x0000000000188947 */ /* 0x000ff40003800000 */
[----:B-----5:R-:W-:Y:S01]  /*16d0*/  HADD2.F32 R81, -RZ, R22.H0_H0 ;  /* 0x20000016ff517230 */ /* 0x020fe20000004100 */
[----:B------:R-:W-:Y:S06]  /*16e0*/  BRA `(.L_x_2843) ;  /* 0x0000000000107947 */ /* 0x000fec0003800000 */
.L_x_2842:
[----:B-----5:R-:W-:Y:S02]  /*16f0*/  HADD2.F32 R81, -RZ, R26.H0_H0 ;  /* 0x2000001aff517230 */ /* 0x020fe40000004100 */
[----:B0-----:R-:W-:-:S03]  /*1700*/  @P0 HADD2.F32 R28, -RZ, R22.H0_H0 ;  /* 0x20000016ff1c0230 */ /* 0x001fc60000004100 */
[----:B------:R-:W-:-:S04]  /*1710*/  FMUL.FTZ R81, R81, UR8 ;  /* 0x0000000851517c20 */ /* 0x000fc80008410000 */
[----:B------:R-:W-:-:S07]  /*1720*/  @P0 FADD.FTZ R81, R28, R81 ;  /* 0x000000511c510221 */ /* 0x000fce0000010000 */
.L_x_2843:
[----:B------:R-:W-:Y:S05]  /*1730*/  BSYNC B0 ;  /* 0x0000000000007941 */ /* 0x000fea0003800000 */
.L_x_2841:
[----:B------:R-:W-:Y:S04]  /*1740*/  BSSY B0, `(.L_x_2844) ;  /* 0x000000a000007945 */ /* 0x000fe80003800000 */
[----:B------:R-:W-:Y:S05]  /*1750*/  @P3 BRA `(.L_x_2845) ;  /* 0x0000000000103947 */ /* 0x000fea0003800000 */
[----:B------:R-:W-:Y:S01]  /*1760*/  MOV R80, RZ ;  /* 0x000000ff00507202 */ /* 0x000fe20000000f00 */
[----:B------:R-:W-:Y:S06]  /*1770*/  @!P0 BRA `(.L_x_2846) ;  /* 0x0000000000188947 */ /* 0x000fec0003800000 */
[----:B-----5:R-:W-:Y:S01]  /*1780*/  HADD2.F32 R80, -RZ, R22.H1_H1 ;  /* 0x30000016ff507230 */ /* 0x020fe20000004100 */
[----:B------:R-:W-:Y:S06]  /*1790*/  BRA `(.L_x_2846) ;  /* 0x0000000000107947 */ /* 0x000fec0003800000 */
.L_x_2845:
[----:B-----5:R-:W-:Y:S02]  /*17a0*/  HADD2.F32 R80, -RZ, R26.H1_H1 ;  /* 0x3000001aff507230 */ /* 0x020fe40000004100 */
[----:B0-----:R-:W-:-:S03]  /*17b0*/  @P0 HADD2.F32 R29, -RZ, R22.H1_H1 ;  /* 0x30000016ff1d0230 */ /* 0x001fc60000004100 */
[----:B------:R-:W-:-:S04]  /*17c0*/  FMUL.FTZ R80, R80, UR8 ;  /* 0x0000000850507c20 */ /* 0x000fc80008410000 */
[----:B------:R-:W-:-:S07]  /*17d0*/  @P0 FADD.FTZ R80, R29, R80 ;  /* 0x000000501d500221 */ /* 0x000fce0000010000 */
.L_x_2846:
[----:B------:R-:W-:Y:S05]  /*17e0*/  BSYNC B0 ;  /* 0x0000000000007941 */ /* 0x000fea0003800000 */
.L_x_2844:
[----:B------:R-:W-:Y:S04]  /*17f0*/  BSSY B0, `(.L_x_2847) ;  /* 0x000000a000007945 */ /* 0x000fe80003800000 */
[----:B------:R-:W-:Y:S05]  /*1800*/  @P3 BRA `(.L_x_2848) ;  /* 0x0000000000103947 */ /* 0x000fea0003800000 */
[----:B------:R-:W-:Y:S01]  /*1810*/  HFMA2.MMA R66, -RZ, RZ, 0, 0 ;  /* 0x00000000ff427435 */ /* 0x000fe200000001ff */
[----:B------:R-:W-:Y:S10]  /*1820*/  @!P0 BRA `(.L_x_2849) ;  /* 0x0000000000188947 */ /* 0x000ff40003800000 */
[----:B-----5:R-:W-:Y:S01]  /*1830*/  HADD2.F32 R66, -RZ, R23.H0_H0 ;  /* 0x20000017ff427230 */ /* 0x020fe20000004100 */
[----:B------:R-:W-:Y:S06]  /*1840*/  BRA `(.L_x_2849) ;  /* 0x0000000000107947 */ /* 0x000fec0003800000 */
.L_x_2848:
[----:B-----5:R-:W-:Y:S02]  /*1850*/  HADD2.F32 R66, -RZ, R27.H0_H0 ;  /* 0x2000001bff427230 */ /* 0x020fe40000004100 */
[----:B0-----:R-:W-:-:S03]  /*1860*/  @P0 HADD2.F32 R29, -RZ, R23.H0_H0 ;  /* 0x20000017ff1d0230 */ /* 0x001fc60000004100 */
[----:B------:R-:W-:-:S04]  /*1870*/  FMUL.FTZ R66, R66, UR8 ;  /* 0x0000000842427c20 */ /* 0x000fc80008410000 */
[----:B------:R-:W-:-:S07]  /*1880*/  @P0 FADD.FTZ R66, R29, R66 ;  /* 0x000000421d420221 */ /* 0x000fce0000010000 */
.L_x_2849:
[----:B------:R-:W-:Y:S05]  /*1890*/  BSYNC B0 ;  /* 0x0000000000007941 */ /* 0x000fea0003800000 */
.L_x_2847:
[----:B------:R-:W-:Y:S04]  /*18a0*/  BSSY B0, `(.L_x_2850) ;  /* 0x000000a000007945 */ /* 0x000fe80003800000 */
[----:B------:R-:W-:Y:S05]  /*18b0*/  @P3 BRA `(.L_x_2851) ;  /* 0x0000000000103947 */ /* 0x000fea0003800000 */
[----:B------:R-:W-:Y:S01]  /*18c0*/  MOV R65, RZ ;  /* 0x000000ff00417202 */ /* 0x000fe20000000f00 */
[----:B------:R-:W-:Y:S06]  /*18d0*/  @!P0 BRA `(.L_x_2852) ;  /* 0x0000000000188947 */ /* 0x000fec0003800000 */
[----:B-----5:R-:W-:Y:S01]  /*18e0*/  HADD2.F32 R65, -RZ, R23.H1_H1 ;  /* 0x30000017ff417230 */ /* 0x020fe20000004100 */
[----:B------:R-:W-:Y:S06]  /*18f0*/  BRA `(.L_x_2852) ;  /* 0x0000000000107947 */ /* 0x000fec0003800000 */
.L_x_2851:
[----:B-----5:R-:W-:Y:S02]  /*1900*/  HADD2.F32 R65, -RZ, R27.H1_H1 ;  /* 0x3000001bff417230 */ /* 0x020fe40000004100 */
[----:B0-----:R-:W-:-:S03]  /*1910*/  @P0 HADD2.F32 R28, -RZ, R23.H1_H1 ;  /* 0x30000017ff1c0230 */ /* 0x001fc60000004100 */
[----:B------:R-:W-:-:S04]  /*1920*/  FMUL.FTZ R65, R65, UR8 ;  /* 0x0000000841417c20 */ /* 0x000fc80008410000 */
[----:B------:R-:W-:-:S07]  /*1930*/  @P0 FADD.FTZ R65, R28, R65 ;  /* 0x000000411c410221 */ /* 0x000fce0000010000 */
.L_x_2852:
[----:B------:R-:W-:Y:S05]  /*1940*/  BSYNC B0 ;  /* 0x0000000000007941 */ /* 0x000fea0003800000 */
.L_x_2850:
[----:B------:R-:W-:-:S04]  /*1950*/  IMAD.WIDE.U32 R36, R36, 0x10, R90 ;  /* 0x0000001024247825 */ /* 0x000fc800078e005a */
[----:B------:R-:W-:Y:S01]  /*1960*/  FADD.FTZ R91, RZ, R33 ;  /* 0x00000021ff5b7221 */ /* 0x000fe20000010000 */
[----:B0-----:R-:W-:Y:S01]  /*1970*/  F2FP.F16.F32.PACK_AB R31, R65, R66 ;  /* 0x00000042411f723e */ /* 0x001fe200000000ff */
[----:B------:R-:W-:Y:S01]  /*1980*/  UMOV UR10, 0xffffffff ;  /* 0xffffffff000a7882 */ /* 0x000fe20000000000 */
[----:B------:R-:W-:Y:S01]  /*1990*/  F2FP.F16.F32.PACK_AB R30, R80, R81 ;  /* 0x00000051501e723e */ /* 0x000fe200000000ff */
[----:B------:R-:W-:Y:S01]  /*19a0*/  FADD.FTZ R90, R91, R34 ;  /* 0x000000225b5a7221 */ /* 0x000fe20000010000 */
[----:B------:R-:W-:Y:S02]  /*19b0*/  F2FP.F16.F32.PACK_AB R29, R82, R83 ;  /* 0x00000053521d723e */ /* 0x000fe400000000ff */
[----:B------:R-:W-:Y:S01]  /*19c0*/  F2FP.F16.F32.PACK_AB R28, R84, R85 ;  /* 0x00000055541c723e */ /* 0x000fe200000000ff */
        /* <DEDUP_REMOVED lines=95> */
.L_x_2868:
        /* <DEDUP_REMOVED lines=77> */
[----:B------:R-:W-:Y:S01]  /*2490*/  IADD3 R57, R55, 0x20, RZ ;  /* 0x0000002037397810 */ /* 0x000fe20007ffe0ff */
[----:B------:R-:W-:Y:S01]  /*24a0*/  FFMA.FTZ R69, R42, R69, R16 ;  /* 0x000000452a457223 */ /* 0x000fe20000010010 */
[----:B------:R-:W-:Y:S01]  /*24b0*/  F2FP.F16.F32.PACK_AB R31, R30, R31 ;  /* 0x0000001f1e1f723e */ /* 0x000fe200000000ff */
[----:B------:R-:W-:Y:S01]  /*24c0*/  FFMA.FTZ R30, R4, R32, R76 ;  /* 0x00000020041e7223 */ /* 0x000fe2000001004c */
[----:B------:R-:W-:Y:S01]  /*24d0*/  FFMA.FTZ R32, R62, R28, R79 ;  /* 0x0000001c3e207223 */ /* 0x000fe2000001004f */
[----:B------:R-:W-:Y:S01]  /*24e0*/  FFMA.FTZ R28, R64, R34, R87 ;  /* 0x00000022401c7223 */ /* 0x000fe20000010057 */
[----:B------:R-:W-:Y:S01]  /*24f0*/  FFMA.FTZ R34, R44, R67, R17 ;  /* 0x000000432c227223 */ /* 0x000fe20000010011 */
[----:B------:R-:W-:Y:S01]  /*2500*/  FFMA.FTZ R39, R40, R39, R72 ;  /* 0x0000002728277223 */ /* 0x000fe20000010048 */
[----:B------:R-:W-:Y:S01]  /*2510*/  F2FP.F16.F32.PACK_AB R30, R30, R29 ;  /* 0x0000001d1e1e723e */ /* 0x000fe200000000ff */
[----:B------:R-:W-:Y:S01]  /*2520*/  FFMA.FTZ R67, R53, R65, R6 ;  /* 0x0000004135437223 */ /* 0x000fe20000010006 */
[----:B------:R-:W-:Y:S01]  /*2530*/  F2FP.F16.F32.PACK_AB R29, R32, R35 ;  /* 0x00000023201d723e */ /* 0x000fe200000000ff */
[----:B------:R-:W-:Y:S01]  /*2540*/  FFMA.FTZ R32, R41, R37, R18 ;  /* 0x0000002529207223 */ /* 0x000fe20000010012 */
[----:B------:R-:W-:Y:S01]  /*2550*/  F2FP.F16.F32.PACK_AB R28, R28, R33 ;  /* 0x000000211c1c723e */ /* 0x000fe200000000ff */
[----:B------:R-:W-:Y:S01]  /*2560*/  FFMA.FTZ R33, R19, R36, R68 ;  /* 0x0000002413217223 */ /* 0x000fe20000010044 */
[----:B------:R-:W-:Y:S01]  /*2570*/  FFMA.FTZ R35, R45, R70, R15 ;  /* 0x000000462d237223 */ /* 0x000fe2000001000f */
[----:B------:R-:W-:Y:S01]  /*2580*/  FFMA.FTZ R36, R43, R71, R14 ;  /* 0x000000472b247223 */ /* 0x000fe2000001000e */
[----:B------:R-:W-:Y:S01]  /*2590*/  IADD3 R59, R55, 0x40, RZ ;  /* 0x00000040373b7810 */ /* 0x000fe20007ffe0ff */
[----:B------:R-:W-:Y:S01]  /*25a0*/  FFMA.FTZ R37, R48, R83, R11 ;  /* 0x0000005330257223 */ /* 0x000fe2000001000b */
[----:B------:R-:W-:Y:S01]  /*25b0*/  F2FP.F16.F32.PACK_AB R33, R32, R33 ;  /* 0x000000212021723e */ /* 0x000fe200000000ff */
[----:B------:R-:W-:Y:S01]  /*25c0*/  FFMA.FTZ R32, R0, R38, R73 ;  /* 0x0000002600207223 */ /* 0x000fe20000010049 */
[----:B------:R-:W-:Y:S01]  /*25d0*/  F2FP.F16.F32.PACK_AB R35, R36, R35 ;  /* 0x000000232423723e */ /* 0x000fe200000000ff */
[----:B------:R-:W-:Y:S01]  /*25e0*/  FFMA.FTZ R36, R46, R85, R13 ;  /* 0x000000552e247223 */ /* 0x000fe2000001000d */
[----:B------:R-:W-:Y:S01]  /*25f0*/  FFMA.FTZ R38, R49, R81, R9 ;  /* 0x0000005131267223 */ /* 0x000fe20000010009 */
[----:B------:R-:W-:Y:S01]  /*2600*/  FFMA.FTZ R66, R52, R66, R7 ;  /* 0x0000004234427223 */ /* 0x000fe20000010007 */
[----:B------:R-:W-:Y:S01]  /*2610*/  FFMA.FTZ R65, R51, R80, R8 ;  /* 0x0000005033417223 */ /* 0x000fe20000010008 */
[----:B------:R-:W-:Y:S01]  /*2620*/  FFMA.FTZ R82, R50, R82, R10 ;  /* 0x0000005232527223 */ /* 0x000fe2000001000a */
[----:B------:R-:W-:Y:S01]  /*2630*/  FFMA.FTZ R61, R47, R84, R12 ;  /* 0x000000542f3d7223 */ /* 0x000fe2000001000c */
[----:B0-----:R-:W-:Y:S01]  /*2640*/  IMAD.WIDE.U32 R54, R55, 0x10, R90 ;  /* 0x0000001037367825 */ /* 0x001fe200078e005a */
[----:B------:R-:W-:-:S02]  /*2650*/  F2FP.F16.F32.PACK_AB R34, R69, R34 ;  /* 0x000000224522723e */ /* 0x000fc400000000ff */
[----:B------:R-:W-:Y:S01]  /*2660*/  F2FP.F16.F32.PACK_AB R32, R39, R32 ;  /* 0x000000202720723e */ /* 0x000fe200000000ff */
[--C-:B------:R-:W-:Y:S01]  /*2670*/  IMAD.WIDE.U32 R56, R57, 0x10, R90.reuse ;  /* 0x0000001039387825 */ /* 0x100fe200078e005a */
[----:B------:R-:W-:Y:S01]  /*2680*/  F2FP.F16.F32.PACK_AB R39, R67, R66 ;  /* 0x000000424327723e */ /* 0x000fe200000000ff */
[----:B------:R0:W-:Y:S01]  /*2690*/  STG.E.128 desc[UR4][R54.64], R28 ;  /* 0x0000001c36007986 */ /* 0x0001e2000c101d04 */
[----:B------:R-:W-:Y:S01]  /*26a0*/  F2FP.F16.F32.PACK_AB R38, R65, R38 ;  /* 0x000000264126723e */ /* 0x000fe200000000ff */
[----:B------:R-:W-:Y:S01]  /*26b0*/  IMAD.WIDE.U32 R58, R59, 0x10, R90 ;  /* 0x000000103b3a7825 */ /* 0x000fe200078e005a */
[----:B------:R-:W-:Y:S01]  /*26c0*/  F2FP.F16.F32.PACK_AB R37, R82, R37 ;  /* 0x000000255225723e */ /* 0x000fe200000000ff */
[----:B------:R0:W-:Y:S01]  /*26d0*/  STG.E.128 desc[UR4][R56.64], R32 ;  /* 0x0000002038007986 */ /* 0x0001e2000c101d04 */
[----:B------:R-:W-:-:S05]  /*26e0*/  F2FP.F16.F32.PACK_AB R36, R61, R36 ;  /* 0x000000243d24723e */ /* 0x000fca00000000ff */
[----:B------:R0:W-:Y:S02]  /*26f0*/  STG.E.128 desc[UR4][R58.64], R36 ;  /* 0x000000243a007986 */ /* 0x0001e4000c101d04 */
.L_x_2855:
[----:B------:R-:W-:Y:S05]  /*2700*/  BSYNC B0 ;  /* 0x0000000000007941 */ /* 0x000fea0003800000 */
.L_x_2854:
[----:B0-----:R-:W0:Y:S02]  /*2710*/  LDC.64 R28, c[0x0][0x210] ;  /* 0x00008400ff1c7b82 */ /* 0x001e240000000a00 */
[----:B0-----:R-:W-:-:S04]  /*2720*/  LEA R60, R28, R60, 0x2 ;  /* 0x0000003c1c3c7211 */ /* 0x001fc800078e10ff */
[----:B------:R-:W-:-:S13]  /*2730*/  ISETP.GE.AND P0, PT, R60, R29, PT ;  /* 0x0000001d3c00720c */ /* 0x000fda0003f06270 */
[----:B------:R-:W-:Y:S05]  /*2740*/  @!P0 BRA `(.L_x_2856) ;  /* 0xffffffdc00808947 */ /* 0x000fea000383ffff */
[----:B------:R-:W-:Y:S05]  /*2750*/  EXIT ;  /* 0x000000000000794d */ /* 0x000fea0003800000 */
.L_x_2853:
        /* <DEDUP_REMOVED lines=8> */
.L_x_2858:
[----:B------:R-:W-:Y:S05]  /*27e0*/  BSYNC B0 ;  /* 0x0000000000007941 */ /* 0x000fea0003800000 */
.L_x_2857:
[----:B------:R-:W-:Y:S01]  /*27f0*/  FADD.FTZ R91, R36, R28 ;  /* 0x0000001c245b7221 */ /* 0x000fe20000010000 */
[----:B------:R-:W-:Y:S01]  /*2800*/  HFMA2.MMA R37, -RZ, RZ, 0, 1.1920928955078125e-07 ;  /* 0x00000002ff257435 */ /* 0x000fe200000001ff */
[----:B------:R-:W-:Y:S01]  /*2810*/  MOV R30, 0x1f ;  /* 0x0000001f001e7802 */ /* 0x000fe20000000f00 */
[----:B------:R-:W0:Y:S01]  /*2820*/  LDC R90, c[0x0][0x290] ;  /* 0x0000a400ff5a7b82 */ /* 0x000e220000000800 */
[----:B------:R-:W-:Y:S02]  /*2830*/  MOV R29, 0xffffffff ;  /* 0xffffffff001d7802 */ /* 0x000fe40000000f00 */
[----:B------:R-:W-:-:S07]  /*2840*/  MOV R93, R91 ;  /* 0x0000005b005d7202 */ /* 0x000fce0000000f00 */
[----:B0-----:R-:W-:Y:S05]  /*2850*/  WARPSYNC.COLLECTIVE R29, `(.L_x_2859) ;  /* 0x000000001d087348 */ /* 0x001fea0003c00000 */
[----:B------:R1:W2:Y:S02]  /*2860*/  SHFL.BFLY P2, R28, R93, R37, R30 ;  /* 0x0c0000255d1c7389 */ /* 0x0002a4000004001e */
[----:B012---:R-:W-:Y:S01]  /*2870*/  ENDCOLLECTIVE ;  /* 0x000000000000791b */ /* 0x007fe20003800000 */
.L_x_2859:
[----:B------:R-:W-:Y:S01]  /*2880*/  HFMA2.MMA R37, -RZ, RZ, 0, 2.384185791015625e-07 ;  /* 0x00000004ff257435 */ /* 0x000fe200000001ff */
[----:B------:R-:W-:-:S10]  /*2890*/  FADD.FTZ R93, R91, R28 ;  /* 0x0000001c5b5d7221 */ /* 0x000fd40000010000 */
[----:B------:R-:W-:Y:S05]  /*28a0*/  WARPSYNC.COLLECTIVE R29, `(.L_x_2860) ;  /* 0x000000001d087348 */ /* 0x000fea0003c00000 */
[----:B------:R0:W1:Y:S02]  /*28b0*/  SHFL.BFLY P2, R28, R93, R37, R30 ;  /* 0x0c0000255d1c7389 */ /* 0x000064000004001e */
[----:B01----:R-:W-:Y:S01]  /*28c0*/  ENDCOLLECTIVE ;  /* 0x000000000000791b */ /* 0x003fe20003800000 */
.L_x_2860:
[----:B------:R-:W-:Y:S01]  /*28d0*/  MOV R37, 0x8 ;  /* 0x0000000800257802 */ /* 0x000fe20000000f00 */
[----:B------:R-:W-:-:S07]  /*28e0*/  FADD.FTZ R93, R93, R28 ;  /* 0x0000001c5d5d7221 */ /* 0x000fce0000010000 */
[----:B------:R-:W-:Y:S05]  /*28f0*/  WARPSYNC.COLLECTIVE R29, `(.L_x_2861) ;  /* 0x000000001d087348 */ /* 0x000fea0003c00000 */
[----:B------:R0:W1:Y:S02]  /*2900*/  SHFL.BFLY P2, R28, R93, R37, R30 ;  /* 0x0c0000255d1c7389 */ /* 0x000064000004001e */
[----:B01----:R-:W-:Y:S01]  /*2910*/  ENDCOLLECTIVE ;  /* 0x000000000000791b */ /* 0x003fe20003800000 */
.L_x_2861:
[----:B------:R-:W-:Y:S01]  /*2920*/  HFMA2.MMA R37, -RZ, RZ, 0, 9.5367431640625e-07 ;  /* 0x00000010ff257435 */ /* 0x000fe200000001ff */
[----:B------:R-:W-:-:S05]  /*2930*/  FADD.FTZ R91, R93, R28 ;  /* 0x0000001c5d5b7221 */ /* 0x000fca0000010000 */
[----:B------:R-:W-:-:S07]  /*2940*/  MOV R93, R91 ;  /* 0x0000005b005d7202 */ /* 0x000fce0000000f00 */
[----:B------:R-:W-:Y:S05]  /*2950*/  WARPSYNC.COLLECTIVE R29, `(.L_x_2862) ;  /* 0x000000001d087348 */ /* 0x000fea0003c00000 */
[----:B------:R0:W1:Y:S02]  /*2960*/  SHFL.BFLY P2, R28, R93, R37, R30 ;  /* 0x0c0000255d1c7389 */ /* 0x000064000004001e */
[----:B01----:R-:W-:Y:S01]  /*2970*/  ENDCOLLECTIVE ;  /* 0x000000000000791b */ /* 0x003fe20003800000 */
.L_x_2862:
        /* <DEDUP_REMOVED lines=56> */
.L_x_2863:
[----:B------:R-:W-:Y:S01]  /*2d00*/  HFMA2.MMA R37, -RZ, RZ, 0, 1.1920928955078125e-07 ;  /* 0x00000002ff257435 */ /* 0x000fe200000001ff */
[----:B------:R-:W-:-:S10]  /*2d10*/  FADD.FTZ R93, R91, R28 ;  /* 0x0000001c5b5d7221 */ /* 0x000fd40000010000 */
[----:B------:R-:W-:Y:S05]  /*2d20*/  WARPSYNC.COLLECTIVE R29, `(.L_x_2864) ;  /* 0x000000001d087348 */ /* 0x000fea0003c00000 */
[----:B------:R0:W1:Y:S02]  /*2d30*/  SHFL.BFLY P2, R28, R93, R37, R30 ;  /* 0x0c0000255d1c7389 */ /* 0x000064000004001e */
[----:B01----:R-:W-:Y:S01]  /*2d40*/  ENDCOLLECTIVE ;  /* 0x000000000000791b */ /* 0x003fe20003800000 */
.L_x_2864:
[----:B------:R-:W-:Y:S01]  /*2d50*/  MOV R37, 0x4 ;  /* 0x0000000400257802 */ /* 0x000fe20000000f00 */
[----:B------:R-:W-:-:S07]  /*2d60*/  FADD.FTZ R93, R93, R28 ;  /* 0x0000001c5d5d7221 */ /* 0x000fce0000010000 */
[----:B------:R-:W-:Y:S05]  /*2d70*/  WARPSYNC.COLLECTIVE R29, `(.L_x_2865) ;  /* 0x000000001d087348 */ /* 0x000fea0003c00000 */
[----:B------:R0:W1:Y:S02]  /*2d80*/  SHFL.BFLY P2, R28, R93, R37, R30 ;  /* 0x0c0000255d1c7389 */ /* 0x000064000004001e */
[----:B01----:R-:W-:Y:S01]  /*2d90*/  ENDCOLLECTIVE ;  /* 0x000000000000791b */ /* 0x003fe20003800000 */
.L_x_2865:
[----:B------:R-:W-:Y:S01]  /*2da0*/  HFMA2.MMA R37, -RZ, RZ, 0, 4.76837158203125e-07 ;  /* 0x00000008ff257435 */ /* 0x000fe200000001ff */
[----:B------:R-:W-:-:S05]  /*2db0*/  FADD.FTZ R91, R93, R28 ;  /* 0x0000001c5d5b7221 */ /* 0x000fca0000010000 */
[----:B------:R-:W-:-:S07]  /*2dc0*/  MOV R93, R91 ;  /* 0x0000005b005d7202 */ /* 0x000fce0000000f00 */
[----:B------:R-:W-:Y:S05]  /*2dd0*/  WARPSYNC.COLLECTIVE R29, `(.L_x_2866) ;  /* 0x000000001d087348 */ /* 0x000fea0003c00000 */
[----:B------:R0:W1:Y:S02]  /*2de0*/  SHFL.BFLY P2, R28, R93, R37, R30 ;  /* 0x0c0000255d1c7389 */ /* 0x000064000004001e */
[----:B01----:R-:W-:Y:S01]  /*2df0*/  ENDCOLLECTIVE ;  /* 0x000000000000791b */ /* 0x003fe20003800000 */
.L_x_2866:
[----:B------:R-:W-:Y:S01]  /*2e00*/  HFMA2.MMA R37, -RZ, RZ, 0, 9.5367431640625e-07 ;  /* 0x00000010ff257435 */ /* 0x000fe200000001ff */
[----:B------:R-:W-:-:S05]  /*2e10*/  FADD.FTZ R91, R91, R28 ;  /* 0x0000001c5b5b7221 */ /* 0x000fca0000010000 */
[----:B------:R-:W-:-:S07]  /*2e20*/  MOV R93, R91 ;  /* 0x0000005b005d7202 */ /* 0x000fce0000000f00 */
[----:B------:R-:W-:Y:S05]  /*2e30*/  WARPSYNC.COLLECTIVE R29, `(.L_x_2867) ;  /* 0x000000001d087348 */ /* 0x000fea0003c00000 */
[----:B------:R0:W1:Y:S02]  /*2e40*/  SHFL.BFLY P2, R28, R93, R37, R30 ;  /* 0x0c0000255d1c7389 */ /* 0x000064000004001e */
[----:B01----:R-:W-:Y:S01]  /*2e50*/  ENDCOLLECTIVE ;  /* 0x000000000000791b */ /* 0x003fe20003800000 */
.L_x_2867:
[----:B------:R-:W-:Y:S05]  /*2e60*/  BRA `(.L_x_2868) ;  /* 0xfffffff000547947 */ /* 0x000fea000383ffff */
.L_x_2869:
        /* <DEDUP_REMOVED lines=9> */
.L_x_23467:


//--------------------- .text._ZN10layer_norm13ln_fwd_kernelINS_13Kernel_traitsI6__halfS2_S2_S2_fjLj768ELj1ELj4ELj1ELj16ENS_18Kernel_traits_baseILj768ES2_S2_S2_S2_fjLj128EEEEELb0ELb1ELb0ELb0EEEvNS_9FwdParamsE --------------------------
	.section	.text._ZN10layer_norm13ln_fwd_kernelINS_13Kernel_traitsI6__halfS2_S2_S2_fjLj768ELj1ELj4ELj1ELj16ENS_18Kernel_traits_baseILj768ES2_S2_S2_S2_fjLj128EEEEELb0ELb1ELb0ELb0EEEvNS_9FwdParamsE,"ax",@progbits
	.align	128
        .global         _ZN10layer_norm13ln_fwd_kernelINS_13Kernel_traitsI6__halfS2_S2_S2_fjLj768ELj1ELj4ELj1ELj16ENS_18Kernel_traits_baseILj768ES2_S2_S2_S2_fjLj128EEEEELb0ELb1ELb0ELb0EEEvNS_9FwdParamsE
        .type           _ZN10layer_norm13ln_fwd_kernelINS_13Kernel_traitsI6__halfS2_S2_S2_fjLj768ELj1ELj4ELj1ELj16ENS_18Kernel_traits_baseILj768ES2_S2_S2_S2_fjLj128EEEEELb0ELb1ELb0ELb0EEEvNS_9FwdParamsE,@function
        .size           _ZN10layer_norm13ln_fwd_kernelINS_13Kernel_traitsI6__halfS2_S2_S2_fjLj768ELj1ELj4ELj1ELj16ENS_18Kernel_traits_baseILj768ES2_S2_S2_S2_fjLj128EEEEELb0ELb1ELb0ELb0EEEvNS_9FwdParamsE,(.L_x_23468 - _ZN10layer_norm13ln_fwd_kernelINS_13Kernel_traitsI6__halfS2_S2_S2_fjLj768ELj1ELj4ELj1ELj16ENS_18Kernel_traits_baseILj768ES2_S2_S2_S2_fjLj128EEEEELb0ELb1ELb0ELb0EEEvNS_9FwdParamsE)
        .other          _ZN10layer_norm13ln_fwd_kernelINS_13Kernel_traitsI6__halfS2_S2_S2_fjLj768ELj1ELj4ELj1ELj16ENS_18Kernel_traits_baseILj768ES2_S2_S2_S2_fjLj128EEEEELb0ELb1ELb0ELb0EEEvNS_9FwdParamsE,@"STO_CUDA_ENTRY STV_DEFAULT"
_ZN10layer_norm13ln_fwd_kernelINS_13Kernel_traitsI6__halfS2_S2_S2_fjLj768ELj1ELj4ELj1ELj16ENS_18Kernel_traits_baseILj768ES2_S2_S2_S2_fjLj128EEEEELb0ELb1ELb0ELb0EEEvNS_9FwdParamsE:
.text._ZN10layer_norm13ln_fwd_kernelINS_13Kernel_traitsI6__halfS2_S2_S2_fjLj768ELj1ELj4ELj1ELj16ENS_18Kernel_traits_baseILj768ES2_S2_S2_S2_fjLj128EEEEELb0ELb1ELb0ELb0EEEvNS_9FwdParamsE:
        /* <DEDUP_REMOVED lines=23> */
[----:B------:R-:W-:Y:S02]  /*0170*/  ULDC.64 UR6, c[0x0][0x278] ;  /* 0x00009e0000067ab9 */ /* 0x000fe40000000a00 */
[C---:B------:R-:W-:Y:S01]  /*0180*/  LEA R4, P4, R7.reuse, UR6, 0x4 ;  /* 0x0000000607047c11 */ /* 0x040fe2000f8820ff */
[C---:B0-----:R-:W-:Y:S01]  /*0190*/  IMAD.WIDE.U32 R44, R7.reuse, 0x10, R44 ;  /* 0x00000010072c7825 */ /* 0x041fe200078e002c */
[----:B------:R0:W5:Y:S02]  /*01a0*/  @P0 LDG.E.128 R48, desc[UR4][R2.64] ;  /* 0x0000000402300981 */ /* 0x000164000c1e1d00 */
[----:B------:R-:W-:-:S03]  /*01b0*/  LEA.HI.X R5, R7, UR7, RZ, 0x4, P4 ;  /* 0x0000000707057c11 */ /* 0x000fc6000a0f24ff */
[----:B------:R-:W5:Y:S04]  /*01c0*/  LDG.E.128 R44, desc[UR4][R44.64] ;  /* 0x000000042c2c7981 */ /* 0x000f68000c1e1d00 */
[----:B------:R0:W5:Y:S01]  /*01d0*/  LDG.E.128 R52, desc[UR4][R4.64] ;  /* 0x0000000404347981 */ /* 0x000162000c1e1d00 */
[----:B------:R-:W-:Y:S02]  /*01e0*/  LOP3.LUT R7, R7, 0x20, RZ, 0xfc, !PT ;  /* 0x0000002007077812 */ /* 0x000fe400078efcff */
[----:B------:R-:W-:Y:S02]  /*01f0*/  @!P0 CS2R R48, SRZ ;  /* 0x0000000000308805 */ /* 0x000fe4000001ff00 */
[----:B0-----:R-:W-:-:S07]  /*0200*/  @!P0 CS2R R50, SRZ ;  /* 0x0000000000328805 */ /* 0x001fce000001ff00 */
.L_x_2871:
[----:B------:R-:W-:Y:S05]  /*0210*/  BSYNC B0 ;  /* 0x0000000000007941 */ /* 0x000fea0003800000 */
.L_x_2870:
        /* <DEDUP_REMOVED lines=12> */
[C---:B------:R-:W-:Y:S02]  /*02e0*/  LEA.HI.X R21, R7.reuse, UR7, RZ, 0x4, P4 ;  /* 0x0000000707157c11 */ /* 0x040fe4000a0f24ff */
[----:B------:R0:W5:Y:S04]  /*02f0*/  LDG.E.128 R36, desc[UR4][R4.64] ;  /* 0x0000000404247981 */ /* 0x000168000c1e1d00 */
[----:B------:R-:W5:Y:S01]  /*0300*/  LDG.E.128 R20, desc[UR4][R20.64] ;  /* 0x0000000414147981 */ /* 0x000f62000c1e1d00 */
[----:B------:R-:W-:-:S02]  /*0310*/  IADD3 R7, R7, 0x20, RZ ;  /* 0x0000002007077810 */ /* 0x000fc40007ffe0ff */
[----:B------:R-:W-:Y:S02]  /*0320*/  @!P0 CS2R R40, SRZ ;  /* 0x0000000000288805 */ /* 0x000fe4000001ff00 */
[----:B0-----:R-:W-:-:S07]  /*0330*/  @!P0 CS2R R42, SRZ ;  /* 0x00000000002a8805 */ /* 0x001fce000001ff00 */
.L_x_2873:
[----:B------:R-:W-:Y:S05]  /*0340*/  BSYNC B0 ;  /* 0x0000000000007941 */ /* 0x000fea0003800000 */
.L_x_2872:
        /* <DEDUP_REMOVED lines=14> */
[----:B------:R-:W5:Y:S01]  /*0430*/  LDG.E.128 R24, desc[UR4][R24.64] ;  /* 0x0000000418187981 */ /* 0x000f62000c1e1d00 */
[----:B------:R-:W-:Y:S02]  /*0440*/  @!P0 CS2R R32, SRZ ;  /* 0x0000000000208805 */ /* 0x000fe4000001ff00 */
[----:B0-----:R-:W-:-:S07]  /*0450*/  @!P0 CS2R R34, SRZ ;  /* 0x0000000000228805 */ /* 0x001fce000001ff00 */
.L_x_2875:
[----:B------:R-:W-:Y:S05]  /*0460*/  BSYNC B0 ;  /* 0x0000000000007941 */ /* 0x000fea0003800000 */
.L_x_2874:
[----:B------:R-:W-:Y:S02]  /*0470*/  ULDC UR6, c[0x0][0x214] ;  /* 0x0000850000067ab9 */ /* 0x000fe40000000800 */
[----:B------:R-:W-:-:S13]  /*0480*/  ISETP.GE.AND P0, PT, R80, UR6, PT ;  /* 0x0000000650007c0c */ /* 0x000fda000bf06270 */
[----:B------:R-:W-:Y:S05]  /*0490*/  @P0 EXIT ;  /* 0x000000000000094d */ /* 0x000fea0003800000 */
[--C-:B-----5:R-:W-:Y:S01]  /*04a0*/  HADD2.F32 R7, -RZ, R21.reuse.H0_H0 ;  /* 0x20000015ff077230 */ /* 0x120fe20000004100 */
[----:B------:R-:W-:Y:S01]  /*04b0*/  ULDC.64 UR6, c[0x0][0x270] ;  /* 0x00009c0000067ab9 */ /* 0x000fe20000000a00 */
[----:B------:R-:W-:Y:S01]  /*04c0*/  HADD2.F32 R6, -RZ, R21.H1_H1 ;  /* 0x30000015ff067230 */ /* 0x000fe20000004100 */
[----:B------:R-:W-:Y:S01]  /*04d0*/  UISETP.NE.U32.AND UP0, UPT, UR6, URZ, UPT ;  /* 0x0000003f0600728c */ /* 0x000fe2000bf05070 */
[--C-:B------:R-:W-:Y:S01]  /*04e0*/  HADD2.F32 R17, -RZ, R52.reuse.H0_H0 ;  /* 0x20000034ff117230 */ /* 0x100fe20000004100 */
[----:B------:R-:W-:Y:S01]  /*04f0*/  ULDC UR13, c[0x0][0x218] ;  /* 0x00008600000d7ab9 */ /* 0x000fe20000000800 */
        /* <DEDUP_REMOVED lines=9> */
[----:B------:R-:W-:Y:S01]  /*0590*/  ULDC.64 UR8, c[0x0][0x230] ;  /* 0x00008c0000087ab9 */ /* 0x000fe20000000a00 */
        /* <DEDUP_REMOVED lines=31> */
[----:B------:R-:W-:Y:S02]  /*0790*/  HADD2.F32 R22, -RZ, R26.H0_H0 ;  /* 0x2000001aff167230 */ /* 0x000fe40000004100 */
[----:B------:R-:W-:-:S02]  /*07a0*/  HADD2.F32 R23, -RZ, R27.H0_H0 ;  /* 0x2000001bff177230 */ /* 0x000fc40000004100 */
[----:B------:R-:W-:Y:S02]  /*07b0*/  HADD2.F32 R24, -RZ, R44.H0_H0 ;  /* 0x2000002cff187230 */ /* 0x000fe40000004100 */
[----:B------:R-:W-:Y:S02]  /*07c0*/  HADD2.F32 R48, -RZ, R49.H0_H0 ;  /* 0x20000031ff307230 */ /* 0x000fe40000004100 */
[----:B------:R-:W-:Y:S02]  /*07d0*/  HADD2.F32 R56, -RZ, R50.H0_H0 ;  /* 0x20000032ff387230 */ /* 0x000fe40000004100 */
[----:B------:R-:W-:Y:S02]  /*07e0*/  HADD2.F32 R38, -RZ, R39.H0_H0 ;  /* 0x20000027ff267230 */ /* 0x000fe40000004100 */
[----:B------:R-:W-:Y:S02]  /*07f0*/  HADD2.F32 R63, -RZ, R41.H0_H0 ;  /* 0x20000029ff3f7230 */ /* 0x000fe40000004100 */
[----:B------:R-:W-:-:S02]  /*0800*/  HADD2.F32 R40, -RZ, R42.H0_H0 ;  /* 0x2000002aff287230 */ /* 0x000fc40000004100 */
[--C-:B------:R-:W-:Y:S02]  /*0810*/  HADD2.F32 R67, -RZ, R43.reuse.H0_H0 ;  /* 0x2000002bff437230 */ /* 0x100fe40000004100 */
[----:B------:R-:W-:Y:S02]  /*0820*/  HADD2.F32 R64, -RZ, R43.H1_H1 ;  /* 0x3000002bff407230 */ /* 0x000fe40000004100 */
[----:B------:R-:W-:Y:S02]  /*0830*/  HADD2.F32 R26, -RZ, R26.H1_H1 ;  /* 0x3000001aff1a7230 */ /* 0x000fe40000004100 */
[----:B------:R-:W-:Y:S02]  /*0840*/  HADD2.F32 R27, -RZ, R27.H1_H1 ;  /* 0x3000001bff1b7230 */ /* 0x000fe40000004100 */
[----:B------:R-:W-:Y:S02]  /*0850*/  HADD2.F32 R44, -RZ, R44.H1_H1 ;  /* 0x3000002cff2c7230 */ /* 0x000fe40000004100 */
[----:B------:R-:W-:-:S02]  /*0860*/  HADD2.F32 R49, -RZ, R49.H1_H1 ;  /* 0x30000031ff317230 */ /* 0x000fc40000004100 */
[----:B------:R-:W-:Y:S02]  /*0870*/  HADD2.F32 R50, -RZ, R50.H1_H1 ;  /* 0x30000032ff327230 */ /* 0x000fe40000004100 */
[----:B------:R-:W-:Y:S02]  /*0880*/  HADD2.F32 R39, -RZ, R39.H1_H1 ;  /* 0x30000027ff277230 */ /* 0x000fe40000004100 */
[----:B------:R-:W-:Y:S02]  /*0890*/  HADD2.F32 R41, -RZ, R41.H1_H1 ;  /* 0x30000029ff297230 */ /* 0x000fe40000004100 */
        /* <DEDUP_REMOVED lines=16> */
[----:B------:R-:W-:-:S07]  /*09a0*/  HADD2.F32 R82, -RZ, R35.H1_H1 ;  /* 0x30000023ff527230 */ /* 0x000fce0000004100 */
.L_x_2889:
        /* <DEDUP_REMOVED lines=15> */
[----:B------:R-:W-:Y:S01]  /*0aa0*/  MOV R112, R107 ;  /* 0x0000006b00707202 */ /* 0x000fe20000000f00 */
[----:B--2---:R-:W-:Y:S01]  /*0ab0*/  @P0 HADD2.F32 R109, -RZ, R32.H0_H0 ;  /* 0x20000020ff6d0230 */ /* 0x004fe20000004100 */
        /* <DEDUP_REMOVED lines=9> */
[--C-:B--2---:R-:W-:Y:S02]  /*0b50*/  HADD2.F32 R86, -RZ, R32.reuse.H0_H0 ;  /* 0x20000020ff567230 */ /* 0x104fe40000004100 */
[----:B------:R-:W-:Y:S02]  /*0b60*/  HADD2.F32 R92, -RZ, R32.H1_H1 ;  /* 0x30000020ff5c7230 */ /* 0x000fe40000004100 */
[--C-:B------:R-:W-:Y:S02]  /*0b70*/  HADD2.F32 R94, -RZ, R33.reuse.H0_H0 ;  /* 0x20000021ff5e7230 */ /* 0x100fe40000004100 */
[----:B------:R-:W-:Y:S01]  /*0b80*/  FMUL.FTZ R86, R86, R109 ;  /* 0x0000006d56567220 */ /* 0x000fe20000410000 */
[----:B------:R-:W-:-:S02]  /*0b90*/  HADD2.F32 R110, -RZ, R33.H1_H1 ;  /* 0x30000021ff6e7230 */ /* 0x000fc40000004100 */
[-C--:B------:R-:W-:Y:S01]  /*0ba0*/  FMUL.FTZ R85, R92, R109.reuse ;  /* 0x0000006d5c557220 */ /* 0x080fe20000410000 */
[----:B---3--:R-:W-:Y:S02]  /*0bb0*/  @P0 HADD2.F32 R33, -RZ, R28.H0_H0 ;  /* 0x2000001cff210230 */ /* 0x008fe40000004100 */
[----:B------:R-:W-:Y:S01]  /*0bc0*/  FMUL.FTZ R86, R17, R86 ;  /* 0x0000005611567220 */ /* 0x000fe20000410000 */
[--C-:B------:R-:W-:Y:S02]  /*0bd0*/  HADD2.F32 R112, -RZ, R34.reuse.H0_H0 ;  /* 0x20000022ff707230 */ /* 0x100fe40000004100 */
[----:B------:R-:W-:Y:S01]  /*0be0*/  FMUL.FTZ R94, R94, R109 ;  /* 0x0000006d5e5e7220 */ /* 0x000fe20000410000 */
[----:B------:R-:W-:Y:S02]  /*0bf0*/  HADD2.F32 R34, -RZ, R34.H1_H1 ;  /* 0x30000022ff227230 */ /* 0x000fe40000004100 */
[----:B------:R-:W-:Y:S01]  /*0c00*/  @P0 FADD.FTZ R86, R33, R86 ;  /* 0x0000005621560221 */ /* 0x000fe20000010000 */
[----:B------:R-:W-:-:S02]  /*0c10*/  @P0 HADD2.F32 R32, -RZ, R28.H1_H1 ;  /* 0x3000001cff200230 */ /* 0x000fc40000004100 */
[----:B------:R-:W-:Y:S01]  /*0c20*/  FMUL.FTZ R85, R16, R85 ;  /* 0x0000005510557220 */ /* 0x000fe20000410000 */
[----:B------:R-:W-:Y:S02]  /*0c30*/  @P0 HADD2.F32 R33, -RZ, R29.H0_H0 ;  /* 0x2000001dff210230 */ /* 0x000fe40000004100 */
[----:B------:R-:W-:Y:S01]  /*0c40*/  FMUL.FTZ R94, R15, R94 ;  /* 0x0000005e0f5e7220 */ /* 0x000fe20000410000 */
[--C-:B------:R-:W-:Y:S02]  /*0c50*/  HADD2.F32 R114, -RZ, R35.reuse.H0_H0 ;  /* 0x20000023ff727230 */ /* 0x100fe40000004100 */
[-C--:B------:R-:W-:Y:S01]  /*0c60*/  FMUL.FTZ R112, R112, R109.reuse ;  /* 0x0000006d70707220 */ /* 0x080fe20000410000 */
[----:B------:R-:W-:Y:S02]  /*0c70*/  HADD2.F32 R90, -RZ, R35.H1_H1 ;  /* 0x30000023ff5a7230 */ /* 0x000fe40000004100 */
[----:B------:R-:W-:Y:S01]  /*0c80*/  FMUL.FTZ R35, R34, R109 ;  /* 0x0000006d22237220 */ /* 0x000fe20000410000 */
[----:B------:R-:W-:Y:S01]  /*0c90*/  @P0 FADD.FTZ R85, R32, R85 ;  /* 0x0000005520550221 */ /* 0x000fe20000010000 */
[----:B------:R-:W-:Y:S01]  /*0ca0*/  @P0 FADD.FTZ R94, R33, R94 ;  /* 0x0000005e215e0221 */ /* 0x000fe20000010000 */
[----:B------:R-:W-:-:S02]  /*0cb0*/  @P0 HADD2.F32 R32, -RZ, R30.H0_H0 ;  /* 0x2000001eff200230 */ /* 0x000fc40000004100 */
[----:B------:R-:W-:Y:S01]  /*0cc0*/  FMUL.FTZ R93, R13, R112 ;  /* 0x000000700d5d7220 */ /* 0x000fe20000410000 */
[----:B------:R-:W-:Y:S02]  /*0cd0*/  @P0 HADD2.F32 R33, -RZ, R30.H1_H1 ;  /* 0x3000001eff210230 */ /* 0x000fe40000004100 */
[----:B------:R-:W-:Y:S01]  /*0ce0*/  FMUL.FTZ R92, R12, R35 ;  /* 0x000000230c5c7220 */ /* 0x000fe20000410000 */
[-C--:B------:R-:W-:Y:S01]  /*0cf0*/  FMUL.FTZ R91, R110, R109.reuse ;  /* 0x0000006d6e5b7220 */ /* 0x080fe20000410000 */
[-C--:B------:R-:W-:Y:S01]  /*0d00*/  FMUL.FTZ R114, R114, R109.reuse ;  /* 0x0000006d72727220 */ /* 0x080fe20000410000 */
[----:B------:R-:W-:Y:S01]  /*0d10*/  FMUL.FTZ R89, R90, R109 ;  /* 0x0000006d5a597220 */ /* 0x000fe20000410000 */
[----:B------:R-:W-:Y:S01]  /*0d20*/  @P0 FADD.FTZ R93, R32, R93 ;  /* 0x0000005d205d0221 */ /* 0x000fe20000010000 */
[----:B------:R-:W-:Y:S01]  /*0d30*/  @P0 FADD.FTZ R92, R33, R92 ;  /* 0x0000005c215c0221 */ /* 0x000fe20000010000 */
[----:B------:R-:W-:Y:S02]  /*0d40*/  @P0 HADD2.F32 R32, -RZ, R29.H1_H1 ;  /* 0x3000001dff200230 */ /* 0x000fe40000004100 */
[----:B------:R-:W-:Y:S01]  /*0d50*/  FMUL.FTZ R91, R14, R91 ;  /* 0x0000005b0e5b7220 */ /* 0x000fe20000410000 */
[----:B------:R-:W-:-:S02]  /*0d60*/  @P0 HADD2.F32 R33, -RZ, R31.H0_H0 ;  /* 0x2000001fff210230 */ /* 0x000fc40000004100 */
[----:B------:R-:W-:Y:S01]  /*0d70*/  FMUL.FTZ R90, R11, R114 ;  /* 0x000000720b5a7220 */ /* 0x000fe20000410000 */
[----:B------:R-:W-:Y:S02]  /*0d80*/  @P0 HADD2.F32 R34, -RZ, R31.H1_H1 ;  /* 0x3000001fff220230 */ /* 0x000fe40000004100 */
[----:B------:R-:W-:Y:S01]  /*0d90*/  FMUL.FTZ R89, R10, R89 ;  /* 0x000000590a597220 */ /* 0x000fe20000410000 */
[----:B------:R-:W-:Y:S01]  /*0da0*/  @P0 FADD.FTZ R91, R32, R91 ;  /* 0x0000005b205b0221 */ /* 0x000fe20000010000 */
[----:B------:R-:W-:Y:S01]  /*0db0*/  @P0 FADD.FTZ R90, R33, R90 ;  /* 0x0000005a215a0221 */ /* 0x000fe20000010000 */
[C---:B------:R-:W-:Y:S01]  /*0dc0*/  LEA R110, P4, R107.reuse, UR10, 0x4 ;  /* 0x0000000a6b6e7c11 */ /* 0x040fe2000f8820ff */
[----:B------:R-:W-:Y:S01]  /*0dd0*/  @P0 FADD.FTZ R89, R34, R89 ;  /* 0x0000005922590221 */ /* 0x000fe20000010000 */
[----:B------:R-:W-:Y:S02]  /*0de0*/  F2FP.F16.F32.PACK_AB R34, R92, R93 ;  /* 0x0000005d5c22723e */ /* 0x000fe400000000ff */
[----:B------:R-:W-:-:S02]  /*0df0*/  LEA.HI.X R111, R107, UR11, RZ, 0x4, P4 ;  /* 0x0000000b6b6f7c11 */ /* 0x000fc4000a0f24ff */
[----:B------:R-:W-:Y:S02]  /*0e00*/  F2FP.F16.F32.PACK_AB R33, R91, R94 ;  /* 0x0000005e5b21723e */ /* 0x000fe400000000ff */
[----:B------:R-:W-:Y:S02]  /*0e10*/  F2FP.F16.F32.PACK_AB R32, R85, R86 ;  /* 0x000000565520723e */ /* 0x000fe400000000ff */
[----:B------:R-:W-:Y:S02]  /*0e20*/  F2FP.F16.F32.PACK_AB R35, R89, R90 ;  /* 0x0000005a5923723e */ /* 0x000fe400000000ff */
[----:B------:R-:W-:-:S03]  /*0e30*/  IADD3 R112, R107, 0x20, RZ ;  /* 0x000000206b707810 */ /* 0x000fc60007ffe0ff */
[----:B------:R0:W-:Y:S04]  /*0e40*/  STG.E.128 desc[UR4][R110.64], R32 ;  /* 0x000000206e007986 */ /* 0x0001e8000c101d04 */
.L_x_2877:
[----:B------:R-:W-:Y:S05]  /*0e50*/  BSYNC B0 ;  /* 0x0000000000007941 */ /* 0x000fea0003800000 */
.L_x_2876:
[----:B------:R-:W-:Y:S04]  /*0e60*/  BSSY B0, `(.L_x_2878) ;  /* 0x000003a000007945 */ /* 0x000fe80003800000 */
[----:B------:R-:W-:Y:S05]  /*0e70*/  @!P2 BRA `(.L_x_2879) ;  /* 0x0000000000e0a947 */ /* 0x000fea0003800000 */
[----:B0-----:R-:W0:Y:S01]  /*0e80*/  LDC.64 R32, c[0x0][0x220] ;  /* 0x00008800ff207b82 */ /* 0x001e220000000a00 */
[----:B------:R-:W-:-:S04]  /*0e90*/  ISETP.NE.U32.AND P0, PT, RZ, UR8, PT ;  /* 0x00000008ff007c0c */ /* 0x000fc8000bf05070 */
[----:B------:R-:W-:-:S13]  /*0ea0*/  ISETP.NE.AND.EX P0, PT, RZ, UR9, PT, P0 ;  /* 0x00000009ff007c0c */ /* 0x000fda000bf05300 */
[C---:B------:R-:W-:Y:S01]  /*0eb0*/  @P0 LEA R96, P4, R112.reuse, UR8, 0x4 ;  /* 0x0000000870600c11 */ /* 0x040fe2000f8820ff */
[----:B0-----:R-:W-:-:S03]  /*0ec0*/  IMAD.WIDE.U32 R32, R112, 0x10, R32 ;  /* 0x0000001070207825 */ /* 0x001fc600078e0020 */
[----:B------:R-:W-:-:S03]  /*0ed0*/  @P0 LEA.HI.X R97, R112, UR9, RZ, 0x4, P4 ;  /* 0x0000000970610c11 */ /* 0x000fc6000a0f24ff */
[----:B------:R-:W2:Y:S04]  /*0ee0*/  LDG.E.128 R32, desc[UR4][R32.64] ;  /* 0x0000000420207981 */ /* 0x000ea8000c1e1d00 */
[----:B------:R-:W3:Y:S01]  /*0ef0*/  @P0 LDG.E.128 R28, desc[UR4][R96.64] ;  /* 0x00000004601c0981 */ /* 0x000ee2000c1e1d00 */
[--C-:B--2---:R-:W-:Y:S02]  /*0f00*/  HADD2.F32 R88, -RZ, R32.reuse.H1_H1 ;  /* 0x30000020ff587230 */ /* 0x104fe40000004100 */
[----:B------:R-:W-:Y:S02]  /*0f10*/  HADD2.F32 R84, -RZ, R32.H0_H0 ;  /* 0x20000020ff547230 */ /* 0x000fe40000004100 */
[----:B------:R-:W-:Y:S02]  /*0f20*/  HADD2.F32 R98, -RZ, R33.H0_H0 ;  /* 0x20000021ff627230 */ /* 0x000fe40000004100 */
[----:B------:R-:W-:Y:S01]  /*0f30*/  FMUL.FTZ R83, R88, R109 ;  /* 0x0000006d58537220 */ /* 0x000fe20000410000 */
[----:B---3--:R-:W-:-:S02]  /*0f40*/  @P0 HADD2.F32 R88, -RZ, R28.H1_H1 ;  /* 0x3000001cff580230 */ /* 0x008fc40000004100 */
[----:B------:R-:W-:Y:S01]  /*0f50*/  FMUL.FTZ R84, R84, R109 ;  /* 0x0000006d54547220 */ /* 0x000fe20000410000 */
[----:B------:R-:W-:Y:S02]  /*0f60*/  HADD2.F32 R110, -RZ, R33.H1_H1 ;  /* 0x30000021ff6e7230 */ /* 0x000fe40000004100 */
[----:B------:R-:W-:Y:S01]  /*0f70*/  FMUL.FTZ R83, R8, R83 ;  /* 0x0000005308537220 */ /* 0x000fe20000410000 */
[----:B------:R-:W-:Y:S02]  /*0f80*/  HADD2.F32 R114, -RZ, R34.H0_H0 ;  /* 0x20000022ff727230 */ /* 0x000fe40000004100 */
[----:B------:R-:W-:Y:S01]  /*0f90*/  FMUL.FTZ R98, R98, R109 ;  /* 0x0000006d62627220 */ /* 0x000fe20000410000 */
[----:B------:R-:W-:Y:S02]  /*0fa0*/  @P0 HADD2.F32 R33, -RZ, R28.H0_H0 ;  /* 0x2000001cff210230 */ /* 0x000fe40000004100 */
[----:B------:R-:W-:Y:S01]  /*0fb0*/  FMUL.FTZ R84, R9, R84 ;  /* 0x0000005409547220 */ /* 0x000fe20000410000 */
[----:B------:R-:W-:-:S02]  /*0fc0*/  HADD2.F32 R34, -RZ, R34.H1_H1 ;  /* 0x30000022ff227230 */ /* 0x000fc40000004100 */
[----:B------:R-:W-:Y:S01]  /*0fd0*/  @P0 FADD.FTZ R83, R88, R83 ;  /* 0x0000005358530221 */ /* 0x000fe20000010000 */
[--C-:B------:R-:W-:Y:S02]  /*0fe0*/  HADD2.F32 R116, -RZ, R35.reuse.H0_H0 ;  /* 0x20000023ff747230 */ /* 0x100fe40000004100 */
[----:B------:R-:W-:Y:S01]  /*0ff0*/  FMUL.FTZ R88, R7, R98 ;  /* 0x0000006207587220 */ /* 0x000fe20000410000 */
[----:B------:R-:W-:Y:S02]  /*1000*/  HADD2.F32 R32, -RZ, R35.H1_H1 ;  /* 0x30000023ff207230 */ /* 0x000fe40000004100 */
[----:B------:R-:W-:Y:S01]  /*1010*/  @P0 FADD.FTZ R84, R33, R84 ;  /* 0x0000005421540221 */ /* 0x000fe20000010000 */
[----:B------:R-:W-:Y:S02]  /*1020*/  @P0 HADD2.F32 R35, -RZ, R29.H0_H0 ;  /* 0x2000001dff230230 */ /* 0x000fe40000004100 */
[-C--:B------:R-:W-:Y:S01]  /*1030*/  FMUL.FTZ R114, R114, R109.reuse ;  /* 0x0000006d72727220 */ /* 0x080fe20000410000 */
[----:B------:R-:W-:Y:S01]  /*1040*/  FMUL.FTZ R33, R34, R109 ;  /* 0x0000006d22217220 */ /* 0x000fe20000410000 */
[----:B------:R-:W-:-:S02]  /*1050*/  @P0 HADD2.F32 R34, -RZ, R30.H0_H0 ;  /* 0x2000001eff220230 */ /* 0x000fc40000004100 */
[----:B------:R-:W-:Y:S01]  /*1060*/  FMUL.FTZ R95, R110, R109 ;  /* 0x0000006d6e5f7220 */ /* 0x000fe20000410000 */
[----:B------:R-:W-:Y:S01]  /*1070*/  @P0 FADD.FTZ R88, R35, R88 ;  /* 0x0000005823580221 */ /* 0x000fe20000010000 */
[----:B------:R-:W-:Y:S02]  /*1080*/  @P0 HADD2.F32 R35, -RZ, R30.H1_H1 ;  /* 0x3000001eff230230 */ /* 0x000fe40000004100 */
[----:B------:R-:W-:Y:S01]  /*1090*/  FMUL.FTZ R87, R5, R114 ;  /* 0x0000007205577220 */ /* 0x000fe20000410000 */
[----:B------:R-:W-:Y:S01]  /*10a0*/  FMUL.FTZ R96, R4, R33 ;  /* 0x0000002104607220 */ /* 0x000fe20000410000 */
[-C--:B------:R-:W-:Y:S01]  /*10b0*/  FMUL.FTZ R116, R116, R109.reuse ;  /* 0x0000006d74747220 */ /* 0x080fe20000410000 */
[----:B------:R-:W-:Y:S01]  /*10c0*/  FMUL.FTZ R33, R32, R109 ;  /* 0x0000006d20217220 */ /* 0x000fe20000410000 */
[----:B------:R-:W-:Y:S01]  /*10d0*/  @P0 FADD.FTZ R87, R34, R87 ;  /* 0x0000005722570221 */ /* 0x000fe20000010000 */
[----:B------:R-:W-:Y:S01]  /*10e0*/  @P0 FADD.FTZ R96, R35, R96 ;  /* 0x0000006023600221 */ /* 0x000fe20000010000 */
[----:B------:R-:W-:-:S02]  /*10f0*/  @P0 HADD2.F32 R32, -RZ, R29.H1_H1 ;  /* 0x3000001dff200230 */ /* 0x000fc40000004100 */
[----:B------:R-:W-:Y:S01]  /*1100*/  FMUL.FTZ R95, R6, R95 ;  /* 0x0000005f065f7220 */ /* 0x000fe20000410000 */
[--C-:B------:R-:W-:Y:S02]  /*1110*/  @P0 HADD2.F32 R34, -RZ, R31.reuse.H0_H0 ;  /* 0x2000001fff220230 */ /* 0x100fe40000004100 */
[----:B------:R-:W-:Y:S01]  /*1120*/  FMUL.FTZ R97, R3, R116 ;  /* 0x0000007403617220 */ /* 0x000fe20000410000 */
[----:B------:R-:W-:Y:S02]  /*1130*/  @P0 HADD2.F32 R35, -RZ, R31.H1_H1 ;  /* 0x3000001fff230230 */ /* 0x000fe40000004100 */
[----:B------:R-:W-:Y:S01]  /*1140*/  FMUL.FTZ R98, R2, R33 ;  /* 0x0000002102627220 */ /* 0x000fe20000410000 */
[----:B------:R-:W-:Y:S01]  /*1150*/  @P0 FADD.FTZ R95, R32, R95 ;  /* 0x0000005f205f0221 */ /* 0x000fe20000010000 */
[----:B------:R-:W-:Y:S01]  /*1160*/  @P0 FADD.FTZ R97, R34, R97 ;  /* 0x0000006122610221 */ /* 0x000fe20000010000 */
[----:B------:R-:W-:Y:S01]  /*1170*/  LEA R110, P4, R112, UR10, 0x4 ;  /* 0x0000000a706e7c11 */ /* 0x000fe2000f8820ff */
[----:B------:R-:W-:Y:S01]  /*1180*/  @P0 FADD.FTZ R98, R35, R98 ;  /* 0x0000006223620221 */ /* 0x000fe20000010000 */
[----:B------:R-:W-:-:S02]  /*1190*/  F2FP.F16.F32.PACK_AB R34, R96, R87 ;  /* 0x000000576022723e */ /* 0x000fc400000000ff */
[----:B------:R-:W-:Y:S02]  /*11a0*/  LEA.HI.X R111, R112, UR11, RZ, 0x4, P4 ;  /* 0x0000000b706f7c11 */ /* 0x000fe4000a0f24ff */
[----:B------:R-:W-:Y:S02]  /*11b0*/  F2FP.F16.F32.PACK_AB R33, R95, R88 ;  /* 0x000000585f21723e */ /* 0x000fe400000000ff */
[----:B------:R-:W-:Y:S02]  /*11c0*/  F2FP.F16.F32.PACK_AB R32, R83, R84 ;  /* 0x000000545320723e */ /* 0x000fe400000000ff */
[----:B------:R-:W-:Y:S02]  /*11d0*/  F2FP.F16.F32.PACK_AB R35, R98, R97 ;  /* 0x000000616223723e */ /* 0x000fe400000000ff */
[----:B------:R-:W-:-:S03]  /*11e0*/  IADD3 R112, R112, 0x20, RZ ;  /* 0x0000002070707810 */ /* 0x000fc60007ffe0ff */
[----:B------:R1:W-:Y:S04]  /*11f0*/  STG.E.128 desc[UR4][R110.64], R32 ;  /* 0x000000206e007986 */ /* 0x0003e8000c101d04 */
.L_x_2879:
[----:B------:R-:W-:Y:S05]  /*1200*/  BSYNC B0 ;  /* 0x0000000000007941 */ /* 0x000fea0003800000 */
.L_x_2878:
[----:B------:R-:W-:Y:S04]  /*1210*/  BSSY B0, `(.L_x_2880) ;  /* 0x0000039000007945 */ /* 0x000fe80003800000 */
[----:B------:R-:W-:Y:S05]  /*1220*/  @!P3 BRA `(.L_x_2881) ;  /* 0x0000000000dcb947 */ /* 0x000fea0003800000 */
[----:B01----:R-:W0:Y:S01]  /*1230*/  LDC.64 R32, c[0x0][0x220] ;  /* 0x00008800ff207b82 */ /* 0x003e220000000a00 */
        /* <DEDUP_REMOVED lines=9> */
[----:B------:R-:W-:Y:S02]  /*12d0*/  HADD2.F32 R106, -RZ, R33.H0_H0 ;  /* 0x20000021ff6a7230 */ /* 0x000fe40000004100 */
[----:B------:R-:W-:Y:S01]  /*12e0*/  FMUL.FTZ R99, R102, R109 ;  /* 0x0000006d66637220 */ /* 0x000fe20000410000 */
[----:B------:R-:W-:-:S02]  /*12f0*/  HADD2.F32 R114, -RZ, R34.H0_H0 ;  /* 0x20000022ff727230 */ /* 0x000fc40000004100 */
[----:B------:R-:W-:Y:S02]  /*1300*/  HADD2.F32 R34, -RZ, R34.H1_H1 ;  /* 0x30000022ff227230 */ /* 0x000fe40000004100 */
[----:B------:R-:W-:Y:S01]  /*1310*/  FMUL.FTZ R99, R0, R99 ;  /* 0x0000006300637220 */ /* 0x000fe20000410000 */
[----:B---3--:R-:W-:Y:S02]  /*1320*/  @P0 HADD2.F32 R100, -RZ, R28.H0_H0 ;  /* 0x2000001cff640230 */ /* 0x008fe40000004100 */
[-C--:B------:R-:W-:Y:S01]  /*1330*/  FMUL.FTZ R106, R106, R109.reuse ;  /* 0x0000006d6a6a7220 */ /* 0x080fe20000410000 */
[----:B------:R-:W-:Y:S02]  /*1340*/  HADD2.F32 R110, -RZ, R33.H1_H1 ;  /* 0x30000021ff6e7230 */ /* 0x000fe40000004100 */
[-C--:B------:R-:W-:Y:S01]  /*1350*/  FMUL.FTZ R33, R104, R109.reuse ;  /* 0x0000006d68217220 */ /* 0x080fe20000410000 */
[--C-:B------:R-:W-:Y:S02]  /*1360*/  HADD2.F32 R116, -RZ, R35.reuse.H0_H0 ;  /* 0x20000023ff747230 */ /* 0x100fe40000004100 */
[----:B------:R-:W-:Y:S01]  /*1370*/  FMUL.FTZ R103, R114, R109 ;  /* 0x0000006d72677220 */ /* 0x000fe20000410000 */
[----:B------:R-:W-:-:S02]  /*1380*/  HADD2.F32 R32, -RZ, R35.H1_H1 ;  /* 0x30000023ff207230 */ /* 0x000fc40000004100 */
[----:B------:R-:W-:Y:S01]  /*1390*/  FMUL.FTZ R35, R34, R109 ;  /* 0x0000006d22237220 */ /* 0x000fe20000410000 */
[----:B------:R-:W-:Y:S01]  /*13a0*/  @P0 FADD.FTZ R99, R100, R99 ;  /* 0x0000006364630221 */ /* 0x000fe20000010000 */
[----:B------:R-:W-:Y:S01]  /*13b0*/  FMUL.FTZ R100, R20, R33 ;  /* 0x0000002114647220 */ /* 0x000fe20000410000 */
[----:B------:R-:W-:Y:S02]  /*13c0*/  @P0 HADD2.F32 R33, -RZ, R28.H1_H1 ;  /* 0x3000001cff210230 */ /* 0x000fe40000004100 */
[----:B------:R-:W-:Y:S01]  /*13d0*/  FMUL.FTZ R101, R19, R106 ;  /* 0x0000006a13657220 */ /* 0x000fe20000410000 */
[----:B------:R-:W-:Y:S02]  /*13e0*/  @P0 HADD2.F32 R34, -RZ, R29.H0_H0 ;  /* 0x2000001dff220230 */ /* 0x000fe40000004100 */
[----:B------:R-:W-:Y:S01]  /*13f0*/  FMUL.FTZ R103, R22, R103 ;  /* 0x0000006716677220 */ /* 0x000fe20000410000 */
[--C-:B------:R-:W-:Y:S02]  /*1400*/  @P0 HADD2.F32 R102, -RZ, R30.reuse.H0_H0 ;  /* 0x2000001eff660230 */ /* 0x100fe40000004100 */
[----:B------:R-:W-:Y:S01]  /*1410*/  FMUL.FTZ R104, R26, R35 ;  /* 0x000000231a687220 */ /* 0x000fe20000410000 */
[----:B------:R-:W-:-:S02]  /*1420*/  @P0 HADD2.F32 R105, -RZ, R30.H1_H1 ;  /* 0x3000001eff690230 */ /* 0x000fc40000004100 */
[-C--:B------:R-:W-:Y:S01]  /*1430*/  FMUL.FTZ R110, R110, R109.reuse ;  /* 0x0000006d6e6e7220 */ /* 0x080fe20000410000 */
[-C--:B------:R-:W-:Y:S01]  /*1440*/  FMUL.FTZ R116, R116, R109.reuse ;  /* 0x0000006d74747220 */ /* 0x080fe20000410000 */
[----:B------:R-:W-:Y:S01]  /*1450*/  FMUL.FTZ R32, R32, R109 ;  /* 0x0000006d20207220 */ /* 0x000fe20000410000 */
[----:B------:R-:W-:Y:S01]  /*1460*/  @P0 FADD.FTZ R100, R33, R100 ;  /* 0x0000006421640221 */ /* 0x000fe20000010000 */
[----:B------:R-:W-:Y:S01]  /*1470*/  @P0 FADD.FTZ R101, R34, R101 ;  /* 0x0000006522650221 */ /* 0x000fe20000010000 */
        /* <DEDUP_REMOVED lines=10> */
[----:B------:R-:W-:Y:S01]  /*1520*/  LEA R110, P4, R112, UR10, 0x4 ;  /* 0x0000000a706e7c11 */ /* 0x000fe2000f8820ff */
[----:B------:R-:W-:Y:S01]  /*1530*/  @P0 FADD.FTZ R106, R35, R106 ;  /* 0x0000006a236a0221 */ /* 0x000fe20000010000 */
[----:B------:R-:W-:Y:S02]  /*1540*/  F2FP.F16.F32.PACK_AB R34, R104, R103 ;  /* 0x000000676822723e */ /* 0x000fe400000000ff */
[----:B------:R-:W-:-:S02]  /*1550*/  LEA.HI.X R111, R112, UR11, RZ, 0x4, P4 ;  /* 0x0000000b706f7c11 */ /* 0x000fc4000a0f24ff */
[----:B------:R-:W-:Y:S02]  /*1560*/  F2FP.F16.F32.PACK_AB R33, R102, R101 ;  /* 0x000000656621723e */ /* 0x000fe400000000ff */
[----:B------:R-:W-:Y:S02]  /*1570*/  F2FP.F16.F32.PACK_AB R32, R100, R99 ;  /* 0x000000636420723e */ /* 0x000fe400000000ff */
[----:B------:R-:W-:-:S05]  /*1580*/  F2FP.F16.F32.PACK_AB R35, R106, R105 ;  /* 0x000000696a23723e */ /* 0x000fca00000000ff */
[----:B------:R2:W-:Y:S02]  /*1590*/  STG.E.128 desc[UR4][R110.64], R32 ;  /* 0x000000206e007986 */ /* 0x0005e4000c101d04 */
.L_x_2881:
[----:B------:R-:W-:Y:S05]  /*15a0*/  BSYNC B0 ;  /* 0x0000000000007941 */ /* 0x000fea0003800000 */
.L_x_2880:
        /* <DEDUP_REMOVED lines=100> */
.L_x_2901:
        /* <DEDUP_REMOVED lines=31> */
[----:B------:R-:W-:Y:S01]  /*1de0*/  F2FP.F16.F32.PACK_AB R32, R35, R32 ;  /* 0x000000202320723e */ /* 0x000fe200000000ff */
        /* <DEDUP_REMOVED lines=13> */
[----:B------:R-:W-:Y:S02]  /*1ec0*/  F2FP.F16.F32.PACK_AB R33, R34, R33 ;  /* 0x000000212221723e */ /* 0x000fe400000000ff */
[----:B------:R-:W-:Y:S02]  /*1ed0*/  F2FP.F16.F32.PACK_AB R34, R112, R113 ;  /* 0x000000717022723e */ /* 0x000fe400000000ff */
[----:B------:R-:W-:-:S05]  /*1ee0*/  F2FP.F16.F32.PACK_AB R35, R114, R35 ;  /* 0x000000237223723e */ /* 0x000fca00000000ff */
[----:B------:R1:W-:Y:S02]  /*1ef0*/  STG.E.128 desc[UR4][R108.64], R32 ;  /* 0x000000206c007986 */ /* 0x0003e4000c101d04 */
.L_x_2884:
[----:B------:R-:W-:Y:S05]  /*1f00*/  BSYNC B0 ;  /* 0x0000000000007941 */ /* 0x000fea0003800000 */
.L_x_2883:
        /* <DEDUP_REMOVED lines=34> */
.L_x_2886:
[----:B------:R-:W-:Y:S05]  /*2130*/  BSYNC B0 ;  /* 0x0000000000007941 */ /* 0x000fea0003800000 */
.L_x_2885:
        /* <DEDUP_REMOVED lines=29> */
[----:B------:R-:W-:Y:S02]  /*2310*/  F2FP.F16.F32.PACK_AB R34, R114, R117 ;  /* 0x000000757222723e */ /* 0x000fe400000000ff */
[----:B------:R-:W-:Y:S02]  /*2320*/  F2FP.F16.F32.PACK_AB R33, R112, R113 ;  /* 0x000000717021723e */ /* 0x000fe400000000ff */
[----:B------:R-:W-:-:S05]  /*2330*/  F2FP.F16.F32.PACK_AB R32, R111, R110 ;  /* 0x0000006e6f20723e */ /* 0x000fca00000000ff */
[----:B------:R3:W-:Y:S02]  /*2340*/  STG.E.128 desc[UR4][R108.64], R32 ;  /* 0x000000206c007986 */ /* 0x0007e4000c101d04 */
.L_x_2888:
[----:B------:R-:W-:Y:S05]  /*2350*/  BSYNC B0 ;  /* 0x0000000000007941 */ /* 0x000fea0003800000 */
.L_x_2887:
[----:B0123--:R-:W0:Y:S02]  /*2360*/  LDC.64 R32, c[0x0][0x210] ;  /* 0x00008400ff207b82 */ /* 0x00fe240000000a00 */
[----:B0-----:R-:W-:-:S04]  /*2370*/  LEA R80, R32, R80, 0x2 ;  /* 0x0000005020507211 */ /* 0x001fc800078e10ff */
[----:B------:R-:W-:-:S13]  /*2380*/  ISETP.GE.AND P0, PT, R80, R33, PT ;  /* 0x000000215000720c */ /* 0x000fda0003f06270 */
[----:B------:R-:W-:Y:S05]  /*2390*/  @!P0 BRA `(.L_x_2889) ;  /* 0xffffffe400848947 */ /* 0x000fea000383ffff */
[----:B------:R-:W-:Y:S05]  /*23a0*/  EXIT ;  /* 0x000000000000794d */ /* 0x000fea0003800000 */
.L_x_2882:
[----:B------:R-:W-:Y:S01]  /*23b0*/  HFMA2.MMA R114, -RZ, RZ, 0, 5.9604644775390625e-08 ;  /* 0x00000001ff727435 */ /* 0x000fe200000001ff */
[----:B------:R-:W-:Y:S01]  /*23c0*/  BSSY B0, `(.L_x_2890) ;  /* 0x0000007000007945 */ /* 0x000fe20003800000 */
[----:B------:R-:W-:Y:S02]  /*23d0*/  MOV R113, R32 ;  /* 0x0000002000717202 */ /* 0x000fe40000000f00 */
[----:B------:R-:W-:Y:S02]  /*23e0*/  MOV R115, 0x1f ;  /* 0x0000001f00737802 */ /* 0x000fe40000000f00 */
[----:B------:R-:W-:-:S07]  /*23f0*/  MOV R112, 0xffffffff ;  /* 0xffffffff00707802 */ /* 0x000fce0000000f00 */
[----:B------:R-:W-:Y:S05]  /*2400*/  WARPSYNC.COLLECTIVE R112, `(.L_x_2891) ;  /* 0x0000000070087348 */ /* 0x000fea0003c00000 */
[----:B------:R0:W1:Y:S02]  /*2410*/  SHFL.BFLY P6, R111, R113, R114, R115 ;  /* 0x0c000072716f7389 */ /* 0x00006400000c0073 */
[----:B01----:R-:W-:Y:S01]  /*2420*/  ENDCOLLECTIVE ;  /* 0x000000000000791b */ /* 0x003fe20003800000 */
.L_x_2891:
[----:B------:R-:W-:Y:S05]  /*2430*/  BSYNC B0 ;  /* 0x0000000000007941 */ /* 0x000fea0003800000 */
.L_x_2890:
[----:B------:R-:W-:Y:S01]  /*2440*/  MOV R33, R111 ;  /* 0x0000006f00217202 */ /* 0x000fe20000000f00 */
[----:B------:R-:W-:Y:S01]  /*2450*/  HFMA2.MMA R114, -RZ, RZ, 0, 1.1920928955078125e-07 ;  /* 0x00000002ff727435 */ /* 0x000fe200000001ff */
[----:B------:R-:W-:Y:S02]  /*2460*/  MOV R115, 0x1f ;  /* 0x0000001f00737802 */ /* 0x000fe40000000f00 */
[----:B------:R-:W-:Y:S01]  /*2470*/  MOV R112, 0xffffffff ;  /* 0xffffffff00707802 */ /* 0x000fe20000000f00 */
[----:B------:R-:W-:-:S05]  /*2480*/  FADD.FTZ R33, R32, R33 ;  /* 0x0000002120217221 */ /* 0x000fca0000010000 */
[----:B------:R-:W-:-:S07]  /*2490*/  MOV R113, R33 ;  /* 0x0000002100717202 */ /* 0x000fce0000000f00 */
[----:B------:R-:W-:Y:S05]  /*24a0*/  WARPSYNC.COLLECTIVE R112, `(.L_x_2892) ;  /* 0x0000000070087348 */ /* 0x000fea0003c00000 */
[----:B------:R0:W1:Y:S02]  /*24b0*/  SHFL.BFLY P6, R111, R113, R114, R115 ;  /* 0x0c000072716f7389 */ /* 0x00006400000c0073 */
[----:B01----:R-:W-:Y:S01]  /*24c0*/  ENDCOLLECTIVE ;  /* 0x000000000000791b */ /* 0x003fe20003800000 */
.L_x_2892:
[----:B------:R-:W-:Y:S01]  /*24d0*/  HFMA2.MMA R114, -RZ, RZ, 0, 2.384185791015625e-07 ;  /* 0x00000004ff727435 */ /* 0x000fe200000001ff */
[----:B------:R-:W-:-:S05]  /*24e0*/  MOV R34, R111 ;  /* 0x0000006f00227202 */ /* 0x000fca0000000f00 */
[----:B------:R-:W-:-:S05]  /*24f0*/  FADD.FTZ R34, R33, R34 ;  /* 0x0000002221227221 */ /* 0x000fca0000010000 */
[----:B------:R-:W-:-:S07]  /*2500*/  MOV R113, R34 ;  /* 0x0000002200717202 */ /* 0x000fce0000000f00 */
[----:B------:R-:W-:Y:S05]  /*2510*/  WARPSYNC.COLLECTIVE R112, `(.L_x_2893) ;  /* 0x0000000070087348 */ /* 0x000fea0003c00000 */
[----:B------:R0:W1:Y:S02]  /*2520*/  SHFL.BFLY P6, R111, R113, R114, R115 ;  /* 0x0c000072716f7389 */ /* 0x00006400000c0073 */
[----:B01----:R-:W-:Y:S01]  /*2530*/  ENDCOLLECTIVE ;  /* 0x000000000000791b */ /* 0x003fe20003800000 */
.L_x_2893:
[----:B------:R-:W-:Y:S01]  /*2540*/  HFMA2.MMA R114, -RZ, RZ, 0, 4.76837158203125e-07 ;  /* 0x00000008ff727435 */ /* 0x000fe200000001ff */
[----:B------:R-:W-:-:S05]  /*2550*/  MOV R35, R111 ;  /* 0x0000006f00237202 */ /* 0x000fca0000000f00 */
[----:B------:R-:W-:-:S05]  /*2560*/  FADD.FTZ R35, R34, R35 ;  /* 0x0000002322237221 */ /* 0x000fca0000010000 */
[----:B------:R-:W-:-:S07]  /*2570*/  MOV R113, R35 ;  /* 0x0000002300717202 */ /* 0x000fce0000000f00 */
[----:B------:R-:W-:Y:S05]  /*2580*/  WARPSYNC.COLLECTIVE R112, `(.L_x_2894) ;  /* 0x0000000070087348 */ /* 0x000fea0003c00000 */
[----:B------:R0:W1:Y:S02]  /*2590*/  SHFL.BFLY P6, R111, R113, R114, R115 ;  /* 0x0c000072716f7389 */ /* 0x00006400000c0073 */
[----:B01----:R-:W-:Y:S01]  /*25a0*/  ENDCOLLECTIVE ;  /* 0x000000000000791b */ /* 0x003fe20003800000 */
.L_x_2894:
[----:B------:R-:W-:Y:S01]  /*25b0*/  HFMA2.MMA R114, -RZ, RZ, 0, 9.5367431640625e-07 ;  /* 0x00000010ff727435 */ /* 0x000fe200000001ff */
[----:B------:R-:W-:-:S05]  /*25c0*/  MOV R108, R111 ;  /* 0x0000006f006c7202 */ /* 0x000fca0000000f00 */
[----:B------:R-:W-:Y:S02]  /*25d0*/  FADD.FTZ R110, R35, R108 ;  /* 0x0000006c236e7221 */ /* 0x000fe40000010000 */
[----:B------:R-:W0:Y:S03]  /*25e0*/  LDC R108, c[0x0][0x290] ;  /* 0x0000a400ff6c7b82 */ /* 0x000e260000000800 */
[----:B------:R-:W-:-:S07]  /*25f0*/  MOV R113, R110 ;  /* 0x0000006e00717202 */ /* 0x000fce0000000f00 */
[----:B0-----:R-:W-:Y:S05]  /*2600*/  WARPSYNC.COLLECTIVE R112, `(.L_x_2895) ;  /* 0x0000000070087348 */ /* 0x001fea0003c00000 */
[----:B------:R1:W2:Y:S02]  /*2610*/  SHFL.BFLY P6, R111, R113, R114, R115 ;  /* 0x0c000072716f7389 */ /* 0x0002a400000c0073 */
[----:B012---:R-:W-:Y:S01]  /*2620*/  ENDCOLLECTIVE ;  /* 0x000000000000791b */ /* 0x007fe20003800000 */
.L_x_2895:
        /* <DEDUP_REMOVED lines=57> */
.L_x_2896:
[----:B------:R-:W-:Y:S01]  /*29c0*/  HFMA2.MMA R114, -RZ, RZ, 0, 1.1920928955078125e-07 ;  /* 0x00000002ff727435 */ /* 0x000fe200000001ff */
[----:B------:R-:W-:-:S05]  /*29d0*/  MOV R33, R111 ;  /* 0x0000006f00217202 */ /* 0x000fca0000000f00 */
[----:B------:R-:W-:-:S05]  /*29e0*/  FADD.FTZ R33, R32, R33 ;  /* 0x0000002120217221 */ /* 0x000fca0000010000 */
[----:B------:R-:W-:-:S07]  /*29f0*/  MOV R113, R33 ;  /* 0x0000002100717202 */ /* 0x000fce0000000f00 */
[----:B------:R-:W-:Y:S05]  /*2a00*/  WARPSYNC.COLLECTIVE R112, `(.L_x_2897) ;  /* 0x0000000070087348 */ /* 0x000fea0003c00000 */
[----:B------:R0:W1:Y:S02]  /*2a10*/  SHFL.BFLY P6, R111, R113, R114, R115 ;  /* 0x0c000072716f7389 */ /* 0x00006400000c0073 */
[----:B01----:R-:W-:Y:S01]  /*2a20*/  ENDCOLLECTIVE ;  /* 0x000000000000791b */ /* 0x003fe20003800000 */
.L_x_2897:
[----:B------:R-:W-:Y:S01]  /*2a30*/  HFMA2.MMA R114, -RZ, RZ, 0, 2.384185791015625e-07 ;  /* 0x00000004ff727435 */ /* 0x000fe200000001ff */
[----:B------:R-:W-:-:S05]  /*2a40*/  MOV R34, R111 ;  /* 0x0000006f00227202 */ /* 0x000fca0000000f00 */
[----:B------:R-:W-:-:S05]  /*2a50*/  FADD.FTZ R34, R33, R34 ;  /* 0x0000002221227221 */ /* 0x000fca0000010000 */
[----:B------:R-:W-:-:S07]  /*2a60*/  MOV R113, R34 ;  /* 0x0000002200717202 */ /* 0x000fce0000000f00 */
[----:B------:R-:W-:Y:S05]  /*2a70*/  WARPSYNC.COLLECTIVE R112, `(.L_x_2898) ;  /* 0x0000000070087348 */ /* 0x000fea0003c00000 */
[----:B------:R0:W1:Y:S02]  /*2a80*/  SHFL.BFLY P6, R111, R113, R114, R115 ;  /* 0x0c000072716f7389 */ /* 0x00006400000c0073 */
[----:B01----:R-:W-:Y:S01]  /*2a90*/  ENDCOLLECTIVE ;  /* 0x000000000000791b */ /* 0x003fe20003800000 */
.L_x_2898:
[----:B------:R-:W-:Y:S01]  /*2aa0*/  HFMA2.MMA R114, -RZ, RZ, 0, 4.76837158203125e-07 ;  /* 0x00000008ff727435 */ /* 0x000fe200000001ff */
[----:B------:R-:W-:-:S05]  /*2ab0*/  MOV R35, R111 ;  /* 0x0000006f00237202 */ /* 0x000fca0000000f00 */
[----:B------:R-:W-:-:S05]  /*2ac0*/  FADD.FTZ R35, R34, R35 ;  /* 0x0000002322237221 */ /* 0x000fca0000010000 */
[----:B------:R-:W-:-:S07]  /*2ad0*/  MOV R113, R35 ;  /* 0x0000002300717202 */ /* 0x000fce0000000f00 */
[----:B------:R-:W-:Y:S05]  /*2ae0*/  WARPSYNC.COLLECTIVE R112, `(.L_x_2899) ;  /* 0x0000000070087348 */ /* 0x000fea0003c00000 */
[----:B------:R0:W1:Y:S02]  /*2af0*/  SHFL.BFLY P6, R111, R113, R114, R115 ;  /* 0x0c000072716f7389 */ /* 0x00006400000c0073 */
[----:B01----:R-:W-:Y:S01]  /*2b00*/  ENDCOLLECTIVE ;  /* 0x000000000000791b */ /* 0x003fe20003800000 */
.L_x_2899:
[----:B------:R-:W-:Y:S01]  /*2b10*/  HFMA2.MMA R114, -RZ, RZ, 0, 9.5367431640625e-07 ;  /* 0x00000010ff727435 */ /* 0x000fe200000001ff */
[----:B------:R-:W-:-:S05]  /*2b20*/  MOV R110, R111 ;  /* 0x0000006f006e7202 */ /* 0x000fca0000000f00 */
[----:B------:R-:W-:-:S05]  /*2b30*/  FADD.FTZ R110, R35, R110 ;  /* 0x0000006e236e7221 */ /* 0x000fca0000010000 */
[----:B------:R-:W-:-:S07]  /*2b40*/  MOV R113, R110 ;  /* 0x0000006e00717202 */ /* 0x000fce0000000f00 */
[----:B------:R-:W-:Y:S05]  /*2b50*/  WARPSYNC.COLLECTIVE R112, `(.L_x_2900) ;  /* 0x0000000070087348 */ /* 0x000fea0003c00000 */
[----:B------:R0:W1:Y:S02]  /*2b60*/  SHFL.BFLY P6, R111, R113, R114, R115 ;  /* 0x0c000072716f7389 */ /* 0x00006400000c0073 */
[----:B01----:R-:W-:Y:S01]  /*2b70*/  ENDCOLLECTIVE ;  /* 0x000000000000791b */ /* 0x003fe20003800000 */
.L_x_2900:
[----:B------:R-:W-:Y:S05]  /*2b80*/  BRA `(.L_x_2901) ;  /* 0xfffffff000187947 */ /* 0x000fea000383ffff */
.L_x_2902:
        /* <DEDUP_REMOVED lines=15> */
.L_x_23468:


//--------------------- .text._ZN10layer_norm13ln_fwd_kernelINS_13Kernel_traitsI6__halfS2_S2_S2_fjLj768ELj1ELj4ELj1ELj16ENS_18Kernel_traits_baseILj768ES2_S2_S2_S2_fjLj128EEEEELb0ELb1ELb0ELb1EEEvNS_9FwdParamsE --------------------------
	.section	.text._ZN10layer_norm13ln_fwd_kernelINS_13Kernel_traitsI6__halfS2_S2_S2_fjLj768ELj1ELj4ELj1ELj16ENS_18Kernel_traits_baseILj768ES2_S2_S2_S2_fjLj128EEEEELb0ELb1ELb0ELb1EEEvNS_9FwdParamsE,"ax",@progbits
	.align	128
        .global         _ZN10layer_norm13ln_fwd_kernelINS_13Kernel_traitsI6__halfS2_S2_S2_fjLj768ELj1ELj4ELj1ELj16ENS_18Kernel_traits_baseILj768ES2_S2_S2_S2_fjLj128EEEEELb0ELb1ELb0ELb1EEEvNS_9FwdParamsE
        .type           _ZN10layer_norm13ln_fwd_kernelINS_13Kernel_traitsI6__halfS2_S2_S2_fjLj768ELj1ELj4ELj1ELj16ENS_18Kernel_traits_baseILj768ES2_S2_S2_S2_fjLj128EEEEELb0ELb1ELb0ELb1EEEvNS_9FwdParamsE,@function
        .size           _ZN10layer_norm13ln_fwd_kernelINS_13Kernel_traitsI6__halfS2_S2_S2_fjLj768ELj1ELj4ELj1ELj16ENS_18Kernel_traits_baseILj768ES2_S2_S2_S2_fjLj128EEEEELb0ELb1ELb0ELb1EEEvNS_9FwdParamsE,(.L_x_23469 - _ZN10layer_norm13ln_fwd_kernelINS_13Kernel_traitsI6__halfS2_S2_S2_fjLj768ELj1ELj4ELj1ELj16ENS_18Kernel_traits_baseILj768ES2_S2_S2_S2_fjLj128EEEEELb0ELb1ELb0ELb1EEEvNS_9FwdParamsE)
        .other          _ZN10layer_norm13ln_fwd_kernelINS_13Kernel_traitsI6__halfS2_S2_S2_fjLj768ELj1ELj4ELj1ELj16ENS_18Kernel_traits_baseILj768ES2_S2_S2_S2_fjLj128EEEEELb0ELb1ELb0ELb1EEEvNS_9FwdParamsE,@"STO_CUDA_ENTRY STV_DEFAULT"
_ZN10layer_norm13ln_fwd_kernelINS_13Kernel_traitsI6__halfS2_S2_S2_fjLj768ELj1ELj4ELj1ELj16ENS_18Kernel_traits_baseILj768ES2_S2_S2_S2_fjLj128EEEEELb0ELb1ELb0ELb1EEEvNS_9FwdParamsE:
.text._ZN10layer_norm13ln_fwd_kernelINS_13Kernel_traitsI6__halfS2_S2_S2_fjLj768ELj1ELj4ELj1ELj16ENS_18Kernel_traits_baseILj768ES2_S2_S2_S2_fjLj128EEEEELb0ELb1ELb0ELb1EEEvNS_9FwdParamsE:
        /* <DEDUP_REMOVED lines=17> */
[----:B------:R-:W-:Y:S01]  /*0110*/  LOP3.LUT R18, R18, 0x1f, RZ, 0xc0, !PT ;  /* 0x0000001f12127812 */ /* 0x000fe200078ec0ff */
[----:B------:R0:W5:Y:S01]  /*0120*/  @P0 LDG.E.128 R24, desc[UR4][R4.64+0x400] ;  /* 0x0004000404180981 */ /* 0x000162000c1e1d00 */
[----:B------:R-:W-:Y:S01]  /*0130*/  ISETP.GE.AND P1, PT, R93, UR6, PT ;  /* 0x000000065d007c0c */ /* 0x000fe2000bf26270 */
[----:B------:R-:W-:Y:S01]  /*0140*/  ULDC.64 UR6, c[0x0][0x260] ;  /* 0x0000980000067ab9 */ /* 0x000fe20000000a00 */
[----:B------:R-:W-:-:S04]  /*0150*/  LEA R6, P2, R18, UR8, 0x4 ;  /* 0x0000000812067c11 */ /* 0x000fc8000f8420ff */
[----:B------:R-:W-:Y:S02]  /*0160*/  IADD3.X R7, RZ, UR9, RZ, P2, !PT ;  /* 0x00000009ff077c10 */ /* 0x000fe400097fe4ff */
[----:B------:R-:W-:-:S04]  /*0170*/  IADD3 R2, P2, R2, UR6, RZ ;  /* 0x0000000602027c10 */ /* 0x000fc8000ff5e0ff */
[----:B------:R-:W-:Y:S01]  /*0180*/  IADD3.X R3, RZ, UR7, RZ, P2, !PT ;  /* 0x00000007ff037c10 */ /* 0x000fe200097fe4ff */
[----:B0-----:R-:W-:Y:S08]  /*0190*/  @P1 EXIT ;  /* 0x000000000000194d */ /* 0x001ff00003800000 */
[----:B------:R-:W2:Y:S04]  /*01a0*/  LDG.E.128 R44, desc[UR4][R2.64+0x200] ;  /* 0x00020004022c7981 */ /* 0x000ea8000c1e1d00 */
[----:B------:R-:W3:Y:S04]  /*01b0*/  LDG.E.128 R48, desc[UR4][R2.64+0x400] ;  /* 0x0004000402307981 */ /* 0x000ee8000c1e1d00 */
[----:B------:R-:W4:Y:S04]  /*01c0*/  LDG.E.128 R28, desc[UR4][R6.64] ;  /* 0x00000004061c7981 */ /* 0x000f28000c1e1d00 */
[----:B------:R-:W4:Y:S04]  /*01d0*/  LDG.E.128 R32, desc[UR4][R6.64+0x200] ;  /* 0x0002000406207981 */ /* 0x000f28000c1e1d00 */
[----:B------:R0:W4:Y:S04]  /*01e0*/  LDG.E.128 R36, desc[UR4][R6.64+0x400] ;  /* 0x0004000406247981 */ /* 0x000128000c1e1d00 */
[----:B------:R1:W4:Y:S01]  /*01f0*/  LDG.E.128 R40, desc[UR4][R2.64] ;  /* 0x0000000402287981 */ /* 0x000322000c1e1d00 */
[----:B-----5:R-:W-:-:S02]  /*0200*/  @!P0 CS2R R20, SRZ ;  /* 0x0000000000148805 */ /* 0x020fc4000001ff00 */
[----:B------:R-:W-:Y:S02]  /*0210*/  @!P0 CS2R R22, SRZ ;  /* 0x0000000000168805 */ /* 0x000fe4000001ff00 */
[----:B------:R-:W-:Y:S02]  /*0220*/  @!P0 CS2R R52, SRZ ;  /* 0x0000000000348805 */ /* 0x000fe4000001ff00 */
[----:B------:R-:W-:Y:S02]  /*0230*/  @!P0 CS2R R54, SRZ ;  /* 0x0000000000368805 */ /* 0x000fe4000001ff00 */
[----:B------:R-:W-:Y:S02]  /*0240*/  @!P0 CS2R R24, SRZ ;  /* 0x0000000000188805 */ /* 0x000fe4000001ff00 */
[----:B------:R-:W-:Y:S01]  /*0250*/  @!P0 CS2R R26, SRZ ;  /* 0x00000000001a8805 */ /* 0x000fe2000001ff00 */
[----:B------:R-:W-:Y:S01]  /*0260*/  ULDC.64 UR6, c[0x0][0x270] ;  /* 0x00009c0000067ab9 */ /* 0x000fe20000000a00 */
[--C-:B------:R-:W-:Y:S01]  /*0270*/  HADD2.F32 R9, -RZ, R20.reuse.H0_H0 ;  /* 0x20000014ff097230 */ /* 0x100fe20000004100 */
[----:B------:R-:W-:Y:S01]  /*0280*/  ISETP.NE.U32.AND P0, PT, RZ, UR6, PT ;  /* 0x00000006ff007c0c */ /* 0x000fe2000bf05070 */
[----:B------:R-:W-:Y:S01]  /*0290*/  HADD2.F32 R8, -RZ, R20.H1_H1 ;  /* 0x30000014ff087230 */ /* 0x000fe20000004100 */
[----:B------:R-:W-:Y:S01]  /*02a0*/  ULDC.U8 UR6, c[0x0][0x2a0] ;  /* 0x0000a80000067ab9 */ /* 0x000fe20000000000 */
[--C-:B0-----:R-:W-:Y:S01]  /*02b0*/  HADD2.F32 R7, -RZ, R21.reuse.H0_H0 ;  /* 0x20000015ff077230 */ /* 0x101fe20000004100 */
[----:B------:R-:W-:Y:S01]  /*02c0*/  ULDC.64 UR8, c[0x0][0x230] ;  /* 0x00008c0000087ab9 */ /* 0x000fe20000000a00 */
[----:B------:R-:W-:Y:S01]  /*02d0*/  HADD2.F32 R6, -RZ, R21.H1_H1 ;  /* 0x30000015ff067230 */ /* 0x000fe20000004100 */
[----:B------:R-:W-:Y:S01]  /*02e0*/  ULDC.64 UR10, c[0x0][0x238] ;  /* 0x00008e00000a7ab9 */ /* 0x000fe20000000a00 */
[--C-:B------:R-:W-:Y:S01]  /*02f0*/  HADD2.F32 R5, -RZ, R22.reuse.H0_H0 ;  /* 0x20000016ff057230 */ /* 0x100fe20000004100 */
[----:B------:R-:W-:Y:S01]  /*0300*/  ULDC.64 UR12, c[0x0][0x2b8] ;  /* 0x0000ae00000c7ab9 */ /* 0x000fe20000000a00 */
[----:B------:R-:W-:-:S02]  /*0310*/  HADD2.F32 R4, -RZ, R22.H1_H1 ;  /* 0x30000016ff047230 */ /* 0x000fc40000004100 */
[--C-:B-1----:R-:W-:Y:S02]  /*0320*/  HADD2.F32 R3, -RZ, R23.reuse.H0_H0 ;  /* 0x20000017ff037230 */ /* 0x102fe40000004100 */
        /* <DEDUP_REMOVED lines=14> */
[--C-:B------:R-:W-:Y:S02]  /*0410*/  HADD2.F32 R23, -RZ, R27.reuse.H0_H0 ;  /* 0x2000001bff177230 */ /* 0x100fe40000004100 */
[----:B------:R-:W-:Y:S02]  /*0420*/  HADD2.F32 R26, -RZ, R26.H1_H1 ;  /* 0x3000001aff1a7230 */ /* 0x000fe40000004100 */
[----:B------:R-:W-:Y:S01]  /*0430*/  HADD2.F32 R27, -RZ, R27.H1_H1 ;  /* 0x3000001bff1b7230 */ /* 0x000fe20000004100 */
[----:B------:R-:W-:Y:S01]  /*0440*/  ISETP.NE.AND.EX P0, PT, RZ, UR7, PT, P0 ;  /* 0x00000007ff007c0c */ /* 0x000fe2000bf05300 */
[----:B------:R-:W-:Y:S01]  /*0450*/  ULDC UR7, c[0x0][0x2d8] ;  /* 0x0000b60000077ab9 */ /* 0x000fe20000000800 */
[----:B------:R-:W-:Y:S01]  /*0460*/  ISETP.NE.AND P2, PT, RZ, UR6, PT ;  /* 0x00000006ff007c0c */ /* 0x000fe2000bf45270 */
[----:B------:R-:W-:Y:S01]  /*0470*/  ULDC UR6, c[0x0][0x218] ;  /* 0x0000860000067ab9 */ /* 0x000fe20000000800 */
[----:B--2---:R-:W-:-:S02]  /*0480*/  HADD2.F32 R88, -RZ, R46.H0_H0 ;  /* 0x2000002eff587230 */ /* 0x004fc40000004100 */
[----:B------:R-:W-:Y:S02]  /*0490*/  HADD2.F32 R85, -RZ, R46.H1_H1 ;  /* 0x3000002eff557230 */ /* 0x000fe40000004100 */
[--C-:B------:R-:W-:Y:S02]  /*04a0*/  HADD2.F32 R46, -RZ, R47.reuse.H0_H0 ;  /* 0x2000002fff2e7230 */ /* 0x100fe40000004100 */
[----:B------:R-:W-:Y:S02]  /*04b0*/  HADD2.F32 R87, -RZ, R47.H1_H1 ;  /* 0x3000002fff577230 */ /* 0x000fe40000004100 */
[--C-:B---3--:R-:W-:Y:S02]  /*04c0*/  HADD2.F32 R47, -RZ, R48.reuse.H0_H0 ;  /* 0x20000030ff2f7230 */ /* 0x108fe40000004100 */
[----:B------:R-:W-:Y:S02]  /*04d0*/  HADD2.F32 R89, -RZ, R48.H1_H1 ;  /* 0x30000030ff597230 */ /* 0x000fe40000004100 */
[----:B------:R-:W-:-:S02]  /*04e0*/  HADD2.F32 R48, -RZ, R49.H0_H0 ;  /* 0x20000031ff307230 */ /* 0x000fc40000004100 */
[----:B------:R-:W-:Y:S02]  /*04f0*/  HADD2.F32 R90, -RZ, R49.H1_H1 ;  /* 0x30000031ff5a7230 */ /* 0x000fe40000004100 */
[--C-:B------:R-:W-:Y:S02]  /*0500*/  HADD2.F32 R49, -RZ, R50.reuse.H0_H0 ;  /* 0x20000032ff317230 */ /* 0x100fe40000004100 */
[----:B------:R-:W-:Y:S02]  /*0510*/  HADD2.F32 R91, -RZ, R50.H1_H1 ;  /* 0x30000032ff5b7230 */ /* 0x000fe40000004100 */
[--C-:B------:R-:W-:Y:S02]  /*0520*/  HADD2.F32 R50, -RZ, R51.reuse.H0_H0 ;  /* 0x20000033ff327230 */ /* 0x100fe40000004100 */
[----:B------:R-:W-:Y:S01]  /*0530*/  HADD2.F32 R92, -RZ, R51.H1_H1 ;  /* 0x30000033ff5c7230 */ /* 0x000fe20000004100 */
[----:B------:R-:W-:Y:S01]  /*0540*/  MOV R51, R93 ;  /* 0x0000005d00337202 */ /* 0x000fe20000000f00 */
[----:B----4-:R-:W-:-:S02]  /*0550*/  HADD2.F32 R24, -RZ, R28.H0_H0 ;  /* 0x2000001cff187230 */ /* 0x010fc40000004100 */
        /* <DEDUP_REMOVED lines=24> */
[----:B------:R-:W-:Y:S02]  /*06e0*/  HADD2.F32 R78, -RZ, R40.H0_H0 ;  /* 0x20000028ff4e7230 */ /* 0x000fe40000004100 */
        /* <DEDUP_REMOVED lines=9> */
[----:B------:R-:W-:-:S07]  /*0780*/  HADD2.F32 R83, -RZ, R45.H1_H1 ;  /* 0x3000002dff537230 */ /* 0x000fce0000004100 */
.L_x_2904:
        /* <DEDUP_REMOVED lines=16> */
[----:B------:R-:W-:Y:S02]  /*0890*/  IADD3 R115, R113, 0x20, RZ ;  /* 0x0000002071737810 */ /* 0x000fe40007ffe0ff */
[----:B------:R-:W-:Y:S02]  /*08a0*/  SHF.R.U32.HI R93, RZ, 0x1c, R113 ;  /* 0x0000001cff5d7819 */ /* 0x000fe40000011671 */
[----:B--2---:R-:W-:-:S02]  /*08b0*/  @P0 HADD2.F32 R103, -RZ, R38.H0_H0 ;  /* 0x20000026ff670230 */ /* 0x004fc40000004100 */
[--C-:B---3--:R-:W-:Y:S02]  /*08c0*/  HADD2.F32 R42, -RZ, R32.reuse.H0_H0 ;  /* 0x20000020ff2a7230 */ /* 0x108fe40000004100 */
[----:B------:R-:W-:Y:S02]  /*08d0*/  HADD2.F32 R44, -RZ, R32.H1_H1 ;  /* 0x30000020ff2c7230 */ /* 0x000fe40000004100 */
[--C-:B------:R-:W-:Y:S02]  /*08e0*/  HADD2.F32 R94, -RZ, R33.reuse.H0_H0 ;  /* 0x20000021ff5e7230 */ /* 0x100fe40000004100 */
[----:B------:R-:W-:Y:S02]  /*08f0*/  HADD2.F32 R98, -RZ, R33.H1_H1 ;  /* 0x30000021ff627230 */ /* 0x000fe40000004100 */
[-C--:B------:R-:W-:Y:S01]  /*0900*/  FMUL.FTZ R33, R42, R103.reuse ;  /* 0x000000672a217220 */ /* 0x080fe20000410000 */
[----:B------:R-:W-:Y:S01]  /*0910*/  FMUL.FTZ R44, R44, R103 ;  /* 0x000000672c2c7220 */ /* 0x000fe20000410000 */
[----:B------:R-:W-:-:S02]  /*0920*/  HADD2.F32 R100, -RZ, R34.H0_H0 ;  /* 0x20000022ff647230 */ /* 0x000fc40000004100 */
[--C-:B------:R-:W-:Y:S02]  /*0930*/  HADD2.F32 R38, -RZ, R35.reuse.H1_H1 ;  /* 0x30000023ff267230 */ /* 0x100fe40000004100 */
[----:B------:R-:W-:Y:S01]  /*0940*/  FMUL.FTZ R96, R24, R33 ;  /* 0x0000002118607220 */ /* 0x000fe20000410000 */
[--C-:B----4-:R-:W-:Y:S02]  /*0950*/  @P1 HADD2.F32 R37, -RZ, R28.reuse.H0_H0 ;  /* 0x2000001cff251230 */ /* 0x110fe40000004100 */
[----:B------:R-:W-:Y:S01]  /*0960*/  FMUL.FTZ R45, R25, R44 ;  /* 0x0000002c192d7220 */ /* 0x000fe20000410000 */
[----:B------:R-:W-:Y:S02]  /*0970*/  @P1 HADD2.F32 R32, -RZ, R28.H1_H1 ;  /* 0x3000001cff201230 */ /* 0x000fe40000004100 */
[-C--:B------:R-:W-:Y:S01]  /*0980*/  FMUL.FTZ R101, R100, R103.reuse ;  /* 0x0000006764657220 */ /* 0x080fe20000410000 */
[----:B------:R-:W-:Y:S02]  /*0990*/  HADD2.F32 R36, -RZ, R35.H0_H0 ;  /* 0x20000023ff247230 */ /* 0x000fe40000004100 */
[----:B------:R-:W-:Y:S01]  /*09a0*/  FMUL.FTZ R99, R38, R103 ;  /* 0x0000006726637220 */ /* 0x000fe20000410000 */
[----:B------:R-:W-:Y:S01]  /*09b0*/  @P1 FADD.FTZ R96, R96, R37 ;  /* 0x0000002560601221 */ /* 0x000fe20000010000 */
[----:B------:R-:W-:Y:S01]  /*09c0*/  @P1 FADD.FTZ R45, R45, R32 ;  /* 0x000000202d2d1221 */ /* 0x000fe20000010000 */
[----:B------:R-:W-:-:S02]  /*09d0*/  @P1 HADD2.F32 R32, -RZ, R30.H0_H0 ;  /* 0x2000001eff201230 */ /* 0x000fc40000004100 */
[----:B------:R-:W-:Y:S01]  /*09e0*/  FMUL.FTZ R37, R36, R103 ;  /* 0x0000006724257220 */ /* 0x000fe20000410000 */
[----:B------:R-:W-:Y:S02]  /*09f0*/  @P1 HADD2.F32 R36, -RZ, R31.H1_H1 ;  /* 0x3000001fff241230 */ /* 0x000fe40000004100 */
[----:B------:R-:W-:Y:S01]  /*0a00*/  FMUL.FTZ R101, R54, R101 ;  /* 0x0000006536657220 */ /* 0x000fe20000410000 */
[----:B------:R-:W-:Y:S02]  /*0a10*/  HADD2.F32 R34, -RZ, R34.H1_H1 ;  /* 0x30000022ff227230 */ /* 0x000fe40000004100 */
[----:B------:R-:W-:Y:S01]  /*0a20*/  FMUL.FTZ R99, R58, R99 ;  /* 0x000000633a637220 */ /* 0x000fe20000410000 */
[-C--:B------:R-:W-:Y:S01]  /*0a30*/  FMUL.FTZ R33, R94, R103.reuse ;  /* 0x000000675e217220 */ /* 0x080fe20000410000 */
[----:B------:R-:W-:Y:S01]  /*0a40*/  @P1 FADD.FTZ R101, R101, R32 ;  /* 0x0000002065651221 */ /* 0x000fe20000010000 */
[-C--:B------:R-:W-:Y:S01]  /*0a50*/  FMUL.FTZ R32, R98, R103.reuse ;  /* 0x0000006762207220 */ /* 0x080fe20000410000 */
[----:B------:R-:W-:Y:S01]  /*0a60*/  @P1 FADD.FTZ R99, R99, R36 ;  /* 0x0000002463631221 */ /* 0x000fe20000010000 */
[----:B------:R-:W-:Y:S01]  /*0a70*/  FMUL.FTZ R36, R34, R103 ;  /* 0x0000006722247220 */ /* 0x000fe20000410000 */
[----:B------:R-:W-:Y:S01]  /*0a80*/  FMUL.FTZ R102, R52, R33 ;  /* 0x0000002134667220 */ /* 0x000fe20000410000 */
[----:B------:R-:W-:-:S02]  /*0a90*/  @P1 HADD2.F32 R35, -RZ, R29.H0_H0 ;  /* 0x2000001dff231230 */ /* 0x000fc40000004100 */
[----:B------:R-:W-:Y:S01]  /*0aa0*/  FMUL.FTZ R100, R56, R37 ;  /* 0x0000002538647220 */ /* 0x000fe20000410000 */
[----:B------:R-:W-:Y:S02]  /*0ab0*/  @P1 HADD2.F32 R39, -RZ, R31.H0_H0 ;  /* 0x2000001fff271230 */ /* 0x000fe40000004100 */
[----:B------:R-:W-:Y:S01]  /*0ac0*/  FMUL.FTZ R98, R55, R36 ;  /* 0x0000002437627220 */ /* 0x000fe20000410000 */
[----:B------:R-:W-:Y:S02]  /*0ad0*/  @P1 HADD2.F32 R34, -RZ, R29.H1_H1 ;  /* 0x3000001dff221230 */ /* 0x000fe40000004100 */
[----:B------:R-:W-:Y:S01]  /*0ae0*/  FMUL.FTZ R97, R53, R32 ;  /* 0x0000002035617220 */ /* 0x000fe20000410000 */
[----:B------:R-:W-:Y:S01]  /*0af0*/  @P1 HADD2.F32 R33, -RZ, R30.H1_H1 ;  /* 0x3000001eff211230 */ /* 0x000fe20000004100 */
[----:B------:R-:W-:Y:S01]  /*0b00*/  SHF.L.U32 R44, R113, 0x4, RZ ;  /* 0x00000004712c7819 */ /* 0x000fe200000006ff */
[----:B------:R-:W-:Y:S01]  /*0b10*/  @P1 FADD.FTZ R102, R102, R35 ;  /* 0x0000002366661221 */ /* 0x000fe20000010000 */
[----:B------:R-:W-:Y:S01]  /*0b20*/  @P1 FADD.FTZ R100, R100, R39 ;  /* 0x0000002764641221 */ /* 0x000fe20000010000 */
[----:B------:R-:W-:Y:S01]  /*0b30*/  @P1 FADD.FTZ R97, R97, R34 ;  /* 0x0000002261611221 */ /* 0x000fe20000010000 */
[----:B------:R-:W-:Y:S01]  /*0b40*/  @P1 FADD.FTZ R98, R98, R33 ;  /* 0x0000002162621221 */ /* 0x000fe20000010000 */
[----:B------:R-:W-:Y:S01]  /*0b50*/  IADD3 R94, P3, R44, UR10, RZ ;  /* 0x0000000a2c5e7c10 */ /* 0x000fe2000ff7e0ff */
[----:B------:R-:W-:Y:S01]  /*0b60*/  IMAD.WIDE.U32 R36, R115, 0x10, R40 ;  /* 0x0000001073247825 */ /* 0x000fe200078e0028 */
[----:B------:R-:W-:-:S02]  /*0b70*/  F2FP.F16.F32.PACK_AB R35, R99, R100 ;  /* 0x000000646323723e */ /* 0x000fc400000000ff */
[----:B------:R-:W-:Y:S02]  /*0b80*/  IADD3.X R95, R93, UR11, RZ, P3, !PT ;  /* 0x0000000b5d5f7c10 */ /* 0x000fe40009ffe4ff */
[----:B------:R-:W-:Y:S02]  /*0b90*/  F2FP.F16.F32.PACK_AB R34, R98, R101 ;  /* 0x000000656222723e */ /* 0x000fe400000000ff */
[----:B------:R-:W-:Y:S02]  /*0ba0*/  F2FP.F16.F32.PACK_AB R33, R97, R102 ;  /* 0x000000666121723e */ /* 0x000fe400000000ff */
[----:B------:R-:W-:Y:S02]  /*0bb0*/  F2FP.F16.F32.PACK_AB R32, R45, R96 ;  /* 0x000000602d20723e */ /* 0x000fe400000000ff */
[----:B------:R-:W-:-:S03]  /*0bc0*/  @P1 LEA R42, P3, R115, UR8, 0x4 ;  /* 0x00000008732a1c11 */ /* 0x000fc6000f8620ff */
[----:B------:R0:W-:Y:S04]  /*0bd0*/  STG.E.128 desc[UR4][R94.64], R32 ;  /* 0x000000205e007986 */ /* 0x0001e8000c101d04 */
[----:B------:R-:W2:Y:S01]  /*0be0*/  LDG.E.128 R36, desc[UR4][R36.64] ;  /* 0x0000000424247981 */ /* 0x000ea2000c1e1d00 */
[----:B------:R-:W-:-:S05]  /*0bf0*/  @P1 LEA.HI.X R43, R115, UR9, RZ, 0x4, P3 ;  /* 0x00000009732b1c11 */ /* 0x000fca00098f24ff */
[----:B------:R1:W3:Y:S01]  /*0c00*/  @P1 LDG.E.128 R28, desc[UR4][R42.64] ;  /* 0x000000042a1c1981 */ /* 0x0002e2000c1e1d00 */
[----:B------:R-:W-:Y:S02]  /*0c10*/  IADD3 R113, R113, 0x40, RZ ;  /* 0x0000004071717810 */ /* 0x000fe40007ffe0ff */
[----:B0-----:R-:W-:Y:S02]  /*0c20*/  SHF.L.U32 R95, R115, 0x4, RZ ;  /* 0x00000004735f7819 */ /* 0x001fe400000006ff */
[----:B------:R-:W-:Y:S02]  /*0c30*/  SHF.R.U32.HI R94, RZ, 0x1c, R115 ;  /* 0x0000001cff5e7819 */ /* 0x000fe40000011673 */
[----:B-1----:R-:W-:-:S04]  /*0c40*/  IADD3 R42, P3, R95, UR10, RZ ;  /* 0x0000000a5f2a7c10 */ /* 0x002fc8000ff7e0ff */
[----:B------:R-:W-:Y:S01]  /*0c50*/  IADD3.X R43, R94, UR11, RZ, P3, !PT ;  /* 0x0000000b5e2b7c10 */ /* 0x000fe20009ffe4ff */
[--C-:B--2---:R-:W-:Y:S02]  /*0c60*/  HADD2.F32 R104, -RZ, R36.reuse.H0_H0 ;  /* 0x20000024ff687230 */ /* 0x104fe40000004100 */
[----:B------:R-:W-:Y:S02]  /*0c70*/  HADD2.F32 R106, -RZ, R36.H1_H1 ;  /* 0x30000024ff6a7230 */ /* 0x000fe40000004100 */
[----:B------:R-:W-:Y:S02]  /*0c80*/  HADD2.F32 R32, -RZ, R39.H0_H0 ;  /* 0x20000027ff207230 */ /* 0x000fe40000004100 */
[-C--:B------:R-:W-:Y:S01]  /*0c90*/  FMUL.FTZ R104, R104, R103.reuse ;  /* 0x0000006768687220 */ /* 0x080fe20000410000 */
[----:B------:R-:W-:Y:S02]  /*0ca0*/  HADD2.F32 R110, -RZ, R38.H0_H0 ;  /* 0x20000026ff6e7230 */ /* 0x000fe40000004100 */
[----:B------:R-:W-:Y:S01]  /*0cb0*/  FMUL.FTZ R33, R106, R103 ;  /* 0x000000676a217220 */ /* 0x000fe20000410000 */
[----:B------:R-:W-:-:S02]  /*0cc0*/  HADD2.F32 R108, -RZ, R37.H0_H0 ;  /* 0x20000025ff6c7230 */ /* 0x000fc40000004100 */
[----:B------:R-:W-:Y:S01]  /*0cd0*/  FMUL.FTZ R105, R57, R104 ;  /* 0x0000006839697220 */ /* 0x000fe20000410000 */
[----:B------:R-:W-:Y:S02]  /*0ce0*/  HADD2.F32 R112, -RZ, R37.H1_H1 ;  /* 0x30000025ff707230 */ /* 0x000fe40000004100 */
[----:B------:R-:W-:Y:S01]  /*0cf0*/  FMUL.FTZ R104, R60, R33 ;  /* 0x000000213c687220 */ /* 0x000fe20000410000 */
[----:B------:R-:W-:Y:S02]  /*0d00*/  HADD2.F32 R38, -RZ, R38.H1_H1 ;  /* 0x30000026ff267230 */ /* 0x000fe40000004100 */
[-C--:B------:R-:W-:Y:S01]  /*0d10*/  FMUL.FTZ R32, R32, R103.reuse ;  /* 0x0000006720207220 */ /* 0x080fe20000410000 */
[----:B------:R-:W-:Y:S02]  /*0d20*/  HADD2.F32 R34, -RZ, R39.H1_H1 ;  /* 0x30000027ff227230 */ /* 0x000fe40000004100 */
[----:B------:R-:W-:Y:S01]  /*0d30*/  FMUL.FTZ R110, R110, R103 ;  /* 0x000000676e6e7220 */ /* 0x000fe20000410000 */
[----:B---3--:R-:W-:-:S02]  /*0d40*/  @P1 HADD2.F32 R36, -RZ, R28.H0_H0 ;  /* 0x2000001cff241230 */ /* 0x008fc40000004100 */
[-C--:B------:R-:W-:Y:S01]  /*0d50*/  FMUL.FTZ R108, R108, R103.reuse ;  /* 0x000000676c6c7220 */ /* 0x080fe20000410000 */
[----:B------:R-:W-:Y:S02]  /*0d60*/  @P1 HADD2.F32 R35, -RZ, R28.H1_H1 ;  /* 0x3000001cff231230 */ /* 0x000fe40000004100 */
[-C--:B------:R-:W-:Y:S01]  /*0d70*/  FMUL.FTZ R33, R34, R103.reuse ;  /* 0x0000006722217220 */ /* 0x080fe20000410000 */
[-C--:B------:R-:W-:Y:S01]  /*0d80*/  FMUL.FTZ R111, R38, R103.reuse ;  /* 0x00000067266f7220 */ /* 0x080fe20000410000 */
[----:B------:R-:W-:Y:S01]  /*0d90*/  FMUL.FTZ R109, R112, R103 ;  /* 0x00000067706d7220 */ /* 0x000fe20000410000 */
[----:B------:R-:W-:Y:S01]  /*0da0*/  @P1 FADD.FTZ R105, R36, R105 ;  /* 0x0000006924691221 */ /* 0x000fe20000010000 */
[----:B------:R-:W-:Y:S01]  /*0db0*/  @P1 FADD.FTZ R104, R35, R104 ;  /* 0x0000006823681221 */ /* 0x000fe20000010000 */
[----:B------:R-:W-:Y:S01]  /*0dc0*/  FMUL.FTZ R107, R63, R32 ;  /* 0x000000203f6b7220 */ /* 0x000fe20000410000 */
[----:B------:R-:W-:Y:S02]  /*0dd0*/  @P1 HADD2.F32 R35, -RZ, R29.H0_H0 ;  /* 0x2000001dff231230 */ /* 0x000fe40000004100 */
[----:B------:R-:W-:Y:S01]  /*0de0*/  FMUL.FTZ R106, R61, R110 ;  /* 0x0000006e3d6a7220 */ /* 0x000fe20000410000 */
[----:B------:R-:W-:-:S02]  /*0df0*/  @P1 HADD2.F32 R37, -RZ, R30.H0_H0 ;  /* 0x2000001eff251230 */ /* 0x000fc40000004100 */
[----:B------:R-:W-:Y:S01]  /*0e00*/  FMUL.FTZ R108, R59, R108 ;  /* 0x0000006c3b6c7220 */ /* 0x000fe20000410000 */
[--C-:B------:R-:W-:Y:S02]  /*0e10*/  @P1 HADD2.F32 R36, -RZ, R31.reuse.H0_H0 ;  /* 0x2000001fff241230 */ /* 0x100fe40000004100 */
[----:B------:R-:W-:Y:S01]  /*0e20*/  FMUL.FTZ R110, R66, R33 ;  /* 0x00000021426e7220 */ /* 0x000fe20000410000 */
[----:B------:R-:W-:Y:S02]  /*0e30*/  @P1 HADD2.F32 R39, -RZ, R31.H1_H1 ;  /* 0x3000001fff271230 */ /* 0x000fe40000004100 */
[----:B------:R-:W-:Y:S01]  /*0e40*/  FMUL.FTZ R111, R64, R111 ;  /* 0x0000006f406f7220 */ /* 0x000fe20000410000 */
[----:B------:R-:W-:Y:S02]  /*0e50*/  @P1 HADD2.F32 R32, -RZ, R29.H1_H1 ;  /* 0x3000001dff201230 */ /* 0x000fe40000004100 */
[----:B------:R-:W-:Y:S01]  /*0e60*/  FMUL.FTZ R109, R62, R109 ;  /* 0x0000006d3e6d7220 */ /* 0x000fe20000410000 */
[----:B------:R-:W-:-:S02]  /*0e70*/  @P1 HADD2.F32 R34, -RZ, R30.H1_H1 ;  /* 0x3000001eff221230 */ /* 0x000fc40000004100 */
[----:B------:R-:W-:Y:S01]  /*0e80*/  @P1 FADD.FTZ R108, R35, R108 ;  /* 0x0000006c236c1221 */ /* 0x000fe20000010000 */
[----:B------:R-:W-:Y:S01]  /*0e90*/  @P1 FADD.FTZ R106, R37, R106 ;  /* 0x0000006a256a1221 */ /* 0x000fe20000010000 */
[----:B------:R-:W-:Y:S01]  /*0ea0*/  @P1 FADD.FTZ R107, R36, R107 ;  /* 0x0000006b246b1221 */ /* 0x000fe20000010000 */
[----:B------:R-:W-:Y:S01]  /*0eb0*/  @P1 FADD.FTZ R110, R39, R110 ;  /* 0x0000006e276e1221 */ /* 0x000fe20000010000 */
[----:B------:R-:W-:Y:S01]  /*0ec0*/  @P1 FADD.FTZ R111, R34, R111 ;  /* 0x0000006f226f1221 */ /* 0x000fe20000010000 */
[----:B------:R-:W-:Y:S01]  /*0ed0*/  @P1 FADD.FTZ R109, R32, R109 ;  /* 0x0000006d206d1221 */ /* 0x000fe20000010000 */
[----:B------:R-:W-:Y:S01]  /*0ee0*/  F2FP.F16.F32.PACK_AB R32, R104, R105 ;  /* 0x000000696820723e */ /* 0x000fe200000000ff */
[----:B------:R-:W-:Y:S01]  /*0ef0*/  IMAD.WIDE.U32 R36, R113, 0x10, R40 ;  /* 0x0000001071247825 */ /* 0x000fe200078e0028 */
[----:B------:R-:W-:Y:S02]  /*0f00*/  F2FP.F16.F32.PACK_AB R35, R110, R107 ;  /* 0x0000006b6e23723e */ /* 0x000fe400000000ff */
[----:B------:R-:W-:-:S02]  /*0f10*/  F2FP.F16.F32.PACK_AB R34, R111, R106 ;  /* 0x0000006a6f22723e */ /* 0x000fc400000000ff */
[----:B------:R-:W-:Y:S02]  /*0f20*/  F2FP.F16.F32.PACK_AB R33, R109, R108 ;  /* 0x0000006c6d21723e */ /* 0x000fe400000000ff */
[----:B------:R-:W-:-:S03]  /*0f30*/  @P1 LEA R40, P3, R113, UR8, 0x4 ;  /* 0x0000000871281c11 */ /* 0x000fc6000f8620ff */
[----:B------:R0:W-:Y:S04]  /*0f40*/  STG.E.128 desc[UR4][R42.64], R32 ;  /* 0x000000202a007986 */ /* 0x0001e8000c101d04 */
[----:B------:R-:W2:Y:S01]  /*0f50*/  LDG.E.128 R36, desc[UR4][R36.64] ;  /* 0x0000000424247981 */ /* 0x000ea2000c1e1d00 */
[----:B------:R-:W-:-:S05]  /*0f60*/  @P1 LEA.HI.X R41, R113, UR9, RZ, 0x4, P3 ;  /* 0x0000000971291c11 */ /* 0x000fca00098f24ff */
[----:B------:R1:W3:Y:S01]  /*0f70*/  @P1 LDG.E.128 R28, desc[UR4][R40.64] ;  /* 0x00000004281c1981 */ /* 0x0002e2000c1e1d00 */
[----:B------:R-:W-:Y:S01]  /*0f80*/  UMOV UR14, 0xffffffff ;  /* 0xffffffff000e7882 */ /* 0x000fe20000000000 */
[----:B-1----:R-:W-:Y:S01]  /*0f90*/  SHF.L.U32 R40, R113, 0x4, RZ ;  /* 0x0000000471287819 */ /* 0x002fe200000006ff */
[--C-:B--2---:R-:W-:Y:S02]  /*0fa0*/  HADD2.F32 R112, -RZ, R36.reuse.H0_H0 ;  /* 0x20000024ff707230 */ /* 0x104fe40000004100 */
[----:B------:R-:W-:Y:S02]  /*0fb0*/  HADD2.F32 R114, -RZ, R36.H1_H1 ;  /* 0x30000024ff727230 */ /* 0x000fe40000004100 */
[--C-:B------:R-:W-:Y:S02]  /*0fc0*/  HADD2.F32 R116, -RZ, R37.reuse.H0_H0 ;  /* 0x20000025ff747230 */ /* 0x100fe40000004100 */
[----:B------:R-:W-:Y:S01]  /*0fd0*/  FMUL.FTZ R112, R112, R103 ;  /* 0x0000006770707220 */ /* 0x000fe20000410000 */
[----:B------:R-:W-:-:S02]  /*0fe0*/  HADD2.F32 R118, -RZ, R37.H1_H1 ;  /* 0x30000025ff767230 */ /* 0x000fc40000004100 */
[-C--:B0-----:R-:W-:Y:S01]  /*0ff0*/  FMUL.FTZ R33, R114, R103.reuse ;  /* 0x0000006772217220 */ /* 0x081fe20000410000 */
[--C-:B------:R-:W-:Y:S02]  /*1000*/  HADD2.F32 R120, -RZ, R38.reuse.H0_H0 ;  /* 0x20000026ff787230 */ /* 0x100fe40000004100 */
[-C--:B------:R-:W-:Y:S01]  /*1010*/  FMUL.FTZ R116, R116, R103.reuse ;  /* 0x0000006774747220 */ /* 0x080fe20000410000 */
[----:B------:R-:W-:Y:S02]  /*1020*/  HADD2.F32 R122, -RZ, R38.H1_H1 ;  /* 0x30000026ff7a7230 */ /* 0x000fe40000004100 */
[-C--:B------:R-:W-:Y:S01]  /*1030*/  FMUL.FTZ R35, R118, R103.reuse ;  /* 0x0000006776237220 */ /* 0x080fe20000410000 */
[--C-:B------:R-:W-:Y:S02]  /*1040*/  HADD2.F32 R124, -RZ, R39.reuse.H0_H0 ;  /* 0x20000027ff7c7230 */ /* 0x100fe40000004100 */
[----:B------:R-:W-:Y:S01]  /*1050*/  FMUL.FTZ R120, R120, R103 ;  /* 0x0000006778787220 */ /* 0x000fe20000410000 */
[----:B------:R-:W-:-:S02]  /*1060*/  HADD2.F32 R32, -RZ, R39.H1_H1 ;  /* 0x30000027ff207230 */ /* 0x000fc40000004100 */
[-C--:B------:R-:W-:Y:S01]  /*1070*/  FMUL.FTZ R37, R122, R103.reuse ;  /* 0x000000677a257220 */ /* 0x080fe20000410000 */
[----:B---3--:R-:W-:Y:S02]  /*1080*/  @P1 HADD2.F32 R115, -RZ, R31.H1_H1 ;  /* 0x3000001fff731230 */ /* 0x008fe40000004100 */
[-C--:B------:R-:W-:Y:S01]  /*1090*/  FMUL.FTZ R124, R124, R103.reuse ;  /* 0x000000677c7c7220 */ /* 0x080fe20000410000 */
[----:B------:R-:W-:Y:S02]  /*10a0*/  @P1 HADD2.F32 R39, -RZ, R28.H0_H0 ;  /* 0x2000001cff271230 */ /* 0x000fe40000004100 */
[----:B------:R-:W-:Y:S01]  /*10b0*/  FMUL.FTZ R103, R32, R103 ;  /* 0x0000006720677220 */ /* 0x000fe20000410000 */
[----:B------:R-:W-:Y:S01]  /*10c0*/  FMUL.FTZ R38, R65, R112 ;  /* 0x0000007041267220 */ /* 0x000fe20000410000 */
[----:B------:R-:W-:Y:S01]  /*10d0*/  FMUL.FTZ R114, R70, R35 ;  /* 0x0000002346727220 */ /* 0x000fe20000410000 */
[--C-:B------:R-:W-:Y:S02]  /*10e0*/  @P1 HADD2.F32 R32, -RZ, R29.reuse.H0_H0 ;  /* 0x2000001dff201230 */ /* 0x100fe40000004100 */
[----:B------:R-:W-:Y:S01]  /*10f0*/  FMUL.FTZ R42, R74, R103 ;  /* 0x000000674a2a7220 */ /* 0x000fe20000410000 */
[----:B------:R-:W-:Y:S01]  /*1100*/  @P1 FADD.FTZ R38, R39, R38 ;  /* 0x0000002627261221 */ /* 0x000fe20000010000 */
[----:B------:R-:W-:Y:S01]  /*1110*/  FMUL.FTZ R39, R67, R116 ;  /* 0x0000007443277220 */ /* 0x000fe20000410000 */
[----:B------:R-:W-:Y:S01]  /*1120*/  FADD.FTZ R116, RZ, R96 ;  /* 0x00000060ff747221 */ /* 0x000fe20000010000 */
[----:B------:R-:W-:Y:S01]  /*1130*/  @P1 FADD.FTZ R42, R115, R42 ;  /* 0x0000002a732a1221 */ /* 0x000fe20000010000 */
[----:B------:R-:W-:-:S02]  /*1140*/  @P1 HADD2.F32 R115, -RZ, R29.H1_H1 ;  /* 0x3000001dff731230 */ /* 0x000fc40000004100 */
[----:B------:R-:W-:Y:S01]  /*1150*/  @P1 FADD.FTZ R39, R32, R39 ;  /* 0x0000002720271221 */ /* 0x000fe20000010000 */
[----:B------:R-:W-:Y:S01]  /*1160*/  @P1 HADD2.F32 R34, -RZ, R30.H0_H0 ;  /* 0x2000001eff221230 */ /* 0x000fe20000004100 */
[----:B------:R-:W-:Y:S01]  /*1170*/  SHF.R.U32.HI R103, RZ, 0x1c, R113 ;  /* 0x0000001cff677819 */ /* 0x000fe20000011671 */
[----:B------:R-:W-:Y:S02]  /*1180*/  @P1 HADD2.F32 R36, -RZ, R31.H0_H0 ;  /* 0x2000001fff241230 */ /* 0x000fe40000004100 */
[----:B------:R-:W-:Y:S01]  /*1190*/  @P1 FADD.FTZ R114, R115, R114 ;  /* 0x0000007273721221 */ /* 0x000fe20000010000 */
[----:B------:R-:W-:Y:S01]  /*11a0*/  FADD.FTZ R115, R116, R45 ;  /* 0x0000002d74737221 */ /* 0x000fe20000010000 */
[----:B------:R-:W-:Y:S02]  /*11b0*/  @P1 HADD2.F32 R32, -RZ, R28.H1_H1 ;  /* 0x3000001cff201230 */ /* 0x000fe40000004100 */
[----:B------:R-:W-:Y:S01]  /*11c0*/  FMUL.FTZ R43, R69, R120 ;  /* 0x00000078452b7220 */ /* 0x000fe20000410000 */
[----:B------:R-:W-:-:S02]  /*11d0*/  @P1 HADD2.F32 R117, -RZ, R30.H1_H1 ;  /* 0x3000001eff751230 */ /* 0x000fc40000004100 */
[----:B------:R-:W-:Y:S01]  /*11e0*/  FADD.FTZ R116, R115, R102 ;  /* 0x0000006673747221 */ /* 0x000fe20000010000 */
[----:B------:R-:W-:Y:S01]  /*11f0*/  FMUL.FTZ R41, R71, R124 ;  /* 0x0000007c47297220 */ /* 0x000fe20000410000 */
[----:B------:R-:W-:Y:S01]  /*1200*/  FMUL.FTZ R112, R72, R37 ;  /* 0x0000002548707220 */ /* 0x000fe20000410000 */
[----:B------:R-:W-:Y:S01]  /*1210*/  FMUL.FTZ R113, R68, R33 ;  /* 0x0000002144717220 */ /* 0x000fe20000410000 */
[----:B------:R-:W-:Y:S01]  /*1220*/  FADD.FTZ R116, R116, R97 ;  /* 0x0000006174747221 */ /* 0x000fe20000010000 */
[----:B------:R-:W-:Y:S01]  /*1230*/  @P1 FADD.FTZ R43, R34, R43 ;  /* 0x0000002b222b1221 */ /* 0x000fe20000010000 */
[----:B------:R-:W-:Y:S01]  /*1240*/  @P1 FADD.FTZ R41, R36, R41 ;  /* 0x0000002924291221 */ /* 0x000fe20000010000 */
[----:B------:R-:W-:Y:S01]  /*1250*/  @P1 FADD.FTZ R112, R117, R112 ;  /* 0x0000007075701221 */ /* 0x000fe20000010000 */
[----:B------:R-:W-:Y:S01]  /*1260*/  FADD.FTZ R115, R116, R101 ;  /* 0x0000006574737221 */ /* 0x000fe20000010000 */
[----:B------:R-:W-:Y:S01]  /*1270*/  @P1 FADD.FTZ R113, R32, R113 ;  /* 0x0000007120711221 */ /* 0x000fe20000010000 */
[----:B------:R-:W-:-:S02]  /*1280*/  IADD3 R36, P3, R40, UR10, RZ ;  /* 0x0000000a28247c10 */ /* 0x000fc4000ff7e0ff */
[----:B------:R-:W-:Y:S01]  /*1290*/  FADD.FTZ R115, R115, R98 ;  /* 0x0000006273737221 */ /* 0x000fe20000010000 */
[----:B------:R-:W-:Y:S02]  /*12a0*/  F2FP.F16.F32.PACK_AB R35, R42, R41 ;  /* 0x000000292a23723e */ /* 0x000fe400000000ff */
[----:B------:R-:W-:Y:S01]  /*12b0*/  IADD3.X R37, R103, UR11, RZ, P3, !PT ;  /* 0x0000000b67257c10 */ /* 0x000fe20009ffe4ff */
[----:B------:R-:W-:Y:S01]  /*12c0*/  FADD.FTZ R116, R115, R100 ;  /* 0x0000006473747221 */ /* 0x000fe20000010000 */
[----:B------:R-:W-:Y:S02]  /*12d0*/  F2FP.F16.F32.PACK_AB R34, R112, R43 ;  /* 0x0000002b7022723e */ /* 0x000fe400000000ff */
[----:B------:R-:W-:Y:S01]  /*12e0*/  F2FP.F16.F32.PACK_AB R33, R114, R39 ;  /* 0x000000277221723e */ /* 0x000fe200000000ff */
[----:B------:R-:W-:Y:S01]  /*12f0*/  FADD.FTZ R116, R116, R99 ;  /* 0x0000006374747221 */ /* 0x000fe20000010000 */
[----:B------:R-:W-:Y:S02]  /*1300*/  F2FP.F16.F32.PACK_AB R32, R113, R38 ;  /* 0x000000267120723e */ /* 0x000fe400000000ff */
[----:B------:R-:W-:Y:S01]  /*1310*/  ISETP.NE.AND P1, PT, R18, RZ, PT ;  /* 0x000000ff1200720c */ /* 0x000fe20003f25270 */
[----:B------:R-:W-:-:S02]  /*1320*/  FADD.FTZ R115, R116, R105 ;  /* 0x0000006974737221 */ /* 0x000fc40000010000 */
[----:B------:R0:W-:Y:S02]  /*1330*/  STG.E.128 desc[UR4][R36.64], R32 ;  /* 0x0000002024007986 */ /* 0x0001e4000c101d04 */
        /* <DEDUP_REMOVED lines=85> */
.L_x_2916:
        /* <DEDUP_REMOVED lines=46> */
[C---:B------:R-:W-:Y:S01]  /*1b70*/  FMUL.FTZ R37, R34.reuse, R37 ;  /* 0x0000002522257220 */ /* 0x040fe20000410000 */
[C---:B------:R-:W-:Y:S01]  /*1b80*/  FMUL.FTZ R109, R34.reuse, R109 ;  /* 0x0000006d226d7220 */ /* 0x040fe20000410000 */
[C---:B------:R-:W-:Y:S01]  /*1b90*/  FMUL.FTZ R43, R34.reuse, R43 ;  /* 0x0000002b222b7220 */ /* 0x040fe20000410000 */
[----:B------:R-:W-:Y:S01]  /*1ba0*/  FMUL.FTZ R123, R34, R123 ;  /* 0x0000007b227b7220 */ /* 0x000fe20000410000 */
[----:B------:R0:W-:Y:S01]  /*1bb0*/  @!P1 STG.E desc[UR4][R32.64], R34 ;  /* 0x0000002220009986 */ /* 0x0001e2000c101904 */
[----:B------:R-:W-:Y:S01]  /*1bc0*/  F2FP.F16.F32.PACK_AB R39, R42, R39 ;  /* 0x000000272a27723e */ /* 0x000fe200000000ff */
[----:B------:R-:W-:Y:S01]  /*1bd0*/  FMUL.FTZ R104, R34, R41 ;  /* 0x0000002922687220 */ /* 0x000fe20000410000 */
[----:B------:R-:W-:Y:S01]  /*1be0*/  FFMA.FTZ R37, R86, R37, R7 ;  /* 0x0000002556257223 */ /* 0x000fe20000010007 */
[----:B------:R-:W-:Y:S01]  /*1bf0*/  FFMA.FTZ R42, R83, R109, R6 ;  /* 0x0000006d532a7223 */ /* 0x000fe20000010006 */
[----:B------:R-:W-:Y:S01]  /*1c00*/  FFMA.FTZ R41, R49, R43, R22 ;  /* 0x0000002b31297223 */ /* 0x000fe20000010016 */
[C---:B------:R-:W-:Y:S01]  /*1c10*/  FMUL.FTZ R100, R34.reuse, R100 ;  /* 0x0000006422647220 */ /* 0x040fe20000410000 */
[C---:B------:R-:W-:Y:S01]  /*1c20*/  FMUL.FTZ R102, R34.reuse, R102 ;  /* 0x0000006622667220 */ /* 0x040fe20000410000 */
[----:B------:R-:W-:Y:S01]  /*1c30*/  FMUL.FTZ R97, R34, R97 ;  /* 0x0000006122617220 */ /* 0x000fe20000410000 */
[----:B------:R-:W-:Y:S01]  /*1c40*/  F2FP.F16.F32.PACK_AB R37, R42, R37 ;  /* 0x000000252a25723e */ /* 0x000fe200000000ff */
[C---:B------:R-:W-:Y:S01]  /*1c50*/  FMUL.FTZ R101, R34.reuse, R101 ;  /* 0x0000006522657220 */ /* 0x040fe20000410000 */
[C---:B------:R-:W-:Y:S01]  /*1c60*/  FMUL.FTZ R98, R34.reuse, R98 ;  /* 0x0000006222627220 */ /* 0x040fe20000410000 */
[----:B0-----:R-:W-:Y:S01]  /*1c70*/  F2FP.F16.F32.PACK_AB R32, R45, R96 ;  /* 0x000000602d20723e */ /* 0x001fe200000000ff */
[----:B------:R-:W-:Y:S01]  /*1c80*/  FFMA.FTZ R96, R91, R123, R26 ;  /* 0x0000007b5b607223 */ /* 0x000fe2000001001a */
[----:B------:R-:W-:Y:S01]  /*1c90*/  FMUL.FTZ R36, R34, R35 ;  /* 0x0000002322247220 */ /* 0x000fe20000410000 */
[----:B------:R-:W-:Y:S01]  /*1ca0*/  FFMA.FTZ R35, R100, R82, R11 ;  /* 0x0000005264237223 */ /* 0x000fe2000001000b */
[----:B------:R-:W-:Y:S01]  /*1cb0*/  FFMA.FTZ R38, R38, R79, R10 ;  /* 0x0000004f26267223 */ /* 0x000fe2000001000a */
[----:B------:R-:W-:Y:S01]  /*1cc0*/  FFMA.FTZ R102, R76, R102, R15 ;  /* 0x000000664c667223 */ /* 0x000fe2000001000f */
[----:B------:R-:W-:Y:S01]  /*1cd0*/  F2FP.F16.F32.PACK_AB R42, R96, R41 ;  /* 0x00000029602a723e */ /* 0x000fe200000000ff */
[----:B------:R-:W-:Y:S01]  /*1ce0*/  FFMA.FTZ R101, R80, R101, R13 ;  /* 0x0000006550657223 */ /* 0x000fe2000001000d */
[----:B------:R-:W-:Y:S01]  /*1cf0*/  IADD3 R96, P1, R44, UR12, RZ ;  /* 0x0000000c2c607c10 */ /* 0x000fe2000ff3e0ff */
[----:B------:R-:W-:Y:S01]  /*1d00*/  FFMA.FTZ R98, R77, R98, R12 ;  /* 0x000000624d627223 */ /* 0x000fe2000001000c */
        /* <DEDUP_REMOVED lines=18> */
[----:B------:R-:W-:Y:S01]  /*1e30*/  IADD3 R98, P3, R95, UR12, RZ ;  /* 0x0000000c5f627c10 */ /* 0x000fe2000ff7e0ff */
[----:B------:R-:W-:Y:S01]  /*1e40*/  FFMA.FTZ R41, R48, R119, R19 ;  /* 0x0000007730297223 */ /* 0x000fe20000010013 */
[----:B------:R-:W-:Y:S01]  /*1e50*/  FFMA.FTZ R104, R90, R99, R21 ;  /* 0x000000635a687223 */ /* 0x000fe20000010015 */
[----:B------:R-:W-:Y:S01]  /*1e60*/  FFMA.FTZ R121, R47, R121, R0 ;  /* 0x000000792f797223 */ /* 0x000fe20000010000 */
[----:B------:R-:W-:Y:S01]  /*1e70*/  FFMA.FTZ R102, R89, R113, R20 ;  /* 0x0000007159667223 */ /* 0x000fe20000010014 */
[----:B------:R-:W-:-:S02]  /*1e80*/  IADD3 R100, P4, R40, UR12, RZ ;  /* 0x0000000c28647c10 */ /* 0x000fc4000ff9e0ff */
[----:B------:R-:W-:Y:S02]  /*1e90*/  IADD3.X R97, R93, UR13, RZ, P1, !PT ;  /* 0x0000000d5d617c10 */ /* 0x000fe40008ffe4ff */
[----:B------:R-:W-:Y:S02]  /*1ea0*/  F2FP.F16.F32.PACK_AB R38, R111, R38 ;  /* 0x000000266f26723e */ /* 0x000fe400000000ff */
[----:B------:R-:W-:Y:S01]  /*1eb0*/  F2FP.F16.F32.PACK_AB R36, R36, R105 ;  /* 0x000000692424723e */ /* 0x000fe200000000ff */
[----:B------:R1:W-:Y:S01]  /*1ec0*/  STG.E.128 desc[UR4][R96.64], R32 ;  /* 0x0000002060007986 */ /* 0x0003e2000c101d04 */
[----:B------:R-:W-:Y:S02]  /*1ed0*/  IADD3.X R99, R94, UR13, RZ, P3, !PT ;  /* 0x0000000d5e637c10 */ /* 0x000fe40009ffe4ff */
[----:B------:R-:W-:Y:S02]  /*1ee0*/  F2FP.F16.F32.PACK_AB R43, R106, R43 ;  /* 0x0000002b6a2b723e */ /* 0x000fe400000000ff */
[----:B------:R-:W-:Y:S01]  /*1ef0*/  F2FP.F16.F32.PACK_AB R41, R104, R41 ;  /* 0x000000296829723e */ /* 0x000fe200000000ff */
[----:B------:R1:W-:Y:S01]  /*1f00*/  STG.E.128 desc[UR4][R98.64], R36 ;  /* 0x0000002462007986 */ /* 0x0003e2000c101d04 */
[----:B------:R-:W-:-:S02]  /*1f10*/  F2FP.F16.F32.PACK_AB R40, R102, R121 ;  /* 0x000000796628723e */ /* 0x000fc400000000ff */
[----:B------:R-:W-:Y:S02]  /*1f20*/  IADD3.X R101, R103, UR13, RZ, P4, !PT ;  /* 0x0000000d67657c10 */ /* 0x000fe4000a7fe4ff */
[----:B0-----:R-:W-:-:S03]  /*1f30*/  LEA R51, R44, R51, 0x2 ;  /* 0x000000332c337211 */ /* 0x001fc600078e10ff */
[----:B------:R1:W-:Y:S01]  /*1f40*/  STG.E.128 desc[UR4][R100.64], R40 ;  /* 0x0000002864007986 */ /* 0x0003e2000c101d04 */
[----:B------:R-:W-:-:S13]  /*1f50*/  ISETP.GE.AND P1, PT, R51, R45, PT ;  /* 0x0000002d3300720c */ /* 0x000fda0003f26270 */
[----:B------:R-:W-:Y:S05]  /*1f60*/  @!P1 BRA `(.L_x_2904) ;  /* 0xffffffe800089947 */ /* 0x000fea000383ffff */
[----:B------:R-:W-:Y:S05]  /*1f70*/  EXIT ;  /* 0x000000000000794d */ /* 0x000fea0003800000 */
.L_x_2903:
        /* <DEDUP_REMOVED lines=8> */
.L_x_2906:
[----:B------:R-:W-:Y:S05]  /*2000*/  BSYNC B0 ;  /* 0x0000000000007941 */ /* 0x000fea0003800000 */
.L_x_2905:
        /* <DEDUP_REMOVED lines=10> */
.L_x_2907:
[----:B------:R-:W-:Y:S01]  /*20b0*/  HFMA2.MMA R119, -RZ, RZ, 0, 2.384185791015625e-07 ;  /* 0x00000004ff777435 */ /* 0x000fe200000001ff */
[----:B------:R-:W-:-:S05]  /*20c0*/  MOV R32, R118 ;  /* 0x0000007600207202 */ /* 0x000fca0000000f00 */
[----:B------:R-:W-:-:S05]  /*20d0*/  FADD.FTZ R36, R35, R32 ;  /* 0x0000002023247221 */ /* 0x000fca0000010000 */
[----:B------:R-:W-:-:S07]  /*20e0*/  MOV R120, R36 ;  /* 0x0000002400787202 */ /* 0x000fce0000000f00 */
[----:B------:R-:W-:Y:S05]  /*20f0*/  WARPSYNC.COLLECTIVE R117, `(.L_x_2908) ;  /* 0x0000000075087348 */ /* 0x000fea0003c00000 */
[----:B------:R0:W1:Y:S02]  /*2100*/  SHFL.BFLY P3, R118, R120, R119, R122 ;  /* 0x0c00007778767389 */ /* 0x000064000006007a */
[----:B01----:R-:W-:Y:S01]  /*2110*/  ENDCOLLECTIVE ;  /* 0x000000000000791b */ /* 0x003fe20003800000 */
.L_x_2908:
[----:B------:R-:W-:Y:S01]  /*2120*/  HFMA2.MMA R119, -RZ, RZ, 0, 4.76837158203125e-07 ;  /* 0x00000008ff777435 */ /* 0x000fe200000001ff */
[----:B------:R-:W-:-:S05]  /*2130*/  MOV R37, R118 ;  /* 0x0000007600257202 */ /* 0x000fca0000000f00 */
[----:B------:R-:W-:-:S05]  /*2140*/  FADD.FTZ R115, R36, R37 ;  /* 0x0000002524737221 */ /* 0x000fca0000010000 */
[----:B------:R-:W-:-:S07]  /*2150*/  MOV R120, R115 ;  /* 0x0000007300787202 */ /* 0x000fce0000000f00 */
[----:B------:R-:W-:Y:S05]  /*2160*/  WARPSYNC.COLLECTIVE R117, `(.L_x_2909) ;  /* 0x0000000075087348 */ /* 0x000fea0003c00000 */
[----:B------:R0:W1:Y:S02]  /*2170*/  SHFL.BFLY P3, R118, R120, R119, R122 ;  /* 0x0c00007778767389 */ /* 0x000064000006007a */
[----:B01----:R-:W-:Y:S01]  /*2180*/  ENDCOLLECTIVE ;  /* 0x000000000000791b */ /* 0x003fe20003800000 */
.L_x_2909:
[----:B------:R-:W-:Y:S01]  /*2190*/  HFMA2.MMA R119, -RZ, RZ, 0, 9.5367431640625e-07 ;  /* 0x00000010ff777435 */ /* 0x000fe200000001ff */
[----:B------:R-:W-:-:S05]  /*21a0*/  MOV R32, R118 ;  /* 0x0000007600207202 */ /* 0x000fca0000000f00 */
[----:B------:R-:W-:-:S05]  /*21b0*/  FADD.FTZ R116, R115, R32 ;  /* 0x0000002073747221 */ /* 0x000fca0000010000 */
[----:B------:R-:W-:-:S07]  /*21c0*/  MOV R120, R116 ;  /* 0x0000007400787202 */ /* 0x000fce0000000f00 */
[----:B------:R-:W-:Y:S05]  /*21d0*/  WARPSYNC.COLLECTIVE R117, `(.L_x_2910) ;  /* 0x0000000075087348 */ /* 0x000fea0003c00000 */
[----:B------:R0:W1:Y:S02]  /*21e0*/  SHFL.BFLY P3, R118, R120, R119, R122 ;  /* 0x0c00007778767389 */ /* 0x000064000006007a */
[----:B01----:R-:W-:Y:S01]  /*21f0*/  ENDCOLLECTIVE ;  /* 0x000000000000791b */ /* 0x003fe20003800000 */
.L_x_2910:
        /* <DEDUP_REMOVED lines=56> */
.L_x_2911:
[----:B------:R-:W-:Y:S01]  /*2580*/  HFMA2.MMA R119, -RZ, RZ, 0, 1.1920928955078125e-07 ;  /* 0x00000002ff777435 */ /* 0x000fe200000001ff */
[----:B------:R-:W-:-:S05]  /*2590*/  MOV R33, R118 ;  /* 0x0000007600217202 */ /* 0x000fca0000000f00 */
[----:B------:R-:W-:-:S05]  /*25a0*/  FADD.FTZ R33, R32, R33 ;  /* 0x0000002120217221 */ /* 0x000fca0000010000 */
[----:B------:R-:W-:-:S07]  /*25b0*/  MOV R120, R33 ;  /* 0x0000002100787202 */ /* 0x000fce0000000f00 */
[----:B------:R-:W-:Y:S05]  /*25c0*/  WARPSYNC.COLLECTIVE R117, `(.L_x_2912) ;  /* 0x0000000075087348 */ /* 0x000fea0003c00000 */
[----:B------:R0:W1:Y:S02]  /*25d0*/  SHFL.BFLY P3, R118, R120, R119, R122 ;  /* 0x0c00007778767389 */ /* 0x000064000006007a */
[----:B01----:R-:W-:Y:S01]  /*25e0*/  ENDCOLLECTIVE ;  /* 0x000000000000791b */ /* 0x003fe20003800000 */
.L_x_2912:
[----:B------:R-:W-:Y:S01]  /*25f0*/  HFMA2.MMA R119, -RZ, RZ, 0, 2.384185791015625e-07 ;  /* 0x00000004ff777435 */ /* 0x000fe200000001ff */
[----:B------:R-:W-:-:S05]  /*2600*/  MOV R36, R118 ;  /* 0x0000007600247202 */ /* 0x000fca0000000f00 */
[----:B------:R-:W-:-:S05]  /*2610*/  FADD.FTZ R36, R33, R36 ;  /* 0x0000002421247221 */ /* 0x000fca0000010000 */
[----:B------:R-:W-:-:S07]  /*2620*/  MOV R120, R36 ;  /* 0x0000002400787202 */ /* 0x000fce0000000f00 */
[----:B------:R-:W-:Y:S05]  /*2630*/  WARPSYNC.COLLECTIVE R117, `(.L_x_2913) ;  /* 0x0000000075087348 */ /* 0x000fea0003c00000 */
[----:B------:R0:W1:Y:S02]  /*2640*/  SHFL.BFLY P3, R118, R120, R119, R122 ;  /* 0x0c00007778767389 */ /* 0x000064000006007a */
[----:B01----:R-:W-:Y:S01]  /*2650*/  ENDCOLLECTIVE ;  /* 0x000000000000791b */ /* 0x003fe20003800000 */
.L_x_2913:
[----:B------:R-:W-:Y:S01]  /*2660*/  HFMA2.MMA R119, -RZ, RZ, 0, 4.76837158203125e-07 ;  /* 0x00000008ff777435 */ /* 0x000fe200000001ff */
[----:B------:R-:W-:-:S05]  /*2670*/  MOV R35, R118 ;  /* 0x0000007600237202 */ /* 0x000fca0000000f00 */
[----:B------:R-:W-:-:S05]  /*2680*/  FADD.FTZ R35, R36, R35 ;  /* 0x0000002324237221 */ /* 0x000fca0000010000 */
[----:B------:R-:W-:-:S07]  /*2690*/  MOV R120, R35 ;  /* 0x0000002300787202 */ /* 0x000fce0000000f00 */
[----:B------:R-:W-:Y:S05]  /*26a0*/  WARPSYNC.COLLECTIVE R117, `(.L_x_2914) ;  /* 0x0000000075087348 */ /* 0x000fea0003c00000 */
[----:B------:R0:W1:Y:S02]  /*26b0*/  SHFL.BFLY P3, R118, R120, R119, R122 ;  /* 0x0c00007778767389 */ /* 0x000064000006007a */
[----:B01----:R-:W-:Y:S01]  /*26c0*/  ENDCOLLECTIVE ;  /* 0x000000000000791b */ /* 0x003fe20003800000 */
.L_x_2914:
[----:B------:R-:W-:Y:S01]  /*26d0*/  HFMA2.MMA R119, -RZ, RZ, 0, 9.5367431640625e-07 ;  /* 0x00000010ff777435 */ /* 0x000fe200000001ff */
[----:B------:R-:W-:-:S05]  /*26e0*/  MOV R116, R118 ;  /* 0x0000007600747202 */ /* 0x000fca0000000f00 */
[----:B------:R-:W-:-:S05]  /*26f0*/  FADD.FTZ R116, R35, R116 ;  /* 0x0000007423747221 */ /* 0x000fca0000010000 */
[----:B------:R-:W-:-:S07]  /*2700*/  MOV R120, R116 ;  /* 0x0000007400787202 */ /* 0x000fce0000000f00 */
[----:B------:R-:W-:Y:S05]  /*2710*/  WARPSYNC.COLLECTIVE R117, `(.L_x_2915) ;  /* 0x0000000075087348 */ /* 0x000fea0003c00000 */
[----:B------:R0:W1:Y:S02]  /*2720*/  SHFL.BFLY P3, R118, R120, R119, R122 ;  /* 0x0c00007778767389 */ /* 0x000064000006007a */
[----:B01----:R-:W-:Y:S01]  /*2730*/  ENDCOLLECTIVE ;  /* 0x000000000000791b */ /* 0x003fe20003800000 */
.L_x_2915:
[----:B------:R-:W-:Y:S01]  /*2740*/  MOV R115, R118 ;  /* 0x0000007600737202 */ /* 0x000fe20000000f00 */
[----:B------:R-:W-:Y:S06]  /*2750*/  BRA `(.L_x_2916) ;  /* 0xfffffff0004c7947 */ /* 0x000fec000383ffff */
.L_x_2917:
        /* <DEDUP_REMOVED lines=10> */
.L_x_23469:


//--------------------- .text._ZN10layer_norm13ln_fwd_kernelINS_13Kernel_traitsI6__halfS2_S2_S2_fjLj768ELj1ELj4ELj1ELj16ENS_18Kernel_traits_baseILj768ES2_S2_S2_S2_fjLj128EEEEELb0ELb1ELb1ELb0EEEvNS_9FwdParamsE --------------------------
	.section	.text._ZN10layer_norm13ln_fwd_kernelINS_13Kernel_traitsI6__halfS2_S2_S2_fjLj768ELj1ELj4ELj1ELj16ENS_18Kernel_traits_baseILj768ES2_S2_S2_S2_fjLj128EEEEELb0ELb1ELb1ELb0EEEvNS_9FwdParamsE,"ax",@progbits
	.align	128
        .global         _ZN10layer_norm13ln_fwd_kernelINS_13Kernel_traitsI6__halfS2_S2_S2_fjLj768ELj1ELj4ELj1ELj16ENS_18Kernel_traits_baseILj768ES2_S2_S2_S2_fjLj128EEEEELb0ELb1ELb1ELb0EEEvNS_9FwdParamsE
        .type           _ZN10layer_norm13ln_fwd_kernelINS_13Kernel_traitsI6__halfS2_S2_S2_fjLj768ELj1ELj4ELj1ELj16ENS_18Kernel_traits_baseILj768ES2_S2_S2_S2_fjLj128EEEEELb0ELb1ELb1ELb0EEEvNS_9FwdParamsE,@function
        .size           _ZN10layer_norm13ln_fwd_kernelINS_13Kernel_traitsI6__halfS2_S2_S2_fjLj768ELj1ELj4ELj1ELj16ENS_18Kernel_traits_baseILj768ES2_S2_S2_S2_fjLj128EEEEELb0ELb1ELb1ELb0EEEvNS_9FwdParamsE,(.L_x_23470 - _ZN10layer_norm13ln_fwd_kernelINS_13Kernel_traitsI6__halfS2_S2_S2_fjLj768ELj1ELj4ELj1ELj16ENS_18Kernel_traits_baseILj768ES2_S2_S2_S2_fjLj128EEEEELb0ELb1ELb1ELb0EEEvNS_9FwdParamsE)
        .other          _ZN10layer_norm13ln_fwd_kernelINS_13Kernel_traitsI6__halfS2_S2_S2_fjLj768ELj1ELj4ELj1ELj16ENS_18Kernel_traits_baseILj768ES2_S2_S2_S2_fjLj128EEEEELb0ELb1ELb1ELb0EEEvNS_9FwdParamsE,@"STO_CUDA_ENTRY STV_DEFAULT"
_ZN10layer_norm13ln_fwd_kernelINS_13Kernel_traitsI6__halfS2_S2_S2_fjLj768ELj1ELj4ELj1ELj16ENS_18Kernel_traits_baseILj768ES2_S2_S2_S2_fjLj128EEEEELb0ELb1ELb1ELb0EEEvNS_9FwdParamsE:
.text._ZN10layer_norm13ln_fwd_kernelINS_13Kernel_traitsI6__halfS2_S2_S2_fjLj768ELj1ELj4ELj1ELj16ENS_18Kernel_traits_baseILj768ES2_S2_S2_S2_fjLj128EEEEELb0ELb1ELb1ELb0EEEvNS_9FwdParamsE:
        /* <DEDUP_REMOVED lines=34> */
.L_x_2919:
[----:B------:R-:W-:Y:S05]  /*0220*/  BSYNC B0 ;  /* 0x0000000000007941 */ /* 0x000fea0003800000 */
.L_x_2918:
        /* <DEDUP_REMOVED lines=18> */
.L_x_2921:
[----:B------:R-:W-:Y:S05]  /*0350*/  BSYNC B0 ;  /* 0x0000000000007941 */ /* 0x000fea0003800000 */
.L_x_2920:
        /* <DEDUP_REMOVED lines=17> */
.L_x_2923:
[----:B------:R-:W-:Y:S05]  /*0470*/  BSYNC B0 ;  /* 0x0000000000007941 */ /* 0x000fea0003800000 */
.L_x_2922:
[----:B------:R-:W-:Y:S02]  /*0480*/  ULDC UR6, c[0x0][0x214] ;  /* 0x0000850000067ab9 */ /* 0x000fe40000000800 */
[----:B------:R-:W-:-:S13]  /*0490*/  ISETP.GE.AND P3, PT, R113, UR6, PT ;  /* 0x0000000671007c0c */ /* 0x000fda000bf66270 */
[----:B------:R-:W-:Y:S05]  /*04a0*/  @P3 EXIT ;  /* 0x000000000000394d */ /* 0x000fea0003800000 */
[--C-:B-----5:R-:W-:Y:S01]  /*04b0*/  HADD2.F32 R9, -RZ, R52.reuse.H0_H0 ;  /* 0x20000034ff097230 */ /* 0x120fe20000004100 */
[----:B------:R-:W-:Y:S01]  /*04c0*/  ULDC.U8 UR6, c[0x0][0x2a0] ;  /* 0x0000a80000067ab9 */ /* 0x000fe20000000000 */
[----:B------:R-:W-:Y:S01]  /*04d0*/  HADD2.F32 R8, -RZ, R52.H1_H1 ;  /* 0x30000034ff087230 */ /* 0x000fe20000004100 */
[----:B------:R-:W-:Y:S01]  /*04e0*/  ISETP.NE.AND P3, PT, RZ, UR6, PT ;  /* 0x00000006ff007c0c */ /* 0x000fe2000bf65270 */
[--C-:B------:R-:W-:Y:S01]  /*04f0*/  HADD2.F32 R0, -RZ, R24.reuse.H0_H0 ;  /* 0x20000018ff007230 */ /* 0x100fe20000004100 */
[----:B------:R-:W-:Y:S01]  /*0500*/  ULDC UR8, c[0x0][0x29c] ;  /* 0x0000a70000087ab9 */ /* 0x000fe20000000800 */
[----:B------:R-:W-:Y:S01]  /*0510*/  HADD2.F32 R22, -RZ, R24.H1_H1 ;  /* 0x30000018ff167230 */ /* 0x000fe20000004100 */
[----:B------:R-:W-:Y:S01]  /*0520*/  P2R R87, PR, RZ, 0x8 ;  /* 0x00000008ff577803 */ /* 0x000fe20000000000 */
        /* <DEDUP_REMOVED lines=29> */
[----:B------:R-:W-:Y:S02]  /*0700*/  HADD2.F32 R23, -RZ, R26.H0_H0 ;  /* 0x2000001aff177230 */ /* 0x000fe40000004100 */
[----:B------:R-:W-:Y:S02]  /*0710*/  HADD2.F32 R46, -RZ, R47.H0_H0 ;  /* 0x2000002fff2e7230 */ /* 0x000fe40000004100 */
[----:B------:R-:W-:Y:S02]  /*0720*/  HADD2.F32 R56, -RZ, R48.H0_H0 ;  /* 0x20000030ff387230 */ /* 0x000fe40000004100 */
[----:B------:R-:W-:Y:S02]  /*0730*/  HADD2.F32 R57, -RZ, R49.H0_H0 ;  /* 0x20000031ff397230 */ /* 0x000fe40000004100 */
[----:B------:R-:W-:Y:S02]  /*0740*/  HADD2.F32 R58, -RZ, R50.H0_H0 ;  /* 0x20000032ff3a7230 */ /* 0x000fe40000004100 */
[----:B------:R-:W-:-:S02]  /*0750*/  HADD2.F32 R59, -RZ, R51.H0_H0 ;  /* 0x20000033ff3b7230 */ /* 0x000fc40000004100 */
[----:B------:R-:W-:Y:S02]  /*0760*/  HADD2.F32 R60, -RZ, R51.H1_H1 ;  /* 0x30000033ff3c7230 */ /* 0x000fe40000004100 */
[----:B------:R-:W-:Y:S02]  /*0770*/  HADD2.F32 R40, -RZ, R41.H0_H0 ;  /* 0x20000029ff287230 */ /* 0x000fe40000004100 */
[--C-:B------:R-:W-:Y:S02]  /*0780*/  HADD2.F32 R42, -RZ, R43.reuse.H0_H0 ;  /* 0x2000002bff2a7230 */ /* 0x100fe40000004100 */
        /* <DEDUP_REMOVED lines=32> */
.L_x_3009:
        /* <DEDUP_REMOVED lines=14> */
[----:B------:R-:W-:Y:S02]  /*0a70*/  LEA.HI R38, R39, R38, RZ, 0x3 ;  /* 0x0000002627267211 */ /* 0x000fe400078f18ff */
[----:B------:R-:W-:Y:S02]  /*0a80*/  @P4 SHF.R.S32.HI R39, RZ, 0x1f, R116 ;  /* 0x0000001fff274819 */ /* 0x000fe40000011474 */
[----:B------:R-:W-:Y:S02]  /*0a90*/  LEA.HI.SX32 R119, R38, R19, 0x1d ;  /* 0x0000001326777211 */ /* 0x000fe400078feaff */
[----:B------:R-:W-:Y:S02]  /*0aa0*/  @P4 LEA.HI R116, R39, R116, RZ, 0x3 ;  /* 0x0000007427744211 */ /* 0x000fe400078f18ff */
[----:B------:R-:W-:-:S04]  /*0ab0*/  @P4 LOP3.LUT R19, R20, 0x1f, RZ, 0xc0, !PT ;  /* 0x0000001f14134812 */ /* 0x000fc800078ec0ff */
        /* <DEDUP_REMOVED lines=17> */
.L_x_2927:
[----:B-----5:R-:W-:Y:S02]  /*0bd0*/  HADD2.F32 R36, -RZ, R28.H0_H0 ;  /* 0x2000001cff247230 */ /* 0x020fe40000004100 */
[----:B------:R-:W-:-:S03]  /*0be0*/  @P3 HADD2.F32 R37, -RZ, R32.H0_H0 ;  /* 0x20000020ff253230 */ /* 0x000fc60000004100 */
[----:B------:R-:W-:-:S04]  /*0bf0*/  FMUL.FTZ R36, R36, UR8 ;  /* 0x0000000824247c20 */ /* 0x000fc80008410000 */
[----:B------:R-:W-:-:S04]  /*0c00*/  FMUL.FTZ R98, R17, R36 ;  /* 0x0000002411627220 */ /* 0x000fc80000410000 */
[----:B------:R-:W-:-:S07]  /*0c10*/  @P3 FADD.FTZ R98, R37, R98 ;  /* 0x0000006225623221 */ /* 0x000fce0000010000 */
.L_x_2928:
[----:B------:R-:W-:Y:S05]  /*0c20*/  BSYNC B1 ;  /* 0x0000000000017941 */ /* 0x000fea0003800000 */
.L_x_2926:
[----:B------:R-:W-:Y:S04]  /*0c30*/  BSSY B1, `(.L_x_2929) ;  /* 0x000000b000017945 */ /* 0x000fe80003800000 */
[----:B------:R-:W-:Y:S05]  /*0c40*/  @P5 BRA `(.L_x_2930) ;  /* 0x0000000000105947 */ /* 0x000fea0003800000 */
[----:B------:R-:W-:Y:S01]  /*0c50*/  HFMA2.MMA R97, -RZ, RZ, 0, 0 ;  /* 0x00000000ff617435 */ /* 0x000fe200000001ff */
[----:B------:R-:W-:Y:S10]  /*0c60*/  @!P3 BRA `(.L_x_2931) ;  /* 0x00000000001cb947 */ /* 0x000ff40003800000 */
[----:B-----5:R-:W-:Y:S01]  /*0c70*/  HADD2.F32 R97, -RZ, R32.H1_H1 ;  /* 0x30000020ff617230 */ /* 0x020fe20000004100 */
[----:B------:R-:W-:Y:S06]  /*0c80*/  BRA `(.L_x_2931) ;  /* 0x0000000000147947 */ /* 0x000fec0003800000 */
.L_x_2930:
[----:B-----5:R-:W-:-:S05]  /*0c90*/  HADD2.F32 R36, -RZ, R28.H1_H1 ;  /* 0x3000001cff247230 */ /* 0x020fca0000004100 */
[----:B------:R-:W-:Y:S01]  /*0ca0*/  FMUL.FTZ R97, R36, UR8 ;  /* 0x0000000824617c20 */ /* 0x000fe20008410000 */
[----:B------:R-:W-:-:S03]  /*0cb0*/  @P3 HADD2.F32 R36, -RZ, R32.H1_H1 ;  /* 0x30000020ff243230 */ /* 0x000fc60000004100 */
[----:B------:R-:W-:-:S04]  /*0cc0*/  FMUL.FTZ R97, R16, R97 ;  /* 0x0000006110617220 */ /* 0x000fc80000410000 */
[----:B------:R-:W-:-:S07]  /*0cd0*/  @P3 FADD.FTZ R97, R36, R97 ;  /* 0x0000006124613221 */ /* 0x000fce0000010000 */
.L_x_2931:
[----:B------:R-:W-:Y:S05]  /*0ce0*/  BSYNC B1 ;  /* 0x0000000000017941 */ /* 0x000fea0003800000 */
.L_x_2929:
[----:B------:R-:W-:Y:S04]  /*0cf0*/  BSSY B1, `(.L_x_2932) ;  /* 0x000000b000017945 */ /* 0x000fe80003800000 */
[----:B------:R-:W-:Y:S05]  /*0d00*/  @P5 BRA `(.L_x_2933) ;  /* 0x0000000000105947 */ /* 0x000fea0003800000 */
[----:B------:R-:W-:Y:S01]  /*0d10*/  MOV R96, RZ ;  /* 0x000000ff00607202 */ /* 0x000fe20000000f00 */
[----:B------:R-:W-:Y:S06]  /*0d20*/  @!P3 BRA `(.L_x_2934) ;  /* 0x00000000001cb947 */ /* 0x000fec0003800000 */
[----:B-----5:R-:W-:Y:S01]  /*0d30*/  HADD2.F32 R96, -RZ, R33.H0_H0 ;  /* 0x20000021ff607230 */ /* 0x020fe20000004100 */
[----:B------:R-:W-:Y:S06]  /*0d40*/  BRA `(.L_x_2934) ;  /* 0x0000000000147947 */ /* 0x000fec0003800000 */
.L_x_2933:
[----:B-----5:R-:W-:Y:S02]  /*0d50*/  HADD2.F32 R36, -RZ, R29.H0_H0 ;  /* 0x2000001dff247230 */ /* 0x020fe40000004100 */
[----:B------:R-:W-:-:S03]  /*0d60*/  @P3 HADD2.F32 R37, -RZ, R33.H0_H0 ;  /* 0x20000021ff253230 */ /* 0x000fc60000004100 */
[----:B------:R-:W-:-:S04]  /*0d70*/  FMUL.FTZ R36, R36, UR8 ;  /* 0x0000000824247c20 */ /* 0x000fc80008410000 */
[----:B------:R-:W-:-:S04]  /*0d80*/  FMUL.FTZ R96, R15, R36 ;  /* 0x000000240f607220 */ /* 0x000fc80000410000 */
[----:B------:R-:W-:-:S07]  /*0d90*/  @P3 FADD.FTZ R96, R37, R96 ;  /* 0x0000006025603221 */ /* 0x000fce0000010000 */
.L_x_2934:
[----:B------:R-:W-:Y:S05]  /*0da0*/  BSYNC B1 ;  /* 0x0000000000017941 */ /* 0x000fea0003800000 */
.L_x_2932:
[----:B------:R-:W-:Y:S04]  /*0db0*/  BSSY B1, `(.L_x_2935) ;  /* 0x000000b000017945 */ /* 0x000fe80003800000 */
[----:B------:R-:W-:Y:S05]  /*0dc0*/  @P5 BRA `(.L_x_2936) ;  /* 0x0000000000105947 */ /* 0x000fea0003800000 */
[----:B------:R-:W-:Y:S01]  /*0dd0*/  HFMA2.MMA R95, -RZ, RZ, 0, 0 ;  /* 0x00000000ff5f7435 */ /* 0x000fe200000001ff */
[----:B------:R-:W-:Y:S10]  /*0de0*/  @!P3 BRA `(.L_x_2937) ;  /* 0x00000000001cb947 */ /* 0x000ff40003800000 */
[----:B-----5:R-:W-:Y:S01]  /*0df0*/  HADD2.F32 R95, -RZ, R33.H1_H1 ;  /* 0x30000021ff5f7230 */ /* 0x020fe20000004100 */
[----:B------:R-:W-:Y:S06]  /*0e00*/  BRA `(.L_x_2937) ;  /* 0x0000000000147947 */ /* 0x000fec0003800000 */
.L_x_2936:
[----:B-----5:R-:W-:-:S05]  /*0e10*/  HADD2.F32 R36, -RZ, R29.H1_H1 ;  /* 0x3000001dff247230 */ /* 0x020fca0000004100 */
[----:B------:R-:W-:Y:S01]  /*0e20*/  FMUL.FTZ R95, R36, UR8 ;  /* 0x00000008245f7c20 */ /* 0x000fe20008410000 */
[----:B------:R-:W-:-:S03]  /*0e30*/  @P3 HADD2.F32 R36, -RZ, R33.H1_H1 ;  /* 0x30000021ff243230 */ /* 0x000fc60000004100 */
[----:B------:R-:W-:-:S04]  /*0e40*/  FMUL.FTZ R95, R14, R95 ;  /* 0x0000005f0e5f7220 */ /* 0x000fc80000410000 */
[----:B------:R-:W-:-:S07]  /*0e50*/  @P3 FADD.FTZ R95, R36, R95 ;  /* 0x0000005f245f3221 */ /* 0x000fce0000010000 */
.L_x_2937:
[----:B------:R-:W-:Y:S05]  /*0e60*/  BSYNC B1 ;  /* 0x0000000000017941 */ /* 0x000fea0003800000 */
.L_x_2935:
[----:B------:R-:W-:Y:S04]  /*0e70*/  BSSY B1, `(.L_x_2938) ;  /* 0x000000b000017945 */ /* 0x000fe80003800000 */
[----:B------:R-:W-:Y:S05]  /*0e80*/  @P5 BRA `(.L_x_2939) ;  /* 0x0000000000105947 */ /* 0x000fea0003800000 */
[----:B------:R-:W-:Y:S01]  /*0e90*/  MOV R94, RZ ;  /* 0x000000ff005e7202 */ /* 0x000fe20000000f00 */
[----:B------:R-:W-:Y:S06]  /*0ea0*/  @!P3 BRA `(.L_x_2940) ;  /* 0x00000000001cb947 */ /* 0x000fec0003800000 */
[----:B-----5:R-:W-:Y:S01]  /*0eb0*/  HADD2.F32 R94, -RZ, R34.H0_H0 ;  /* 0x20000022ff5e7230 */ /* 0x020fe20000004100 */
[----:B------:R-:W-:Y:S06]  /*0ec0*/  BRA `(.L_x_2940) ;  /* 0x0000000000147947 */ /* 0x000fec0003800000 */
.L_x_2939:
[----:B-----5:R-:W-:Y:S02]  /*0ed0*/  HADD2.F32 R36, -RZ, R30.H0_H0 ;  /* 0x2000001eff247230 */ /* 0x020fe40000004100 */
[----:B------:R-:W-:-:S03]  /*0ee0*/  @P3 HADD2.F32 R37, -RZ, R34.H0_H0 ;  /* 0x20000022ff253230 */ /* 0x000fc60000004100 */
[----:B------:R-:W-:-:S04]  /*0ef0*/  FMUL.FTZ R36, R36, UR8 ;  /* 0x0000000824247c20 */ /* 0x000fc80008410000 */
[----:B------:R-:W-:-:S04]  /*0f00*/  FMUL.FTZ R94, R13, R36 ;  /* 0x000000240d5e7220 */ /* 0x000fc80000410000 */
[----:B------:R-:W-:-:S07]  /*0f10*/  @P3 FADD.FTZ R94, R37, R94 ;  /* 0x0000005e255e3221 */ /* 0x000fce0000010000 */
.L_x_2940:
[----:B------:R-:W-:Y:S05]  /*0f20*/  BSYNC B1 ;  /* 0x0000000000017941 */ /* 0x000fea0003800000 */
.L_x_2938:
[----:B------:R-:W-:Y:S04]  /*0f30*/  BSSY B1, `(.L_x_2941) ;  /* 0x000000b000017945 */ /* 0x000fe80003800000 */
[----:B------:R-:W-:Y:S05]  /*0f40*/  @P5 BRA `(.L_x_2942) ;  /* 0x0000000000105947 */ /* 0x000fea0003800000 */
[----:B------:R-:W-:Y:S01]  /*0f50*/  HFMA2.MMA R93, -RZ, RZ, 0, 0 ;  /* 0x00000000ff5d7435 */ /* 0x000fe200000001ff */
[----:B------:R-:W-:Y:S10]  /*0f60*/  @!P3 BRA `(.L_x_2943) ;  /* 0x00000000001cb947 */ /* 0x000ff40003800000 */
[----:B-----5:R-:W-:Y:S01]  /*0f70*/  HADD2.F32 R93, -RZ, R34.H1_H1 ;  /* 0x30000022ff5d7230 */ /* 0x020fe20000004100 */
[----:B------:R-:W-:Y:S06]  /*0f80*/  BRA `(.L_x_2943) ;  /* 0x0000000000147947 */ /* 0x000fec0003800000 */
.L_x_2942:
[----:B-----5:R-:W-:-:S05]  /*0f90*/  HADD2.F32 R36, -RZ, R30.H1_H1 ;  /* 0x3000001eff247230 */ /* 0x020fca0000004100 */
[----:B------:R-:W-:Y:S01]  /*0fa0*/  FMUL.FTZ R93, R36, UR8 ;  /* 0x00000008245d7c20 */ /* 0x000fe20008410000 */
[----:B------:R-:W-:-:S03]  /*0fb0*/  @P3 HADD2.F32 R36, -RZ, R34.H1_H1 ;  /* 0x30000022ff243230 */ /* 0x000fc60000004100 */
[----:B------:R-:W-:-:S04]  /*0fc0*/  FMUL.FTZ R93, R12, R93 ;  /* 0x0000005d0c5d7220 */ /* 0x000fc80000410000 */
[----:B------:R-:W-:-:S07]  /*0fd0*/  @P3 FADD.FTZ R93, R36, R93 ;  /* 0x0000005d245d3221 */ /* 0x000fce0000010000 */
.L_x_2943:
[----:B------:R-:W-:Y:S05]  /*0fe0*/  BSYNC B1 ;  /* 0x0000000000017941 */ /* 0x000fea0003800000 */
.L_x_2941:
[----:B------:R-:W-:Y:S04]  /*0ff0*/  BSSY B1, `(.L_x_2944) ;  /* 0x000000b000017945 */ /* 0x000fe80003800000 */
[----:B------:R-:W-:Y:S05]  /*1000*/  @P5 BRA `(.L_x_2945) ;  /* 0x0000000000105947 */ /* 0x000fea0003800000 */
[----:B------:R-:W-:Y:S01]  /*1010*/  MOV R92, RZ ;  /* 0x000000ff005c7202 */ /* 0x000fe20000000f00 */
[----:B------:R-:W-:Y:S06]  /*1020*/  @!P3 BRA `(.L_x_2946) ;  /* 0x00000000001cb947 */ /* 0x000fec0003800000 */
[----:B-----5:R-:W-:Y:S01]  /*1030*/  HADD2.F32 R92, -RZ, R35.H0_H0 ;  /* 0x20000023ff5c7230 */ /* 0x020fe20000004100 */
[----:B------:R-:W-:Y:S06]  /*1040*/  BRA `(.L_x_2946) ;  /* 0x0000000000147947 */ /* 0x000fec0003800000 */
.L_x_2945:
[----:B-----5:R-:W-:Y:S02]  /*1050*/  HADD2.F32 R36, -RZ, R31.H0_H0 ;  /* 0x2000001fff247230 */ /* 0x020fe40000004100 */
[----:B------:R-:W-:-:S03]  /*1060*/  @P3 HADD2.F32 R37, -RZ, R35.H0_H0 ;  /* 0x20000023ff253230 */ /* 0x000fc60000004100 */
[----:B------:R-:W-:-:S04]  /*1070*/  FMUL.FTZ R36, R36, UR8 ;  /* 0x0000000824247c20 */ /* 0x000fc80008410000 */
[----:B------:R-:W-:-:S04]  /*1080*/  FMUL.FTZ R92, R11, R36 ;  /* 0x000000240b5c7220 */ /* 0x000fc80000410000 */
[----:B------:R-:W-:-:S07]  /*1090*/  @P3 FADD.FTZ R92, R37, R92 ;  /* 0x0000005c255c3221 */ /* 0x000fce0000010000 */
.L_x_2946:
[----:B------:R-:W-:Y:S05]  /*10a0*/  BSYNC B1 ;  /* 0x0000000000017941 */ /* 0x000fea0003800000 */
.L_x_2944:
[----:B------:R-:W-:Y:S04]  /*10b0*/  BSSY B1, `(.L_x_2947) ;  /* 0x000000b000017945 */ /* 0x000fe80003800000 */
[----:B------:R-:W-:Y:S05]  /*10c0*/  @P5 BRA `(.L_x_2948) ;  /* 0x0000000000105947 */ /* 0x000fea0003800000 */
[----:B------:R-:W-:Y:S01]  /*10d0*/  HFMA2.MMA R91, -RZ, RZ, 0, 0 ;  /* 0x00000000ff5b7435 */ /* 0x000fe200000001ff */
[----:B------:R-:W-:Y:S10]  /*10e0*/  @!P3 BRA `(.L_x_2949) ;  /* 0x00000000001cb947 */ /* 0x000ff40003800000 */
[----:B-----5:R-:W-:Y:S01]  /*10f0*/  HADD2.F32 R91, -RZ, R35.H1_H1 ;  /* 0x30000023ff5b7230 */ /* 0x020fe20000004100 */
[----:B------:R-:W-:Y:S06]  /*1100*/  BRA `(.L_x_2949) ;  /* 0x0000000000147947 */ /* 0x000fec0003800000 */
.L_x_2948:
[----:B-----5:R-:W-:-:S05]  /*1110*/  HADD2.F32 R36, -RZ, R31.H1_H1 ;  /* 0x3000001fff247230 */ /* 0x020fca0000004100 */
[----:B------:R-:W-:Y:S01]  /*1120*/  FMUL.FTZ R91, R36, UR8 ;  /* 0x00000008245b7c20 */ /* 0x000fe20008410000 */
[----:B------:R-:W-:-:S03]  /*1130*/  @P3 HADD2.F32 R36, -RZ, R35.H1_H1 ;  /* 0x30000023ff243230 */ /* 0x000fc60000004100 */
[----:B------:R-:W-:-:S04]  /*1140*/  FMUL.FTZ R91, R10, R91 ;  /* 0x0000005b0a5b7220 */ /* 0x000fc80000410000 */
[----:B------:R-:W-:-:S07]  /*1150*/  @P3 FADD.FTZ R91, R36, R91 ;  /* 0x0000005b245b3221 */ /* 0x000fce0000010000 */
.L_x_2949:
[----:B------:R-:W-:Y:S05]  /*1160*/  BSYNC B1 ;  /* 0x0000000000017941 */ /* 0x000fea0003800000 */
.L_x_2947:
        /* <DEDUP_REMOVED lines=9> */
.L_x_2925:
[----:B------:R-:W-:Y:S05]  /*1200*/  BSYNC B0 ;  /* 0x0000000000007941 */ /* 0x000fea0003800000 */
.L_x_2924:
        /* <DEDUP_REMOVED lines=17> */
.L_x_2953:
[----:B-----5:R-:W-:Y:S02]  /*1320*/  HADD2.F32 R36, -RZ, R28.H0_H0 ;  /* 0x2000001cff247230 */ /* 0x020fe40000004100 */
[----:B------:R-:W-:-:S03]  /*1330*/  @P3 HADD2.F32 R37, -RZ, R32.H0_H0 ;  /* 0x20000020ff253230 */ /* 0x000fc60000004100 */
[----:B------:R-:W-:-:S04]  /*1340*/  FMUL.FTZ R36, R36, UR8 ;  /* 0x0000000824247c20 */ /* 0x000fc80008410000 */
[----:B------:R-:W-:-:S04]  /*1350*/  FMUL.FTZ R90, R9, R36 ;  /* 0x00000024095a7220 */ /* 0x000fc80000410000 */
[----:B------:R-:W-:-:S07]  /*1360*/  @P3 FADD.FTZ R90, R37, R90 ;  /* 0x0000005a255a3221 */ /* 0x000fce0000010000 */
.L_x_2954:
[----:B------:R-:W-:Y:S05]  /*1370*/  BSYNC B1 ;  /* 0x0000000000017941 */ /* 0x000fea0003800000 */
.L_x_2952:
[----:B------:R-:W-:Y:S04]  /*1380*/  BSSY B1, `(.L_x_2955) ;  /* 0x000000b000017945 */ /* 0x000fe80003800000 */
[----:B------:R-:W-:Y:S05]  /*1390*/  @P5 BRA `(.L_x_2956) ;  /* 0x0000000000105947 */ /* 0x000fea0003800000 */
[----:B------:R-:W-:Y:S01]  /*13a0*/  HFMA2.MMA R89, -RZ, RZ, 0, 0 ;  /* 0x00000000ff597435 */ /* 0x000fe200000001ff */
[----:B------:R-:W-:Y:S10]  /*13b0*/  @!P3 BRA `(.L_x_2957) ;  /* 0x00000000001cb947 */ /* 0x000ff40003800000 */
[----:B-----5:R-:W-:Y:S01]  /*13c0*/  HADD2.F32 R89, -RZ, R32.H1_H1 ;  /* 0x30000020ff597230 */ /* 0x020fe20000004100 */
[----:B------:R-:W-:Y:S06]  /*13d0*/  BRA `(.L_x_2957) ;  /* 0x0000000000147947 */ /* 0x000fec0003800000 */
.L_x_2956:
[----:B-----5:R-:W-:-:S05]  /*13e0*/  HADD2.F32 R36, -RZ, R28.H1_H1 ;  /* 0x3000001cff247230 */ /* 0x020fca0000004100 */
[----:B------:R-:W-:Y:S01]  /*13f0*/  FMUL.FTZ R89, R36, UR8 ;  /* 0x0000000824597c20 */ /* 0x000fe20008410000 */
[----:B------:R-:W-:-:S03]  /*1400*/  @P3 HADD2.F32 R36, -RZ, R32.H1_H1 ;  /* 0x30000020ff243230 */ /* 0x000fc60000004100 */
[----:B------:R-:W-:-:S04]  /*1410*/  FMUL.FTZ R89, R8, R89 ;  /* 0x0000005908597220 */ /* 0x000fc80000410000 */
[----:B------:R-:W-:-:S07]  /*1420*/  @P3 FADD.FTZ R89, R36, R89 ;  /* 0x0000005924593221 */ /* 0x000fce0000010000 */
.L_x_2957:
[----:B------:R-:W-:Y:S05]  /*1430*/  BSYNC B1 ;  /* 0x0000000000017941 */ /* 0x000fea0003800000 */
.L_x_2955:
[----:B------:R-:W-:Y:S04]  /*1440*/  BSSY B1, `(.L_x_2958) ;  /* 0x000000b000017945 */ /* 0x000fe80003800000 */
[----:B------:R-:W-:Y:S05]  /*1450*/  @P5 BRA `(.L_x_2959) ;  /* 0x0000000000105947 */ /* 0x000fea0003800000 */
[----:B------:R-:W-:Y:S01]  /*1460*/  MOV R88, RZ ;  /* 0x000000ff00587202 */ /* 0x000fe20000000f00 */
[----:B------:R-:W-:Y:S06]  /*1470*/  @!P3 BRA `(.L_x_2960) ;  /* 0x00000000001cb947 */ /* 0x000fec0003800000 */
[----:B-----5:R-:W-:Y:S01]  /*1480*/  HADD2.F32 R88, -RZ, R33.H0_H0 ;  /* 0x20000021ff587230 */ /* 0x020fe20000004100 */
[----:B------:R-:W-:Y:S06]  /*1490*/  BRA `(.L_x_2960) ;  /* 0x0000000000147947 */ /* 0x000fec0003800000 */
.L_x_2959:
[----:B-----5:R-:W-:Y:S02]  /*14a0*/  HADD2.F32 R36, -RZ, R29.H0_H0 ;  /* 0x2000001dff247230 */ /* 0x020fe40000004100 */
[----:B------:R-:W-:-:S03]  /*14b0*/  @P3 HADD2.F32 R37, -RZ, R33.H0_H0 ;  /* 0x20000021ff253230 */ /* 0x000fc60000004100 */
[----:B------:R-:W-:-:S04]  /*14c0*/  FMUL.FTZ R36, R36, UR8 ;  /* 0x0000000824247c20 */ /* 0x000fc80008410000 */
[----:B------:R-:W-:-:S04]  /*14d0*/  FMUL.FTZ R88, R7, R36 ;  /* 0x0000002407587220 */ /* 0x000fc80000410000 */
[----:B------:R-:W-:-:S07]  /*14e0*/  @P3 FADD.FTZ R88, R37, R88 ;  /* 0x0000005825583221 */ /* 0x000fce0000010000 */
.L_x_2960:
[----:B------:R-:W-:Y:S05]  /*14f0*/  BSYNC B1 ;  /* 0x0000000000017941 */ /* 0x000fea0003800000 */
.L_x_2958:
[----:B------:R-:W-:Y:S04]  /*1500*/  BSSY B1, `(.L_x_2961) ;  /* 0x000000b000017945 */ /* 0x000fe80003800000 */
[----:B------:R-:W-:Y:S05]  /*1510*/  @P5 BRA `(.L_x_2962) ;  /* 0x0000000000105947 */ /* 0x000fea0003800000 */
[----:B------:R-:W-:Y:S01]  /*1520*/  HFMA2.MMA R99, -RZ, RZ, 0, 0 ;  /* 0x00000000ff637435 */ /* 0x000fe200000001ff */
[----:B------:R-:W-:Y:S10]  /*1530*/  @!P3 BRA `(.L_x_2963) ;  /* 0x00000000001cb947 */ /* 0x000ff40003800000 */
[----:B-----5:R-:W-:Y:S01]  /*1540*/  HADD2.F32 R99, -RZ, R33.H1_H1 ;  /* 0x30000021ff637230 */ /* 0x020fe20000004100 */
[----:B------:R-:W-:Y:S06]  /*1550*/  BRA `(.L_x_2963) ;  /* 0x0000000000147947 */ /* 0x000fec0003800000 */
.L_x_2962:
[----:B-----5:R-:W-:-:S05]  /*1560*/  HADD2.F32 R36, -RZ, R29.H1_H1 ;  /* 0x3000001dff247230 */ /* 0x020fca0000004100 */
[----:B------:R-:W-:Y:S01]  /*1570*/  FMUL.FTZ R99, R36, UR8 ;  /* 0x0000000824637c20 */ /* 0x000fe20008410000 */
[----:B------:R-:W-:-:S03]  /*1580*/  @P3 HADD2.F32 R36, -RZ, R33.H1_H1 ;  /* 0x30000021ff243230 */ /* 0x000fc60000004100 */
[----:B------:R-:W-:-:S04]  /*1590*/  FMUL.FTZ R99, R6, R99 ;  /* 0x0000006306637220 */ /* 0x000fc80000410000 */
[----:B------:R-:W-:-:S07]  /*15a0*/  @P3 FADD.FTZ R99, R36, R99 ;  /* 0x0000006324633221 */ /* 0x000fce0000010000 */
.L_x_2963:
[----:B------:R-:W-:Y:S05]  /*15b0*/  BSYNC B1 ;  /* 0x0000000000017941 */ /* 0x000fea0003800000 */
.L_x_2961:
[----:B------:R-:W-:Y:S04]  /*15c0*/  BSSY B1, `(.L_x_2964) ;  /* 0x000000b000017945 */ /* 0x000fe80003800000 */
[----:B------:R-:W-:Y:S05]  /*15d0*/  @P5 BRA `(.L_x_2965) ;  /* 0x0000000000105947 */ /* 0x000fea0003800000 */
[----:B------:R-:W-:Y:S01]  /*15e0*/  MOV R101, RZ ;  /* 0x000000ff00657202 */ /* 0x000fe20000000f00 */
[----:B------:R-:W-:Y:S06]  /*15f0*/  @!P3 BRA `(.L_x_2966) ;  /* 0x00000000001cb947 */ /* 0x000fec0003800000 */
[----:B-----5:R-:W-:Y:S01]  /*1600*/  HADD2.F32 R101, -RZ, R34.H0_H0 ;  /* 0x20000022ff657230 */ /* 0x020fe20000004100 */
[----:B------:R-:W-:Y:S06]  /*1610*/  BRA `(.L_x_2966) ;  /* 0x0000000000147947 */ /* 0x000fec0003800000 */
.L_x_2965:
[----:B-----5:R-:W-:Y:S02]  /*1620*/  HADD2.F32 R36, -RZ, R30.H0_H0 ;  /* 0x2000001eff247230 */ /* 0x020fe40000004100 */
[----:B------:R-:W-:-:S03]  /*1630*/  @P3 HADD2.F32 R38, -RZ, R34.H0_H0 ;  /* 0x20000022ff263230 */ /* 0x000fc60000004100 */
[----:B------:R-:W-:-:S04]  /*1640*/  FMUL.FTZ R36, R36, UR8 ;  /* 0x0000000824247c20 */ /* 0x000fc80008410000 */
[----:B------:R-:W-:-:S04]  /*1650*/  FMUL.FTZ R101, R5, R36 ;  /* 0x0000002405657220 */ /* 0x000fc80000410000 */
[----:B------:R-:W-:-:S07]  /*1660*/  @P3 FADD.FTZ R101, R38, R101 ;  /* 0x0000006526653221 */ /* 0x000fce0000010000 */
.L_x_2966:
[----:B------:R-:W-:Y:S05]  /*1670*/  BSYNC B1 ;  /* 0x0000000000017941 */ /* 0x000fea0003800000 */
.L_x_2964:
[----:B------:R-:W-:Y:S04]  /*1680*/  BSSY B1, `(.L_x_2967) ;  /* 0x000000b000017945 */ /* 0x000fe80003800000 */
[----:B------:R-:W-:Y:S05]  /*1690*/  @P5 BRA `(.L_x_2968) ;  /* 0x0000000000105947 */ /* 0x000fea0003800000 */
[----:B------:R-:W-:Y:S01]  /*16a0*/  HFMA2.MMA R102, -RZ, RZ, 0, 0 ;  /* 0x00000000ff667435 */ /* 0x000fe200000001ff */
[----:B------:R-:W-:Y:S10]  /*16b0*/  @!P3 BRA `(.L_x_2969) ;  /* 0x00000000001cb947 */ /* 0x000ff40003800000 */
[----:B-----5:R-:W-:Y:S01]  /*16c0*/  HADD2.F32 R102, -RZ, R34.H1_H1 ;  /* 0x30000022ff667230 */ /* 0x020fe20000004100 */
[----:B------:R-:W-:Y:S06]  /*16d0*/  BRA `(.L_x_2969) ;  /* 0x0000000000147947 */ /* 0x000fec0003800000 */
.L_x_2968:
[----:B-----5:R-:W-:Y:S02]  /*16e0*/  HADD2.F32 R36, -RZ, R30.H1_H1 ;  /* 0x3000001eff247230 */ /* 0x020fe40000004100 */
[----:B------:R-:W-:-:S03]  /*16f0*/  @P3 HADD2.F32 R39, -RZ, R34.H1_H1 ;  /* 0x30000022ff273230 */ /* 0x000fc60000004100 */
[----:B------:R-:W-:-:S04]  /*1700*/  FMUL.FTZ R37, R36, UR8 ;  /* 0x0000000824257c20 */ /* 0x000fc80008410000 */
[----:B------:R-:W-:-:S04]  /*1710*/  FMUL.FTZ R102, R4, R37 ;  /* 0x0000002504667220 */ /* 0x000fc80000410000 */
[----:B------:R-:W-:-:S07]  /*1720*/  @P3 FADD.FTZ R102, R39, R102 ;  /* 0x0000006627663221 */ /* 0x000fce0000010000 */
.L_x_2969:
[----:B------:R-:W-:Y:S05]  /*1730*/  BSYNC B1 ;  /* 0x0000000000017941 */ /* 0x000fea0003800000 */
.L_x_2967:
[----:B------:R-:W-:Y:S04]  /*1740*/  BSSY B1, `(.L_x_2970) ;  /* 0x000000b000017945 */ /* 0x000fe80003800000 */
[----:B------:R-:W-:Y:S05]  /*1750*/  @P5 BRA `(.L_x_2971) ;  /* 0x0000000000105947 */ /* 0x000fea0003800000 */
[----:B------:R-:W-:Y:S01]  /*1760*/  MOV R103, RZ ;  /* 0x000000ff00677202 */ /* 0x000fe20000000f00 */
[----:B------:R-:W-:Y:S06]  /*1770*/  @!P3 BRA `(.L_x_2972) ;  /* 0x00000000001cb947 */ /* 0x000fec0003800000 */
[----:B-----5:R-:W-:Y:S01]  /*1780*/  HADD2.F32 R103, -RZ, R35.H0_H0 ;  /* 0x20000023ff677230 */ /* 0x020fe20000004100 */
[----:B------:R-:W-:Y:S06]  /*1790*/  BRA `(.L_x_2972) ;  /* 0x0000000000147947 */ /* 0x000fec0003800000 */
.L_x_2971:
[----:B-----5:R-:W-:Y:S02]  /*17a0*/  HADD2.F32 R36, -RZ, R31.H0_H0 ;  /* 0x2000001fff247230 */ /* 0x020fe40000004100 */
[----:B------:R-:W-:-:S03]  /*17b0*/  @P3 HADD2.F32 R38, -RZ, R35.H0_H0 ;  /* 0x20000023ff263230 */ /* 0x000fc60000004100 */
[----:B------:R-:W-:-:S04]  /*17c0*/  FMUL.FTZ R36, R36, UR8 ;  /* 0x0000000824247c20 */ /* 0x000fc80008410000 */
[----:B------:R-:W-:-:S04]  /*17d0*/  FMUL.FTZ R103, R3, R36 ;  /* 0x0000002403677220 */ /* 0x000fc80000410000 */
[----:B------:R-:W-:-:S07]  /*17e0*/  @P3 FADD.FTZ R103, R38, R103 ;  /* 0x0000006726673221 */ /* 0x000fce0000010000 */
.L_x_2972:
[----:B------:R-:W-:Y:S05]  /*17f0*/  BSYNC B1 ;  /* 0x0000000000017941 */ /* 0x000fea0003800000 */
.L_x_2970:
[----:B------:R-:W-:Y:S04]  /*1800*/  BSSY B1, `(.L_x_2973) ;  /* 0x000000b000017945 */ /* 0x000fe80003800000 */
[----:B------:R-:W-:Y:S05]  /*1810*/  @P5 BRA `(.L_x_2974) ;  /* 0x0000000000105947 */ /* 0x000fea0003800000 */
[----:B------:R-:W-:Y:S01]  /*1820*/  HFMA2.MMA R104, -RZ, RZ, 0, 0 ;  /* 0x00000000ff687435 */ /* 0x000fe200000001ff */
[----:B------:R-:W-:Y:S10]  /*1830*/  @!P3 BRA `(.L_x_2975) ;  /* 0x00000000001cb947 */ /* 0x000ff40003800000 */
[----:B-----5:R-:W-:Y:S01]  /*1840*/  HADD2.F32 R104, -RZ, R35.H1_H1 ;  /* 0x30000023ff687230 */ /* 0x020fe20000004100 */
[----:B------:R-:W-:Y:S06]  /*1850*/  BRA `(.L_x_2975) ;  /* 0x0000000000147947 */ /* 0x000fec0003800000 */
.L_x_2974:
[----:B-----5:R-:W-:Y:S02]  /*1860*/  HADD2.F32 R36, -RZ, R31.H1_H1 ;  /* 0x3000001fff247230 */ /* 0x020fe40000004100 */
[----:B------:R-:W-:-:S03]  /*1870*/  @P3 HADD2.F32 R39, -RZ, R35.H1_H1 ;  /* 0x30000023ff273230 */ /* 0x000fc60000004100 */
[----:B------:R-:W-:-:S04]  /*1880*/  FMUL.FTZ R37, R36, UR8 ;  /* 0x0000000824257c20 */ /* 0x000fc80008410000 */
[----:B------:R-:W-:-:S04]  /*1890*/  FMUL.FTZ R104, R2, R37 ;  /* 0x0000002502687220 */ /* 0x000fc80000410000 */
[----:B------:R-:W-:-:S07]  /*18a0*/  @P3 FADD.FTZ R104, R39, R104 ;  /* 0x0000006827683221 */ /* 0x000fce0000010000 */
.L_x_2975:
[----:B------:R-:W-:Y:S05]  /*18b0*/  BSYNC B1 ;  /* 0x0000000000017941 */ /* 0x000fea0003800000 */
.L_x_2973:
        /* <DEDUP_REMOVED lines=9> */
.L_x_2951:
[----:B------:R-:W-:Y:S05]  /*1950*/  BSYNC B0 ;  /* 0x0000000000007941 */ /* 0x000fea0003800000 */
.L_x_2950:
        /* <DEDUP_REMOVED lines=17> */
.L_x_2979:
[----:B-----5:R-:W-:-:S05]  /*1a70*/  HADD2.F32 R36, -RZ, R28.H0_H0 ;  /* 0x2000001cff247230 */ /* 0x020fca0000004100 */
[----:B------:R-:W-:Y:S01]  /*1a80*/  FMUL.FTZ R105, R36, UR8 ;  /* 0x0000000824697c20 */ /* 0x000fe20008410000 */
[----:B------:R-:W-:-:S03]  /*1a90*/  @P3 HADD2.F32 R36, -RZ, R32.H0_H0 ;  /* 0x20000020ff243230 */ /* 0x000fc60000004100 */
[----:B------:R-:W-:-:S04]  /*1aa0*/  FMUL.FTZ R105, R0, R105 ;  /* 0x0000006900697220 */ /* 0x000fc80000410000 */
[----:B------:R-:W-:-:S07]  /*1ab0*/  @P3 FADD.FTZ R105, R36, R105 ;  /* 0x0000006924693221 */ /* 0x000fce0000010000 */
.L_x_2980:
[----:B------:R-:W-:Y:S05]  /*1ac0*/  BSYNC B1 ;  /* 0x0000000000017941 */ /* 0x000fea0003800000 */
.L_x_2978:
[----:B------:R-:W-:Y:S04]  /*1ad0*/  BSSY B1, `(.L_x_2981) ;  /* 0x000000b000017945 */ /* 0x000fe80003800000 */
[----:B------:R-:W-:Y:S05]  /*1ae0*/  @P4 BRA `(.L_x_2982) ;  /* 0x0000000000104947 */ /* 0x000fea0003800000 */
[----:B------:R-:W-:Y:S01]  /*1af0*/  HFMA2.MMA R106, -RZ, RZ, 0, 0 ;  /* 0x00000000ff6a7435 */ /* 0x000fe200000001ff */
[----:B------:R-:W-:Y:S10]  /*1b00*/  @!P3 BRA `(.L_x_2983) ;  /* 0x00000000001cb947 */ /* 0x000ff40003800000 */
[----:B-----5:R-:W-:Y:S01]  /*1b10*/  HADD2.F32 R106, -RZ, R32.H1_H1 ;  /* 0x30000020ff6a7230 */ /* 0x020fe20000004100 */
[----:B------:R-:W-:Y:S06]  /*1b20*/  BRA `(.L_x_2983) ;  /* 0x0000000000147947 */ /* 0x000fec0003800000 */
.L_x_2982:
[----:B-----5:R-:W-:Y:S02]  /*1b30*/  HADD2.F32 R36, -RZ, R28.H1_H1 ;  /* 0x3000001cff247230 */ /* 0x020fe40000004100 */
[----:B------:R-:W-:-:S03]  /*1b40*/  @P3 HADD2.F32 R39, -RZ, R32.H1_H1 ;  /* 0x30000020ff273230 */ /* 0x000fc60000004100 */
[----:B------:R-:W-:-:S04]  /*1b50*/  FMUL.FTZ R37, R36, UR8 ;  /* 0x0000000824257c20 */ /* 0x000fc80008410000 */
[----:B------:R-:W-:-:S04]  /*1b60*/  FMUL.FTZ R106, R22, R37 ;  /* 0x00000025166a7220 */ /* 0x000fc80000410000 */
[----:B------:R-:W-:-:S07]  /*1b70*/  @P3 FADD.FTZ R106, R39, R106 ;  /* 0x0000006a276a3221 */ /* 0x000fce0000010000 */
.L_x_2983:
[----:B------:R-:W-:Y:S05]  /*1b80*/  BSYNC B1 ;  /* 0x0000000000017941 */ /* 0x000fea0003800000 */
.L_x_2981:
[----:B------:R-:W-:Y:S04]  /*1b90*/  BSSY B1, `(.L_x_2984) ;  /* 0x000000b000017945 */ /* 0x000fe80003800000 */
[----:B------:R-:W-:Y:S05]  /*1ba0*/  @P4 BRA `(.L_x_2985) ;  /* 0x0000000000104947 */ /* 0x000fea0003800000 */
[----:B------:R-:W-:Y:S01]  /*1bb0*/  MOV R107, RZ ;  /* 0x000000ff006b7202 */ /* 0x000fe20000000f00 */
[----:B------:R-:W-:Y:S06]  /*1bc0*/  @!P3 BRA `(.L_x_2986) ;  /* 0x00000000001cb947 */ /* 0x000fec0003800000 */
[----:B-----5:R-:W-:Y:S01]  /*1bd0*/  HADD2.F32 R107, -RZ, R33.H0_H0 ;  /* 0x20000021ff6b7230 */ /* 0x020fe20000004100 */
[----:B------:R-:W-:Y:S06]  /*1be0*/  BRA `(.L_x_2986) ;  /* 0x0000000000147947 */ /* 0x000fec0003800000 */
.L_x_2985:
[----:B-----5:R-:W-:Y:S02]  /*1bf0*/  HADD2.F32 R36, -RZ, R29.H0_H0 ;  /* 0x2000001dff247230 */ /* 0x020fe40000004100 */
[----:B------:R-:W-:-:S03]  /*1c00*/  @P3 HADD2.F32 R38, -RZ, R33.H0_H0 ;  /* 0x20000021ff263230 */ /* 0x000fc60000004100 */
[----:B------:R-:W-:-:S04]  /*1c10*/  FMUL.FTZ R36, R36, UR8 ;  /* 0x0000000824247c20 */ /* 0x000fc80008410000 */
[----:B------:R-:W-:-:S04]  /*1c20*/  FMUL.FTZ R107, R21, R36 ;  /* 0x00000024156b7220 */ /* 0x000fc80000410000 */
[----:B------:R-:W-:-:S07]  /*1c30*/  @P3 FADD.FTZ R107, R38, R107 ;  /* 0x0000006b266b3221 */ /* 0x000fce0000010000 */
.L_x_2986:
[----:B------:R-:W-:Y:S05]  /*1c40*/  BSYNC B1 ;  /* 0x0000000000017941 */ /* 0x000fea0003800000 */
.L_x_2984:
[----:B------:R-:W-:Y:S04]  /*1c50*/  BSSY B1, `(.L_x_2987) ;  /* 0x000000b000017945 */ /* 0x000fe80003800000 */
[----:B------:R-:W-:Y:S05]  /*1c60*/  @P4 BRA `(.L_x_2988) ;  /* 0x0000000000104947 */ /* 0x000fea0003800000 */
[----:B------:R-:W-:Y:S01]  /*1c70*/  HFMA2.MMA R108, -RZ, RZ, 0, 0 ;  /* 0x00000000ff6c7435 */ /* 0x000fe200000001ff */
[----:B------:R-:W-:Y:S10]  /*1c80*/  @!P3 BRA `(.L_x_2989) ;  /* 0x00000000001cb947 */ /* 0x000ff40003800000 */
[----:B-----5:R-:W-:Y:S01]  /*1c90*/  HADD2.F32 R108, -RZ, R33.H1_H1 ;  /* 0x30000021ff6c7230 */ /* 0x020fe20000004100 */
[----:B------:R-:W-:Y:S06]  /*1ca0*/  BRA `(.L_x_2989) ;  /* 0x0000000000147947 */ /* 0x000fec0003800000 */
.L_x_2988:
[----:B-----5:R-:W-:Y:S02]  /*1cb0*/  HADD2.F32 R36, -RZ, R29.H1_H1 ;  /* 0x3000001dff247230 */ /* 0x020fe40000004100 */
[----:B------:R-:W-:-:S03]  /*1cc0*/  @P3 HADD2.F32 R37, -RZ, R33.H1_H1 ;  /* 0x30000021ff253230 */ /* 0x000fc60000004100 */
[----:B------:R-:W-:-:S04]  /*1cd0*/  FMUL.FTZ R36, R36, UR8 ;  /* 0x0000000824247c20 */ /* 0x000fc80008410000 */
[----:B------:R-:W-:-:S04]  /*1ce0*/  FMUL.FTZ R108, R25, R36 ;  /* 0x00000024196c7220 */ /* 0x000fc80000410000 */
[----:B------:R-:W-:-:S07]  /*1cf0*/  @P3 FADD.FTZ R108, R37, R108 ;  /* 0x0000006c256c3221 */ /* 0x000fce0000010000 */
.L_x_2989:
[----:B------:R-:W-:Y:S05]  /*1d00*/  BSYNC B1 ;  /* 0x0000000000017941 */ /* 0x000fea0003800000 */
.L_x_2987:
[----:B------:R-:W-:Y:S04]  /*1d10*/  BSSY B1, `(.L_x_2990) ;  /* 0x000000b000017945 */ /* 0x000fe80003800000 */
[----:B------:R-:W-:Y:S05]  /*1d20*/  @P4 BRA `(.L_x_2991) ;  /* 0x0000000000104947 */ /* 0x000fea0003800000 */
[----:B------:R-:W-:Y:S01]  /*1d30*/  MOV R109, RZ ;  /* 0x000000ff006d7202 */ /* 0x000fe20000000f00 */
[----:B------:R-:W-:Y:S06]  /*1d40*/  @!P3 BRA `(.L_x_2992) ;  /* 0x00000000001cb947 */ /* 0x000fec0003800000 */
[----:B-----5:R-:W-:Y:S01]  /*1d50*/  HADD2.F32 R109, -RZ, R34.H0_H0 ;  /* 0x20000022ff6d7230 */ /* 0x020fe20000004100 */
[----:B------:R-:W-:Y:S06]  /*1d60*/  BRA `(.L_x_2992) ;  /* 0x0000000000147947 */ /* 0x000fec0003800000 */
.L_x_2991:
[----:B-----5:R-:W-:Y:S02]  /*1d70*/  HADD2.F32 R36, -RZ, R30.H0_H0 ;  /* 0x2000001eff247230 */ /* 0x020fe40000004100 */
[----:B------:R-:W-:-:S03]  /*1d80*/  @P3 HADD2.F32 R38, -RZ, R34.H0_H0 ;  /* 0x20000022ff263230 */ /* 0x000fc60000004100 */
[----:B------:R-:W-:-:S04]  /*1d90*/  FMUL.FTZ R36, R36, UR8 ;  /* 0x0000000824247c20 */ /* 0x000fc80008410000 */
[----:B------:R-:W-:-:S04]  /*1da0*/  FMUL.FTZ R109, R23, R36 ;  /* 0x00000024176d7220 */ /* 0x000fc80000410000 */
[----:B------:R-:W-:-:S07]  /*1db0*/  @P3 FADD.FTZ R109, R38, R109 ;  /* 0x0000006d266d3221 */ /* 0x000fce0000010000 */
.L_x_2992:
[----:B------:R-:W-:Y:S05]  /*1dc0*/  BSYNC B1 ;  /* 0x0000000000017941 */ /* 0x000fea0003800000 */
.L_x_2990:
[----:B------:R-:W-:Y:S04]  /*1dd0*/  BSSY B1, `(.L_x_2993) ;  /* 0x000000b000017945 */ /* 0x000fe80003800000 */
[----:B------:R-:W-:Y:S05]  /*1de0*/  @P4 BRA `(.L_x_2994) ;  /* 0x0000000000104947 */ /* 0x000fea0003800000 */
[----:B------:R-:W-:Y:S01]  /*1df0*/  HFMA2.MMA R110, -RZ, RZ, 0, 0 ;  /* 0x00000000ff6e7435 */ /* 0x000fe200000001ff */
[----:B------:R-:W-:Y:S10]  /*1e00*/  @!P3 BRA `(.L_x_2995) ;  /* 0x00000000001cb947 */ /* 0x000ff40003800000 */
[----:B-----5:R-:W-:Y:S01]  /*1e10*/  HADD2.F32 R110, -RZ, R34.H1_H1 ;  /* 0x30000022ff6e7230 */ /* 0x020fe20000004100 */
[----:B------:R-:W-:Y:S06]  /*1e20*/  BRA `(.L_x_2995) ;  /* 0x0000000000147947 */ /* 0x000fec0003800000 */
.L_x_2994:
[----:B-----5:R-:W-:Y:S02]  /*1e30*/  HADD2.F32 R36, -RZ, R30.H1_H1 ;  /* 0x3000001eff247230 */ /* 0x020fe40000004100 */
[----:B------:R-:W-:-:S03]  /*1e40*/  @P3 HADD2.F32 R39, -RZ, R34.H1_H1 ;  /* 0x30000022ff273230 */ /* 0x000fc60000004100 */
[----:B------:R-:W-:-:S04]  /*1e50*/  FMUL.FTZ R37, R36, UR8 ;  /* 0x0000000824257c20 */ /* 0x000fc80008410000 */
[----:B------:R-:W-:-:S04]  /*1e60*/  FMUL.FTZ R110, R26, R37 ;  /* 0x000000251a6e7220 */ /* 0x000fc80000410000 */
[----:B------:R-:W-:-:S07]  /*1e70*/  @P3 FADD.FTZ R110, R39, R110 ;  /* 0x0000006e276e3221 */ /* 0x000fce0000010000 */
.L_x_2995:
[----:B------:R-:W-:Y:S05]  /*1e80*/  BSYNC B1 ;  /* 0x0000000000017941 */ /* 0x000fea0003800000 */
.L_x_2993:
[----:B------:R-:W-:Y:S04]  /*1e90*/  BSSY B1, `(.L_x_2996) ;  /* 0x000000b000017945 */ /* 0x000fe80003800000 */
[----:B------:R-:W-:Y:S05]  /*1ea0*/  @P4 BRA `(.L_x_2997) ;  /* 0x0000000000104947 */ /* 0x000fea0003800000 */
[----:B------:R-:W-:Y:S01]  /*1eb0*/  MOV R111, RZ ;  /* 0x000000ff006f7202 */ /* 0x000fe20000000f00 */
[----:B------:R-:W-:Y:S06]  /*1ec0*/  @!P3 BRA `(.L_x_2998) ;  /* 0x00000000001cb947 */ /* 0x000fec0003800000 */
[----:B-----5:R-:W-:Y:S01]  /*1ed0*/  HADD2.F32 R111, -RZ, R35.H0_H0 ;  /* 0x20000023ff6f7230 */ /* 0x020fe20000004100 */
[----:B------:R-:W-:Y:S06]  /*1ee0*/  BRA `(.L_x_2998) ;  /* 0x0000000000147947 */ /* 0x000fec0003800000 */
.L_x_2997:
[----:B-----5:R-:W-:-:S05]  /*1ef0*/  HADD2.F32 R36, -RZ, R31.H0_H0 ;  /* 0x2000001fff247230 */ /* 0x020fca0000004100 */
[----:B------:R-:W-:Y:S01]  /*1f00*/  FMUL.FTZ R111, R36, UR8 ;  /* 0x00000008246f7c20 */ /* 0x000fe20008410000 */
[----:B------:R-:W-:-:S03]  /*1f10*/  @P3 HADD2.F32 R36, -RZ, R35.H0_H0 ;  /* 0x20000023ff243230 */ /* 0x000fc60000004100 */
[----:B------:R-:W-:-:S04]  /*1f20*/  FMUL.FTZ R111, R24, R111 ;  /* 0x0000006f186f7220 */ /* 0x000fc80000410000 */
[----:B------:R-:W-:-:S07]  /*1f30*/  @P3 FADD.FTZ R111, R36, R111 ;  /* 0x0000006f246f3221 */ /* 0x000fce0000010000 */
.L_x_2998:
[----:B------:R-:W-:Y:S05]  /*1f40*/  BSYNC B1 ;  /* 0x0000000000017941 */ /* 0x000fea0003800000 */
.L_x_2996:
[----:B------:R-:W-:Y:S04]  /*1f50*/  BSSY B1, `(.L_x_2999) ;  /* 0x000000b000017945 */ /* 0x000fe80003800000 */
[----:B------:R-:W-:Y:S05]  /*1f60*/  @P4 BRA `(.L_x_3000) ;  /* 0x0000000000104947 */ /* 0x000fea0003800000 */
[----:B------:R-:W-:Y:S01]  /*1f70*/  HFMA2.MMA R112, -RZ, RZ, 0, 0 ;  /* 0x00000000ff707435 */ /* 0x000fe200000001ff */
[----:B------:R-:W-:Y:S10]  /*1f80*/  @!P3 BRA `(.L_x_3001) ;  /* 0x00000000001cb947 */ /* 0x000ff40003800000 */
[----:B-----5:R-:W-:Y:S01]  /*1f90*/  HADD2.F32 R112, -RZ, R35.H1_H1 ;  /* 0x30000023ff707230 */ /* 0x020fe20000004100 */
[----:B------:R-:W-:Y:S06]  /*1fa0*/  BRA `(.L_x_3001) ;  /* 0x0000000000147947 */ /* 0x000fec0003800000 */
.L_x_3000:
[----:B-----5:R-:W-:Y:S02]  /*1fb0*/  HADD2.F32 R36, -RZ, R31.H1_H1 ;  /* 0x3000001fff247230 */ /* 0x020fe40000004100 */
[----:B------:R-:W-:-:S03]  /*1fc0*/  @P3 HADD2.F32 R39, -RZ, R35.H1_H1 ;  /* 0x30000023ff273230 */ /* 0x000fc60000004100 */
[----:B------:R-:W-:-:S04]  /*1fd0*/  FMUL.FTZ R37, R36, UR8 ;  /* 0x0000000824257c20 */ /* 0x000fc80008410000 */
[----:B------:R-:W-:-:S04]  /*1fe0*/  FMUL.FTZ R112, R52, R37 ;  /* 0x0000002534707220 */ /* 0x000fc80000410000 */
[----:B------:R-:W-:-:S07]  /*1ff0*/  @P3 FADD.FTZ R112, R39, R112 ;  /* 0x0000007027703221 */ /* 0x000fce0000010000 */
.L_x_3001:
[----:B------:R-:W-:Y:S05]  /*2000*/  BSYNC B1 ;  /* 0x0000000000017941 */ /* 0x000fea0003800000 */
.L_x_2999:
[----:B------:R-:W0:Y:S01]  /*2010*/  LDC.64 R116, c[0x0][0x238] ;  /* 0x00008e00ff747b82 */ /* 0x000e220000000a00 */
[----:B------:R-:W-:Y:S02]  /*2020*/  F2FP.F16.F32.PACK_AB R39, R112, R111 ;  /* 0x0000006f7027723e */ /* 0x000fe400000000ff */
[----:B------:R-:W-:Y:S02]  /*2030*/  F2FP.F16.F32.PACK_AB R38, R110, R109 ;  /* 0x0000006d6e26723e */ /* 0x000fe400000000ff */
[----:B------:R-:W-:Y:S02]  /*2040*/  F2FP.F16.F32.PACK_AB R37, R108, R107 ;  /* 0x0000006b6c25723e */ /* 0x000fe400000000ff */
[----:B------:R-:W-:Y:S01]  /*2050*/  F2FP.F16.F32.PACK_AB R36, R106, R105 ;  /* 0x000000696a24723e */ /* 0x000fe200000000ff */
[----:B0-----:R-:W-:-:S05]  /*2060*/  IMAD.WIDE.U32 R116, R119, 0x10, R116 ;  /* 0x0000001077747825 */ /* 0x001fca00078e0074 */
[----:B------:R2:W-:Y:S02]  /*2070*/  STG.E.128 desc[UR4][R116.64], R36 ;  /* 0x0000002474007986 */ /* 0x0005e4000c101d04 */
.L_x_2977:
[----:B------:R-:W-:Y:S05]  /*2080*/  BSYNC B0 ;  /* 0x0000000000007941 */ /* 0x000fea0003800000 */
.L_x_2976:
        /* <DEDUP_REMOVED lines=101> */
.L_x_3021:
        /* <DEDUP_REMOVED lines=40> */
[----:B------:R-:W-:Y:S01]  /*2960*/  F2FP.F16.F32.PACK_AB R36, R39, R36 ;  /* 0x000000242724723e */ /* 0x000fe200000000ff */
[----:B------:R-:W-:Y:S01]  /*2970*/  FMUL.FTZ R39, R116, R37 ;  /* 0x0000002574277220 */ /* 0x000fe20000410000 */
[--C-:B------:R-:W-:Y:S01]  /*2980*/  FADD.FTZ R37, R94, -R118.reuse ;  /* 0x800000765e257221 */ /* 0x100fe20000010000 */
[----:B0-----:R-:W-:Y:S01]  /*2990*/  FFMA.FTZ R122, R54, R119, R49 ;  /* 0x00000077367a7223 */ /* 0x001fe20000010031 */
[----:B------:R-:W-:Y:S01]  /*29a0*/  FFMA.FTZ R121, R46, R121, R59 ;  /* 0x000000792e797223 */ /* 0x000fe2000001003b */
[----:B------:R-:W-:Y:S01]  /*29b0*/  FFMA.FTZ R39, R44, R39, R57 ;  /* 0x000000272c277223 */ /* 0x000fe20000010039 */
[----:B------:R-:W-:Y:S01]  /*29c0*/  FMUL.FTZ R38, R116, R37 ;  /* 0x0000002574267220 */ /* 0x000fe20000410000 */
[----:B------:R-:W-:-:S03]  /*29d0*/  FADD.FTZ R37, R93, -R118 ;  /* 0x800000765d257221 */ /* 0x000fc60000010000 */
[----:B------:R-:W-:Y:S01]  /*29e0*/  FFMA.FTZ R38, R45, R38, R58 ;  /* 0x000000262d267223 */ /* 0x000fe2000001003a */
[C---:B------:R-:W-:Y:S01]  /*29f0*/  FMUL.FTZ R120, R116.reuse, R37 ;  /* 0x0000002574787220 */ /* 0x040fe20000410000 */
[----:B------:R-:W-:Y:S01]  /*2a00*/  FMUL.FTZ R37, R116, R123 ;  /* 0x0000007b74257220 */ /* 0x000fe20000410000 */
[C---:B-1----:R-:W-:Y:S01]  /*2a10*/  IMAD.WIDE.U32 R114, R117.reuse, 0x10, R114 ;  /* 0x0000001075727825 */ /* 0x042fe200078e0072 */
[----:B------:R-:W-:-:S03]  /*2a20*/  IADD3 R117, R117, 0x20, RZ ;  /* 0x0000002075757810 */ /* 0x000fc60007ffe0ff */
[----:B------:R-:W-:Y:S01]  /*2a30*/  FFMA.FTZ R119, R55, R120, R50 ;  /* 0x0000007837777223 */ /* 0x000fe20000010032 */
[----:B------:R-:W-:Y:S01]  /*2a40*/  FFMA.FTZ R120, R47, R37, R60 ;  /* 0x000000252f787223 */ /* 0x000fe2000001003c */
[----:B------:R-:W-:-:S03]  /*2a50*/  F2FP.F16.F32.PACK_AB R37, R122, R39 ;  /* 0x000000277a25723e */ /* 0x000fc600000000ff */
[----:B------:R-:W-:Y:S02]  /*2a60*/  F2FP.F16.F32.PACK_AB R38, R119, R38 ;  /* 0x000000267726723e */ /* 0x000fe400000000ff */
[----:B------:R-:W-:-:S05]  /*2a70*/  F2FP.F16.F32.PACK_AB R39, R120, R121 ;  /* 0x000000797827723e */ /* 0x000fca00000000ff */
[----:B------:R1:W-:Y:S02]  /*2a80*/  STG.E.128 desc[UR4][R114.64], R36 ;  /* 0x0000002472007986 */ /* 0x0003e4000c101d04 */
.L_x_3006:
[----:B------:R-:W-:Y:S05]  /*2a90*/  BSYNC B1 ;  /* 0x0000000000017941 */ /* 0x000fea0003800000 */
.L_x_3005:
        /* <DEDUP_REMOVED lines=17> */
[----:B------:R-:W-:Y:S01]  /*2bb0*/  FADD.FTZ R37, R101, -R118 ;  /* 0x8000007665257221 */ /* 0x000fe20000010000 */
        /* <DEDUP_REMOVED lines=16> */
.L_x_3008:
[----:B------:R-:W-:Y:S05]  /*2cc0*/  BSYNC B1 ;  /* 0x0000000000017941 */ /* 0x000fea0003800000 */
.L_x_3007:
        /* <DEDUP_REMOVED lines=11> */
[----:B------:R-:W1:Y:S01]  /*2d80*/  LDC.64 R114, c[0x0][0x2b8] ;  /* 0x0000ae00ff727b82 */ /* 0x000e620000000a00 */
[C---:B------:R-:W-:Y:S01]  /*2d90*/  FMUL.FTZ R38, R116.reuse, R123 ;  /* 0x0000007b74267220 */ /* 0x040fe20000410000 */
[----:B------:R-:W-:Y:S01]  /*2da0*/  FFMA.FTZ R118, R77, R118, R86 ;  /* 0x000000764d767223 */ /* 0x000fe20000010056 */
[----:B------:R-:W-:Y:S01]  /*2db0*/  FFMA.FTZ R123, R79, R120, R100 ;  /* 0x000000784f7b7223 */ /* 0x000fe20000010064 */
[C---:B------:R-:W-:Y:S01]  /*2dc0*/  FMUL.FTZ R119, R116.reuse, R119 ;  /* 0x0000007774777220 */ /* 0x040fe20000410000 */
[C---:B------:R-:W-:Y:S01]  /*2dd0*/  FMUL.FTZ R36, R116.reuse, R125 ;  /* 0x0000007d74247220 */ /* 0x040fe20000410000 */
[C---:B------:R-:W-:Y:S01]  /*2de0*/  FMUL.FTZ R121, R116.reuse, R121 ;  /* 0x0000007974797220 */ /* 0x040fe20000410000 */
[C---:B------:R-:W-:Y:S01]  /*2df0*/  FMUL.FTZ R37, R116.reuse, R37 ;  /* 0x0000002574257220 */ /* 0x040fe20000410000 */
[----:B------:R-:W-:Y:S01]  /*2e00*/  FMUL.FTZ R120, R116, R39 ;  /* 0x0000002774787220 */ /* 0x000fe20000410000 */
[----:B------:R-:W-:Y:S01]  /*2e10*/  F2FP.F16.F32.PACK_AB R39, R123, R118 ;  /* 0x000000767b27723e */ /* 0x000fe200000000ff */
[----:B------:R-:W-:Y:S01]  /*2e20*/  FFMA.FTZ R116, R43, R38, R80 ;  /* 0x000000262b747223 */ /* 0x000fe20000010050 */
[----:B------:R-:W-:Y:S01]  /*2e30*/  FFMA.FTZ R123, R78, R119, R85 ;  /* 0x000000774e7b7223 */ /* 0x000fe20000010055 */
[----:B------:R-:W-:Y:S01]  /*2e40*/  FFMA.FTZ R121, R73, R121, R82 ;  /* 0x0000007949797223 */ /* 0x000fe20000010052 */
[----:B------:R-:W-:Y:S01]  /*2e50*/  FFMA.FTZ R38, R75, R120, R84 ;  /* 0x000000784b267223 */ /* 0x000fe20000010054 */
[----:B------:R-:W-:Y:S01]  /*2e60*/  FFMA.FTZ R118, R76, R37, R83 ;  /* 0x000000254c767223 */ /* 0x000fe20000010053 */
[----:B------:R-:W-:-:S03]  /*2e70*/  FFMA.FTZ R119, R74, R36, R81 ;  /* 0x000000244a777223 */ /* 0x000fc60000010051 */
[----:B------:R-:W-:Y:S02]  /*2e80*/  F2FP.F16.F32.PACK_AB R38, R123, R38 ;  /* 0x000000267b26723e */ /* 0x000fe400000000ff */
[----:B------:R-:W-:Y:S02]  /*2e90*/  F2FP.F16.F32.PACK_AB R37, R118, R121 ;  /* 0x000000797625723e */ /* 0x000fe400000000ff */
[----:B------:R-:W-:Y:S01]  /*2ea0*/  F2FP.F16.F32.PACK_AB R36, R119, R116 ;  /* 0x000000747724723e */ /* 0x000fe200000000ff */
[----:B-1----:R-:W-:-:S05]  /*2eb0*/  IMAD.WIDE.U32 R114, R117, 0x10, R114 ;  /* 0x0000001075727825 */ /* 0x002fca00078e0072 */
[----:B------:R3:W-:Y:S02]  /*2ec0*/  STG.E.128 desc[UR4][R114.64], R36 ;  /* 0x0000002472007986 */ /* 0x0007e4000c101d04 */
.L_x_3004:
[----:B------:R-:W-:Y:S05]  /*2ed0*/  BSYNC B0 ;  /* 0x0000000000007941 */ /* 0x000fea0003800000 */
.L_x_3003:
[----:B-123--:R-:W1:Y:S02]  /*2ee0*/  LDC.64 R36, c[0x0][0x210] ;  /* 0x00008400ff247b82 */ /* 0x00ee640000000a00 */
[----:B-1----:R-:W-:-:S04]  /*2ef0*/  LEA R113, R36, R113, 0x2 ;  /* 0x0000007124717211 */ /* 0x002fc800078e10ff */
[----:B------:R-:W-:-:S13]  /*2f00*/  ISETP.GE.AND P3, PT, R113, R37, PT ;  /* 0x000000257100720c */ /* 0x000fda0003f66270 */
[----:B------:R-:W-:Y:S05]  /*2f10*/  @!P3 BRA `(.L_x_3009) ;  /* 0xffffffd8009cb947 */ /* 0x000fea000383ffff */
[----:B------:R-:W-:Y:S05]  /*2f20*/  EXIT ;  /* 0x000000000000794d */ /* 0x000fea0003800000 */
.L_x_3002:
        /* <DEDUP_REMOVED lines=8> */
.L_x_3011:
[----:B------:R-:W-:Y:S05]  /*2fb0*/  BSYNC B0 ;  /* 0x0000000000007941 */ /* 0x000fea0003800000 */
.L_x_3010:
        /* <DEDUP_REMOVED lines=9> */
.L_x_3012:
[----:B------:R-:W-:Y:S01]  /*3050*/  HFMA2.MMA R116, -RZ, RZ, 0, 2.384185791015625e-07 ;  /* 0x00000004ff747435 */ /* 0x000fe200000001ff */
[----:B------:R-:W-:-:S05]  /*3060*/  MOV R120, R123 ;  /* 0x0000007b00787202 */ /* 0x000fca0000000f00 */
[----:B------:R-:W-:-:S05]  /*3070*/  FADD.FTZ R120, R119, R120 ;  /* 0x0000007877787221 */ /* 0x000fca0000010000 */
[----:B------:R-:W-:-:S07]  /*3080*/  MOV R125, R120 ;  /* 0x00000078007d7202 */ /* 0x000fce0000000f00 */
[----:B------:R-:W-:Y:S05]  /*3090*/  WARPSYNC.COLLECTIVE R38, `(.L_x_3013) ;  /* 0x0000000026087348 */ /* 0x000fea0003c00000 */
[----:B------:R0:W1:Y:S02]  /*30a0*/  SHFL.BFLY P6, R123, R125, R116, R39 ;  /* 0x0c0000747d7b7389 */ /* 0x00006400000c0027 */
[----:B01----:R-:W-:Y:S01]  /*30b0*/  ENDCOLLECTIVE ;  /* 0x000000000000791b */ /* 0x003fe20003800000 */
.L_x_3013:
        /* <DEDUP_REMOVED lines=8> */
.L_x_3014:
[----:B------:R-:W-:Y:S01]  /*3140*/  HFMA2.MMA R116, -RZ, RZ, 0, 9.5367431640625e-07 ;  /* 0x00000010ff747435 */ /* 0x000fe200000001ff */
[----:B------:R-:W-:-:S05]  /*3150*/  MOV R122, R123 ;  /* 0x0000007b007a7202 */ /* 0x000fca0000000f00 */
[----:B------:R-:W-:-:S05]  /*3160*/  FADD.FTZ R122, R121, R122 ;  /* 0x0000007a797a7221 */ /* 0x000fca0000010000 */
[----:B------:R-:W-:-:S07]  /*3170*/  MOV R125, R122 ;  /* 0x0000007a007d7202 */ /* 0x000fce0000000f00 */
[----:B------:R-:W-:Y:S05]  /*3180*/  WARPSYNC.COLLECTIVE R38, `(.L_x_3015) ;  /* 0x0000000026087348 */ /* 0x000fea0003c00000 */
[----:B------:R0:W1:Y:S02]  /*3190*/  SHFL.BFLY P6, R123, R125, R116, R39 ;  /* 0x0c0000747d7b7389 */ /* 0x00006400000c0027 */
[----:B01----:R-:W-:Y:S01]  /*31a0*/  ENDCOLLECTIVE ;  /* 0x000000000000791b */ /* 0x003fe20003800000 */
.L_x_3015:
        /* <DEDUP_REMOVED lines=59> */
.L_x_3016:
[----:B------:R-:W-:Y:S01]  /*3560*/  HFMA2.MMA R116, -RZ, RZ, 0, 1.1920928955078125e-07 ;  /* 0x00000002ff747435 */ /* 0x000fe200000001ff */
[----:B------:R-:W-:-:S05]  /*3570*/  MOV R119, R123 ;  /* 0x0000007b00777202 */ /* 0x000fca0000000f00 */
[----:B------:R-:W-:-:S05]  /*3580*/  FADD.FTZ R119, R36, R119 ;  /* 0x0000007724777221 */ /* 0x000fca0000010000 */
[----:B------:R-:W-:-:S07]  /*3590*/  MOV R125, R119 ;  /* 0x00000077007d7202 */ /* 0x000fce0000000f00 */
[----:B------:R-:W-:Y:S05]  /*35a0*/  WARPSYNC.COLLECTIVE R38, `(.L_x_3017) ;  /* 0x0000000026087348 */ /* 0x000fea0003c00000 */
[----:B------:R0:W1:Y:S02]  /*35b0*/  SHFL.BFLY P6, R123, R125, R116, R39 ;  /* 0x0c0000747d7b7389 */ /* 0x00006400000c0027 */
[----:B01----:R-:W-:Y:S01]  /*35c0*/  ENDCOLLECTIVE ;  /* 0x000000000000791b */ /* 0x003fe20003800000 */
.L_x_3017:
[----:B------:R-:W-:Y:S01]  /*35d0*/  HFMA2.MMA R116, -RZ, RZ, 0, 2.384185791015625e-07 ;  /* 0x00000004ff747435 */ /* 0x000fe200000001ff */
[----:B------:R-:W-:-:S05]  /*35e0*/  MOV R120, R123 ;  /* 0x0000007b00787202 */ /* 0x000fca0000000f00 */
[----:B------:R-:W-:-:S05]  /*35f0*/  FADD.FTZ R120, R119, R120 ;  /* 0x0000007877787221 */ /* 0x000fca0000010000 */
[----:B------:R-:W-:-:S07]  /*3600*/  MOV R125, R120 ;  /* 0x00000078007d7202 */ /* 0x000fce0000000f00 */
[----:B------:R-:W-:Y:S05]  /*3610*/  WARPSYNC.COLLECTIVE R38, `(.L_x_3018) ;  /* 0x0000000026087348 */ /* 0x000fea0003c00000 */
[----:B------:R0:W1:Y:S02]  /*3620*/  SHFL.BFLY P6, R123, R125, R116, R39 ;  /* 0x0c0000747d7b7389 */ /* 0x00006400000c0027 */
[----:B01----:R-:W-:Y:S01]  /*3630*/  ENDCOLLECTIVE ;  /* 0x000000000000791b */ /* 0x003fe20003800000 */
.L_x_3018:
[----:B------:R-:W-:Y:S01]  /*3640*/  HFMA2.MMA R116, -RZ, RZ, 0, 4.76837158203125e-07 ;  /* 0x00000008ff747435 */ /* 0x000fe200000001ff */
[----:B------:R-:W-:-:S05]  /*3650*/  MOV R121, R123 ;  /* 0x0000007b00797202 */ /* 0x000fca0000000f00 */
[----:B------:R-:W-:-:S05]  /*3660*/  FADD.FTZ R121, R120, R121 ;  /* 0x0000007978797221 */ /* 0x000fca0000010000 */
[----:B------:R-:W-:-:S07]  /*3670*/  MOV R125, R121 ;  /* 0x00000079007d7202 */ /* 0x000fce0000000f00 */
[----:B------:R-:W-:Y:S05]  /*3680*/  WARPSYNC.COLLECTIVE R38, `(.L_x_3019) ;  /* 0x0000000026087348 */ /* 0x000fea0003c00000 */
[----:B------:R0:W1:Y:S02]  /*3690*/  SHFL.BFLY P6, R123, R125, R116, R39 ;  /* 0x0c0000747d7b7389 */ /* 0x00006400000c0027 */
[----:B01----:R-:W-:Y:S01]  /*36a0*/  ENDCOLLECTIVE ;  /* 0x000000000000791b */ /* 0x003fe20003800000 */
.L_x_3019:
[----:B------:R-:W-:Y:S01]  /*36b0*/  HFMA2.MMA R116, -RZ, RZ, 0, 9.5367431640625e-07 ;  /* 0x00000010ff747435 */ /* 0x000fe200000001ff */
[----:B------:R-:W-:-:S05]  /*36c0*/  MOV R122, R123 ;  /* 0x0000007b007a7202 */ /* 0x000fca0000000f00 */
[----:B------:R-:W-:-:S05]  /*36d0*/  FADD.FTZ R122, R121, R122 ;  /* 0x0000007a797a7221 */ /* 0x000fca0000010000 */
[----:B------:R-:W-:-:S07]  /*36e0*/  MOV R125, R122 ;  /* 0x0000007a007d7202 */ /* 0x000fce0000000f00 */
[----:B------:R-:W-:Y:S05]  /*36f0*/  WARPSYNC.COLLECTIVE R38, `(.L_x_3020) ;  /* 0x0000000026087348 */ /* 0x000fea0003c00000 */
[----:B------:R0:W1:Y:S02]  /*3700*/  SHFL.BFLY P6, R123, R125, R116, R39 ;  /* 0x0c0000747d7b7389 */ /* 0x00006400000c0027 */
[----:B01----:R-:W-:Y:S01]  /*3710*/  ENDCOLLECTIVE ;  /* 0x000000000000791b */ /* 0x003fe20003800000 */
.L_x_3020:
[----:B------:R-:W-:Y:S05]  /*3720*/  BRA `(.L_x_3021) ;  /* 0xffffffec00ec7947 */ /* 0x000fea000383ffff */
.L_x_3022:
        /* <DEDUP_REMOVED lines=13> */
.L_x_23470:


//--------------------- .text._ZN10layer_norm13ln_fwd_kernelINS_13Kernel_traitsI6__halfS2_S2_S2_fjLj768ELj1ELj4ELj1ELj16ENS_18Kernel_traits_baseILj768ES2_S2_S2_S2_fjLj128EEEEELb0ELb1ELb1ELb1EEEvNS_9FwdParamsE --------------------------
	.section	.text._ZN10layer_norm13ln_fwd_kernelINS_13Kernel_traitsI6__halfS2_S2_S2_fjLj768ELj1ELj4ELj1ELj16ENS_18Kernel_traits_baseILj768ES2_S2_S2_S2_fjLj128EEEEELb0ELb1ELb1ELb1EEEvNS_9FwdParamsE,"ax",@progbits
	.align	128
        .global         _ZN10layer_norm13ln_fwd_kernelINS_13Kernel_traitsI6__halfS2_S2_S2_fjLj768ELj1ELj4ELj1ELj16ENS_18Kernel_traits_baseILj768ES2_S2_S2_S2_fjLj128EEEEELb0ELb1ELb1ELb1EEEvNS_9FwdParamsE
        .type           _ZN10layer_norm13ln_fwd_kernelINS_13Kernel_traitsI6__halfS2_S2_S2_fjLj768ELj1ELj4ELj1ELj16ENS_18Kernel_traits_baseILj768ES2_S2_S2_S2_fjLj128EEEEELb0ELb1ELb1ELb1EEEvNS_9FwdParamsE,@function
        .size           _ZN10layer_norm13ln_fwd_kernelINS_13Kernel_traitsI6__halfS2_S2_S2_fjLj768ELj1ELj4ELj1ELj16ENS_18Kernel_traits_baseILj768ES2_S2_S2_S2_fjLj128EEEEELb0ELb1ELb1ELb1EEEvNS_9FwdParamsE,(.L_x_23471 - _ZN10layer_norm13ln_fwd_kernelINS_13Kernel_traitsI6__halfS2_S2_S2_fjLj768ELj1ELj4ELj1ELj16ENS_18Kernel_traits_baseILj768ES2_S2_S2_S2_fjLj128EEEEELb0ELb1ELb1ELb1EEEvNS_9FwdParamsE)
        .other          _ZN10layer_norm13ln_fwd_kernelINS_13Kernel_traitsI6__halfS2_S2_S2_fjLj768ELj1ELj4ELj1ELj16ENS_18Kernel_traits_baseILj768ES2_S2_S2_S2_fjLj128EEEEELb0ELb1ELb1ELb1EEEvNS_9FwdParamsE,@"STO_CUDA_ENTRY STV_DEFAULT"
_ZN10layer_norm13ln_fwd_kernelINS_13Kernel_traitsI6__halfS2_S2_S2_fjLj768ELj1ELj4ELj1ELj16ENS_18Kernel_traits_baseILj768ES2_S2_S2_S2_fjLj128EEEEELb0ELb1ELb1ELb1EEEvNS_9FwdParamsE:
.text._ZN10layer_norm13ln_fwd_kernelINS_13Kernel_traitsI6__halfS2_S2_S2_fjLj768ELj1ELj4ELj1ELj16ENS_18Kernel_traits_baseILj768ES2_S2_S2_S2_fjLj128EEEEELb0ELb1ELb1ELb1EEEvNS_9FwdParamsE:
        /* <DEDUP_REMOVED lines=38> */
[--C-:B------:R-:W-:Y:S01]  /*0260*/  HADD2.F32 R2, -RZ, R12.reuse.H0_H0 ;  /* 0x2000000cff027230 */ /* 0x100fe20000004100 */
[----:B------:R-:W-:Y:S01]  /*0270*/  ULDC.U8 UR6, c[0x0][0x2a0] ;  /* 0x0000a80000067ab9 */ /* 0x000fe20000000000 */
[----:B------:R-:W-:Y:S01]  /*0280*/  HADD2.F32 R3, -RZ, R12.H1_H1 ;  /* 0x3000000cff037230 */ /* 0x000fe20000004100 */
[----:B------:R-:W-:Y:S01]  /*0290*/  ULDC UR8, c[0x0][0x29c] ;  /* 0x0000a70000087ab9 */ /* 0x000fe20000000800 */
[--C-:B------:R-:W-:Y:S01]  /*02a0*/  HADD2.F32 R4, -RZ, R13.reuse.H0_H0 ;  /* 0x2000000dff047230 */ /* 0x100fe20000004100 */
[----:B------:R-:W-:Y:S01]  /*02b0*/  ULDC UR9, c[0x0][0x2d8] ;  /* 0x0000b60000097ab9 */ /* 0x000fe20000000800 */
[----:B------:R-:W-:-:S02]  /*02c0*/  HADD2.F32 R5, -RZ, R13.H1_H1 ;  /* 0x3000000dff057230 */ /* 0x000fc40000004100 */
[--C-:B0-----:R-:W-:Y:S02]  /*02d0*/  HADD2.F32 R6, -RZ, R14.reuse.H0_H0 ;  /* 0x2000000eff067230 */ /* 0x101fe40000004100 */
[----:B------:R-:W-:Y:S02]  /*02e0*/  HADD2.F32 R7, -RZ, R14.H1_H1 ;  /* 0x3000000eff077230 */ /* 0x000fe40000004100 */
[--C-:B-1----:R-:W-:Y:S02]  /*02f0*/  HADD2.F32 R8, -RZ, R15.reuse.H0_H0 ;  /* 0x2000000fff087230 */ /* 0x102fe40000004100 */
        /* <DEDUP_REMOVED lines=16> */
[----:B------:R-:W-:Y:S01]  /*0400*/  HADD2.F32 R62, -RZ, R27.H1_H1 ;  /* 0x3000001bff3e7230 */ /* 0x000fe20000004100 */
[----:B------:R-:W-:Y:S01]  /*0410*/  ISETP.NE.AND P1, PT, RZ, UR6, PT ;  /* 0x00000006ff007c0c */ /* 0x000fe2000bf25270 */
[----:B------:R-:W-:Y:S01]  /*0420*/  ULDC.64 UR6, c[0x0][0x230] ;  /* 0x00008c0000067ab9 */ /* 0x000fe20000000a00 */
[--C-:B--2---:R-:W-:Y:S02]  /*0430*/  HADD2.F32 R77, -RZ, R35.reuse.H0_H0 ;  /* 0x20000023ff4d7230 */ /* 0x104fe40000004100 */
[----:B------:R-:W-:Y:S02]  /*0440*/  HADD2.F32 R80, -RZ, R35.H1_H1 ;  /* 0x30000023ff507230 */ /* 0x000fe40000004100 */
[--C-:B---3--:R-:W-:Y:S02]  /*0450*/  HADD2.F32 R35, -RZ, R37.reuse.H0_H0 ;  /* 0x20000025ff237230 */ /* 0x108fe40000004100 */
[----:B------:R-:W-:-:S02]  /*0460*/  HADD2.F32 R82, -RZ, R37.H1_H1 ;  /* 0x30000025ff527230 */ /* 0x000fc40000004100 */
[----:B------:R-:W-:Y:S02]  /*0470*/  HADD2.F32 R37, -RZ, R38.H0_H0 ;  /* 0x20000026ff257230 */ /* 0x000fe40000004100 */
[----:B----4-:R-:W-:Y:S02]  /*0480*/  HADD2.F32 R85, -RZ, R42.H0_H0 ;  /* 0x2000002aff557230 */ /* 0x010fe40000004100 */
        /* <DEDUP_REMOVED lines=27> */
[----:B------:R-:W-:-:S07]  /*0640*/  HADD2.F32 R93, -RZ, R46.H1_H1 ;  /* 0x3000002eff5d7230 */ /* 0x000fce0000004100 */
.L_x_3098:
        /* <DEDUP_REMOVED lines=12> */
[----:B------:R-:W-:Y:S02]  /*0710*/  LEA.HI R51, R51, R46, RZ, 0x3 ;  /* 0x0000002e33337211 */ /* 0x000fe400078f18ff */
[----:B-----5:R1:W5:Y:S02]  /*0720*/  LDG.E R46, desc[UR4][R48.64] ;  /* 0x00000004302e7981 */ /* 0x020364000c1e1900 */
        /* <DEDUP_REMOVED lines=18> */
[----:B-----5:R-:W-:Y:S01]  /*0850*/  HADD2.F32 R56, -RZ, R24.H0_H0 ;  /* 0x20000018ff387230 */ /* 0x020fe20000004100 */
[----:B------:R-:W-:Y:S06]  /*0860*/  BRA `(.L_x_3025) ;  /* 0x0000000000147947 */ /* 0x000fec0003800000 */
.L_x_3024:
[----:B-----5:R-:W-:Y:S02]  /*0870*/  HADD2.F32 R40, -RZ, R28.H0_H0 ;  /* 0x2000001cff287230 */ /* 0x020fe40000004100 */
[----:B------:R-:W-:-:S03]  /*0880*/  @P0 HADD2.F32 R41, -RZ, R24.H0_H0 ;  /* 0x20000018ff290230 */ /* 0x000fc60000004100 */
[----:B------:R-:W-:-:S04]  /*0890*/  FMUL.FTZ R40, R40, UR8 ;  /* 0x0000000828287c20 */ /* 0x000fc80008410000 */
[----:B------:R-:W-:-:S04]  /*08a0*/  FMUL.FTZ R56, R61, R40 ;  /* 0x000000283d387220 */ /* 0x000fc80000410000 */
[----:B------:R-:W-:-:S07]  /*08b0*/  @P0 FADD.FTZ R56, R56, R41 ;  /* 0x0000002938380221 */ /* 0x000fce0000010000 */
.L_x_3025:
[----:B------:R-:W-:Y:S05]  /*08c0*/  BSYNC B0 ;  /* 0x0000000000007941 */ /* 0x000fea0003800000 */
.L_x_3023:
[----:B------:R-:W-:Y:S04]  /*08d0*/  BSSY B0, `(.L_x_3026) ;  /* 0x000000b000007945 */ /* 0x000fe80003800000 */
[----:B------:R-:W-:Y:S05]  /*08e0*/  @P3 BRA `(.L_x_3027) ;  /* 0x0000000000103947 */ /* 0x000fea0003800000 */
[----:B------:R-:W-:Y:S01]  /*08f0*/  MOV R59, RZ ;  /* 0x000000ff003b7202 */ /* 0x000fe20000000f00 */
[----:B------:R-:W-:Y:S06]  /*0900*/  @!P0 BRA `(.L_x_3028) ;  /* 0x00000000001c8947 */ /* 0x000fec0003800000 */
[----:B-----5:R-:W-:Y:S01]  /*0910*/  HADD2.F32 R59, -RZ, R24.H1_H1 ;  /* 0x30000018ff3b7230 */ /* 0x020fe20000004100 */
[----:B------:R-:W-:Y:S06]  /*0920*/  BRA `(.L_x_3028) ;  /* 0x0000000000147947 */ /* 0x000fec0003800000 */
.L_x_3027:
[----:B-----5:R-:W-:Y:S02]  /*0930*/  HADD2.F32 R40, -RZ, R28.H1_H1 ;  /* 0x3000001cff287230 */ /* 0x020fe40000004100 */
[----:B------:R-:W-:-:S03]  /*0940*/  @P0 HADD2.F32 R44, -RZ, R24.H1_H1 ;  /* 0x30000018ff2c0230 */ /* 0x000fc60000004100 */
[----:B------:R-:W-:-:S04]  /*0950*/  FMUL.FTZ R40, R40, UR8 ;  /* 0x0000000828287c20 */ /* 0x000fc80008410000 */
[----:B------:R-:W-:-:S04]  /*0960*/  FMUL.FTZ R59, R63, R40 ;  /* 0x000000283f3b7220 */ /* 0x000fc80000410000 */
[----:B------:R-:W-:-:S07]  /*0970*/  @P0 FADD.FTZ R59, R59, R44 ;  /* 0x0000002c3b3b0221 */ /* 0x000fce0000010000 */
.L_x_3028:
[----:B------:R-:W-:Y:S05]  /*0980*/  BSYNC B0 ;  /* 0x0000000000007941 */ /* 0x000fea0003800000 */
.L_x_3026:
[----:B------:R-:W-:Y:S04]  /*0990*/  BSSY B0, `(.L_x_3029) ;  /* 0x000000b000007945 */ /* 0x000fe80003800000 */
[----:B------:R-:W-:Y:S05]  /*09a0*/  @P3 BRA `(.L_x_3030) ;  /* 0x0000000000103947 */ /* 0x000fea0003800000 */
[----:B------:R-:W-:Y:S01]  /*09b0*/  HFMA2.MMA R58, -RZ, RZ, 0, 0 ;  /* 0x00000000ff3a7435 */ /* 0x000fe200000001ff */
[----:B------:R-:W-:Y:S10]  /*09c0*/  @!P0 BRA `(.L_x_3031) ;  /* 0x00000000001c8947 */ /* 0x000ff40003800000 */
[----:B-----5:R-:W-:Y:S01]  /*09d0*/  HADD2.F32 R58, -RZ, R25.H0_H0 ;  /* 0x20000019ff3a7230 */ /* 0x020fe20000004100 */
[----:B------:R-:W-:Y:S06]  /*09e0*/  BRA `(.L_x_3031) ;  /* 0x0000000000147947 */ /* 0x000fec0003800000 */
.L_x_3030:
[----:B-----5:R-:W-:Y:S02]  /*09f0*/  HADD2.F32 R40, -RZ, R29.H0_H0 ;  /* 0x2000001dff287230 */ /* 0x020fe40000004100 */
[----:B------:R-:W-:-:S03]  /*0a00*/  @P0 HADD2.F32 R45, -RZ, R25.H0_H0 ;  /* 0x20000019ff2d0230 */ /* 0x000fc60000004100 */
[----:B------:R-:W-:-:S04]  /*0a10*/  FMUL.FTZ R41, R40, UR8 ;  /* 0x0000000828297c20 */ /* 0x000fc80008410000 */
[----:B------:R-:W-:-:S04]  /*0a20*/  FMUL.FTZ R58, R64, R41 ;  /* 0x00000029403a7220 */ /* 0x000fc80000410000 */
[----:B------:R-:W-:-:S07]  /*0a30*/  @P0 FADD.FTZ R58, R58, R45 ;  /* 0x0000002d3a3a0221 */ /* 0x000fce0000010000 */
.L_x_3031:
[----:B------:R-:W-:Y:S05]  /*0a40*/  BSYNC B0 ;  /* 0x0000000000007941 */ /* 0x000fea0003800000 */
.L_x_3029:
[----:B------:R-:W-:Y:S04]  /*0a50*/  BSSY B0, `(.L_x_3032) ;  /* 0x000000b000007945 */ /* 0x000fe80003800000 */
[----:B------:R-:W-:Y:S05]  /*0a60*/  @P3 BRA `(.L_x_3033) ;  /* 0x0000000000103947 */ /* 0x000fea0003800000 */
[----:B------:R-:W-:Y:S01]  /*0a70*/  MOV R95, RZ ;  /* 0x000000ff005f7202 */ /* 0x000fe20000000f00 */
[----:B------:R-:W-:Y:S06]  /*0a80*/  @!P0 BRA `(.L_x_3034) ;  /* 0x00000000001c8947 */ /* 0x000fec0003800000 */
[----:B-----5:R-:W-:Y:S01]  /*0a90*/  HADD2.F32 R95, -RZ, R25.H1_H1 ;  /* 0x30000019ff5f7230 */ /* 0x020fe20000004100 */
[----:B------:R-:W-:Y:S06]  /*0aa0*/  BRA `(.L_x_3034) ;  /* 0x0000000000147947 */ /* 0x000fec0003800000 */
.L_x_3033:
[----:B-----5:R-:W-:Y:S02]  /*0ab0*/  HADD2.F32 R40, -RZ, R29.H1_H1 ;  /* 0x3000001dff287230 */ /* 0x020fe40000004100 */
[----:B------:R-:W-:-:S03]  /*0ac0*/  @P0 HADD2.F32 R44, -RZ, R25.H1_H1 ;  /* 0x30000019ff2c0230 */ /* 0x000fc60000004100 */
[----:B------:R-:W-:-:S04]  /*0ad0*/  FMUL.FTZ R40, R40, UR8 ;  /* 0x0000000828287c20 */ /* 0x000fc80008410000 */
[----:B------:R-:W-:-:S04]  /*0ae0*/  FMUL.FTZ R95, R65, R40 ;  /* 0x00000028415f7220 */ /* 0x000fc80000410000 */
[----:B------:R-:W-:-:S07]  /*0af0*/  @P0 FADD.FTZ R95, R95, R44 ;  /* 0x0000002c5f5f0221 */ /* 0x000fce0000010000 */
.L_x_3034:
[----:B------:R-:W-:Y:S05]  /*0b00*/  BSYNC B0 ;  /* 0x0000000000007941 */ /* 0x000fea0003800000 */
.L_x_3032:
[----:B------:R-:W-:Y:S04]  /*0b10*/  BSSY B0, `(.L_x_3035) ;  /* 0x000000b000007945 */ /* 0x000fe80003800000 */
[----:B------:R-:W-:Y:S05]  /*0b20*/  @P3 BRA `(.L_x_3036) ;  /* 0x0000000000103947 */ /* 0x000fea0003800000 */
[----:B------:R-:W-:Y:S01]  /*0b30*/  HFMA2.MMA R92, -RZ, RZ, 0, 0 ;  /* 0x00000000ff5c7435 */ /* 0x000fe200000001ff */
[----:B------:R-:W-:Y:S10]  /*0b40*/  @!P0 BRA `(.L_x_3037) ;  /* 0x00000000001c8947 */ /* 0x000ff40003800000 */
[----:B-----5:R-:W-:Y:S01]  /*0b50*/  HADD2.F32 R92, -RZ, R26.H0_H0 ;  /* 0x2000001aff5c7230 */ /* 0x020fe20000004100 */
[----:B------:R-:W-:Y:S06]  /*0b60*/  BRA `(.L_x_3037) ;  /* 0x0000000000147947 */ /* 0x000fec0003800000 */
.L_x_3036:
[----:B-----5:R-:W-:Y:S02]  /*0b70*/  HADD2.F32 R40, -RZ, R30.H0_H0 ;  /* 0x2000001eff287230 */ /* 0x020fe40000004100 */
[----:B------:R-:W-:-:S03]  /*0b80*/  @P0 HADD2.F32 R45, -RZ, R26.H0_H0 ;  /* 0x2000001aff2d0230 */ /* 0x000fc60000004100 */
[----:B------:R-:W-:-:S04]  /*0b90*/  FMUL.FTZ R41, R40, UR8 ;  /* 0x0000000828297c20 */ /* 0x000fc80008410000 */
[----:B------:R-:W-:-:S04]  /*0ba0*/  FMUL.FTZ R92, R66, R41 ;  /* 0x00000029425c7220 */ /* 0x000fc80000410000 */
[----:B------:R-:W-:-:S07]  /*0bb0*/  @P0 FADD.FTZ R92, R92, R45 ;  /* 0x0000002d5c5c0221 */ /* 0x000fce0000010000 */
.L_x_3037:
[----:B------:R-:W-:Y:S05]  /*0bc0*/  BSYNC B0 ;  /* 0x0000000000007941 */ /* 0x000fea0003800000 */
.L_x_3035:
[----:B------:R-:W-:Y:S04]  /*0bd0*/  BSSY B0, `(.L_x_3038) ;  /* 0x000000b000007945 */ /* 0x000fe80003800000 */
[----:B------:R-:W-:Y:S05]  /*0be0*/  @P3 BRA `(.L_x_3039) ;  /* 0x0000000000103947 */ /* 0x000fea0003800000 */
[----:B------:R-:W-:Y:S01]  /*0bf0*/  MOV R97, RZ ;  /* 0x000000ff00617202 */ /* 0x000fe20000000f00 */
[----:B------:R-:W-:Y:S06]  /*0c00*/  @!P0 BRA `(.L_x_3040) ;  /* 0x00000000001c8947 */ /* 0x000fec0003800000 */
[----:B-----5:R-:W-:Y:S01]  /*0c10*/  HADD2.F32 R97, -RZ, R26.H1_H1 ;  /* 0x3000001aff617230 */ /* 0x020fe20000004100 */
[----:B------:R-:W-:Y:S06]  /*0c20*/  BRA `(.L_x_3040) ;  /* 0x0000000000147947 */ /* 0x000fec0003800000 */
.L_x_3039:
[----:B-----5:R-:W-:Y:S02]  /*0c30*/  HADD2.F32 R40, -RZ, R30.H1_H1 ;  /* 0x3000001eff287230 */ /* 0x020fe40000004100 */
[----:B------:R-:W-:-:S03]  /*0c40*/  @P0 HADD2.F32 R44, -RZ, R26.H1_H1 ;  /* 0x3000001aff2c0230 */ /* 0x000fc60000004100 */
[----:B------:R-:W-:-:S04]  /*0c50*/  FMUL.FTZ R40, R40, UR8 ;  /* 0x0000000828287c20 */ /* 0x000fc80008410000 */
[----:B------:R-:W-:-:S04]  /*0c60*/  FMUL.FTZ R97, R67, R40 ;  /* 0x0000002843617220 */ /* 0x000fc80000410000 */
[----:B------:R-:W-:-:S07]  /*0c70*/  @P0 FADD.FTZ R97, R97, R44 ;  /* 0x0000002c61610221 */ /* 0x000fce0000010000 */
.L_x_3040:
[----:B------:R-:W-:Y:S05]  /*0c80*/  BSYNC B0 ;  /* 0x0000000000007941 */ /* 0x000fea0003800000 */
.L_x_3038:
[----:B------:R-:W-:Y:S04]  /*0c90*/  BSSY B0, `(.L_x_3041) ;  /* 0x000000b000007945 */ /* 0x000fe80003800000 */
[----:B------:R-:W-:Y:S05]  /*0ca0*/  @P3 BRA `(.L_x_3042) ;  /* 0x0000000000103947 */ /* 0x000fea0003800000 */
[----:B------:R-:W-:Y:S01]  /*0cb0*/  HFMA2.MMA R94, -RZ, RZ, 0, 0 ;  /* 0x00000000ff5e7435 */ /* 0x000fe200000001ff */
[----:B------:R-:W-:Y:S10]  /*0cc0*/  @!P0 BRA `(.L_x_3043) ;  /* 0x00000000001c8947 */ /* 0x000ff40003800000 */
[----:B-----5:R-:W-:Y:S01]  /*0cd0*/  HADD2.F32 R94, -RZ, R27.H0_H0 ;  /* 0x2000001bff5e7230 */ /* 0x020fe20000004100 */
[----:B------:R-:W-:Y:S06]  /*0ce0*/  BRA `(.L_x_3043) ;  /* 0x0000000000147947 */ /* 0x000fec0003800000 */
.L_x_3042:
[----:B-----5:R-:W-:Y:S02]  /*0cf0*/  HADD2.F32 R40, -RZ, R31.H0_H0 ;  /* 0x2000001fff287230 */ /* 0x020fe40000004100 */
[----:B------:R-:W-:-:S03]  /*0d00*/  @P0 HADD2.F32 R45, -RZ, R27.H0_H0 ;  /* 0x2000001bff2d0230 */ /* 0x000fc60000004100 */
[----:B------:R-:W-:-:S04]  /*0d10*/  FMUL.FTZ R41, R40, UR8 ;  /* 0x0000000828297c20 */ /* 0x000fc80008410000 */
[----:B------:R-:W-:-:S04]  /*0d20*/  FMUL.FTZ R94, R68, R41 ;  /* 0x00000029445e7220 */ /* 0x000fc80000410000 */
[----:B------:R-:W-:-:S07]  /*0d30*/  @P0 FADD.FTZ R94, R94, R45 ;  /* 0x0000002d5e5e0221 */ /* 0x000fce0000010000 */
.L_x_3043:
[----:B------:R-:W-:Y:S05]  /*0d40*/  BSYNC B0 ;  /* 0x0000000000007941 */ /* 0x000fea0003800000 */
.L_x_3041:
[----:B------:R-:W-:Y:S04]  /*0d50*/  BSSY B0, `(.L_x_3044) ;  /* 0x000000b000007945 */ /* 0x000fe80003800000 */
[----:B------:R-:W-:Y:S05]  /*0d60*/  @P3 BRA `(.L_x_3045) ;  /* 0x0000000000103947 */ /* 0x000fea0003800000 */
[----:B------:R-:W-:Y:S01]  /*0d70*/  MOV R99, RZ ;  /* 0x000000ff00637202 */ /* 0x000fe20000000f00 */
[----:B------:R-:W-:Y:S06]  /*0d80*/  @!P0 BRA `(.L_x_3046) ;  /* 0x00000000001c8947 */ /* 0x000fec0003800000 */
[----:B-----5:R-:W-:Y:S01]  /*0d90*/  HADD2.F32 R99, -RZ, R27.H1_H1 ;  /* 0x3000001bff637230 */ /* 0x020fe20000004100 */
[----:B------:R-:W-:Y:S06]  /*0da0*/  BRA `(.L_x_3046) ;  /* 0x0000000000147947 */ /* 0x000fec0003800000 */
.L_x_3045:
[----:B-----5:R-:W-:Y:S02]  /*0db0*/  HADD2.F32 R40, -RZ, R31.H1_H1 ;  /* 0x3000001fff287230 */ /* 0x020fe40000004100 */
[----:B------:R-:W-:-:S03]  /*0dc0*/  @P0 HADD2.F32 R44, -RZ, R27.H1_H1 ;  /* 0x3000001bff2c0230 */ /* 0x000fc60000004100 */
[----:B------:R-:W-:-:S04]  /*0dd0*/  FMUL.FTZ R40, R40, UR8 ;  /* 0x0000000828287c20 */ /* 0x000fc80008410000 */
[----:B------:R-:W-:-:S04]  /*0de0*/  FMUL.FTZ R99, R69, R40 ;  /* 0x0000002845637220 */ /* 0x000fc80000410000 */
[----:B------:R-:W-:-:S07]  /*0df0*/  @P0 FADD.FTZ R99, R99, R44 ;  /* 0x0000002c63630221 */ /* 0x000fce0000010000 */
.L_x_3046:
[----:B------:R-:W-:Y:S05]  /*0e00*/  BSYNC B0 ;  /* 0x0000000000007941 */ /* 0x000fea0003800000 */
.L_x_3044:
        /* <DEDUP_REMOVED lines=17> */
[----:B------:R-:W-:Y:S01]  /*0f20*/  HFMA2.MMA R98, -RZ, RZ, 0, 0 ;  /* 0x00000000ff627435 */ /* 0x000fe200000001ff */
[----:B------:R-:W-:Y:S10]  /*0f30*/  @!P0 BRA `(.L_x_3049) ;  /* 0x0000000000208947 */ /* 0x000ff40003800000 */
[----:B-----5:R-:W-:Y:S01]  /*0f40*/  HADD2.F32 R98, -RZ, R24.H0_H0 ;  /* 0x20000018ff627230 */ /* 0x020fe20000004100 */
[----:B------:R-:W-:Y:S06]  /*0f50*/  BRA `(.L_x_3049) ;  /* 0x0000000000187947 */ /* 0x000fec0003800000 */
.L_x_3048:
[----:B0----5:R-:W-:Y:S02]  /*0f60*/  HADD2.F32 R44, -RZ, R28.H0_H0 ;  /* 0x2000001cff2c7230 */ /* 0x021fe40000004100 */
[----:B------:R-:W-:Y:S02]  /*0f70*/  HADD2.F32 R98, -RZ, R32.H0_H0 ;  /* 0x20000020ff627230 */ /* 0x000fe40000004100 */
[----:B------:R-:W-:Y:S02]  /*0f80*/  @P0 HADD2.F32 R49, -RZ, R24.H0_H0 ;  /* 0x20000018ff310230 */ /* 0x000fe40000004100 */
[----:B------:R-:W-:-:S04]  /*0f90*/  FMUL.FTZ R45, R44, UR8 ;  /* 0x000000082c2d7c20 */ /* 0x000fc80008410000 */
[----:B------:R-:W-:-:S04]  /*0fa0*/  FMUL.FTZ R98, R45, R98 ;  /* 0x000000622d627220 */ /* 0x000fc80000410000 */
[----:B------:R-:W-:-:S07]  /*0fb0*/  @P0 FADD.FTZ R98, R49, R98 ;  /* 0x0000006231620221 */ /* 0x000fce0000010000 */
.L_x_3049:
[----:B------:R-:W-:Y:S05]  /*0fc0*/  BSYNC B0 ;  /* 0x0000000000007941 */ /* 0x000fea0003800000 */
.L_x_3047:
[----:B------:R-:W-:Y:S04]  /*0fd0*/  BSSY B0, `(.L_x_3050) ;  /* 0x000000c000007945 */ /* 0x000fe80003800000 */
[----:B------:R-:W-:Y:S05]  /*0fe0*/  @P3 BRA `(.L_x_3051) ;  /* 0x0000000000103947 */ /* 0x000fea0003800000 */
[----:B------:R-:W-:Y:S01]  /*0ff0*/  MOV R101, RZ ;  /* 0x000000ff00657202 */ /* 0x000fe20000000f00 */
[----:B------:R-:W-:Y:S06]  /*1000*/  @!P0 BRA `(.L_x_3052) ;  /* 0x0000000000208947 */ /* 0x000fec0003800000 */
[----:B-----5:R-:W-:Y:S01]  /*1010*/  HADD2.F32 R101, -RZ, R24.H1_H1 ;  /* 0x30000018ff657230 */ /* 0x020fe20000004100 */
[----:B------:R-:W-:Y:S06]  /*1020*/  BRA `(.L_x_3052) ;  /* 0x0000000000187947 */ /* 0x000fec0003800000 */
.L_x_3051:
[----:B0----5:R-:W-:Y:S02]  /*1030*/  HADD2.F32 R44, -RZ, R28.H1_H1 ;  /* 0x3000001cff2c7230 */ /* 0x021fe40000004100 */
[----:B------:R-:W-:Y:S02]  /*1040*/  HADD2.F32 R101, -RZ, R32.H1_H1 ;  /* 0x30000020ff657230 */ /* 0x000fe40000004100 */
[----:B------:R-:W-:Y:S02]  /*1050*/  @P0 HADD2.F32 R48, -RZ, R24.H1_H1 ;  /* 0x30000018ff300230 */ /* 0x000fe40000004100 */
[----:B------:R-:W-:-:S04]  /*1060*/  FMUL.FTZ R44, R44, UR8 ;  /* 0x000000082c2c7c20 */ /* 0x000fc80008410000 */
[----:B------:R-:W-:-:S04]  /*1070*/  FMUL.FTZ R101, R44, R101 ;  /* 0x000000652c657220 */ /* 0x000fc80000410000 */
[----:B------:R-:W-:-:S07]  /*1080*/  @P0 FADD.FTZ R101, R48, R101 ;  /* 0x0000006530650221 */ /* 0x000fce0000010000 */
.L_x_3052:
[----:B------:R-:W-:Y:S05]  /*1090*/  BSYNC B0 ;  /* 0x0000000000007941 */ /* 0x000fea0003800000 */
.L_x_3050:
[----:B------:R-:W-:Y:S04]  /*10a0*/  BSSY B0, `(.L_x_3053) ;  /* 0x000000c000007945 */ /* 0x000fe80003800000 */
[----:B------:R-:W-:Y:S05]  /*10b0*/  @P3 BRA `(.L_x_3054) ;  /* 0x0000000000103947 */ /* 0x000fea0003800000 */
[----:B------:R-:W-:Y:S01]  /*10c0*/  HFMA2.MMA R100, -RZ, RZ, 0, 0 ;  /* 0x00000000ff647435 */ /* 0x000fe200000001ff */
[----:B------:R-:W-:Y:S10]  /*10d0*/  @!P0 BRA `(.L_x_3055) ;  /* 0x0000000000208947 */ /* 0x000ff40003800000 */
[----:B-----5:R-:W-:Y:S01]  /*10e0*/  HADD2.F32 R100, -RZ, R25.H0_H0 ;  /* 0x20000019ff647230 */ /* 0x020fe20000004100 */
[----:B------:R-:W-:Y:S06]  /*10f0*/  BRA `(.L_x_3055) ;  /* 0x0000000000187947 */ /* 0x000fec0003800000 */
.L_x_3054:
[----:B0----5:R-:W-:Y:S02]  /*1100*/  HADD2.F32 R44, -RZ, R29.H0_H0 ;  /* 0x2000001dff2c7230 */ /* 0x021fe40000004100 */
[----:B------:R-:W-:Y:S02]  /*1110*/  HADD2.F32 R100, -RZ, R33.H0_H0 ;  /* 0x20000021ff647230 */ /* 0x000fe40000004100 */
[----:B------:R-:W-:Y:S02]  /*1120*/  @P0 HADD2.F32 R49, -RZ, R25.H0_H0 ;  /* 0x20000019ff310230 */ /* 0x000fe40000004100 */
[----:B------:R-:W-:-:S04]  /*1130*/  FMUL.FTZ R45, R44, UR8 ;  /* 0x000000082c2d7c20 */ /* 0x000fc80008410000 */
[----:B------:R-:W-:-:S04]  /*1140*/  FMUL.FTZ R100, R45, R100 ;  /* 0x000000642d647220 */ /* 0x000fc80000410000 */
[----:B------:R-:W-:-:S07]  /*1150*/  @P0 FADD.FTZ R100, R49, R100 ;  /* 0x0000006431640221 */ /* 0x000fce0000010000 */
.L_x_3055:
[----:B------:R-:W-:Y:S05]  /*1160*/  BSYNC B0 ;  /* 0x0000000000007941 */ /* 0x000fea0003800000 */
.L_x_3053:
[----:B------:R-:W-:Y:S04]  /*1170*/  BSSY B0, `(.L_x_3056) ;  /* 0x000000c000007945 */ /* 0x000fe80003800000 */
[----:B------:R-:W-:Y:S05]  /*1180*/  @P3 BRA `(.L_x_3057) ;  /* 0x0000000000103947 */ /* 0x000fea0003800000 */
[----:B------:R-:W-:Y:S01]  /*1190*/  MOV R103, RZ ;  /* 0x000000ff00677202 */ /* 0x000fe20000000f00 */
[----:B------:R-:W-:Y:S06]  /*11a0*/  @!P0 BRA `(.L_x_3058) ;  /* 0x0000000000208947 */ /* 0x000fec0003800000 */
[----:B-----5:R-:W-:Y:S01]  /*11b0*/  HADD2.F32 R103, -RZ, R25.H1_H1 ;  /* 0x30000019ff677230 */ /* 0x020fe20000004100 */
[----:B------:R-:W-:Y:S06]  /*11c0*/  BRA `(.L_x_3058) ;  /* 0x0000000000187947 */ /* 0x000fec0003800000 */
.L_x_3057:
[----:B0----5:R-:W-:Y:S02]  /*11d0*/  HADD2.F32 R44, -RZ, R29.H1_H1 ;  /* 0x3000001dff2c7230 */ /* 0x021fe40000004100 */
[----:B------:R-:W-:Y:S02]  /*11e0*/  HADD2.F32 R103, -RZ, R33.H1_H1 ;  /* 0x30000021ff677230 */ /* 0x000fe40000004100 */
[----:B------:R-:W-:Y:S02]  /*11f0*/  @P0 HADD2.F32 R48, -RZ, R25.H1_H1 ;  /* 0x30000019ff300230 */ /* 0x000fe40000004100 */
[----:B------:R-:W-:-:S04]  /*1200*/  FMUL.FTZ R44, R44, UR8 ;  /* 0x000000082c2c7c20 */ /* 0x000fc80008410000 */
[----:B------:R-:W-:-:S04]  /*1210*/  FMUL.FTZ R103, R44, R103 ;  /* 0x000000672c677220 */ /* 0x000fc80000410000 */
[----:B------:R-:W-:-:S07]  /*1220*/  @P0 FADD.FTZ R103, R48, R103 ;  /* 0x0000006730670221 */ /* 0x000fce0000010000 */
.L_x_3058:
[----:B------:R-:W-:Y:S05]  /*1230*/  BSYNC B0 ;  /* 0x0000000000007941 */ /* 0x000fea0003800000 */
.L_x_3056:
[----:B------:R-:W-:Y:S04]  /*1240*/  BSSY B0, `(.L_x_3059) ;  /* 0x000000c000007945 */ /* 0x000fe80003800000 */
[----:B------:R-:W-:Y:S05]  /*1250*/  @P3 BRA `(.L_x_3060) ;  /* 0x0000000000103947 */ /* 0x000fea0003800000 */
[----:B------:R-:W-:Y:S01]  /*1260*/  HFMA2.MMA R102, -RZ, RZ, 0, 0 ;  /* 0x00000000ff667435 */ /* 0x000fe200000001ff */
[----:B------:R-:W-:Y:S10]  /*1270*/  @!P0 BRA `(.L_x_3061) ;  /* 0x0000000000208947 */ /* 0x000ff40003800000 */
[----:B-----5:R-:W-:Y:S01]  /*1280*/  HADD2.F32 R102, -RZ, R26.H0_H0 ;  /* 0x2000001aff667230 */ /* 0x020fe20000004100 */
[----:B------:R-:W-:Y:S06]  /*1290*/  BRA `(.L_x_3061) ;  /* 0x0000000000187947 */ /* 0x000fec0003800000 */
.L_x_3060:
[----:B0----5:R-:W-:Y:S02]  /*12a0*/  HADD2.F32 R44, -RZ, R30.H0_H0 ;  /* 0x2000001eff2c7230 */ /* 0x021fe40000004100 */
[----:B------:R-:W-:Y:S02]  /*12b0*/  HADD2.F32 R102, -RZ, R34.H0_H0 ;  /* 0x20000022ff667230 */ /* 0x000fe40000004100 */
[----:B------:R-:W-:Y:S02]  /*12c0*/  @P0 HADD2.F32 R49, -RZ, R26.H0_H0 ;  /* 0x2000001aff310230 */ /* 0x000fe40000004100 */
[----:B------:R-:W-:-:S04]  /*12d0*/  FMUL.FTZ R45, R44, UR8 ;  /* 0x000000082c2d7c20 */ /* 0x000fc80008410000 */
[----:B------:R-:W-:-:S04]  /*12e0*/  FMUL.FTZ R102, R45, R102 ;  /* 0x000000662d667220 */ /* 0x000fc80000410000 */
[----:B------:R-:W-:-:S07]  /*12f0*/  @P0 FADD.FTZ R102, R49, R102 ;  /* 0x0000006631660221 */ /* 0x000fce0000010000 */
.L_x_3061:
[----:B------:R-:W-:Y:S05]  /*1300*/  BSYNC B0 ;  /* 0x0000000000007941 */ /* 0x000fea0003800000 */
.L_x_3059:
[----:B------:R-:W-:Y:S04]  /*1310*/  BSSY B0, `(.L_x_3062) ;  /* 0x000000c000007945 */ /* 0x000fe80003800000 */
[----:B------:R-:W-:Y:S05]  /*1320*/  @P3 BRA `(.L_x_3063) ;  /* 0x0000000000103947 */ /* 0x000fea0003800000 */
[----:B------:R-:W-:Y:S01]  /*1330*/  MOV R105, RZ ;  /* 0x000000ff00697202 */ /* 0x000fe20000000f00 */
[----:B------:R-:W-:Y:S06]  /*1340*/  @!P0 BRA `(.L_x_3064) ;  /* 0x0000000000208947 */ /* 0x000fec0003800000 */
[----:B-----5:R-:W-:Y:S01]  /*1350*/  HADD2.F32 R105, -RZ, R26.H1_H1 ;  /* 0x3000001aff697230 */ /* 0x020fe20000004100 */
[----:B------:R-:W-:Y:S06]  /*1360*/  BRA `(.L_x_3064) ;  /* 0x0000000000187947 */ /* 0x000fec0003800000 */
.L_x_3063:
[----:B0----5:R-:W-:Y:S02]  /*1370*/  HADD2.F32 R44, -RZ, R30.H1_H1 ;  /* 0x3000001eff2c7230 */ /* 0x021fe40000004100 */
[----:B------:R-:W-:Y:S02]  /*1380*/  HADD2.F32 R105, -RZ, R34.H1_H1 ;  /* 0x30000022ff697230 */ /* 0x000fe40000004100 */
[----:B------:R-:W-:Y:S02]  /*1390*/  @P0 HADD2.F32 R48, -RZ, R26.H1_H1 ;  /* 0x3000001aff300230 */ /* 0x000fe40000004100 */
[----:B------:R-:W-:-:S04]  /*13a0*/  FMUL.FTZ R44, R44, UR8 ;  /* 0x000000082c2c7c20 */ /* 0x000fc80008410000 */
[----:B------:R-:W-:-:S04]  /*13b0*/  FMUL.FTZ R105, R44, R105 ;  /* 0x000000692c697220 */ /* 0x000fc80000410000 */
[----:B------:R-:W-:-:S07]  /*13c0*/  @P0 FADD.FTZ R105, R48, R105 ;  /* 0x0000006930690221 */ /* 0x000fce0000010000 */
.L_x_3064:
[----:B------:R-:W-:Y:S05]  /*13d0*/  BSYNC B0 ;  /* 0x0000000000007941 */ /* 0x000fea0003800000 */
.L_x_3062:
[----:B------:R-:W-:Y:S04]  /*13e0*/  BSSY B0, `(.L_x_3065) ;  /* 0x000000b000007945 */ /* 0x000fe80003800000 */
[----:B------:R-:W-:Y:S05]  /*13f0*/  @P3 BRA `(.L_x_3066) ;  /* 0x0000000000103947 */ /* 0x000fea0003800000 */
[----:B------:R-:W-:Y:S01]  /*1400*/  HFMA2.MMA R104, -RZ, RZ, 0, 0 ;  /* 0x00000000ff687435 */ /* 0x000fe200000001ff */
[----:B------:R-:W-:Y:S10]  /*1410*/  @!P0 BRA `(.L_x_3067) ;  /* 0x00000000001c8947 */ /* 0x000ff40003800000 */
[----:B-----5:R-:W-:Y:S01]  /*1420*/  HADD2.F32 R104, -RZ, R27.H0_H0 ;  /* 0x2000001bff687230 */ /* 0x020fe20000004100 */
[----:B------:R-:W-:Y:S06]  /*1430*/  BRA `(.L_x_3067) ;  /* 0x0000000000147947 */ /* 0x000fec0003800000 */
.L_x_3066:
[----:B0----5:R-:W-:Y:S02]  /*1440*/  HADD2.F32 R44, -RZ, R31.H0_H0 ;  /* 0x2000001fff2c7230 */ /* 0x021fe40000004100 */
[----:B------:R-:W-:-:S03]  /*1450*/  @P0 HADD2.F32 R45, -RZ, R27.H0_H0 ;  /* 0x2000001bff2d0230 */ /* 0x000fc60000004100 */
[----:B------:R-:W-:-:S04]  /*1460*/  FMUL.FTZ R44, R44, UR8 ;  /* 0x000000082c2c7c20 */ /* 0x000fc80008410000 */
[----:B------:R-:W-:-:S04]  /*1470*/  FMUL.FTZ R104, R77, R44 ;  /* 0x0000002c4d687220 */ /* 0x000fc80000410000 */
[----:B------:R-:W-:-:S07]  /*1480*/  @P0 FADD.FTZ R104, R45, R104 ;  /* 0x000000682d680221 */ /* 0x000fce0000010000 */
.L_x_3067:
[----:B------:R-:W-:Y:S05]  /*1490*/  BSYNC B0 ;  /* 0x0000000000007941 */ /* 0x000fea0003800000 */
.L_x_3065:
[----:B------:R-:W-:Y:S04]  /*14a0*/  BSSY B0, `(.L_x_3068) ;  /* 0x000000b000007945 */ /* 0x000fe80003800000 */
[----:B------:R-:W-:Y:S05]  /*14b0*/  @P3 BRA `(.L_x_3069) ;  /* 0x0000000000103947 */ /* 0x000fea0003800000 */
[----:B------:R-:W-:Y:S01]  /*14c0*/  MOV R107, RZ ;  /* 0x000000ff006b7202 */ /* 0x000fe20000000f00 */
[----:B------:R-:W-:Y:S06]  /*14d0*/  @!P0 BRA `(.L_x_3070) ;  /* 0x00000000001c8947 */ /* 0x000fec0003800000 */
[----:B-----5:R-:W-:Y:S01]  /*14e0*/  HADD2.F32 R107, -RZ, R27.H1_H1 ;  /* 0x3000001bff6b7230 */ /* 0x020fe20000004100 */
[----:B------:R-:W-:Y:S06]  /*14f0*/  BRA `(.L_x_3070) ;  /* 0x0000000000147947 */ /* 0x000fec0003800000 */
.L_x_3069:
[----:B0----5:R-:W-:-:S05]  /*1500*/  HADD2.F32 R44, -RZ, R31.H1_H1 ;  /* 0x3000001fff2c7230 */ /* 0x021fca0000004100 */
[----:B------:R-:W-:Y:S01]  /*1510*/  FMUL.FTZ R107, R44, UR8 ;  /* 0x000000082c6b7c20 */ /* 0x000fe20008410000 */
[----:B------:R-:W-:-:S03]  /*1520*/  @P0 HADD2.F32 R44, -RZ, R27.H1_H1 ;  /* 0x3000001bff2c0230 */ /* 0x000fc60000004100 */
[----:B------:R-:W-:-:S04]  /*1530*/  FMUL.FTZ R107, R80, R107 ;  /* 0x0000006b506b7220 */ /* 0x000fc80000410000 */
[----:B------:R-:W-:-:S07]  /*1540*/  @P0 FADD.FTZ R107, R44, R107 ;  /* 0x0000006b2c6b0221 */ /* 0x000fce0000010000 */
.L_x_3070:
[----:B------:R-:W-:Y:S05]  /*1550*/  BSYNC B0 ;  /* 0x0000000000007941 */ /* 0x000fea0003800000 */
.L_x_3068:
[----:B0-----:R-:W0:Y:S01]  /*1560*/  @P2 LDC.64 R54, c[0x0][0x220] ;  /* 0x00008800ff362b82 */ /* 0x001e220000000a00 */
[----:B------:R-:W-:Y:S01]  /*1570*/  IADD3 R115, R111, 0x40, RZ ;  /* 0x000000406f737810 */ /* 0x000fe20007ffe0ff */
[----:B------:R-:W-:Y:S01]  /*1580*/  IMAD.WIDE.U32 R52, R113, 0x10, R40 ;  /* 0x0000001071347825 */ /* 0x000fe200078e0028 */
[----:B------:R-:W-:Y:S02]  /*1590*/  @P2 IADD3 R109, R109, 0x40, RZ ;  /* 0x000000406d6d2810 */ /* 0x000fe40007ffe0ff */
[----:B------:R-:W-:Y:S02]  /*15a0*/  F2FP.F16.F32.PACK_AB R51, R107, R104 ;  /* 0x000000686b33723e */ /* 0x000fe400000000ff */
[----:B------:R-:W-:Y:S01]  /*15b0*/  F2FP.F16.F32.PACK_AB R50, R105, R102 ;  /* 0x000000666932723e */ /* 0x000fe200000000ff */
[----:B------:R-:W1:Y:S01]  /*15c0*/  @P0 LDC.64 R44, c[0x0][0x230] ;  /* 0x00008c00ff2c0b82 */ /* 0x000e620000000a00 */
[----:B------:R-:W-:Y:S02]  /*15d0*/  F2FP.F16.F32.PACK_AB R49, R103, R100 ;  /* 0x000000646731723e */ /* 0x000fe400000000ff */
[----:B------:R-:W-:-:S05]  /*15e0*/  F2FP.F16.F32.PACK_AB R48, R101, R98 ;  /* 0x000000626530723e */ /* 0x000fca00000000ff */
[----:B------:R2:W-:Y:S01]  /*15f0*/  STG.E.128 desc[UR4][R52.64], R48 ;  /* 0x0000003034007986 */ /* 0x0005e2000c101d04 */
[----:B0-----:R-:W-:-:S05]  /*1600*/  @P2 IMAD.WIDE.U32 R54, R109, 0x10, R54 ;  /* 0x000000106d362825 */ /* 0x001fca00078e0036 */
[----:B-----5:R2:W5:Y:S01]  /*1610*/  @P2 LDG.E.128 R28, desc[UR4][R54.64] ;  /* 0x00000004361c2981 */ /* 0x020562000c1e1d00 */
[----:B-1----:R-:W-:-:S05]  /*1620*/  @P0 IMAD.WIDE.U32 R44, R115, 0x10, R44 ;  /* 0x00000010732c0825 */ /* 0x002fca00078e002c */
[----:B------:R2:W5:Y:S01]  /*1630*/  @P0 LDG.E.128 R24, desc[UR4][R44.64] ;  /* 0x000000042c180981 */ /* 0x000562000c1e1d00 */
[----:B------:R-:W-:Y:S04]  /*1640*/  BSSY B0, `(.L_x_3071) ;  /* 0x000000b000007945 */ /* 0x000fe80003800000 */
[----:B------:R-:W-:Y:S05]  /*1650*/  @P3 BRA `(.L_x_3072) ;  /* 0x0000000000103947 */ /* 0x000fea0003800000 */
[----:B--2---:R-:W-:Y:S01]  /*1660*/  HFMA2.MMA R55, -RZ, RZ, 0, 0 ;  /* 0x00000000ff377435 */ /* 0x004fe200000001ff */
[----:B------:R-:W-:Y:S10]  /*1670*/  @!P0 BRA `(.L_x_3073) ;  /* 0x00000000001c8947 */ /* 0x000ff40003800000 */
[----:B-----5:R-:W-:Y:S01]  /*1680*/  HADD2.F32 R55, -RZ, R24.H0_H0 ;  /* 0x20000018ff377230 */ /* 0x020fe20000004100 */
[----:B------:R-:W-:Y:S06]  /*1690*/  BRA `(.L_x_3073) ;  /* 0x0000000000147947 */ /* 0x000fec0003800000 */
.L_x_3072:
[----:B--2--5:R-:W-:-:S05]  /*16a0*/  HADD2.F32 R44, -RZ, R28.H0_H0 ;  /* 0x2000001cff2c7230 */ /* 0x024fca0000004100 */
[----:B------:R-:W-:Y:S01]  /*16b0*/  FMUL.FTZ R55, R44, UR8 ;  /* 0x000000082c377c20 */ /* 0x000fe20008410000 */
[----:B------:R-:W-:-:S03]  /*16c0*/  @P0 HADD2.F32 R44, -RZ, R24.H0_H0 ;  /* 0x20000018ff2c0230 */ /* 0x000fc60000004100 */
[----:B------:R-:W-:-:S04]  /*16d0*/  FMUL.FTZ R55, R70, R55 ;  /* 0x0000003746377220 */ /* 0x000fc80000410000 */
[----:B------:R-:W-:-:S07]  /*16e0*/  @P0 FADD.FTZ R55, R44, R55 ;  /* 0x000000372c370221 */ /* 0x000fce0000010000 */
.L_x_3073:
[----:B------:R-:W-:Y:S05]  /*16f0*/  BSYNC B0 ;  /* 0x0000000000007941 */ /* 0x000fea0003800000 */
.L_x_3071:
[----:B------:R-:W-:Y:S04]  /*1700*/  BSSY B0, `(.L_x_3074) ;  /* 0x000000b000007945 */ /* 0x000fe80003800000 */
[----:B------:R-:W-:Y:S05]  /*1710*/  @P3 BRA `(.L_x_3075) ;  /* 0x0000000000103947 */ /* 0x000fea0003800000 */
[----:B------:R-:W-:Y:S01]  /*1720*/  MOV R106, RZ ;  /* 0x000000ff006a7202 */ /* 0x000fe20000000f00 */
[----:B------:R-:W-:Y:S06]  /*1730*/  @!P0 BRA `(.L_x_3076) ;  /* 0x00000000001c8947 */ /* 0x000fec0003800000 */
[----:B-----5:R-:W-:Y:S01]  /*1740*/  HADD2.F32 R106, -RZ, R24.H1_H1 ;  /* 0x30000018ff6a7230 */ /* 0x020fe20000004100 */
[----:B------:R-:W-:Y:S06]  /*1750*/  BRA `(.L_x_3076) ;  /* 0x0000000000147947 */ /* 0x000fec0003800000 */
.L_x_3075:
[----:B-----5:R-:W-:Y:S02]  /*1760*/  HADD2.F32 R44, -RZ, R28.H1_H1 ;  /* 0x3000001cff2c7230 */ /* 0x020fe40000004100 */
[----:B------:R-:W-:-:S03]  /*1770*/  @P0 HADD2.F32 R49, -RZ, R24.H1_H1 ;  /* 0x30000018ff310230 */ /* 0x000fc60000004100 */
[----:B------:R-:W-:-:S04]  /*1780*/  FMUL.FTZ R45, R44, UR8 ;  /* 0x000000082c2d7c20 */ /* 0x000fc80008410000 */
[----:B------:R-:W-:-:S04]  /*1790*/  FMUL.FTZ R106, R72, R45 ;  /* 0x0000002d486a7220 */ /* 0x000fc80000410000 */
[----:B------:R-:W-:-:S07]  /*17a0*/  @P0 FADD.FTZ R106, R49, R106 ;  /* 0x0000006a316a0221 */ /* 0x000fce0000010000 */
.L_x_3076:
[----:B------:R-:W-:Y:S05]  /*17b0*/  BSYNC B0 ;  /* 0x0000000000007941 */ /* 0x000fea0003800000 */
.L_x_3074:
[----:B------:R-:W-:Y:S04]  /*17c0*/  BSSY B0, `(.L_x_3077) ;  /* 0x000000b000007945 */ /* 0x000fe80003800000 */
[----:B------:R-:W-:Y:S05]  /*17d0*/  @P3 BRA `(.L_x_3078) ;  /* 0x0000000000103947 */ /* 0x000fea0003800000 */
[----:B------:R-:W-:Y:S01]  /*17e0*/  HFMA2.MMA R52, -RZ, RZ, 0, 0 ;  /* 0x00000000ff347435 */ /* 0x000fe200000001ff */
[----:B------:R-:W-:Y:S10]  /*17f0*/  @!P0 BRA `(.L_x_3079) ;  /* 0x00000000001c8947 */ /* 0x000ff40003800000 */
[----:B-----5:R-:W-:Y:S01]  /*1800*/  HADD2.F32 R52, -RZ, R25.H0_H0 ;  /* 0x20000019ff347230 */ /* 0x020fe20000004100 */
[----:B------:R-:W-:Y:S06]  /*1810*/  BRA `(.L_x_3079) ;  /* 0x0000000000147947 */ /* 0x000fec0003800000 */
.L_x_3078:
[----:B-----5:R-:W-:Y:S02]  /*1820*/  HADD2.F32 R44, -RZ, R29.H0_H0 ;  /* 0x2000001dff2c7230 */ /* 0x020fe40000004100 */
[----:B------:R-:W-:-:S03]  /*1830*/  @P0 HADD2.F32 R45, -RZ, R25.H0_H0 ;  /* 0x20000019ff2d0230 */ /* 0x000fc60000004100 */
[----:B------:R-:W-:-:S04]  /*1840*/  FMUL.FTZ R44, R44, UR8 ;  /* 0x000000082c2c7c20 */ /* 0x000fc80008410000 */
[----:B------:R-:W-:-:S04]  /*1850*/  FMUL.FTZ R52, R71, R44 ;  /* 0x0000002c47347220 */ /* 0x000fc80000410000 */
[----:B------:R-:W-:-:S07]  /*1860*/  @P0 FADD.FTZ R52, R45, R52 ;  /* 0x000000342d340221 */ /* 0x000fce0000010000 */
.L_x_3079:
[----:B------:R-:W-:Y:S05]  /*1870*/  BSYNC B0 ;  /* 0x0000000000007941 */ /* 0x000fea0003800000 */
.L_x_3077:
[----:B------:R-:W-:Y:S04]  /*1880*/  BSSY B0, `(.L_x_3080) ;  /* 0x000000b000007945 */ /* 0x000fe80003800000 */
[----:B------:R-:W-:Y:S05]  /*1890*/  @P3 BRA `(.L_x_3081) ;  /* 0x0000000000103947 */ /* 0x000fea0003800000 */
[----:B------:R-:W-:Y:S01]  /*18a0*/  MOV R53, RZ ;  /* 0x000000ff00357202 */ /* 0x000fe20000000f00 */
[----:B------:R-:W-:Y:S06]  /*18b0*/  @!P0 BRA `(.L_x_3082) ;  /* 0x00000000001c8947 */ /* 0x000fec0003800000 */
[----:B-----5:R-:W-:Y:S01]  /*18c0*/  HADD2.F32 R53, -RZ, R25.H1_H1 ;  /* 0x30000019ff357230 */ /* 0x020fe20000004100 */
[----:B------:R-:W-:Y:S06]  /*18d0*/  BRA `(.L_x_3082) ;  /* 0x0000000000147947 */ /* 0x000fec0003800000 */
.L_x_3081:
[----:B-----5:R-:W-:Y:S02]  /*18e0*/  HADD2.F32 R44, -RZ, R29.H1_H1 ;  /* 0x3000001dff2c7230 */ /* 0x020fe40000004100 */
[----:B------:R-:W-:-:S03]  /*18f0*/  @P0 HADD2.F32 R48, -RZ, R25.H1_H1 ;  /* 0x30000019ff300230 */ /* 0x000fc60000004100 */
[----:B------:R-:W-:-:S04]  /*1900*/  FMUL.FTZ R44, R44, UR8 ;  /* 0x000000082c2c7c20 */ /* 0x000fc80008410000 */
[----:B------:R-:W-:-:S04]  /*1910*/  FMUL.FTZ R53, R73, R44 ;  /* 0x0000002c49357220 */ /* 0x000fc80000410000 */
[----:B------:R-:W-:-:S07]  /*1920*/  @P0 FADD.FTZ R53, R48, R53 ;  /* 0x0000003530350221 */ /* 0x000fce0000010000 */
.L_x_3082:
[----:B------:R-:W-:Y:S05]  /*1930*/  BSYNC B0 ;  /* 0x0000000000007941 */ /* 0x000fea0003800000 */
.L_x_3080:
[----:B------:R-:W-:Y:S04]  /*1940*/  BSSY B0, `(.L_x_3083) ;  /* 0x000000b000007945 */ /* 0x000fe80003800000 */
[----:B------:R-:W-:Y:S05]  /*1950*/  @P3 BRA `(.L_x_3084) ;  /* 0x0000000000103947 */ /* 0x000fea0003800000 */
[----:B------:R-:W-:Y:S01]  /*1960*/  HFMA2.MMA R109, -RZ, RZ, 0, 0 ;  /* 0x00000000ff6d7435 */ /* 0x000fe200000001ff */
[----:B------:R-:W-:Y:S10]  /*1970*/  @!P0 BRA `(.L_x_3085) ;  /* 0x00000000001c8947 */ /* 0x000ff40003800000 */
[----:B-----5:R-:W-:Y:S01]  /*1980*/  HADD2.F32 R109, -RZ, R26.H0_H0 ;  /* 0x2000001aff6d7230 */ /* 0x020fe20000004100 */
[----:B------:R-:W-:Y:S06]  /*1990*/  BRA `(.L_x_3085) ;  /* 0x0000000000147947 */ /* 0x000fec0003800000 */
.L_x_3084:
[----:B-----5:R-:W-:-:S05]  /*19a0*/  HADD2.F32 R44, -RZ, R30.H0_H0 ;  /* 0x2000001eff2c7230 */ /* 0x020fca0000004100 */
[----:B------:R-:W-:Y:S01]  /*19b0*/  FMUL.FTZ R109, R44, UR8 ;  /* 0x000000082c6d7c20 */ /* 0x000fe20008410000 */
[----:B------:R-:W-:-:S03]  /*19c0*/  @P0 HADD2.F32 R44, -RZ, R26.H0_H0 ;  /* 0x2000001aff2c0230 */ /* 0x000fc60000004100 */
[----:B------:R-:W-:-:S04]  /*19d0*/  FMUL.FTZ R109, R74, R109 ;  /* 0x0000006d4a6d7220 */ /* 0x000fc80000410000 */
[----:B------:R-:W-:-:S07]  /*19e0*/  @P0 FADD.FTZ R109, R44, R109 ;  /* 0x0000006d2c6d0221 */ /* 0x000fce0000010000 */
.L_x_3085:
[----:B------:R-:W-:Y:S05]  /*19f0*/  BSYNC B0 ;  /* 0x0000000000007941 */ /* 0x000fea0003800000 */
.L_x_3083:
[----:B------:R-:W-:Y:S04]  /*1a00*/  BSSY B0, `(.L_x_3086) ;  /* 0x000000b000007945 */ /* 0x000fe80003800000 */
[----:B------:R-:W-:Y:S05]  /*1a10*/  @P3 BRA `(.L_x_3087) ;  /* 0x0000000000103947 */ /* 0x000fea0003800000 */
[----:B------:R-:W-:Y:S01]  /*1a20*/  MOV R54, RZ ;  /* 0x000000ff00367202 */ /* 0x000fe20000000f00 */
[----:B------:R-:W-:Y:S06]  /*1a30*/  @!P0 BRA `(.L_x_3088) ;  /* 0x00000000001c8947 */ /* 0x000fec0003800000 */
[----:B-----5:R-:W-:Y:S01]  /*1a40*/  HADD2.F32 R54, -RZ, R26.H1_H1 ;  /* 0x3000001aff367230 */ /* 0x020fe20000004100 */
[----:B------:R-:W-:Y:S06]  /*1a50*/  BRA `(.L_x_3088) ;  /* 0x0000000000147947 */ /* 0x000fec0003800000 */
.L_x_3087:
[----:B-----5:R-:W-:Y:S02]  /*1a60*/  HADD2.F32 R44, -RZ, R30.H1_H1 ;  /* 0x3000001eff2c7230 */ /* 0x020fe40000004100 */
[----:B------:R-:W-:-:S03]  /*1a70*/  @P0 HADD2.F32 R45, -RZ, R26.H1_H1 ;  /* 0x3000001aff2d0230 */ /* 0x000fc60000004100 */
[----:B------:R-:W-:-:S04]  /*1a80*/  FMUL.FTZ R44, R44, UR8 ;  /* 0x000000082c2c7c20 */ /* 0x000fc80008410000 */
[----:B------:R-:W-:-:S04]  /*1a90*/  FMUL.FTZ R54, R75, R44 ;  /* 0x0000002c4b367220 */ /* 0x000fc80000410000 */
[----:B------:R-:W-:-:S07]  /*1aa0*/  @P0 FADD.FTZ R54, R45, R54 ;  /* 0x000000362d360221 */ /* 0x000fce0000010000 */
.L_x_3088:
[----:B------:R-:W-:Y:S05]  /*1ab0*/  BSYNC B0 ;  /* 0x0000000000007941 */ /* 0x000fea0003800000 */
.L_x_3086:
[----:B------:R-:W-:Y:S04]  /*1ac0*/  BSSY B0, `(.L_x_3089) ;  /* 0x000000b000007945 */ /* 0x000fe80003800000 */
[----:B------:R-:W-:Y:S05]  /*1ad0*/  @P3 BRA `(.L_x_3090) ;  /* 0x0000000000103947 */ /* 0x000fea0003800000 */
[----:B------:R-:W-:Y:S01]  /*1ae0*/  HFMA2.MMA R108, -RZ, RZ, 0, 0 ;  /* 0x00000000ff6c7435 */ /* 0x000fe200000001ff */
[----:B------:R-:W-:Y:S10]  /*1af0*/  @!P0 BRA `(.L_x_3091) ;  /* 0x00000000001c8947 */ /* 0x000ff40003800000 */
[----:B-----5:R-:W-:Y:S01]  /*1b00*/  HADD2.F32 R108, -RZ, R27.H0_H0 ;  /* 0x2000001bff6c7230 */ /* 0x020fe20000004100 */
[----:B------:R-:W-:Y:S06]  /*1b10*/  BRA `(.L_x_3091) ;  /* 0x0000000000147947 */ /* 0x000fec0003800000 */
.L_x_3090:
[----:B-----5:R-:W-:Y:S02]  /*1b20*/  HADD2.F32 R44, -RZ, R31.H0_H0 ;  /* 0x2000001fff2c7230 */ /* 0x020fe40000004100 */
[----:B------:R-:W-:-:S03]  /*1b30*/  @P0 HADD2.F32 R49, -RZ, R27.H0_H0 ;  /* 0x2000001bff310230 */ /* 0x000fc60000004100 */
[----:B------:R-:W-:-:S04]  /*1b40*/  FMUL.FTZ R45, R44, UR8 ;  /* 0x000000082c2d7c20 */ /* 0x000fc80008410000 */
[----:B------:R-:W-:-:S04]  /*1b50*/  FMUL.FTZ R108, R76, R45 ;  /* 0x0000002d4c6c7220 */ /* 0x000fc80000410000 */
[----:B------:R-:W-:-:S07]  /*1b60*/  @P0 FADD.FTZ R108, R49, R108 ;  /* 0x0000006c316c0221 */ /* 0x000fce0000010000 */
.L_x_3091:
[----:B------:R-:W-:Y:S05]  /*1b70*/  BSYNC B0 ;  /* 0x0000000000007941 */ /* 0x000fea0003800000 */
.L_x_3089:
[----:B------:R-:W-:Y:S04]  /*1b80*/  BSSY B0, `(.L_x_3092) ;  /* 0x000000b000007945 */ /* 0x000fe80003800000 */
[----:B------:R-:W-:Y:S05]  /*1b90*/  @P3 BRA `(.L_x_3093) ;  /* 0x0000000000103947 */ /* 0x000fea0003800000 */
[----:B------:R-:W-:Y:S01]  /*1ba0*/  MOV R111, RZ ;  /* 0x000000ff006f7202 */ /* 0x000fe20000000f00 */
[----:B------:R-:W-:Y:S06]  /*1bb0*/  @!P0 BRA `(.L_x_3094) ;  /* 0x00000000001c8947 */ /* 0x000fec0003800000 */
[----:B-----5:R-:W-:Y:S01]  /*1bc0*/  HADD2.F32 R111, -RZ, R27.H1_H1 ;  /* 0x3000001bff6f7230 */ /* 0x020fe20000004100 */
[----:B------:R-:W-:Y:S06]  /*1bd0*/  BRA `(.L_x_3094) ;  /* 0x0000000000147947 */ /* 0x000fec0003800000 */
.L_x_3093:
[----:B-----5:R-:W-:Y:S02]  /*1be0*/  HADD2.F32 R44, -RZ, R31.H1_H1 ;  /* 0x3000001fff2c7230 */ /* 0x020fe40000004100 */
[----:B------:R-:W-:-:S03]  /*1bf0*/  @P0 HADD2.F32 R48, -RZ, R27.H1_H1 ;  /* 0x3000001bff300230 */ /* 0x000fc60000004100 */
[----:B------:R-:W-:-:S04]  /*1c00*/  FMUL.FTZ R44, R44, UR8 ;  /* 0x000000082c2c7c20 */ /* 0x000fc80008410000 */
[----:B------:R-:W-:-:S04]  /*1c10*/  FMUL.FTZ R111, R79, R44 ;  /* 0x0000002c4f6f7220 */ /* 0x000fc80000410000 */
[----:B------:R-:W-:-:S07]  /*1c20*/  @P0 FADD.FTZ R111, R48, R111 ;  /* 0x0000006f306f0221 */ /* 0x000fce0000010000 */
.L_x_3094:
[----:B------:R-:W-:Y:S05]  /*1c30*/  BSYNC B0 ;  /* 0x0000000000007941 */ /* 0x000fea0003800000 */
.L_x_3092:
[----:B------:R-:W-:Y:S01]  /*1c40*/  FADD.FTZ R44, RZ, R56 ;  /* 0x00000038ff2c7221 */ /* 0x000fe20000010000 */
[----:B------:R-:W-:Y:S01]  /*1c50*/  IMAD.WIDE.U32 R40, R115, 0x10, R40 ;  /* 0x0000001073287825 */ /* 0x000fe200078e0028 */
[----:B------:R-:W-:Y:S01]  /*1c60*/  F2FP.F16.F32.PACK_AB R51, R111, R108 ;  /* 0x0000006c6f33723e */ /* 0x000fe200000000ff */
[----:B------:R-:W-:Y:S02]  /*1c70*/  UMOV UR10, 0xffffffff ;  /* 0xffffffff000a7882 */ /* 0x000fe40000000000 */
[----:B------:R-:W-:Y:S01]  /*1c80*/  FADD.FTZ R45, R44, R59 ;  /* 0x0000003b2c2d7221 */ /* 0x000fe20000010000 */
[----:B------:R-:W-:Y:S02]  /*1c90*/  F2FP.F16.F32.PACK_AB R50, R54, R109 ;  /* 0x0000006d3632723e */ /* 0x000fe400000000ff */
[----:B------:R-:W-:Y:S01]  /*1ca0*/  F2FP.F16.F32.PACK_AB R49, R53, R52 ;  /* 0x000000343531723e */ /* 0x000fe200000000ff */
[----:B------:R-:W-:Y:S01]  /*1cb0*/  FADD.FTZ R44, R45, R58 ;  /* 0x0000003a2d2c7221 */ /* 0x000fe20000010000 */
[----:B------:R-:W-:-:S02]  /*1cc0*/  F2FP.F16.F32.PACK_AB R48, R106, R55 ;  /* 0x000000376a30723e */ /* 0x000fc400000000ff */
[----:B------:R-:W-:Y:S01]  /*1cd0*/  ISETP.NE.AND P0, PT, R0, RZ, PT ;  /* 0x000000ff0000720c */ /* 0x000fe20003f05270 */
[----:B------:R-:W-:Y:S02]  /*1ce0*/  FADD.FTZ R45, R44, R95 ;  /* 0x0000005f2c2d7221 */ /* 0x000fe40000010000 */
[----:B------:R0:W-:Y:S02]  /*1cf0*/  STG.E.128 desc[UR4][R40.64], R48 ;  /* 0x0000003028007986 */ /* 0x0001e4000c101d04 */
        /* <DEDUP_REMOVED lines=90> */
.L_x_3110:
        /* <DEDUP_REMOVED lines=17> */
[----:B------:R-:W-:Y:S01]  /*23b0*/  IADD3 R46, R46, -0x1, RZ ;  /* 0xffffffff2e2e7810 */ /* 0x000fe20007ffe0ff */
[--C-:B------:R-:W-:Y:S01]  /*23c0*/  HADD2.F32 R122, -RZ, R39.reuse.H1_H1 ;  /* 0x30000027ff7a7230 */ /* 0x100fe20000004100 */
[----:B------:R-:W-:Y:S01]  /*23d0*/  FSEL R40, R51, RZ, !P1 ;  /* 0x000000ff33287208 */ /* 0x000fe20004800000 */
[----:B------:R-:W-:Y:S02]  /*23e0*/  HADD2.F32 R51, -RZ, R39.H0_H0 ;  /* 0x20000027ff337230 */ /* 0x000fe40000004100 */
[----:B------:R-:W-:Y:S02]  /*23f0*/  IMAD R57, R46, R57, RZ ;  /* 0x000000392e397224 */ /* 0x000fe400078e02ff */
        /* <DEDUP_REMOVED lines=25> */
[----:B------:R-:W0:Y:S01]  /*2590*/  LDC.64 R40, c[0x0][0x2b8] ;  /* 0x0000ae00ff287b82 */ /* 0x000e220000000a00 */
[----:B------:R-:W-:-:S02]  /*25a0*/  HADD2.F32 R53, -RZ, R36.H0_H0 ;  /* 0x20000024ff357230 */ /* 0x000fc40000004100 */
        /* <DEDUP_REMOVED lines=25> */
[----:B------:R-:W-:Y:S01]  /*2740*/  LEA.HI R57, R50, R57, RZ, 0x3 ;  /* 0x0000003932397211 */ /* 0x000fe200078f18ff */
[----:B------:R-:W-:-:S02]  /*2750*/  HADD2.F32 R49, -RZ, R47.H0_H0 ;  /* 0x2000002fff317230 */ /* 0x000fc40000004100 */
[----:B------:R-:W-:Y:S01]  /*2760*/  FFMA.FTZ R53, R45, R53, R2 ;  /* 0x000000352d357223 */ /* 0x000fe20000010002 */
[----:B------:R-:W-:Y:S01]  /*2770*/  HADD2.F32 R54, -RZ, R36.H1_H1 ;  /* 0x30000024ff367230 */ /* 0x000fe20000004100 */
[----:B------:R-:W-:Y:S01]  /*2780*/  LEA.HI.SX32 R57, R57, R0, 0x1d ;  /* 0x0000000039397211 */ /* 0x000fe200078feaff */
[--C-:B------:R-:W-:Y:S02]  /*2790*/  HADD2.F32 R45, -RZ, R43.reuse.H1_H1 ;  /* 0x3000002bff2d7230 */ /* 0x100fe40000004100 */
[----:B------:R-:W-:Y:S01]  /*27a0*/  FFMA.FTZ R104, R104, R49, R23 ;  /* 0x0000003168687223 */ /* 0x000fe20000010017 */
[----:B------:R-:W-:Y:S01]  /*27b0*/  FFMA.FTZ R51, R59, R51, R8 ;  /* 0x000000333b337223 */ /* 0x000fe20000010008 */
[----:B------:R-:W-:Y:S01]  /*27c0*/  FFMA.FTZ R54, R44, R54, R3 ;  /* 0x000000362c367223 */ /* 0x000fe20000010003 */
[----:B------:R-:W-:Y:S01]  /*27d0*/  FFMA.FTZ R50, R37, R92, R6 ;  /* 0x0000005c25327223 */ /* 0x000fe20000010006 */
[----:B------:R-:W-:Y:S01]  /*27e0*/  FFMA.FTZ R49, R38, R46, R7 ;  /* 0x0000002e26317223 */ /* 0x000fe20000010007 */
[----:B------:R-:W-:-:S02]  /*27f0*/  HADD2.F32 R44, -RZ, R43.H0_H0 ;  /* 0x2000002bff2c7230 */ /* 0x000fc40000004100 */
[----:B------:R-:W-:Y:S01]  /*2800*/  FFMA.FTZ R114, R114, R45, R17 ;  /* 0x0000002d72727223 */ /* 0x000fe20000010011 */
[----:B------:R-:W-:Y:S01]  /*2810*/  HADD2.F32 R59, -RZ, R47.H1_H1 ;  /* 0x3000002fff3b7230 */ /* 0x000fe20000004100 */
[C---:B------:R-:W-:Y:S01]  /*2820*/  IADD3 R45, R57.reuse, 0x20, RZ ;  /* 0x00000020392d7810 */ /* 0x040fe20007ffe0ff */
[----:B------:R-:W-:Y:S01]  /*2830*/  FFMA.FTZ R48, R82, R48, R5 ;  /* 0x0000003052307223 */ /* 0x000fe20000010005 */
[----:B------:R-:W-:Y:S01]  /*2840*/  IADD3 R97, R57, 0x40, RZ ;  /* 0x0000004039617810 */ /* 0x000fe20007ffe0ff */
[----:B------:R-:W-:Y:S01]  /*2850*/  FFMA.FTZ R55, R55, R44, R16 ;  /* 0x0000002c37377223 */ /* 0x000fe20000010010 */
[----:B------:R-:W-:Y:S01]  /*2860*/  F2FP.F16.F32.PACK_AB R50, R49, R50 ;  /* 0x000000323132723e */ /* 0x000fe200000000ff */
[----:B------:R-:W-:Y:S01]  /*2870*/  FFMA.FTZ R59, R95, R59, R62 ;  /* 0x0000003b5f3b7223 */ /* 0x000fe2000001003e */
[----:B------:R-:W-:Y:S01]  /*2880*/  FFMA.FTZ R49, R35, R58, R4 ;  /* 0x0000003a23317223 */ /* 0x000fe20000010004 */
[----:B0-----:R-:W-:-:S04]  /*2890*/  IMAD.WIDE.U32 R94, R57, 0x10, R40 ;  /* 0x00000010395e7825 */ /* 0x001fc800078e0028 */
[----:B------:R-:W-:Y:S01]  /*28a0*/  FFMA.FTZ R100, R83, R100, R12 ;  /* 0x0000006453647223 */ /* 0x000fe2000001000c */
[----:B------:R-:W-:Y:S01]  /*28b0*/  FFMA.FTZ R57, R86, R98, R13 ;  /* 0x0000006256397223 */ /* 0x000fe2000001000d */
[----:B------:R-:W-:Y:S01]  /*28c0*/  FFMA.FTZ R102, R85, R102, R14 ;  /* 0x0000006655667223 */ /* 0x000fe2000001000e */
[----:B------:R-:W-:Y:S01]  /*28d0*/  IMAD.WIDE.U32 R44, R45, 0x10, R40 ;  /* 0x000000102d2c7825 */ /* 0x000fe200078e0028 */
[----:B------:R-:W-:-:S03]  /*28e0*/  F2FP.F16.F32.PACK_AB R49, R48, R49 ;  /* 0x000000313031723e */ /* 0x000fc600000000ff */
[----:B------:R-:W-:Y:S01]  /*28f0*/  FFMA.FTZ R112, R81, R112, R10 ;  /* 0x0000007051707223 */ /* 0x000fe2000001000a */
[----:B------:R-:W-:Y:S01]  /*2900*/  F2FP.F16.F32.PACK_AB R48, R54, R53 ;  /* 0x000000353630723e */ /* 0x000fe200000000ff */
[----:B------:R-:W-:-:S04]  /*2910*/  IMAD.WIDE.U32 R40, R97, 0x10, R40 ;  /* 0x0000001061287825 */ /* 0x000fc800078e0028 */
[----:B------:R-:W-:Y:S01]  /*2920*/  FFMA.FTZ R97, R42, R110, R15 ;  /* 0x0000006e2a617223 */ /* 0x000fe2000001000f */
[----:B------:R-:W-:Y:S01]  /*2930*/  F2FP.F16.F32.PACK_AB R53, R57, R100 ;  /* 0x000000643935723e */ /* 0x000fe200000000ff */
        /* <DEDUP_REMOVED lines=8> */
[----:B------:R-:W-:-:S02]  /*29c0*/  F2FP.F16.F32.PACK_AB R51, R122, R51 ;  /* 0x000000337a33723e */ /* 0x000fc400000000ff */
[----:B------:R-:W-:Y:S02]  /*29d0*/  F2FP.F16.F32.PACK_AB R55, R114, R55 ;  /* 0x000000377237723e */ /* 0x000fe400000000ff */
[----:B------:R-:W-:Y:S01]  /*29e0*/  F2FP.F16.F32.PACK_AB R52, R57, R112 ;  /* 0x000000703934723e */ /* 0x000fe200000000ff */
[----:B------:R1:W-:Y:S01]  /*29f0*/  STG.E.128 desc[UR4][R94.64], R48 ;  /* 0x000000305e007986 */ /* 0x0003e2000c101d04 */
[----:B------:R-:W-:Y:S02]  /*2a00*/  F2FP.F16.F32.PACK_AB R59, R59, R104 ;  /* 0x000000683b3b723e */ /* 0x000fe400000000ff */
[----:B------:R-:W-:Y:S01]  /*2a10*/  F2FP.F16.F32.PACK_AB R58, R101, R58 ;  /* 0x0000003a653a723e */ /* 0x000fe200000000ff */
[----:B------:R1:W-:Y:S01]  /*2a20*/  STG.E.128 desc[UR4][R44.64], R52 ;  /* 0x000000342c007986 */ /* 0x0003e2000c101d04 */
[----:B------:R-:W-:Y:S02]  /*2a30*/  F2FP.F16.F32.PACK_AB R57, R99, R46 ;  /* 0x0000002e6339723e */ /* 0x000fe400000000ff */
[----:B------:R-:W-:-:S05]  /*2a40*/  F2FP.F16.F32.PACK_AB R56, R97, R120 ;  /* 0x000000786138723e */ /* 0x000fca00000000ff */
[----:B------:R1:W-:Y:S02]  /*2a50*/  STG.E.128 desc[UR4][R40.64], R56 ;  /* 0x0000003828007986 */ /* 0x0003e4000c101d04 */
.L_x_3097:
[----:B------:R-:W-:Y:S05]  /*2a60*/  BSYNC B0 ;  /* 0x0000000000007941 */ /* 0x000fea0003800000 */
.L_x_3096:
[----:B-1----:R-:W1:Y:S02]  /*2a70*/  LDC.64 R40, c[0x0][0x210] ;  /* 0x00008400ff287b82 */ /* 0x002e640000000a00 */
[----:B-1----:R-:W-:-:S04]  /*2a80*/  LEA R78, R40, R78, 0x2 ;  /* 0x0000004e284e7211 */ /* 0x002fc800078e10ff */
[----:B------:R-:W-:-:S13]  /*2a90*/  ISETP.GE.AND P0, PT, R78, R41, PT ;  /* 0x000000294e00720c */ /* 0x000fda0003f06270 */
[----:B------:R-:W-:Y:S05]  /*2aa0*/  @!P0 BRA `(.L_x_3098) ;  /* 0xffffffd800e88947 */ /* 0x000fea000383ffff */
[----:B------:R-:W-:Y:S05]  /*2ab0*/  EXIT ;  /* 0x000000000000794d */ /* 0x000fea0003800000 */
.L_x_3095:
        /* <DEDUP_REMOVED lines=8> */
.L_x_3100:
[----:B------:R-:W-:Y:S05]  /*2b40*/  BSYNC B0 ;  /* 0x0000000000007941 */ /* 0x000fea0003800000 */
.L_x_3099:
        /* <DEDUP_REMOVED lines=10> */
.L_x_3101:
[----:B------:R-:W-:Y:S01]  /*2bf0*/  HFMA2.MMA R114, -RZ, RZ, 0, 2.384185791015625e-07 ;  /* 0x00000004ff727435 */ /* 0x000fe200000001ff */
[----:B------:R-:W-:-:S05]  /*2c00*/  MOV R40, R112 ;  /* 0x0000007000287202 */ /* 0x000fca0000000f00 */
[----:B------:R-:W-:-:S05]  /*2c10*/  FADD.FTZ R45, R41, R40 ;  /* 0x00000028292d7221 */ /* 0x000fca0000010000 */
[----:B------:R-:W-:-:S07]  /*2c20*/  MOV R113, R45 ;  /* 0x0000002d00717202 */ /* 0x000fce0000000f00 */
[----:B------:R-:W-:Y:S05]  /*2c30*/  WARPSYNC.COLLECTIVE R110, `(.L_x_3102) ;  /* 0x000000006e087348 */ /* 0x000fea0003c00000 */
[----:B------:R0:W1:Y:S02]  /*2c40*/  SHFL.BFLY P2, R112, R113, R114, R115 ;  /* 0x0c00007271707389 */ /* 0x0000640000040073 */
[----:B01----:R-:W-:Y:S01]  /*2c50*/  ENDCOLLECTIVE ;  /* 0x000000000000791b */ /* 0x003fe20003800000 */
.L_x_3102:
[----:B------:R-:W-:Y:S01]  /*2c60*/  HFMA2.MMA R114, -RZ, RZ, 0, 4.76837158203125e-07 ;  /* 0x00000008ff727435 */ /* 0x000fe200000001ff */
[----:B------:R-:W-:-:S05]  /*2c70*/  MOV R40, R112 ;  /* 0x0000007000287202 */ /* 0x000fca0000000f00 */
[----:B------:R-:W-:-:S05]  /*2c80*/  FADD.FTZ R49, R45, R40 ;  /* 0x000000282d317221 */ /* 0x000fca0000010000 */
[----:B------:R-:W-:-:S07]  /*2c90*/  MOV R113, R49 ;  /* 0x0000003100717202 */ /* 0x000fce0000000f00 */
[----:B------:R-:W-:Y:S05]  /*2ca0*/  WARPSYNC.COLLECTIVE R110, `(.L_x_3103) ;  /* 0x000000006e087348 */ /* 0x000fea0003c00000 */
[----:B------:R0:W1:Y:S02]  /*2cb0*/  SHFL.BFLY P2, R112, R113, R114, R115 ;  /* 0x0c00007271707389 */ /* 0x0000640000040073 */
[----:B01----:R-:W-:Y:S01]  /*2cc0*/  ENDCOLLECTIVE ;  /* 0x000000000000791b */ /* 0x003fe20003800000 */
.L_x_3103:
[----:B------:R-:W-:Y:S01]  /*2cd0*/  HFMA2.MMA R114, -RZ, RZ, 0, 9.5367431640625e-07 ;  /* 0x00000010ff727435 */ /* 0x000fe200000001ff */
[----:B------:R-:W-:-:S05]  /*2ce0*/  MOV R40, R112 ;  /* 0x0000007000287202 */ /* 0x000fca0000000f00 */
[----:B------:R-:W-:-:S05]  /*2cf0*/  FADD.FTZ R50, R49, R40 ;  /* 0x0000002831327221 */ /* 0x000fca0000010000 */
[----:B------:R-:W-:-:S07]  /*2d00*/  MOV R113, R50 ;  /* 0x0000003200717202 */ /* 0x000fce0000000f00 */
[----:B------:R-:W-:Y:S05]  /*2d10*/  WARPSYNC.COLLECTIVE R110, `(.L_x_3104) ;  /* 0x000000006e087348 */ /* 0x000fea0003c00000 */
[----:B------:R0:W1:Y:S02]  /*2d20*/  SHFL.BFLY P2, R112, R113, R114, R115 ;  /* 0x0c00007271707389 */ /* 0x0000640000040073 */
[----:B01----:R-:W-:Y:S01]  /*2d30*/  ENDCOLLECTIVE ;  /* 0x000000000000791b */ /* 0x003fe20003800000 */
.L_x_3104:
        /* <DEDUP_REMOVED lines=56> */
.L_x_3105:
[----:B------:R-:W-:Y:S01]  /*30c0*/  HFMA2.MMA R114, -RZ, RZ, 0, 1.1920928955078125e-07 ;  /* 0x00000002ff727435 */ /* 0x000fe200000001ff */
[----:B------:R-:W-:-:S05]  /*30d0*/  MOV R41, R112 ;  /* 0x0000007000297202 */ /* 0x000fca0000000f00 */
[----:B------:R-:W-:-:S05]  /*30e0*/  FADD.FTZ R41, R40, R41 ;  /* 0x0000002928297221 */ /* 0x000fca0000010000 */
[----:B------:R-:W-:-:S07]  /*30f0*/  MOV R113, R41 ;  /* 0x0000002900717202 */ /* 0x000fce0000000f00 */
[----:B------:R-:W-:Y:S05]  /*3100*/  WARPSYNC.COLLECTIVE R110, `(.L_x_3106) ;  /* 0x000000006e087348 */ /* 0x000fea0003c00000 */
[----:B------:R0:W1:Y:S02]  /*3110*/  SHFL.BFLY P2, R112, R113, R114, R115 ;  /* 0x0c00007271707389 */ /* 0x0000640000040073 */
[----:B01----:R-:W-:Y:S01]  /*3120*/  ENDCOLLECTIVE ;  /* 0x000000000000791b */ /* 0x003fe20003800000 */
.L_x_3106:
[----:B------:R-:W-:Y:S01]  /*3130*/  HFMA2.MMA R114, -RZ, RZ, 0, 2.384185791015625e-07 ;  /* 0x00000004ff727435 */ /* 0x000fe200000001ff */
[----:B------:R-:W-:-:S05]  /*3140*/  MOV R44, R112 ;  /* 0x00000070002c7202 */ /* 0x000fca0000000f00 */
[----:B------:R-:W-:-:S05]  /*3150*/  FADD.FTZ R44, R41, R44 ;  /* 0x0000002c292c7221 */ /* 0x000fca0000010000 */
[----:B------:R-:W-:-:S07]  /*3160*/  MOV R113, R44 ;  /* 0x0000002c00717202 */ /* 0x000fce0000000f00 */
[----:B------:R-:W-:Y:S05]  /*3170*/  WARPSYNC.COLLECTIVE R110, `(.L_x_3107) ;  /* 0x000000006e087348 */ /* 0x000fea0003c00000 */
[----:B------:R0:W1:Y:S02]  /*3180*/  SHFL.BFLY P2, R112, R113, R114, R115 ;  /* 0x0c00007271707389 */ /* 0x0000640000040073 */
[----:B01----:R-:W-:Y:S01]  /*3190*/  ENDCOLLECTIVE ;  /* 0x000000000000791b */ /* 0x003fe20003800000 */
.L_x_3107:
[----:B------:R-:W-:Y:S01]  /*31a0*/  HFMA2.MMA R114, -RZ, RZ, 0, 4.76837158203125e-07 ;  /* 0x00000008ff727435 */ /* 0x000fe200000001ff */
[----:B------:R-:W-:-:S05]  /*31b0*/  MOV R45, R112 ;  /* 0x00000070002d7202 */ /* 0x000fca0000000f00 */
[----:B------:R-:W-:-:S05]  /*31c0*/  FADD.FTZ R45, R44, R45 ;  /* 0x0000002d2c2d7221 */ /* 0x000fca0000010000 */
[----:B------:R-:W-:-:S07]  /*31d0*/  MOV R113, R45 ;  /* 0x0000002d00717202 */ /* 0x000fce0000000f00 */
[----:B------:R-:W-:Y:S05]  /*31e0*/  WARPSYNC.COLLECTIVE R110, `(.L_x_3108) ;  /* 0x000000006e087348 */ /* 0x000fea0003c00000 */
[----:B------:R0:W1:Y:S02]  /*31f0*/  SHFL.BFLY P2, R112, R113, R114, R115 ;  /* 0x0c00007271707389 */ /* 0x0000640000040073 */
[----:B01----:R-:W-:Y:S01]  /*3200*/  ENDCOLLECTIVE ;  /* 0x000000000000791b */ /* 0x003fe20003800000 */
.L_x_3108:
[----:B------:R-:W-:Y:S01]  /*3210*/  HFMA2.MMA R114, -RZ, RZ, 0, 9.5367431640625e-07 ;  /* 0x00000010ff727435 */ /* 0x000fe200000001ff */
[----:B------:R-:W-:-:S05]  /*3220*/  MOV R50, R112 ;  /* 0x0000007000327202 */ /* 0x000fca0000000f00 */
[----:B------:R-:W-:-:S05]  /*3230*/  FADD.FTZ R50, R45, R50 ;  /* 0x000000322d327221 */ /* 0x000fca0000010000 */
[----:B------:R-:W-:-:S07]  /*3240*/  MOV R113, R50 ;  /* 0x0000003200717202 */ /* 0x000fce0000000f00 */
[----:B------:R-:W-:Y:S05]  /*3250*/  WARPSYNC.COLLECTIVE R110, `(.L_x_3109) ;  /* 0x000000006e087348 */ /* 0x000fea0003c00000 */
[----:B------:R0:W1:Y:S02]  /*3260*/  SHFL.BFLY P2, R112, R113, R114, R115 ;  /* 0x0c00007271707389 */ /* 0x0000640000040073 */
[----:B01----:R-:W-:Y:S01]  /*3270*/  ENDCOLLECTIVE ;  /* 0x000000000000791b */ /* 0x003fe20003800000 */
.L_x_3109:
[----:B------:R-:W-:Y:S01]  /*3280*/  MOV R49, R112 ;  /* 0x0000007000317202 */ /* 0x000fe20000000f00 */
[----:B------:R-:W-:Y:S06]  /*3290*/  BRA `(.L_x_3110) ;  /* 0xfffffff000007947 */ /* 0x000fec000383ffff */
.L_x_3111:
        /* <DEDUP_REMOVED lines=14> */
.L_x_23471:


//--------------------- .text._ZN10layer_norm13ln_fwd_kernelINS_13Kernel_traitsI6__halfS2_S2_S2_fjLj768ELj1ELj4ELj1ELj16ENS_18Kernel_traits_baseILj768ES2_S2_S2_S2_fjLj128EEEEELb1ELb0ELb0ELb0EEEvNS_9FwdParamsE --------------------------
	.section	.text._ZN10layer_norm13ln_fwd_kernelINS_13Kernel_traitsI6__halfS2_S2_S2_fjLj768ELj1ELj4ELj1ELj16ENS_18Kernel_traits_baseILj768ES2_S2_S2_S2_fjLj128EEEEELb1ELb0ELb0ELb0EEEvNS_9FwdParamsE,"ax",@progbits
	.align	128
        .global         _ZN10layer_norm13ln_fwd_kernelINS_13Kernel_traitsI6__halfS2_S2_S2_fjLj768ELj1ELj4ELj1ELj16ENS_18Kernel_traits_baseILj768ES2_S2_S2_S2_fjLj128EEEEELb1ELb0ELb0ELb0EEEvNS_9FwdParamsE
        .type           _ZN10layer_norm13ln_fwd_kernelINS_13Kernel_traitsI6__halfS2_S2_S2_fjLj768ELj1ELj4ELj1ELj16ENS_18Kernel_traits_baseILj768ES2_S2_S2_S2_fjLj128EEEEELb1ELb0ELb0ELb0EEEvNS_9FwdParamsE,@function
        .size           _ZN10layer_norm13ln_fwd_kernelINS_13Kernel_traitsI6__halfS2_S2_S2_fjLj768ELj1ELj4ELj1ELj16ENS_18Kernel_traits_baseILj768ES2_S2_S2_S2_fjLj128EEEEELb1ELb0ELb0ELb0EEEvNS_9FwdParamsE,(.L_x_23472 - _ZN10layer_norm13ln_fwd_kernelINS_13Kernel_traitsI6__halfS2_S2_S2_fjLj768ELj1ELj4ELj1ELj16ENS_18Kernel_traits_baseILj768ES2_S2_S2_S2_fjLj128EEEEELb1ELb0ELb0ELb0EEEvNS_9FwdParamsE)
        .other          _ZN10layer_norm13ln_fwd_kernelINS_13Kernel_traitsI6__halfS2_S2_S2_fjLj768ELj1ELj4ELj1ELj16ENS_18Kernel_traits_baseILj768ES2_S2_S2_S2_fjLj128EEEEELb1ELb0ELb0ELb0EEEvNS_9FwdParamsE,@"STO_CUDA_ENTRY STV_DEFAULT"
_ZN10layer_norm13ln_fwd_kernelINS_13Kernel_traitsI6__halfS2_S2_S2_fjLj768ELj1ELj4ELj1ELj16ENS_18Kernel_traits_baseILj768ES2_S2_S2_S2_fjLj128EEEEELb1ELb0ELb0ELb0EEEvNS_9FwdParamsE:
.text._ZN10layer_norm13ln_fwd_kernelINS_13Kernel_traitsI6__halfS2_S2_S2_fjLj768ELj1ELj4ELj1ELj16ENS_18Kernel_traits_baseILj768ES2_S2_S2_S2_fjLj128EEEEELb1ELb0ELb0ELb0EEEvNS_9FwdParamsE:
[----:B------:R-:W-:Y:S08]  /*0000*/  LDC R1, c[0x0][0x28] ;  /* 0x00000a00ff017b82 */ /* 0x000ff00000000800 */
[----:B------:R-:W0:Y:S01]  /*0010*/  LDC R66, c[0x0][0x2e8] ;  /* 0x0000ba00ff427b82 */ /* 0x000e220000000800 */
[----:B------:R-:W-:Y:S01]  /*0020*/  ULDC.U8 UR4, c[0x0][0x2f4] ;  /* 0x0000bd0000047ab9 */ /* 0x000fe20000000000 */
[----:B------:R-:W-:Y:S01]  /*0030*/  ULDC.64 UR6, c[0x0][0x2e0] ;  /* 0x0000b80000067ab9 */ /* 0x000fe20000000a00 */
[----:B------:R-:W-:Y:S01]  /*0040*/  ISETP.NE.AND P0, PT, RZ, UR4, PT ;  /* 0x00000004ff007c0c */ /* 0x000fe2000bf05270 */
[----:B------:R-:W-:Y:S01]  /*0050*/  ULDC.64 UR4, c[0x0][0x208] ;  /* 0x0000820000047ab9 */ /* 0x000fe20000000a00 */
[----:B------:R-:W-:Y:S01]  /*0060*/  MOV R2, UR6 ;  /* 0x0000000600027c02 */ /* 0x000fe20008000f00 */
[----:B------:R-:W-:-:S02]  /*0070*/  IMAD.U32 R3, RZ, RZ, UR7 ;  /* 0x00000007ff037e24 */ /* 0x000fc4000f8e00ff */
        /* <DEDUP_REMOVED lines=16> */
[----:B---3--:R-:W-:-:S04]  /*0180*/  @P0 IADD3 R66, P1, R4, R7, RZ ;  /* 0x0000000704420210 */ /* 0x008fc80007f3e0ff */
[----:B------:R-:W-:-:S04]  /*0190*/  @P0 IADD3.X R67, RZ, R5, RZ, P1, !PT ;  /* 0x00000005ff430210 */ /* 0x000fc80000ffe4ff */
        /* <DEDUP_REMOVED lines=38> */
[----:B------:R-:W-:-:S04]  /*0400*/  UIADD3 UR27, UR6, -0x4ab325aa, URZ ;  /* 0xb54cda56061b7890 */ /* 0x000fc8000fffe03f */
[----:B------:R-:W-:Y:S02]  /*0410*/  LOP3.LUT R6, R3, UR28, R6, 0x96, !PT ;  /* 0x0000001c03067c12 */ /* 0x000fe4000f8e9606 */
[----:B------:R-:W-:Y:S01]  /*0420*/  LOP3.LUT R3, R20, 0x1f, RZ, 0xc0, !PT ;  /* 0x0000001f14037812 */ /* 0x000fe200078ec0ff */
[----:B------:R-:W-:-:S03]  /*0430*/  IMAD.WIDE.U32 R4, R5, -0x326172a9, RZ ;  /* 0xcd9e8d5705047825 */ /* 0x000fc600078e00ff */
[----:B------:R-:W-:Y:S02]  /*0440*/  LOP3.LUT R21, R3, 0x1f, RZ, 0x3c, !PT ;  /* 0x0000001f03157812 */ /* 0x000fe400078e3cff */
[----:B------:R-:W-:Y:S02]  /*0450*/  LOP3.LUT R8, R5, UR27, R8, 0x96, !PT ;  /* 0x0000001b05087c12 */ /* 0x000fe4000f8e9608 */
[----:B------:R-:W-:Y:S01]  /*0460*/  LEA.HI.SX32 R21, R0, R21, 0x1d ;  /* 0x0000001500157211 */ /* 0x000fe200078feaff */
[----:B------:R-:W-:Y:S02]  /*0470*/  UIADD3 UR30, UR7, 0x1fd5c5a3, URZ ;  /* 0x1fd5c5a3071e7890 */ /* 0x000fe4000fffe03f */
[----:B------:R-:W-:Y:S01]  /*0480*/  IMAD.WIDE.U32 R8, R8, -0x2daee0ad, RZ ;  /* 0xd2511f5308087825 */ /* 0x000fe200078e00ff */
[----:B------:R-:W-:Y:S01]  /*0490*/  LOP3.LUT P4, RZ, R21, 0xffffffe0, RZ, 0xc0, !PT ;  /* 0xffffffe015ff7812 */ /* 0x000fe2000788c0ff */
[----:B------:R-:W-:Y:S02]  /*04a0*/  UIADD3 UR29, UR6, 0x5384540f, URZ ;  /* 0x5384540f061d7890 */ /* 0x000fe4000fffe03f */
[----:B------:R-:W-:Y:S01]  /*04b0*/  IMAD.WIDE.U32 R6, R6, -0x326172a9, RZ ;  /* 0xcd9e8d5706067825 */ /* 0x000fe200078e00ff */
[----:B------:R-:W-:Y:S01]  /*04c0*/  LOP3.LUT R63, R9, UR30, R2, 0x96, !PT ;  /* 0x0000001e093f7c12 */ /* 0x000fe2000f8e9602 */
[----:B------:R-:W-:Y:S01]  /*04d0*/  UIADD3 UR31, UR6, -0xe443238, URZ ;  /* 0xf1bbcdc8061f7890 */ /* 0x000fe2000fffe03f */
[----:B------:R-:W-:-:S02]  /*04e0*/  SHF.R.U32.HI R20, RZ, 0x5, R20 ;  /* 0x00000005ff147819 */ /* 0x000fc40000011614 */
[----:B------:R-:W-:Y:S01]  /*04f0*/  LOP3.LUT R61, R7, UR29, R4, 0x96, !PT ;  /* 0x0000001d073d7c12 */ /* 0x000fe2000f8e9604 */
[----:B------:R-:W-:Y:S01]  /*0500*/  IMAD.HI.U32 R5, R63, -0x326172a9, RZ ;  /* 0xcd9e8d573f057827 */ /* 0x000fe200078e00ff */
[C---:B------:R-:W-:Y:S01]  /*0510*/  ISETP.GE.U32.AND P3, PT, R21.reuse, 0x40, PT ;  /* 0x000000401500780c */ /* 0x040fe20003f66070 */
[----:B------:R-:W-:Y:S01]  /*0520*/  UIADD3 UR32, UR7, -0x24c28bd8, URZ ;  /* 0xdb3d742807207890 */ /* 0x000fe2000fffe03f */
[----:B------:R-:W-:Y:S01]  /*0530*/  ISETP.GE.U32.AND P2, PT, R21, 0x60, PT ;  /* 0x000000601500780c */ /* 0x000fe20003f46070 */
[----:B------:R-:W-:Y:S02]  /*0540*/  UIADD3 UR33, UR6, -0x700cb87f, URZ ;  /* 0x8ff3478106217890 */ /* 0x000fe4000fffe03f */
[----:B------:R-:W-:Y:S01]  /*0550*/  UIADD3 UR34, UR7, -0x695add53, URZ ;  /* 0x96a522ad07227890 */ /* 0x000fe2000fffe03f */
[----:B------:R-:W-:Y:S01]  /*0560*/  P2R R2, PR, RZ, 0x10 ;  /* 0x00000010ff027803 */ /* 0x000fe20000000000 */
[----:B------:R-:W-:Y:S01]  /*0570*/  IMAD R20, R11, 0x4, R20 ;  /* 0x000000040b147824 */ /* 0x000fe200078e0214 */
[----:B------:R-:W-:Y:S01]  /*0580*/  P2R R0, PR, RZ, 0x8 ;  /* 0x00000008ff007803 */ /* 0x000fe20000000000 */
[----:B------:R-:W-:Y:S01]  /*0590*/  IMAD.HI.U32 R15, R61, -0x2daee0ad, RZ ;  /* 0xd2511f533d0f7827 */ /* 0x000fe200078e00ff */
[----:B------:R-:W-:-:S02]  /*05a0*/  P2R R25, PR, RZ, 0x4 ;  /* 0x00000004ff197803 */ /* 0x000fc40000000000 */
[----:B------:R-:W-:Y:S01]  /*05b0*/  LOP3.LUT R70, R5, UR31, R6, 0x96, !PT ;  /* 0x0000001f05467c12 */ /* 0x000fe2000f8e9606 */
[----:B------:R-:W-:Y:S06]  /*05c0*/  @!P4 BRA `(.L_x_3113) ;  /* 0x000000000030c947 */ /* 0x000fec0003800000 */
        /* <DEDUP_REMOVED lines=9> */
[----:B------:R-:W-:Y:S02]  /*0660*/  LOP3.LUT R3, R3, 0x20, RZ, 0xfc, !PT ;  /* 0x0000002003037812 */ /* 0x000fe400078efcff */
[----:B------:R-:W-:Y:S02]  /*0670*/  @!P0 CS2R R44, SRZ ;  /* 0x00000000002c8805 */ /* 0x000fe4000001ff00 */
[----:B0-----:R-:W-:-:S07]  /*0680*/  @!P0 CS2R R46, SRZ ;  /* 0x00000000002e8805 */ /* 0x001fce000001ff00 */
.L_x_3113:
[----:B------:R-:W-:Y:S05]  /*0690*/  BSYNC B0 ;  /* 0x0000000000007941 */ /* 0x000fea0003800000 */
.L_x_3112:
        /* <DEDUP_REMOVED lines=14> */
.L_x_3115:
[----:B------:R-:W-:Y:S05]  /*0780*/  BSYNC B0 ;  /* 0x0000000000007941 */ /* 0x000fea0003800000 */
.L_x_3114:
        /* <DEDUP_REMOVED lines=13> */
.L_x_3117:
[----:B------:R-:W-:Y:S05]  /*0860*/  BSYNC B0 ;  /* 0x0000000000007941 */ /* 0x000fea0003800000 */
.L_x_3116:
[----:B------:R-:W-:Y:S01]  /*0870*/  ULDC UR8, c[0x0][0x214] ;  /* 0x0000850000087ab9 */ /* 0x000fe20000000800 */
[----:B------:R-:W-:Y:S02]  /*0880*/  LOP3.LUT R68, R15, UR32, R8, 0x96, !PT ;  /* 0x000000200f447c12 */ /* 0x000fe4000f8e9608 */
[----:B------:R-:W-:-:S13]  /*0890*/  ISETP.GE.AND P0, PT, R20, UR8, PT ;  /* 0x0000000814007c0c */ /* 0x000fda000bf06270 */
[----:B------:R-:W-:Y:S05]  /*08a0*/  @P0 EXIT ;  /* 0x000000000000094d */ /* 0x000fea0003800000 */
[--C-:B-----5:R-:W-:Y:S01]  /*08b0*/  HADD2.F32 R9, -RZ, R45.reuse.H0_H0 ;  /* 0x2000002dff097230 */ /* 0x120fe20000004100 */
[----:B------:R-:W-:Y:S01]  /*08c0*/  ULDC.64 UR8, c[0x0][0x270] ;  /* 0x00009c0000087ab9 */ /* 0x000fe20000000a00 */
[----:B------:R-:W-:Y:S01]  /*08d0*/  HADD2.F32 R8, -RZ, R45.H1_H1 ;  /* 0x3000002dff087230 */ /* 0x000fe20000004100 */
[----:B------:R-:W-:Y:S01]  /*08e0*/  BSSY B0, `(.L_x_3118) ;  /* 0x000098a000007945 */ /* 0x000fe20003800000 */
[--C-:B------:R-:W-:Y:S01]  /*08f0*/  HADD2.F32 R45, -RZ, R41.reuse.H0_H0 ;  /* 0x20000029ff2d7230 */ /* 0x100fe20000004100 */
[----:B------:R-:W-:Y:S01]  /*0900*/  UISETP.NE.U32.AND UP0, UPT, UR8, URZ, UPT ;  /* 0x0000003f0800728c */ /* 0x000fe2000bf05070 */
[----:B------:R-:W-:Y:S01]  /*0910*/  HADD2.F32 R48, -RZ, R41.H1_H1 ;  /* 0x30000029ff307230 */ /* 0x000fe20000004100 */
[----:B------:R-:W-:Y:S01]  /*0920*/  LOP3.LUT R69, R66, 0x3, RZ, 0xc0, !PT ;  /* 0x0000000342457812 */ /* 0x000fe200078ec0ff */
[--C-:B------:R-:W-:Y:S01]  /*0930*/  HADD2.F32 R41, -RZ, R43.reuse.H0_H0 ;  /* 0x2000002bff297230 */ /* 0x100fe20000004100 */
[----:B------:R-:W-:Y:S01]  /*0940*/  ULDC.U8 UR8, c[0x0][0x2a0] ;  /* 0x0000a80000087ab9 */ /* 0x000fe20000000000 */
[----:B------:R-:W-:Y:S01]  /*0950*/  HADD2.F32 R50, -RZ, R43.H1_H1 ;  /* 0x3000002bff327230 */ /* 0x000fe20000004100 */
[----:B------:R-:W-:Y:S01]  /*0960*/  UISETP.NE.AND.EX UP0, UPT, UR9, URZ, UPT, UP0 ;  /* 0x0000003f0900728c */ /* 0x000fe2000bf05300 */
[--C-:B------:R-:W-:Y:S01]  /*0970*/  HADD2.F32 R43, -RZ, R29.reuse.H0_H0 ;  /* 0x2000001dff2b7230 */ /* 0x100fe20000004100 */
[----:B------:R-:W-:Y:S01]  /*0980*/  ULDC UR35, c[0x0][0x218] ;  /* 0x0000860000237ab9 */ /* 0x000fe20000000800 */
[----:B------:R-:W-:Y:S01]  /*0990*/  HADD2.F32 R53, -RZ, R29.H1_H1 ;  /* 0x3000001dff357230 */ /* 0x000fe20000004100 */
[----:B------:R-:W-:Y:S01]  /*09a0*/  UISETP.NE.AND UP1, UPT, UR8, URZ, UPT ;  /* 0x0000003f0800728c */ /* 0x000fe2000bf25270 */
[--C-:B------:R-:W-:Y:S01]  /*09b0*/  HADD2.F32 R54, -RZ, R31.reuse.H0_H0 ;  /* 0x2000001fff367230 */ /* 0x100fe20000004100 */
[----:B------:R-:W-:Y:S01]  /*09c0*/  ULDC UR16, c[0x0][0x2d8] ;  /* 0x0000b60000107ab9 */ /* 0x000fe20000000800 */
[----:B------:R-:W-:Y:S01]  /*09d0*/  HADD2.F32 R56, -RZ, R31.H1_H1 ;  /* 0x3000001fff387230 */ /* 0x000fe20000004100 */
[----:B------:R-:W-:Y:S01]  /*09e0*/  ULDC.64 UR10, c[0x0][0x230] ;  /* 0x00008c00000a7ab9 */ /* 0x000fe20000000a00 */
[----:B------:R-:W-:Y:S01]  /*09f0*/  IMAD R29, R61, -0x2daee0ad, RZ ;  /* 0xd2511f533d1d7824 */ /* 0x000fe200078e02ff */
[----:B------:R-:W-:Y:S01]  /*0a00*/  ULDC.64 UR12, c[0x0][0x238] ;  /* 0x00008e00000c7ab9 */ /* 0x000fe20000000a00 */
[----:B------:R-:W-:Y:S01]  /*0a10*/  IMAD R31, R63, -0x326172a9, RZ ;  /* 0xcd9e8d573f1f7824 */ /* 0x000fe200078e02ff */
[----:B------:R-:W-:Y:S01]  /*0a20*/  ULDC.64 UR14, c[0x0][0x240] ;  /* 0x00009000000e7ab9 */ /* 0x000fe20000000a00 */
[----:B------:R-:W-:-:S04]  /*0a30*/  IMAD.HI.U32 R72, R68, -0x326172a9, RZ ;  /* 0xcd9e8d5744487827 */ /* 0x000fc800078e00ff */
[----:B------:R-:W-:Y:S01]  /*0a40*/  IMAD.WIDE.U32 R70, R70, -0x2daee0ad, RZ ;  /* 0xd2511f5346467825 */ /* 0x000fe200078e00ff */
[----:B------:R-:W-:-:S03]  /*0a50*/  LOP3.LUT R72, R72, UR33, R31, 0x96, !PT ;  /* 0x0000002148487c12 */ /* 0x000fc6000f8e961f */
[--C-:B------:R-:W-:Y:S01]  /*0a60*/  HADD2.F32 R18, -RZ, R4.reuse.H0_H0 ;  /* 0x20000004ff127230 */ /* 0x100fe20000004100 */
[----:B------:R-:W-:Y:S01]  /*0a70*/  LOP3.LUT R71, R71, UR34, R29, 0x96, !PT ;  /* 0x0000002247477c12 */ /* 0x000fe2000f8e961d */
        /* <DEDUP_REMOVED lines=17> */
[----:B------:R-:W-:Y:S02]  /*0b90*/  HADD2.F32 R3, -RZ, R36.H0_H0 ;  /* 0x20000024ff037230 */ /* 0x000fe40000004100 */
[----:B------:R-:W-:Y:S02]  /*0ba0*/  HADD2.F32 R26, -RZ, R37.H0_H0 ;  /* 0x20000025ff1a7230 */ /* 0x000fe40000004100 */
[----:B------:R-:W-:Y:S02]  /*0bb0*/  HADD2.F32 R38, -RZ, R39.H0_H0 ;  /* 0x20000027ff267230 */ /* 0x000fe40000004100 */
[--C-:B------:R-:W-:Y:S02]  /*0bc0*/  HADD2.F32 R40, -RZ, R42.reuse.H0_H0 ;  /* 0x2000002aff287230 */ /* 0x100fe40000004100 */
[----:B------:R-:W-:Y:S02]  /*0bd0*/  HADD2.F32 R49, -RZ, R42.H1_H1 ;  /* 0x3000002aff317230 */ /* 0x000fe40000004100 */
[----:B------:R-:W-:-:S02]  /*0be0*/  HADD2.F32 R36, -RZ, R36.H1_H1 ;  /* 0x30000024ff247230 */ /* 0x000fc40000004100 */
[----:B------:R-:W-:Y:S02]  /*0bf0*/  HADD2.F32 R37, -RZ, R37.H1_H1 ;  /* 0x30000025ff257230 */ /* 0x000fe40000004100 */
        /* <DEDUP_REMOVED lines=13> */
[----:B------:R-:W-:Y:S02]  /*0cd0*/  IMAD R68, R68, -0x326172a9, RZ ;  /* 0xcd9e8d5744447824 */ /* 0x000fe400078e02ff */
[----:B------:R-:W-:-:S07]  /*0ce0*/  IMAD.MOV.U32 R67, RZ, RZ, RZ ;  /* 0x000000ffff437224 */ /* 0x000fce00078e00ff */
.L_x_3300:
        /* <DEDUP_REMOVED lines=39> */
.L_x_3122:
[----:B------:R-:W-:-:S07]  /*0f60*/  IMAD.MOV.U32 R66, RZ, RZ, R68 ;  /* 0x000000ffff427224 */ /* 0x000fce00078e0044 */
.L_x_3123:
[----:B------:R-:W-:Y:S05]  /*0f70*/  BSYNC B2 ;  /* 0x0000000000027941 */ /* 0x000fea0003800000 */
.L_x_3121:
        /* <DEDUP_REMOVED lines=16> */
.L_x_3127:
[----:B------:R-:W-:Y:S05]  /*1080*/  BSYNC B3 ;  /* 0x0000000000037941 */ /* 0x000fea0003800000 */
.L_x_3126:
        /* <DEDUP_REMOVED lines=41> */
[----:B------:R-:W-:-:S07]  /*1320*/  LOP3.LUT R71, R71, UR34, R74, 0x96, !PT ;  /* 0x0000002247477c12 */ /* 0x000fce000f8e964a */
.L_x_3125:
[----:B------:R-:W-:Y:S05]  /*1330*/  BSYNC B2 ;  /* 0x0000000000027941 */ /* 0x000fea0003800000 */
.L_x_3124:
[----:B------:R-:W0:Y:S01]  /*1340*/  LDC R94, c[0x0][0x298] ;  /* 0x0000a600ff5e7b82 */ /* 0x000e220000000800 */
[----:B------:R-:W-:Y:S01]  /*1350*/  HFMA2.MMA R99, -RZ, RZ, 0.1171875, 0 ;  /* 0x2f800000ff637435 */ /* 0x000fe200000001ff */
[----:B------:R-:W-:Y:S01]  /*1360*/  I2FP.F32.U32 R66, R66 ;  /* 0x0000004200427245 */ /* 0x000fe20000201000 */
[----:B-----5:R-:W-:Y:S01]  /*1370*/  HADD2.F32 R74, -RZ, R32.H0_H0 ;  /* 0x20000020ff4a7230 */ /* 0x020fe20000004100 */
[C---:B------:R-:W-:Y:S01]  /*1380*/  ISETP.NE.AND P1, PT, R83.reuse, 0x1, PT ;  /* 0x000000015300780c */ /* 0x040fe20003f25270 */
[----:B------:R-:W-:Y:S01]  /*1390*/  BSSY B2, `(.L_x_3128) ;  /* 0x0000015000027945 */ /* 0x000fe20003800000 */
[----:B------:R-:W-:Y:S02]  /*13a0*/  VIADD R86, R83, 0x1 ;  /* 0x0000000153567836 */ /* 0x000fe40000000000 */
[----:B------:R-:W1:Y:S01]  /*13b0*/  LDC R98, c[0x0][0x294] ;  /* 0x0000a500ff627b82 */ /* 0x000e620000000800 */
[----:B------:R-:W-:Y:S02]  /*13c0*/  FMUL.FTZ R75, R74, R105 ;  /* 0x000000694a4b7220 */ /* 0x000fe40000410000 */
[----:B------:R-:W-:-:S02]  /*13d0*/  FFMA.FTZ R69, R66, R99, 1.1641532182693481445e-10 ;  /* 0x2f00000042457423 */ /* 0x000fc40000010063 */
[----:B0-----:R-:W-:-:S03]  /*13e0*/  FMUL.FTZ R75, R75, R94 ;  /* 0x0000005e4b4b7220 */ /* 0x001fc60000410000 */
[----:B-1----:R-:W-:Y:S01]  /*13f0*/  FSETP.GTU.FTZ.AND P2, PT, R69, R98, PT ;  /* 0x000000624500720b */ /* 0x002fe20003f5c000 */
[----:B------:R-:W-:-:S03]  /*1400*/  @P0 HADD2.F32 R69, -RZ, R28.H0_H0 ;  /* 0x2000001cff450230 */ /* 0x000fc60000004100 */
        /* <DEDUP_REMOVED lines=12> */
.L_x_3129:
[----:B------:R-:W-:-:S07]  /*14d0*/  IMAD.MOV.U32 R81, RZ, RZ, R68 ;  /* 0x000000ffff517224 */ /* 0x000fce00078e0044 */
.L_x_3130:
[----:B------:R-:W-:Y:S05]  /*14e0*/  BSYNC B2 ;  /* 0x0000000000027941 */ /* 0x000fea0003800000 */
.L_x_3128:
        /* <DEDUP_REMOVED lines=16> */
.L_x_3134:
[----:B------:R-:W-:Y:S05]  /*15f0*/  BSYNC B3 ;  /* 0x0000000000037941 */ /* 0x000fea0003800000 */
.L_x_3133:
        /* <DEDUP_REMOVED lines=42> */
.L_x_3132:
[----:B------:R-:W-:Y:S05]  /*18a0*/  BSYNC B2 ;  /* 0x0000000000027941 */ /* 0x000fea0003800000 */
.L_x_3131:
[----:B------:R-:W-:Y:S01]  /*18b0*/  I2FP.F32.U32 R74, R81 ;  /* 0x00000051004a7245 */ /* 0x000fe20000201000 */
[----:B------:R-:W-:Y:S01]  /*18c0*/  HADD2.F32 R32, -RZ, R32.H1_H1 ;  /* 0x30000020ff207230 */ /* 0x000fe20000004100 */
[C---:B------:R-:W-:Y:S01]  /*18d0*/  ISETP.NE.AND P1, PT, R86.reuse, 0x1, PT ;  /* 0x000000015600780c */ /* 0x040fe20003f25270 */
[----:B------:R-:W-:Y:S01]  /*18e0*/  BSSY B2, `(.L_x_3135) ;  /* 0x0000014000027945 */ /* 0x000fe20003800000 */
[----:B------:R-:W-:Y:S01]  /*18f0*/  IADD3 R83, R86, 0x1, RZ ;  /* 0x0000000156537810 */ /* 0x000fe20007ffe0ff */
[----:B------:R-:W-:Y:S01]  /*1900*/  FFMA.FTZ R69, R74, R99, 1.1641532182693481445e-10 ;  /* 0x2f0000004a457423 */ /* 0x000fe20000010063 */
[----:B------:R-:W-:Y:S01]  /*1910*/  FMUL.FTZ R75, R32, R105 ;  /* 0x00000069204b7220 */ /* 0x000fe20000410000 */
[----:B------:R-:W-:-:S03]  /*1920*/  @P0 HADD2.F32 R32, -RZ, R28.H1_H1 ;  /* 0x3000001cff200230 */ /* 0x000fc60000004100 */
[----:B------:R-:W-:Y:S01]  /*1930*/  FMUL.FTZ R75, R75, R94 ;  /* 0x0000005e4b4b7220 */ /* 0x000fe20000410000 */
[----:B------:R-:W-:-:S04]  /*1940*/  FSETP.GTU.FTZ.AND P2, PT, R69, R98, PT ;  /* 0x000000624500720b */ /* 0x000fc80003f5c000 */
        /* <DEDUP_REMOVED lines=12> */
.L_x_3136:
[----:B------:R-:W-:-:S07]  /*1a10*/  MOV R32, R68 ;  /* 0x0000004400207202 */ /* 0x000fce0000000f00 */
.L_x_3137:
[----:B------:R-:W-:Y:S05]  /*1a20*/  BSYNC B2 ;  /* 0x0000000000027941 */ /* 0x000fea0003800000 */
.L_x_3135:
        /* <DEDUP_REMOVED lines=16> */
.L_x_3141:
[----:B------:R-:W-:Y:S05]  /*1b30*/  BSYNC B3 ;  /* 0x0000000000037941 */ /* 0x000fea0003800000 */
.L_x_3140:
        /* <DEDUP_REMOVED lines=11> */
[----:B------:R-:W-:Y:S01]  /*1bf0*/  IMAD.WIDE.U32 R86, R83, -0x326172a9, RZ ;  /* 0xcd9e8d5753567825 */ /* 0x000fe200078e00ff */
[----:B------:R-:W-:-:S04]  /*1c00*/  HFMA2.MMA R83, -RZ, RZ, 0, 0 ;  /* 0x00000000ff537435 */ /* 0x000fc800000001ff */
        /* <DEDUP_REMOVED lines=29> */
.L_x_3139:
[----:B------:R-:W-:Y:S05]  /*1de0*/  BSYNC B2 ;  /* 0x0000000000027941 */ /* 0x000fea0003800000 */
.L_x_3138:
[----:B------:R-:W-:Y:S01]  /*1df0*/  I2FP.F32.U32 R32, R32 ;  /* 0x0000002000207245 */ /* 0x000fe20000201000 */
[----:B------:R-:W-:Y:S01]  /*1e00*/  HADD2.F32 R74, -RZ, R33.H0_H0 ;  /* 0x20000021ff4a7230 */ /* 0x000fe20000004100 */
[C---:B------:R-:W-:Y:S01]  /*1e10*/  ISETP.NE.AND P2, PT, R83.reuse, 0x1, PT ;  /* 0x000000015300780c */ /* 0x040fe20003f45270 */
[----:B------:R-:W-:Y:S01]  /*1e20*/  BSSY B2, `(.L_x_3142) ;  /* 0x0000013000027945 */ /* 0x000fe20003800000 */
[----:B------:R-:W-:Y:S02]  /*1e30*/  VIADD R87, R83, 0x1 ;  /* 0x0000000153577836 */ /* 0x000fe40000000000 */
[----:B------:R-:W-:Y:S01]  /*1e40*/  FFMA.FTZ R69, R32, R99, 1.1641532182693481445e-10 ;  /* 0x2f00000020457423 */ /* 0x000fe20000010063 */
[----:B------:R-:W-:-:S04]  /*1e50*/  FMUL.FTZ R81, R74, R105 ;  /* 0x000000694a517220 */ /* 0x000fc80000410000 */
[----:B------:R-:W-:Y:S01]  /*1e60*/  FMUL.FTZ R81, R81, R94 ;  /* 0x0000005e51517220 */ /* 0x000fe20000410000 */
[----:B------:R-:W-:Y:S01]  /*1e70*/  FSETP.GTU.FTZ.AND P1, PT, R69, R98, PT ;  /* 0x000000624500720b */ /* 0x000fe20003f3c000 */
[----:B------:R-:W-:-:S03]  /*1e80*/  @P0 HADD2.F32 R69, -RZ, R29.H0_H0 ;  /* 0x2000001dff450230 */ /* 0x000fc60000004100 */
        /* <DEDUP_REMOVED lines=11> */
.L_x_3143:
[----:B------:R-:W-:-:S07]  /*1f40*/  IMAD.MOV.U32 R32, RZ, RZ, R68 ;  /* 0x000000ffff207224 */ /* 0x000fce00078e0044 */
.L_x_3144:
[----:B------:R-:W-:Y:S05]  /*1f50*/  BSYNC B2 ;  /* 0x0000000000027941 */ /* 0x000fea0003800000 */
.L_x_3142:
        /* <DEDUP_REMOVED lines=16> */
.L_x_3148:
[----:B------:R-:W-:Y:S05]  /*2060*/  BSYNC B3 ;  /* 0x0000000000037941 */ /* 0x000fea0003800000 */
.L_x_3147:
        /* <DEDUP_REMOVED lines=42> */
.L_x_3146:
[----:B------:R-:W-:Y:S05]  /*2310*/  BSYNC B2 ;  /* 0x0000000000027941 */ /* 0x000fea0003800000 */
.L_x_3145:
        /* <DEDUP_REMOVED lines=21> */
.L_x_3150:
[----:B------:R-:W-:-:S07]  /*2470*/  MOV R81, R68 ;  /* 0x0000004400517202 */ /* 0x000fce0000000f00 */
.L_x_3151:
[----:B------:R-:W-:Y:S05]  /*2480*/  BSYNC B2 ;  /* 0x0000000000027941 */ /* 0x000fea0003800000 */
.L_x_3149:
        /* <DEDUP_REMOVED lines=16> */
.L_x_3155:
[----:B------:R-:W-:Y:S05]  /*2590*/  BSYNC B3 ;  /* 0x0000000000037941 */ /* 0x000fea0003800000 */
.L_x_3154:
        /* <DEDUP_REMOVED lines=9> */
[----:B------:R-:W-:Y:S01]  /*2630*/  LOP3.LUT R32, R71, UR18, R97, 0x96, !PT ;  /* 0x0000001247207c12 */ /* 0x000fe2000f8e9661 */
[----:B------:R-:W-:-:S03]  /*2640*/  HFMA2.MMA R97, -RZ, RZ, 0, 0 ;  /* 0x00000000ff617435 */ /* 0x000fc600000001ff */
        /* <DEDUP_REMOVED lines=31> */
.L_x_3153:
[----:B------:R-:W-:Y:S05]  /*2840*/  BSYNC B2 ;  /* 0x0000000000027941 */ /* 0x000fea0003800000 */
.L_x_3152:
[----:B------:R-:W-:Y:S01]  /*2850*/  I2FP.F32.U32 R32, R81 ;  /* 0x0000005100207245 */ /* 0x000fe20000201000 */
[----:B------:R-:W-:Y:S01]  /*2860*/  HADD2.F32 R86, -RZ, R34.H0_H0 ;  /* 0x20000022ff567230 */ /* 0x000fe20000004100 */
[C---:B------:R-:W-:Y:S01]  /*2870*/  ISETP.NE.AND P4, PT, R97.reuse, 0x1, PT ;  /* 0x000000016100780c */ /* 0x040fe20003f85270 */
[----:B------:R-:W-:Y:S01]  /*2880*/  BSSY B2, `(.L_x_3156) ;  /* 0x0000013000027945 */ /* 0x000fe20003800000 */
[----:B------:R-:W-:Y:S02]  /*2890*/  VIADD R102, R97, 0x1 ;  /* 0x0000000161667836 */ /* 0x000fe40000000000 */
[----:B------:R-:W-:Y:S01]  /*28a0*/  FFMA.FTZ R33, R32, R99, 1.1641532182693481445e-10 ;  /* 0x2f00000020217423 */ /* 0x000fe20000010063 */
[----:B------:R-:W-:Y:S01]  /*28b0*/  FMUL.FTZ R69, R86, R105 ;  /* 0x0000006956457220 */ /* 0x000fe20000410000 */
[----:B------:R-:W-:-:S03]  /*28c0*/  @P0 HADD2.F32 R32, -RZ, R30.H0_H0 ;  /* 0x2000001eff200230 */ /* 0x000fc60000004100 */
        /* <DEDUP_REMOVED lines=13> */
.L_x_3157:
[----:B------:R-:W-:-:S07]  /*29a0*/  IMAD.MOV.U32 R96, RZ, RZ, R68 ;  /* 0x000000ffff607224 */ /* 0x000fce00078e0044 */
.L_x_3158:
[----:B------:R-:W-:Y:S05]  /*29b0*/  BSYNC B2 ;  /* 0x0000000000027941 */ /* 0x000fea0003800000 */
.L_x_3156:
        /* <DEDUP_REMOVED lines=16> */
.L_x_3162:
[----:B------:R-:W-:Y:S05]  /*2ac0*/  BSYNC B3 ;  /* 0x0000000000037941 */ /* 0x000fea0003800000 */
.L_x_3161:
        /* <DEDUP_REMOVED lines=42> */
.L_x_3160:
[----:B------:R-:W-:Y:S05]  /*2d70*/  BSYNC B2 ;  /* 0x0000000000027941 */ /* 0x000fea0003800000 */
.L_x_3159:
[----:B------:R-:W-:Y:S01]  /*2d80*/  I2FP.F32.U32 R32, R96 ;  /* 0x0000006000207245 */ /* 0x000fe20000201000 */
[----:B------:R-:W-:Y:S01]  /*2d90*/  HADD2.F32 R34, -RZ, R34.H1_H1 ;  /* 0x30000022ff227230 */ /* 0x000fe20000004100 */
[----:B------:R-:W-:Y:S01]  /*2da0*/  ISETP.NE.AND P5, PT, R102, 0x1, PT ;  /* 0x000000016600780c */ /* 0x000fe20003fa5270 */
[----:B------:R-:W-:Y:S01]  /*2db0*/  @P0 HADD2.F32 R87, -RZ, R30.H1_H1 ;  /* 0x3000001eff570230 */ /* 0x000fe20000004100 */
[----:B------:R-:W-:Y:S01]  /*2dc0*/  BSSY B2, `(.L_x_3163) ;  /* 0x0000012000027945 */ /* 0x000fe20003800000 */
[----:B------:R-:W-:Y:S01]  /*2dd0*/  FFMA.FTZ R33, R32, R99, 1.1641532182693481445e-10 ;  /* 0x2f00000020217423 */ /* 0x000fe20000010063 */
[----:B------:R-:W-:Y:S01]  /*2de0*/  FMUL.FTZ R69, R34, R105 ;  /* 0x0000006922457220 */ /* 0x000fe20000410000 */
[----:B------:R-:W-:-:S03]  /*2df0*/  IADD3 R96, R102, 0x1, RZ ;  /* 0x0000000166607810 */ /* 0x000fc60007ffe0ff */
        /* <DEDUP_REMOVED lines=13> */
.L_x_3164:
[----:B------:R-:W-:-:S07]  /*2ed0*/  MOV R34, R68 ;  /* 0x0000004400227202 */ /* 0x000fce0000000f00 */
.L_x_3165:
[----:B------:R-:W-:Y:S05]  /*2ee0*/  BSYNC B2 ;  /* 0x0000000000027941 */ /* 0x000fea0003800000 */
.L_x_3163:
        /* <DEDUP_REMOVED lines=16> */
.L_x_3169:
[----:B------:R-:W-:Y:S05]  /*2ff0*/  BSYNC B3 ;  /* 0x0000000000037941 */ /* 0x000fea0003800000 */
.L_x_3168:
        /* <DEDUP_REMOVED lines=42> */
.L_x_3167:
[----:B------:R-:W-:Y:S05]  /*32a0*/  BSYNC B2 ;  /* 0x0000000000027941 */ /* 0x000fea0003800000 */
.L_x_3166:
[----:B------:R-:W-:Y:S01]  /*32b0*/  I2FP.F32.U32 R32, R34 ;  /* 0x0000002200207245 */ /* 0x000fe20000201000 */
[----:B------:R-:W-:Y:S01]  /*32c0*/  HADD2.F32 R34, -RZ, R35.H0_H0 ;  /* 0x20000023ff227230 */ /* 0x000fe20000004100 */
[----:B------:R-:W-:Y:S01]  /*32d0*/  ISETP.NE.AND P6, PT, R96, 0x1, PT ;  /* 0x000000016000780c */ /* 0x000fe20003fc5270 */
[----:B------:R-:W-:Y:S02]  /*32e0*/  BSSY B2, `(.L_x_3170) ;  /* 0x0000013000027945 */ /* 0x000fe40003800000 */
[----:B------:R-:W-:Y:S01]  /*32f0*/  FFMA.FTZ R33, R32, R99, 1.1641532182693481445e-10 ;  /* 0x2f00000020217423 */ /* 0x000fe20000010063 */
[----:B------:R-:W-:Y:S01]  /*3300*/  FMUL.FTZ R69, R34, R105 ;  /* 0x0000006922457220 */ /* 0x000fe20000410000 */
[----:B------:R-:W-:-:S03]  /*3310*/  @P0 HADD2.F32 R32, -RZ, R31.H0_H0 ;  /* 0x2000001fff200230 */ /* 0x000fc60000004100 */
[----:B------:R-:W-:Y:S01]  /*3320*/  FMUL.FTZ R69, R69, R94 ;  /* 0x0000005e45457220 */ /* 0x000fe20000410000 */
[----:B------:R-:W-:-:S04]  /*3330*/  FSETP.GTU.FTZ.AND P5, PT, R33, R98, PT ;  /* 0x000000622100720b */ /* 0x000fc80003fbc000 */
[----:B------:R-:W-:Y:S01]  /*3340*/  FSEL R87, R69, RZ, !P5 ;  /* 0x000000ff45577208 */ /* 0x000fe20006800000 */
[----:B------:R-:W-:-:S04]  /*3350*/  VIADD R69, R96, 0x1 ;  /* 0x0000000160457836 */ /* 0x000fc80000000000 */
        /* <DEDUP_REMOVED lines=10> */
.L_x_3171:
[----:B------:R-:W-:-:S07]  /*3400*/  IMAD.MOV.U32 R34, RZ, RZ, R68 ;  /* 0x000000ffff227224 */ /* 0x000fce00078e0044 */
.L_x_3172:
[----:B------:R-:W-:Y:S05]  /*3410*/  BSYNC B2 ;  /* 0x0000000000027941 */ /* 0x000fea0003800000 */
.L_x_3170:
        /* <DEDUP_REMOVED lines=18> */
.L_x_3176:
[----:B------:R-:W-:Y:S05]  /*3540*/  BSYNC B3 ;  /* 0x0000000000037941 */ /* 0x000fea0003800000 */
.L_x_3175:
        /* <DEDUP_REMOVED lines=42> */
.L_x_3174:
[----:B------:R-:W-:Y:S05]  /*37f0*/  BSYNC B2 ;  /* 0x0000000000027941 */ /* 0x000fea0003800000 */
.L_x_3173:
[----:B------:R-:W-:Y:S01]  /*3800*/  I2FP.F32.U32 R32, R34 ;  /* 0x0000002200207245 */ /* 0x000fe20000201000 */
[----:B------:R-:W-:Y:S01]  /*3810*/  @P0 HADD2.F32 R97, -RZ, R31.H1_H1 ;  /* 0x3000001fff610230 */ /* 0x000fe20000004100 */
[----:B------:R-:W-:Y:S02]  /*3820*/  SEL R107, RZ, 0x10000, P5 ;  /* 0x00010000ff6b7807 */ /* 0x000fe40002800000 */
[----:B------:R-:W-:Y:S01]  /*3830*/  ISETP.NE.AND P5, PT, R101, RZ, PT ;  /* 0x000000ff6500720c */ /* 0x000fe20003fa5270 */
[----:B------:R-:W-:Y:S01]  /*3840*/  FFMA.FTZ R99, R32, R99, 1.1641532182693481445e-10 ;  /* 0x2f00000020637423 */ /* 0x000fe20000010063 */
[----:B------:R-:W-:Y:S01]  /*3850*/  HADD2.F32 R32, -RZ, R35.H1_H1 ;  /* 0x30000023ff207230 */ /* 0x000fe20000004100 */
[----:B------:R-:W-:Y:S02]  /*3860*/  ISETP.NE.AND P6, PT, R100, RZ, PT ;  /* 0x000000ff6400720c */ /* 0x000fe40003fc5270 */
[----:B------:R-:W-:Y:S02]  /*3870*/  SEL R33, RZ, 0x1, P2 ;  /* 0x00000001ff217807 */ /* 0x000fe40001000000 */
[----:B------:R-:W-:Y:S01]  /*3880*/  SEL R102, RZ, 0x1, P1 ;  /* 0x00000001ff667807 */ /* 0x000fe20000800000 */
[----:B------:R-:W-:Y:S01]  /*3890*/  FMUL.FTZ R35, R32, R105 ;  /* 0x0000006920237220 */ /* 0x000fe20000410000 */
[----:B------:R-:W-:Y:S01]  /*38a0*/  SEL R100, RZ, 0x1, P5 ;  /* 0x00000001ff647807 */ /* 0x000fe20002800000 */
[----:B------:R-:W-:Y:S01]  /*38b0*/  IMAD.WIDE.U32 R32, R33, 0x1000000, RZ ;  /* 0x0100000021207825 */ /* 0x000fe200078e00ff */
[----:B------:R-:W-:-:S03]  /*38c0*/  FSETP.GTU.FTZ.AND P1, PT, R99, R98, PT ;  /* 0x000000626300720b */ /* 0x000fc60003f3c000 */
[----:B------:R-:W-:Y:S01]  /*38d0*/  FMUL.FTZ R35, R35, R94 ;  /* 0x0000005e23237220 */ /* 0x000fe20000410000 */
[----:B------:R-:W-:Y:S01]  /*38e0*/  SEL R96, RZ, 0x100, P4 ;  /* 0x00000100ff607807 */ /* 0x000fe20002000000 */
[----:B------:R-:W-:Y:S01]  /*38f0*/  IMAD.WIDE.U32 R102, R102, 0x10000, RZ ;  /* 0x0001000066667825 */ /* 0x000fe200078e00ff */
[----:B------:R-:W-:Y:S02]  /*3900*/  SEL R34, RZ, 0x1000000, P1 ;  /* 0x01000000ff227807 */ /* 0x000fe40000800000 */
[----:B------:R-:W-:Y:S01]  /*3910*/  FSEL R94, R35, RZ, !P1 ;  /* 0x000000ff235e7208 */ /* 0x000fe20004800000 */
[----:B------:R-:W-:Y:S01]  /*3920*/  IMAD.WIDE.U32 R100, R100, 0x100, RZ ;  /* 0x0000010064647825 */ /* 0x000fe200078e00ff */
[----:B------:R-:W-:Y:S02]  /*3930*/  SEL R99, RZ, 0x1, P6 ;  /* 0x00000001ff637807 */ /* 0x000fe40003000000 */
[----:B------:R-:W-:Y:S01]  /*3940*/  IADD3 R106, R95, 0x20, RZ ;  /* 0x000000205f6a7810 */ /* 0x000fe20007ffe0ff */
[----:B------:R-:W-:Y:S01]  /*3950*/  @P0 FADD.FTZ R94, R97, R94 ;  /* 0x0000005e615e0221 */ /* 0x000fe20000010000 */
[----:B------:R-:W-:-:S02]  /*3960*/  LOP3.LUT R100, R100, R32, R102, 0xfe, !PT ;  /* 0x0000002064647212 */ /* 0x000fc400078efe66 */
[----:B------:R-:W-:Y:S02]  /*3970*/  LOP3.LUT R32, R96, R34, R107, 0xfe, !PT ;  /* 0x0000002260207212 */ /* 0x000fe400078efe6b */
[----:B------:R-:W-:Y:S02]  /*3980*/  SEL R107, RZ, 0x1, P3 ;  /* 0x00000001ff6b7807 */ /* 0x000fe40001800000 */
[----:B------:R-:W-:Y:S02]  /*3990*/  LEA R98, P0, R95, UR12, 0x4 ;  /* 0x0000000c5f627c11 */ /* 0x000fe4000f8020ff */
[----:B------:R-:W-:Y:S02]  /*39a0*/  LOP3.LUT R107, R33, R32, R107, 0xfe, !PT ;  /* 0x00000020216b7212 */ /* 0x000fe400078efe6b */
[----:B------:R-:W-:Y:S02]  /*39b0*/  LEA R96, P1, R95, UR14, 0x3 ;  /* 0x0000000e5f607c11 */ /* 0x000fe4000f8218ff */
[----:B------:R-:W-:-:S02]  /*39c0*/  LOP3.LUT R100, R100, R99, RZ, 0xfc, !PT ;  /* 0x0000006364647212 */ /* 0x000fc400078efcff */
[----:B------:R-:W-:Y:S02]  /*39d0*/  F2FP.F16.F32.PACK_AB R34, R86, R81 ;  /* 0x000000515622723e */ /* 0x000fe400000000ff */
[----:B------:R-:W-:Y:S02]  /*39e0*/  F2FP.F16.F32.PACK_AB R33, R83, R74 ;  /* 0x0000004a5321723e */ /* 0x000fe400000000ff */
[----:B------:R-:W-:Y:S02]  /*39f0*/  F2FP.F16.F32.PACK_AB R32, R75, R66 ;  /* 0x000000424b20723e */ /* 0x000fe400000000ff */
[C---:B------:R-:W-:Y:S02]  /*3a00*/  LEA.HI.X R99, R95.reuse, UR13, RZ, 0x4, P0 ;  /* 0x0000000d5f637c11 */ /* 0x040fe400080f24ff */
[----:B------:R-:W-:Y:S02]  /*3a10*/  F2FP.F16.F32.PACK_AB R35, R94, R87 ;  /* 0x000000575e23723e */ /* 0x000fe400000000ff */
[----:B------:R-:W-:-:S02]  /*3a20*/  LEA.HI.X R97, R95, UR15, RZ, 0x3, P1 ;  /* 0x0000000f5f617c11 */ /* 0x000fc400088f1cff */
[----:B------:R-:W-:Y:S01]  /*3a30*/  LOP3.LUT R101, R101, R107, R103, 0xfe, !PT ;  /* 0x0000006b65657212 */ /* 0x000fe200078efe67 */
[----:B------:R0:W-:Y:S04]  /*3a40*/  STG.E.128 desc[UR4][R98.64], R32 ;  /* 0x0000002062007986 */ /* 0x0001e8000c101d04 */
[----:B------:R0:W-:Y:S02]  /*3a50*/  STG.E.64 desc[UR4][R96.64], R100 ;  /* 0x0000006460007986 */ /* 0x0001e4000c101b04 */
.L_x_3120:
[----:B------:R-:W-:Y:S05]  /*3a60*/  BSYNC B1 ;  /* 0x0000000000017941 */ /* 0x000fea0003800000 */
.L_x_3119:
        /* <DEDUP_REMOVED lines=23> */
.L_x_3180:
[----:B------:R-:W-:-:S07]  /*3be0*/  IMAD.MOV.U32 R65, RZ, RZ, R68 ;  /* 0x000000ffff417224 */ /* 0x000fce00078e0044 */
.L_x_3181:
[----:B------:R-:W-:Y:S05]  /*3bf0*/  BSYNC B2 ;  /* 0x0000000000027941 */ /* 0x000fea0003800000 */
.L_x_3179:
        /* <DEDUP_REMOVED lines=16> */
.L_x_3185:
[----:B------:R-:W-:Y:S05]  /*3d00*/  BSYNC B3 ;  /* 0x0000000000037941 */ /* 0x000fea0003800000 */
.L_x_3184:
        /* <DEDUP_REMOVED lines=42> */
.L_x_3183:
[----:B------:R-:W-:Y:S05]  /*3fb0*/  BSYNC B2 ;  /* 0x0000000000027941 */ /* 0x000fea0003800000 */
.L_x_3182:
        /* <DEDUP_REMOVED lines=9> */
[----:B------:R-:W-:Y:S01]  /*4050*/  FFMA.FTZ R65, R76, R99, 1.1641532182693481445e-10 ;  /* 0x2f0000004c417423 */ /* 0x000fe20000010063 */
[----:B------:R-:W-:-:S02]  /*4060*/  @P0 HADD2.F32 R76, -RZ, R28.H0_H0 ;  /* 0x2000001cff4c0230 */ /* 0x000fc40000004100 */
[----:B0-----:R-:W-:Y:S02]  /*4070*/  FMUL.FTZ R80, R80, R93 ;  /* 0x0000005d50507220 */ /* 0x001fe40000410000 */
[----:B-1----:R-:W-:-:S04]  /*4080*/  FSETP.GTU.FTZ.AND P2, PT, R65, R100, PT ;  /* 0x000000644100720b */ /* 0x002fc80003f5c000 */
        /* <DEDUP_REMOVED lines=12> */
.L_x_3187:
[----:B------:R-:W-:-:S07]  /*4150*/  IMAD.MOV.U32 R80, RZ, RZ, R68 ;  /* 0x000000ffff507224 */ /* 0x000fce00078e0044 */
.L_x_3188:
[----:B------:R-:W-:Y:S05]  /*4160*/  BSYNC B2 ;  /* 0x0000000000027941 */ /* 0x000fea0003800000 */
.L_x_3186:
        /* <DEDUP_REMOVED lines=16> */
.L_x_3192:
[----:B------:R-:W-:Y:S05]  /*4270*/  BSYNC B3 ;  /* 0x0000000000037941 */ /* 0x000fea0003800000 */
.L_x_3191:
        /* <DEDUP_REMOVED lines=40> */
[----:B------:R-:W-:-:S04]  /*4500*/  LOP3.LUT R72, R69, UR33, R88, 0x96, !PT ;  /* 0x0000002145487c12 */ /* 0x000fc8000f8e9658 */
[----:B------:R-:W-:-:S07]  /*4510*/  LOP3.LUT R71, R71, UR34, R76, 0x96, !PT ;  /* 0x0000002247477c12 */ /* 0x000fce000f8e964c */
.L_x_3190:
[----:B------:R-:W-:Y:S05]  /*4520*/  BSYNC B2 ;  /* 0x0000000000027941 */ /* 0x000fea0003800000 */
.L_x_3189:
[----:B------:R-:W-:Y:S01]  /*4530*/  I2FP.F32.U32 R76, R80 ;  /* 0x00000050004c7245 */ /* 0x000fe20000201000 */
[----:B------:R-:W-:Y:S01]  /*4540*/  HADD2.F32 R32, -RZ, R32.H1_H1 ;  /* 0x30000020ff207230 */ /* 0x000fe20000004100 */
[C---:B------:R-:W-:Y:S01]  /*4550*/  ISETP.NE.AND P1, PT, R77.reuse, 0x1, PT ;  /* 0x000000014d00780c */ /* 0x040fe20003f25270 */
[----:B------:R-:W-:Y:S01]  /*4560*/  BSSY B2, `(.L_x_3193) ;  /* 0x0000014000027945 */ /* 0x000fe20003800000 */
[----:B------:R-:W-:Y:S01]  /*4570*/  IADD3 R82, R77, 0x1, RZ ;  /* 0x000000014d527810 */ /* 0x000fe20007ffe0ff */
[----:B------:R-:W-:Y:S01]  /*4580*/  FFMA.FTZ R69, R76, R99, 1.1641532182693481445e-10 ;  /* 0x2f0000004c457423 */ /* 0x000fe20000010063 */
[----:B------:R-:W-:-:S04]  /*4590*/  FMUL.FTZ R32, R32, R105 ;  /* 0x0000006920207220 */ /* 0x000fc80000410000 */
[----:B------:R-:W-:Y:S01]  /*45a0*/  FMUL.FTZ R32, R32, R93 ;  /* 0x0000005d20207220 */ /* 0x000fe20000410000 */
[----:B------:R-:W-:Y:S01]  /*45b0*/  FSETP.GTU.FTZ.AND P2, PT, R69, R100, PT ;  /* 0x000000644500720b */ /* 0x000fe20003f5c000 */
[----:B------:R-:W-:-:S03]  /*45c0*/  @P0 HADD2.F32 R69, -RZ, R28.H1_H1 ;  /* 0x3000001cff450230 */ /* 0x000fc60000004100 */
        /* <DEDUP_REMOVED lines=10> */
[----:B------:R-:W-:Y:S01]  /*4670*/  MOV R32, R70 ;  /* 0x0000004600207202 */ /* 0x000fe20000000f00 */
[----:B------:R-:W-:Y:S06]  /*4680*/  BRA `(.L_x_3195) ;  /* 0x0000000000047947 */ /* 0x000fec0003800000 */
.L_x_3194:
[----:B------:R-:W-:-:S07]  /*4690*/  IMAD.MOV.U32 R32, RZ, RZ, R68 ;  /* 0x000000ffff207224 */ /* 0x000fce00078e0044 */
.L_x_3195:
[----:B------:R-:W-:Y:S05]  /*46a0*/  BSYNC B2 ;  /* 0x0000000000027941 */ /* 0x000fea0003800000 */
.L_x_3193:
        /* <DEDUP_REMOVED lines=8> */
[----:B------:R-:W-:-:S04]  /*4730*/  IADD3 R22, R22, 0x1, RZ ;  /* 0x0000000116167810 */ /* 0x000fc80007ffe0ff */
[----:B------:R-:W-:-:S13]  /*4740*/  ISETP.NE.AND P1, PT, R22, RZ, PT ;  /* 0x000000ff1600720c */ /* 0x000fda0003f25270 */
[----:B------:R-:W-:Y:S01]  /*4750*/  @!P1 VIADD R24, R24, 0x1 ;  /* 0x0000000118189836 */ /* 0x000fe20000000000 */
[----:B------:R-:W-:Y:S02]  /*4760*/  @!P1 IADD3 R69, R67, 0x1, RZ ;  /* 0x0000000143459810 */ /* 0x000fe40007ffe0ff */
[----:B------:R-:W-:Y:S02]  /*4770*/  @!P1 MOV R22, RZ ;  /* 0x000000ff00169202 */ /* 0x000fe40000000f00 */
[----:B------:R-:W-:-:S13]  /*4780*/  ISETP.NE.AND P2, PT, R24, RZ, !P1 ;  /* 0x000000ff1800720c */ /* 0x000fda0004f45270 */
[----:B------:R-:W-:-:S05]  /*4790*/  @P2 IADD3 R69, R67, RZ, RZ ;  /* 0x000000ff43452210 */ /* 0x000fca0007ffe0ff */
[----:B------:R-:W-:-:S07]  /*47a0*/  @!P1 IMAD.MOV.U32 R67, RZ, RZ, R69 ;  /* 0x000000ffff439224 */ /* 0x000fce00078e0045 */
.L_x_3199:
[----:B------:R-:W-:Y:S05]  /*47b0*/  BSYNC B3 ;  /* 0x0000000000037941 */ /* 0x000fea0003800000 */
.L_x_3198:
        /* <DEDUP_REMOVED lines=42> */
.L_x_3197:
[----:B------:R-:W-:Y:S05]  /*4a60*/  BSYNC B2 ;  /* 0x0000000000027941 */ /* 0x000fea0003800000 */
.L_x_3196:
        /* <DEDUP_REMOVED lines=16> */
[----:B------:R-:W-:Y:S02]  /*4b70*/  ISETP.NE.AND P2, PT, R82, 0x3, PT ;  /* 0x000000035200780c */ /* 0x000fe40003f45270 */
[----:B------:R-:W-:-:S11]  /*4b80*/  MOV R32, R72 ;  /* 0x0000004800207202 */ /* 0x000fd60000000f00 */
[----:B------:R-:W-:Y:S05]  /*4b90*/  @P2 BRA `(.L_x_3202) ;  /* 0x00000000000c2947 */ /* 0x000fea0003800000 */
[----:B------:R-:W-:Y:S01]  /*4ba0*/  IMAD.MOV.U32 R32, RZ, RZ, R70 ;  /* 0x000000ffff207224 */ /* 0x000fe200078e0046 */
[----:B------:R-:W-:Y:S06]  /*4bb0*/  BRA `(.L_x_3202) ;  /* 0x0000000000047947 */ /* 0x000fec0003800000 */
.L_x_3201:
[----:B------:R-:W-:-:S07]  /*4bc0*/  MOV R32, R68 ;  /* 0x0000004400207202 */ /* 0x000fce0000000f00 */
.L_x_3202:
[----:B------:R-:W-:Y:S05]  /*4bd0*/  BSYNC B2 ;  /* 0x0000000000027941 */ /* 0x000fea0003800000 */
.L_x_3200:
        /* <DEDUP_REMOVED lines=10> */
[----:B------:R-:W-:Y:S02]  /*4c80*/  @!P2 IADD3 R24, R24, 0x1, RZ ;  /* 0x000000011818a810 */ /* 0x000fe40007ffe0ff */
[----:B------:R-:W-:Y:S02]  /*4c90*/  @!P2 IADD3 R69, R67, 0x1, RZ ;  /* 0x000000014345a810 */ /* 0x000fe40007ffe0ff */
[----:B------:R-:W-:Y:S02]  /*4ca0*/  ISETP.NE.AND P3, PT, R24, RZ, !P2 ;  /* 0x000000ff1800720c */ /* 0x000fe40005765270 */
[----:B------:R-:W-:-:S11]  /*4cb0*/  @!P2 MOV R22, RZ ;  /* 0x000000ff0016a202 */ /* 0x000fd60000000f00 */
[----:B------:R-:W-:-:S05]  /*4cc0*/  @P3 IMAD.MOV R69, RZ, RZ, R67 ;  /* 0x000000ffff453224 */ /* 0x000fca00078e0243 */
[----:B------:R-:W-:-:S07]  /*4cd0*/  @!P2 MOV R67, R69 ;  /* 0x000000450043a202 */ /* 0x000fce0000000f00 */
.L_x_3206:
[----:B------:R-:W-:Y:S05]  /*4ce0*/  BSYNC B3 ;  /* 0x0000000000037941 */ /* 0x000fea0003800000 */
.L_x_3205:
        /* <DEDUP_REMOVED lines=41> */
[----:B------:R-:W-:-:S07]  /*4f80*/  IMAD.MOV.U32 R88, RZ, RZ, RZ ;  /* 0x000000ffff587224 */ /* 0x000fce00078e00ff */
.L_x_3204:
[----:B------:R-:W-:Y:S05]  /*4f90*/  BSYNC B2 ;  /* 0x0000000000027941 */ /* 0x000fea0003800000 */
.L_x_3203:
        /* <DEDUP_REMOVED lines=21> */
.L_x_3208:
[----:B------:R-:W-:-:S07]  /*50f0*/  MOV R80, R68 ;  /* 0x0000004400507202 */ /* 0x000fce0000000f00 */
.L_x_3209:
[----:B------:R-:W-:Y:S05]  /*5100*/  BSYNC B2 ;  /* 0x0000000000027941 */ /* 0x000fea0003800000 */
.L_x_3207:
        /* <DEDUP_REMOVED lines=10> */
[----:B------:R-:W-:Y:S01]  /*51b0*/  @!P3 IADD3 R24, R24, 0x1, RZ ;  /* 0x000000011818b810 */ /* 0x000fe20007ffe0ff */
[----:B------:R-:W-:Y:S01]  /*51c0*/  @!P3 VIADD R33, R67, 0x1 ;  /* 0x000000014321b836 */ /* 0x000fe20000000000 */
[----:B------:R-:W-:Y:S02]  /*51d0*/  @!P3 MOV R22, RZ ;  /* 0x000000ff0016b202 */ /* 0x000fe40000000f00 */
[----:B------:R-:W-:-:S13]  /*51e0*/  ISETP.NE.AND P4, PT, R24, RZ, !P3 ;  /* 0x000000ff1800720c */ /* 0x000fda0005f85270 */
[----:B------:R-:W-:-:S05]  /*51f0*/  @P4 IADD3 R33, R67, RZ, RZ ;  /* 0x000000ff43214210 */ /* 0x000fca0007ffe0ff */
[----:B------:R-:W-:-:S07]  /*5200*/  @!P3 IMAD.MOV.U32 R67, RZ, RZ, R33 ;  /* 0x000000ffff43b224 */ /* 0x000fce00078e0021 */
.L_x_3213:
[----:B------:R-:W-:Y:S05]  /*5210*/  BSYNC B3 ;  /* 0x0000000000037941 */ /* 0x000fea0003800000 */
.L_x_3212:
        /* <DEDUP_REMOVED lines=42> */
.L_x_3211:
[----:B------:R-:W-:Y:S05]  /*54c0*/  BSYNC B2 ;  /* 0x0000000000027941 */ /* 0x000fea0003800000 */
.L_x_3210:
[----:B------:R-:W-:Y:S01]  /*54d0*/  I2FP.F32.U32 R32, R80 ;  /* 0x0000005000207245 */ /* 0x000fe20000201000 */
[----:B------:R-:W-:Y:S01]  /*54e0*/  HADD2.F32 R80, -RZ, R34.H0_H0 ;  /* 0x20000022ff507230 */ /* 0x000fe20000004100 */
[C---:B------:R-:W-:Y:S01]  /*54f0*/  ISETP.NE.AND P4, PT, R89.reuse, 0x1, PT ;  /* 0x000000015900780c */ /* 0x040fe20003f85270 */
[----:B------:R-:W-:Y:S01]  /*5500*/  @P0 HADD2.F32 R69, -RZ, R30.H0_H0 ;  /* 0x2000001eff450230 */ /* 0x000fe20000004100 */
        /* <DEDUP_REMOVED lines=17> */
.L_x_3215:
[----:B------:R-:W-:-:S07]  /*5620*/  IMAD.MOV.U32 R96, RZ, RZ, R68 ;  /* 0x000000ffff607224 */ /* 0x000fce00078e0044 */
.L_x_3216:
[----:B------:R-:W-:Y:S05]  /*5630*/  BSYNC B2 ;  /* 0x0000000000027941 */ /* 0x000fea0003800000 */
.L_x_3214:
        /* <DEDUP_REMOVED lines=11> */
[----:B------:R-:W-:Y:S01]  /*56f0*/  @!P4 IADD3 R33, R67, 0x1, RZ ;  /* 0x000000014321c810 */ /* 0x000fe20007ffe0ff */
[----:B------:R-:W-:-:S03]  /*5700*/  @!P4 IMAD.MOV.U32 R22, RZ, RZ, RZ ;  /* 0x000000ffff16c224 */ /* 0x000fc600078e00ff */
[----:B------:R-:W-:-:S13]  /*5710*/  ISETP.NE.AND P5, PT, R24, RZ, !P4 ;  /* 0x000000ff1800720c */ /* 0x000fda00067a5270 */
[----:B------:R-:W-:-:S04]  /*5720*/  @P5 IADD3 R33, R67, RZ, RZ ;  /* 0x000000ff43215210 */ /* 0x000fc80007ffe0ff */
[----:B------:R-:W-:-:S07]  /*5730*/  @!P4 MOV R67, R33 ;  /* 0x000000210043c202 */ /* 0x000fce0000000f00 */
.L_x_3220:
[----:B------:R-:W-:Y:S05]  /*5740*/  BSYNC B3 ;  /* 0x0000000000037941 */ /* 0x000fea0003800000 */
.L_x_3219:
        /* <DEDUP_REMOVED lines=42> */
.L_x_3218:
[----:B------:R-:W-:Y:S05]  /*59f0*/  BSYNC B2 ;  /* 0x0000000000027941 */ /* 0x000fea0003800000 */
.L_x_3217:
[----:B------:R-:W-:Y:S01]  /*5a00*/  I2FP.F32.U32 R32, R96 ;  /* 0x0000006000207245 */ /* 0x000fe20000201000 */
[----:B------:R-:W-:Y:S01]  /*5a10*/  HADD2.F32 R34, -RZ, R34.H1_H1 ;  /* 0x30000022ff227230 */ /* 0x000fe20000004100 */
[C---:B------:R-:W-:Y:S01]  /*5a20*/  ISETP.NE.AND P5, PT, R88.reuse, 0x1, PT ;  /* 0x000000015800780c */ /* 0x040fe20003fa5270 */
[----:B------:R-:W-:Y:S01]  /*5a30*/  BSSY B2, `(.L_x_3221) ;  /* 0x0000013000027945 */ /* 0x000fe20003800000 */
[----:B------:R-:W-:Y:S02]  /*5a40*/  VIADD R96, R88, 0x1 ;  /* 0x0000000158607836 */ /* 0x000fe40000000000 */
        /* <DEDUP_REMOVED lines=16> */
.L_x_3222:
[----:B------:R-:W-:-:S07]  /*5b50*/  MOV R34, R68 ;  /* 0x0000004400227202 */ /* 0x000fce0000000f00 */
.L_x_3223:
[----:B------:R-:W-:Y:S05]  /*5b60*/  BSYNC B2 ;  /* 0x0000000000027941 */ /* 0x000fea0003800000 */
.L_x_3221:
        /* <DEDUP_REMOVED lines=16> */
.L_x_3227:
[----:B------:R-:W-:Y:S05]  /*5c70*/  BSYNC B3 ;  /* 0x0000000000037941 */ /* 0x000fea0003800000 */
.L_x_3226:
        /* <DEDUP_REMOVED lines=42> */
.L_x_3225:
[----:B------:R-:W-:Y:S05]  /*5f20*/  BSYNC B2 ;  /* 0x0000000000027941 */ /* 0x000fea0003800000 */
.L_x_3224:
[----:B------:R-:W-:Y:S01]  /*5f30*/  I2FP.F32.U32 R32, R34 ;  /* 0x0000002200207245 */ /* 0x000fe20000201000 */
[----:B------:R-:W-:Y:S01]  /*5f40*/  HADD2.F32 R34, -RZ, R35.H0_H0 ;  /* 0x20000023ff227230 */ /* 0x000fe20000004100 */
[----:B------:R-:W-:Y:S01]  /*5f50*/  ISETP.NE.AND P6, PT, R96, 0x1, PT ;  /* 0x000000016000780c */ /* 0x000fe20003fc5270 */
        /* <DEDUP_REMOVED lines=18> */
.L_x_3229:
[----:B------:R-:W-:-:S07]  /*6080*/  MOV R34, R68 ;  /* 0x0000004400227202 */ /* 0x000fce0000000f00 */
.L_x_3230:
[----:B------:R-:W-:Y:S05]  /*6090*/  BSYNC B2 ;  /* 0x0000000000027941 */ /* 0x000fea0003800000 */
.L_x_3228:
        /* <DEDUP_REMOVED lines=18> */
.L_x_3234:
[----:B------:R-:W-:Y:S05]  /*61c0*/  BSYNC B3 ;  /* 0x0000000000037941 */ /* 0x000fea0003800000 */
.L_x_3233:
        /* <DEDUP_REMOVED lines=42> */
.L_x_3232:
[----:B------:R-:W-:Y:S05]  /*6470*/  BSYNC B2 ;  /* 0x0000000000027941 */ /* 0x000fea0003800000 */
.L_x_3231:
[----:B------:R-:W-:Y:S01]  /*6480*/  I2FP.F32.U32 R32, R34 ;  /* 0x0000002200207245 */ /* 0x000fe20000201000 */
[----:B------:R-:W-:Y:S01]  /*6490*/  @P0 HADD2.F32 R108, -RZ, R31.H1_H1 ;  /* 0x3000001fff6c0230 */ /* 0x000fe20000004100 */
[----:B------:R-:W-:Y:S02]  /*64a0*/  SEL R97, RZ, 0x10000, P5 ;  /* 0x00010000ff617807 */ /* 0x000fe40002800000 */
[----:B------:R-:W-:Y:S01]  /*64b0*/  ISETP.NE.AND P5, PT, R101, RZ, PT ;  /* 0x000000ff6500720c */ /* 0x000fe20003fa5270 */
[----:B------:R-:W-:Y:S01]  /*64c0*/  FFMA.FTZ R99, R32, R99, 1.1641532182693481445e-10 ;  /* 0x2f00000020637423 */ /* 0x000fe20000010063 */
[----:B------:R-:W-:Y:S01]  /*64d0*/  HADD2.F32 R32, -RZ, R35.H1_H1 ;  /* 0x30000023ff207230 */ /* 0x000fe20000004100 */
[----:B------:R-:W-:Y:S02]  /*64e0*/  SEL R33, RZ, 0x1, P2 ;  /* 0x00000001ff217807 */ /* 0x000fe40001000000 */
[----:B------:R-:W-:Y:S02]  /*64f0*/  SEL R102, RZ, 0x1, P1 ;  /* 0x00000001ff667807 */ /* 0x000fe40000800000 */
[----:B------:R-:W-:Y:S01]  /*6500*/  FMUL.FTZ R34, R32, R105 ;  /* 0x0000006920227220 */ /* 0x000fe20000410000 */
[----:B------:R-:W-:Y:S01]  /*6510*/  SEL R101, RZ, 0x1, P5 ;  /* 0x00000001ff657807 */ /* 0x000fe20002800000 */
[----:B------:R-:W-:Y:S01]  /*6520*/  IMAD.WIDE.U32 R32, R33, 0x1000000, RZ ;  /* 0x0100000021207825 */ /* 0x000fe200078e00ff */
[----:B------:R-:W-:-:S03]  /*6530*/  FSETP.GTU.FTZ.AND P1, PT, R99, R100, PT ;  /* 0x000000646300720b */ /* 0x000fc60003f3c000 */
[----:B------:R-:W-:Y:S01]  /*6540*/  FMUL.FTZ R34, R34, R93 ;  /* 0x0000005d22227220 */ /* 0x000fe20000410000 */
[----:B------:R-:W-:Y:S01]  /*6550*/  ISETP.NE.AND P6, PT, R98, RZ, PT ;  /* 0x000000ff6200720c */ /* 0x000fe20003fc5270 */
[----:B------:R-:W-:Y:S01]  /*6560*/  IMAD.WIDE.U32 R102, R102, 0x10000, RZ ;  /* 0x0001000066667825 */ /* 0x000fe200078e00ff */
[----:B------:R-:W-:Y:S02]  /*6570*/  SEL R96, RZ, 0x100, P4 ;  /* 0x00000100ff607807 */ /* 0x000fe40002000000 */
[----:B------:R-:W-:Y:S01]  /*6580*/  SEL R98, RZ, 0x1000000, P1 ;  /* 0x01000000ff627807 */ /* 0x000fe20000800000 */
[----:B------:R-:W-:Y:S01]  /*6590*/  IMAD.WIDE.U32 R100, R101, 0x100, RZ ;  /* 0x0000010065647825 */ /* 0x000fe200078e00ff */
[----:B------:R-:W-:Y:S02]  /*65a0*/  FSEL R93, R34, RZ, !P1 ;  /* 0x000000ff225d7208 */ /* 0x000fe40004800000 */
[----:B------:R-:W-:Y:S02]  /*65b0*/  SEL R107, RZ, 0x1, P3 ;  /* 0x00000001ff6b7807 */ /* 0x000fe40001800000 */
[----:B------:R-:W-:Y:S01]  /*65c0*/  LOP3.LUT R100, R100, R32, R102, 0xfe, !PT ;  /* 0x0000002064647212 */ /* 0x000fe200078efe66 */
[----:B------:R-:W-:Y:S01]  /*65d0*/  @P0 FADD.FTZ R93, R108, R93 ;  /* 0x0000005d6c5d0221 */ /* 0x000fe20000010000 */
[----:B------:R-:W-:-:S02]  /*65e0*/  LOP3.LUT R32, R96, R98, R97, 0xfe, !PT ;  /* 0x0000006260207212 */ /* 0x000fc400078efe61 */
[----:B------:R-:W-:Y:S02]  /*65f0*/  SEL R35, RZ, 0x1, P6 ;  /* 0x00000001ff237807 */ /* 0x000fe40003000000 */
[C---:B------:R-:W-:Y:S02]  /*6600*/  LEA R98, P0, R106.reuse, UR12, 0x4 ;  /* 0x0000000c6a627c11 */ /* 0x040fe4000f8020ff */
[----:B------:R-:W-:Y:S02]  /*6610*/  LOP3.LUT R107, R33, R32, R107, 0xfe, !PT ;  /* 0x00000020216b7212 */ /* 0x000fe400078efe6b */
[----:B------:R-:W-:Y:S02]  /*6620*/  LEA R96, P1, R106, UR14, 0x3 ;  /* 0x0000000e6a607c11 */ /* 0x000fe4000f8218ff */
[----:B------:R-:W-:Y:S02]  /*6630*/  LOP3.LUT R100, R100, R35, RZ, 0xfc, !PT ;  /* 0x0000002364647212 */ /* 0x000fe400078efcff */
[----:B------:R-:W-:-:S02]  /*6640*/  F2FP.F16.F32.PACK_AB R34, R89, R80 ;  /* 0x000000505922723e */ /* 0x000fc400000000ff */
[----:B------:R-:W-:Y:S02]  /*6650*/  F2FP.F16.F32.PACK_AB R33, R82, R77 ;  /* 0x0000004d5221723e */ /* 0x000fe400000000ff */
[----:B------:R-:W-:Y:S02]  /*6660*/  F2FP.F16.F32.PACK_AB R32, R76, R65 ;  /* 0x000000414c20723e */ /* 0x000fe400000000ff */
[C---:B------:R-:W-:Y:S02]  /*6670*/  LEA.HI.X R99, R106.reuse, UR13, RZ, 0x4, P0 ;  /* 0x0000000d6a637c11 */ /* 0x040fe400080f24ff */
[----:B------:R-:W-:Y:S02]  /*6680*/  F2FP.F16.F32.PACK_AB R35, R93, R88 ;  /* 0x000000585d23723e */ /* 0x000fe400000000ff */
[C---:B------:R-:W-:Y:S02]  /*6690*/  LEA.HI.X R97, R106.reuse, UR15, RZ, 0x3, P1 ;  /* 0x0000000f6a617c11 */ /* 0x040fe400088f1cff */
[----:B------:R-:W-:Y:S01]  /*66a0*/  LOP3.LUT R101, R101, R107, R103, 0xfe, !PT ;  /* 0x0000006b65657212 */ /* 0x000fe200078efe67 */
[----:B------:R1:W-:Y:S01]  /*66b0*/  STG.E.128 desc[UR4][R98.64], R32 ;  /* 0x0000002062007986 */ /* 0x0003e2000c101d04 */
[----:B------:R-:W-:-:S03]  /*66c0*/  IADD3 R106, R106, 0x20, RZ ;  /* 0x000000206a6a7810 */ /* 0x000fc60007ffe0ff */
[----:B------:R1:W-:Y:S04]  /*66d0*/  STG.E.64 desc[UR4][R96.64], R100 ;  /* 0x0000006460007986 */ /* 0x0003e8000c101b04 */
.L_x_3178:
[----:B------:R-:W-:Y:S05]  /*66e0*/  BSYNC B1 ;  /* 0x0000000000017941 */ /* 0x000fea0003800000 */
.L_x_3177:
        /* <DEDUP_REMOVED lines=23> */
.L_x_3238:
[----:B------:R-:W-:-:S07]  /*6860*/  MOV R63, R68 ;  /* 0x00000044003f7202 */ /* 0x000fce0000000f00 */
.L_x_3239:
[----:B------:R-:W-:Y:S05]  /*6870*/  BSYNC B2 ;  /* 0x0000000000027941 */ /* 0x000fea0003800000 */
.L_x_3237:
        /* <DEDUP_REMOVED lines=16> */
.L_x_3243:
[----:B------:R-:W-:Y:S05]  /*6980*/  BSYNC B3 ;  /* 0x0000000000037941 */ /* 0x000fea0003800000 */
.L_x_3242:
        /* <DEDUP_REMOVED lines=42> */
.L_x_3241:
[----:B------:R-:W-:Y:S05]  /*6c30*/  BSYNC B2 ;  /* 0x0000000000027941 */ /* 0x000fea0003800000 */
.L_x_3240:
[----:B------:R-:W0:Y:S01]  /*6c40*/  LDC R100, c[0x0][0x298] ;  /* 0x0000a600ff647b82 */ /* 0x000e220000000800 */
[----:B------:R-:W-:Y:S01]  /*6c50*/  HFMA2.MMA R98, -RZ, RZ, 0.1171875, 0 ;  /* 0x2f800000ff627435 */ /* 0x000fe200000001ff */
[----:B------:R-:W-:Y:S01]  /*6c60*/  I2FP.F32.U32 R63, R63 ;  /* 0x0000003f003f7245 */ /* 0x000fe20000201000 */
[----:B-----5:R-:W-:Y:S01]  /*6c70*/  HADD2.F32 R90, -RZ, R32.H0_H0 ;  /* 0x20000020ff5a7230 */ /* 0x020fe20000004100 */
[C---:B------:R-:W-:Y:S01]  /*6c80*/  ISETP.NE.AND P1, PT, R84.reuse, 0x1, PT ;  /* 0x000000015400780c */ /* 0x040fe20003f25270 */
[----:B------:R-:W-:Y:S01]  /*6c90*/  BSSY B2, `(.L_x_3244) ;  /* 0x0000015000027945 */ /* 0x000fe20003800000 */
[----:B------:R-:W-:Y:S02]  /*6ca0*/  IADD3 R85, R84, 0x1, RZ ;  /* 0x0000000154557810 */ /* 0x000fe40007ffe0ff */
[----:B------:R-:W1:Y:S03]  /*6cb0*/  LDC R99, c[0x0][0x294] ;  /* 0x0000a500ff637b82 */ /* 0x000e660000000800 */
[----:B------:R-:W-:Y:S01]  /*6cc0*/  FFMA.FTZ R78, R63, R98, 1.1641532182693481445e-10 ;  /* 0x2f0000003f4e7423 */ /* 0x000fe20000010062 */
[----:B------:R-:W-:-:S04]  /*6cd0*/  FMUL.FTZ R63, R90, R105 ;  /* 0x000000695a3f7220 */ /* 0x000fc80000410000 */
[----:B0-----:R-:W-:Y:S01]  /*6ce0*/  FMUL.FTZ R63, R63, R100 ;  /* 0x000000643f3f7220 */ /* 0x001fe20000410000 */
[----:B-1----:R-:W-:Y:S01]  /*6cf0*/  FSETP.GTU.FTZ.AND P2, PT, R78, R99, PT ;  /* 0x000000634e00720b */ /* 0x002fe20003f5c000 */
[----:B------:R-:W-:-:S03]  /*6d00*/  @P0 HADD2.F32 R78, -RZ, R28.H0_H0 ;  /* 0x2000001cff4e0230 */ /* 0x000fc60000004100 */
        /* <DEDUP_REMOVED lines=12> */
.L_x_3245:
[----:B------:R-:W-:-:S07]  /*6dd0*/  IMAD.MOV.U32 R90, RZ, RZ, R68 ;  /* 0x000000ffff5a7224 */ /* 0x000fce00078e0044 */
.L_x_3246:
[----:B------:R-:W-:Y:S05]  /*6de0*/  BSYNC B2 ;  /* 0x0000000000027941 */ /* 0x000fea0003800000 */
.L_x_3244:
        /* <DEDUP_REMOVED lines=16> */
.L_x_3250:
[----:B------:R-:W-:Y:S05]  /*6ef0*/  BSYNC B3 ;  /* 0x0000000000037941 */ /* 0x000fea0003800000 */
.L_x_3249:
        /* <DEDUP_REMOVED lines=42> */
.L_x_3248:
[----:B------:R-:W-:Y:S05]  /*71a0*/  BSYNC B2 ;  /* 0x0000000000027941 */ /* 0x000fea0003800000 */
.L_x_3247:
[----:B------:R-:W-:Y:S01]  /*71b0*/  I2FP.F32.U32 R69, R90 ;  /* 0x0000005a00457245 */ /* 0x000fe20000201000 */
[----:B------:R-:W-:Y:S01]  /*71c0*/  HADD2.F32 R78, -RZ, R32.H1_H1 ;  /* 0x30000020ff4e7230 */ /* 0x000fe20000004100 */
[----:B------:R-:W-:Y:S01]  /*71d0*/  ISETP.NE.AND P1, PT, R85, 0x1, PT ;  /* 0x000000015500780c */ /* 0x000fe20003f25270 */
[----:B------:R-:W-:Y:S01]  /*71e0*/  @P0 HADD2.F32 R79, -RZ, R28.H1_H1 ;  /* 0x3000001cff4f0230 */ /* 0x000fe20000004100 */
[----:B------:R-:W-:Y:S01]  /*71f0*/  BSSY B2, `(.L_x_3251) ;  /* 0x0000013000027945 */ /* 0x000fe20003800000 */
[----:B------:R-:W-:Y:S01]  /*7200*/  FFMA.FTZ R32, R69, R98, 1.1641532182693481445e-10 ;  /* 0x2f00000045207423 */ /* 0x000fe20000010062 */
[----:B------:R-:W-:Y:S01]  /*7210*/  FMUL.FTZ R69, R78, R105 ;  /* 0x000000694e457220 */ /* 0x000fe20000410000 */
[----:B------:R-:W-:-:S03]  /*7220*/  VIADD R90, R85, 0x1 ;  /* 0x00000001555a7836 */ /* 0x000fc60000000000 */
[----:B------:R-:W-:Y:S01]  /*7230*/  FMUL.FTZ R69, R69, R100 ;  /* 0x0000006445457220 */ /* 0x000fe20000410000 */
[----:B------:R-:W-:-:S04]  /*7240*/  FSETP.GTU.FTZ.AND P2, PT, R32, R99, PT ;  /* 0x000000632000720b */ /* 0x000fc80003f5c000 */
[----:B------:R-:W-:Y:S02]  /*7250*/  FSEL R78, R69, RZ, !P2 ;  /* 0x000000ff454e7208 */ /* 0x000fe40005000000 */
[----:B------:R-:W-:-:S03]  /*7260*/  P2R R101, PR, RZ, 0x4 ;  /* 0x00000004ff657803 */ /* 0x000fc60000000000 */
        /* <DEDUP_REMOVED lines=10> */
.L_x_3252:
[----:B------:R-:W-:-:S07]  /*7310*/  MOV R32, R68 ;  /* 0x0000004400207202 */ /* 0x000fce0000000f00 */
.L_x_3253:
[----:B------:R-:W-:Y:S05]  /*7320*/  BSYNC B2 ;  /* 0x0000000000027941 */ /* 0x000fea0003800000 */
.L_x_3251:
        /* <DEDUP_REMOVED lines=16> */
.L_x_3257:
[----:B------:R-:W-:Y:S05]  /*7430*/  BSYNC B3 ;  /* 0x0000000000037941 */ /* 0x000fea0003800000 */
.L_x_3256:
        /* <DEDUP_REMOVED lines=42> */
.L_x_3255:
[----:B------:R-:W-:Y:S05]  /*76e0*/  BSYNC B2 ;  /* 0x0000000000027941 */ /* 0x000fea0003800000 */
.L_x_3254:
[----:B------:R-:W-:Y:S01]  /*76f0*/  I2FP.F32.U32 R69, R32 ;  /* 0x0000002000457245 */ /* 0x000fe20000201000 */
[----:B------:R-:W-:Y:S01]  /*7700*/  HADD2.F32 R84, -RZ, R33.H0_H0 ;  /* 0x20000021ff547230 */ /* 0x000fe20000004100 */
[C---:B------:R-:W-:Y:S01]  /*7710*/  ISETP.NE.AND P2, PT, R90.reuse, 0x1, PT ;  /* 0x000000015a00780c */ /* 0x040fe20003f45270 */
[----:B------:R-:W-:Y:S01]  /*7720*/  BSSY B2, `(.L_x_3258) ;  /* 0x0000013000027945 */ /* 0x000fe20003800000 */
[----:B------:R-:W-:Y:S01]  /*7730*/  IADD3 R91, R90, 0x1, RZ ;  /* 0x000000015a5b7810 */ /* 0x000fe20007ffe0ff */
        /* <DEDUP_REMOVED lines=16> */
.L_x_3259:
[----:B------:R-:W-:-:S07]  /*7840*/  MOV R32, R68 ;  /* 0x0000004400207202 */ /* 0x000fce0000000f00 */
.L_x_3260:
[----:B------:R-:W-:Y:S05]  /*7850*/  BSYNC B2 ;  /* 0x0000000000027941 */ /* 0x000fea0003800000 */
.L_x_3258:
        /* <DEDUP_REMOVED lines=16> */
.L_x_3264:
[----:B------:R-:W-:Y:S05]  /*7960*/  BSYNC B3 ;  /* 0x0000000000037941 */ /* 0x000fea0003800000 */
.L_x_3263:
        /* <DEDUP_REMOVED lines=42> */
.L_x_3262:
[----:B------:R-:W-:Y:S05]  /*7c10*/  BSYNC B2 ;  /* 0x0000000000027941 */ /* 0x000fea0003800000 */
.L_x_3261:
        /* <DEDUP_REMOVED lines=21> */
.L_x_3266:
[----:B------:R-:W-:-:S07]  /*7d70*/  IMAD.MOV.U32 R85, RZ, RZ, R68 ;  /* 0x000000ffff557224 */ /* 0x000fce00078e0044 */
.L_x_3267:
[----:B------:R-:W-:Y:S05]  /*7d80*/  BSYNC B2 ;  /* 0x0000000000027941 */ /* 0x000fea0003800000 */
.L_x_3265:
        /* <DEDUP_REMOVED lines=16> */
.L_x_3271:
[----:B------:R-:W-:Y:S05]  /*7e90*/  BSYNC B3 ;  /* 0x0000000000037941 */ /* 0x000fea0003800000 */
.L_x_3270:
        /* <DEDUP_REMOVED lines=42> */
.L_x_3269:
[----:B------:R-:W-:Y:S05]  /*8140*/  BSYNC B2 ;  /* 0x0000000000027941 */ /* 0x000fea0003800000 */
.L_x_3268:
        /* <DEDUP_REMOVED lines=21> */
.L_x_3273:
[----:B------:R-:W-:-:S07]  /*82a0*/  MOV R96, R68 ;  /* 0x0000004400607202 */ /* 0x000fce0000000f00 */
.L_x_3274:
[----:B------:R-:W-:Y:S05]  /*82b0*/  BSYNC B2 ;  /* 0x0000000000027941 */ /* 0x000fea0003800000 */
.L_x_3272:
        /* <DEDUP_REMOVED lines=16> */
.L_x_3278:
[----:B------:R-:W-:Y:S05]  /*83c0*/  BSYNC B3 ;  /* 0x0000000000037941 */ /* 0x000fea0003800000 */
.L_x_3277:
        /* <DEDUP_REMOVED lines=42> */
.L_x_3276:
[----:B------:R-:W-:Y:S05]  /*8670*/  BSYNC B2 ;  /* 0x0000000000027941 */ /* 0x000fea0003800000 */
.L_x_3275:
        /* <DEDUP_REMOVED lines=21> */
.L_x_3280:
[----:B------:R-:W-:-:S07]  /*87d0*/  MOV R34, R68 ;  /* 0x0000004400227202 */ /* 0x000fce0000000f00 */
.L_x_3281:
[----:B------:R-:W-:Y:S05]  /*87e0*/  BSYNC B2 ;  /* 0x0000000000027941 */ /* 0x000fea0003800000 */
.L_x_3279:
        /* <DEDUP_REMOVED lines=16> */
.L_x_3285:
[----:B------:R-:W-:Y:S05]  /*88f0*/  BSYNC B3 ;  /* 0x0000000000037941 */ /* 0x000fea0003800000 */
.L_x_3284:
        /* <DEDUP_REMOVED lines=42> */
.L_x_3283:
[----:B------:R-:W-:Y:S05]  /*8ba0*/  BSYNC B2 ;  /* 0x0000000000027941 */ /* 0x000fea0003800000 */
.L_x_3282:
[----:B------:R-:W-:Y:S01]  /*8bb0*/  I2FP.F32.U32 R33, R34 ;  /* 0x0000002200217245 */ /* 0x000fe20000201000 */
[----:B------:R-:W-:Y:S01]  /*8bc0*/  HADD2.F32 R34, -RZ, R35.H0_H0 ;  /* 0x20000023ff227230 */ /* 0x000fe20000004100 */
[C---:B------:R-:W-:Y:S01]  /*8bd0*/  ISETP.NE.AND P6, PT, R96.reuse, 0x1, PT ;  /* 0x000000016000780c */ /* 0x040fe20003fc5270 */
[----:B------:R-:W-:Y:S01]  /*8be0*/  BSSY B2, `(.L_x_3286) ;  /* 0x0000013000027945 */ /* 0x000fe20003800000 */
[----:B------:R-:W-:Y:S01]  /*8bf0*/  IADD3 R69, R96, 0x1, RZ ;  /* 0x0000000160457810 */ /* 0x000fe20007ffe0ff */
        /* <DEDUP_REMOVED lines=16> */
.L_x_3287:
[----:B------:R-:W-:-:S07]  /*8d00*/  IMAD.MOV.U32 R34, RZ, RZ, R68 ;  /* 0x000000ffff227224 */ /* 0x000fce00078e0044 */
.L_x_3288:
[----:B------:R-:W-:Y:S05]  /*8d10*/  BSYNC B2 ;  /* 0x0000000000027941 */ /* 0x000fea0003800000 */
.L_x_3286:
        /* <DEDUP_REMOVED lines=8> */
[----:B------:R-:W-:Y:S02]  /*8da0*/  IADD3 R22, R22, 0x1, RZ ;  /* 0x0000000116167810 */ /* 0x000fe40007ffe0ff */
[----:B------:R-:W-:Y:S02]  /*8db0*/  P2R R33, PR, RZ, 0x1 ;  /* 0x00000001ff217803 */ /* 0x000fe40000000000 */
[----:B------:R-:W-:-:S13]  /*8dc0*/  ISETP.NE.AND P6, PT, R22, RZ, PT ;  /* 0x000000ff1600720c */ /* 0x000fda0003fc5270 */
[----:B------:R-:W-:Y:S01]  /*8dd0*/  @!P6 VIADD R24, R24, 0x1 ;  /* 0x000000011818e836 */ /* 0x000fe20000000000 */
[----:B------:R-:W-:Y:S01]  /*8de0*/  @!P6 IADD3 R68, R67, 0x1, RZ ;  /* 0x000000014344e810 */ /* 0x000fe20007ffe0ff */
[----:B------:R-:W-:-:S03]  /*8df0*/  @!P6 IMAD.MOV.U32 R22, RZ, RZ, RZ ;  /* 0x000000ffff16e224 */ /* 0x000fc600078e00ff */
[----:B------:R-:W-:-:S13]  /*8e00*/  ISETP.NE.AND P0, PT, R24, RZ, !P6 ;  /* 0x000000ff1800720c */ /* 0x000fda0007705270 */
[----:B------:R-:W-:Y:S02]  /*8e10*/  @P0 IADD3 R68, R67, RZ, RZ ;  /* 0x000000ff43440210 */ /* 0x000fe40007ffe0ff */
[----:B------:R-:W-:Y:S02]  /*8e20*/  ISETP.NE.AND P0, PT, R33, RZ, PT ;  /* 0x000000ff2100720c */ /* 0x000fe40003f05270 */
[----:B------:R-:W-:-:S11]  /*8e30*/  @!P6 MOV R67, R68 ;  /* 0x000000440043e202 */ /* 0x000fd60000000f00 */
.L_x_3292:
[----:B------:R-:W-:Y:S05]  /*8e40*/  BSYNC B3 ;  /* 0x0000000000037941 */ /* 0x000fea0003800000 */
.L_x_3291:
        /* <DEDUP_REMOVED lines=42> */
.L_x_3290:
[----:B------:R-:W-:Y:S05]  /*90f0*/  BSYNC B2 ;  /* 0x0000000000027941 */ /* 0x000fea0003800000 */
.L_x_3289:
[----:B------:R-:W-:Y:S01]  /*9100*/  I2FP.F32.U32 R33, R34 ;  /* 0x0000002200217245 */ /* 0x000fe20000201000 */
[----:B------:R-:W-:Y:S01]  /*9110*/  HADD2.F32 R32, -RZ, R35.H1_H1 ;  /* 0x30000023ff207230 */ /* 0x000fe20000004100 */
[----:B------:R-:W-:Y:S01]  /*9120*/  SEL R102, RZ, 0x10000, P5 ;  /* 0x00010000ff667807 */ /* 0x000fe20002800000 */
[----:B------:R-:W-:Y:S01]  /*9130*/  @P0 HADD2.F32 R103, -RZ, R31.H1_H1 ;  /* 0x3000001fff670230 */ /* 0x000fe20000004100 */
[----:B------:R-:W-:Y:S01]  /*9140*/  ISETP.NE.AND P5, PT, R101, RZ, PT ;  /* 0x000000ff6500720c */ /* 0x000fe20003fa5270 */
[----:B------:R-:W-:Y:S01]  /*9150*/  FFMA.FTZ R98, R33, R98, 1.1641532182693481445e-10 ;  /* 0x2f00000021627423 */ /* 0x000fe20000010062 */
[----:B------:R-:W-:Y:S01]  /*9160*/  ISETP.NE.AND P6, PT, R92, RZ, PT ;  /* 0x000000ff5c00720c */ /* 0x000fe20003fc5270 */
[----:B------:R-:W-:Y:S01]  /*9170*/  FMUL.FTZ R105, R32, R105 ;  /* 0x0000006920697220 */ /* 0x000fe20000410000 */
[----:B------:R-:W-:Y:S02]  /*9180*/  SEL R96, RZ, 0x1, P1 ;  /* 0x00000001ff607807 */ /* 0x000fe40000800000 */
[----:B------:R-:W-:Y:S01]  /*9190*/  SEL R92, RZ, 0x1, P2 ;  /* 0x00000001ff5c7807 */ /* 0x000fe20001000000 */
[----:B------:R-:W-:Y:S01]  /*91a0*/  FMUL.FTZ R105, R105, R100 ;  /* 0x0000006469697220 */ /* 0x000fe20000410000 */
[----:B------:R-:W-:-:S02]  /*91b0*/  SEL R97, RZ, 0x1, P5 ;  /* 0x00000001ff617807 */ /* 0x000fc40002800000 */
[----:B------:R-:W-:Y:S01]  /*91c0*/  FSETP.GTU.FTZ.AND P1, PT, R98, R99, PT ;  /* 0x000000636200720b */ /* 0x000fe20003f3c000 */
[----:B------:R-:W-:Y:S01]  /*91d0*/  IMAD.WIDE.U32 R98, R96, 0x10000, RZ ;  /* 0x0001000060627825 */ /* 0x000fe200078e00ff */
[----:B------:R-:W-:Y:S02]  /*91e0*/  SEL R101, RZ, 0x100, P4 ;  /* 0x00000100ff657807 */ /* 0x000fe40002000000 */
[----:B------:R-:W-:Y:S01]  /*91f0*/  SEL R34, RZ, 0x1000000, P1 ;  /* 0x01000000ff227807 */ /* 0x000fe20000800000 */
[----:B------:R-:W-:Y:S01]  /*9200*/  IMAD.WIDE.U32 R32, R92, 0x1000000, RZ ;  /* 0x010000005c207825 */ /* 0x000fe200078e00ff */
[----:B------:R-:W-:Y:S02]  /*9210*/  FSEL R92, R105, RZ, !P1 ;  /* 0x000000ff695c7208 */ /* 0x000fe40004800000 */
[----:B------:R-:W-:Y:S01]  /*9220*/  SEL R105, RZ, 0x1, P3 ;  /* 0x00000001ff697807 */ /* 0x000fe20001800000 */
[----:B------:R-:W-:Y:S01]  /*9230*/  IMAD.WIDE.U32 R96, R97, 0x100, RZ ;  /* 0x0000010061607825 */ /* 0x000fe200078e00ff */
[----:B------:R-:W-:-:S03]  /*9240*/  SEL R35, RZ, 0x1, P6 ;  /* 0x00000001ff237807 */ /* 0x000fc60003000000 */
[----:B------:R-:W-:Y:S01]  /*9250*/  @P0 FADD.FTZ R92, R103, R92 ;  /* 0x0000005c675c0221 */ /* 0x000fe20000010000 */
[----:B------:R-:W-:Y:S02]  /*9260*/  LEA R100, P1, R106, UR14, 0x3 ;  /* 0x0000000e6a647c11 */ /* 0x000fe4000f8218ff */
[----:B------:R-:W-:Y:S02]  /*9270*/  LOP3.LUT R96, R96, R32, R98, 0xfe, !PT ;  /* 0x0000002060607212 */ /* 0x000fe400078efe62 */
[----:B------:R-:W-:Y:S02]  /*9280*/  LOP3.LUT R32, R101, R34, R102, 0xfe, !PT ;  /* 0x0000002265207212 */ /* 0x000fe400078efe66 */
[----:B------:R-:W-:Y:S02]  /*9290*/  LEA R102, P0, R106, UR12, 0x4 ;  /* 0x0000000c6a667c11 */ /* 0x000fe4000f8020ff */
[----:B------:R-:W-:Y:S02]  /*92a0*/  LOP3.LUT R105, R33, R32, R105, 0xfe, !PT ;  /* 0x0000002021697212 */ /* 0x000fe400078efe69 */
[----:B------:R-:W-:-:S02]  /*92b0*/  LOP3.LUT R96, R96, R35, RZ, 0xfc, !PT ;  /* 0x0000002360607212 */ /* 0x000fc400078efcff */
[----:B------:R-:W-:Y:S02]  /*92c0*/  F2FP.F16.F32.PACK_AB R34, R90, R85 ;  /* 0x000000555a22723e */ /* 0x000fe400000000ff */
[----:B------:R-:W-:Y:S02]  /*92d0*/  F2FP.F16.F32.PACK_AB R33, R84, R79 ;  /* 0x0000004f5421723e */ /* 0x000fe400000000ff */
[----:B------:R-:W-:Y:S02]  /*92e0*/  F2FP.F16.F32.PACK_AB R32, R78, R63 ;  /* 0x0000003f4e20723e */ /* 0x000fe400000000ff */
[----:B------:R-:W-:Y:S02]  /*92f0*/  LEA.HI.X R103, R106, UR13, RZ, 0x4, P0 ;  /* 0x0000000d6a677c11 */ /* 0x000fe400080f24ff */
[----:B------:R-:W-:Y:S02]  /*9300*/  F2FP.F16.F32.PACK_AB R35, R92, R91 ;  /* 0x0000005b5c23723e */ /* 0x000fe400000000ff */
[----:B------:R-:W-:-:S02]  /*9310*/  LEA.HI.X R101, R106, UR15, RZ, 0x3, P1 ;  /* 0x0000000f6a657c11 */ /* 0x000fc400088f1cff */
[----:B------:R-:W-:Y:S01]  /*9320*/  LOP3.LUT R97, R97, R105, R99, 0xfe, !PT ;  /* 0x0000006961617212 */ /* 0x000fe200078efe63 */
[----:B------:R2:W-:Y:S04]  /*9330*/  STG.E.128 desc[UR4][R102.64], R32 ;  /* 0x0000002066007986 */ /* 0x0005e8000c101d04 */
[----:B------:R2:W-:Y:S02]  /*9340*/  STG.E.64 desc[UR4][R100.64], R96 ;  /* 0x0000006064007986 */ /* 0x0005e4000c101b04 */
.L_x_3236:
[----:B------:R-:W-:Y:S05]  /*9350*/  BSYNC B1 ;  /* 0x0000000000017941 */ /* 0x000fea0003800000 */
.L_x_3235:
[----:B012---:R-:W-:Y:S01]  /*9360*/  FADD.FTZ R32, RZ, R66 ;  /* 0x00000042ff207221 */ /* 0x007fe20000010000 */
[----:B------:R-:W-:Y:S01]  /*9370*/  ISETP.NE.AND P4, PT, R2, RZ, PT ;  /* 0x000000ff0200720c */ /* 0x000fe20003f85270 */
[----:B------:R-:W-:Y:S01]  /*9380*/  UMOV UR8, 0xffffffff ;  /* 0xffffffff00087882 */ /* 0x000fe20000000000 */
[----:B------:R-:W-:Y:S01]  /*9390*/  ISETP.GT.U32.AND P1, PT, R21, 0x3f, PT ;  /* 0x0000003f1500780c */ /* 0x000fe20003f24070 */
        /* <DEDUP_REMOVED lines=97> */
.L_x_3312:
        /* <DEDUP_REMOVED lines=43> */
[----:B0-----:R-:W-:Y:S01]  /*9c60*/  IMAD.WIDE.U32 R96, R95, 0x10, R96 ;  /* 0x000000105f607825 */ /* 0x001fe200078e0060 */
[----:B------:R-:W-:-:S02]  /*9c70*/  F2FP.F16.F32.PACK_AB R33, R35, R100 ;  /* 0x000000642321723e */ /* 0x000fc400000000ff */
[----:B------:R-:W-:Y:S01]  /*9c80*/  F2FP.F16.F32.PACK_AB R34, R101, R34 ;  /* 0x000000226522723e */ /* 0x000fe200000000ff */
[----:B------:R-:W-:Y:S01]  /*9c90*/  VIADD R95, R95, 0x20 ;  /* 0x000000205f5f7836 */ /* 0x000fe20000000000 */
[----:B------:R-:W-:-:S05]  /*9ca0*/  F2FP.F16.F32.PACK_AB R35, R103, R108 ;  /* 0x0000006c6723723e */ /* 0x000fca00000000ff */
[----:B------:R1:W-:Y:S02]  /*9cb0*/  STG.E.128 desc[UR4][R96.64], R32 ;  /* 0x0000002060007986 */ /* 0x0003e4000c101d04 */
.L_x_3295:
[----:B------:R-:W-:Y:S05]  /*9cc0*/  BSYNC B1 ;  /* 0x0000000000017941 */ /* 0x000fea0003800000 */
.L_x_3294:
        /* <DEDUP_REMOVED lines=31> */
[----:B------:R-:W-:Y:S02]  /*9ec0*/  F2FP.F16.F32.PACK_AB R34, R101, R34 ;  /* 0x000000226522723e */ /* 0x000fe400000000ff */
[----:B------:R-:W-:Y:S02]  /*9ed0*/  F2FP.F16.F32.PACK_AB R35, R103, R108 ;  /* 0x0000006c6723723e */ /* 0x000fe400000000ff */
[----:B------:R-:W-:-:S03]  /*9ee0*/  IADD3 R95, R95, 0x20, RZ ;  /* 0x000000205f5f7810 */ /* 0x000fc60007ffe0ff */
[----:B------:R2:W-:Y:S04]  /*9ef0*/  STG.E.128 desc[UR4][R96.64], R32 ;  /* 0x0000002060007986 */ /* 0x0005e8000c101d04 */
.L_x_3297:
[----:B------:R-:W-:Y:S05]  /*9f00*/  BSYNC B1 ;  /* 0x0000000000017941 */ /* 0x000fea0003800000 */
.L_x_3296:
        /* <DEDUP_REMOVED lines=34> */
.L_x_3299:
[----:B------:R-:W-:Y:S05]  /*a130*/  BSYNC B1 ;  /* 0x0000000000017941 */ /* 0x000fea0003800000 */
.L_x_3298:
[----:B0123--:R-:W0:Y:S02]  /*a140*/  LDC.64 R32, c[0x0][0x210] ;  /* 0x00008400ff207b82 */ /* 0x00fe240000000a00 */
[----:B0-----:R-:W-:-:S04]  /*a150*/  LEA R20, R32, R20, 0x2 ;  /* 0x0000001420147211 */ /* 0x001fc800078e10ff */
[----:B------:R-:W-:-:S13]  /*a160*/  ISETP.GE.AND P0, PT, R20, R33, PT ;  /* 0x000000211400720c */ /* 0x000fda0003f06270 */
[----:B------:R-:W-:Y:S05]  /*a170*/  @!P0 BRA `(.L_x_3300) ;  /* 0xffffff6800dc8947 */ /* 0x000fea000383ffff */
[----:B------:R-:W-:Y:S05]  /*a180*/  BSYNC B0 ;  /* 0x0000000000007941 */ /* 0x000fea0003800000 */
.L_x_3118:
[----:B------:R-:W-:Y:S05]  /*a190*/  EXIT ;  /* 0x000000000000794d */ /* 0x000fea0003800000 */
.L_x_3293:
[----:B------:R-:W-:Y:S01]  /*a1a0*/  HFMA2.MMA R102, -RZ, RZ, 0, 5.9604644775390625e-08 ;  /* 0x00000001ff667435 */ /* 0x000fe200000001ff */
[----:B------:R-:W-:Y:S01]  /*a1b0*/  BSSY B1, `(.L_x_3301) ;  /* 0x0000007000017945 */ /* 0x000fe20003800000 */
[----:B------:R-:W-:Y:S01]  /*a1c0*/  IMAD.MOV.U32 R101, RZ, RZ, R32 ;  /* 0x000000ffff657224 */ /* 0x000fe200078e0020 */
[----:B------:R-:W-:Y:S01]  /*a1d0*/  MOV R103, 0x1f ;  /* 0x0000001f00677802 */ /* 0x000fe20000000f00 */
[----:B------:R-:W-:-:S07]  /*a1e0*/  IMAD.MOV.U32 R100, RZ, RZ, -0x1 ;  /* 0xffffffffff647424 */ /* 0x000fce00078e00ff */
[----:B------:R-:W-:Y:S05]  /*a1f0*/  WARPSYNC.COLLECTIVE R100, `(.L_x_3302) ;  /* 0x0000000064087348 */ /* 0x000fea0003c00000 */
[----:B------:R0:W1:Y:S02]  /*a200*/  SHFL.BFLY P3, R99, R101, R102, R103 ;  /* 0x0c00006665637389 */ /* 0x0000640000060067 */
[----:B01----:R-:W-:Y:S01]  /*a210*/  ENDCOLLECTIVE ;  /* 0x000000000000791b */ /* 0x003fe20003800000 */
.L_x_3302:
[----:B------:R-:W-:Y:S05]  /*a220*/  BSYNC B1 ;  /* 0x0000000000017941 */ /* 0x000fea0003800000 */
.L_x_3301:
[----:B------:R-:W-:Y:S01]  /*a230*/  MOV R33, R99 ;  /* 0x0000006300217202 */ /* 0x000fe20000000f00 */
[----:B------:R-:W-:Y:S01]  /*a240*/  HFMA2.MMA R103, -RZ, RZ, 0, 1.847743988037109375e-06 ;  /* 0x0000001fff677435 */ /* 0x000fe200000001ff */
[----:B------:R-:W-:Y:S01]  /*a250*/  IMAD.MOV.U32 R102, RZ, RZ, 0x2 ;  /* 0x00000002ff667424 */ /* 0x000fe200078e00ff */
[----:B------:R-:W-:Y:S02]  /*a260*/  MOV R100, 0xffffffff ;  /* 0xffffffff00647802 */ /* 0x000fe40000000f00 */
[----:B------:R-:W-:-:S05]  /*a270*/  FADD.FTZ R33, R32, R33 ;  /* 0x0000002120217221 */ /* 0x000fca0000010000 */
[----:B------:R-:W-:-:S07]  /*a280*/  MOV R101, R33 ;  /* 0x0000002100657202 */ /* 0x000fce0000000f00 */
[----:B------:R-:W-:Y:S05]  /*a290*/  WARPSYNC.COLLECTIVE R100, `(.L_x_3303) ;  /* 0x0000000064087348 */ /* 0x000fea0003c00000 */
[----:B------:R0:W1:Y:S02]  /*a2a0*/  SHFL.BFLY P3, R99, R101, R102, R103 ;  /* 0x0c00006665637389 */ /* 0x0000640000060067 */
[----:B01----:R-:W-:Y:S01]  /*a2b0*/  ENDCOLLECTIVE ;  /* 0x000000000000791b */ /* 0x003fe20003800000 */
.L_x_3303:
[----:B------:R-:W-:Y:S01]  /*a2c0*/  HFMA2.MMA R102, -RZ, RZ, 0, 2.384185791015625e-07 ;  /* 0x00000004ff667435 */ /* 0x000fe200000001ff */
[----:B------:R-:W-:-:S04]  /*a2d0*/  IMAD.MOV.U32 R34, RZ, RZ, R99 ;  /* 0x000000ffff227224 */ /* 0x000fc800078e0063 */
[----:B------:R-:W-:-:S05]  /*a2e0*/  FADD.FTZ R34, R33, R34 ;  /* 0x0000002221227221 */ /* 0x000fca0000010000 */
[----:B------:R-:W-:-:S07]  /*a2f0*/  MOV R101, R34 ;  /* 0x0000002200657202 */ /* 0x000fce0000000f00 */
[----:B------:R-:W-:Y:S05]  /*a300*/  WARPSYNC.COLLECTIVE R100, `(.L_x_3304) ;  /* 0x0000000064087348 */ /* 0x000fea0003c00000 */
[----:B------:R0:W1:Y:S02]  /*a310*/  SHFL.BFLY P3, R99, R101, R102, R103 ;  /* 0x0c00006665637389 */ /* 0x0000640000060067 */
[----:B01----:R-:W-:Y:S01]  /*a320*/  ENDCOLLECTIVE ;  /* 0x000000000000791b */ /* 0x003fe20003800000 */
.L_x_3304:
[----:B------:R-:W-:Y:S01]  /*a330*/  HFMA2.MMA R102, -RZ, RZ, 0, 4.76837158203125e-07 ;  /* 0x00000008ff667435 */ /* 0x000fe200000001ff */
[----:B------:R-:W-:-:S04]  /*a340*/  IMAD.MOV.U32 R35, RZ, RZ, R99 ;  /* 0x000000ffff237224 */ /* 0x000fc800078e0063 */
[----:B------:R-:W-:-:S05]  /*a350*/  FADD.FTZ R35, R34, R35 ;  /* 0x0000002322237221 */ /* 0x000fca0000010000 */
[----:B------:R-:W-:-:S07]  /*a360*/  MOV R101, R35 ;  /* 0x0000002300657202 */ /* 0x000fce0000000f00 */
[----:B------:R-:W-:Y:S05]  /*a370*/  WARPSYNC.COLLECTIVE R100, `(.L_x_3305) ;  /* 0x0000000064087348 */ /* 0x000fea0003c00000 */
[----:B------:R0:W1:Y:S02]  /*a380*/  SHFL.BFLY P3, R99, R101, R102, R103 ;  /* 0x0c00006665637389 */ /* 0x0000640000060067 */
[----:B01----:R-:W-:Y:S01]  /*a390*/  ENDCOLLECTIVE ;  /* 0x000000000000791b */ /* 0x003fe20003800000 */
.L_x_3305:
[----:B------:R-:W-:Y:S01]  /*a3a0*/  HFMA2.MMA R102, -RZ, RZ, 0, 9.5367431640625e-07 ;  /* 0x00000010ff667435 */ /* 0x000fe200000001ff */
[----:B------:R-:W-:-:S04]  /*a3b0*/  IMAD.MOV.U32 R96, RZ, RZ, R99 ;  /* 0x000000ffff607224 */ /* 0x000fc800078e0063 */
[----:B------:R-:W-:Y:S02]  /*a3c0*/  FADD.FTZ R98, R35, R96 ;  /* 0x0000006023627221 */ /* 0x000fe40000010000 */
[----:B------:R-:W0:Y:S03]  /*a3d0*/  LDC R96, c[0x0][0x290] ;  /* 0x0000a400ff607b82 */ /* 0x000e260000000800 */
[----:B------:R-:W-:-:S07]  /*a3e0*/  MOV R101, R98 ;  /* 0x0000006200657202 */ /* 0x000fce0000000f00 */
[----:B0-----:R-:W-:Y:S05]  /*a3f0*/  WARPSYNC.COLLECTIVE R100, `(.L_x_3306) ;  /* 0x0000000064087348 */ /* 0x001fea0003c00000 */
[----:B------:R1:W2:Y:S02]  /*a400*/  SHFL.BFLY P3, R99, R101, R102, R103 ;  /* 0x0c00006665637389 */ /* 0x0002a40000060067 */
[----:B012---:R-:W-:Y:S01]  /*a410*/  ENDCOLLECTIVE ;  /* 0x000000000000791b */ /* 0x007fe20003800000 */
.L_x_3306:
[----:B------:R-:W-:Y:S01]  /*a420*/  HFMA2.MMA R102, -RZ, RZ, 0, 5.9604644775390625e-08 ;  /* 0x00000001ff667435 */ /* 0x000fe200000001ff */
        /* <DEDUP_REMOVED lines=56> */
.L_x_3307:
[----:B------:R-:W-:Y:S01]  /*a7b0*/  HFMA2.MMA R102, -RZ, RZ, 0, 1.1920928955078125e-07 ;  /* 0x00000002ff667435 */ /* 0x000fe200000001ff */
[----:B------:R-:W-:-:S04]  /*a7c0*/  IMAD.MOV.U32 R33, RZ, RZ, R99 ;  /* 0x000000ffff217224 */ /* 0x000fc800078e0063 */
[----:B------:R-:W-:-:S05]  /*a7d0*/  FADD.FTZ R33, R32, R33 ;  /* 0x0000002120217221 */ /* 0x000fca0000010000 */
[----:B------:R-:W-:-:S07]  /*a7e0*/  MOV R101, R33 ;  /* 0x0000002100657202 */ /* 0x000fce0000000f00 */
[----:B------:R-:W-:Y:S05]  /*a7f0*/  WARPSYNC.COLLECTIVE R100, `(.L_x_3308) ;  /* 0x0000000064087348 */ /* 0x000fea0003c00000 */
[----:B------:R0:W1:Y:S02]  /*a800*/  SHFL.BFLY P3, R99, R101, R102, R103 ;  /* 0x0c00006665637389 */ /* 0x0000640000060067 */
[----:B01----:R-:W-:Y:S01]  /*a810*/  ENDCOLLECTIVE ;  /* 0x000000000000791b */ /* 0x003fe20003800000 */
.L_x_3308:
[----:B------:R-:W-:Y:S01]  /*a820*/  HFMA2.MMA R102, -RZ, RZ, 0, 2.384185791015625e-07 ;  /* 0x00000004ff667435 */ /* 0x000fe200000001ff */
[----:B------:R-:W-:-:S04]  /*a830*/  IMAD.MOV.U32 R34, RZ, RZ, R99 ;  /* 0x000000ffff227224 */ /* 0x000fc800078e0063 */
[----:B------:R-:W-:-:S05]  /*a840*/  FADD.FTZ R34, R33, R34 ;  /* 0x0000002221227221 */ /* 0x000fca0000010000 */
[----:B------:R-:W-:-:S07]  /*a850*/  MOV R101, R34 ;  /* 0x0000002200657202 */ /* 0x000fce0000000f00 */
[----:B------:R-:W-:Y:S05]  /*a860*/  WARPSYNC.COLLECTIVE R100, `(.L_x_3309) ;  /* 0x0000000064087348 */ /* 0x000fea0003c00000 */
[----:B------:R0:W1:Y:S02]  /*a870*/  SHFL.BFLY P3, R99, R101, R102, R103 ;  /* 0x0c00006665637389 */ /* 0x0000640000060067 */
[----:B01----:R-:W-:Y:S01]  /*a880*/  ENDCOLLECTIVE ;  /* 0x000000000000791b */ /* 0x003fe20003800000 */
.L_x_3309:
[----:B------:R-:W-:Y:S01]  /*a890*/  HFMA2.MMA R102, -RZ, RZ, 0, 4.76837158203125e-07 ;  /* 0x00000008ff667435 */ /* 0x000fe200000001ff */
[----:B------:R-:W-:-:S04]  /*a8a0*/  IMAD.MOV.U32 R35, RZ, RZ, R99 ;  /* 0x000000ffff237224 */ /* 0x000fc800078e0063 */
[----:B------:R-:W-:-:S05]  /*a8b0*/  FADD.FTZ R35, R34, R35 ;  /* 0x0000002322237221 */ /* 0x000fca0000010000 */
[----:B------:R-:W-:-:S07]  /*a8c0*/  MOV R101, R35 ;  /* 0x0000002300657202 */ /* 0x000fce0000000f00 */
[----:B------:R-:W-:Y:S05]  /*a8d0*/  WARPSYNC.COLLECTIVE R100, `(.L_x_3310) ;  /* 0x0000000064087348 */ /* 0x000fea0003c00000 */
[----:B------:R0:W1:Y:S02]  /*a8e0*/  SHFL.BFLY P3, R99, R101, R102, R103 ;  /* 0x0c00006665637389 */ /* 0x0000640000060067 */
[----:B01----:R-:W-:Y:S01]  /*a8f0*/  ENDCOLLECTIVE ;  /* 0x000000000000791b */ /* 0x003fe20003800000 */
.L_x_3310:
[----:B------:R-:W-:Y:S01]  /*a900*/  HFMA2.MMA R102, -RZ, RZ, 0, 9.5367431640625e-07 ;  /* 0x00000010ff667435 */ /* 0x000fe200000001ff */
[----:B------:R-:W-:-:S04]  /*a910*/  IMAD.MOV.U32 R98, RZ, RZ, R99 ;  /* 0x000000ffff627224 */ /* 0x000fc800078e0063 */
[----:B------:R-:W-:-:S05]  /*a920*/  FADD.FTZ R98, R35, R98 ;  /* 0x0000006223627221 */ /* 0x000fca0000010000 */
[----:B------:R-:W-:-:S07]  /*a930*/  MOV R101, R98 ;  /* 0x0000006200657202 */ /* 0x000fce0000000f00 */
[----:B------:R-:W-:Y:S05]  /*a940*/  WARPSYNC.COLLECTIVE R100, `(.L_x_3311) ;  /* 0x0000000064087348 */ /* 0x000fea0003c00000 */
[----:B------:R0:W1:Y:S02]  /*a950*/  SHFL.BFLY P3, R99, R101, R102, R103 ;  /* 0x0c00006665637389 */ /* 0x0000640000060067 */
[----:B01----:R-:W-:Y:S01]  /*a960*/  ENDCOLLECTIVE ;  /* 0x000000000000791b */ /* 0x003fe20003800000 */
.L_x_3311:
[----:B------:R-:W-:Y:S05]  /*a970*/  BRA `(.L_x_3312) ;  /* 0xfffffff0000c7947 */ /* 0x000fea000383ffff */
.L_x_3313:
        /* <DEDUP_REMOVED lines=16> */
.L_x_23472:


//--------------------- .text._ZN10layer_norm13ln_fwd_kernelINS_13Kernel_traitsI6__halfS2_S2_S2_fjLj768ELj1ELj4ELj1ELj16ENS_18Kernel_traits_baseILj768ES2_S2_S2_S2_fjLj128EEEEELb1ELb0ELb0ELb1EEEvNS_9FwdParamsE --------------------------
	.section	.text._ZN10layer_norm13ln_fwd_kernelINS_13Kernel_traitsI6__halfS2_S2_S2_fjLj768ELj1ELj4ELj1ELj16ENS_18Kernel_traits_baseILj768ES2_S2_S2_S2_fjLj128EEEEELb1ELb0ELb0ELb1EEEvNS_9FwdParamsE,"ax",@progbits
	.align	128
        .global         _ZN10layer_norm13ln_fwd_kernelINS_13Kernel_traitsI6__halfS2_S2_S2_fjLj768ELj1ELj4ELj1ELj16ENS_18Kernel_traits_baseILj768ES2_S2_S2_S2_fjLj128EEEEELb1ELb0ELb0ELb1EEEvNS_9FwdParamsE
        .type           _ZN10layer_norm13ln_fwd_kernelINS_13Kernel_traitsI6__halfS2_S2_S2_fjLj768ELj1ELj4ELj1ELj16ENS_18Kernel_traits_baseILj768ES2_S2_S2_S2_fjLj128EEEEELb1ELb0ELb0ELb1EEEvNS_9FwdParamsE,@function
        .size           _ZN10layer_norm13ln_fwd_kernelINS_13Kernel_traitsI6__halfS2_S2_S2_fjLj768ELj1ELj4ELj1ELj16ENS_18Kernel_traits_baseILj768ES2_S2_S2_S2_fjLj128EEEEELb1ELb0ELb0ELb1EEEvNS_9FwdParamsE,(.L_x_23473 - _ZN10layer_norm13ln_fwd_kernelINS_13Kernel_traitsI6__halfS2_S2_S2_fjLj768ELj1ELj4ELj1ELj16ENS_18Kernel_traits_baseILj768ES2_S2_S2_S2_fjLj128EEEEELb1ELb0ELb0ELb1EEEvNS_9FwdParamsE)
        .other          _ZN10layer_norm13ln_fwd_kernelINS_13Kernel_traitsI6__halfS2_S2_S2_fjLj768ELj1ELj4ELj1ELj16ENS_18Kernel_traits_baseILj768ES2_S2_S2_S2_fjLj128EEEEELb1ELb0ELb0ELb1EEEvNS_9FwdParamsE,@"STO_CUDA_ENTRY STV_DEFAULT"
_ZN10layer_norm13ln_fwd_kernelINS_13Kernel_traitsI6__halfS2_S2_S2_fjLj768ELj1ELj4ELj1ELj16ENS_18Kernel_traits_baseILj768ES2_S2_S2_S2_fjLj128EEEEELb1ELb0ELb0ELb1EEEvNS_9FwdParamsE:
.text._ZN10layer_norm13ln_fwd_kernelINS_13Kernel_traitsI6__halfS2_S2_S2_fjLj768ELj1ELj4ELj1ELj16ENS_18Kernel_traits_baseILj768ES2_S2_S2_S2_fjLj128EEEEELb1ELb0ELb0ELb1EEEvNS_9FwdParamsE:
        /* <DEDUP_REMOVED lines=8> */
[----:B------:R-:W1:Y:S01]  /*0080*/  LDC R41, c[0x0][0x2ec] ;  /* 0x0000bb00ff297b82 */ /* 0x000e620000000800 */
[----:B------:R-:W2:Y:S01]  /*0090*/  S2R R20, SR_TID.X ;  /* 0x0000000000147919 */ /* 0x000ea20000002100 */
[----:B------:R-:W2:Y:S01]  /*00a0*/  S2R R21, SR_CTAID.X ;  /* 0x0000000000157919 */ /* 0x000ea20000002500 */
[----:B------:R-:W-:Y:S01]  /*00b0*/  ULDC UR8, c[0x0][0x0] ;  /* 0x0000000000087ab9 */ /* 0x000fe20000000800 */
[----:B------:R-:W-:-:S04]  /*00c0*/  ULDC UR10, c[0x0][0x214] ;  /* 0x00008500000a7ab9 */ /* 0x000fc80000000800 */
[----:B------:R-:W3:Y:S01]  /*00d0*/  @P0 LDC R7, c[0x0][0x2f0] ;  /* 0x0000bc00ff070b82 */ /* 0x000ee20000000800 */
[----:B------:R-:W4:Y:S01]  /*00e0*/  @P0 LDG.E.64 R2, desc[UR4][R2.64] ;  /* 0x0000000402020981 */ /* 0x000f22000c1e1b00 */
[----:B0-----:R-:W-:Y:S01]  /*00f0*/  @P0 MOV R4, R40 ;  /* 0x0000002800040202 */ /* 0x001fe20000000f00 */
[----:B-1----:R-:W-:-:S06]  /*0100*/  @P0 IMAD.MOV.U32 R5, RZ, RZ, R41 ;  /* 0x000000ffff050224 */ /* 0x002fcc00078e0029 */
[----:B------:R-:W3:Y:S01]  /*0110*/  @P0 LDG.E.64 R4, desc[UR4][R4.64] ;  /* 0x0000000404040981 */ /* 0x000ee2000c1e1b00 */
[----:B--2---:R-:W-:Y:S01]  /*0120*/  IMAD R66, R21, UR8, R20 ;  /* 0x0000000815427c24 */ /* 0x004fe2000f8e0214 */
[----:B------:R-:W-:Y:S01]  /*0130*/  ULDC.64 UR8, c[0x0][0x2c8] ;  /* 0x0000b20000087ab9 */ /* 0x000fe20000000a00 */
[----:B------:R-:W-:-:S05]  /*0140*/  IMAD.SHL.U32 R0, R20, 0x10, RZ ;  /* 0x0000001014007824 */ /* 0x000fca00078e00ff */
[----:B------:R-:W-:Y:S02]  /*0150*/  LOP3.LUT R22, R0, 0x1f0, RZ, 0xc0, !PT ;  /* 0x000001f000167812 */ /* 0x000fe400078ec0ff */
[----:B------:R-:W-:-:S05]  /*0160*/  SHF.R.U32.HI R0, RZ, 0x5, R20 ;  /* 0x00000005ff007819 */ /* 0x000fca0000011614 */
[----:B------:R-:W-:Y:S01]  /*0170*/  IMAD R0, R21, 0x4, R0 ;  /* 0x0000000415007824 */ /* 0x000fe200078e0200 */
[----:B----4-:R-:W-:Y:S02]  /*0180*/  @P0 R2UR UR6, R2 ;  /* 0x00000000020602ca */ /* 0x010fe400000e0000 */
        /* <DEDUP_REMOVED lines=40> */
[----:B------:R-:W-:Y:S01]  /*0410*/  IMAD.WIDE.U32 R12, R13, -0x326172a9, RZ ;  /* 0xcd9e8d570d0c7825 */ /* 0x000fe200078e00ff */
[----:B------:R-:W-:Y:S01]  /*0420*/  UIADD3 UR27, UR7, 0x646e171e, URZ ;  /* 0x646e171e071b7890 */ /* 0x000fe2000fffe03f */
[----:B------:R-:W-:Y:S02]  /*0430*/  ISETP.NE.U32.AND P0, PT, RZ, UR8, PT ;  /* 0x00000008ff007c0c */ /* 0x000fe4000bf05070 */
[----:B------:R-:W-:Y:S01]  /*0440*/  IMAD.WIDE.U32 R4, R4, -0x2daee0ad, RZ ;  /* 0xd2511f5304047825 */ /* 0x000fe200078e00ff */
[----:B------:R-:W-:Y:S02]  /*0450*/  LOP3.LUT R7, R13, UR26, R14, 0x96, !PT ;  /* 0x0000001a0d077c12 */ /* 0x000fe4000f8e960e */
[----:B------:R-:W-:Y:S02]  /*0460*/  IADD3 R2, P1, R22, UR8, RZ ;  /* 0x0000000816027c10 */ /* 0x000fe4000ff3e0ff */
[----:B------:R-:W-:-:S02]  /*0470*/  LOP3.LUT R14, R5, UR27, R6, 0x96, !PT ;  /* 0x0000001b050e7c12 */ /* 0x000fc4000f8e9606 */
[----:B------:R-:W-:Y:S01]  /*0480*/  ISETP.NE.AND.EX P0, PT, RZ, UR9, PT, P0 ;  /* 0x00000009ff007c0c */ /* 0x000fe2000bf05300 */
[----:B------:R-:W-:Y:S01]  /*0490*/  UIADD3 UR28, UR6, 0x5384540f, URZ ;  /* 0x5384540f061c7890 */ /* 0x000fe2000fffe03f */
[----:B------:R-:W-:Y:S01]  /*04a0*/  IADD3.X R3, RZ, UR9, RZ, P1, !PT ;  /* 0x00000009ff037c10 */ /* 0x000fe20008ffe4ff */
[----:B------:R-:W-:Y:S01]  /*04b0*/  UIADD3 UR29, UR7, 0x1fd5c5a3, URZ ;  /* 0x1fd5c5a3071d7890 */ /* 0x000fe2000fffe03f */
[----:B------:R-:W-:Y:S01]  /*04c0*/  IMAD.WIDE.U32 R6, R7, -0x2daee0ad, RZ ;  /* 0xd2511f5307067825 */ /* 0x000fe200078e00ff */
[----:B------:R-:W-:Y:S01]  /*04d0*/  ISETP.GE.AND P1, PT, R0, UR10, PT ;  /* 0x0000000a00007c0c */ /* 0x000fe2000bf26270 */
[----:B------:R-:W-:Y:S02]  /*04e0*/  ULDC.64 UR8, c[0x0][0x260] ;  /* 0x0000980000087ab9 */ /* 0x000fe40000000a00 */
[----:B------:R-:W-:Y:S01]  /*04f0*/  IMAD.WIDE.U32 R14, R14, -0x326172a9, RZ ;  /* 0xcd9e8d570e0e7825 */ /* 0x000fe200078e00ff */
[----:B------:R-:W-:-:S04]  /*0500*/  LOP3.LUT R43, R7, UR29, R4, 0x96, !PT ;  /* 0x0000001d072b7c12 */ /* 0x000fc8000f8e9604 */
[----:B------:R-:W-:Y:S01]  /*0510*/  LOP3.LUT R41, R15, UR28, R12, 0x96, !PT ;  /* 0x0000001c0f297c12 */ /* 0x000fe2000f8e960c */
[----:B------:R-:W5:Y:S01]  /*0520*/  @P0 LDG.E.128 R8, desc[UR4][R2.64] ;  /* 0x0000000402080981 */ /* 0x000f62000c1e1d00 */
[----:B------:R-:W-:Y:S01]  /*0530*/  IADD3 R12, P2, R22, UR8, RZ ;  /* 0x00000008160c7c10 */ /* 0x000fe2000ff5e0ff */
[----:B------:R-:W-:Y:S01]  /*0540*/  UIADD3 UR30, UR6, -0xe443238, URZ ;  /* 0xf1bbcdc8061e7890 */ /* 0x000fe2000fffe03f */
[----:B------:R-:W-:Y:S01]  /*0550*/  IMAD.HI.U32 R5, R43, -0x326172a9, RZ ;  /* 0xcd9e8d572b057827 */ /* 0x000fe200078e00ff */
[----:B------:R-:W5:Y:S01]  /*0560*/  @P0 LDG.E.128 R16, desc[UR4][R2.64+0x200] ;  /* 0x0002000402100981 */ /* 0x000f62000c1e1d00 */
[----:B------:R-:W-:-:S03]  /*0570*/  UIADD3 UR31, UR7, -0x24c28bd8, URZ ;  /* 0xdb3d7428071f7890 */ /* 0x000fc6000fffe03f */
[----:B------:R0:W5:Y:S01]  /*0580*/  @P0 LDG.E.128 R24, desc[UR4][R2.64+0x400] ;  /* 0x0004000402180981 */ /* 0x000162000c1e1d00 */
[----:B------:R-:W-:Y:S02]  /*0590*/  IADD3.X R13, RZ, UR9, RZ, P2, !PT ;  /* 0x00000009ff0d7c10 */ /* 0x000fe400097fe4ff */
[----:B------:R-:W-:Y:S01]  /*05a0*/  LOP3.LUT R76, R5, UR30, R14, 0x96, !PT ;  /* 0x0000001e054c7c12 */ /* 0x000fe2000f8e960e */
[----:B0-----:R-:W-:-:S05]  /*05b0*/  IMAD.HI.U32 R3, R41, -0x2daee0ad, RZ ;  /* 0xd2511f5329037827 */ /* 0x001fca00078e00ff */
[----:B------:R-:W-:Y:S01]  /*05c0*/  LOP3.LUT R92, R3, UR31, R6, 0x96, !PT ;  /* 0x0000001f035c7c12 */ /* 0x000fe2000f8e9606 */
[----:B------:R-:W-:Y:S06]  /*05d0*/  @P1 EXIT ;  /* 0x000000000000194d */ /* 0x000fec0003800000 */
        /* <DEDUP_REMOVED lines=10> */
[----:B------:R-:W-:Y:S01]  /*0680*/  UIADD3 UR32, UR6, -0x700cb87f, URZ ;  /* 0x8ff3478106207890 */ /* 0x000fe2000fffe03f */
[----:B------:R-:W-:Y:S01]  /*0690*/  HADD2.F32 R3, -RZ, R8.H1_H1 ;  /* 0x30000008ff037230 */ /* 0x000fe20000004100 */
[----:B------:R-:W-:Y:S01]  /*06a0*/  UIADD3 UR33, UR7, -0x695add53, URZ ;  /* 0x96a522ad07217890 */ /* 0x000fe2000fffe03f */
[--C-:B------:R-:W-:Y:S01]  /*06b0*/  HADD2.F32 R4, -RZ, R9.reuse.H0_H0 ;  /* 0x20000009ff047230 */ /* 0x100fe20000004100 */
        /* <DEDUP_REMOVED lines=11> */
[----:B------:R-:W-:Y:S01]  /*0770*/  IMAD R41, R41, -0x2daee0ad, RZ ;  /* 0xd2511f5329297824 */ /* 0x000fe200078e02ff */
[----:B------:R-:W-:Y:S01]  /*0780*/  UISETP.NE.AND UP1, UPT, UR8, URZ, UPT ;  /* 0x0000003f0800728c */ /* 0x000fe2000bf25270 */
[----:B------:R-:W-:Y:S01]  /*0790*/  IMAD R43, R43, -0x326172a9, RZ ;  /* 0xcd9e8d572b2b7824 */ /* 0x000fe200078e02ff */
[----:B------:R-:W-:Y:S01]  /*07a0*/  ULDC UR10, c[0x0][0x218] ;  /* 0x00008600000a7ab9 */ /* 0x000fe20000000800 */
[----:B------:R-:W-:Y:S01]  /*07b0*/  IMAD.HI.U32 R72, R92, -0x326172a9, RZ ;  /* 0xcd9e8d575c487827 */ /* 0x000fe200078e00ff */
[----:B------:R-:W-:Y:S01]  /*07c0*/  ULDC UR11, c[0x0][0x2d8] ;  /* 0x0000b600000b7ab9 */ /* 0x000fe20000000800 */
[----:B------:R-:W-:Y:S01]  /*07d0*/  ULDC.64 UR12, c[0x0][0x230] ;  /* 0x00008c00000c7ab9 */ /* 0x000fe20000000a00 */
[----:B------:R-:W-:Y:S01]  /*07e0*/  ULDC.64 UR14, c[0x0][0x2b8] ;  /* 0x0000ae00000e7ab9 */ /* 0x000fe20000000a00 */
[----:B------:R-:W-:Y:S01]  /*07f0*/  IMAD.WIDE.U32 R76, R76, -0x2daee0ad, RZ ;  /* 0xd2511f534c4c7825 */ /* 0x000fe200078e00ff */
[----:B------:R-:W-:-:S03]  /*0800*/  LOP3.LUT R72, R72, UR32, R43, 0x96, !PT ;  /* 0x0000002048487c12 */ /* 0x000fc6000f8e962b */
[--C-:B------:R-:W-:Y:S01]  /*0810*/  HADD2.F32 R10, -RZ, R16.reuse.H0_H0 ;  /* 0x20000010ff0a7230 */ /* 0x100fe20000004100 */
[----:B------:R-:W-:Y:S01]  /*0820*/  LOP3.LUT R74, R77, UR33, R41, 0x96, !PT ;  /* 0x000000214d4a7c12 */ /* 0x000fe2000f8e9629 */
[----:B------:R-:W-:Y:S02]  /*0830*/  HADD2.F32 R11, -RZ, R16.H1_H1 ;  /* 0x30000010ff0b7230 */ /* 0x000fe40000004100 */
[--C-:B0-----:R-:W-:Y:S02]  /*0840*/  HADD2.F32 R12, -RZ, R17.reuse.H0_H0 ;  /* 0x20000011ff0c7230 */ /* 0x101fe40000004100 */
        /* <DEDUP_REMOVED lines=13> */
[----:B------:R-:W-:Y:S02]  /*0920*/  IMAD R92, R92, -0x326172a9, RZ ;  /* 0xcd9e8d575c5c7824 */ /* 0x000fe400078e02ff */
[----:B------:R-:W-:-:S02]  /*0930*/  IMAD.MOV.U32 R69, RZ, RZ, RZ ;  /* 0x000000ffff457224 */ /* 0x000fc400078e00ff */
[--C-:B--2---:R-:W-:Y:S02]  /*0940*/  HADD2.F32 R27, -RZ, R28.reuse.H0_H0 ;  /* 0x2000001cff1b7230 */ /* 0x104fe40000004100 */
[----:B------:R-:W-:Y:S02]  /*0950*/  HADD2.F32 R26, -RZ, R28.H1_H1 ;  /* 0x3000001cff1a7230 */ /* 0x000fe40000004100 */
[--C-:B------:R-:W-:Y:S02]  /*0960*/  HADD2.F32 R45, -RZ, R29.reuse.H0_H0 ;  /* 0x2000001dff2d7230 */ /* 0x100fe40000004100 */
[----:B------:R-:W-:Y:S02]  /*0970*/  HADD2.F32 R44, -RZ, R29.H1_H1 ;  /* 0x3000001dff2c7230 */ /* 0x000fe40000004100 */
[--C-:B------:R-:W-:Y:S02]  /*0980*/  HADD2.F32 R47, -RZ, R30.reuse.H0_H0 ;  /* 0x2000001eff2f7230 */ /* 0x100fe40000004100 */
[----:B------:R-:W-:-:S02]  /*0990*/  HADD2.F32 R46, -RZ, R30.H1_H1 ;  /* 0x3000001eff2e7230 */ /* 0x000fc40000004100 */
[--C-:B------:R-:W-:Y:S02]  /*09a0*/  HADD2.F32 R49, -RZ, R31.reuse.H0_H0 ;  /* 0x2000001fff317230 */ /* 0x100fe40000004100 */
[----:B------:R-:W-:Y:S02]  /*09b0*/  HADD2.F32 R48, -RZ, R31.H1_H1 ;  /* 0x3000001fff307230 */ /* 0x000fe40000004100 */
[--C-:B---3--:R-:W-:Y:S02]  /*09c0*/  HADD2.F32 R51, -RZ, R32.reuse.H0_H0 ;  /* 0x20000020ff337230 */ /* 0x108fe40000004100 */
[----:B------:R-:W-:Y:S02]  /*09d0*/  HADD2.F32 R50, -RZ, R32.H1_H1 ;  /* 0x30000020ff327230 */ /* 0x000fe40000004100 */
[--C-:B------:R-:W-:Y:S02]  /*09e0*/  HADD2.F32 R53, -RZ, R33.reuse.H0_H0 ;  /* 0x20000021ff357230 */ /* 0x100fe40000004100 */
[----:B------:R-:W-:-:S02]  /*09f0*/  HADD2.F32 R52, -RZ, R33.H1_H1 ;  /* 0x30000021ff347230 */ /* 0x000fc40000004100 */
[--C-:B------:R-:W-:Y:S02]  /*0a00*/  HADD2.F32 R55, -RZ, R34.reuse.H0_H0 ;  /* 0x20000022ff377230 */ /* 0x100fe40000004100 */
[----:B------:R-:W-:Y:S02]  /*0a10*/  HADD2.F32 R54, -RZ, R34.H1_H1 ;  /* 0x30000022ff367230 */ /* 0x000fe40000004100 */
[--C-:B------:R-:W-:Y:S02]  /*0a20*/  HADD2.F32 R57, -RZ, R35.reuse.H0_H0 ;  /* 0x20000023ff397230 */ /* 0x100fe40000004100 */
[----:B------:R-:W-:Y:S02]  /*0a30*/  HADD2.F32 R56, -RZ, R35.H1_H1 ;  /* 0x30000023ff387230 */ /* 0x000fe40000004100 */
[--C-:B----4-:R-:W-:Y:S02]  /*0a40*/  HADD2.F32 R59, -RZ, R36.reuse.H0_H0 ;  /* 0x20000024ff3b7230 */ /* 0x110fe40000004100 */
[----:B------:R-:W-:-:S02]  /*0a50*/  HADD2.F32 R58, -RZ, R36.H1_H1 ;  /* 0x30000024ff3a7230 */ /* 0x000fc40000004100 */
[--C-:B------:R-:W-:Y:S02]  /*0a60*/  HADD2.F32 R61, -RZ, R37.reuse.H0_H0 ;  /* 0x20000025ff3d7230 */ /* 0x100fe40000004100 */
[----:B------:R-:W-:Y:S02]  /*0a70*/  HADD2.F32 R60, -RZ, R37.H1_H1 ;  /* 0x30000025ff3c7230 */ /* 0x000fe40000004100 */
[--C-:B------:R-:W-:Y:S02]  /*0a80*/  HADD2.F32 R63, -RZ, R38.reuse.H0_H0 ;  /* 0x20000026ff3f7230 */ /* 0x100fe40000004100 */
[----:B------:R-:W-:Y:S02]  /*0a90*/  HADD2.F32 R62, -RZ, R38.H1_H1 ;  /* 0x30000026ff3e7230 */ /* 0x000fe40000004100 */
[--C-:B------:R-:W-:Y:S02]  /*0aa0*/  HADD2.F32 R65, -RZ, R39.reuse.H0_H0 ;  /* 0x20000027ff417230 */ /* 0x100fe40000004100 */
[----:B------:R-:W-:-:S07]  /*0ab0*/  HADD2.F32 R64, -RZ, R39.H1_H1 ;  /* 0x30000027ff407230 */ /* 0x000fce0000004100 */
.L_x_3484:
[----:B------:R-:W0:Y:S01]  /*0ac0*/  S2R R77, SR_TID.X ;  /* 0x00000000004d7919 */ /* 0x000e220000002100 */
[----:B------:R-:W-:Y:S01]  /*0ad0*/  ISETP.NE.U32.AND P0, PT, RZ, UR12, PT ;  /* 0x0000000cff007c0c */ /* 0x000fe2000bf05070 */
[----:B-1----:R-:W1:Y:S01]  /*0ae0*/  LDC.64 R70, c[0x0][0x220] ;  /* 0x00008800ff467b82 */ /* 0x002e620000000a00 */
[----:B------:R-:W-:Y:S01]  /*0af0*/  IMAD R32, R0, UR10, RZ ;  /* 0x0000000a00207c24 */ /* 0x000fe2000f8e02ff */
[----:B------:R-:W-:Y:S01]  /*0b00*/  PLOP3.LUT P1, PT, PT, PT, UP0, 0x80, 0x0 ;  /* 0x000000000000781c */ /* 0x000fe20003f2f008 */
[----:B------:R-:W-:Y:S01]  /*0b10*/  HFMA2.MMA R39, -RZ, RZ, 0, 1.1920928955078125e-07 ;  /* 0x00000002ff277435 */ /* 0x000fe200000001ff */
        /* <DEDUP_REMOVED lines=14> */
[C---:B------:R-:W-:Y:S02]  /*0c00*/  ISETP.NE.AND P1, PT, R109.reuse, 0x1, PT ;  /* 0x000000016d00780c */ /* 0x040fe40003f25270 */
[----:B------:R-:W-:Y:S01]  /*0c10*/  PLOP3.LUT P2, PT, PT, PT, UP0, 0x80, 0x0 ;  /* 0x000000000000781c */ /* 0x000fe20003f4f008 */
[----:B------:R-:W-:Y:S01]  /*0c20*/  BSSY B1, `(.L_x_3315) ;  /* 0x000000e000017945 */ /* 0x000fe20003800000 */
[----:B------:R-:W-:Y:S01]  /*0c30*/  IMAD.MOV.U32 R90, RZ, RZ, 0x3f800000 ;  /* 0x3f800000ff5a7424 */ /* 0x000fe200078e00ff */
[----:B------:R-:W-:-:S10]  /*0c40*/  IADD3 R40, R109, 0x1, RZ ;  /* 0x000000016d287810 */ /* 0x000fd40007ffe0ff */
[----:B---3--:R-:W-:Y:S01]  /*0c50*/  @P2 HADD2.F32 R90, -RZ, R38.H0_H0 ;  /* 0x20000026ff5a2230 */ /* 0x008fe20000004100 */
        /* <DEDUP_REMOVED lines=9> */
.L_x_3316:
[----:B------:R-:W-:-:S07]  /*0cf0*/  MOV R78, R92 ;  /* 0x0000005c004e7202 */ /* 0x000fce0000000f00 */
.L_x_3317:
[----:B------:R-:W-:Y:S05]  /*0d00*/  BSYNC B1 ;  /* 0x0000000000017941 */ /* 0x000fea0003800000 */
.L_x_3315:
        /* <DEDUP_REMOVED lines=16> */
.L_x_3321:
[----:B------:R-:W-:Y:S05]  /*0e10*/  BSYNC B2 ;  /* 0x0000000000027941 */ /* 0x000fea0003800000 */
.L_x_3320:
        /* <DEDUP_REMOVED lines=41> */
[----:B------:R-:W-:Y:S02]  /*10b0*/  LOP3.LUT R74, R37, UR33, R74, 0x96, !PT ;  /* 0x00000021254a7c12 */ /* 0x000fe4000f8e964a */
[----:B------:R-:W-:-:S07]  /*10c0*/  MOV R76, R36 ;  /* 0x00000024004c7202 */ /* 0x000fce0000000f00 */
.L_x_3319:
[----:B------:R-:W-:Y:S05]  /*10d0*/  BSYNC B1 ;  /* 0x0000000000017941 */ /* 0x000fea0003800000 */
.L_x_3318:
[----:B------:R-:W0:Y:S01]  /*10e0*/  LDC R89, c[0x0][0x298] ;  /* 0x0000a600ff597b82 */ /* 0x000e220000000800 */
[----:B------:R-:W-:Y:S01]  /*10f0*/  I2FP.F32.U32 R37, R78 ;  /* 0x0000004e00257245 */ /* 0x000fe20000201000 */
[----:B-----5:R-:W-:Y:S01]  /*1100*/  HADD2.F32 R39, -RZ, R32.H0_H0 ;  /* 0x20000020ff277230 */ /* 0x020fe20000004100 */
[C---:B------:R-:W-:Y:S01]  /*1110*/  ISETP.NE.AND P1, PT, R40.reuse, 0x1, PT ;  /* 0x000000012800780c */ /* 0x040fe20003f25270 */
[----:B------:R-:W-:Y:S01]  /*1120*/  IMAD.MOV.U32 R86, RZ, RZ, 0x2f800000 ;  /* 0x2f800000ff567424 */ /* 0x000fe200078e00ff */
[----:B------:R-:W-:Y:S01]  /*1130*/  BSSY B1, `(.L_x_3322) ;  /* 0x0000015000017945 */ /* 0x000fe20003800000 */
[----:B------:R-:W-:Y:S01]  /*1140*/  IADD3 R38, R40, 0x1, RZ ;  /* 0x0000000128267810 */ /* 0x000fe20007ffe0ff */
[----:B------:R-:W-:Y:S01]  /*1150*/  FMUL.FTZ R36, R39, R90 ;  /* 0x0000005a27247220 */ /* 0x000fe20000410000 */
[----:B------:R-:W1:Y:S01]  /*1160*/  LDC R88, c[0x0][0x294] ;  /* 0x0000a500ff587b82 */ /* 0x000e620000000800 */
[----:B------:R-:W-:Y:S02]  /*1170*/  FFMA.FTZ R37, R37, R86, 1.1641532182693481445e-10 ;  /* 0x2f00000025257423 */ /* 0x000fe40000010056 */
        /* <DEDUP_REMOVED lines=15> */
.L_x_3323:
[----:B------:R-:W-:-:S07]  /*1270*/  MOV R43, R92 ;  /* 0x0000005c002b7202 */ /* 0x000fce0000000f00 */
.L_x_3324:
[----:B------:R-:W-:Y:S05]  /*1280*/  BSYNC B1 ;  /* 0x0000000000017941 */ /* 0x000fea0003800000 */
.L_x_3322:
        /* <DEDUP_REMOVED lines=16> */
.L_x_3328:
[----:B------:R-:W-:Y:S05]  /*1390*/  BSYNC B2 ;  /* 0x0000000000027941 */ /* 0x000fea0003800000 */
.L_x_3327:
        /* <DEDUP_REMOVED lines=41> */
[----:B------:R-:W-:Y:S02]  /*1630*/  LOP3.LUT R74, R37, UR33, R74, 0x96, !PT ;  /* 0x00000021254a7c12 */ /* 0x000fe4000f8e964a */
[----:B------:R-:W-:-:S07]  /*1640*/  MOV R76, R36 ;  /* 0x00000024004c7202 */ /* 0x000fce0000000f00 */
.L_x_3326:
[----:B------:R-:W-:Y:S05]  /*1650*/  BSYNC B1 ;  /* 0x0000000000017941 */ /* 0x000fea0003800000 */
.L_x_3325:
[----:B------:R-:W-:Y:S01]  /*1660*/  I2FP.F32.U32 R37, R43 ;  /* 0x0000002b00257245 */ /* 0x000fe20000201000 */
[----:B------:R-:W-:Y:S01]  /*1670*/  HADD2.F32 R39, -RZ, R32.H1_H1 ;  /* 0x30000020ff277230 */ /* 0x000fe20000004100 */
[C---:B------:R-:W-:Y:S01]  /*1680*/  ISETP.NE.AND P1, PT, R38.reuse, 0x1, PT ;  /* 0x000000012600780c */ /* 0x040fe20003f25270 */
        /* <DEDUP_REMOVED lines=19> */
.L_x_3330:
[----:B------:R-:W-:-:S07]  /*17c0*/  MOV R32, R92 ;  /* 0x0000005c00207202 */ /* 0x000fce0000000f00 */
.L_x_3331:
[----:B------:R-:W-:Y:S05]  /*17d0*/  BSYNC B1 ;  /* 0x0000000000017941 */ /* 0x000fea0003800000 */
.L_x_3329:
        /* <DEDUP_REMOVED lines=16> */
.L_x_3335:
[----:B------:R-:W-:Y:S05]  /*18e0*/  BSYNC B2 ;  /* 0x0000000000027941 */ /* 0x000fea0003800000 */
.L_x_3334:
        /* <DEDUP_REMOVED lines=43> */
.L_x_3333:
[----:B------:R-:W-:Y:S05]  /*1ba0*/  BSYNC B1 ;  /* 0x0000000000017941 */ /* 0x000fea0003800000 */
.L_x_3332:
        /* <DEDUP_REMOVED lines=21> */
.L_x_3337:
[----:B------:R-:W-:-:S07]  /*1d00*/  IMAD.MOV.U32 R32, RZ, RZ, R92 ;  /* 0x000000ffff207224 */ /* 0x000fce00078e005c */
.L_x_3338:
[----:B------:R-:W-:Y:S05]  /*1d10*/  BSYNC B1 ;  /* 0x0000000000017941 */ /* 0x000fea0003800000 */
.L_x_3336:
        /* <DEDUP_REMOVED lines=16> */
.L_x_3342:
[----:B------:R-:W-:Y:S05]  /*1e20*/  BSYNC B2 ;  /* 0x0000000000027941 */ /* 0x000fea0003800000 */
.L_x_3341:
        /* <DEDUP_REMOVED lines=41> */
[----:B------:R-:W-:Y:S02]  /*20c0*/  LOP3.LUT R74, R37, UR33, R74, 0x96, !PT ;  /* 0x00000021254a7c12 */ /* 0x000fe4000f8e964a */
[----:B------:R-:W-:-:S07]  /*20d0*/  MOV R76, R36 ;  /* 0x00000024004c7202 */ /* 0x000fce0000000f00 */
.L_x_3340:
[----:B------:R-:W-:Y:S05]  /*20e0*/  BSYNC B1 ;  /* 0x0000000000017941 */ /* 0x000fea0003800000 */
.L_x_3339:
[----:B------:R-:W-:Y:S01]  /*20f0*/  I2FP.F32.U32 R37, R32 ;  /* 0x0000002000257245 */ /* 0x000fe20000201000 */
[----:B------:R-:W-:Y:S01]  /*2100*/  HADD2.F32 R33, -RZ, R33.H1_H1 ;  /* 0x30000021ff217230 */ /* 0x000fe20000004100 */
[C---:B------:R-:W-:Y:S01]  /*2110*/  ISETP.NE.AND P3, PT, R38.reuse, 0x1, PT ;  /* 0x000000012600780c */ /* 0x040fe20003f65270 */
        /* <DEDUP_REMOVED lines=18> */
.L_x_3344:
[----:B------:R-:W-:-:S07]  /*2240*/  MOV R82, R92 ;  /* 0x0000005c00527202 */ /* 0x000fce0000000f00 */
.L_x_3345:
[----:B------:R-:W-:Y:S05]  /*2250*/  BSYNC B1 ;  /* 0x0000000000017941 */ /* 0x000fea0003800000 */
.L_x_3343:
        /* <DEDUP_REMOVED lines=16> */
.L_x_3349:
[----:B------:R-:W-:Y:S05]  /*2360*/  BSYNC B2 ;  /* 0x0000000000027941 */ /* 0x000fea0003800000 */
.L_x_3348:
        /* <DEDUP_REMOVED lines=43> */
.L_x_3347:
[----:B------:R-:W-:Y:S05]  /*2620*/  BSYNC B1 ;  /* 0x0000000000017941 */ /* 0x000fea0003800000 */
.L_x_3346:
        /* <DEDUP_REMOVED lines=21> */
.L_x_3351:
[----:B------:R-:W-:-:S07]  /*2780*/  MOV R83, R92 ;  /* 0x0000005c00537202 */ /* 0x000fce0000000f00 */
.L_x_3352:
[----:B------:R-:W-:Y:S05]  /*2790*/  BSYNC B1 ;  /* 0x0000000000017941 */ /* 0x000fea0003800000 */
.L_x_3350:
        /* <DEDUP_REMOVED lines=16> */
.L_x_3356:
[----:B------:R-:W-:Y:S05]  /*28a0*/  BSYNC B2 ;  /* 0x0000000000027941 */ /* 0x000fea0003800000 */
.L_x_3355:
        /* <DEDUP_REMOVED lines=43> */
.L_x_3354:
[----:B------:R-:W-:Y:S05]  /*2b60*/  BSYNC B1 ;  /* 0x0000000000017941 */ /* 0x000fea0003800000 */
.L_x_3353:
        /* <DEDUP_REMOVED lines=21> */
.L_x_3358:
[----:B------:R-:W-:-:S07]  /*2cc0*/  IMAD.MOV.U32 R34, RZ, RZ, R92 ;  /* 0x000000ffff227224 */ /* 0x000fce00078e005c */
.L_x_3359:
[----:B------:R-:W-:Y:S05]  /*2cd0*/  BSYNC B1 ;  /* 0x0000000000017941 */ /* 0x000fea0003800000 */
.L_x_3357:
        /* <DEDUP_REMOVED lines=16> */
.L_x_3363:
[----:B------:R-:W-:Y:S05]  /*2de0*/  BSYNC B2 ;  /* 0x0000000000027941 */ /* 0x000fea0003800000 */
.L_x_3362:
        /* <DEDUP_REMOVED lines=41> */
[----:B------:R-:W-:Y:S02]  /*3080*/  LOP3.LUT R74, R33, UR33, R74, 0x96, !PT ;  /* 0x00000021214a7c12 */ /* 0x000fe4000f8e964a */
[----:B------:R-:W-:-:S07]  /*3090*/  MOV R76, R32 ;  /* 0x00000020004c7202 */ /* 0x000fce0000000f00 */
.L_x_3361:
[----:B------:R-:W-:Y:S05]  /*30a0*/  BSYNC B1 ;  /* 0x0000000000017941 */ /* 0x000fea0003800000 */
.L_x_3360:
        /* <DEDUP_REMOVED lines=21> */
.L_x_3365:
[----:B------:R-:W-:-:S07]  /*3200*/  MOV R34, R92 ;  /* 0x0000005c00227202 */ /* 0x000fce0000000f00 */
.L_x_3366:
[----:B------:R-:W-:Y:S05]  /*3210*/  BSYNC B1 ;  /* 0x0000000000017941 */ /* 0x000fea0003800000 */
.L_x_3364:
        /* <DEDUP_REMOVED lines=18> */
.L_x_3370:
[----:B------:R-:W-:Y:S05]  /*3340*/  BSYNC B2 ;  /* 0x0000000000027941 */ /* 0x000fea0003800000 */
.L_x_3369:
        /* <DEDUP_REMOVED lines=43> */
.L_x_3368:
[----:B------:R-:W-:Y:S05]  /*3600*/  BSYNC B1 ;  /* 0x0000000000017941 */ /* 0x000fea0003800000 */
.L_x_3367:
[----:B------:R-:W-:Y:S01]  /*3610*/  I2FP.F32.U32 R33, R34 ;  /* 0x0000002200217245 */ /* 0x000fe20000201000 */
[----:B------:R-:W-:Y:S01]  /*3620*/  HADD2.F32 R35, -RZ, R35.H1_H1 ;  /* 0x30000023ff237230 */ /* 0x000fe20000004100 */
[----:B------:R-:W-:Y:S01]  /*3630*/  SEL R100, RZ, 0x10000, P5 ;  /* 0x00010000ff647807 */ /* 0x000fe20002800000 */
[----:B------:R-:W0:Y:S01]  /*3640*/  LDC.64 R40, c[0x0][0x240] ;  /* 0x00009000ff287b82 */ /* 0x000e220000000a00 */
[----:B------:R-:W-:Y:S01]  /*3650*/  ISETP.NE.AND P6, PT, R42, RZ, PT ;  /* 0x000000ff2a00720c */ /* 0x000fe20003fc5270 */
[----:B------:R-:W-:Y:S01]  /*3660*/  FFMA.FTZ R33, R33, R86, 1.1641532182693481445e-10 ;  /* 0x2f00000021217423 */ /* 0x000fe20000010056 */
[----:B------:R-:W-:Y:S01]  /*3670*/  ISETP.NE.AND P5, PT, R43, RZ, PT ;  /* 0x000000ff2b00720c */ /* 0x000fe20003fa5270 */
[----:B------:R-:W-:Y:S01]  /*3680*/  FMUL.FTZ R38, R35, R90 ;  /* 0x0000005a23267220 */ /* 0x000fe20000410000 */
[----:B------:R-:W-:Y:S01]  /*3690*/  SEL R36, RZ, 0x1, P2 ;  /* 0x00000001ff247807 */ /* 0x000fe20001000000 */
[----:B------:R-:W-:Y:S01]  /*36a0*/  @P0 HADD2.F32 R98, -RZ, R31.H1_H1 ;  /* 0x3000001fff620230 */ /* 0x000fe20000004100 */
[----:B------:R-:W-:Y:S01]  /*36b0*/  SEL R34, RZ, 0x1, P1 ;  /* 0x00000001ff227807 */ /* 0x000fe20000800000 */
[----:B------:R-:W1:Y:S01]  /*36c0*/  LDC.64 R42, c[0x0][0x238] ;  /* 0x00008e00ff2a7b82 */ /* 0x000e620000000a00 */
[----:B------:R-:W-:Y:S01]  /*36d0*/  SEL R32, RZ, 0x1, P5 ;  /* 0x00000001ff207807 */ /* 0x000fe20002800000 */
[----:B------:R-:W-:Y:S01]  /*36e0*/  IMAD.WIDE.U32 R36, R36, 0x1000000, RZ ;  /* 0x0100000024247825 */ /* 0x000fe200078e00ff */
[----:B------:R-:W-:-:S03]  /*36f0*/  FSETP.GTU.FTZ.AND P2, PT, R33, R88, PT ;  /* 0x000000582100720b */ /* 0x000fc60003f5c000 */
[----:B------:R-:W-:Y:S01]  /*3700*/  FMUL.FTZ R38, R38, R89 ;  /* 0x0000005926267220 */ /* 0x000fe20000410000 */
[----:B------:R-:W-:Y:S01]  /*3710*/  SEL R39, RZ, 0x100, P4 ;  /* 0x00000100ff277807 */ /* 0x000fe20002000000 */
[----:B------:R-:W-:Y:S01]  /*3720*/  IMAD.WIDE.U32 R34, R34, 0x10000, RZ ;  /* 0x0001000022227825 */ /* 0x000fe200078e00ff */
[----:B------:R-:W-:Y:S01]  /*3730*/  SEL R75, RZ, 0x1000000, P2 ;  /* 0x01000000ff4b7807 */ /* 0x000fe20001000000 */
[----:B------:R-:W2:Y:S01]  /*3740*/  @P0 LDC.64 R96, c[0x0][0x230] ;  /* 0x00008c00ff600b82 */ /* 0x000ea20000000a00 */
[----:B------:R-:W-:Y:S01]  /*3750*/  FSEL R87, R38, RZ, !P2 ;  /* 0x000000ff26577208 */ /* 0x000fe20005000000 */
[----:B------:R-:W-:Y:S01]  /*3760*/  IMAD.WIDE.U32 R32, R32, 0x100, RZ ;  /* 0x0000010020207825 */ /* 0x000fe200078e00ff */
[----:B------:R-:W-:Y:S02]  /*3770*/  SEL R95, RZ, 0x1, P6 ;  /* 0x00000001ff5f7807 */ /* 0x000fe40003000000 */
[----:B------:R-:W-:Y:S01]  /*3780*/  F2FP.F16.F32.PACK_AB R38, R83, R82 ;  /* 0x000000525326723e */ /* 0x000fe200000000ff */
[----:B------:R-:W-:Y:S01]  /*3790*/  @P0 FADD.FTZ R87, R87, R98 ;  /* 0x0000006257570221 */ /* 0x000fe20000010000 */
[----:B------:R-:W-:Y:S01]  /*37a0*/  LOP3.LUT R94, R32, R36, R34, 0xfe, !PT ;  /* 0x00000024205e7212 */ /* 0x000fe200078efe22 */
[----:B------:R-:W-:Y:S01]  /*37b0*/  VIADD R85, R73, 0x20 ;  /* 0x0000002049557836 */ /* 0x000fe20000000000 */
[----:B------:R-:W-:Y:S01]  /*37c0*/  LOP3.LUT R36, R39, R75, R100, 0xfe, !PT ;  /* 0x0000004b27247212 */ /* 0x000fe200078efe64 */
[----:B0-----:R-:W-:Y:S01]  /*37d0*/  IMAD.WIDE.U32 R98, R73, 0x8, R40 ;  /* 0x0000000849627825 */ /* 0x001fe200078e0028 */
[----:B------:R-:W-:-:S02]  /*37e0*/  SEL R75, RZ, 0x1, P3 ;  /* 0x00000001ff4b7807 */ /* 0x000fc40001800000 */
[----:B------:R-:W-:Y:S02]  /*37f0*/  LOP3.LUT R94, R94, R95, RZ, 0xfc, !PT ;  /* 0x0000005f5e5e7212 */ /* 0x000fe400078efcff */
[----:B------:R-:W-:Y:S01]  /*3800*/  LOP3.LUT R75, R37, R36, R75, 0xfe, !PT ;  /* 0x00000024254b7212 */ /* 0x000fe200078efe4b */
[----:B-1----:R-:W-:Y:S01]  /*3810*/  IMAD.WIDE.U32 R100, R73, 0x10, R42 ;  /* 0x0000001049647825 */ /* 0x002fe200078e002a */
[----:B------:R-:W-:Y:S02]  /*3820*/  F2FP.F16.F32.PACK_AB R37, R81, R80 ;  /* 0x000000505125723e */ /* 0x000fe400000000ff */
[----:B------:R-:W-:Y:S02]  /*3830*/  F2FP.F16.F32.PACK_AB R36, R79, R78 ;  /* 0x0000004e4f24723e */ /* 0x000fe400000000ff */
[----:B------:R-:W-:Y:S02]  /*3840*/  F2FP.F16.F32.PACK_AB R39, R87, R84 ;  /* 0x000000545727723e */ /* 0x000fe400000000ff */
[----:B------:R-:W-:Y:S01]  /*3850*/  LOP3.LUT R95, R33, R75, R35, 0xfe, !PT ;  /* 0x0000004b215f7212 */ /* 0x000fe200078efe23 */
[----:B------:R-:W-:-:S02]  /*3860*/  IMAD.WIDE.U32 R32, R85, 0x10, R70 ;  /* 0x0000001055207825 */ /* 0x000fc400078e0046 */
[----:B------:R0:W-:Y:S02]  /*3870*/  STG.E.128 desc[UR4][R100.64], R36 ;  /* 0x0000002464007986 */ /* 0x0001e4000c101d04 */
[----:B--2---:R-:W-:Y:S02]  /*3880*/  @P0 IMAD.WIDE.U32 R96, R85, 0x10, R96 ;  /* 0x0000001055600825 */ /* 0x004fe400078e0060 */
[----:B------:R0:W-:Y:S04]  /*3890*/  STG.E.64 desc[UR4][R98.64], R94 ;  /* 0x0000005e62007986 */ /* 0x0001e8000c101b04 */
[----:B------:R0:W5:Y:S04]  /*38a0*/  @P0 LDG.E.128 R28, desc[UR4][R96.64] ;  /* 0x00000004601c0981 */ /* 0x000168000c1e1d00 */
[----:B------:R-:W5:Y:S01]  /*38b0*/  LDG.E.128 R32, desc[UR4][R32.64] ;  /* 0x0000000420207981 */ /* 0x000f62000c1e1d00 */
[C---:B------:R-:W-:Y:S01]  /*38c0*/  ISETP.NE.AND P1, PT, R93.reuse, 0x1, PT ;  /* 0x000000015d00780c */ /* 0x040fe20003f25270 */
[----:B------:R-:W-:Y:S01]  /*38d0*/  BSSY B1, `(.L_x_3371) ;  /* 0x000000c000017945 */ /* 0x000fe20003800000 */
[----:B------:R-:W-:-:S11]  /*38e0*/  IADD3 R75, R93, 0x1, RZ ;  /* 0x000000015d4b7810 */ /* 0x000fd60007ffe0ff */
        /* <DEDUP_REMOVED lines=9> */
.L_x_3372:
[----:B------:R-:W-:-:S07]  /*3980*/  MOV R91, R92 ;  /* 0x0000005c005b7202 */ /* 0x000fce0000000f00 */
.L_x_3373:
[----:B------:R-:W-:Y:S05]  /*3990*/  BSYNC B1 ;  /* 0x0000000000017941 */ /* 0x000fea0003800000 */
.L_x_3371:
        /* <DEDUP_REMOVED lines=16> */
.L_x_3377:
[----:B------:R-:W-:Y:S05]  /*3aa0*/  BSYNC B2 ;  /* 0x0000000000027941 */ /* 0x000fea0003800000 */
.L_x_3376:
        /* <DEDUP_REMOVED lines=43> */
.L_x_3375:
[----:B------:R-:W-:Y:S05]  /*3d60*/  BSYNC B1 ;  /* 0x0000000000017941 */ /* 0x000fea0003800000 */
.L_x_3374:
[----:B------:R-:W-:Y:S01]  /*3d70*/  I2FP.F32.U32 R37, R91 ;  /* 0x0000005b00257245 */ /* 0x000fe20000201000 */
[----:B-----5:R-:W-:Y:S01]  /*3d80*/  HADD2.F32 R39, -RZ, R32.H0_H0 ;  /* 0x20000020ff277230 */ /* 0x020fe20000004100 */
[----:B------:R-:W-:Y:S01]  /*3d90*/  ISETP.NE.AND P1, PT, R75, 0x1, PT ;  /* 0x000000014b00780c */ /* 0x000fe20003f25270 */
[----:B------:R-:W-:Y:S01]  /*3da0*/  @P0 HADD2.F32 R38, -RZ, R28.H0_H0 ;  /* 0x2000001cff260230 */ /* 0x000fe20000004100 */
[----:B------:R-:W-:Y:S01]  /*3db0*/  BSSY B1, `(.L_x_3378) ;  /* 0x0000013000017945 */ /* 0x000fe20003800000 */
[----:B------:R-:W-:Y:S01]  /*3dc0*/  FFMA.FTZ R37, R37, R86, 1.1641532182693481445e-10 ;  /* 0x2f00000025257423 */ /* 0x000fe20000010056 */
[----:B------:R-:W-:-:S04]  /*3dd0*/  FMUL.FTZ R36, R39, R90 ;  /* 0x0000005a27247220 */ /* 0x000fc80000410000 */
[----:B------:R-:W-:Y:S01]  /*3de0*/  FMUL.FTZ R36, R36, R89 ;  /* 0x0000005924247220 */ /* 0x000fe20000410000 */
[----:B------:R-:W-:-:S04]  /*3df0*/  FSETP.GTU.FTZ.AND P2, PT, R37, R88, PT ;  /* 0x000000582500720b */ /* 0x000fc80003f5c000 */
[----:B------:R-:W-:Y:S01]  /*3e00*/  FSEL R91, R36, RZ, !P2 ;  /* 0x000000ff245b7208 */ /* 0x000fe20005000000 */
[----:B------:R-:W-:Y:S01]  /*3e10*/  VIADD R36, R75, 0x1 ;  /* 0x000000014b247836 */ /* 0x000fe20000000000 */
        /* <DEDUP_REMOVED lines=11> */
.L_x_3379:
[----:B------:R-:W-:-:S07]  /*3ed0*/  MOV R94, R92 ;  /* 0x0000005c005e7202 */ /* 0x000fce0000000f00 */
.L_x_3380:
[----:B------:R-:W-:Y:S05]  /*3ee0*/  BSYNC B1 ;  /* 0x0000000000017941 */ /* 0x000fea0003800000 */
.L_x_3378:
        /* <DEDUP_REMOVED lines=16> */
.L_x_3384:
[----:B------:R-:W-:Y:S05]  /*3ff0*/  BSYNC B2 ;  /* 0x0000000000027941 */ /* 0x000fea0003800000 */
.L_x_3383:
        /* <DEDUP_REMOVED lines=43> */
.L_x_3382:
[----:B------:R-:W-:Y:S05]  /*42b0*/  BSYNC B1 ;  /* 0x0000000000017941 */ /* 0x000fea0003800000 */
.L_x_3381:
        /* <DEDUP_REMOVED lines=22> */
.L_x_3386:
[----:B------:R-:W-:-:S07]  /*4420*/  IMAD.MOV.U32 R32, RZ, RZ, R92 ;  /* 0x000000ffff207224 */ /* 0x000fce00078e005c */
.L_x_3387:
[----:B------:R-:W-:Y:S05]  /*4430*/  BSYNC B1 ;  /* 0x0000000000017941 */ /* 0x000fea0003800000 */
.L_x_3385:
        /* <DEDUP_REMOVED lines=16> */
.L_x_3391:
[----:B------:R-:W-:Y:S05]  /*4540*/  BSYNC B2 ;  /* 0x0000000000027941 */ /* 0x000fea0003800000 */
.L_x_3390:
        /* <DEDUP_REMOVED lines=43> */
.L_x_3389:
[----:B------:R-:W-:Y:S05]  /*4800*/  BSYNC B1 ;  /* 0x0000000000017941 */ /* 0x000fea0003800000 */
.L_x_3388:
        /* <DEDUP_REMOVED lines=21> */
.L_x_3393:
[----:B------:R-:W-:-:S07]  /*4960*/  MOV R32, R92 ;  /* 0x0000005c00207202 */ /* 0x000fce0000000f00 */
.L_x_3394:
[----:B------:R-:W-:Y:S05]  /*4970*/  BSYNC B1 ;  /* 0x0000000000017941 */ /* 0x000fea0003800000 */
.L_x_3392:
        /* <DEDUP_REMOVED lines=16> */
.L_x_3398:
[----:B------:R-:W-:Y:S05]  /*4a80*/  BSYNC B2 ;  /* 0x0000000000027941 */ /* 0x000fea0003800000 */
.L_x_3397:
        /* <DEDUP_REMOVED lines=42> */
[----:B------:R-:W-:Y:S02]  /*4d30*/  LOP3.LUT R74, R37, UR33, R74, 0x96, !PT ;  /* 0x00000021254a7c12 */ /* 0x000fe4000f8e964a */
[----:B------:R-:W-:-:S07]  /*4d40*/  MOV R76, R36 ;  /* 0x00000024004c7202 */ /* 0x000fce0000000f00 */
.L_x_3396:
[----:B------:R-:W-:Y:S05]  /*4d50*/  BSYNC B1 ;  /* 0x0000000000017941 */ /* 0x000fea0003800000 */
.L_x_3395:
        /* <DEDUP_REMOVED lines=21> */
.L_x_3400:
[----:B------:R-:W-:-:S07]  /*4eb0*/  MOV R95, R92 ;  /* 0x0000005c005f7202 */ /* 0x000fce0000000f00 */
.L_x_3401:
[----:B------:R-:W-:Y:S05]  /*4ec0*/  BSYNC B1 ;  /* 0x0000000000017941 */ /* 0x000fea0003800000 */
.L_x_3399:
        /* <DEDUP_REMOVED lines=16> */
.L_x_3405:
[----:B------:R-:W-:Y:S05]  /*4fd0*/  BSYNC B2 ;  /* 0x0000000000027941 */ /* 0x000fea0003800000 */
.L_x_3404:
        /* <DEDUP_REMOVED lines=44> */
.L_x_3403:
[----:B------:R-:W-:Y:S05]  /*52a0*/  BSYNC B1 ;  /* 0x0000000000017941 */ /* 0x000fea0003800000 */
.L_x_3402:
        /* <DEDUP_REMOVED lines=21> */
.L_x_3407:
[----:B------:R-:W-:-:S07]  /*5400*/  MOV R97, R92 ;  /* 0x0000005c00617202 */ /* 0x000fce0000000f00 */
.L_x_3408:
[----:B------:R-:W-:Y:S05]  /*5410*/  BSYNC B1 ;  /* 0x0000000000017941 */ /* 0x000fea0003800000 */
.L_x_3406:
        /* <DEDUP_REMOVED lines=11> */
[----:B------:R-:W-:Y:S02]  /*54d0*/  @!P4 VIADD R33, R69, 0x1 ;  /* 0x000000014521c836 */ /* 0x000fe40000000000 */
[----:B------:R-:W-:Y:S01]  /*54e0*/  @!P4 IMAD.MOV.U32 R68, RZ, RZ, RZ ;  /* 0x000000ffff44c224 */ /* 0x000fe200078e00ff */
[----:B------:R-:W-:-:S13]  /*54f0*/  ISETP.NE.AND P5, PT, R66, RZ, !P4 ;  /* 0x000000ff4200720c */ /* 0x000fda00067a5270 */
[----:B------:R-:W-:-:S04]  /*5500*/  @P5 IADD3 R33, R69, RZ, RZ ;  /* 0x000000ff45215210 */ /* 0x000fc80007ffe0ff */
[----:B------:R-:W-:-:S07]  /*5510*/  @!P4 MOV R69, R33 ;  /* 0x000000210045c202 */ /* 0x000fce0000000f00 */
.L_x_3412:
[----:B------:R-:W-:Y:S05]  /*5520*/  BSYNC B2 ;  /* 0x0000000000027941 */ /* 0x000fea0003800000 */
.L_x_3411:
        /* <DEDUP_REMOVED lines=44> */
.L_x_3410:
[----:B------:R-:W-:Y:S05]  /*57f0*/  BSYNC B1 ;  /* 0x0000000000017941 */ /* 0x000fea0003800000 */
.L_x_3409:
        /* <DEDUP_REMOVED lines=21> */
.L_x_3414:
[----:B------:R-:W-:-:S07]  /*5950*/  MOV R34, R92 ;  /* 0x0000005c00227202 */ /* 0x000fce0000000f00 */
.L_x_3415:
[----:B------:R-:W-:Y:S05]  /*5960*/  BSYNC B1 ;  /* 0x0000000000017941 */ /* 0x000fea0003800000 */
.L_x_3413:
        /* <DEDUP_REMOVED lines=16> */
.L_x_3419:
[----:B------:R-:W-:Y:S05]  /*5a70*/  BSYNC B2 ;  /* 0x0000000000027941 */ /* 0x000fea0003800000 */
.L_x_3418:
        /* <DEDUP_REMOVED lines=42> */
[----:B------:R-:W-:Y:S02]  /*5d20*/  LOP3.LUT R74, R33, UR33, R74, 0x96, !PT ;  /* 0x00000021214a7c12 */ /* 0x000fe4000f8e964a */
[----:B------:R-:W-:-:S07]  /*5d30*/  MOV R76, R32 ;  /* 0x00000020004c7202 */ /* 0x000fce0000000f00 */
.L_x_3417:
[----:B------:R-:W-:Y:S05]  /*5d40*/  BSYNC B1 ;  /* 0x0000000000017941 */ /* 0x000fea0003800000 */
.L_x_3416:
        /* <DEDUP_REMOVED lines=21> */
.L_x_3421:
[----:B------:R-:W-:-:S07]  /*5ea0*/  MOV R34, R92 ;  /* 0x0000005c00227202 */ /* 0x000fce0000000f00 */
.L_x_3422:
[----:B------:R-:W-:Y:S05]  /*5eb0*/  BSYNC B1 ;  /* 0x0000000000017941 */ /* 0x000fea0003800000 */
.L_x_3420:
        /* <DEDUP_REMOVED lines=18> */
.L_x_3426:
[----:B------:R-:W-:Y:S05]  /*5fe0*/  BSYNC B2 ;  /* 0x0000000000027941 */ /* 0x000fea0003800000 */
.L_x_3425:
        /* <DEDUP_REMOVED lines=42> */
[----:B------:R-:W-:Y:S02]  /*6290*/  LOP3.LUT R74, R33, UR33, R74, 0x96, !PT ;  /* 0x00000021214a7c12 */ /* 0x000fe4000f8e964a */
[----:B------:R-:W-:-:S07]  /*62a0*/  MOV R76, R32 ;  /* 0x00000020004c7202 */ /* 0x000fce0000000f00 */
.L_x_3424:
[----:B------:R-:W-:Y:S05]  /*62b0*/  BSYNC B1 ;  /* 0x0000000000017941 */ /* 0x000fea0003800000 */
.L_x_3423:
[----:B------:R-:W-:Y:S01]  /*62c0*/  I2FP.F32.U32 R33, R34 ;  /* 0x0000002200217245 */ /* 0x000fe20000201000 */
[----:B------:R-:W-:Y:S01]  /*62d0*/  HADD2.F32 R35, -RZ, R35.H1_H1 ;  /* 0x30000023ff237230 */ /* 0x000fe20000004100 */
[----:B------:R-:W-:Y:S01]  /*62e0*/  SEL R104, RZ, 0x10000, P5 ;  /* 0x00010000ff687807 */ /* 0x000fe20002800000 */
[----:B------:R-:W-:Y:S01]  /*62f0*/  @P0 HADD2.F32 R105, -RZ, R31.H1_H1 ;  /* 0x3000001fff690230 */ /* 0x000fe20000004100 */
[----:B------:R-:W-:Y:S01]  /*6300*/  SEL R36, RZ, 0x1, P2 ;  /* 0x00000001ff247807 */ /* 0x000fe20001000000 */
[----:B------:R-:W-:Y:S01]  /*6310*/  FFMA.FTZ R33, R33, R86, 1.1641532182693481445e-10 ;  /* 0x2f00000021217423 */ /* 0x000fe20000010056 */
[----:B------:R-:W-:Y:S01]  /*6320*/  ISETP.NE.AND P5, PT, R100, RZ, PT ;  /* 0x000000ff6400720c */ /* 0x000fe20003fa5270 */
[----:B------:R-:W-:Y:S01]  /*6330*/  FMUL.FTZ R38, R35, R90 ;  /* 0x0000005a23267220 */ /* 0x000fe20000410000 */
[----:B------:R-:W-:Y:S01]  /*6340*/  SEL R100, RZ, 0x1, P1 ;  /* 0x00000001ff647807 */ /* 0x000fe20000800000 */
[----:B------:R-:W-:Y:S01]  /*6350*/  IMAD.WIDE.U32 R36, R36, 0x1000000, RZ ;  /* 0x0100000024247825 */ /* 0x000fe200078e00ff */
[----:B------:R-:W-:-:S03]  /*6360*/  FSETP.GTU.FTZ.AND P2, PT, R33, R88, PT ;  /* 0x000000582100720b */ /* 0x000fc60003f5c000 */
[----:B------:R-:W-:Y:S01]  /*6370*/  FMUL.FTZ R38, R38, R89 ;  /* 0x0000005926267220 */ /* 0x000fe20000410000 */
[----:B------:R-:W0:Y:S01]  /*6380*/  @P0 LDC.64 R32, c[0x0][0x230] ;  /* 0x00008c00ff200b82 */ /* 0x000e220000000a00 */
[----:B------:R-:W-:Y:S01]  /*6390*/  SEL R34, RZ, 0x1, P5 ;  /* 0x00000001ff227807 */ /* 0x000fe20002800000 */
[----:B------:R-:W-:Y:S01]  /*63a0*/  IMAD.WIDE.U32 R100, R100, 0x10000, RZ ;  /* 0x0001000064647825 */ /* 0x000fe200078e00ff */
[----:B------:R-:W-:Y:S02]  /*63b0*/  SEL R39, RZ, 0x100, P4 ;  /* 0x00000100ff277807 */ /* 0x000fe40002000000 */
[----:B------:R-:W-:Y:S01]  /*63c0*/  SEL R75, RZ, 0x1000000, P2 ;  /* 0x01000000ff4b7807 */ /* 0x000fe20001000000 */
[----:B------:R-:W-:Y:S01]  /*63d0*/  IMAD.WIDE.U32 R34, R34, 0x100, RZ ;  /* 0x0000010022227825 */ /* 0x000fe200078e00ff */
[----:B------:R-:W-:Y:S02]  /*63e0*/  ISETP.NE.AND P6, PT, R99, RZ, PT ;  /* 0x000000ff6300720c */ /* 0x000fe40003fc5270 */
[----:B------:R-:W-:Y:S01]  /*63f0*/  SEL R99, RZ, 0x1, P3 ;  /* 0x00000001ff637807 */ /* 0x000fe20001800000 */
[----:B------:R-:W-:Y:S01]  /*6400*/  IMAD.WIDE.U32 R106, R85, 0x10, R42 ;  /* 0x00000010556a7825 */ /* 0x000fe200078e002a */
[----:B------:R-:W-:-:S02]  /*6410*/  LOP3.LUT R102, R34, R36, R100, 0xfe, !PT ;  /* 0x0000002422667212 */ /* 0x000fc400078efe64 */
[----:B------:R-:W-:Y:S02]  /*6420*/  FSEL R100, R38, RZ, !P2 ;  /* 0x000000ff26647208 */ /* 0x000fe40005000000 */
[----:B------:R-:W-:Y:S02]  /*6430*/  LOP3.LUT R36, R39, R75, R104, 0xfe, !PT ;  /* 0x0000004b27247212 */ /* 0x000fe400078efe68 */
[----:B------:R-:W-:Y:S01]  /*6440*/  IADD3 R75, R73, 0x40, RZ ;  /* 0x00000040494b7810 */ /* 0x000fe20007ffe0ff */
[----:B------:R-:W-:Y:S01]  /*6450*/  @P0 FADD.FTZ R100, R105, R100 ;  /* 0x0000006469640221 */ /* 0x000fe20000010000 */
[----:B------:R-:W-:Y:S01]  /*6460*/  SEL R103, RZ, 0x1, P6 ;  /* 0x00000001ff677807 */ /* 0x000fe20003000000 */
[----:B------:R-:W-:Y:S01]  /*6470*/  IMAD.WIDE.U32 R104, R85, 0x8, R40 ;  /* 0x0000000855687825 */ /* 0x000fe200078e0028 */
[----:B------:R-:W-:Y:S02]  /*6480*/  LOP3.LUT R99, R37, R36, R99, 0xfe, !PT ;  /* 0x0000002425637212 */ /* 0x000fe400078efe63 */
[----:B------:R-:W-:Y:S01]  /*6490*/  LOP3.LUT R102, R102, R103, RZ, 0xfc, !PT ;  /* 0x0000006766667212 */ /* 0x000fe200078efcff */
[----:B0-----:R-:W-:Y:S01]  /*64a0*/  @P0 IMAD.WIDE.U32 R108, R75, 0x10, R32 ;  /* 0x000000104b6c0825 */ /* 0x001fe200078e0020 */
[----:B------:R-:W-:-:S02]  /*64b0*/  F2FP.F16.F32.PACK_AB R38, R98, R95 ;  /* 0x0000005f6226723e */ /* 0x000fc400000000ff */
[----:B------:R-:W-:Y:S01]  /*64c0*/  F2FP.F16.F32.PACK_AB R37, R96, R93 ;  /* 0x0000005d6025723e */ /* 0x000fe200000000ff */
[----:B------:R-:W-:Y:S01]  /*64d0*/  IMAD.WIDE.U32 R32, R75, 0x10, R70 ;  /* 0x000000104b207825 */ /* 0x000fe200078e0046 */
[----:B------:R-:W-:Y:S02]  /*64e0*/  F2FP.F16.F32.PACK_AB R36, R94, R91 ;  /* 0x0000005b5e24723e */ /* 0x000fe400000000ff */
[----:B------:R-:W-:Y:S02]  /*64f0*/  F2FP.F16.F32.PACK_AB R39, R100, R97 ;  /* 0x000000616427723e */ /* 0x000fe400000000ff */
[----:B------:R-:W-:-:S03]  /*6500*/  LOP3.LUT R103, R35, R99, R101, 0xfe, !PT ;  /* 0x0000006323677212 */ /* 0x000fc600078efe65 */
        /* <DEDUP_REMOVED lines=16> */
.L_x_3428:
[----:B------:R-:W-:-:S07]  /*6610*/  IMAD.MOV.U32 R99, RZ, RZ, R92 ;  /* 0x000000ffff637224 */ /* 0x000fce00078e005c */
.L_x_3429:
[----:B------:R-:W-:Y:S05]  /*6620*/  BSYNC B1 ;  /* 0x0000000000017941 */ /* 0x000fea0003800000 */
.L_x_3427:
        /* <DEDUP_REMOVED lines=16> */
.L_x_3433:
[----:B------:R-:W-:Y:S05]  /*6730*/  BSYNC B2 ;  /* 0x0000000000027941 */ /* 0x000fea0003800000 */
.L_x_3432:
        /* <DEDUP_REMOVED lines=44> */
.L_x_3431:
[----:B------:R-:W-:Y:S05]  /*6a00*/  BSYNC B1 ;  /* 0x0000000000017941 */ /* 0x000fea0003800000 */
.L_x_3430:
        /* <DEDUP_REMOVED lines=9> */
[----:B------:R-:W-:Y:S02]  /*6aa0*/  FSEL R99, R36, RZ, !P2 ;  /* 0x000000ff24637208 */ /* 0x000fe40005000000 */
[----:B------:R-:W-:Y:S02]  /*6ab0*/  P2R R107, PR, RZ, 0x4 ;  /* 0x00000004ff6b7803 */ /* 0x000fe40000000000 */
[----:B------:R-:W-:Y:S01]  /*6ac0*/  IADD3 R36, R70, 0x1, RZ ;  /* 0x0000000146247810 */ /* 0x000fe20007ffe0ff */
        /* <DEDUP_REMOVED lines=10> */
.L_x_3435:
[----:B------:R-:W-:-:S07]  /*6b70*/  IMAD.MOV.U32 R101, RZ, RZ, R92 ;  /* 0x000000ffff657224 */ /* 0x000fce00078e005c */
.L_x_3436:
[----:B------:R-:W-:Y:S05]  /*6b80*/  BSYNC B1 ;  /* 0x0000000000017941 */ /* 0x000fea0003800000 */
.L_x_3434:
        /* <DEDUP_REMOVED lines=16> */
.L_x_3440:
[----:B------:R-:W-:Y:S05]  /*6c90*/  BSYNC B2 ;  /* 0x0000000000027941 */ /* 0x000fea0003800000 */
.L_x_3439:
        /* <DEDUP_REMOVED lines=44> */
.L_x_3438:
[----:B------:R-:W-:Y:S05]  /*6f60*/  BSYNC B1 ;  /* 0x0000000000017941 */ /* 0x000fea0003800000 */
.L_x_3437:
        /* <DEDUP_REMOVED lines=22> */
.L_x_3442:
[----:B------:R-:W-:-:S07]  /*70d0*/  IMAD.MOV.U32 R32, RZ, RZ, R92 ;  /* 0x000000ffff207224 */ /* 0x000fce00078e005c */
.L_x_3443:
[----:B------:R-:W-:Y:S05]  /*70e0*/  BSYNC B1 ;  /* 0x0000000000017941 */ /* 0x000fea0003800000 */
.L_x_3441:
        /* <DEDUP_REMOVED lines=16> */
.L_x_3447:
[----:B------:R-:W-:Y:S05]  /*71f0*/  BSYNC B2 ;  /* 0x0000000000027941 */ /* 0x000fea0003800000 */
.L_x_3446:
        /* <DEDUP_REMOVED lines=44> */
.L_x_3445:
[----:B------:R-:W-:Y:S05]  /*74c0*/  BSYNC B1 ;  /* 0x0000000000017941 */ /* 0x000fea0003800000 */
.L_x_3444:
        /* <DEDUP_REMOVED lines=21> */
.L_x_3449:
[----:B------:R-:W-:-:S07]  /*7620*/  IMAD.MOV.U32 R32, RZ, RZ, R92 ;  /* 0x000000ffff207224 */ /* 0x000fce00078e005c */
.L_x_3450:
[----:B------:R-:W-:Y:S05]  /*7630*/  BSYNC B1 ;  /* 0x0000000000017941 */ /* 0x000fea0003800000 */
.L_x_3448:
        /* <DEDUP_REMOVED lines=16> */
.L_x_3454:
[----:B------:R-:W-:Y:S05]  /*7740*/  BSYNC B2 ;  /* 0x0000000000027941 */ /* 0x000fea0003800000 */
.L_x_3453:
        /* <DEDUP_REMOVED lines=44> */
.L_x_3452:
[----:B------:R-:W-:Y:S05]  /*7a10*/  BSYNC B1 ;  /* 0x0000000000017941 */ /* 0x000fea0003800000 */
.L_x_3451:
        /* <DEDUP_REMOVED lines=21> */
.L_x_3456:
[----:B------:R-:W-:-:S07]  /*7b70*/  IMAD.MOV.U32 R103, RZ, RZ, R92 ;  /* 0x000000ffff677224 */ /* 0x000fce00078e005c */
.L_x_3457:
[----:B------:R-:W-:Y:S05]  /*7b80*/  BSYNC B1 ;  /* 0x0000000000017941 */ /* 0x000fea0003800000 */
.L_x_3455:
        /* <DEDUP_REMOVED lines=16> */
.L_x_3461:
[----:B------:R-:W-:Y:S05]  /*7c90*/  BSYNC B2 ;  /* 0x0000000000027941 */ /* 0x000fea0003800000 */
.L_x_3460:
        /* <DEDUP_REMOVED lines=44> */
.L_x_3459:
[----:B------:R-:W-:Y:S05]  /*7f60*/  BSYNC B1 ;  /* 0x0000000000017941 */ /* 0x000fea0003800000 */
.L_x_3458:
        /* <DEDUP_REMOVED lines=21> */
.L_x_3463:
[----:B------:R-:W-:-:S07]  /*80c0*/  IMAD.MOV.U32 R105, RZ, RZ, R92 ;  /* 0x000000ffff697224 */ /* 0x000fce00078e005c */
.L_x_3464:
[----:B------:R-:W-:Y:S05]  /*80d0*/  BSYNC B1 ;  /* 0x0000000000017941 */ /* 0x000fea0003800000 */
.L_x_3462:
        /* <DEDUP_REMOVED lines=16> */
.L_x_3468:
[----:B------:R-:W-:Y:S05]  /*81e0*/  BSYNC B2 ;  /* 0x0000000000027941 */ /* 0x000fea0003800000 */
.L_x_3467:
        /* <DEDUP_REMOVED lines=44> */
.L_x_3466:
[----:B------:R-:W-:Y:S05]  /*84b0*/  BSYNC B1 ;  /* 0x0000000000017941 */ /* 0x000fea0003800000 */
.L_x_3465:
        /* <DEDUP_REMOVED lines=21> */
.L_x_3470:
[----:B------:R-:W-:-:S07]  /*8610*/  IMAD.MOV.U32 R34, RZ, RZ, R92 ;  /* 0x000000ffff227224 */ /* 0x000fce00078e005c */
.L_x_3471:
[----:B------:R-:W-:Y:S05]  /*8620*/  BSYNC B1 ;  /* 0x0000000000017941 */ /* 0x000fea0003800000 */
.L_x_3469:
        /* <DEDUP_REMOVED lines=16> */
.L_x_3475:
[----:B------:R-:W-:Y:S05]  /*8730*/  BSYNC B2 ;  /* 0x0000000000027941 */ /* 0x000fea0003800000 */
.L_x_3474:
        /* <DEDUP_REMOVED lines=44> */
.L_x_3473:
[----:B------:R-:W-:Y:S05]  /*8a00*/  BSYNC B1 ;  /* 0x0000000000017941 */ /* 0x000fea0003800000 */
.L_x_3472:
        /* <DEDUP_REMOVED lines=21> */
.L_x_3477:
[----:B------:R-:W-:-:S07]  /*8b60*/  IMAD.MOV.U32 R34, RZ, RZ, R92 ;  /* 0x000000ffff227224 */ /* 0x000fce00078e005c */
.L_x_3478:
[----:B------:R-:W-:Y:S05]  /*8b70*/  BSYNC B1 ;  /* 0x0000000000017941 */ /* 0x000fea0003800000 */
.L_x_3476:
        /* <DEDUP_REMOVED lines=18> */
.L_x_3482:
[----:B------:R-:W-:Y:S05]  /*8ca0*/  BSYNC B2 ;  /* 0x0000000000027941 */ /* 0x000fea0003800000 */
.L_x_3481:
        /* <DEDUP_REMOVED lines=44> */
.L_x_3480:
[----:B------:R-:W-:Y:S05]  /*8f70*/  BSYNC B1 ;  /* 0x0000000000017941 */ /* 0x000fea0003800000 */
.L_x_3479:
[----:B------:R-:W-:Y:S01]  /*8f80*/  FADD.FTZ R36, RZ, R78 ;  /* 0x0000004eff247221 */ /* 0x000fe20000010000 */
[----:B------:R-:W-:Y:S01]  /*8f90*/  SEL R38, RZ, 0x1, P1 ;  /* 0x00000001ff267807 */ /* 0x000fe20000800000 */
[----:B------:R-:W-:Y:S01]  /*8fa0*/  HADD2.F32 R35, -RZ, R35.H1_H1 ;  /* 0x30000023ff237230 */ /* 0x000fe20000004100 */
[----:B------:R-:W-:Y:S01]  /*8fb0*/  SEL R32, RZ, 0x1, P2 ;  /* 0x00000001ff207807 */ /* 0x000fe20001000000 */
[----:B------:R-:W-:Y:S01]  /*8fc0*/  FADD.FTZ R33, R36, R79 ;  /* 0x0000004f24217221 */ /* 0x000fe20000010000 */
[----:B------:R-:W-:Y:S01]  /*8fd0*/  ISETP.NE.AND P2, PT, R108, RZ, PT ;  /* 0x000000ff6c00720c */ /* 0x000fe20003f45270 */
[----:B------:R-:W-:-:S04]  /*8fe0*/  IMAD.WIDE.U32 R38, R38, 0x10000, RZ ;  /* 0x0001000026267825 */ /* 0x000fc800078e00ff */
[----:B------:R-:W-:Y:S01]  /*8ff0*/  FMUL.FTZ R90, R35, R90 ;  /* 0x0000005a235a7220 */ /* 0x000fe20000410000 */
[----:B------:R-:W-:Y:S01]  /*9000*/  FADD.FTZ R36, R33, R80 ;  /* 0x0000005021247221 */ /* 0x000fe20000010000 */
[----:B------:R-:W-:Y:S01]  /*9010*/  SEL R70, RZ, 0x100, P4 ;  /* 0x00000100ff467807 */ /* 0x000fe20002000000 */
[----:B------:R-:W-:-:S04]  /*9020*/  IMAD.WIDE.U32 R42, R75, 0x10, R42 ;  /* 0x000000104b2a7825 */ /* 0x000fc800078e002a */
[----:B------:R-:W-:Y:S01]  /*9030*/  FMUL.FTZ R90, R90, R89 ;  /* 0x000000595a5a7220 */ /* 0x000fe20000410000 */
[----:B------:R-:W-:Y:S01]  /*9040*/  FADD.FTZ R33, R36, R81 ;  /* 0x0000005124217221 */ /* 0x000fe20000010000 */
[----:B------:R-:W-:Y:S01]  /*9050*/  SEL R89, RZ, 0x10000, P5 ;  /* 0x00010000ff597807 */ /* 0x000fe20002800000 */
[----:B------:R-:W-:Y:S01]  /*9060*/  IMAD.WIDE.U32 R40, R75, 0x8, R40 ;  /* 0x000000084b287825 */ /* 0x000fe200078e0028 */
[----:B------:R-:W-:-:S03]  /*9070*/  ISETP.NE.AND P6, PT, R107, RZ, PT ;  /* 0x000000ff6b00720c */ /* 0x000fc60003fc5270 */
[----:B------:R-:W-:Y:S01]  /*9080*/  FADD.FTZ R36, R33, R82 ;  /* 0x0000005221247221 */ /* 0x000fe20000010000 */
[----:B------:R-:W-:Y:S01]  /*9090*/  UMOV UR8, 0xffffffff ;  /* 0xffffffff00087882 */ /* 0x000fe20000000000 */
[----:B------:R-:W-:Y:S01]  /*90a0*/  @P0 HADD2.F32 R107, -RZ, R31.H1_H1 ;  /* 0x3000001fff6b0230 */ /* 0x000fe20000004100 */
[----:B------:R-:W-:Y:S01]  /*90b0*/  SEL R71, RZ, 0x1, P6 ;  /* 0x00000001ff477807 */ /* 0x000fe20003000000 */
[----:B------:R-:W-:-:S04]  /*90c0*/  FADD.FTZ R33, R36, R83 ;  /* 0x0000005324217221 */ /* 0x000fc80000010000 */
[----:B------:R-:W-:Y:S01]  /*90d0*/  FADD.FTZ R36, R33, R84 ;  /* 0x0000005421247221 */ /* 0x000fe20000010000 */
[----:B------:R-:W-:-:S03]  /*90e0*/  I2FP.F32.U32 R33, R34 ;  /* 0x0000002200217245 */ /* 0x000fc60000201000 */
[----:B------:R-:W-:Y:S02]  /*90f0*/  FADD.FTZ R36, R36, R87 ;  /* 0x0000005724247221 */ /* 0x000fe40000010000 */
[----:B------:R-:W-:Y:S02]  /*9100*/  FFMA.FTZ R33, R33, R86, 1.1641532182693481445e-10 ;  /* 0x2f00000021217423 */ /* 0x000fe40000010056 */
[----:B------:R-:W-:Y:S01]  /*9110*/  FADD.FTZ R37, R36, R91 ;  /* 0x0000005b24257221 */ /* 0x000fe20000010000 */
[----:B------:R-:W-:Y:S02]  /*9120*/  SEL R36, RZ, 0x1, P2 ;  /* 0x00000001ff247807 */ /* 0x000fe40001000000 */
[----:B------:R-:W-:Y:S01]  /*9130*/  FSETP.GTU.FTZ.AND P1, PT, R33, R88, PT ;  /* 0x000000582100720b */ /* 0x000fe20003f3c000 */
[----:B------:R-:W-:Y:S02]  /*9140*/  FADD.FTZ R34, R37, R94 ;  /* 0x0000005e25227221 */ /* 0x000fe40000010000 */
[----:B------:R-:W-:Y:S01]  /*9150*/  IMAD.WIDE.U32 R36, R36, 0x100, RZ ;  /* 0x0000010024247825 */ /* 0x000fe200078e00ff */
[----:B------:R-:W-:-:S03]  /*9160*/  SEL R86, RZ, 0x1000000, P1 ;  /* 0x01000000ff567807 */ /* 0x000fc60000800000 */
[----:B------:R-:W-:Y:S01]  /*9170*/  FADD.FTZ R33, R34, R93 ;  /* 0x0000005d22217221 */ /* 0x000fe20000010000 */
[----:B------:R-:W-:-:S03]  /*9180*/  LOP3.LUT R70, R70, R86, R89, 0xfe, !PT ;  /* 0x0000005646467212 */ /* 0x000fc600078efe59 */
[----:B------:R-:W-:Y:S01]  /*9190*/  FADD.FTZ R34, R33, R96 ;  /* 0x0000006021227221 */ /* 0x000fe20000010000 */
[----:B------:R-:W-:Y:S01]  /*91a0*/  IMAD.WIDE.U32 R32, R32, 0x1000000, RZ ;  /* 0x0100000020207825 */ /* 0x000fe200078e00ff */
[----:B------:R-:W-:-:S03]  /*91b0*/  SEL R89, RZ, 0x1, P3 ;  /* 0x00000001ff597807 */ /* 0x000fc60001800000 */
[----:B------:R-:W-:Y:S01]  /*91c0*/  FADD.FTZ R35, R34, R95 ;  /* 0x0000005f22237221 */ /* 0x000fe20000010000 */
[----:B------:R-:W-:-:S03]  /*91d0*/  LOP3.LUT R36, R36, R32, R38, 0xfe, !PT ;  /* 0x0000002024247212 */ /* 0x000fc600078efe26 */
[----:B------:R-:W-:Y:S01]  /*91e0*/  FADD.FTZ R34, R35, R98 ;  /* 0x0000006223227221 */ /* 0x000fe20000010000 */
[----:B------:R-:W-:Y:S02]  /*91f0*/  FSEL R38, R90, RZ, !P1 ;  /* 0x000000ff5a267208 */ /* 0x000fe40004800000 */
[----:B------:R-:W-:Y:S01]  /*9200*/  LOP3.LUT R36, R36, R71, RZ, 0xfc, !PT ;  /* 0x0000004724247212 */ /* 0x000fe200078efcff */
[----:B------:R-:W-:Y:S01]  /*9210*/  FADD.FTZ R35, R34, R97 ;  /* 0x0000006122237221 */ /* 0x000fe20000010000 */
[----:B------:R-:W-:Y:S01]  /*9220*/  LOP3.LUT R89, R33, R70, R89, 0xfe, !PT ;  /* 0x0000004621597212 */ /* 0x000fe200078efe59 */
[----:B------:R-:W-:Y:S01]  /*9230*/  @P0 FADD.FTZ R38, R107, R38 ;  /* 0x000000266b260221 */ /* 0x000fe20000010000 */
[----:B------:R-:W-:Y:S01]  /*9240*/  F2FP.F16.F32.PACK_AB R34, R106, R103 ;  /* 0x000000676a22723e */ /* 0x000fe200000000ff */
[----:B------:R-:W-:Y:S01]  /*9250*/  FADD.FTZ R32, R35, R100 ;  /* 0x0000006423207221 */ /* 0x000fe20000010000 */
[----:B------:R-:W-:Y:S02]  /*9260*/  F2FP.F16.F32.PACK_AB R33, R104, R101 ;  /* 0x000000656821723e */ /* 0x000fe400000000ff */
[----:B------:R-:W-:Y:S01]  /*9270*/  F2FP.F16.F32.PACK_AB R35, R38, R105 ;  /* 0x000000692623723e */ /* 0x000fe200000000ff */
[----:B------:R-:W-:Y:S01]  /*9280*/  FADD.FTZ R71, R32, R99 ;  /* 0x0000006320477221 */ /* 0x000fe20000010000 */
[----:B------:R-:W-:-:S02]  /*9290*/  F2FP.F16.F32.PACK_AB R32, R102, R99 ;  /* 0x000000636620723e */ /* 0x000fc400000000ff */
[----:B------:R-:W-:Y:S01]  /*92a0*/  LOP3.LUT R37, R37, R89, R39, 0xfe, !PT ;  /* 0x0000005925257212 */ /* 0x000fe200078efe27 */
[----:B------:R-:W-:Y:S01]  /*92b0*/  FADD.FTZ R70, R71, R102 ;  /* 0x0000006647467221 */ /* 0x000fe20000010000 */
[----:B------:R-:W-:Y:S01]  /*92c0*/  ISETP.NE.AND P0, PT, R77, RZ, PT ;  /* 0x000000ff4d00720c */ /* 0x000fe20003f05270 */
[----:B------:R0:W-:Y:S02]  /*92d0*/  STG.E.128 desc[UR4][R42.64], R32 ;  /* 0x000000202a007986 */ /* 0x0001e4000c101d04 */
[----:B------:R-:W-:Y:S02]  /*92e0*/  FADD.FTZ R39, R70, R101 ;  /* 0x0000006546277221 */ /* 0x000fe40000010000 */
[----:B------:R0:W-:Y:S02]  /*92f0*/  STG.E.64 desc[UR4][R40.64], R36 ;  /* 0x0000002428007986 */ /* 0x0001e4000c101b04 */
        /* <DEDUP_REMOVED lines=75> */
.L_x_3496:
        /* <DEDUP_REMOVED lines=22> */
[----:B------:R-:W-:Y:S01]  /*9910*/  FADD.FTZ R96, -R36, R96 ;  /* 0x0000006024607221 */ /* 0x000fe20000010100 */
[----:B0-----:R-:W-:-:S04]  /*9920*/  @!P0 IMAD.WIDE R34, R0, 0x4, R34 ;  /* 0x0000000400228825 */ /* 0x001fc800078e0222 */
[C---:B------:R-:W-:Y:S01]  /*9930*/  FADD.FTZ R108, -R36.reuse, R91 ;  /* 0x0000005b246c7221 */ /* 0x040fe20000010100 */
        /* <DEDUP_REMOVED lines=9> */
[----:B------:R-:W-:Y:S01]  /*99d0*/  FFMA.FTZ R71, R71, R45, R4 ;  /* 0x0000002d47477223 */ /* 0x000fe20000010004 */
[----:B------:R-:W-:Y:S01]  /*99e0*/  FFMA.FTZ R70, R70, R44, R5 ;  /* 0x0000002c46467223 */ /* 0x000fe20000010005 */
[C---:B------:R-:W-:Y:S01]  /*99f0*/  FMUL.FTZ R88, R39.reuse, R88 ;  /* 0x0000005827587220 */ /* 0x040fe20000410000 */
[C---:B------:R-:W-:Y:S01]  /*9a00*/  FMUL.FTZ R43, R39.reuse, R78 ;  /* 0x0000004e272b7220 */ /* 0x040fe20000410000 */
[----:B------:R1:W-:Y:S01]  /*9a10*/  @!P0 STG.E desc[UR4][R32.64], R39 ;  /* 0x0000002720008986 */ /* 0x0003e2000c101904 */
        /* <DEDUP_REMOVED lines=9> */
[----:B0-----:R-:W-:Y:S01]  /*9ab0*/  FFMA.FTZ R34, R81, R47, R6 ;  /* 0x0000002f51227223 */ /* 0x001fe20000010006 */
[----:B------:R-:W-:Y:S01]  /*9ac0*/  FFMA.FTZ R37, R88, R46, R7 ;  /* 0x0000002e58257223 */ /* 0x000fe20000010007 */
[----:B-1----:R-:W-:Y:S01]  /*9ad0*/  F2FP.F16.F32.PACK_AB R33, R70, R71 ;  /* 0x000000474621723e */ /* 0x002fe200000000ff */
        /* <DEDUP_REMOVED lines=24> */
[----:B---3--:R-:W-:Y:S01]  /*9c60*/  IMAD.WIDE.U32 R82, R85, 0x10, R82 ;  /* 0x0000001055527825 */ /* 0x008fe200078e0052 */
[----:B------:R-:W-:-:S03]  /*9c70*/  F2FP.F16.F32.PACK_AB R32, R38, R43 ;  /* 0x0000002b2620723e */ /* 0x000fc600000000ff */
        /* <DEDUP_REMOVED lines=8> */
[----:B------:R-:W-:Y:S01]  /*9d00*/  LEA R80, P0, R73, UR14, 0x4 ;  /* 0x0000000e49507c11 */ /* 0x000fe2000f8020ff */
        /* <DEDUP_REMOVED lines=8> */
[----:B------:R-:W-:-:S02]  /*9d90*/  LEA R78, P1, R75, UR14, 0x4 ;  /* 0x0000000e4b4e7c11 */ /* 0x000fc4000f8220ff */
[----:B------:R-:W-:Y:S02]  /*9da0*/  F2FP.F16.F32.PACK_AB R35, R90, R35 ;  /* 0x000000235a23723e */ /* 0x000fe400000000ff */
[----:B------:R-:W-:Y:S02]  /*9db0*/  F2FP.F16.F32.PACK_AB R37, R36, R37 ;  /* 0x000000252425723e */ /* 0x000fe400000000ff */
[----:B------:R-:W-:Y:S02]  /*9dc0*/  LEA.HI.X R81, R73, UR15, RZ, 0x4, P0 ;  /* 0x0000000f49517c11 */ /* 0x000fe400080f24ff */
[----:B------:R-:W-:Y:S02]  /*9dd0*/  F2FP.F16.F32.PACK_AB R39, R100, R39 ;  /* 0x000000276427723e */ /* 0x000fe400000000ff */
[----:B------:R-:W-:Y:S01]  /*9de0*/  F2FP.F16.F32.PACK_AB R38, R43, R38 ;  /* 0x000000262b26723e */ /* 0x000fe200000000ff */
[----:B------:R1:W-:Y:S01]  /*9df0*/  STG.E.128 desc[UR4][R80.64], R32 ;  /* 0x0000002050007986 */ /* 0x0003e2000c101d04 */
[----:B------:R-:W-:-:S02]  /*9e00*/  F2FP.F16.F32.PACK_AB R36, R94, R89 ;  /* 0x000000595e24723e */ /* 0x000fc400000000ff */
[----:B------:R-:W-:Y:S02]  /*9e10*/  F2FP.F16.F32.PACK_AB R41, R84, R79 ;  /* 0x0000004f5429723e */ /* 0x000fe400000000ff */
[----:B------:R-:W-:Y:S01]  /*9e20*/  F2FP.F16.F32.PACK_AB R43, R124, R97 ;  /* 0x000000617c2b723e */ /* 0x000fe200000000ff */
[----:B------:R1:W-:Y:S01]  /*9e30*/  STG.E.128 desc[UR4][R82.64], R36 ;  /* 0x0000002452007986 */ /* 0x0003e2000c101d04 */
[----:B------:R-:W-:Y:S02]  /*9e40*/  F2FP.F16.F32.PACK_AB R42, R42, R85 ;  /* 0x000000552a2a723e */ /* 0x000fe400000000ff */
[----:B------:R-:W-:Y:S02]  /*9e50*/  LEA.HI.X R79, R75, UR15, RZ, 0x4, P1 ;  /* 0x0000000f4b4f7c11 */ /* 0x000fe400088f24ff */
[----:B------:R-:W-:Y:S02]  /*9e60*/  F2FP.F16.F32.PACK_AB R40, R40, R77 ;  /* 0x0000004d2828723e */ /* 0x000fe400000000ff */
[----:B0-----:R-:W-:-:S03]  /*9e70*/  LEA R0, R70, R0, 0x2 ;  /* 0x0000000046007211 */ /* 0x001fc600078e10ff */
[----:B------:R1:W-:Y:S01]  /*9e80*/  STG.E.128 desc[UR4][R78.64], R40 ;  /* 0x000000284e007986 */ /* 0x0003e2000c101d04 */
[----:B------:R-:W-:-:S13]  /*9e90*/  ISETP.GE.AND P0, PT, R0, R71, PT ;  /* 0x000000470000720c */ /* 0x000fda0003f06270 */
[----:B------:R-:W-:Y:S05]  /*9ea0*/  @!P0 BRA `(.L_x_3484) ;  /* 0xffffff6c00048947 */ /* 0x000fea000383ffff */
[----:B------:R-:W-:Y:S05]  /*9eb0*/  BSYNC B0 ;  /* 0x0000000000007941 */ /* 0x000fea0003800000 */
.L_x_3314:
[----:B------:R-:W-:Y:S05]  /*9ec0*/  EXIT ;  /* 0x000000000000794d */ /* 0x000fea0003800000 */
.L_x_3483:
        /* <DEDUP_REMOVED lines=8> */
.L_x_3486:
[----:B------:R-:W-:Y:S05]  /*9f50*/  BSYNC B1 ;  /* 0x0000000000017941 */ /* 0x000fea0003800000 */
.L_x_3485:
        /* <DEDUP_REMOVED lines=9> */
.L_x_3487:
[----:B------:R-:W-:Y:S01]  /*9ff0*/  HFMA2.MMA R70, -RZ, RZ, 0, 2.384185791015625e-07 ;  /* 0x00000004ff467435 */ /* 0x000fe200000001ff */
[----:B------:R-:W-:-:S04]  /*a000*/  IMAD.MOV.U32 R33, RZ, RZ, R41 ;  /* 0x000000ffff217224 */ /* 0x000fc800078e0029 */
[----:B------:R-:W-:-:S05]  /*a010*/  FADD.FTZ R35, R34, R33 ;  /* 0x0000002122237221 */ /* 0x000fca0000010000 */
[----:B------:R-:W-:-:S07]  /*a020*/  MOV R43, R35 ;  /* 0x00000023002b7202 */ /* 0x000fce0000000f00 */
[----:B------:R-:W-:Y:S05]  /*a030*/  WARPSYNC.COLLECTIVE R42, `(.L_x_3488) ;  /* 0x000000002a087348 */ /* 0x000fea0003c00000 */
[----:B------:R0:W1:Y:S02]  /*a040*/  SHFL.BFLY P1, R41, R43, R70, R71 ;  /* 0x0c0000462b297389 */ /* 0x0000640000020047 */
[----:B01----:R-:W-:Y:S01]  /*a050*/  ENDCOLLECTIVE ;  /* 0x000000000000791b */ /* 0x003fe20003800000 */
.L_x_3488:
[----:B------:R-:W-:Y:S01]  /*a060*/  HFMA2.MMA R70, -RZ, RZ, 0, 4.76837158203125e-07 ;  /* 0x00000008ff467435 */ /* 0x000fe200000001ff */
[----:B------:R-:W-:-:S04]  /*a070*/  IMAD.MOV.U32 R32, RZ, RZ, R41 ;  /* 0x000000ffff207224 */ /* 0x000fc800078e0029 */
[----:B------:R-:W-:-:S05]  /*a080*/  FADD.FTZ R36, R35, R32 ;  /* 0x0000002023247221 */ /* 0x000fca0000010000 */
[----:B------:R-:W-:-:S07]  /*a090*/  MOV R43, R36 ;  /* 0x00000024002b7202 */ /* 0x000fce0000000f00 */
[----:B------:R-:W-:Y:S05]  /*a0a0*/  WARPSYNC.COLLECTIVE R42, `(.L_x_3489) ;  /* 0x000000002a087348 */ /* 0x000fea0003c00000 */
[----:B------:R0:W1:Y:S02]  /*a0b0*/  SHFL.BFLY P1, R41, R43, R70, R71 ;  /* 0x0c0000462b297389 */ /* 0x0000640000020047 */
[----:B01----:R-:W-:Y:S01]  /*a0c0*/  ENDCOLLECTIVE ;  /* 0x000000000000791b */ /* 0x003fe20003800000 */
.L_x_3489:
        /* <DEDUP_REMOVED lines=8> */
.L_x_3490:
[----:B------:R-:W-:Y:S01]  /*a150*/  HFMA2.MMA R70, -RZ, RZ, 0, 5.9604644775390625e-08 ;  /* 0x00000001ff467435 */ /* 0x000fe200000001ff */
[----:B------:R-:W-:-:S04]  /*a160*/  IMAD.MOV.U32 R37, RZ, RZ, R41 ;  /* 0x000000ffff257224 */ /* 0x000fc800078e0029 */
        /* <DEDUP_REMOVED lines=50> */
[----:B------:R-:W-:-:S07]  /*a490*/  MOV R43, R32 ;  /* 0x00000020002b7202 */ /* 0x000fce0000000f00 */
[----:B------:R-:W-:Y:S05]  /*a4a0*/  WARPSYNC.COLLECTIVE R42, `(.L_x_3491) ;  /* 0x000000002a087348 */ /* 0x000fea0003c00000 */
[----:B------:R0:W1:Y:S02]  /*a4b0*/  SHFL.BFLY P1, R41, R43, R70, R71 ;  /* 0x0c0000462b297389 */ /* 0x0000640000020047 */
[----:B01----:R-:W-:Y:S01]  /*a4c0*/  ENDCOLLECTIVE ;  /* 0x000000000000791b */ /* 0x003fe20003800000 */
.L_x_3491:
[----:B------:R-:W-:Y:S01]  /*a4d0*/  HFMA2.MMA R70, -RZ, RZ, 0, 1.1920928955078125e-07 ;  /* 0x00000002ff467435 */ /* 0x000fe200000001ff */
[----:B------:R-:W-:-:S04]  /*a4e0*/  IMAD.MOV.U32 R35, RZ, RZ, R41 ;  /* 0x000000ffff237224 */ /* 0x000fc800078e0029 */
[----:B------:R-:W-:-:S05]  /*a4f0*/  FADD.FTZ R35, R32, R35 ;  /* 0x0000002320237221 */ /* 0x000fca0000010000 */
[----:B------:R-:W-:-:S07]  /*a500*/  MOV R43, R35 ;  /* 0x00000023002b7202 */ /* 0x000fce0000000f00 */
[----:B------:R-:W-:Y:S05]  /*a510*/  WARPSYNC.COLLECTIVE R42, `(.L_x_3492) ;  /* 0x000000002a087348 */ /* 0x000fea0003c00000 */
[----:B------:R0:W1:Y:S02]  /*a520*/  SHFL.BFLY P1, R41, R43, R70, R71 ;  /* 0x0c0000462b297389 */ /* 0x0000640000020047 */
[----:B01----:R-:W-:Y:S01]  /*a530*/  ENDCOLLECTIVE ;  /* 0x000000000000791b */ /* 0x003fe20003800000 */
.L_x_3492:
[----:B------:R-:W-:Y:S01]  /*a540*/  HFMA2.MMA R70, -RZ, RZ, 0, 2.384185791015625e-07 ;  /* 0x00000004ff467435 */ /* 0x000fe200000001ff */
[----:B------:R-:W-:-:S04]  /*a550*/  IMAD.MOV.U32 R34, RZ, RZ, R41 ;  /* 0x000000ffff227224 */ /* 0x000fc800078e0029 */
[----:B------:R-:W-:-:S05]  /*a560*/  FADD.FTZ R34, R35, R34 ;  /* 0x0000002223227221 */ /* 0x000fca0000010000 */
[----:B------:R-:W-:-:S07]  /*a570*/  MOV R43, R34 ;  /* 0x00000022002b7202 */ /* 0x000fce0000000f00 */
[----:B------:R-:W-:Y:S05]  /*a580*/  WARPSYNC.COLLECTIVE R42, `(.L_x_3493) ;  /* 0x000000002a087348 */ /* 0x000fea0003c00000 */
[----:B------:R0:W1:Y:S02]  /*a590*/  SHFL.BFLY P1, R41, R43, R70, R71 ;  /* 0x0c0000462b297389 */ /* 0x0000640000020047 */
[----:B01----:R-:W-:Y:S01]  /*a5a0*/  ENDCOLLECTIVE ;  /* 0x000000000000791b */ /* 0x003fe20003800000 */
.L_x_3493:
[----:B------:R-:W-:Y:S01]  /*a5b0*/  HFMA2.MMA R70, -RZ, RZ, 0, 4.76837158203125e-07 ;  /* 0x00000008ff467435 */ /* 0x000fe200000001ff */
[----:B------:R-:W-:-:S04]  /*a5c0*/  IMAD.MOV.U32 R39, RZ, RZ, R41 ;  /* 0x000000ffff277224 */ /* 0x000fc800078e0029 */
[----:B------:R-:W-:-:S05]  /*a5d0*/  FADD.FTZ R39, R34, R39 ;  /* 0x0000002722277221 */ /* 0x000fca0000010000 */
[----:B------:R-:W-:-:S07]  /*a5e0*/  MOV R43, R39 ;  /* 0x00000027002b7202 */ /* 0x000fce0000000f00 */
[----:B------:R-:W-:Y:S05]  /*a5f0*/  WARPSYNC.COLLECTIVE R42, `(.L_x_3494) ;  /* 0x000000002a087348 */ /* 0x000fea0003c00000 */
[----:B------:R0:W1:Y:S02]  /*a600*/  SHFL.BFLY P1, R41, R43, R70, R71 ;  /* 0x0c0000462b297389 */ /* 0x0000640000020047 */
[----:B01----:R-:W-:Y:S01]  /*a610*/  ENDCOLLECTIVE ;  /* 0x000000000000791b */ /* 0x003fe20003800000 */
.L_x_3494:
[----:B------:R-:W-:Y:S01]  /*a620*/  HFMA2.MMA R70, -RZ, RZ, 0, 9.5367431640625e-07 ;  /* 0x00000010ff467435 */ /* 0x000fe200000001ff */
[----:B------:R-:W-:-:S04]  /*a630*/  IMAD.MOV.U32 R36, RZ, RZ, R41 ;  /* 0x000000ffff247224 */ /* 0x000fc800078e0029 */
[----:B------:R-:W-:-:S05]  /*a640*/  FADD.FTZ R36, R39, R36 ;  /* 0x0000002427247221 */ /* 0x000fca0000010000 */
[----:B------:R-:W-:-:S07]  /*a650*/  MOV R43, R36 ;  /* 0x00000024002b7202 */ /* 0x000fce0000000f00 */
[----:B------:R-:W-:Y:S05]  /*a660*/  WARPSYNC.COLLECTIVE R42, `(.L_x_3495) ;  /* 0x000000002a087348 */ /* 0x000fea0003c00000 */
[----:B------:R0:W1:Y:S02]  /*a670*/  SHFL.BFLY P1, R41, R43, R70, R71 ;  /* 0x0c0000462b297389 */ /* 0x0000640000020047 */
[----:B01----:R-:W-:Y:S01]  /*a680*/  ENDCOLLECTIVE ;  /* 0x000000000000791b */ /* 0x003fe20003800000 */
.L_x_3495:
[----:B------:R-:W-:Y:S05]  /*a690*/  BRA `(.L_x_3496) ;  /* 0xfffffff000447947 */ /* 0x000fea000383ffff */
.L_x_3497:
        /* <DEDUP_REMOVED lines=14> */
.L_x_23473:


//--------------------- .text._ZN10layer_norm13ln_fwd_kernelINS_13Kernel_traitsI6__halfS2_S2_S2_fjLj768ELj1ELj4ELj1ELj16ENS_18Kernel_traits_baseILj768ES2_S2_S2_S2_fjLj128EEEEELb1ELb0ELb1ELb0EEEvNS_9FwdParamsE --------------------------
	.section	.text._ZN10layer_norm13ln_fwd_kernelINS_13Kernel_traitsI6__halfS2_S2_S2_fjLj768ELj1ELj4ELj1ELj16ENS_18Kernel_traits_baseILj768ES2_S2_S2_S2_fjLj128EEEEELb1ELb0ELb1ELb0EEEvNS_9FwdParamsE,"ax",@progbits
	.align	128
        .global         _ZN10layer_norm13ln_fwd_kernelINS_13Kernel_traitsI6__halfS2_S2_S2_fjLj768ELj1ELj4ELj1ELj16ENS_18Kernel_traits_baseILj768ES2_S2_S2_S2_fjLj128EEEEELb1ELb0ELb1ELb0EEEvNS_9FwdParamsE
        .type           _ZN10layer_norm13ln_fwd_kernelINS_13Kernel_traitsI6__halfS2_S2_S2_fjLj768ELj1ELj4ELj1ELj16ENS_18Kernel_traits_baseILj768ES2_S2_S2_S2_fjLj128EEEEELb1ELb0ELb1ELb0EEEvNS_9FwdParamsE,@function
        .size           _ZN10layer_norm13ln_fwd_kernelINS_13Kernel_traitsI6__halfS2_S2_S2_fjLj768ELj1ELj4ELj1ELj16ENS_18Kernel_traits_baseILj768ES2_S2_S2_S2_fjLj128EEEEELb1ELb0ELb1ELb0EEEvNS_9FwdParamsE,(.L_x_23474 - _ZN10layer_norm13ln_fwd_kernelINS_13Kernel_traitsI6__halfS2_S2_S2_fjLj768ELj1ELj4ELj1ELj16ENS_18Kernel_traits_baseILj768ES2_S2_S2_S2_fjLj128EEEEELb1ELb0ELb1ELb0EEEvNS_9FwdParamsE)
        .other          _ZN10layer_norm13ln_fwd_kernelINS_13Kernel_traitsI6__halfS2_S2_S2_fjLj768ELj1ELj4ELj1ELj16ENS_18Kernel_traits_baseILj768ES2_S2_S2_S2_fjLj128EEEEELb1ELb0ELb1ELb0EEEvNS_9FwdParamsE,@"STO_CUDA_ENTRY STV_DEFAULT"
_ZN10layer_norm13ln_fwd_kernelINS_13Kernel_traitsI6__halfS2_S2_S2_fjLj768ELj1ELj4ELj1ELj16ENS_18Kernel_traits_baseILj768ES2_S2_S2_S2_fjLj128EEEEELb1ELb0ELb1ELb0EEEvNS_9FwdParamsE:
.text._ZN10layer_norm13ln_fwd_kernelINS_13Kernel_traitsI6__halfS2_S2_S2_fjLj768ELj1ELj4ELj1ELj16ENS_18Kernel_traits_baseILj768ES2_S2_S2_S2_fjLj128EEEEELb1ELb0ELb1ELb0EEEvNS_9FwdParamsE:
[----:B------:R-:W-:Y:S08]  /*0000*/  LDC R1, c[0x0][0x28] ;  /* 0x00000a00ff017b82 */ /* 0x000ff00000000800 */
[----:B------:R-:W0:Y:S01]  /*0010*/  LDC R104, c[0x0][0x2e8] ;  /* 0x0000ba00ff687b82 */ /* 0x000e220000000800 */
[----:B------:R-:W-:Y:S01]  /*0020*/  ULDC.U8 UR4, c[0x0][0x2f4] ;  /* 0x0000bd0000047ab9 */ /* 0x000fe20000000000 */
[----:B------:R-:W-:Y:S01]  /*0030*/  ULDC.64 UR6, c[0x0][0x208] ;  /* 0x0000820000067ab9 */ /* 0x000fe20000000a00 */
[----:B------:R-:W-:Y:S01]  /*0040*/  ISETP.NE.AND P0, PT, RZ, UR4, PT ;  /* 0x00000004ff007c0c */ /* 0x000fe2000bf05270 */
[----:B------:R-:W-:-:S02]  /*0050*/  ULDC.64 UR4, c[0x0][0x2e0] ;  /* 0x0000b80000047ab9 */ /* 0x000fc40000000a00 */
[----:B------:R-:W-:Y:S01]  /*0060*/  MOV R2, UR4 ;  /* 0x0000000400027c02 */ /* 0x000fe20008000f00 */
        /* <DEDUP_REMOVED lines=13> */
[----:B----4-:R-:W-:-:S03]  /*0140*/  SHF.R.S32.HI R0, RZ, 0x1f, R11 ;  /* 0x0000001fff007819 */ /* 0x010fc6000001140b */
[----:B------:R-:W-:Y:S01]  /*0150*/  IMAD.MOV.U32 R13, RZ, RZ, R21 ;  /* 0x000000ffff0d7224 */ /* 0x000fe200078e0015 */
[----:B------:R-:W-:Y:S01]  /*0160*/  LEA.HI R0, R0, R11, RZ, 0x3 ;  /* 0x0000000b00007211 */ /* 0x000fe200078f18ff */
[----:B------:R-:W-:Y:S01]  /*0170*/  BSSY B0, `(.L_x_3498) ;  /* 0x0000051000007945 */ /* 0x000fe20003800000 */
[----:B------:R-:W-:-:S04]  /*0180*/  SHF.R.U32.HI R19, RZ, 0x5, R25 ;  /* 0x00000005ff137819 */ /* 0x000fc80000011619 */
[----:B------:R-:W-:Y:S02]  /*0190*/  LEA R19, R10, R19, 0x2 ;  /* 0x000000130a137211 */ /* 0x000fe400078e10ff */
        /* <DEDUP_REMOVED lines=47> */
[----:B------:R-:W-:Y:S01]  /*0490*/  LEA.HI.SX32 R20, R0, R3, 0x1d ;  /* 0x0000000300147211 */ /* 0x000fe200078feaff */
[----:B------:R-:W-:Y:S02]  /*04a0*/  UIADD3 UR27, UR5, 0x1fd5c5a3, URZ ;  /* 0x1fd5c5a3051b7890 */ /* 0x000fe4000fffe03f */
[----:B------:R-:W-:Y:S01]  /*04b0*/  IMAD.WIDE.U32 R8, R8, -0x2daee0ad, RZ ;  /* 0xd2511f5308087825 */ /* 0x000fe200078e00ff */
[----:B------:R-:W-:Y:S01]  /*04c0*/  LOP3.LUT P0, RZ, R20, 0xffffffe0, RZ, 0xc0, !PT ;  /* 0xffffffe014ff7812 */ /* 0x000fe2000780c0ff */
[----:B------:R-:W-:-:S02]  /*04d0*/  UIADD3 UR26, UR4, 0x5384540f, URZ ;  /* 0x5384540f041a7890 */ /* 0x000fc4000fffe03f */
[----:B------:R-:W-:Y:S01]  /*04e0*/  IMAD.WIDE.U32 R6, R6, -0x326172a9, RZ ;  /* 0xcd9e8d5706067825 */ /* 0x000fe200078e00ff */
[----:B------:R-:W-:Y:S01]  /*04f0*/  LOP3.LUT R66, R9, UR27, R2, 0x96, !PT ;  /* 0x0000001b09427c12 */ /* 0x000fe2000f8e9602 */
[----:B------:R-:W-:Y:S01]  /*0500*/  UIADD3 UR28, UR4, -0xe443238, URZ ;  /* 0xf1bbcdc8041c7890 */ /* 0x000fe2000fffe03f */
[----:B------:R-:W-:Y:S02]  /*0510*/  ISETP.GE.U32.AND P4, PT, R20, 0x40, PT ;  /* 0x000000401400780c */ /* 0x000fe40003f86070 */
[----:B------:R-:W-:Y:S01]  /*0520*/  LOP3.LUT R65, R7, UR26, R4, 0x96, !PT ;  /* 0x0000001a07417c12 */ /* 0x000fe2000f8e9604 */
[----:B------:R-:W-:Y:S01]  /*0530*/  IMAD.HI.U32 R3, R66, -0x326172a9, RZ ;  /* 0xcd9e8d5742037827 */ /* 0x000fe200078e00ff */
[----:B------:R-:W-:Y:S02]  /*0540*/  UIADD3 UR29, UR5, -0x24c28bd8, URZ ;  /* 0xdb3d7428051d7890 */ /* 0x000fe4000fffe03f */
[----:B------:R-:W-:Y:S02]  /*0550*/  UIADD3 UR30, UR4, -0x700cb87f, URZ ;  /* 0x8ff34781041e7890 */ /* 0x000fe4000fffe03f */
[----:B------:R-:W-:Y:S01]  /*0560*/  UIADD3 UR31, UR5, -0x695add53, URZ ;  /* 0x96a522ad051f7890 */ /* 0x000fe2000fffe03f */
[----:B------:R-:W-:Y:S01]  /*0570*/  ISETP.GE.U32.AND P1, PT, R20, 0x60, PT ;  /* 0x000000601400780c */ /* 0x000fe20003f26070 */
[----:B------:R-:W-:Y:S01]  /*0580*/  IMAD.HI.U32 R15, R65, -0x2daee0ad, RZ ;  /* 0xd2511f53410f7827 */ /* 0x000fe200078e00ff */
[----:B------:R-:W-:-:S02]  /*0590*/  P2R R0, PR, RZ, 0x10 ;  /* 0x00000010ff007803 */ /* 0x000fc40000000000 */
[----:B------:R-:W-:Y:S01]  /*05a0*/  LOP3.LUT R106, R3, UR28, R6, 0x96, !PT ;  /* 0x0000001c036a7c12 */ /* 0x000fe2000f8e9606 */
[----:B------:R-:W-:Y:S08]  /*05b0*/  @!P0 BRA `(.L_x_3499) ;  /* 0x0000000000308947 */ /* 0x000ff00003800000 */
        /* <DEDUP_REMOVED lines=12> */
.L_x_3499:
[----:B------:R-:W-:Y:S05]  /*0680*/  BSYNC B0 ;  /* 0x0000000000007941 */ /* 0x000fea0003800000 */
.L_x_3498:
        /* <DEDUP_REMOVED lines=11> */
[----:B------:R-:W-:Y:S01]  /*0740*/  VIADD R13, R13, 0x20 ;  /* 0x000000200d0d7836 */ /* 0x000fe20000000000 */
[----:B------:R-:W-:Y:S02]  /*0750*/  @!P2 CS2R R40, SRZ ;  /* 0x000000000028a805 */ /* 0x000fe4000001ff00 */
[----:B0-----:R-:W-:-:S07]  /*0760*/  @!P2 CS2R R42, SRZ ;  /* 0x00000000002aa805 */ /* 0x001fce000001ff00 */
.L_x_3501:
[----:B------:R-:W-:Y:S05]  /*0770*/  BSYNC B0 ;  /* 0x0000000000007941 */ /* 0x000fea0003800000 */
.L_x_3500:
        /* <DEDUP_REMOVED lines=13> */
.L_x_3503:
[----:B------:R-:W-:Y:S05]  /*0850*/  BSYNC B0 ;  /* 0x0000000000007941 */ /* 0x000fea0003800000 */
.L_x_3502:
[----:B------:R-:W-:Y:S01]  /*0860*/  ULDC UR8, c[0x0][0x214] ;  /* 0x0000850000087ab9 */ /* 0x000fe20000000800 */
[----:B------:R-:W-:Y:S02]  /*0870*/  LOP3.LUT R108, R15, UR29, R8, 0x96, !PT ;  /* 0x0000001d0f6c7c12 */ /* 0x000fe4000f8e9608 */
[----:B------:R-:W-:-:S13]  /*0880*/  ISETP.GE.AND P2, PT, R19, UR8, PT ;  /* 0x0000000813007c0c */ /* 0x000fda000bf46270 */
[----:B------:R-:W-:Y:S05]  /*0890*/  @P2 EXIT ;  /* 0x000000000000294d */ /* 0x000fea0003800000 */
[--C-:B-----5:R-:W-:Y:S01]  /*08a0*/  HADD2.F32 R50, -RZ, R28.reuse.H0_H0 ;  /* 0x2000001cff327230 */ /* 0x120fe20000004100 */
[----:B------:R-:W-:Y:S01]  /*08b0*/  HFMA2.MMA R103, -RZ, RZ, 0, 0 ;  /* 0x00000000ff677435 */ /* 0x000fe200000001ff */
[----:B------:R-:W-:Y:S01]  /*08c0*/  HADD2.F32 R55, -RZ, R28.H1_H1 ;  /* 0x3000001cff377230 */ /* 0x000fe20000004100 */
[----:B------:R-:W-:Y:S01]  /*08d0*/  BSSY B0, `(.L_x_3504) ;  /* 0x0000abc000007945 */ /* 0x000fe20003800000 */
[--C-:B------:R-:W-:Y:S01]  /*08e0*/  HADD2.F32 R54, -RZ, R29.reuse.H0_H0 ;  /* 0x2000001dff367230 */ /* 0x100fe20000004100 */
[----:B------:R-:W-:Y:S01]  /*08f0*/  ULDC.U8 UR8, c[0x0][0x2a0] ;  /* 0x0000a80000087ab9 */ /* 0x000fe20000000000 */
[----:B------:R-:W-:Y:S01]  /*0900*/  HADD2.F32 R57, -RZ, R29.H1_H1 ;  /* 0x3000001dff397230 */ /* 0x000fe20000004100 */
[----:B------:R-:W-:Y:S01]  /*0910*/  LOP3.LUT R104, R104, 0x3, RZ, 0xc0, !PT ;  /* 0x0000000368687812 */ /* 0x000fe200078ec0ff */
        /* <DEDUP_REMOVED lines=30> */
[----:B------:R-:W-:Y:S02]  /*0b00*/  HADD2.F32 R26, -RZ, R37.H0_H0 ;  /* 0x20000025ff1a7230 */ /* 0x000fe40000004100 */
[--C-:B------:R-:W-:Y:S02]  /*0b10*/  HADD2.F32 R38, -RZ, R39.reuse.H0_H0 ;  /* 0x20000027ff267230 */ /* 0x100fe40000004100 */
[----:B------:R-:W-:Y:S02]  /*0b20*/  HADD2.F32 R45, -RZ, R39.H1_H1 ;  /* 0x30000027ff2d7230 */ /* 0x000fe40000004100 */
        /* <DEDUP_REMOVED lines=22> */
[----:B------:R-:W-:-:S07]  /*0c90*/  IMAD R108, R108, -0x326172a9, RZ ;  /* 0xcd9e8d576c6c7824 */ /* 0x000fce00078e02ff */
.L_x_3762:
[----:B------:R-:W0:Y:S08]  /*0ca0*/  LDC.64 R40, c[0x0][0x280] ;  /* 0x0000a000ff287b82 */ /* 0x000e300000000a00 */
[----:B------:R-:W1:Y:S01]  /*0cb0*/  LDC R110, c[0x0][0x218] ;  /* 0x00008600ff6e7b82 */ /* 0x000e620000000800 */
[----:B0-----:R-:W-:-:S07]  /*0cc0*/  IMAD.WIDE R42, R19, 0x4, R40 ;  /* 0x00000004132a7825 */ /* 0x001fce00078e0228 */
[----:B------:R-:W0:Y:S01]  /*0cd0*/  LDC.64 R40, c[0x0][0x288] ;  /* 0x0000a200ff287b82 */ /* 0x000e220000000a00 */
[----:B------:R-:W2:Y:S01]  /*0ce0*/  LDG.E R111, desc[UR6][R42.64] ;  /* 0x000000062a6f7981 */ /* 0x000ea2000c1e1900 */
[----:B0-----:R-:W-:-:S05]  /*0cf0*/  IMAD.WIDE R40, R19, 0x4, R40 ;  /* 0x0000000413287825 */ /* 0x001fca00078e0228 */
[----:B------:R0:W5:Y:S01]  /*0d00*/  LDG.E R105, desc[UR6][R40.64] ;  /* 0x0000000628697981 */ /* 0x000162000c1e1900 */
[----:B-1----:R-:W-:Y:S01]  /*0d10*/  IMAD R107, R19, R110, RZ ;  /* 0x0000006e136b7224 */ /* 0x002fe200078e02ff */
[----:B------:R-:W-:Y:S04]  /*0d20*/  BSSY B1, `(.L_x_3505) ;  /* 0x0000337000017945 */ /* 0x000fe80003800000 */
[----:B------:R-:W-:-:S04]  /*0d30*/  SHF.R.S32.HI R112, RZ, 0x1f, R107 ;  /* 0x0000001fff707819 */ /* 0x000fc8000001146b */
[----:B------:R-:W-:Y:S02]  /*0d40*/  LEA.HI R112, R112, R107, RZ, 0x3 ;  /* 0x0000006b70707211 */ /* 0x000fe400078f18ff */
[----:B------:R-:W-:Y:S02]  /*0d50*/  MOV R107, RZ ;  /* 0x000000ff006b7202 */ /* 0x000fe40000000f00 */
[----:B--2---:R-:W-:-:S13]  /*0d60*/  ISETP.GE.AND P2, PT, R111, 0x1, PT ;  /* 0x000000016f00780c */ /* 0x004fda0003f46270 */
[----:B------:R-:W-:-:S04]  /*0d70*/  @P2 VIADD R109, R111, 0xffffffff ;  /* 0xffffffff6f6d2836 */ /* 0x000fc80000000000 */
        /* <DEDUP_REMOVED lines=22> */
[----:B------:R-:W-:Y:S02]  /*0ee0*/  IMAD.MOV.U32 R40, RZ, RZ, R104 ;  /* 0x000000ffff287224 */ /* 0x000fe400078e0068 */
[----:B-----5:R-:W-:Y:S01]  /*0ef0*/  HADD2.F32 R68, -RZ, R32.H0_H0 ;  /* 0x20000020ff447230 */ /* 0x020fe20000004100 */
[----:B------:R-:W-:Y:S06]  /*0f00*/  BRA `(.L_x_3509) ;  /* 0x00000004005c7947 */ /* 0x000fec0003800000 */
.L_x_3508:
        /* <DEDUP_REMOVED lines=12> */
.L_x_3511:
[----:B------:R-:W-:-:S07]  /*0fd0*/  MOV R68, R108 ;  /* 0x0000006c00447202 */ /* 0x000fce0000000f00 */
.L_x_3512:
[----:B------:R-:W-:Y:S05]  /*0fe0*/  BSYNC B3 ;  /* 0x0000000000037941 */ /* 0x000fea0003800000 */
.L_x_3510:
        /* <DEDUP_REMOVED lines=16> */
.L_x_3516:
[----:B------:R-:W-:Y:S05]  /*10f0*/  BSYNC B4 ;  /* 0x0000000000047941 */ /* 0x000fea0003800000 */
.L_x_3515:
        /* <DEDUP_REMOVED lines=44> */
.L_x_3514:
[----:B------:R-:W-:Y:S05]  /*13c0*/  BSYNC B3 ;  /* 0x0000000000037941 */ /* 0x000fea0003800000 */
.L_x_3513:
[----:B------:R-:W-:Y:S01]  /*13d0*/  I2FP.F32.U32 R41, R68 ;  /* 0x0000004400297245 */ /* 0x000fe20000201000 */
[----:B-----5:R-:W-:Y:S02]  /*13e0*/  HADD2.F32 R42, -RZ, R28.H0_H0 ;  /* 0x2000001cff2a7230 */ /* 0x020fe40000004100 */
[----:B------:R-:W-:-:S03]  /*13f0*/  IMAD.MOV.U32 R68, RZ, RZ, 0x2f800000 ;  /* 0x2f800000ff447424 */ /* 0x000fc600078e00ff */
[----:B------:R-:W-:Y:S01]  /*1400*/  FMUL.FTZ R42, R42, UR13 ;  /* 0x0000000d2a2a7c20 */ /* 0x000fe20008410000 */
[----:B------:R-:W-:-:S03]  /*1410*/  FFMA.FTZ R41, R41, R68, 1.1641532182693481445e-10 ;  /* 0x2f00000029297423 */ /* 0x000fc60000010044 */
[----:B------:R-:W-:Y:S02]  /*1420*/  FMUL.FTZ R42, R42, UR12 ;  /* 0x0000000c2a2a7c20 */ /* 0x000fe40008410000 */
[----:B------:R-:W-:Y:S01]  /*1430*/  FSETP.GTU.FTZ.AND P5, PT, R41, UR10, PT ;  /* 0x0000000a29007c0b */ /* 0x000fe2000bfbc000 */
[----:B------:R-:W-:-:S03]  /*1440*/  @P3 HADD2.F32 R41, -RZ, R32.H0_H0 ;  /* 0x20000020ff293230 */ /* 0x000fc60000004100 */
[----:B------:R-:W-:Y:S02]  /*1450*/  FSEL R68, R42, RZ, !P5 ;  /* 0x000000ff2a447208 */ /* 0x000fe40006800000 */
[----:B------:R-:W-:-:S03]  /*1460*/  SEL R100, RZ, 0x1, P5 ;  /* 0x00000001ff647807 */ /* 0x000fc60002800000 */
[----:B------:R-:W-:-:S07]  /*1470*/  @P3 FADD.FTZ R68, R41, R68 ;  /* 0x0000004429443221 */ /* 0x000fce0000010000 */
.L_x_3509:
[----:B------:R-:W-:Y:S05]  /*1480*/  BSYNC B2 ;  /* 0x0000000000027941 */ /* 0x000fea0003800000 */
.L_x_3507:
[----:B------:R-:W-:Y:S04]  /*1490*/  BSSY B2, `(.L_x_3517) ;  /* 0x000005f000027945 */ /* 0x000fe80003800000 */
[----:B------:R-:W-:Y:S05]  /*14a0*/  @P4 BRA `(.L_x_3518) ;  /* 0x0000000000184947 */ /* 0x000fea0003800000 */
[----:B------:R-:W-:Y:S01]  /*14b0*/  MOV R71, RZ ;  /* 0x000000ff00477202 */ /* 0x000fe20000000f00 */
[----:B------:R-:W-:Y:S01]  /*14c0*/  IMAD.MOV.U32 R41, RZ, RZ, R40 ;  /* 0x000000ffff297224 */ /* 0x000fe200078e0028 */
[----:B------:R-:W-:Y:S06]  /*14d0*/  @!P3 BRA `(.L_x_3519) ;  /* 0x000000040068b947 */ /* 0x000fec0003800000 */
[----:B------:R-:W-:Y:S01]  /*14e0*/  MOV R41, R40 ;  /* 0x0000002800297202 */ /* 0x000fe20000000f00 */
[----:B-----5:R-:W-:Y:S01]  /*14f0*/  HADD2.F32 R71, -RZ, R32.H1_H1 ;  /* 0x30000020ff477230 */ /* 0x020fe20000004100 */
[----:B------:R-:W-:Y:S06]  /*1500*/  BRA `(.L_x_3519) ;  /* 0x00000004005c7947 */ /* 0x000fec0003800000 */
.L_x_3518:
        /* <DEDUP_REMOVED lines=12> */
.L_x_3521:
[----:B------:R-:W-:-:S07]  /*15d0*/  IMAD.MOV.U32 R72, RZ, RZ, R108 ;  /* 0x000000ffff487224 */ /* 0x000fce00078e006c */
.L_x_3522:
[----:B------:R-:W-:Y:S05]  /*15e0*/  BSYNC B3 ;  /* 0x0000000000037941 */ /* 0x000fea0003800000 */
.L_x_3520:
        /* <DEDUP_REMOVED lines=16> */
.L_x_3526:
[----:B------:R-:W-:Y:S05]  /*16f0*/  BSYNC B4 ;  /* 0x0000000000047941 */ /* 0x000fea0003800000 */
.L_x_3525:
        /* <DEDUP_REMOVED lines=44> */
.L_x_3524:
[----:B------:R-:W-:Y:S05]  /*19c0*/  BSYNC B3 ;  /* 0x0000000000037941 */ /* 0x000fea0003800000 */
.L_x_3523:
[----:B------:R-:W-:Y:S01]  /*19d0*/  HFMA2.MMA R43, -RZ, RZ, 0.1171875, 0 ;  /* 0x2f800000ff2b7435 */ /* 0x000fe200000001ff */
[----:B------:R-:W-:Y:S01]  /*19e0*/  I2FP.F32.U32 R40, R72 ;  /* 0x0000004800287245 */ /* 0x000fe20000201000 */
[----:B-----5:R-:W-:-:S05]  /*19f0*/  HADD2.F32 R42, -RZ, R28.H1_H1 ;  /* 0x3000001cff2a7230 */ /* 0x020fca0000004100 */
[----:B------:R-:W-:-:S03]  /*1a00*/  FMUL.FTZ R42, R42, UR13 ;  /* 0x0000000d2a2a7c20 */ /* 0x000fc60008410000 */
[----:B------:R-:W-:Y:S01]  /*1a10*/  FFMA.FTZ R40, R40, R43, 1.1641532182693481445e-10 ;  /* 0x2f00000028287423 */ /* 0x000fe2000001002b */
[----:B------:R-:W-:-:S04]  /*1a20*/  FMUL.FTZ R42, R42, UR12 ;  /* 0x0000000c2a2a7c20 */ /* 0x000fc80008410000 */
[----:B------:R-:W-:Y:S01]  /*1a30*/  FSETP.GTU.FTZ.AND P5, PT, R40, UR10, PT ;  /* 0x0000000a28007c0b */ /* 0x000fe2000bfbc000 */
[----:B------:R-:W-:-:S03]  /*1a40*/  @P3 HADD2.F32 R40, -RZ, R32.H1_H1 ;  /* 0x30000020ff283230 */ /* 0x000fc60000004100 */
[----:B------:R-:W-:Y:S02]  /*1a50*/  FSEL R71, R42, RZ, !P5 ;  /* 0x000000ff2a477208 */ /* 0x000fe40006800000 */
[----:B------:R-:W-:-:S03]  /*1a60*/  SEL R70, RZ, 0x1, P5 ;  /* 0x00000001ff467807 */ /* 0x000fc60002800000 */
[----:B------:R-:W-:-:S07]  /*1a70*/  @P3 FADD.FTZ R71, R40, R71 ;  /* 0x0000004728473221 */ /* 0x000fce0000010000 */
.L_x_3519:
[----:B------:R-:W-:Y:S05]  /*1a80*/  BSYNC B2 ;  /* 0x0000000000027941 */ /* 0x000fea0003800000 */
.L_x_3517:
[----:B------:R-:W-:Y:S04]  /*1a90*/  BSSY B2, `(.L_x_3527) ;  /* 0x000005f000027945 */ /* 0x000fe80003800000 */
[----:B------:R-:W-:Y:S05]  /*1aa0*/  @P4 BRA `(.L_x_3528) ;  /* 0x0000000000184947 */ /* 0x000fea0003800000 */
[----:B------:R-:W-:Y:S01]  /*1ab0*/  IMAD.MOV.U32 R72, RZ, RZ, RZ ;  /* 0x000000ffff487224 */ /* 0x000fe200078e00ff */
[----:B------:R-:W-:Y:S01]  /*1ac0*/  MOV R40, R41 ;  /* 0x0000002900287202 */ /* 0x000fe20000000f00 */
[----:B------:R-:W-:Y:S06]  /*1ad0*/  @!P3 BRA `(.L_x_3529) ;  /* 0x000000040068b947 */ /* 0x000fec0003800000 */
[----:B------:R-:W-:Y:S02]  /*1ae0*/  IMAD.MOV.U32 R40, RZ, RZ, R41 ;  /* 0x000000ffff287224 */ /* 0x000fe400078e0029 */
[----:B-----5:R-:W-:Y:S01]  /*1af0*/  HADD2.F32 R72, -RZ, R33.H0_H0 ;  /* 0x20000021ff487230 */ /* 0x020fe20000004100 */
[----:B------:R-:W-:Y:S06]  /*1b00*/  BRA `(.L_x_3529) ;  /* 0x00000004005c7947 */ /* 0x000fec0003800000 */
.L_x_3528:
        /* <DEDUP_REMOVED lines=12> */
.L_x_3531:
[----:B------:R-:W-:-:S07]  /*1bd0*/  MOV R75, R108 ;  /* 0x0000006c004b7202 */ /* 0x000fce0000000f00 */
.L_x_3532:
[----:B------:R-:W-:Y:S05]  /*1be0*/  BSYNC B3 ;  /* 0x0000000000037941 */ /* 0x000fea0003800000 */
.L_x_3530:
        /* <DEDUP_REMOVED lines=16> */
.L_x_3536:
[----:B------:R-:W-:Y:S05]  /*1cf0*/  BSYNC B4 ;  /* 0x0000000000047941 */ /* 0x000fea0003800000 */
.L_x_3535:
        /* <DEDUP_REMOVED lines=44> */
.L_x_3534:
[----:B------:R-:W-:Y:S05]  /*1fc0*/  BSYNC B3 ;  /* 0x0000000000037941 */ /* 0x000fea0003800000 */
.L_x_3533:
        /* <DEDUP_REMOVED lines=11> */
.L_x_3529:
[----:B------:R-:W-:Y:S05]  /*2080*/  BSYNC B2 ;  /* 0x0000000000027941 */ /* 0x000fea0003800000 */
.L_x_3527:
        /* <DEDUP_REMOVED lines=8> */
.L_x_3538:
        /* <DEDUP_REMOVED lines=12> */
.L_x_3541:
[----:B------:R-:W-:-:S07]  /*21d0*/  IMAD.MOV.U32 R76, RZ, RZ, R108 ;  /* 0x000000ffff4c7224 */ /* 0x000fce00078e006c */
.L_x_3542:
[----:B------:R-:W-:Y:S05]  /*21e0*/  BSYNC B3 ;  /* 0x0000000000037941 */ /* 0x000fea0003800000 */
.L_x_3540:
        /* <DEDUP_REMOVED lines=16> */
.L_x_3546:
[----:B------:R-:W-:Y:S05]  /*22f0*/  BSYNC B4 ;  /* 0x0000000000047941 */ /* 0x000fea0003800000 */
.L_x_3545:
        /* <DEDUP_REMOVED lines=44> */
.L_x_3544:
[----:B------:R-:W-:Y:S05]  /*25c0*/  BSYNC B3 ;  /* 0x0000000000037941 */ /* 0x000fea0003800000 */
.L_x_3543:
        /* <DEDUP_REMOVED lines=11> */
.L_x_3539:
[----:B------:R-:W-:Y:S05]  /*2680*/  BSYNC B2 ;  /* 0x0000000000027941 */ /* 0x000fea0003800000 */
.L_x_3537:
        /* <DEDUP_REMOVED lines=8> */
.L_x_3548:
        /* <DEDUP_REMOVED lines=12> */
.L_x_3551:
[----:B------:R-:W-:-:S07]  /*27d0*/  MOV R79, R108 ;  /* 0x0000006c004f7202 */ /* 0x000fce0000000f00 */
.L_x_3552:
[----:B------:R-:W-:Y:S05]  /*27e0*/  BSYNC B3 ;  /* 0x0000000000037941 */ /* 0x000fea0003800000 */
.L_x_3550:
        /* <DEDUP_REMOVED lines=16> */
.L_x_3556:
[----:B------:R-:W-:Y:S05]  /*28f0*/  BSYNC B4 ;  /* 0x0000000000047941 */ /* 0x000fea0003800000 */
.L_x_3555:
        /* <DEDUP_REMOVED lines=44> */
.L_x_3554:
[----:B------:R-:W-:Y:S05]  /*2bc0*/  BSYNC B3 ;  /* 0x0000000000037941 */ /* 0x000fea0003800000 */
.L_x_3553:
        /* <DEDUP_REMOVED lines=11> */
.L_x_3549:
[----:B------:R-:W-:Y:S05]  /*2c80*/  BSYNC B2 ;  /* 0x0000000000027941 */ /* 0x000fea0003800000 */
.L_x_3547:
        /* <DEDUP_REMOVED lines=8> */
.L_x_3558:
        /* <DEDUP_REMOVED lines=12> */
.L_x_3561:
[----:B------:R-:W-:-:S07]  /*2dd0*/  IMAD.MOV.U32 R80, RZ, RZ, R108 ;  /* 0x000000ffff507224 */ /* 0x000fce00078e006c */
.L_x_3562:
[----:B------:R-:W-:Y:S05]  /*2de0*/  BSYNC B3 ;  /* 0x0000000000037941 */ /* 0x000fea0003800000 */
.L_x_3560:
        /* <DEDUP_REMOVED lines=16> */
.L_x_3566:
[----:B------:R-:W-:Y:S05]  /*2ef0*/  BSYNC B4 ;  /* 0x0000000000047941 */ /* 0x000fea0003800000 */
.L_x_3565:
        /* <DEDUP_REMOVED lines=44> */
.L_x_3564:
[----:B------:R-:W-:Y:S05]  /*31c0*/  BSYNC B3 ;  /* 0x0000000000037941 */ /* 0x000fea0003800000 */
.L_x_3563:
        /* <DEDUP_REMOVED lines=11> */
.L_x_3559:
[----:B------:R-:W-:Y:S05]  /*3280*/  BSYNC B2 ;  /* 0x0000000000027941 */ /* 0x000fea0003800000 */
.L_x_3557:
        /* <DEDUP_REMOVED lines=8> */
.L_x_3568:
        /* <DEDUP_REMOVED lines=12> */
.L_x_3571:
[----:B------:R-:W-:-:S07]  /*33d0*/  MOV R83, R108 ;  /* 0x0000006c00537202 */ /* 0x000fce0000000f00 */
.L_x_3572:
[----:B------:R-:W-:Y:S05]  /*33e0*/  BSYNC B3 ;  /* 0x0000000000037941 */ /* 0x000fea0003800000 */
.L_x_3570:
        /* <DEDUP_REMOVED lines=16> */
.L_x_3576:
[----:B------:R-:W-:Y:S05]  /*34f0*/  BSYNC B4 ;  /* 0x0000000000047941 */ /* 0x000fea0003800000 */
.L_x_3575:
        /* <DEDUP_REMOVED lines=44> */
.L_x_3574:
[----:B------:R-:W-:Y:S05]  /*37c0*/  BSYNC B3 ;  /* 0x0000000000037941 */ /* 0x000fea0003800000 */
.L_x_3573:
        /* <DEDUP_REMOVED lines=11> */
.L_x_3569:
[----:B------:R-:W-:Y:S05]  /*3880*/  BSYNC B2 ;  /* 0x0000000000027941 */ /* 0x000fea0003800000 */
.L_x_3567:
        /* <DEDUP_REMOVED lines=8> */
.L_x_3578:
        /* <DEDUP_REMOVED lines=12> */
.L_x_3581:
[----:B------:R-:W-:-:S07]  /*39d0*/  IMAD.MOV.U32 R113, RZ, RZ, R108 ;  /* 0x000000ffff717224 */ /* 0x000fce00078e006c */
.L_x_3582:
[----:B------:R-:W-:Y:S05]  /*39e0*/  BSYNC B3 ;  /* 0x0000000000037941 */ /* 0x000fea0003800000 */
.L_x_3580:
        /* <DEDUP_REMOVED lines=16> */
.L_x_3586:
[----:B------:R-:W-:Y:S05]  /*3af0*/  BSYNC B4 ;  /* 0x0000000000047941 */ /* 0x000fea0003800000 */
.L_x_3585:
        /* <DEDUP_REMOVED lines=44> */
.L_x_3584:
[----:B------:R-:W-:Y:S05]  /*3dc0*/  BSYNC B3 ;  /* 0x0000000000037941 */ /* 0x000fea0003800000 */
.L_x_3583:
        /* <DEDUP_REMOVED lines=11> */
.L_x_3579:
[----:B------:R-:W-:Y:S05]  /*3e80*/  BSYNC B2 ;  /* 0x0000000000027941 */ /* 0x000fea0003800000 */
.L_x_3577:
[----:B------:R-:W0:Y:S01]  /*3e90*/  LDC.64 R114, c[0x0][0x238] ;  /* 0x00008e00ff727b82 */ /* 0x000e220000000a00 */
[----:B------:R-:W-:Y:S01]  /*3ea0*/  F2FP.F16.F32.PACK_AB R43, R83, R80 ;  /* 0x00000050532b723e */ /* 0x000fe200000000ff */
[----:B------:R-:W-:Y:S01]  /*3eb0*/  BSSY B2, `(.L_x_3587) ;  /* 0x000001b000027945 */ /* 0x000fe20003800000 */
[----:B------:R-:W-:Y:S02]  /*3ec0*/  F2FP.F16.F32.PACK_AB R42, R79, R76 ;  /* 0x0000004c4f2a723e */ /* 0x000fe400000000ff */
[----:B------:R-:W-:Y:S02]  /*3ed0*/  F2FP.F16.F32.PACK_AB R41, R75, R72 ;  /* 0x000000484b29723e */ /* 0x000fe400000000ff */
[----:B------:R-:W-:Y:S01]  /*3ee0*/  F2FP.F16.F32.PACK_AB R40, R71, R68 ;  /* 0x000000444728723e */ /* 0x000fe200000000ff */
        /* <DEDUP_REMOVED lines=23> */
.L_x_3588:
[----:B------:R-:W-:Y:S05]  /*4060*/  BSYNC B2 ;  /* 0x0000000000027941 */ /* 0x000fea0003800000 */
.L_x_3587:
[----:B------:R-:W-:Y:S01]  /*4070*/  IADD3 R109, R109, 0x20, RZ ;  /* 0x000000206d6d7810 */ /* 0x000fe20007ffe0ff */
[----:B------:R-:W-:-:S07]  /*4080*/  VIADD R107, R107, 0x20 ;  /* 0x000000206b6b7836 */ /* 0x000fce0000000000 */
.L_x_3506:
[----:B------:R-:W-:Y:S05]  /*4090*/  BSYNC B1 ;  /* 0x0000000000017941 */ /* 0x000fea0003800000 */
.L_x_3505:
        /* <DEDUP_REMOVED lines=18> */
[----:B-----5:R-:W-:Y:S01]  /*41c0*/  HADD2.F32 R84, -RZ, R32.H0_H0 ;  /* 0x20000020ff547230 */ /* 0x020fe20000004100 */
[----:B------:R-:W-:Y:S06]  /*41d0*/  BRA `(.L_x_3593) ;  /* 0x00000004005c7947 */ /* 0x000fec0003800000 */
.L_x_3592:
        /* <DEDUP_REMOVED lines=12> */
.L_x_3595:
[----:B------:R-:W-:-:S07]  /*42a0*/  IMAD.MOV.U32 R88, RZ, RZ, R108 ;  /* 0x000000ffff587224 */ /* 0x000fce00078e006c */
.L_x_3596:
[----:B------:R-:W-:Y:S05]  /*42b0*/  BSYNC B3 ;  /* 0x0000000000037941 */ /* 0x000fea0003800000 */
.L_x_3594:
        /* <DEDUP_REMOVED lines=16> */
.L_x_3600:
[----:B------:R-:W-:Y:S05]  /*43c0*/  BSYNC B4 ;  /* 0x0000000000047941 */ /* 0x000fea0003800000 */
.L_x_3599:
        /* <DEDUP_REMOVED lines=44> */
.L_x_3598:
[----:B------:R-:W-:Y:S05]  /*4690*/  BSYNC B3 ;  /* 0x0000000000037941 */ /* 0x000fea0003800000 */
.L_x_3597:
[----:B------:R-:W-:Y:S01]  /*46a0*/  I2FP.F32.U32 R41, R88 ;  /* 0x0000005800297245 */ /* 0x000fe20000201000 */
[----:B-----5:R-:W-:Y:S01]  /*46b0*/  HADD2.F32 R43, -RZ, R28.H0_H0 ;  /* 0x2000001cff2b7230 */ /* 0x020fe20000004100 */
[----:B------:R-:W-:-:S04]  /*46c0*/  MOV R42, 0x2f800000 ;  /* 0x2f800000002a7802 */ /* 0x000fc80000000f00 */
        /* <DEDUP_REMOVED lines=8> */
.L_x_3593:
[----:B------:R-:W-:Y:S05]  /*4750*/  BSYNC B2 ;  /* 0x0000000000027941 */ /* 0x000fea0003800000 */
.L_x_3591:
[----:B------:R-:W-:Y:S04]  /*4760*/  BSSY B2, `(.L_x_3601) ;  /* 0x000005f000027945 */ /* 0x000fe80003800000 */
[----:B------:R-:W-:Y:S05]  /*4770*/  @P4 BRA `(.L_x_3602) ;  /* 0x0000000000184947 */ /* 0x000fea0003800000 */
[----:B------:R-:W-:Y:S01]  /*4780*/  IMAD.MOV.U32 R85, RZ, RZ, RZ ;  /* 0x000000ffff557224 */ /* 0x000fe200078e00ff */
[----:B------:R-:W-:Y:S01]  /*4790*/  MOV R41, R40 ;  /* 0x0000002800297202 */ /* 0x000fe20000000f00 */
[----:B------:R-:W-:Y:S06]  /*47a0*/  @!P3 BRA `(.L_x_3603) ;  /* 0x000000040068b947 */ /* 0x000fec0003800000 */
[----:B------:R-:W-:Y:S01]  /*47b0*/  MOV R41, R40 ;  /* 0x0000002800297202 */ /* 0x000fe20000000f00 */
[----:B-----5:R-:W-:Y:S01]  /*47c0*/  HADD2.F32 R85, -RZ, R32.H1_H1 ;  /* 0x30000020ff557230 */ /* 0x020fe20000004100 */
[----:B------:R-:W-:Y:S06]  /*47d0*/  BRA `(.L_x_3603) ;  /* 0x00000004005c7947 */ /* 0x000fec0003800000 */
.L_x_3602:
[C---:B------:R-:W-:Y:S01]  /*47e0*/  ISETP.NE.AND P5, PT, R40.reuse, 0x1, PT ;  /* 0x000000012800780c */ /* 0x040fe20003fa5270 */
[----:B------:R-:W-:Y:S01]  /*47f0*/  BSSY B3, `(.L_x_3604) ;  /* 0x000000c000037945 */ /* 0x000fe20003800000 */
[----:B------:R-:W-:-:S11]  /*4800*/  VIADD R41, R40, 0x1 ;  /* 0x0000000128297836 */ /* 0x000fd60000000000 */
[----:B------:R-:W-:Y:S05]  /*4810*/  @!P5 BRA `(.L_x_3605) ;  /* 0x000000000020d947 */ /* 0x000fea0003800000 */
        /* <DEDUP_REMOVED lines=8> */
.L_x_3605:
[----:B------:R-:W-:-:S07]  /*48a0*/  MOV R70, R108 ;  /* 0x0000006c00467202 */ /* 0x000fce0000000f00 */
.L_x_3606:
[----:B------:R-:W-:Y:S05]  /*48b0*/  BSYNC B3 ;  /* 0x0000000000037941 */ /* 0x000fea0003800000 */
.L_x_3604:
        /* <DEDUP_REMOVED lines=16> */
.L_x_3610:
[----:B------:R-:W-:Y:S05]  /*49c0*/  BSYNC B4 ;  /* 0x0000000000047941 */ /* 0x000fea0003800000 */
.L_x_3609:
        /* <DEDUP_REMOVED lines=43> */
[----:B------:R-:W-:-:S10]  /*4c80*/  MOV R106, R40 ;  /* 0x00000028006a7202 */ /* 0x000fd40000000f00 */
.L_x_3608:
[----:B------:R-:W-:Y:S05]  /*4c90*/  BSYNC B3 ;  /* 0x0000000000037941 */ /* 0x000fea0003800000 */
.L_x_3607:
[----:B------:R-:W-:Y:S01]  /*4ca0*/  I2FP.F32.U32 R40, R70 ;  /* 0x0000004600287245 */ /* 0x000fe20000201000 */
[----:B-----5:R-:W-:Y:S02]  /*4cb0*/  HADD2.F32 R42, -RZ, R28.H1_H1 ;  /* 0x3000001cff2a7230 */ /* 0x020fe40000004100 */
[----:B------:R-:W-:-:S03]  /*4cc0*/  IMAD.MOV.U32 R43, RZ, RZ, 0x2f800000 ;  /* 0x2f800000ff2b7424 */ /* 0x000fc600078e00ff */
[----:B------:R-:W-:Y:S01]  /*4cd0*/  FMUL.FTZ R42, R42, UR13 ;  /* 0x0000000d2a2a7c20 */ /* 0x000fe20008410000 */
[----:B------:R-:W-:-:S03]  /*4ce0*/  FFMA.FTZ R40, R40, R43, 1.1641532182693481445e-10 ;  /* 0x2f00000028287423 */ /* 0x000fc6000001002b */
[----:B------:R-:W-:Y:S02]  /*4cf0*/  FMUL.FTZ R42, R42, UR12 ;  /* 0x0000000c2a2a7c20 */ /* 0x000fe40008410000 */
[----:B------:R-:W-:Y:S01]  /*4d00*/  FSETP.GTU.FTZ.AND P5, PT, R40, UR10, PT ;  /* 0x0000000a28007c0b */ /* 0x000fe2000bfbc000 */
[----:B------:R-:W-:-:S03]  /*4d10*/  @P3 HADD2.F32 R40, -RZ, R32.H1_H1 ;  /* 0x30000020ff283230 */ /* 0x000fc60000004100 */
[----:B------:R-:W-:Y:S02]  /*4d20*/  FSEL R85, R42, RZ, !P5 ;  /* 0x000000ff2a557208 */ /* 0x000fe40006800000 */
[----:B------:R-:W-:-:S03]  /*4d30*/  SEL R70, RZ, 0x1, P5 ;  /* 0x00000001ff467807 */ /* 0x000fc60002800000 */
[----:B------:R-:W-:-:S07]  /*4d40*/  @P3 FADD.FTZ R85, R40, R85 ;  /* 0x0000005528553221 */ /* 0x000fce0000010000 */
.L_x_3603:
[----:B------:R-:W-:Y:S05]  /*4d50*/  BSYNC B2 ;  /* 0x0000000000027941 */ /* 0x000fea0003800000 */
.L_x_3601:
[----:B------:R-:W-:Y:S04]  /*4d60*/  BSSY B2, `(.L_x_3611) ;  /* 0x000005f000027945 */ /* 0x000fe80003800000 */
[----:B------:R-:W-:Y:S05]  /*4d70*/  @P4 BRA `(.L_x_3612) ;  /* 0x0000000000184947 */ /* 0x000fea0003800000 */
[----:B------:R-:W-:Y:S02]  /*4d80*/  MOV R86, RZ ;  /* 0x000000ff00567202 */ /* 0x000fe40000000f00 */
[----:B------:R-:W-:Y:S01]  /*4d90*/  MOV R40, R41 ;  /* 0x0000002900287202 */ /* 0x000fe20000000f00 */
[----:B------:R-:W-:Y:S06]  /*4da0*/  @!P3 BRA `(.L_x_3613) ;  /* 0x000000040068b947 */ /* 0x000fec0003800000 */
[----:B------:R-:W-:Y:S02]  /*4db0*/  IMAD.MOV.U32 R40, RZ, RZ, R41 ;  /* 0x000000ffff287224 */ /* 0x000fe400078e0029 */
[----:B-----5:R-:W-:Y:S01]  /*4dc0*/  HADD2.F32 R86, -RZ, R33.H0_H0 ;  /* 0x20000021ff567230 */ /* 0x020fe20000004100 */
[----:B------:R-:W-:Y:S06]  /*4dd0*/  BRA `(.L_x_3613) ;  /* 0x00000004005c7947 */ /* 0x000fec0003800000 */
.L_x_3612:
[C---:B------:R-:W-:Y:S01]  /*4de0*/  ISETP.NE.AND P5, PT, R41.reuse, 0x1, PT ;  /* 0x000000012900780c */ /* 0x040fe20003fa5270 */
[----:B------:R-:W-:Y:S01]  /*4df0*/  BSSY B3, `(.L_x_3614) ;  /* 0x000000c000037945 */ /* 0x000fe20003800000 */
[----:B------:R-:W-:-:S11]  /*4e00*/  IADD3 R40, R41, 0x1, RZ ;  /* 0x0000000129287810 */ /* 0x000fd60007ffe0ff */
        /* <DEDUP_REMOVED lines=9> */
.L_x_3615:
[----:B------:R-:W-:-:S07]  /*4ea0*/  MOV R73, R108 ;  /* 0x0000006c00497202 */ /* 0x000fce0000000f00 */
.L_x_3616:
[----:B------:R-:W-:Y:S05]  /*4eb0*/  BSYNC B3 ;  /* 0x0000000000037941 */ /* 0x000fea0003800000 */
.L_x_3614:
        /* <DEDUP_REMOVED lines=16> */
.L_x_3620:
[----:B------:R-:W-:Y:S05]  /*4fc0*/  BSYNC B4 ;  /* 0x0000000000047941 */ /* 0x000fea0003800000 */
.L_x_3619:
        /* <DEDUP_REMOVED lines=41> */
[----:B------:R-:W-:Y:S01]  /*5260*/  MOV R106, R40 ;  /* 0x00000028006a7202 */ /* 0x000fe20000000f00 */
[----:B------:R-:W-:Y:S01]  /*5270*/  IMAD.MOV.U32 R40, RZ, RZ, RZ ;  /* 0x000000ffff287224 */ /* 0x000fe200078e00ff */
[----:B------:R-:W-:-:S07]  /*5280*/  LOP3.LUT R102, R41, UR31, R42, 0x96, !PT ;  /* 0x0000001f29667c12 */ /* 0x000fce000f8e962a */
.L_x_3618:
[----:B------:R-:W-:Y:S05]  /*5290*/  BSYNC B3 ;  /* 0x0000000000037941 */ /* 0x000fea0003800000 */
.L_x_3617:
[----:B------:R-:W-:Y:S01]  /*52a0*/  HFMA2.MMA R42, -RZ, RZ, 0.1171875, 0 ;  /* 0x2f800000ff2a7435 */ /* 0x000fe200000001ff */
[----:B------:R-:W-:Y:S01]  /*52b0*/  I2FP.F32.U32 R41, R73 ;  /* 0x0000004900297245 */ /* 0x000fe20000201000 */
[----:B-----5:R-:W-:-:S05]  /*52c0*/  HADD2.F32 R43, -RZ, R29.H0_H0 ;  /* 0x2000001dff2b7230 */ /* 0x020fca0000004100 */
[----:B------:R-:W-:-:S03]  /*52d0*/  FMUL.FTZ R43, R43, UR13 ;  /* 0x0000000d2b2b7c20 */ /* 0x000fc60008410000 */
[----:B------:R-:W-:Y:S01]  /*52e0*/  FFMA.FTZ R41, R41, R42, 1.1641532182693481445e-10 ;  /* 0x2f00000029297423 */ /* 0x000fe2000001002a */
[----:B------:R-:W-:-:S04]  /*52f0*/  FMUL.FTZ R43, R43, UR12 ;  /* 0x0000000c2b2b7c20 */ /* 0x000fc80008410000 */
[----:B------:R-:W-:Y:S01]  /*5300*/  FSETP.GTU.FTZ.AND P5, PT, R41, UR10, PT ;  /* 0x0000000a29007c0b */ /* 0x000fe2000bfbc000 */
[----:B------:R-:W-:-:S03]  /*5310*/  @P3 HADD2.F32 R41, -RZ, R33.H0_H0 ;  /* 0x20000021ff293230 */ /* 0x000fc60000004100 */
[----:B------:R-:W-:Y:S02]  /*5320*/  FSEL R86, R43, RZ, !P5 ;  /* 0x000000ff2b567208 */ /* 0x000fe40006800000 */
[----:B------:R-:W-:-:S03]  /*5330*/  SEL R73, RZ, 0x1, P5 ;  /* 0x00000001ff497807 */ /* 0x000fc60002800000 */
[----:B------:R-:W-:-:S07]  /*5340*/  @P3 FADD.FTZ R86, R41, R86 ;  /* 0x0000005629563221 */ /* 0x000fce0000010000 */
.L_x_3613:
[----:B------:R-:W-:Y:S05]  /*5350*/  BSYNC B2 ;  /* 0x0000000000027941 */ /* 0x000fea0003800000 */
.L_x_3611:
        /* <DEDUP_REMOVED lines=8> */
.L_x_3622:
        /* <DEDUP_REMOVED lines=12> */
.L_x_3625:
[----:B------:R-:W-:-:S07]  /*54a0*/  IMAD.MOV.U32 R74, RZ, RZ, R108 ;  /* 0x000000ffff4a7224 */ /* 0x000fce00078e006c */
.L_x_3626:
[----:B------:R-:W-:Y:S05]  /*54b0*/  BSYNC B3 ;  /* 0x0000000000037941 */ /* 0x000fea0003800000 */
.L_x_3624:
        /* <DEDUP_REMOVED lines=16> */
.L_x_3630:
[----:B------:R-:W-:Y:S05]  /*55c0*/  BSYNC B4 ;  /* 0x0000000000047941 */ /* 0x000fea0003800000 */
.L_x_3629:
        /* <DEDUP_REMOVED lines=44> */
.L_x_3628:
[----:B------:R-:W-:Y:S05]  /*5890*/  BSYNC B3 ;  /* 0x0000000000037941 */ /* 0x000fea0003800000 */
.L_x_3627:
[----:B------:R-:W-:Y:S01]  /*58a0*/  I2FP.F32.U32 R40, R74 ;  /* 0x0000004a00287245 */ /* 0x000fe20000201000 */
[----:B-----5:R-:W-:Y:S01]  /*58b0*/  HADD2.F32 R42, -RZ, R29.H1_H1 ;  /* 0x3000001dff2a7230 */ /* 0x020fe20000004100 */
[----:B------:R-:W-:-:S04]  /*58c0*/  MOV R43, 0x2f800000 ;  /* 0x2f800000002b7802 */ /* 0x000fc80000000f00 */
        /* <DEDUP_REMOVED lines=8> */
.L_x_3623:
[----:B------:R-:W-:Y:S05]  /*5950*/  BSYNC B2 ;  /* 0x0000000000027941 */ /* 0x000fea0003800000 */
.L_x_3621:
[----:B------:R-:W-:Y:S04]  /*5960*/  BSSY B2, `(.L_x_3631) ;  /* 0x000005f000027945 */ /* 0x000fe80003800000 */
[----:B------:R-:W-:Y:S05]  /*5970*/  @P4 BRA `(.L_x_3632) ;  /* 0x0000000000184947 */ /* 0x000fea0003800000 */
[----:B------:R-:W-:Y:S01]  /*5980*/  IMAD.MOV.U32 R88, RZ, RZ, RZ ;  /* 0x000000ffff587224 */ /* 0x000fe200078e00ff */
[----:B------:R-:W-:Y:S01]  /*5990*/  MOV R40, R41 ;  /* 0x0000002900287202 */ /* 0x000fe20000000f00 */
[----:B------:R-:W-:Y:S06]  /*59a0*/  @!P3 BRA `(.L_x_3633) ;  /* 0x000000040068b947 */ /* 0x000fec0003800000 */
[----:B------:R-:W-:Y:S01]  /*59b0*/  MOV R40, R41 ;  /* 0x0000002900287202 */ /* 0x000fe20000000f00 */
[----:B-----5:R-:W-:Y:S01]  /*59c0*/  HADD2.F32 R88, -RZ, R34.H0_H0 ;  /* 0x20000022ff587230 */ /* 0x020fe20000004100 */
[----:B------:R-:W-:Y:S06]  /*59d0*/  BRA `(.L_x_3633) ;  /* 0x00000004005c7947 */ /* 0x000fec0003800000 */
.L_x_3632:
        /* <DEDUP_REMOVED lines=12> */
.L_x_3635:
[----:B------:R-:W-:-:S07]  /*5aa0*/  MOV R77, R108 ;  /* 0x0000006c004d7202 */ /* 0x000fce0000000f00 */
.L_x_3636:
[----:B------:R-:W-:Y:S05]  /*5ab0*/  BSYNC B3 ;  /* 0x0000000000037941 */ /* 0x000fea0003800000 */
.L_x_3634:
        /* <DEDUP_REMOVED lines=16> */
.L_x_3640:
[----:B------:R-:W-:Y:S05]  /*5bc0*/  BSYNC B4 ;  /* 0x0000000000047941 */ /* 0x000fea0003800000 */
.L_x_3639:
        /* <DEDUP_REMOVED lines=42> */
[----:B------:R-:W-:Y:S01]  /*5e70*/  HFMA2.MMA R40, -RZ, RZ, 0, 0 ;  /* 0x00000000ff287435 */ /* 0x000fe200000001ff */
[----:B------:R-:W-:-:S10]  /*5e80*/  LOP3.LUT R102, R41, UR31, R42, 0x96, !PT ;  /* 0x0000001f29667c12 */ /* 0x000fd4000f8e962a */
.L_x_3638:
[----:B------:R-:W-:Y:S05]  /*5e90*/  BSYNC B3 ;  /* 0x0000000000037941 */ /* 0x000fea0003800000 */
.L_x_3637:
        /* <DEDUP_REMOVED lines=11> */
.L_x_3633:
[----:B------:R-:W-:Y:S05]  /*5f50*/  BSYNC B2 ;  /* 0x0000000000027941 */ /* 0x000fea0003800000 */
.L_x_3631:
[----:B------:R-:W-:Y:S04]  /*5f60*/  BSSY B2, `(.L_x_3641) ;  /* 0x000005f000027945 */ /* 0x000fe80003800000 */
[----:B------:R-:W-:Y:S05]  /*5f70*/  @P4 BRA `(.L_x_3642) ;  /* 0x0000000000184947 */ /* 0x000fea0003800000 */
[----:B------:R-:W-:Y:S02]  /*5f80*/  MOV R89, RZ ;  /* 0x000000ff00597202 */ /* 0x000fe40000000f00 */
[----:B------:R-:W-:Y:S01]  /*5f90*/  MOV R41, R40 ;  /* 0x0000002800297202 */ /* 0x000fe20000000f00 */
[----:B------:R-:W-:Y:S06]  /*5fa0*/  @!P3 BRA `(.L_x_3643) ;  /* 0x000000040068b947 */ /* 0x000fec0003800000 */
[----:B------:R-:W-:Y:S02]  /*5fb0*/  IMAD.MOV.U32 R41, RZ, RZ, R40 ;  /* 0x000000ffff297224 */ /* 0x000fe400078e0028 */
[----:B-----5:R-:W-:Y:S01]  /*5fc0*/  HADD2.F32 R89, -RZ, R34.H1_H1 ;  /* 0x30000022ff597230 */ /* 0x020fe20000004100 */
[----:B------:R-:W-:Y:S06]  /*5fd0*/  BRA `(.L_x_3643) ;  /* 0x00000004005c7947 */ /* 0x000fec0003800000 */
.L_x_3642:
        /* <DEDUP_REMOVED lines=12> */
.L_x_3645:
[----:B------:R-:W-:-:S07]  /*60a0*/  MOV R78, R108 ;  /* 0x0000006c004e7202 */ /* 0x000fce0000000f00 */
.L_x_3646:
[----:B------:R-:W-:Y:S05]  /*60b0*/  BSYNC B3 ;  /* 0x0000000000037941 */ /* 0x000fea0003800000 */
.L_x_3644:
        /* <DEDUP_REMOVED lines=16> */
.L_x_3650:
[----:B------:R-:W-:Y:S05]  /*61c0*/  BSYNC B4 ;  /* 0x0000000000047941 */ /* 0x000fea0003800000 */
.L_x_3649:
        /* <DEDUP_REMOVED lines=42> */
[----:B------:R-:W-:Y:S01]  /*6470*/  IMAD.MOV.U32 R41, RZ, RZ, RZ ;  /* 0x000000ffff297224 */ /* 0x000fe200078e00ff */
[----:B------:R-:W-:-:S07]  /*6480*/  MOV R106, R40 ;  /* 0x00000028006a7202 */ /* 0x000fce0000000f00 */
.L_x_3648:
[----:B------:R-:W-:Y:S05]  /*6490*/  BSYNC B3 ;  /* 0x0000000000037941 */ /* 0x000fea0003800000 */
.L_x_3647:
        /* <DEDUP_REMOVED lines=11> */
.L_x_3643:
[----:B------:R-:W-:Y:S05]  /*6550*/  BSYNC B2 ;  /* 0x0000000000027941 */ /* 0x000fea0003800000 */
.L_x_3641:
[----:B------:R-:W-:Y:S04]  /*6560*/  BSSY B2, `(.L_x_3651) ;  /* 0x000005f000027945 */ /* 0x000fe80003800000 */
[----:B------:R-:W-:Y:S05]  /*6570*/  @P4 BRA `(.L_x_3652) ;  /* 0x0000000000184947 */ /* 0x000fea0003800000 */
[----:B------:R-:W-:Y:S01]  /*6580*/  MOV R90, RZ ;  /* 0x000000ff005a7202 */ /* 0x000fe20000000f00 */
[----:B------:R-:W-:Y:S01]  /*6590*/  IMAD.MOV.U32 R40, RZ, RZ, R41 ;  /* 0x000000ffff287224 */ /* 0x000fe200078e0029 */
[----:B------:R-:W-:Y:S06]  /*65a0*/  @!P3 BRA `(.L_x_3653) ;  /* 0x000000040068b947 */ /* 0x000fec0003800000 */
[----:B------:R-:W-:Y:S01]  /*65b0*/  MOV R40, R41 ;  /* 0x0000002900287202 */ /* 0x000fe20000000f00 */
[----:B-----5:R-:W-:Y:S01]  /*65c0*/  HADD2.F32 R90, -RZ, R35.H0_H0 ;  /* 0x20000023ff5a7230 */ /* 0x020fe20000004100 */
[----:B------:R-:W-:Y:S06]  /*65d0*/  BRA `(.L_x_3653) ;  /* 0x00000004005c7947 */ /* 0x000fec0003800000 */
.L_x_3652:
        /* <DEDUP_REMOVED lines=12> */
.L_x_3655:
[----:B------:R-:W-:-:S07]  /*66a0*/  IMAD.MOV.U32 R81, RZ, RZ, R108 ;  /* 0x000000ffff517224 */ /* 0x000fce00078e006c */
.L_x_3656:
[----:B------:R-:W-:Y:S05]  /*66b0*/  BSYNC B3 ;  /* 0x0000000000037941 */ /* 0x000fea0003800000 */
.L_x_3654:
        /* <DEDUP_REMOVED lines=16> */
.L_x_3660:
[----:B------:R-:W-:Y:S05]  /*67c0*/  BSYNC B4 ;  /* 0x0000000000047941 */ /* 0x000fea0003800000 */
.L_x_3659:
        /* <DEDUP_REMOVED lines=44> */
.L_x_3658:
[----:B------:R-:W-:Y:S05]  /*6a90*/  BSYNC B3 ;  /* 0x0000000000037941 */ /* 0x000fea0003800000 */
.L_x_3657:
        /* <DEDUP_REMOVED lines=11> */
.L_x_3653:
[----:B------:R-:W-:Y:S05]  /*6b50*/  BSYNC B2 ;  /* 0x0000000000027941 */ /* 0x000fea0003800000 */
.L_x_3651:
        /* <DEDUP_REMOVED lines=8> */
.L_x_3662:
        /* <DEDUP_REMOVED lines=12> */
.L_x_3665:
[----:B------:R-:W-:-:S07]  /*6ca0*/  MOV R82, R108 ;  /* 0x0000006c00527202 */ /* 0x000fce0000000f00 */
.L_x_3666:
[----:B------:R-:W-:Y:S05]  /*6cb0*/  BSYNC B3 ;  /* 0x0000000000037941 */ /* 0x000fea0003800000 */
.L_x_3664:
        /* <DEDUP_REMOVED lines=16> */
.L_x_3670:
[----:B------:R-:W-:Y:S05]  /*6dc0*/  BSYNC B4 ;  /* 0x0000000000047941 */ /* 0x000fea0003800000 */
.L_x_3669:
        /* <DEDUP_REMOVED lines=44> */
.L_x_3668:
[----:B------:R-:W-:Y:S05]  /*7090*/  BSYNC B3 ;  /* 0x0000000000037941 */ /* 0x000fea0003800000 */
.L_x_3667:
        /* <DEDUP_REMOVED lines=11> */
.L_x_3663:
[----:B------:R-:W-:Y:S05]  /*7150*/  BSYNC B2 ;  /* 0x0000000000027941 */ /* 0x000fea0003800000 */
.L_x_3661:
        /* <DEDUP_REMOVED lines=29> */
.L_x_3672:
[----:B------:R-:W-:Y:S05]  /*7330*/  BSYNC B2 ;  /* 0x0000000000027941 */ /* 0x000fea0003800000 */
.L_x_3671:
[----:B------:R-:W-:Y:S01]  /*7340*/  IADD3 R109, R109, 0x20, RZ ;  /* 0x000000206d6d7810 */ /* 0x000fe20007ffe0ff */
[----:B------:R-:W-:-:S07]  /*7350*/  VIADD R107, R107, 0x20 ;  /* 0x000000206b6b7836 */ /* 0x000fce0000000000 */
.L_x_3590:
[----:B------:R-:W-:Y:S05]  /*7360*/  BSYNC B1 ;  /* 0x0000000000017941 */ /* 0x000fea0003800000 */
.L_x_3589:
        /* <DEDUP_REMOVED lines=13> */
[----:B------:R-:W-:Y:S02]  /*7440*/  MOV R92, RZ ;  /* 0x000000ff005c7202 */ /* 0x000fe40000000f00 */
[----:B------:R-:W-:Y:S01]  /*7450*/  MOV R40, R104 ;  /* 0x0000006800287202 */ /* 0x000fe20000000f00 */
[----:B------:R-:W-:Y:S06]  /*7460*/  @!P3 BRA `(.L_x_3677) ;  /* 0x000000040068b947 */ /* 0x000fec0003800000 */
[----:B------:R-:W-:Y:S02]  /*7470*/  IMAD.MOV.U32 R40, RZ, RZ, R104 ;  /* 0x000000ffff287224 */ /* 0x000fe400078e0068 */
[----:B-----5:R-:W-:Y:S01]  /*7480*/  HADD2.F32 R92, -RZ, R32.H0_H0 ;  /* 0x20000020ff5c7230 */ /* 0x020fe20000004100 */
[----:B------:R-:W-:Y:S06]  /*7490*/  BRA `(.L_x_3677) ;  /* 0x00000004005c7947 */ /* 0x000fec0003800000 */
.L_x_3676:
        /* <DEDUP_REMOVED lines=12> */
.L_x_3679:
[----:B------:R-:W-:-:S07]  /*7560*/  MOV R96, R108 ;  /* 0x0000006c00607202 */ /* 0x000fce0000000f00 */
.L_x_3680:
[----:B------:R-:W-:Y:S05]  /*7570*/  BSYNC B3 ;  /* 0x0000000000037941 */ /* 0x000fea0003800000 */
.L_x_3678:
        /* <DEDUP_REMOVED lines=16> */
.L_x_3684:
[----:B------:R-:W-:Y:S05]  /*7680*/  BSYNC B4 ;  /* 0x0000000000047941 */ /* 0x000fea0003800000 */
.L_x_3683:
        /* <DEDUP_REMOVED lines=44> */
.L_x_3682:
[----:B------:R-:W-:Y:S05]  /*7950*/  BSYNC B3 ;  /* 0x0000000000037941 */ /* 0x000fea0003800000 */
.L_x_3681:
        /* <DEDUP_REMOVED lines=11> */
.L_x_3677:
[----:B------:R-:W-:Y:S05]  /*7a10*/  BSYNC B2 ;  /* 0x0000000000027941 */ /* 0x000fea0003800000 */
.L_x_3675:
        /* <DEDUP_REMOVED lines=8> */
.L_x_3686:
        /* <DEDUP_REMOVED lines=12> */
.L_x_3689:
[----:B------:R-:W-:-:S07]  /*7b60*/  IMAD.MOV.U32 R70, RZ, RZ, R108 ;  /* 0x000000ffff467224 */ /* 0x000fce00078e006c */
.L_x_3690:
[----:B------:R-:W-:Y:S05]  /*7b70*/  BSYNC B3 ;  /* 0x0000000000037941 */ /* 0x000fea0003800000 */
.L_x_3688:
        /* <DEDUP_REMOVED lines=16> */
.L_x_3694:
[----:B------:R-:W-:Y:S05]  /*7c80*/  BSYNC B4 ;  /* 0x0000000000047941 */ /* 0x000fea0003800000 */
.L_x_3693:
        /* <DEDUP_REMOVED lines=44> */
.L_x_3692:
[----:B------:R-:W-:Y:S05]  /*7f50*/  BSYNC B3 ;  /* 0x0000000000037941 */ /* 0x000fea0003800000 */
.L_x_3691:
        /* <DEDUP_REMOVED lines=11> */
.L_x_3687:
[----:B------:R-:W-:Y:S05]  /*8010*/  BSYNC B2 ;  /* 0x0000000000027941 */ /* 0x000fea0003800000 */
.L_x_3685:
        /* <DEDUP_REMOVED lines=8> */
.L_x_3696:
        /* <DEDUP_REMOVED lines=12> */
.L_x_3699:
[----:B------:R-:W-:-:S07]  /*8160*/  MOV R73, R108 ;  /* 0x0000006c00497202 */ /* 0x000fce0000000f00 */
.L_x_3700:
[----:B------:R-:W-:Y:S05]  /*8170*/  BSYNC B3 ;  /* 0x0000000000037941 */ /* 0x000fea0003800000 */
.L_x_3698:
        /* <DEDUP_REMOVED lines=16> */
.L_x_3704:
[----:B------:R-:W-:Y:S05]  /*8280*/  BSYNC B4 ;  /* 0x0000000000047941 */ /* 0x000fea0003800000 */
.L_x_3703:
        /* <DEDUP_REMOVED lines=44> */
.L_x_3702:
[----:B------:R-:W-:Y:S05]  /*8550*/  BSYNC B3 ;  /* 0x0000000000037941 */ /* 0x000fea0003800000 */
.L_x_3701:
        /* <DEDUP_REMOVED lines=11> */
.L_x_3697:
[----:B------:R-:W-:Y:S05]  /*8610*/  BSYNC B2 ;  /* 0x0000000000027941 */ /* 0x000fea0003800000 */
.L_x_3695:
        /* <DEDUP_REMOVED lines=8> */
.L_x_3706:
        /* <DEDUP_REMOVED lines=12> */
.L_x_3709:
[----:B------:R-:W-:-:S07]  /*8760*/  MOV R74, R108 ;  /* 0x0000006c004a7202 */ /* 0x000fce0000000f00 */
.L_x_3710:
[----:B------:R-:W-:Y:S05]  /*8770*/  BSYNC B3 ;  /* 0x0000000000037941 */ /* 0x000fea0003800000 */
.L_x_3708:
        /* <DEDUP_REMOVED lines=16> */
.L_x_3714:
[----:B------:R-:W-:Y:S05]  /*8880*/  BSYNC B4 ;  /* 0x0000000000047941 */ /* 0x000fea0003800000 */
.L_x_3713:
        /* <DEDUP_REMOVED lines=44> */
.L_x_3712:
[----:B------:R-:W-:Y:S05]  /*8b50*/  BSYNC B3 ;  /* 0x0000000000037941 */ /* 0x000fea0003800000 */
.L_x_3711:
        /* <DEDUP_REMOVED lines=11> */
.L_x_3707:
[----:B------:R-:W-:Y:S05]  /*8c10*/  BSYNC B2 ;  /* 0x0000000000027941 */ /* 0x000fea0003800000 */
.L_x_3705:
        /* <DEDUP_REMOVED lines=8> */
.L_x_3716:
        /* <DEDUP_REMOVED lines=12> */
.L_x_3719:
[----:B------:R-:W-:-:S07]  /*8d60*/  IMAD.MOV.U32 R77, RZ, RZ, R108 ;  /* 0x000000ffff4d7224 */ /* 0x000fce00078e006c */
.L_x_3720:
[----:B------:R-:W-:Y:S05]  /*8d70*/  BSYNC B3 ;  /* 0x0000000000037941 */ /* 0x000fea0003800000 */
.L_x_3718:
        /* <DEDUP_REMOVED lines=16> */
.L_x_3724:
[----:B------:R-:W-:Y:S05]  /*8e80*/  BSYNC B4 ;  /* 0x0000000000047941 */ /* 0x000fea0003800000 */
.L_x_3723:
        /* <DEDUP_REMOVED lines=44> */
.L_x_3722:
[----:B------:R-:W-:Y:S05]  /*9150*/  BSYNC B3 ;  /* 0x0000000000037941 */ /* 0x000fea0003800000 */
.L_x_3721:
        /* <DEDUP_REMOVED lines=11> */
.L_x_3717:
[----:B------:R-:W-:Y:S05]  /*9210*/  BSYNC B2 ;  /* 0x0000000000027941 */ /* 0x000fea0003800000 */
.L_x_3715:
        /* <DEDUP_REMOVED lines=8> */
.L_x_3726:
        /* <DEDUP_REMOVED lines=12> */
.L_x_3729:
[----:B------:R-:W-:-:S07]  /*9360*/  MOV R78, R108 ;  /* 0x0000006c004e7202 */ /* 0x000fce0000000f00 */
.L_x_3730:
[----:B------:R-:W-:Y:S05]  /*9370*/  BSYNC B3 ;  /* 0x0000000000037941 */ /* 0x000fea0003800000 */
.L_x_3728:
        /* <DEDUP_REMOVED lines=16> */
.L_x_3734:
[----:B------:R-:W-:Y:S05]  /*9480*/  BSYNC B4 ;  /* 0x0000000000047941 */ /* 0x000fea0003800000 */
.L_x_3733:
        /* <DEDUP_REMOVED lines=44> */
.L_x_3732:
[----:B------:R-:W-:Y:S05]  /*9750*/  BSYNC B3 ;  /* 0x0000000000037941 */ /* 0x000fea0003800000 */
.L_x_3731:
        /* <DEDUP_REMOVED lines=11> */
.L_x_3727:
[----:B------:R-:W-:Y:S05]  /*9810*/  BSYNC B2 ;  /* 0x0000000000027941 */ /* 0x000fea0003800000 */
.L_x_3725:
        /* <DEDUP_REMOVED lines=8> */
.L_x_3736:
        /* <DEDUP_REMOVED lines=12> */
.L_x_3739:
[----:B------:R-:W-:-:S07]  /*9960*/  MOV R81, R108 ;  /* 0x0000006c00517202 */ /* 0x000fce0000000f00 */
.L_x_3740:
[----:B------:R-:W-:Y:S05]  /*9970*/  BSYNC B3 ;  /* 0x0000000000037941 */ /* 0x000fea0003800000 */
.L_x_3738:
        /* <DEDUP_REMOVED lines=16> */
.L_x_3744:
[----:B------:R-:W-:Y:S05]  /*9a80*/  BSYNC B4 ;  /* 0x0000000000047941 */ /* 0x000fea0003800000 */
.L_x_3743:
        /* <DEDUP_REMOVED lines=44> */
.L_x_3742:
[----:B------:R-:W-:Y:S05]  /*9d50*/  BSYNC B3 ;  /* 0x0000000000037941 */ /* 0x000fea0003800000 */
.L_x_3741:
        /* <DEDUP_REMOVED lines=11> */
.L_x_3737:
[----:B------:R-:W-:Y:S05]  /*9e10*/  BSYNC B2 ;  /* 0x0000000000027941 */ /* 0x000fea0003800000 */
.L_x_3735:
        /* <DEDUP_REMOVED lines=8> */
.L_x_3746:
        /* <DEDUP_REMOVED lines=12> */
.L_x_3749:
[----:B------:R-:W-:-:S07]  /*9f60*/  IMAD.MOV.U32 R82, RZ, RZ, R108 ;  /* 0x000000ffff527224 */ /* 0x000fce00078e006c */
.L_x_3750:
[----:B------:R-:W-:Y:S05]  /*9f70*/  BSYNC B3 ;  /* 0x0000000000037941 */ /* 0x000fea0003800000 */
.L_x_3748:
        /* <DEDUP_REMOVED lines=16> */
.L_x_3754:
[----:B------:R-:W-:Y:S05]  /*a080*/  BSYNC B4 ;  /* 0x0000000000047941 */ /* 0x000fea0003800000 */
.L_x_3753:
        /* <DEDUP_REMOVED lines=44> */
.L_x_3752:
[----:B------:R-:W-:Y:S05]  /*a350*/  BSYNC B3 ;  /* 0x0000000000037941 */ /* 0x000fea0003800000 */
.L_x_3751:
        /* <DEDUP_REMOVED lines=11> */
.L_x_3747:
[----:B------:R-:W-:Y:S05]  /*a410*/  BSYNC B2 ;  /* 0x0000000000027941 */ /* 0x000fea0003800000 */
.L_x_3745:
[----:B------:R-:W0:Y:S01]  /*a420*/  LDC.64 R40, c[0x0][0x238] ;  /* 0x00008e00ff287b82 */ /* 0x000e220000000a00 */
[----:B------:R-:W-:Y:S02]  /*a430*/  F2FP.F16.F32.PACK_AB R43, R99, R98 ;  /* 0x00000062632b723e */ /* 0x000fe400000000ff */
[----:B------:R-:W-:Y:S01]  /*a440*/  F2FP.F16.F32.PACK_AB R42, R97, R96 ;  /* 0x00000060612a723e */ /* 0x000fe200000000ff */
[----:B0-----:R-:W-:Y:S01]  /*a450*/  IMAD.WIDE.U32 R114, R109, 0x10, R40 ;  /* 0x000000106d727825 */ /* 0x001fe200078e0028 */
[----:B------:R-:W-:Y:S02]  /*a460*/  F2FP.F16.F32.PACK_AB R41, R95, R94 ;  /* 0x0000005e5f29723e */ /* 0x000fe400000000ff */
[----:B------:R-:W-:-:S05]  /*a470*/  F2FP.F16.F32.PACK_AB R40, R93, R92 ;  /* 0x0000005c5d28723e */ /* 0x000fca00000000ff */
[----:B------:R2:W-:Y:S01]  /*a480*/  STG.E.128 desc[UR6][R114.64], R40 ;  /* 0x0000002872007986 */ /* 0x0005e2000c101d06 */
[----:B------:R-:W-:Y:S05]  /*a490*/  @!P2 BRA `(.L_x_3674) ;  /* 0x000000000050a947 */ /* 0x000fea0003800000 */
[----:B--2---:R-:W-:Y:S01]  /*a4a0*/  IMAD.U32 R40, R81, 0x10000, RZ ;  /* 0x0001000051287824 */ /* 0x004fe200078e00ff */
        /* <DEDUP_REMOVED lines=19> */
.L_x_3674:
[----:B------:R-:W-:Y:S05]  /*a5e0*/  BSYNC B1 ;  /* 0x0000000000017941 */ /* 0x000fea0003800000 */
.L_x_3673:
        /* <DEDUP_REMOVED lines=100> */
.L_x_3774:
[----:B------:R-:W2:Y:S01]  /*ac30*/  @!P2 LDC.64 R40, c[0x0][0x250] ;  /* 0x00009400ff28ab82 */ /* 0x000ea20000000a00 */
[----:B------:R-:W-:Y:S01]  /*ac40*/  FMUL.FTZ R113, R109, R109 ;  /* 0x0000006d6d717220 */ /* 0x000fe20000410000 */
[----:B------:R-:W-:Y:S01]  /*ac50*/  PLOP3.LUT P3, PT, PT, PT, UP0, 0x40, 0x0 ;  /* 0x000000000000781c */ /* 0x000fe20003f6e808 */
[----:B-1----:R-:W-:Y:S01]  /*ac60*/  FADD.FTZ R116, R114, R111 ;  /* 0x0000006f72747221 */ /* 0x002fe20000010000 */
[----:B------:R-:W-:Y:S02]  /*ac70*/  BSSY B1, `(.L_x_3756) ;  /* 0x000007d000017945 */ /* 0x000fe40003800000 */
[----:B0-----:R-:W-:Y:S01]  /*ac80*/  FSEL R114, R113, RZ, !P3 ;  /* 0x000000ff71727208 */ /* 0x001fe20005800000 */
[----:B------:R-:W-:Y:S01]  /*ac90*/  FFMA.FTZ R107, R116, R107, UR11 ;  /* 0x0000000b746b7e23 */ /* 0x000fe2000801006b */
[----:B------:R-:W0:Y:S03]  /*aca0*/  @!P2 LDC.64 R42, c[0x0][0x258] ;  /* 0x00009600ff2aab82 */ /* 0x000e260000000a00 */
[----:B------:R-:W-:-:S06]  /*acb0*/  FADD.FTZ R107, R107, R114 ;  /* 0x000000726b6b7221 */ /* 0x000fcc0000010000 */
[----:B------:R-:W1:Y:S01]  /*acc0*/  MUFU.RSQ R107, R107 ;  /* 0x0000006b006b7308 */ /* 0x000e620000001400 */
[----:B--2---:R-:W-:-:S04]  /*acd0*/  @!P2 LEA R40, P3, R19, R40, 0x2 ;  /* 0x000000281328a211 */ /* 0x004fc800078610ff */
[C---:B------:R-:W-:Y:S02]  /*ace0*/  @!P2 LEA.HI.X R41, R19.reuse, R41, R112, 0x2, P3 ;  /* 0x000000291329a211 */ /* 0x040fe400018f1470 */
[----:B0-----:R-:W-:-:S03]  /*acf0*/  @!P2 LEA R42, P4, R19, R42, 0x2 ;  /* 0x0000002a132aa211 */ /* 0x001fc600078810ff */
[----:B------:R0:W-:Y:S01]  /*ad00*/  @!P2 STG.E desc[UR6][R40.64], R109 ;  /* 0x0000006d2800a986 */ /* 0x0001e2000c101906 */
[----:B------:R-:W-:-:S05]  /*ad10*/  @!P2 LEA.HI.X R43, R19, R43, R112, 0x2, P4 ;  /* 0x0000002b132ba211 */ /* 0x000fca00020f1470 */
[----:B-1----:R0:W-:Y:S01]  /*ad20*/  @!P2 STG.E desc[UR6][R42.64], R107 ;  /* 0x0000006b2a00a986 */ /* 0x0021e2000c101906 */
[----:B-----5:R-:W-:-:S13]  /*ad30*/  ISETP.GE.AND P2, PT, R105, 0x1, PT ;  /* 0x000000016900780c */ /* 0x020fda0003f46270 */
[----:B0-----:R-:W-:Y:S05]  /*ad40*/  @!P2 BRA `(.L_x_3757) ;  /* 0x0000000400bca947 */ /* 0x001fea0003800000 */
[----:B------:R-:W-:Y:S01]  /*ad50*/  IADD3 R105, R105, -0x1, RZ ;  /* 0xffffffff69697810 */ /* 0x000fe20007ffe0ff */
[----:B------:R-:W-:Y:S01]  /*ad60*/  BSSY B2, `(.L_x_3758) ;  /* 0x0000029000027945 */ /* 0x000fe20003800000 */
[----:B------:R-:W-:Y:S02]  /*ad70*/  PLOP3.LUT P2, PT, PT, PT, UP0, 0x40, 0x0 ;  /* 0x000000000000781c */ /* 0x000fe40003f4e808 */
[----:B------:R-:W-:Y:S01]  /*ad80*/  LOP3.LUT R21, R25, 0x1f, RZ, 0xc0, !PT ;  /* 0x0000001f19157812 */ /* 0x000fe200078ec0ff */
[----:B------:R-:W-:Y:S01]  /*ad90*/  IMAD R105, R105, R110, RZ ;  /* 0x0000006e69697224 */ /* 0x000fe200078e02ff */
[----:B------:R-:W-:-:S04]  /*ada0*/  FSEL R109, R109, RZ, P2 ;  /* 0x000000ff6d6d7208 */ /* 0x000fc80001000000 */
        /* <DEDUP_REMOVED lines=36> */
.L_x_3759:
[----:B------:R-:W-:Y:S05]  /*aff0*/  BSYNC B2 ;  /* 0x0000000000027941 */ /* 0x000fea0003800000 */
.L_x_3758:
        /* <DEDUP_REMOVED lines=35> */
.L_x_3761:
[----:B------:R-:W-:Y:S05]  /*b230*/  BSYNC B2 ;  /* 0x0000000000027941 */ /* 0x000fea0003800000 */
.L_x_3760:
        /* <DEDUP_REMOVED lines=32> */
.L_x_3757:
[----:B------:R-:W-:Y:S05]  /*b440*/  BSYNC B1 ;  /* 0x0000000000017941 */ /* 0x000fea0003800000 */
.L_x_3756:
[----:B012---:R-:W0:Y:S02]  /*b450*/  LDC.64 R40, c[0x0][0x210] ;  /* 0x00008400ff287b82 */ /* 0x007e240000000a00 */
[----:B0-----:R-:W-:-:S04]  /*b460*/  LEA R19, R40, R19, 0x2 ;  /* 0x0000001328137211 */ /* 0x001fc800078e10ff */
[----:B------:R-:W-:-:S13]  /*b470*/  ISETP.GE.AND P2, PT, R19, R41, PT ;  /* 0x000000291300720c */ /* 0x000fda0003f46270 */
[----:B------:R-:W-:Y:S05]  /*b480*/  @!P2 BRA `(.L_x_3762) ;  /* 0xffffff580004a947 */ /* 0x000fea000383ffff */
[----:B------:R-:W-:Y:S05]  /*b490*/  BSYNC B0 ;  /* 0x0000000000007941 */ /* 0x000fea0003800000 */
.L_x_3504:
[----:B------:R-:W-:Y:S05]  /*b4a0*/  EXIT ;  /* 0x000000000000794d */ /* 0x000fea0003800000 */
.L_x_3755:
[----:B------:R-:W-:Y:S01]  /*b4b0*/  HFMA2.MMA R120, -RZ, RZ, 0, 1.847743988037109375e-06 ;  /* 0x0000001fff787435 */ /* 0x000fe200000001ff */
[----:B------:R-:W-:Y:S01]  /*b4c0*/  BSSY B1, `(.L_x_3763) ;  /* 0x0000007000017945 */ /* 0x000fe20003800000 */
[----:B------:R-:W-:Y:S01]  /*b4d0*/  MOV R118, R41 ;  /* 0x0000002900767202 */ /* 0x000fe20000000f00 */
[----:B------:R-:W-:Y:S01]  /*b4e0*/  IMAD.MOV.U32 R117, RZ, RZ, 0x1 ;  /* 0x00000001ff757424 */ /* 0x000fe200078e00ff */
[----:B------:R-:W-:-:S07]  /*b4f0*/  MOV R115, 0xffffffff ;  /* 0xffffffff00737802 */ /* 0x000fce0000000f00 */
[----:B-----5:R-:W-:Y:S05]  /*b500*/  WARPSYNC.COLLECTIVE R115, `(.L_x_3764) ;  /* 0x0000000073087348 */ /* 0x020fea0003c00000 */
[----:B------:R0:W1:Y:S02]  /*b510*/  SHFL.BFLY P5, R116, R118, R117, R120 ;  /* 0x0c00007576747389 */ /* 0x00006400000a0078 */
[----:B01---5:R-:W-:Y:S01]  /*b520*/  ENDCOLLECTIVE ;  /* 0x000000000000791b */ /* 0x023fe20003800000 */
.L_x_3764:
[----:B------:R-:W-:Y:S05]  /*b530*/  BSYNC B1 ;  /* 0x0000000000017941 */ /* 0x000fea0003800000 */
.L_x_3763:
[----:B------:R-:W-:Y:S01]  /*b540*/  IMAD.MOV.U32 R40, RZ, RZ, R116 ;  /* 0x000000ffff287224 */ /* 0x000fe200078e0074 */
[----:B------:R-:W-:Y:S01]  /*b550*/  HFMA2.MMA R117, -RZ, RZ, 0, 1.1920928955078125e-07 ;  /* 0x00000002ff757435 */ /* 0x000fe200000001ff */
[----:B------:R-:W-:Y:S01]  /*b560*/  IMAD.MOV.U32 R120, RZ, RZ, 0x1f ;  /* 0x0000001fff787424 */ /* 0x000fe200078e00ff */
[----:B------:R-:W-:Y:S01]  /*b570*/  MOV R115, 0xffffffff ;  /* 0xffffffff00737802 */ /* 0x000fe20000000f00 */
[----:B------:R-:W-:Y:S01]  /*b580*/  FADD.FTZ R42, R41, R40 ;  /* 0x00000028292a7221 */ /* 0x000fe20000010000 */
[----:B------:R-:W0:Y:S04]  /*b590*/  LDC R107, c[0x0][0x290] ;  /* 0x0000a400ff6b7b82 */ /* 0x000e280000000800 */
[----:B------:R-:W-:-:S07]  /*b5a0*/  MOV R118, R42 ;  /* 0x0000002a00767202 */ /* 0x000fce0000000f00 */
[----:B0-----:R-:W-:Y:S05]  /*b5b0*/  WARPSYNC.COLLECTIVE R115, `(.L_x_3765) ;  /* 0x0000000073087348 */ /* 0x001fea0003c00000 */
[----:B------:R1:W2:Y:S02]  /*b5c0*/  SHFL.BFLY P5, R116, R118, R117, R120 ;  /* 0x0c00007576747389 */ /* 0x0002a400000a0078 */
[----:B012---:R-:W-:Y:S01]  /*b5d0*/  ENDCOLLECTIVE ;  /* 0x000000000000791b */ /* 0x007fe20003800000 */
.L_x_3765:
[----:B------:R-:W-:Y:S01]  /*b5e0*/  HFMA2.MMA R117, -RZ, RZ, 0, 2.384185791015625e-07 ;  /* 0x00000004ff757435 */ /* 0x000fe200000001ff */
[----:B------:R-:W-:-:S05]  /*b5f0*/  MOV R43, R116 ;  /* 0x00000074002b7202 */ /* 0x000fca0000000f00 */
[----:B------:R-:W-:-:S04]  /*b600*/  FADD.FTZ R43, R42, R43 ;  /* 0x0000002b2a2b7221 */ /* 0x000fc80000010000 */
[----:B------:R-:W-:-:S07]  /*b610*/  IMAD.MOV.U32 R118, RZ, RZ, R43 ;  /* 0x000000ffff767224 */ /* 0x000fce00078e002b */
[----:B------:R-:W-:Y:S05]  /*b620*/  WARPSYNC.COLLECTIVE R115, `(.L_x_3766) ;  /* 0x0000000073087348 */ /* 0x000fea0003c00000 */
[----:B------:R0:W1:Y:S02]  /*b630*/  SHFL.BFLY P5, R116, R118, R117, R120 ;  /* 0x0c00007576747389 */ /* 0x00006400000a0078 */
[----:B01----:R-:W-:Y:S01]  /*b640*/  ENDCOLLECTIVE ;  /* 0x000000000000791b */ /* 0x003fe20003800000 */
.L_x_3766:
[----:B------:R-:W-:Y:S01]  /*b650*/  HFMA2.MMA R117, -RZ, RZ, 0, 4.76837158203125e-07 ;  /* 0x00000008ff757435 */ /* 0x000fe200000001ff */
[----:B------:R-:W-:-:S05]  /*b660*/  MOV R40, R116 ;  /* 0x0000007400287202 */ /* 0x000fca0000000f00 */
[----:B------:R-:W-:-:S04]  /*b670*/  FADD.FTZ R111, R43, R40 ;  /* 0x000000282b6f7221 */ /* 0x000fc80000010000 */
[----:B------:R-:W-:-:S07]  /*b680*/  IMAD.MOV.U32 R118, RZ, RZ, R111 ;  /* 0x000000ffff767224 */ /* 0x000fce00078e006f */
[----:B------:R-:W-:Y:S05]  /*b690*/  WARPSYNC.COLLECTIVE R115, `(.L_x_3767) ;  /* 0x0000000073087348 */ /* 0x000fea0003c00000 */
[----:B------:R0:W1:Y:S02]  /*b6a0*/  SHFL.BFLY P5, R116, R118, R117, R120 ;  /* 0x0c00007576747389 */ /* 0x00006400000a0078 */
[----:B01----:R-:W-:Y:S01]  /*b6b0*/  ENDCOLLECTIVE ;  /* 0x000000000000791b */ /* 0x003fe20003800000 */
.L_x_3767:
[----:B------:R-:W-:Y:S01]  /*b6c0*/  HFMA2.MMA R117, -RZ, RZ, 0, 9.5367431640625e-07 ;  /* 0x00000010ff757435 */ /* 0x000fe200000001ff */
[----:B------:R-:W-:-:S05]  /*b6d0*/  MOV R40, R116 ;  /* 0x0000007400287202 */ /* 0x000fca0000000f00 */
[----:B------:R-:W-:-:S04]  /*b6e0*/  FADD.FTZ R113, R111, R40 ;  /* 0x000000286f717221 */ /* 0x000fc80000010000 */
[----:B------:R-:W-:-:S07]  /*b6f0*/  IMAD.MOV.U32 R118, RZ, RZ, R113 ;  /* 0x000000ffff767224 */ /* 0x000fce00078e0071 */
[----:B------:R-:W-:Y:S05]  /*b700*/  WARPSYNC.COLLECTIVE R115, `(.L_x_3768) ;  /* 0x0000000073087348 */ /* 0x000fea0003c00000 */
[----:B------:R0:W1:Y:S02]  /*b710*/  SHFL.BFLY P5, R116, R118, R117, R120 ;  /* 0x0c00007576747389 */ /* 0x00006400000a0078 */
[----:B01----:R-:W-:Y:S01]  /*b720*/  ENDCOLLECTIVE ;  /* 0x000000000000791b */ /* 0x003fe20003800000 */
.L_x_3768:
        /* <DEDUP_REMOVED lines=57> */
.L_x_3769:
[----:B------:R-:W-:Y:S01]  /*bac0*/  HFMA2.MMA R117, -RZ, RZ, 0, 1.1920928955078125e-07 ;  /* 0x00000002ff757435 */ /* 0x000fe200000001ff */
[----:B------:R-:W-:-:S05]  /*bad0*/  MOV R41, R116 ;  /* 0x0000007400297202 */ /* 0x000fca0000000f00 */
[----:B------:R-:W-:-:S04]  /*bae0*/  FADD.FTZ R41, R40, R41 ;  /* 0x0000002928297221 */ /* 0x000fc80000010000 */
[----:B------:R-:W-:-:S07]  /*baf0*/  IMAD.MOV.U32 R118, RZ, RZ, R41 ;  /* 0x000000ffff767224 */ /* 0x000fce00078e0029 */
[----:B------:R-:W-:Y:S05]  /*bb00*/  WARPSYNC.COLLECTIVE R115, `(.L_x_3770) ;  /* 0x0000000073087348 */ /* 0x000fea0003c00000 */
[----:B------:R0:W1:Y:S02]  /*bb10*/  SHFL.BFLY P5, R116, R118, R117, R120 ;  /* 0x0c00007576747389 */ /* 0x00006400000a0078 */
[----:B01----:R-:W-:Y:S01]  /*bb20*/  ENDCOLLECTIVE ;  /* 0x000000000000791b */ /* 0x003fe20003800000 */
.L_x_3770:
[----:B------:R-:W-:Y:S01]  /*bb30*/  HFMA2.MMA R117, -RZ, RZ, 0, 2.384185791015625e-07 ;  /* 0x00000004ff757435 */ /* 0x000fe200000001ff */
[----:B------:R-:W-:-:S05]  /*bb40*/  MOV R42, R116 ;  /* 0x00000074002a7202 */ /* 0x000fca0000000f00 */
[----:B------:R-:W-:-:S04]  /*bb50*/  FADD.FTZ R42, R41, R42 ;  /* 0x0000002a292a7221 */ /* 0x000fc80000010000 */
[----:B------:R-:W-:-:S07]  /*bb60*/  IMAD.MOV.U32 R118, RZ, RZ, R42 ;  /* 0x000000ffff767224 */ /* 0x000fce00078e002a */
[----:B------:R-:W-:Y:S05]  /*bb70*/  WARPSYNC.COLLECTIVE R115, `(.L_x_3771) ;  /* 0x0000000073087348 */ /* 0x000fea0003c00000 */
[----:B------:R0:W1:Y:S02]  /*bb80*/  SHFL.BFLY P5, R116, R118, R117, R120 ;  /* 0x0c00007576747389 */ /* 0x00006400000a0078 */
[----:B01----:R-:W-:Y:S01]  /*bb90*/  ENDCOLLECTIVE ;  /* 0x000000000000791b */ /* 0x003fe20003800000 */
.L_x_3771:
[----:B------:R-:W-:Y:S01]  /*bba0*/  HFMA2.MMA R117, -RZ, RZ, 0, 4.76837158203125e-07 ;  /* 0x00000008ff757435 */ /* 0x000fe200000001ff */
[----:B------:R-:W-:-:S05]  /*bbb0*/  MOV R43, R116 ;  /* 0x00000074002b7202 */ /* 0x000fca0000000f00 */
[----:B------:R-:W-:-:S04]  /*bbc0*/  FADD.FTZ R43, R42, R43 ;  /* 0x0000002b2a2b7221 */ /* 0x000fc80000010000 */
[----:B------:R-:W-:-:S07]  /*bbd0*/  IMAD.MOV.U32 R118, RZ, RZ, R43 ;  /* 0x000000ffff767224 */ /* 0x000fce00078e002b */
[----:B------:R-:W-:Y:S05]  /*bbe0*/  WARPSYNC.COLLECTIVE R115, `(.L_x_3772) ;  /* 0x0000000073087348 */ /* 0x000fea0003c00000 */
[----:B------:R0:W1:Y:S02]  /*bbf0*/  SHFL.BFLY P5, R116, R118, R117, R120 ;  /* 0x0c00007576747389 */ /* 0x00006400000a0078 */
[----:B01----:R-:W-:Y:S01]  /*bc00*/  ENDCOLLECTIVE ;  /* 0x000000000000791b */ /* 0x003fe20003800000 */
.L_x_3772:
[----:B------:R-:W-:Y:S01]  /*bc10*/  HFMA2.MMA R117, -RZ, RZ, 0, 9.5367431640625e-07 ;  /* 0x00000010ff757435 */ /* 0x000fe200000001ff */
[----:B------:R-:W-:-:S05]  /*bc20*/  MOV R114, R116 ;  /* 0x0000007400727202 */ /* 0x000fca0000000f00 */
[----:B------:R-:W-:-:S04]  /*bc30*/  FADD.FTZ R114, R43, R114 ;  /* 0x000000722b727221 */ /* 0x000fc80000010000 */
[----:B------:R-:W-:-:S07]  /*bc40*/  IMAD.MOV.U32 R118, RZ, RZ, R114 ;  /* 0x000000ffff767224 */ /* 0x000fce00078e0072 */
[----:B------:R-:W-:Y:S05]  /*bc50*/  WARPSYNC.COLLECTIVE R115, `(.L_x_3773) ;  /* 0x0000000073087348 */ /* 0x000fea0003c00000 */
[----:B------:R0:W1:Y:S02]  /*bc60*/  SHFL.BFLY P5, R116, R118, R117, R120 ;  /* 0x0c00007576747389 */ /* 0x00006400000a0078 */
[----:B01----:R-:W-:Y:S01]  /*bc70*/  ENDCOLLECTIVE ;  /* 0x000000000000791b */ /* 0x003fe20003800000 */
.L_x_3773:
[----:B------:R-:W-:Y:S01]  /*bc80*/  MOV R111, R116 ;  /* 0x00000074006f7202 */ /* 0x000fe20000000f00 */
[----:B------:R-:W-:Y:S06]  /*bc90*/  BRA `(.L_x_3774) ;  /* 0xffffffec00e47947 */ /* 0x000fec000383ffff */
.L_x_3775:
        /* <DEDUP_REMOVED lines=14> */
.L_x_23474:


//--------------------- .text._ZN10layer_norm13ln_fwd_kernelINS_13Kernel_traitsI6__halfS2_S2_S2_fjLj768ELj1ELj4ELj1ELj16ENS_18Kernel_traits_baseILj768ES2_S2_S2_S2_fjLj128EEEEELb1ELb0ELb1ELb1EEEvNS_9FwdParamsE --------------------------
	.section	.text._ZN10layer_norm13ln_fwd_kernelINS_13Kernel_traitsI6__halfS2_S2_S2_fjLj768ELj1ELj4ELj1ELj16ENS_18Kernel_traits_baseILj768ES2_S2_S2_S2_fjLj128EEEEELb1ELb0ELb1ELb1EEEvNS_9FwdParamsE,"ax",@progbits
	.align	128
        .global         _ZN10layer_norm13ln_fwd_kernelINS_13Kernel_traitsI6__halfS2_S2_S2_fjLj768ELj1ELj4ELj1ELj16ENS_18Kernel_traits_baseILj768ES2_S2_S2_S2_fjLj128EEEEELb1ELb0ELb1ELb1EEEvNS_9FwdParamsE
        .type           _ZN10layer_norm13ln_fwd_kernelINS_13Kernel_traitsI6__halfS2_S2_S2_fjLj768ELj1ELj4ELj1ELj16ENS_18Kernel_traits_baseILj768ES2_S2_S2_S2_fjLj128EEEEELb1ELb0ELb1ELb1EEEvNS_9FwdParamsE,@function
        .size           _ZN10layer_norm13ln_fwd_kernelINS_13Kernel_traitsI6__halfS2_S2_S2_fjLj768ELj1ELj4ELj1ELj16ENS_18Kernel_traits_baseILj768ES2_S2_S2_S2_fjLj128EEEEELb1ELb0ELb1ELb1EEEvNS_9FwdParamsE,(.L_x_23475 - _ZN10layer_norm13ln_fwd_kernelINS_13Kernel_traitsI6__halfS2_S2_S2_fjLj768ELj1ELj4ELj1ELj16ENS_18Kernel_traits_baseILj768ES2_S2_S2_S2_fjLj128EEEEELb1ELb0ELb1ELb1EEEvNS_9FwdParamsE)
        .other          _ZN10layer_norm13ln_fwd_kernelINS_13Kernel_traitsI6__halfS2_S2_S2_fjLj768ELj1ELj4ELj1ELj16ENS_18Kernel_traits_baseILj768ES2_S2_S2_S2_fjLj128EEEEELb1ELb0ELb1ELb1EEEvNS_9FwdParamsE,@"STO_CUDA_ENTRY STV_DEFAULT"
_ZN10layer_norm13ln_fwd_kernelINS_13Kernel_traitsI6__halfS2_S2_S2_fjLj768ELj1ELj4ELj1ELj16ENS_18Kernel_traits_baseILj768ES2_S2_S2_S2_fjLj128EEEEELb1ELb0ELb1ELb1EEEvNS_9FwdParamsE:
.text._ZN10layer_norm13ln_fwd_kernelINS_13Kernel_traitsI6__halfS2_S2_S2_fjLj768ELj1ELj4ELj1ELj16ENS_18Kernel_traits_baseILj768ES2_S2_S2_S2_fjLj128EEEEELb1ELb0ELb1ELb1EEEvNS_9FwdParamsE:
[----:B------:R-:W-:Y:S08]  /*0000*/  LDC R1, c[0x0][0x28] ;  /* 0x00000a00ff017b82 */ /* 0x000ff00000000800 */
[----:B------:R-:W0:Y:S01]  /*0010*/  LDC R90, c[0x0][0x2e8] ;  /* 0x0000ba00ff5a7b82 */ /* 0x000e220000000800 */
[----:B------:R-:W-:Y:S01]  /*0020*/  ULDC.U8 UR4, c[0x0][0x2f4] ;  /* 0x0000bd0000047ab9 */ /* 0x000fe20000000000 */
[----:B------:R-:W-:Y:S01]  /*0030*/  ULDC.64 UR6, c[0x0][0x208] ;  /* 0x0000820000067ab9 */ /* 0x000fe20000000a00 */
[----:B------:R-:W-:Y:S01]  /*0040*/  ISETP.NE.AND P0, PT, RZ, UR4, PT ;  /* 0x00000004ff007c0c */ /* 0x000fe2000bf05270 */
[----:B------:R-:W-:-:S04]  /*0050*/  ULDC.64 UR4, c[0x0][0x2e0] ;  /* 0x0000b80000047ab9 */ /* 0x000fc80000000a00 */
[----:B------:R-:W1:Y:S01]  /*0060*/  LDC R91, c[0x0][0x2ec] ;  /* 0x0000bb00ff5b7b82 */ /* 0x000e620000000800 */
[----:B------:R-:W-:Y:S01]  /*0070*/  MOV R2, UR4 ;  /* 0x0000000400027c02 */ /* 0x000fe20008000f00 */
[----:B------:R-:W-:Y:S01]  /*0080*/  IMAD.U32 R3, RZ, RZ, UR5 ;  /* 0x00000005ff037e24 */ /* 0x000fe2000f8e00ff */
[----:B------:R-:W2:Y:S01]  /*0090*/  S2R R0, SR_TID.X ;  /* 0x0000000000007919 */ /* 0x000ea20000002100 */
[----:B------:R-:W2:Y:S04]  /*00a0*/  S2R R20, SR_CTAID.X ;  /* 0x0000000000147919 */ /* 0x000ea80000002500 */
[----:B------:R-:W3:Y:S01]  /*00b0*/  @P0 LDC R7, c[0x0][0x2f0] ;  /* 0x0000bc00ff070b82 */ /* 0x000ee20000000800 */
[----:B------:R-:W-:Y:S01]  /*00c0*/  ULDC UR8, c[0x0][0x0] ;  /* 0x0000000000087ab9 */ /* 0x000fe20000000800 */
        /* <DEDUP_REMOVED lines=43> */
[----:B------:R-:W-:Y:S01]  /*0380*/  IMAD.WIDE.U32 R6, R7, -0x2daee0ad, RZ ;  /* 0xd2511f5307067825 */ /* 0x000fe200078e00ff */
[----:B------:R-:W-:-:S03]  /*0390*/  ISETP.NE.U32.AND P0, PT, RZ, UR8, PT ;  /* 0x00000008ff007c0c */ /* 0x000fc6000bf05070 */
[----:B------:R-:W-:Y:S01]  /*03a0*/  IMAD.WIDE.U32 R14, R14, -0x326172a9, RZ ;  /* 0xcd9e8d570e0e7825 */ /* 0x000fe200078e00ff */
[----:B------:R-:W-:-:S03]  /*03b0*/  LOP3.LUT R13, R7, UR23, R4, 0x96, !PT ;  /* 0x00000017070d7c12 */ /* 0x000fc6000f8e9604 */
[----:B------:R-:W-:Y:S01]  /*03c0*/  IMAD.SHL.U32 R2, R0, 0x10, RZ ;  /* 0x0000001000027824 */ /* 0x000fe200078e00ff */
[----:B------:R-:W-:Y:S01]  /*03d0*/  LOP3.LUT R4, R15, UR22, R12, 0x96, !PT ;  /* 0x000000160f047c12 */ /* 0x000fe2000f8e960c */
[----:B------:R-:W-:Y:S01]  /*03e0*/  UIADD3 UR24, UR4, -0x4ab325aa, URZ ;  /* 0xb54cda5604187890 */ /* 0x000fe2000fffe03f */
[----:B------:R-:W-:Y:S02]  /*03f0*/  ISETP.NE.AND.EX P0, PT, RZ, UR9, PT, P0 ;  /* 0x00000009ff007c0c */ /* 0x000fe4000bf05300 */
[----:B------:R-:W-:Y:S01]  /*0400*/  LOP3.LUT R21, R2, 0x1f0, RZ, 0xc0, !PT ;  /* 0x000001f002157812 */ /* 0x000fe200078ec0ff */
[----:B------:R-:W-:Y:S01]  /*0410*/  UIADD3 UR25, UR5, 0x646e171e, URZ ;  /* 0x646e171e05197890 */ /* 0x000fe2000fffe03f */
[----:B------:R-:W-:Y:S02]  /*0420*/  IMAD.WIDE.U32 R12, R13, -0x326172a9, RZ ;  /* 0xcd9e8d570d0c7825 */ /* 0x000fe400078e00ff */
[----:B------:R-:W-:Y:S02]  /*0430*/  IADD3 R2, P1, R21, UR8, RZ ;  /* 0x0000000815027c10 */ /* 0x000fe4000ff3e0ff */
[----:B------:R-:W-:Y:S01]  /*0440*/  IMAD.WIDE.U32 R4, R4, -0x2daee0ad, RZ ;  /* 0xd2511f5304047825 */ /* 0x000fe200078e00ff */
[----:B------:R-:W-:-:S02]  /*0450*/  LOP3.LUT R7, R13, UR24, R14, 0x96, !PT ;  /* 0x000000180d077c12 */ /* 0x000fc4000f8e960e */
[----:B------:R-:W-:Y:S01]  /*0460*/  IADD3.X R3, RZ, UR9, RZ, P1, !PT ;  /* 0x00000009ff037c10 */ /* 0x000fe20008ffe4ff */
[----:B------:R-:W-:Y:S01]  /*0470*/  UIADD3 UR26, UR4, 0x5384540f, URZ ;  /* 0x5384540f041a7890 */ /* 0x000fe2000fffe03f */
[----:B------:R-:W-:Y:S01]  /*0480*/  LOP3.LUT R14, R5, UR25, R6, 0x96, !PT ;  /* 0x00000019050e7c12 */ /* 0x000fe2000f8e9606 */
[----:B------:R-:W-:Y:S01]  /*0490*/  UIADD3 UR27, UR5, 0x1fd5c5a3, URZ ;  /* 0x1fd5c5a3051b7890 */ /* 0x000fe2000fffe03f */
[----:B------:R-:W-:Y:S01]  /*04a0*/  SHF.R.U32.HI R5, RZ, 0x5, R0 ;  /* 0x00000005ff057819 */ /* 0x000fe20000011600 */
[----:B------:R-:W5:Y:S01]  /*04b0*/  @P0 LDG.E.128 R8, desc[UR6][R2.64] ;  /* 0x0000000602080981 */ /* 0x000f62000c1e1d00 */
[----:B------:R-:W-:-:S03]  /*04c0*/  ULDC.64 UR8, c[0x0][0x260] ;  /* 0x0000980000087ab9 */ /* 0x000fc60000000a00 */
[----:B------:R-:W5:Y:S04]  /*04d0*/  @P0 LDG.E.128 R16, desc[UR6][R2.64+0x200] ;  /* 0x0002000602100981 */ /* 0x000f68000c1e1d00 */
[----:B------:R0:W5:Y:S01]  /*04e0*/  @P0 LDG.E.128 R36, desc[UR6][R2.64+0x400] ;  /* 0x0004000602240981 */ /* 0x000162000c1e1d00 */
[----:B------:R-:W-:-:S04]  /*04f0*/  IMAD.WIDE.U32 R6, R7, -0x2daee0ad, RZ ;  /* 0xd2511f5307067825 */ /* 0x000fc800078e00ff */
[----:B------:R-:W-:-:S04]  /*0500*/  IMAD.WIDE.U32 R14, R14, -0x326172a9, RZ ;  /* 0xcd9e8d570e0e7825 */ /* 0x000fc800078e00ff */
[----:B0-----:R-:W-:-:S05]  /*0510*/  IMAD R2, R20, 0x4, R5 ;  /* 0x0000000414027824 */ /* 0x001fca00078e0205 */
[----:B------:R-:W-:Y:S02]  /*0520*/  ISETP.GE.AND P1, PT, R2, UR10, PT ;  /* 0x0000000a02007c0c */ /* 0x000fe4000bf26270 */
[----:B------:R-:W-:Y:S02]  /*0530*/  LOP3.LUT R23, R7, UR27, R4, 0x96, !PT ;  /* 0x0000001b07177c12 */ /* 0x000fe4000f8e9604 */
[----:B------:R-:W-:Y:S01]  /*0540*/  LOP3.LUT R73, R15, UR26, R12, 0x96, !PT ;  /* 0x0000001a0f497c12 */ /* 0x000fe2000f8e960c */
[----:B------:R-:W-:Y:S01]  /*0550*/  UIADD3 UR28, UR4, -0xe443238, URZ ;  /* 0xf1bbcdc8041c7890 */ /* 0x000fe2000fffe03f */
[----:B------:R-:W-:Y:S01]  /*0560*/  IADD3 R12, P2, R21, UR8, RZ ;  /* 0x00000008150c7c10 */ /* 0x000fe2000ff5e0ff */
[----:B------:R-:W-:Y:S01]  /*0570*/  UIADD3 UR29, UR5, -0x24c28bd8, URZ ;  /* 0xdb3d7428051d7890 */ /* 0x000fe2000fffe03f */
[----:B------:R-:W-:Y:S02]  /*0580*/  IMAD.HI.U32 R5, R23, -0x326172a9, RZ ;  /* 0xcd9e8d5717057827 */ /* 0x000fe400078e00ff */
[----:B------:R-:W-:-:S02]  /*0590*/  IADD3.X R13, RZ, UR9, RZ, P2, !PT ;  /* 0x00000009ff0d7c10 */ /* 0x000fc400097fe4ff */
        /* <DEDUP_REMOVED lines=8> */
[----:B------:R-:W-:Y:S01]  /*0620*/  @!P0 CS2R R36, SRZ ;  /* 0x0000000000248805 */ /* 0x000fe2000001ff00 */
[----:B------:R-:W5:Y:S01]  /*0630*/  LDG.E.128 R32, desc[UR6][R12.64] ;  /* 0x000000060c207981 */ /* 0x000f62000c1e1d00 */
[----:B------:R-:W-:-:S03]  /*0640*/  HADD2.F32 R3, -RZ, R8.H0_H0 ;  /* 0x20000008ff037230 */ /* 0x000fc60000004100 */
[----:B------:R-:W5:Y:S01]  /*0650*/  LDG.E.128 R28, desc[UR6][R12.64+0x200] ;  /* 0x000200060c1c7981 */ /* 0x000f62000c1e1d00 */
[----:B------:R-:W-:-:S03]  /*0660*/  HADD2.F32 R4, -RZ, R8.H1_H1 ;  /* 0x30000008ff047230 */ /* 0x000fc60000004100 */
[----:B------:R0:W5:Y:S01]  /*0670*/  LDG.E.128 R24, desc[UR6][R12.64+0x400] ;  /* 0x000400060c187981 */ /* 0x000162000c1e1d00 */
[--C-:B------:R-:W-:Y:S01]  /*0680*/  HADD2.F32 R5, -RZ, R9.reuse.H0_H0 ;  /* 0x20000009ff057230 */ /* 0x100fe20000004100 */
[----:B------:R-:W-:Y:S01]  /*0690*/  @!P0 CS2R R38, SRZ ;  /* 0x0000000000268805 */ /* 0x000fe2000001ff00 */
[----:B------:R-:W-:Y:S01]  /*06a0*/  HADD2.F32 R6, -RZ, R9.H1_H1 ;  /* 0x30000009ff067230 */ /* 0x000fe20000004100 */
[----:B------:R-:W-:Y:S01]  /*06b0*/  UIADD3 UR30, UR4, -0x700cb87f, URZ ;  /* 0x8ff34781041e7890 */ /* 0x000fe2000fffe03f */
[--C-:B------:R-:W-:Y:S01]  /*06c0*/  HADD2.F32 R7, -RZ, R10.reuse.H0_H0 ;  /* 0x2000000aff077230 */ /* 0x100fe20000004100 */
[----:B------:R-:W-:Y:S01]  /*06d0*/  UIADD3 UR31, UR5, -0x695add53, URZ ;  /* 0x96a522ad051f7890 */ /* 0x000fe2000fffe03f */
[----:B------:R-:W-:Y:S01]  /*06e0*/  HADD2.F32 R8, -RZ, R10.H1_H1 ;  /* 0x3000000aff087230 */ /* 0x000fe20000004100 */
[----:B------:R-:W-:Y:S01]  /*06f0*/  BSSY B0, `(.L_x_3776) ;  /* 0x0000a82000007945 */ /* 0x000fe20003800000 */
[--C-:B------:R-:W-:Y:S01]  /*0700*/  HADD2.F32 R9, -RZ, R11.reuse.H0_H0 ;  /* 0x2000000bff097230 */ /* 0x100fe20000004100 */
[----:B------:R-:W-:Y:S01]  /*0710*/  ULDC.U8 UR8, c[0x0][0x2a0] ;  /* 0x0000a80000087ab9 */ /* 0x000fe20000000000 */
[----:B------:R-:W-:Y:S01]  /*0720*/  HADD2.F32 R10, -RZ, R11.H1_H1 ;  /* 0x3000000bff0a7230 */ /* 0x000fe20000004100 */
[----:B------:R-:W-:Y:S01]  /*0730*/  LOP3.LUT R90, R90, 0x3, RZ, 0xc0, !PT ;  /* 0x000000035a5a7812 */ /* 0x000fe200078ec0ff */
[--C-:B------:R-:W-:Y:S01]  /*0740*/  HADD2.F32 R11, -RZ, R16.reuse.H0_H0 ;  /* 0x20000010ff0b7230 */ /* 0x100fe20000004100 */
[----:B------:R-:W-:Y:S01]  /*0750*/  LOP3.LUT R63, R0, 0x1f, RZ, 0xc0, !PT ;  /* 0x0000001f003f7812 */ /* 0x000fe200078ec0ff */
[----:B0-----:R-:W-:Y:S01]  /*0760*/  HADD2.F32 R12, -RZ, R16.H1_H1 ;  /* 0x30000010ff0c7230 */ /* 0x001fe20000004100 */
[----:B------:R-:W-:Y:S01]  /*0770*/  ISETP.NE.AND P1, PT, RZ, UR8, PT ;  /* 0x00000008ff007c0c */ /* 0x000fe2000bf25270 */
[--C-:B------:R-:W-:Y:S01]  /*0780*/  HADD2.F32 R13, -RZ, R17.reuse.H0_H0 ;  /* 0x20000011ff0d7230 */ /* 0x100fe20000004100 */
[----:B------:R-:W-:Y:S01]  /*0790*/  ULDC UR10, c[0x0][0x294] ;  /* 0x0000a500000a7ab9 */ /* 0x000fe20000000800 */
[----:B------:R-:W-:Y:S01]  /*07a0*/  HADD2.F32 R14, -RZ, R17.H1_H1 ;  /* 0x30000011ff0e7230 */ /* 0x000fe20000004100 */
        /* <DEDUP_REMOVED lines=9> */
[----:B------:R-:W-:Y:S02]  /*0840*/  IMAD R73, R73, -0x2daee0ad, RZ ;  /* 0xd2511f5349497824 */ /* 0x000fe400078e02ff */
[----:B------:R-:W-:Y:S02]  /*0850*/  IMAD R36, R23, -0x326172a9, RZ ;  /* 0xcd9e8d5717247824 */ /* 0x000fe400078e02ff */
        /* <DEDUP_REMOVED lines=10> */
[----:B------:R-:W-:Y:S02]  /*0900*/  IMAD R72, R72, -0x326172a9, RZ ;  /* 0xcd9e8d5748487824 */ /* 0x000fe400078e02ff */
[----:B------:R-:W-:-:S07]  /*0910*/  IMAD.MOV.U32 R62, RZ, RZ, RZ ;  /* 0x000000ffff3e7224 */ /* 0x000fce00078e00ff */
.L_x_4026:
        /* <DEDUP_REMOVED lines=19> */
[----:B------:R-:W-:Y:S02]  /*0a50*/  @P2 IADD3 R54, R50, -0x1, RZ ;  /* 0xffffffff32362810 */ /* 0x000fe40007ffe0ff */
        /* <DEDUP_REMOVED lines=11> */
[----:B------:R-:W-:Y:S01]  /*0b10*/  HFMA2.MMA R80, -RZ, RZ, 0, 0 ;  /* 0x00000000ff507435 */ /* 0x000fe200000001ff */
[----:B------:R-:W-:Y:S01]  /*0b20*/  IMAD.MOV.U32 R44, RZ, RZ, R90 ;  /* 0x000000ffff2c7224 */ /* 0x000fe200078e005a */
[----:B------:R-:W-:Y:S09]  /*0b30*/  @!P0 BRA `(.L_x_3779) ;  /* 0x0000000400648947 */ /* 0x000ff20003800000 */
[----:B------:R-:W-:Y:S01]  /*0b40*/  MOV R44, R90 ;  /* 0x0000005a002c7202 */ /* 0x000fe20000000f00 */
[----:B-----5:R-:W-:Y:S01]  /*0b50*/  HADD2.F32 R80, -RZ, R36.H0_H0 ;  /* 0x20000024ff507230 */ /* 0x020fe20000004100 */
[----:B------:R-:W-:Y:S06]  /*0b60*/  BRA `(.L_x_3779) ;  /* 0x0000000400587947 */ /* 0x000fec0003800000 */
.L_x_3778:
        /* <DEDUP_REMOVED lines=12> */
.L_x_3781:
[----:B------:R-:W-:-:S07]  /*0c30*/  IMAD.MOV.U32 R48, RZ, RZ, R72 ;  /* 0x000000ffff307224 */ /* 0x000fce00078e0048 */
.L_x_3782:
[----:B------:R-:W-:Y:S05]  /*0c40*/  BSYNC B2 ;  /* 0x0000000000027941 */ /* 0x000fea0003800000 */
.L_x_3780:
        /* <DEDUP_REMOVED lines=16> */
.L_x_3786:
[----:B------:R-:W-:Y:S05]  /*0d50*/  BSYNC B3 ;  /* 0x0000000000037941 */ /* 0x000fea0003800000 */
.L_x_3785:
        /* <DEDUP_REMOVED lines=43> */
.L_x_3784:
[----:B------:R-:W-:Y:S05]  /*1010*/  BSYNC B2 ;  /* 0x0000000000027941 */ /* 0x000fea0003800000 */
.L_x_3783:
        /* <DEDUP_REMOVED lines=11> */
.L_x_3779:
[----:B------:R-:W-:Y:S05]  /*10d0*/  BSYNC B1 ;  /* 0x0000000000017941 */ /* 0x000fea0003800000 */
.L_x_3777:
        /* <DEDUP_REMOVED lines=8> */
.L_x_3788:
        /* <DEDUP_REMOVED lines=12> */
.L_x_3791:
[----:B------:R-:W-:-:S07]  /*1220*/  IMAD.MOV.U32 R52, RZ, RZ, R72 ;  /* 0x000000ffff347224 */ /* 0x000fce00078e0048 */
.L_x_3792:
[----:B------:R-:W-:Y:S05]  /*1230*/  BSYNC B2 ;  /* 0x0000000000027941 */ /* 0x000fea0003800000 */
.L_x_3790:
        /* <DEDUP_REMOVED lines=16> */
.L_x_3796:
[----:B------:R-:W-:Y:S05]  /*1340*/  BSYNC B3 ;  /* 0x0000000000037941 */ /* 0x000fea0003800000 */
.L_x_3795:
        /* <DEDUP_REMOVED lines=43> */
.L_x_3794:
[----:B------:R-:W-:Y:S05]  /*1600*/  BSYNC B2 ;  /* 0x0000000000027941 */ /* 0x000fea0003800000 */
.L_x_3793:
        /* <DEDUP_REMOVED lines=11> */
.L_x_3789:
[----:B------:R-:W-:Y:S05]  /*16c0*/  BSYNC B1 ;  /* 0x0000000000017941 */ /* 0x000fea0003800000 */
.L_x_3787:
        /* <DEDUP_REMOVED lines=8> */
.L_x_3798:
        /* <DEDUP_REMOVED lines=12> */
.L_x_3801:
[----:B------:R-:W-:-:S07]  /*1810*/  IMAD.MOV.U32 R52, RZ, RZ, R72 ;  /* 0x000000ffff347224 */ /* 0x000fce00078e0048 */
.L_x_3802:
[----:B------:R-:W-:Y:S05]  /*1820*/  BSYNC B2 ;  /* 0x0000000000027941 */ /* 0x000fea0003800000 */
.L_x_3800:
        /* <DEDUP_REMOVED lines=16> */
.L_x_3806:
[----:B------:R-:W-:Y:S05]  /*1930*/  BSYNC B3 ;  /* 0x0000000000037941 */ /* 0x000fea0003800000 */
.L_x_3805:
        /* <DEDUP_REMOVED lines=43> */
.L_x_3804:
[----:B------:R-:W-:Y:S05]  /*1bf0*/  BSYNC B2 ;  /* 0x0000000000027941 */ /* 0x000fea0003800000 */
.L_x_3803:
[----:B------:R-:W-:Y:S01]  /*1c00*/  I2FP.F32.U32 R45, R52 ;  /* 0x00000034002d7245 */ /* 0x000fe20000201000 */
[----:B-----5:R-:W-:Y:S02]  /*1c10*/  HADD2.F32 R46, -RZ, R41.H0_H0 ;  /* 0x20000029ff2e7230 */ /* 0x020fe40000004100 */
[----:B------:R-:W-:-:S03]  /*1c20*/  IMAD.MOV.U32 R48, RZ, RZ, 0x2f800000 ;  /* 0x2f800000ff307424 */ /* 0x000fc600078e00ff */
[----:B------:R-:W-:Y:S01]  /*1c30*/  FMUL.FTZ R46, R46, UR13 ;  /* 0x0000000d2e2e7c20 */ /* 0x000fe20008410000 */
[----:B------:R-:W-:Y:S01]  /*1c40*/  FFMA.FTZ R45, R45, R48, 1.1641532182693481445e-10 ;  /* 0x2f0000002d2d7423 */ /* 0x000fe20000010030 */
[----:B------:R-:W-:Y:S02]  /*1c50*/  @P0 HADD2.F32 R48, -RZ, R37.H0_H0 ;  /* 0x20000025ff300230 */ /* 0x000fe40000004100 */
[----:B------:R-:W-:Y:S02]  /*1c60*/  FMUL.FTZ R46, R46, UR12 ;  /* 0x0000000c2e2e7c20 */ /* 0x000fe40008410000 */
[----:B------:R-:W-:-:S04]  /*1c70*/  FSETP.GTU.FTZ.AND P4, PT, R45, UR10, PT ;  /* 0x0000000a2d007c0b */ /* 0x000fc8000bf9c000 */
[----:B------:R-:W-:Y:S02]  /*1c80*/  FSEL R55, R46, RZ, !P4 ;  /* 0x000000ff2e377208 */ /* 0x000fe40006000000 */
[----:B------:R-:W-:-:S03]  /*1c90*/  SEL R66, RZ, 0x1, P4 ;  /* 0x00000001ff427807 */ /* 0x000fc60002000000 */
[----:B------:R-:W-:-:S07]  /*1ca0*/  @P0 FADD.FTZ R55, R55, R48 ;  /* 0x0000003037370221 */ /* 0x000fce0000010000 */
.L_x_3799:
[----:B------:R-:W-:Y:S05]  /*1cb0*/  BSYNC B1 ;  /* 0x0000000000017941 */ /* 0x000fea0003800000 */
.L_x_3797:
        /* <DEDUP_REMOVED lines=8> */
.L_x_3808:
        /* <DEDUP_REMOVED lines=12> */
.L_x_3811:
[----:B------:R-:W-:-:S07]  /*1e00*/  IMAD.MOV.U32 R54, RZ, RZ, R72 ;  /* 0x000000ffff367224 */ /* 0x000fce00078e0048 */
.L_x_3812:
[----:B------:R-:W-:Y:S05]  /*1e10*/  BSYNC B2 ;  /* 0x0000000000027941 */ /* 0x000fea0003800000 */
.L_x_3810:
        /* <DEDUP_REMOVED lines=16> */
.L_x_3816:
[----:B------:R-:W-:Y:S05]  /*1f20*/  BSYNC B3 ;  /* 0x0000000000037941 */ /* 0x000fea0003800000 */
.L_x_3815:
        /* <DEDUP_REMOVED lines=43> */
.L_x_3814:
[----:B------:R-:W-:Y:S05]  /*21e0*/  BSYNC B2 ;  /* 0x0000000000027941 */ /* 0x000fea0003800000 */
.L_x_3813:
[----:B------:R-:W-:Y:S01]  /*21f0*/  HFMA2.MMA R47, -RZ, RZ, 0.1171875, 0 ;  /* 0x2f800000ff2f7435 */ /* 0x000fe200000001ff */
[----:B------:R-:W-:Y:S01]  /*2200*/  I2FP.F32.U32 R44, R54 ;  /* 0x00000036002c7245 */ /* 0x000fe20000201000 */
[----:B-----5:R-:W-:-:S05]  /*2210*/  HADD2.F32 R46, -RZ, R41.H1_H1 ;  /* 0x30000029ff2e7230 */ /* 0x020fca0000004100 */
[----:B------:R-:W-:-:S03]  /*2220*/  FMUL.FTZ R46, R46, UR13 ;  /* 0x0000000d2e2e7c20 */ /* 0x000fc60008410000 */
[----:B------:R-:W-:Y:S01]  /*2230*/  FFMA.FTZ R44, R44, R47, 1.1641532182693481445e-10 ;  /* 0x2f0000002c2c7423 */ /* 0x000fe2000001002f */
[----:B------:R-:W-:Y:S01]  /*2240*/  FMUL.FTZ R46, R46, UR12 ;  /* 0x0000000c2e2e7c20 */ /* 0x000fe20008410000 */
[----:B------:R-:W-:-:S03]  /*2250*/  @P0 HADD2.F32 R47, -RZ, R37.H1_H1 ;  /* 0x30000025ff2f0230 */ /* 0x000fc60000004100 */
[----:B------:R-:W-:-:S04]  /*2260*/  FSETP.GTU.FTZ.AND P4, PT, R44, UR10, PT ;  /* 0x0000000a2c007c0b */ /* 0x000fc8000bf9c000 */
[----:B------:R-:W-:Y:S02]  /*2270*/  FSEL R54, R46, RZ, !P4 ;  /* 0x000000ff2e367208 */ /* 0x000fe40006000000 */
[----:B------:R-:W-:-:S03]  /*2280*/  SEL R67, RZ, 0x1, P4 ;  /* 0x00000001ff437807 */ /* 0x000fc60002000000 */
[----:B------:R-:W-:-:S07]  /*2290*/  @P0 FADD.FTZ R54, R54, R47 ;  /* 0x0000002f36360221 */ /* 0x000fce0000010000 */
.L_x_3809:
[----:B------:R-:W-:Y:S05]  /*22a0*/  BSYNC B1 ;  /* 0x0000000000017941 */ /* 0x000fea0003800000 */
.L_x_3807:
        /* <DEDUP_REMOVED lines=8> */
.L_x_3818:
        /* <DEDUP_REMOVED lines=12> */
.L_x_3821:
[----:B------:R-:W-:-:S07]  /*23f0*/  IMAD.MOV.U32 R68, RZ, RZ, R72 ;  /* 0x000000ffff447224 */ /* 0x000fce00078e0048 */
.L_x_3822:
[----:B------:R-:W-:Y:S05]  /*2400*/  BSYNC B2 ;  /* 0x0000000000027941 */ /* 0x000fea0003800000 */
.L_x_3820:
        /* <DEDUP_REMOVED lines=16> */
.L_x_3826:
[----:B------:R-:W-:Y:S05]  /*2510*/  BSYNC B3 ;  /* 0x0000000000037941 */ /* 0x000fea0003800000 */
.L_x_3825:
        /* <DEDUP_REMOVED lines=43> */
.L_x_3824:
[----:B------:R-:W-:Y:S05]  /*27d0*/  BSYNC B2 ;  /* 0x0000000000027941 */ /* 0x000fea0003800000 */
.L_x_3823:
[----:B------:R-:W-:Y:S01]  /*27e0*/  HFMA2.MMA R48, -RZ, RZ, 0.1171875, 0 ;  /* 0x2f800000ff307435 */ /* 0x000fe200000001ff */
[----:B------:R-:W-:Y:S01]  /*27f0*/  I2FP.F32.U32 R45, R68 ;  /* 0x00000044002d7245 */ /* 0x000fe20000201000 */
[----:B-----5:R-:W-:-:S05]  /*2800*/  HADD2.F32 R46, -RZ, R42.H0_H0 ;  /* 0x2000002aff2e7230 */ /* 0x020fca0000004100 */
[----:B------:R-:W-:-:S03]  /*2810*/  FMUL.FTZ R46, R46, UR13 ;  /* 0x0000000d2e2e7c20 */ /* 0x000fc60008410000 */
[----:B------:R-:W-:Y:S01]  /*2820*/  FFMA.FTZ R45, R45, R48, 1.1641532182693481445e-10 ;  /* 0x2f0000002d2d7423 */ /* 0x000fe20000010030 */
[----:B------:R-:W-:Y:S01]  /*2830*/  FMUL.FTZ R46, R46, UR12 ;  /* 0x0000000c2e2e7c20 */ /* 0x000fe20008410000 */
[----:B------:R-:W-:-:S03]  /*2840*/  @P0 HADD2.F32 R48, -RZ, R38.H0_H0 ;  /* 0x20000026ff300230 */ /* 0x000fc60000004100 */
[----:B------:R-:W-:-:S04]  /*2850*/  FSETP.GTU.FTZ.AND P4, PT, R45, UR10, PT ;  /* 0x0000000a2d007c0b */ /* 0x000fc8000bf9c000 */
[----:B------:R-:W-:Y:S02]  /*2860*/  FSEL R51, R46, RZ, !P4 ;  /* 0x000000ff2e337208 */ /* 0x000fe40006000000 */
[----:B------:R-:W-:-:S03]  /*2870*/  SEL R68, RZ, 0x1, P4 ;  /* 0x00000001ff447807 */ /* 0x000fc60002000000 */
[----:B------:R-:W-:-:S07]  /*2880*/  @P0 FADD.FTZ R51, R51, R48 ;  /* 0x0000003033330221 */ /* 0x000fce0000010000 */
.L_x_3819:
[----:B------:R-:W-:Y:S05]  /*2890*/  BSYNC B1 ;  /* 0x0000000000017941 */ /* 0x000fea0003800000 */
.L_x_3817:
        /* <DEDUP_REMOVED lines=8> */
.L_x_3828:
        /* <DEDUP_REMOVED lines=12> */
.L_x_3831:
[----:B------:R-:W-:-:S07]  /*29e0*/  IMAD.MOV.U32 R50, RZ, RZ, R72 ;  /* 0x000000ffff327224 */ /* 0x000fce00078e0048 */
.L_x_3832:
[----:B------:R-:W-:Y:S05]  /*29f0*/  BSYNC B2 ;  /* 0x0000000000027941 */ /* 0x000fea0003800000 */
.L_x_3830:
        /* <DEDUP_REMOVED lines=16> */
.L_x_3836:
[----:B------:R-:W-:Y:S05]  /*2b00*/  BSYNC B3 ;  /* 0x0000000000037941 */ /* 0x000fea0003800000 */
.L_x_3835:
        /* <DEDUP_REMOVED lines=43> */
.L_x_3834:
[----:B------:R-:W-:Y:S05]  /*2dc0*/  BSYNC B2 ;  /* 0x0000000000027941 */ /* 0x000fea0003800000 */
.L_x_3833:
        /* <DEDUP_REMOVED lines=11> */
.L_x_3829:
[----:B------:R-:W-:Y:S05]  /*2e80*/  BSYNC B1 ;  /* 0x0000000000017941 */ /* 0x000fea0003800000 */
.L_x_3827:
        /* <DEDUP_REMOVED lines=8> */
.L_x_3838:
        /* <DEDUP_REMOVED lines=12> */
.L_x_3841:
[----:B------:R-:W-:-:S07]  /*2fd0*/  IMAD.MOV.U32 R70, RZ, RZ, R72 ;  /* 0x000000ffff467224 */ /* 0x000fce00078e0048 */
.L_x_3842:
[----:B------:R-:W-:Y:S05]  /*2fe0*/  BSYNC B2 ;  /* 0x0000000000027941 */ /* 0x000fea0003800000 */
.L_x_3840:
        /* <DEDUP_REMOVED lines=16> */
.L_x_3846:
[----:B------:R-:W-:Y:S05]  /*30f0*/  BSYNC B3 ;  /* 0x0000000000037941 */ /* 0x000fea0003800000 */
.L_x_3845:
        /* <DEDUP_REMOVED lines=43> */
.L_x_3844:
[----:B------:R-:W-:Y:S05]  /*33b0*/  BSYNC B2 ;  /* 0x0000000000027941 */ /* 0x000fea0003800000 */
.L_x_3843:
        /* <DEDUP_REMOVED lines=11> */
.L_x_3839:
[----:B------:R-:W-:Y:S05]  /*3470*/  BSYNC B1 ;  /* 0x0000000000017941 */ /* 0x000fea0003800000 */
.L_x_3837:
        /* <DEDUP_REMOVED lines=8> */
.L_x_3848:
        /* <DEDUP_REMOVED lines=12> */
.L_x_3851:
[----:B------:R-:W-:-:S07]  /*35c0*/  IMAD.MOV.U32 R48, RZ, RZ, R72 ;  /* 0x000000ffff307224 */ /* 0x000fce00078e0048 */
.L_x_3852:
[----:B------:R-:W-:Y:S05]  /*35d0*/  BSYNC B2 ;  /* 0x0000000000027941 */ /* 0x000fea0003800000 */
.L_x_3850:
        /* <DEDUP_REMOVED lines=16> */
.L_x_3856:
[----:B------:R-:W-:Y:S05]  /*36e0*/  BSYNC B3 ;  /* 0x0000000000037941 */ /* 0x000fea0003800000 */
.L_x_3855:
        /* <DEDUP_REMOVED lines=43> */
.L_x_3854:
[----:B------:R-:W-:Y:S05]  /*39a0*/  BSYNC B2 ;  /* 0x0000000000027941 */ /* 0x000fea0003800000 */
.L_x_3853:
        /* <DEDUP_REMOVED lines=11> */
.L_x_3849:
[----:B------:R-:W-:Y:S05]  /*3a60*/  BSYNC B1 ;  /* 0x0000000000017941 */ /* 0x000fea0003800000 */
.L_x_3847:
[----:B------:R-:W0:Y:S01]  /*3a70*/  LDC.64 R52, c[0x0][0x238] ;  /* 0x00008e00ff347b82 */ /* 0x000e220000000a00 */
[----:B------:R-:W-:Y:S01]  /*3a80*/  F2FP.F16.F32.PACK_AB R47, R48, R49 ;  /* 0x00000031302f723e */ /* 0x000fe200000000ff */
[----:B------:R-:W-:Y:S01]  /*3a90*/  VIADD R95, R101, 0x20 ;  /* 0x00000020655f7836 */ /* 0x000fe20000000000 */
[----:B------:R-:W-:Y:S01]  /*3aa0*/  F2FP.F16.F32.PACK_AB R46, R50, R51 ;  /* 0x00000033322e723e */ /* 0x000fe200000000ff */
[----:B------:R-:W-:Y:S01]  /*3ab0*/  BSSY B1, `(.L_x_3857) ;  /* 0x000001f000017945 */ /* 0x000fe20003800000 */
[----:B------:R-:W-:Y:S02]  /*3ac0*/  F2FP.F16.F32.PACK_AB R45, R54, R55 ;  /* 0x00000037362d723e */ /* 0x000fe400000000ff */
[----:B------:R-:W-:Y:S01]  /*3ad0*/  F2FP.F16.F32.PACK_AB R44, R75, R80 ;  /* 0x000000504b2c723e */ /* 0x000fe200000000ff */
        /* <DEDUP_REMOVED lines=28> */
.L_x_3858:
[----:B------:R-:W-:Y:S05]  /*3ca0*/  BSYNC B1 ;  /* 0x0000000000017941 */ /* 0x000fea0003800000 */
.L_x_3857:
[----:B-----5:R2:W5:Y:S04]  /*3cb0*/  @P2 LDG.E.128 R40, desc[UR6][R84.64] ;  /* 0x0000000654282981 */ /* 0x020568000c1e1d00 */
[----:B------:R2:W5:Y:S01]  /*3cc0*/  @P0 LDG.E.128 R36, desc[UR6][R78.64] ;  /* 0x000000064e240981 */ /* 0x000562000c1e1d00 */
[----:B------:R-:W-:Y:S04]  /*3cd0*/  BSSY B1, `(.L_x_3859) ;  /* 0x000005e000017945 */ /* 0x000fe80003800000 */
[----:B------:R-:W-:Y:S05]  /*3ce0*/  @P3 BRA `(.L_x_3860) ;  /* 0x0000000000183947 */ /* 0x000fea0003800000 */
[----:B------:R-:W-:Y:S01]  /*3cf0*/  MOV R91, RZ ;  /* 0x000000ff005b7202 */ /* 0x000fe20000000f00 */
[----:B01----:R-:W-:Y:S01]  /*3d00*/  IMAD.MOV.U32 R44, RZ, RZ, R82 ;  /* 0x000000ffff2c7224 */ /* 0x003fe200078e0052 */
[----:B------:R-:W-:Y:S06]  /*3d10*/  @!P0 BRA `(.L_x_3861) ;  /* 0x0000000400648947 */ /* 0x000fec0003800000 */
[----:B------:R-:W-:Y:S01]  /*3d20*/  MOV R44, R82 ;  /* 0x00000052002c7202 */ /* 0x000fe20000000f00 */
[----:B-----5:R-:W-:Y:S01]  /*3d30*/  HADD2.F32 R91, -RZ, R36.H0_H0 ;  /* 0x20000024ff5b7230 */ /* 0x020fe20000004100 */
[----:B------:R-:W-:Y:S06]  /*3d40*/  BRA `(.L_x_3861) ;  /* 0x0000000400587947 */ /* 0x000fec0003800000 */
.L_x_3860:
[C---:B------:R-:W-:Y:S01]  /*3d50*/  ISETP.NE.AND P4, PT, R82.reuse, 0x1, PT ;  /* 0x000000015200780c */ /* 0x040fe20003f85270 */
[----:B------:R-:W-:Y:S01]  /*3d60*/  BSSY B2, `(.L_x_3862) ;  /* 0x000000c000027945 */ /* 0x000fe20003800000 */
[----:B01----:R-:W-:-:S11]  /*3d70*/  IADD3 R44, R82, 0x1, RZ ;  /* 0x00000001522c7810 */ /* 0x003fd60007ffe0ff */
        /* <DEDUP_REMOVED lines=9> */
.L_x_3863:
[----:B------:R-:W-:-:S07]  /*3e10*/  IMAD.MOV.U32 R64, RZ, RZ, R72 ;  /* 0x000000ffff407224 */ /* 0x000fce00078e0048 */
.L_x_3864:
[----:B------:R-:W-:Y:S05]  /*3e20*/  BSYNC B2 ;  /* 0x0000000000027941 */ /* 0x000fea0003800000 */
.L_x_3862:
        /* <DEDUP_REMOVED lines=16> */
.L_x_3868:
[----:B------:R-:W-:Y:S05]  /*3f30*/  BSYNC B3 ;  /* 0x0000000000037941 */ /* 0x000fea0003800000 */
.L_x_3867:
        /* <DEDUP_REMOVED lines=43> */
.L_x_3866:
[----:B------:R-:W-:Y:S05]  /*41f0*/  BSYNC B2 ;  /* 0x0000000000027941 */ /* 0x000fea0003800000 */
.L_x_3865:
        /* <DEDUP_REMOVED lines=11> */
.L_x_3861:
[----:B------:R-:W-:Y:S05]  /*42b0*/  BSYNC B1 ;  /* 0x0000000000017941 */ /* 0x000fea0003800000 */
.L_x_3859:
        /* <DEDUP_REMOVED lines=8> */
.L_x_3870:
        /* <DEDUP_REMOVED lines=12> */
.L_x_3873:
[----:B------:R-:W-:-:S07]  /*4400*/  IMAD.MOV.U32 R65, RZ, RZ, R72 ;  /* 0x000000ffff417224 */ /* 0x000fce00078e0048 */
.L_x_3874:
[----:B------:R-:W-:Y:S05]  /*4410*/  BSYNC B2 ;  /* 0x0000000000027941 */ /* 0x000fea0003800000 */
.L_x_3872:
        /* <DEDUP_REMOVED lines=16> */
.L_x_3878:
[----:B------:R-:W-:Y:S05]  /*4520*/  BSYNC B3 ;  /* 0x0000000000037941 */ /* 0x000fea0003800000 */
.L_x_3877:
        /* <DEDUP_REMOVED lines=43> */
.L_x_3876:
[----:B------:R-:W-:Y:S05]  /*47e0*/  BSYNC B2 ;  /* 0x0000000000027941 */ /* 0x000fea0003800000 */
.L_x_3875:
        /* <DEDUP_REMOVED lines=11> */
.L_x_3871:
[----:B------:R-:W-:Y:S05]  /*48a0*/  BSYNC B1 ;  /* 0x0000000000017941 */ /* 0x000fea0003800000 */
.L_x_3869:
        /* <DEDUP_REMOVED lines=8> */
.L_x_3880:
        /* <DEDUP_REMOVED lines=12> */
.L_x_3883:
[----:B------:R-:W-:-:S07]  /*49f0*/  IMAD.MOV.U32 R66, RZ, RZ, R72 ;  /* 0x000000ffff427224 */ /* 0x000fce00078e0048 */
.L_x_3884:
[----:B------:R-:W-:Y:S05]  /*4a00*/  BSYNC B2 ;  /* 0x0000000000027941 */ /* 0x000fea0003800000 */
.L_x_3882:
        /* <DEDUP_REMOVED lines=16> */
.L_x_3888:
[----:B------:R-:W-:Y:S05]  /*4b10*/  BSYNC B3 ;  /* 0x0000000000037941 */ /* 0x000fea0003800000 */
.L_x_3887:
        /* <DEDUP_REMOVED lines=43> */
.L_x_3886:
[----:B------:R-:W-:Y:S05]  /*4dd0*/  BSYNC B2 ;  /* 0x0000000000027941 */ /* 0x000fea0003800000 */
.L_x_3885:
        /* <DEDUP_REMOVED lines=11> */
.L_x_3881:
[----:B------:R-:W-:Y:S05]  /*4e90*/  BSYNC B1 ;  /* 0x0000000000017941 */ /* 0x000fea0003800000 */
.L_x_3879:
        /* <DEDUP_REMOVED lines=8> */
.L_x_3890:
        /* <DEDUP_REMOVED lines=12> */
.L_x_3893:
[----:B------:R-:W-:-:S07]  /*4fe0*/  IMAD.MOV.U32 R67, RZ, RZ, R72 ;  /* 0x000000ffff437224 */ /* 0x000fce00078e0048 */
.L_x_3894:
[----:B------:R-:W-:Y:S05]  /*4ff0*/  BSYNC B2 ;  /* 0x0000000000027941 */ /* 0x000fea0003800000 */
.L_x_3892:
        /* <DEDUP_REMOVED lines=16> */
.L_x_3898:
[----:B------:R-:W-:Y:S05]  /*5100*/  BSYNC B3 ;  /* 0x0000000000037941 */ /* 0x000fea0003800000 */
.L_x_3897:
        /* <DEDUP_REMOVED lines=43> */
.L_x_3896:
[----:B------:R-:W-:Y:S05]  /*53c0*/  BSYNC B2 ;  /* 0x0000000000027941 */ /* 0x000fea0003800000 */
.L_x_3895:
        /* <DEDUP_REMOVED lines=11> */
.L_x_3891:
[----:B------:R-:W-:Y:S05]  /*5480*/  BSYNC B1 ;  /* 0x0000000000017941 */ /* 0x000fea0003800000 */
.L_x_3889:
        /* <DEDUP_REMOVED lines=8> */
.L_x_3900:
        /* <DEDUP_REMOVED lines=12> */
.L_x_3903:
[----:B------:R-:W-:-:S07]  /*55d0*/  IMAD.MOV.U32 R68, RZ, RZ, R72 ;  /* 0x000000ffff447224 */ /* 0x000fce00078e0048 */
.L_x_3904:
[----:B------:R-:W-:Y:S05]  /*55e0*/  BSYNC B2 ;  /* 0x0000000000027941 */ /* 0x000fea0003800000 */
.L_x_3902:
        /* <DEDUP_REMOVED lines=16> */
.L_x_3908:
[----:B------:R-:W-:Y:S05]  /*56f0*/  BSYNC B3 ;  /* 0x0000000000037941 */ /* 0x000fea0003800000 */
.L_x_3907:
        /* <DEDUP_REMOVED lines=43> */
.L_x_3906:
[----:B------:R-:W-:Y:S05]  /*59b0*/  BSYNC B2 ;  /* 0x0000000000027941 */ /* 0x000fea0003800000 */
.L_x_3905:
        /* <DEDUP_REMOVED lines=11> */
.L_x_3901:
[----:B------:R-:W-:Y:S05]  /*5a70*/  BSYNC B1 ;  /* 0x0000000000017941 */ /* 0x000fea0003800000 */
.L_x_3899:
[----:B------:R-:W-:Y:S04]  /*5a80*/  BSSY B1, `(.L_x_3909) ;  /* 0x000005e000017945 */ /* 0x000fe80003800000 */
[----:B------:R-:W-:Y:S05]  /*5a90*/  @P3 BRA `(.L_x_3910) ;  /* 0x0000000000183947 */ /* 0x000fea0003800000 */
[----:B--2---:R-:W-:Y:S01]  /*5aa0*/  MOV R84, RZ ;  /* 0x000000ff00547202 */ /* 0x004fe20000000f00 */
[----:B------:R-:W-:Y:S01]  /*5ab0*/  IMAD.MOV.U32 R45, RZ, RZ, R44 ;  /* 0x000000ffff2d7224 */ /* 0x000fe200078e002c */
[----:B------:R-:W-:Y:S06]  /*5ac0*/  @!P0 BRA `(.L_x_3911) ;  /* 0x0000000400648947 */ /* 0x000fec0003800000 */
[----:B------:R-:W-:Y:S01]  /*5ad0*/  MOV R45, R44 ;  /* 0x0000002c002d7202 */ /* 0x000fe20000000f00 */
[----:B-----5:R-:W-:Y:S01]  /*5ae0*/  HADD2.F32 R84, -RZ, R38.H1_H1 ;  /* 0x30000026ff547230 */ /* 0x020fe20000004100 */
[----:B------:R-:W-:Y:S06]  /*5af0*/  BRA `(.L_x_3911) ;  /* 0x0000000400587947 */ /* 0x000fec0003800000 */
.L_x_3910:
        /* <DEDUP_REMOVED lines=12> */
.L_x_3913:
[----:B------:R-:W-:-:S07]  /*5bc0*/  IMAD.MOV.U32 R69, RZ, RZ, R72 ;  /* 0x000000ffff457224 */ /* 0x000fce00078e0048 */
.L_x_3914:
[----:B------:R-:W-:Y:S05]  /*5bd0*/  BSYNC B2 ;  /* 0x0000000000027941 */ /* 0x000fea0003800000 */
.L_x_3912:
        /* <DEDUP_REMOVED lines=16> */
.L_x_3918:
[----:B------:R-:W-:Y:S05]  /*5ce0*/  BSYNC B3 ;  /* 0x0000000000037941 */ /* 0x000fea0003800000 */
.L_x_3917:
        /* <DEDUP_REMOVED lines=43> */
.L_x_3916:
[----:B------:R-:W-:Y:S05]  /*5fa0*/  BSYNC B2 ;  /* 0x0000000000027941 */ /* 0x000fea0003800000 */
.L_x_3915:
        /* <DEDUP_REMOVED lines=8> */
[----:B--2---:R-:W-:Y:S02]  /*6030*/  FSEL R84, R46, RZ, !P4 ;  /* 0x000000ff2e547208 */ /* 0x004fe40006000000 */
[----:B------:R-:W-:-:S03]  /*6040*/  SEL R69, RZ, 0x1, P4 ;  /* 0x00000001ff457807 */ /* 0x000fc60002000000 */
[----:B------:R-:W-:-:S07]  /*6050*/  @P0 FADD.FTZ R84, R47, R84 ;  /* 0x000000542f540221 */ /* 0x000fce0000010000 */
.L_x_3911:
[----:B------:R-:W-:Y:S05]  /*6060*/  BSYNC B1 ;  /* 0x0000000000017941 */ /* 0x000fea0003800000 */
.L_x_3909:
        /* <DEDUP_REMOVED lines=8> */
.L_x_3920:
        /* <DEDUP_REMOVED lines=12> */
.L_x_3923:
[----:B------:R-:W-:-:S07]  /*61b0*/  IMAD.MOV.U32 R78, RZ, RZ, R72 ;  /* 0x000000ffff4e7224 */ /* 0x000fce00078e0048 */
.L_x_3924:
[----:B------:R-:W-:Y:S05]  /*61c0*/  BSYNC B2 ;  /* 0x0000000000027941 */ /* 0x000fea0003800000 */
.L_x_3922:
        /* <DEDUP_REMOVED lines=16> */
.L_x_3928:
[----:B------:R-:W-:Y:S05]  /*62d0*/  BSYNC B3 ;  /* 0x0000000000037941 */ /* 0x000fea0003800000 */
.L_x_3927:
        /* <DEDUP_REMOVED lines=43> */
.L_x_3926:
[----:B------:R-:W-:Y:S05]  /*6590*/  BSYNC B2 ;  /* 0x0000000000027941 */ /* 0x000fea0003800000 */
.L_x_3925:
        /* <DEDUP_REMOVED lines=11> */
.L_x_3921:
[----:B------:R-:W-:Y:S05]  /*6650*/  BSYNC B1 ;  /* 0x0000000000017941 */ /* 0x000fea0003800000 */
.L_x_3919:
        /* <DEDUP_REMOVED lines=8> */
.L_x_3930:
        /* <DEDUP_REMOVED lines=12> */
.L_x_3933:
[----:B------:R-:W-:-:S07]  /*67a0*/  IMAD.MOV.U32 R74, RZ, RZ, R72 ;  /* 0x000000ffff4a7224 */ /* 0x000fce00078e0048 */
.L_x_3934:
[----:B------:R-:W-:Y:S05]  /*67b0*/  BSYNC B2 ;  /* 0x0000000000027941 */ /* 0x000fea0003800000 */
.L_x_3932:
        /* <DEDUP_REMOVED lines=16> */
.L_x_3938:
[----:B------:R-:W-:Y:S05]  /*68c0*/  BSYNC B3 ;  /* 0x0000000000037941 */ /* 0x000fea0003800000 */
.L_x_3937:
        /* <DEDUP_REMOVED lines=43> */
.L_x_3936:
[----:B------:R-:W-:Y:S05]  /*6b80*/  BSYNC B2 ;  /* 0x0000000000027941 */ /* 0x000fea0003800000 */
.L_x_3935:
        /* <DEDUP_REMOVED lines=11> */
.L_x_3931:
[----:B------:R-:W-:Y:S05]  /*6c40*/  BSYNC B1 ;  /* 0x0000000000017941 */ /* 0x000fea0003800000 */
.L_x_3929:
[----:B------:R-:W-:Y:S01]  /*6c50*/  IMAD.WIDE.U32 R94, R95, 0x10, R52 ;  /* 0x000000105f5e7825 */ /* 0x000fe200078e0034 */
[----:B------:R-:W-:Y:S01]  /*6c60*/  F2FP.F16.F32.PACK_AB R47, R82, R85 ;  /* 0x00000055522f723e */ /* 0x000fe200000000ff */
[----:B------:R-:W0:Y:S01]  /*6c70*/  @P2 LDC.64 R92, c[0x0][0x220] ;  /* 0x00008800ff5c2b82 */ /* 0x000e220000000a00 */
[----:B------:R-:W-:Y:S01]  /*6c80*/  F2FP.F16.F32.PACK_AB R46, R84, R87 ;  /* 0x00000057542e723e */ /* 0x000fe200000000ff */
[----:B------:R-:W-:Y:S01]  /*6c90*/  VIADD R99, R99, 0x40 ;  /* 0x0000004063637836 */ /* 0x000fe20000000000 */
[----:B------:R-:W-:Y:S01]  /*6ca0*/  F2FP.F16.F32.PACK_AB R45, R86, R89 ;  /* 0x00000059562d723e */ /* 0x000fe200000000ff */
[----:B------:R-:W-:Y:S01]  /*6cb0*/  BSSY B1, `(.L_x_3939) ;  /* 0x000001c000017945 */ /* 0x000fe20003800000 */
[----:B------:R-:W-:Y:S02]  /*6cc0*/  F2FP.F16.F32.PACK_AB R44, R88, R91 ;  /* 0x0000005b582c723e */ /* 0x000fe400000000ff */
[----:B------:R-:W-:Y:S01]  /*6cd0*/  IADD3 R101, R101, 0x40, RZ ;  /* 0x0000004065657810 */ /* 0x000fe20007ffe0ff */
[----:B------:R-:W1:Y:S02]  /*6ce0*/  @P0 LDC.64 R78, c[0x0][0x230] ;  /* 0x00008c00ff4e0b82 */ /* 0x000e640000000a00 */
[----:B------:R2:W-:Y:S01]  /*6cf0*/  STG.E.128 desc[UR6][R94.64], R44 ;  /* 0x0000002c5e007986 */ /* 0x0005e2000c101d06 */
[----:B0-----:R-:W-:-:S04]  /*6d00*/  @P2 IMAD.WIDE.U32 R92, R99, 0x10, R92 ;  /* 0x00000010635c2825 */ /* 0x001fc800078e005c */
[----:B-1----:R-:W-:Y:S01]  /*6d10*/  @P0 IMAD.WIDE.U32 R78, R101, 0x10, R78 ;  /* 0x00000010654e0825 */ /* 0x002fe200078e004e */
[----:B--2---:R-:W-:Y:S06]  /*6d20*/  @!P2 BRA `(.L_x_3940) ;  /* 0x000000000050a947 */ /* 0x004fec0003800000 */
[----:B------:R-:W-:Y:S01]  /*6d30*/  SHF.L.U32 R47, R70, 0x10, RZ ;  /* 0x00000010462f7819 */ /* 0x000fe200000006ff */
        /* <DEDUP_REMOVED lines=19> */
.L_x_3940:
[----:B------:R-:W-:Y:S05]  /*6e70*/  BSYNC B1 ;  /* 0x0000000000017941 */ /* 0x000fea0003800000 */
.L_x_3939:
        /* <DEDUP_REMOVED lines=8> */
[----:B-----5:R-:W-:Y:S01]  /*6f00*/  HADD2.F32 R93, -RZ, R36.H0_H0 ;  /* 0x20000024ff5d7230 */ /* 0x020fe20000004100 */
[----:B------:R-:W-:Y:S06]  /*6f10*/  BRA `(.L_x_3943) ;  /* 0x0000000400587947 */ /* 0x000fec0003800000 */
.L_x_3942:
        /* <DEDUP_REMOVED lines=12> */
.L_x_3945:
[----:B------:R-:W-:-:S07]  /*6fe0*/  IMAD.MOV.U32 R64, RZ, RZ, R72 ;  /* 0x000000ffff407224 */ /* 0x000fce00078e0048 */
.L_x_3946:
[----:B------:R-:W-:Y:S05]  /*6ff0*/  BSYNC B2 ;  /* 0x0000000000027941 */ /* 0x000fea0003800000 */
.L_x_3944:
        /* <DEDUP_REMOVED lines=16> */
.L_x_3950:
[----:B------:R-:W-:Y:S05]  /*7100*/  BSYNC B3 ;  /* 0x0000000000037941 */ /* 0x000fea0003800000 */
.L_x_3949:
        /* <DEDUP_REMOVED lines=43> */
.L_x_3948:
[----:B------:R-:W-:Y:S05]  /*73c0*/  BSYNC B2 ;  /* 0x0000000000027941 */ /* 0x000fea0003800000 */
.L_x_3947:
        /* <DEDUP_REMOVED lines=8> */
[----:B-1----:R-:W-:Y:S02]  /*7450*/  FSEL R93, R47, RZ, !P4 ;  /* 0x000000ff2f5d7208 */ /* 0x002fe40006000000 */
[----:B------:R-:W-:-:S03]  /*7460*/  SEL R64, RZ, 0x1, P4 ;  /* 0x00000001ff407807 */ /* 0x000fc60002000000 */
[----:B------:R-:W-:-:S07]  /*7470*/  @P0 FADD.FTZ R93, R46, R93 ;  /* 0x0000005d2e5d0221 */ /* 0x000fce0000010000 */
.L_x_3943:
[----:B------:R-:W-:Y:S05]  /*7480*/  BSYNC B1 ;  /* 0x0000000000017941 */ /* 0x000fea0003800000 */
.L_x_3941:
        /* <DEDUP_REMOVED lines=8> */
.L_x_3952:
        /* <DEDUP_REMOVED lines=12> */
.L_x_3955:
[----:B------:R-:W-:-:S07]  /*75d0*/  IMAD.MOV.U32 R65, RZ, RZ, R72 ;  /* 0x000000ffff417224 */ /* 0x000fce00078e0048 */
.L_x_3956:
[----:B------:R-:W-:Y:S05]  /*75e0*/  BSYNC B2 ;  /* 0x0000000000027941 */ /* 0x000fea0003800000 */
.L_x_3954:
        /* <DEDUP_REMOVED lines=16> */
.L_x_3960:
[----:B------:R-:W-:Y:S05]  /*76f0*/  BSYNC B3 ;  /* 0x0000000000037941 */ /* 0x000fea0003800000 */
.L_x_3959:
        /* <DEDUP_REMOVED lines=43> */
.L_x_3958:
[----:B------:R-:W-:Y:S05]  /*79b0*/  BSYNC B2 ;  /* 0x0000000000027941 */ /* 0x000fea0003800000 */
.L_x_3957:
        /* <DEDUP_REMOVED lines=11> */
.L_x_3953:
[----:B------:R-:W-:Y:S05]  /*7a70*/  BSYNC B1 ;  /* 0x0000000000017941 */ /* 0x000fea0003800000 */
.L_x_3951:
        /* <DEDUP_REMOVED lines=8> */
.L_x_3962:
        /* <DEDUP_REMOVED lines=12> */
.L_x_3965:
[----:B------:R-:W-:-:S07]  /*7bc0*/  IMAD.MOV.U32 R66, RZ, RZ, R72 ;  /* 0x000000ffff427224 */ /* 0x000fce00078e0048 */
.L_x_3966:
[----:B------:R-:W-:Y:S05]  /*7bd0*/  BSYNC B2 ;  /* 0x0000000000027941 */ /* 0x000fea0003800000 */
.L_x_3964:
        /* <DEDUP_REMOVED lines=16> */
.L_x_3970:
[----:B------:R-:W-:Y:S05]  /*7ce0*/  BSYNC B3 ;  /* 0x0000000000037941 */ /* 0x000fea0003800000 */
.L_x_3969:
        /* <DEDUP_REMOVED lines=43> */
.L_x_3968:
[----:B------:R-:W-:Y:S05]  /*7fa0*/  BSYNC B2 ;  /* 0x0000000000027941 */ /* 0x000fea0003800000 */
.L_x_3967:
        /* <DEDUP_REMOVED lines=11> */
.L_x_3963:
[----:B------:R-:W-:Y:S05]  /*8060*/  BSYNC B1 ;  /* 0x0000000000017941 */ /* 0x000fea0003800000 */
.L_x_3961:
        /* <DEDUP_REMOVED lines=8> */
.L_x_3972:
        /* <DEDUP_REMOVED lines=12> */
.L_x_3975:
[----:B------:R-:W-:-:S07]  /*81b0*/  IMAD.MOV.U32 R67, RZ, RZ, R72 ;  /* 0x000000ffff437224 */ /* 0x000fce00078e0048 */
.L_x_3976:
[----:B------:R-:W-:Y:S05]  /*81c0*/  BSYNC B2 ;  /* 0x0000000000027941 */ /* 0x000fea0003800000 */
.L_x_3974:
        /* <DEDUP_REMOVED lines=16> */
.L_x_3980:
[----:B------:R-:W-:Y:S05]  /*82d0*/  BSYNC B3 ;  /* 0x0000000000037941 */ /* 0x000fea0003800000 */
.L_x_3979:
        /* <DEDUP_REMOVED lines=43> */
.L_x_3978:
[----:B------:R-:W-:Y:S05]  /*8590*/  BSYNC B2 ;  /* 0x0000000000027941 */ /* 0x000fea0003800000 */
.L_x_3977:
        /* <DEDUP_REMOVED lines=11> */
.L_x_3973:
[----:B------:R-:W-:Y:S05]  /*8650*/  BSYNC B1 ;  /* 0x0000000000017941 */ /* 0x000fea0003800000 */
.L_x_3971:
        /* <DEDUP_REMOVED lines=8> */
.L_x_3982:
        /* <DEDUP_REMOVED lines=12> */
.L_x_3985:
[----:B------:R-:W-:-:S07]  /*87a0*/  IMAD.MOV.U32 R68, RZ, RZ, R72 ;  /* 0x000000ffff447224 */ /* 0x000fce00078e0048 */
.L_x_3986:
[----:B------:R-:W-:Y:S05]  /*87b0*/  BSYNC B2 ;  /* 0x0000000000027941 */ /* 0x000fea0003800000 */
.L_x_3984:
        /* <DEDUP_REMOVED lines=16> */
.L_x_3990:
[----:B------:R-:W-:Y:S05]  /*88c0*/  BSYNC B3 ;  /* 0x0000000000037941 */ /* 0x000fea0003800000 */
.L_x_3989:
        /* <DEDUP_REMOVED lines=43> */
.L_x_3988:
[----:B------:R-:W-:Y:S05]  /*8b80*/  BSYNC B2 ;  /* 0x0000000000027941 */ /* 0x000fea0003800000 */
.L_x_3987:
        /* <DEDUP_REMOVED lines=11> */
.L_x_3983:
[----:B------:R-:W-:Y:S05]  /*8c40*/  BSYNC B1 ;  /* 0x0000000000017941 */ /* 0x000fea0003800000 */
.L_x_3981:
        /* <DEDUP_REMOVED lines=8> */
.L_x_3992:
        /* <DEDUP_REMOVED lines=12> */
.L_x_3995:
[----:B------:R-:W-:-:S07]  /*8d90*/  IMAD.MOV.U32 R69, RZ, RZ, R72 ;  /* 0x000000ffff457224 */ /* 0x000fce00078e0048 */
.L_x_3996:
[----:B------:R-:W-:Y:S05]  /*8da0*/  BSYNC B2 ;  /* 0x0000000000027941 */ /* 0x000fea0003800000 */
.L_x_3994:
        /* <DEDUP_REMOVED lines=16> */
.L_x_4000:
[----:B------:R-:W-:Y:S05]  /*8eb0*/  BSYNC B3 ;  /* 0x0000000000037941 */ /* 0x000fea0003800000 */
.L_x_3999:
        /* <DEDUP_REMOVED lines=43> */
.L_x_3998:
[----:B------:R-:W-:Y:S05]  /*9170*/  BSYNC B2 ;  /* 0x0000000000027941 */ /* 0x000fea0003800000 */
.L_x_3997:
        /* <DEDUP_REMOVED lines=11> */
.L_x_3993:
[----:B------:R-:W-:Y:S05]  /*9230*/  BSYNC B1 ;  /* 0x0000000000017941 */ /* 0x000fea0003800000 */
.L_x_3991:
        /* <DEDUP_REMOVED lines=8> */
.L_x_4002:
        /* <DEDUP_REMOVED lines=12> */
.L_x_4005:
[----:B------:R-:W-:-:S07]  /*9380*/  IMAD.MOV.U32 R78, RZ, RZ, R72 ;  /* 0x000000ffff4e7224 */ /* 0x000fce00078e0048 */
.L_x_4006:
[----:B------:R-:W-:Y:S05]  /*9390*/  BSYNC B2 ;  /* 0x0000000000027941 */ /* 0x000fea0003800000 */
.L_x_4004:
        /* <DEDUP_REMOVED lines=16> */
.L_x_4010:
[----:B------:R-:W-:Y:S05]  /*94a0*/  BSYNC B3 ;  /* 0x0000000000037941 */ /* 0x000fea0003800000 */
.L_x_4009:
        /* <DEDUP_REMOVED lines=43> */
.L_x_4008:
[----:B------:R-:W-:Y:S05]  /*9760*/  BSYNC B2 ;  /* 0x0000000000027941 */ /* 0x000fea0003800000 */
.L_x_4007:
        /* <DEDUP_REMOVED lines=11> */
.L_x_4003:
[----:B------:R-:W-:Y:S05]  /*9820*/  BSYNC B1 ;  /* 0x0000000000017941 */ /* 0x000fea0003800000 */
.L_x_4001:
        /* <DEDUP_REMOVED lines=8> */
.L_x_4012:
        /* <DEDUP_REMOVED lines=12> */
.L_x_4015:
[----:B------:R-:W-:-:S07]  /*9970*/  IMAD.MOV.U32 R74, RZ, RZ, R72 ;  /* 0x000000ffff4a7224 */ /* 0x000fce00078e0048 */
.L_x_4016:
[----:B------:R-:W-:Y:S05]  /*9980*/  BSYNC B2 ;  /* 0x0000000000027941 */ /* 0x000fea0003800000 */
.L_x_4014:
        /* <DEDUP_REMOVED lines=16> */
.L_x_4020:
[----:B------:R-:W-:Y:S05]  /*9a90*/  BSYNC B3 ;  /* 0x0000000000037941 */ /* 0x000fea0003800000 */
.L_x_4019:
        /* <DEDUP_REMOVED lines=43> */
.L_x_4018:
[----:B------:R-:W-:Y:S05]  /*9d50*/  BSYNC B2 ;  /* 0x0000000000027941 */ /* 0x000fea0003800000 */
.L_x_4017:
        /* <DEDUP_REMOVED lines=11> */
.L_x_4013:
[----:B------:R-:W-:Y:S05]  /*9e10*/  BSYNC B1 ;  /* 0x0000000000017941 */ /* 0x000fea0003800000 */
.L_x_4011:
[----:B------:R-:W-:Y:S01]  /*9e20*/  FADD.FTZ R44, RZ, R80 ;  /* 0x00000050ff2c7221 */ /* 0x000fe20000010000 */
[----:B------:R-:W-:Y:S01]  /*9e30*/  IMAD.WIDE.U32 R52, R101, 0x10, R52 ;  /* 0x0000001065347825 */ /* 0x000fe200078e0034 */
[----:B------:R-:W-:Y:S01]  /*9e40*/  F2FP.F16.F32.PACK_AB R47, R103, R92 ;  /* 0x0000005c672f723e */ /* 0x000fe200000000ff */
[----:B------:R-:W-:Y:S02]  /*9e50*/  BSSY B1, `(.L_x_4021) ;  /* 0x0000031000017945 */ /* 0x000fe40003800000 */
[----:B------:R-:W-:Y:S01]  /*9e60*/  FADD.FTZ R44, R44, R75 ;  /* 0x0000004b2c2c7221 */ /* 0x000fe20000010000 */
[----:B------:R-:W-:Y:S02]  /*9e70*/  F2FP.F16.F32.PACK_AB R46, R98, R97 ;  /* 0x00000061622e723e */ /* 0x000fe400000000ff */
        /* <DEDUP_REMOVED lines=17> */
[----:B------:R-:W-:-:S03]  /*9f90*/  F2FP.F16.F32.PACK_AB R45, R96, R95 ;  /* 0x0000005f602d723e */ /* 0x000fc600000000ff */
[----:B------:R-:W-:Y:S01]  /*9fa0*/  FADD.FTZ R79, R44, R95 ;  /* 0x0000005f2c4f7221 */ /* 0x000fe20000010000 */
[----:B------:R-:W-:-:S03]  /*9fb0*/  F2FP.F16.F32.PACK_AB R44, R94, R93 ;  /* 0x0000005d5e2c723e */ /* 0x000fc600000000ff */
        /* <DEDUP_REMOVED lines=26> */
.L_x_4022:
[----:B------:R-:W-:Y:S05]  /*a160*/  BSYNC B1 ;  /* 0x0000000000017941 */ /* 0x000fea0003800000 */
.L_x_4021:
        /* <DEDUP_REMOVED lines=72> */
.L_x_4038:
        /* <DEDUP_REMOVED lines=18> */
[----:B------:R-:W-:Y:S02]  /*a710*/  VIADD R44, R81, 0xffffffff ;  /* 0xffffffff512c7836 */ /* 0x000fe40000000000 */
[--C-:B------:R-:W-:Y:S02]  /*a720*/  HADD2.F32 R81, -RZ, R34.reuse.H1_H1 ;  /* 0x30000022ff517230 */ /* 0x100fe40000004100 */
[C---:B------:R-:W-:Y:S01]  /*a730*/  FADD.FTZ R48, -R53.reuse, R48 ;  /* 0x0000003035307221 */ /* 0x040fe20000010100 */
[C---:B------:R-:W-:Y:S01]  /*a740*/  FADD.FTZ R108, -R53.reuse, R86 ;  /* 0x00000056356c7221 */ /* 0x040fe20000010100 */
[C---:B------:R-:W-:Y:S01]  /*a750*/  FADD.FTZ R46, -R53.reuse, R55 ;  /* 0x00000037352e7221 */ /* 0x040fe20000010100 */
[C---:B0-----:R-:W-:Y:S01]  /*a760*/  FADD.FTZ R78, -R53.reuse, R51 ;  /* 0x00000033354e7221 */ /* 0x041fe20000010100 */
[----:B------:R-:W-:Y:S02]  /*a770*/  HADD2.F32 R86, -RZ, R35.H1_H1 ;  /* 0x30000023ff567230 */ /* 0x000fe40000004100 */
[----:B------:R-:W-:Y:S01]  /*a780*/  FADD.FTZ R100, -R53, R50 ;  /* 0x0000003235647221 */ /* 0x000fe20000010100 */
[----:B------:R-:W-:Y:S01]  /*a790*/  FMUL.FTZ R77, R79, R48 ;  /* 0x000000304f4d7220 */ /* 0x000fe20000410000 */
[----:B------:R-:W-:Y:S01]  /*a7a0*/  FADD.FTZ R52, -R53, R54 ;  /* 0x0000003635347221 */ /* 0x000fe20000010100 */
[----:B------:R-:W-:-:S02]  /*a7b0*/  HADD2.F32 R55, -RZ, R34.H0_H0 ;  /* 0x20000022ff377230 */ /* 0x000fc40000004100 */
[C---:B------:R-:W-:Y:S01]  /*a7c0*/  FMUL.FTZ R54, R79.reuse, R46 ;  /* 0x0000002e4f367220 */ /* 0x040fe20000410000 */
[C---:B------:R-:W-:Y:S01]  /*a7d0*/  FMUL.FTZ R50, R79.reuse, R78 ;  /* 0x0000004e4f327220 */ /* 0x040fe20000410000 */
[----:B------:R-:W-:Y:S01]  /*a7e0*/  FMUL.FTZ R63, R79, R100 ;  /* 0x000000644f3f7220 */ /* 0x000fe20000410000 */
[----:B------:R-:W-:Y:S01]  /*a7f0*/  FFMA.FTZ R46, R77, R86, R10 ;  /* 0x000000564d2e7223 */ /* 0x000fe2000001000a */
[----:B------:R-:W-:Y:S02]  /*a800*/  IMAD R83, R44, R83, RZ ;  /* 0x000000532c537224 */ /* 0x000fe400078e02ff */
[C---:B------:R-:W-:Y:S01]  /*a810*/  FADD.FTZ R80, -R53.reuse, R80 ;  /* 0x0000005035507221 */ /* 0x040fe20000010100 */
[--C-:B------:R-:W-:Y:S02]  /*a820*/  HADD2.F32 R77, -RZ, R33.reuse.H0_H0 ;  /* 0x20000021ff4d7230 */ /* 0x100fe40000004100 */
[C---:B------:R-:W-:Y:S01]  /*a830*/  FADD.FTZ R44, -R53.reuse, R75 ;  /* 0x0000004b352c7221 */ /* 0x040fe20000010100 */
[----:B------:R-:W-:Y:S01]  /*a840*/  FADD.FTZ R110, -R53, R87 ;  /* 0x00000057356e7221 */ /* 0x000fe20000010100 */
[----:B------:R-:W-:-:S02]  /*a850*/  HADD2.F32 R86, -RZ, R33.H1_H1 ;  /* 0x30000021ff567230 */ /* 0x000fc40000004100 */
[----:B------:R-:W-:Y:S01]  /*a860*/  FMUL.FTZ R87, R79, R52 ;  /* 0x000000344f577220 */ /* 0x000fe20000410000 */
[----:B------:R-:W-:Y:S01]  /*a870*/  FFMA.FTZ R50, R50, R55, R7 ;  /* 0x0000003732327223 */ /* 0x000fe20000010007 */
[----:B------:R-:W-:Y:S01]  /*a880*/  FFMA.FTZ R55, R63, R81, R8 ;  /* 0x000000513f377223 */ /* 0x000fe20000010008 */
[C---:B------:R-:W-:Y:S01]  /*a890*/  FADD.FTZ R112, -R53.reuse, R84 ;  /* 0x0000005435707221 */ /* 0x040fe20000010100 */
[----:B------:R-:W-:Y:S01]  /*a8a0*/  FADD.FTZ R114, -R53, R85 ;  /* 0x0000005535727221 */ /* 0x000fe20000010100 */
[--C-:B------:R-:W-:Y:S02]  /*a8b0*/  HADD2.F32 R63, -RZ, R32.reuse.H0_H0 ;  /* 0x20000020ff3f7230 */ /* 0x100fe40000004100 */
[C---:B------:R-:W-:Y:S01]  /*a8c0*/  FMUL.FTZ R84, R79.reuse, R80 ;  /* 0x000000504f547220 */ /* 0x040fe20000410000 */
[----:B------:R-:W-:Y:S02]  /*a8d0*/  HADD2.F32 R81, -RZ, R32.H1_H1 ;  /* 0x30000020ff517230 */ /* 0x000fe40000004100 */
[----:B------:R-:W-:Y:S01]  /*a8e0*/  FMUL.FTZ R85, R79, R44 ;  /* 0x0000002c4f557220 */ /* 0x000fe20000410000 */
[----:B------:R-:W-:Y:S01]  /*a8f0*/  FFMA.FTZ R54, R54, R77, R5 ;  /* 0x0000004d36367223 */ /* 0x000fe20000010005 */
[C---:B------:R-:W-:Y:S01]  /*a900*/  FADD.FTZ R88, -R53.reuse, R88 ;  /* 0x0000005835587221 */ /* 0x040fe20000010100 */
[C---:B------:R-:W-:Y:S01]  /*a910*/  FADD.FTZ R106, -R53.reuse, R89 ;  /* 0x00000059356a7221 */ /* 0x040fe20000010100 */
[----:B------:R-:W-:Y:S01]  /*a920*/  FADD.FTZ R94, -R53, R94 ;  /* 0x0000005e355e7221 */ /* 0x000fe20000010100 */
[----:B------:R-:W-:Y:S01]  /*a930*/  FFMA.FTZ R77, R87, R86, R6 ;  /* 0x00000056574d7223 */ /* 0x000fe20000010006 */
[----:B------:R-:W-:Y:S01]  /*a940*/  SHF.R.S32.HI R86, RZ, 0x1f, R83 ;  /* 0x0000001fff567819 */ /* 0x000fe20000011453 */
[C---:B------:R-:W-:Y:S01]  /*a950*/  FADD.FTZ R102, -R53.reuse, R49 ;  /* 0x0000003135667221 */ /* 0x040fe20000010100 */
[C---:B------:R-:W-:Y:S01]  /*a960*/  FADD.FTZ R104, -R53.reuse, R91 ;  /* 0x0000005b35687221 */ /* 0x040fe20000010100 */
[----:B------:R-:W-:Y:S01]  /*a970*/  FADD.FTZ R82, -R53, R82 ;  /* 0x0000005235527221 */ /* 0x000fe20000010100 */
[----:B------:R-:W-:Y:S01]  /*a980*/  FFMA.FTZ R84, R84, R63, R3 ;  /* 0x0000003f54547223 */ /* 0x000fe20000010003 */
[----:B------:R-:W-:Y:S01]  /*a990*/  FFMA.FTZ R85, R85, R81, R4 ;  /* 0x0000005155557223 */ /* 0x000fe20000010004 */
[----:B------:R-:W-:Y:S01]  /*a9a0*/  FADD.FTZ R92, -R53, R92 ;  /* 0x0000005c355c7221 */ /* 0x000fe20000010100 */
[C---:B------:R-:W-:Y:S01]  /*a9b0*/  FMUL.FTZ R45, R79.reuse, R88 ;  /* 0x000000584f2d7220 */ /* 0x040fe20000410000 */
[C---:B------:R-:W-:Y:S01]  /*a9c0*/  FMUL.FTZ R80, R79.reuse, R106 ;  /* 0x0000006a4f507220 */ /* 0x040fe20000410000 */
[----:B------:R-:W-:Y:S01]  /*a9d0*/  FMUL.FTZ R49, R79, R94 ;  /* 0x0000005e4f317220 */ /* 0x000fe20000410000 */
[----:B------:R-:W-:-:S02]  /*a9e0*/  HADD2.F32 R63, -RZ, R30.H0_H0 ;  /* 0x2000001eff3f7230 */ /* 0x000fc40000004100 */
[C---:B------:R-:W-:Y:S01]  /*a9f0*/  FMUL.FTZ R88, R79.reuse, R110 ;  /* 0x0000006e4f587220 */ /* 0x040fe20000410000 */
[----:B------:R-:W-:Y:S02]  /*aa00*/  HADD2.F32 R81, -RZ, R30.H1_H1 ;  /* 0x3000001eff517230 */ /* 0x000fe40000004100 */
[----:B------:R-:W-:Y:S01]  /*aa10*/  FMUL.FTZ R89, R79, R112 ;  /* 0x000000704f597220 */ /* 0x000fe20000410000 */
[----:B------:R-:W-:Y:S01]  /*aa20*/  HADD2.F32 R91, -RZ, R29.H0_H0 ;  /* 0x2000001dff5b7230 */ /* 0x000fe20000004100 */
[----:B------:R-:W-:Y:S01]  /*aa30*/  LEA.HI R94, R86, R83, RZ, 0x3 ;  /* 0x00000053565e7211 */ /* 0x000fe200078f18ff */
[--C-:B------:R-:W-:Y:S02]  /*aa40*/  HADD2.F32 R87, -RZ, R31.reuse.H0_H0 ;  /* 0x2000001fff577230 */ /* 0x100fe40000004100 */
[----:B------:R-:W-:Y:S01]  /*aa50*/  FADD.FTZ R116, -R53, R93 ;  /* 0x0000005d35747221 */ /* 0x000fe20000010100 */
[----:B------:R-:W-:Y:S01]  /*aa60*/  FMUL.FTZ R114, R79, R114 ;  /* 0x000000724f727220 */ /* 0x000fe20000410000 */
[----:B------:R-:W-:-:S02]  /*aa70*/  HADD2.F32 R83, -RZ, R31.H1_H1 ;  /* 0x3000001fff537230 */ /* 0x000fc40000004100 */
[C---:B------:R-:W-:Y:S01]  /*aa80*/  FMUL.FTZ R93, R79.reuse, R82 ;  /* 0x000000524f5d7220 */ /* 0x040fe20000410000 */
[----:B------:R-:W-:Y:S01]  /*aa90*/  FMUL.FTZ R82, R79, R92 ;  /* 0x0000005c4f527220 */ /* 0x000fe20000410000 */
[C---:B------:R-:W-:Y:S01]  /*aaa0*/  FADD.FTZ R118, -R53.reuse, R95 ;  /* 0x0000005f35767221 */ /* 0x040fe20000010100 */
[C---:B------:R-:W-:Y:S01]  /*aab0*/  FADD.FTZ R96, -R53.reuse, R96 ;  /* 0x0000006035607221 */ /* 0x040fe20000010100 */
[C---:B------:R-:W-:Y:S01]  /*aac0*/  FADD.FTZ R120, -R53.reuse, R97 ;  /* 0x0000006135787221 */ /* 0x040fe20000010100 */
[C---:B------:R-:W-:Y:S01]  /*aad0*/  FADD.FTZ R98, -R53.reuse, R98 ;  /* 0x0000006235627221 */ /* 0x040fe20000010100 */
[----:B------:R-:W-:Y:S01]  /*aae0*/  FADD.FTZ R122, -R53, R103 ;  /* 0x00000067357a7221 */ /* 0x000fe20000010100 */
[----:B------:R-:W-:Y:S01]  /*aaf0*/  FFMA.FTZ R88, R88, R63, R15 ;  /* 0x0000003f58587223 */ /* 0x000fe2000001000f */
[----:B------:R-:W-:Y:S01]  /*ab00*/  FFMA.FTZ R89, R89, R81, R16 ;  /* 0x0000005159597223 */ /* 0x000fe20000010010 */
[----:B------:R-:W-:Y:S02]  /*ab10*/  HADD2.F32 R92, -RZ, R29.H1_H1 ;  /* 0x3000001dff5c7230 */ /* 0x000fe40000004100 */
[----:B------:R-:W-:Y:S01]  /*ab20*/  FFMA.FTZ R91, R80, R91, R13 ;  /* 0x0000005b505b7223 */ /* 0x000fe2000001000d */
[C---:B------:R-:W-:Y:S01]  /*ab30*/  FMUL.FTZ R53, R79.reuse, R108 ;  /* 0x0000006c4f357220 */ /* 0x040fe20000410000 */
[----:B------:R-:W-:Y:S01]  /*ab40*/  FFMA.FTZ R86, R114, R87, R17 ;  /* 0x0000005772567223 */ /* 0x000fe20000010011 */
[--C-:B------:R-:W-:Y:S01]  /*ab50*/  HADD2.F32 R63, -RZ, R28.reuse.H0_H0 ;  /* 0x2000001cff3f7230 */ /* 0x100fe20000004100 */
[----:B------:R-:W0:Y:S01]  /*ab60*/  LDC.64 R80, c[0x0][0x2b8] ;  /* 0x0000ae00ff507b82 */ /* 0x000e220000000a00 */
[----:B------:R-:W-:Y:S01]  /*ab70*/  FMUL.FTZ R44, R79, R104 ;  /* 0x000000684f2c7220 */ /* 0x000fe20000410000 */
[----:B------:R-:W-:Y:S01]  /*ab80*/  FFMA.FTZ R87, R93, R83, R18 ;  /* 0x000000535d577223 */ /* 0x000fe20000010012 */
[----:B------:R-:W-:-:S02]  /*ab90*/  HADD2.F32 R83, -RZ, R28.H1_H1 ;  /* 0x3000001cff537230 */ /* 0x000fc40000004100 */
        /* <DEDUP_REMOVED lines=8> */
[--C-:B------:R-:W-:Y:S02]  /*ac20*/  HADD2.F32 R93, -RZ, R27.reuse.H0_H0 ;  /* 0x2000001bff5d7230 */ /* 0x100fe40000004100 */
[----:B------:R-:W-:Y:S01]  /*ac30*/  FMUL.FTZ R79, R79, R122 ;  /* 0x0000007a4f4f7220 */ /* 0x000fe20000410000 */
[----:B------:R-:W-:-:S02]  /*ac40*/  HADD2.F32 R44, -RZ, R27.H1_H1 ;  /* 0x3000001bff2c7230 */ /* 0x000fc40000004100 */
[----:B------:R-:W-:Y:S01]  /*ac50*/  FFMA.FTZ R96, R45, R83, R12 ;  /* 0x000000532d607223 */ /* 0x000fe2000001000c */
[--C-:B------:R-:W-:Y:S02]  /*ac60*/  HADD2.F32 R45, -RZ, R26.reuse.H0_H0 ;  /* 0x2000001aff2d7230 */ /* 0x100fe40000004100 */
[----:B------:R-:W-:Y:S01]  /*ac70*/  FFMA.FTZ R97, R82, R93, R57 ;  /* 0x0000005d52617223 */ /* 0x000fe20000010039 */
[----:B------:R-:W-:Y:S01]  /*ac80*/  LOP3.LUT R63, R0, 0x1f, RZ, 0xc0, !PT ;  /* 0x0000001f003f7812 */ /* 0x000fe200078ec0ff */
[----:B------:R-:W-:Y:S01]  /*ac90*/  FFMA.FTZ R100, R79, R44, R58 ;  /* 0x0000002c4f647223 */ /* 0x000fe2000001003a */
[----:B------:R-:W-:Y:S02]  /*aca0*/  HADD2.F32 R82, -RZ, R26.H1_H1 ;  /* 0x3000001aff527230 */ /* 0x000fe40000004100 */
[----:B------:R-:W-:Y:S01]  /*acb0*/  FFMA.FTZ R95, R78, R45, R23 ;  /* 0x0000002d4e5f7223 */ /* 0x000fe20000010017 */
[--C-:B------:R-:W-:Y:S01]  /*acc0*/  HADD2.F32 R44, -RZ, R25.reuse.H0_H0 ;  /* 0x20000019ff2c7230 */ /* 0x100fe20000004100 */
[----:B------:R-:W-:Y:S01]  /*acd0*/  LEA.HI.SX32 R83, R94, R63, 0x1d ;  /* 0x0000003f5e537211 */ /* 0x000fe200078feaff */
[----:B------:R-:W-:-:S02]  /*ace0*/  HADD2.F32 R45, -RZ, R25.H1_H1 ;  /* 0x30000019ff2d7230 */ /* 0x000fc40000004100 */
[----:B------:R-:W-:Y:S01]  /*acf0*/  FFMA.FTZ R98, R75, R82, R56 ;  /* 0x000000524b627223 */ /* 0x000fe20000010038 */
[----:B------:R-:W-:Y:S02]  /*ad00*/  HADD2.F32 R47, -RZ, R35.H0_H0 ;  /* 0x20000023ff2f7230 */ /* 0x000fe40000004100 */
[----:B------:R-:W-:Y:S01]  /*ad10*/  FFMA.FTZ R93, R52, R44, R21 ;  /* 0x0000002c345d7223 */ /* 0x000fe20000010015 */
[--C-:B------:R-:W-:Y:S02]  /*ad20*/  HADD2.F32 R44, -RZ, R24.reuse.H0_H0 ;  /* 0x20000018ff2c7230 */ /* 0x100fe40000004100 */
[----:B------:R-:W-:Y:S01]  /*ad30*/  FFMA.FTZ R94, R51, R45, R22 ;  /* 0x0000002d335e7223 */ /* 0x000fe20000010016 */
[----:B------:R-:W-:Y:S01]  /*ad40*/  HADD2.F32 R75, -RZ, R24.H1_H1 ;  /* 0x30000018ff4b7230 */ /* 0x000fe20000004100 */
[C---:B------:R-:W-:Y:S01]  /*ad50*/  IADD3 R79, R83.reuse, 0x20, RZ ;  /* 0x00000020534f7810 */ /* 0x040fe20007ffe0ff */
[----:B------:R-:W-:Y:S01]  /*ad60*/  FFMA.FTZ R47, R102, R47, R9 ;  /* 0x0000002f662f7223 */ /* 0x000fe20000010009 */
[----:B------:R-:W-:Y:S01]  /*ad70*/  IADD3 R45, R83, 0x40, RZ ;  /* 0x00000040532d7810 */ /* 0x000fe20007ffe0ff */
[----:B------:R-:W-:Y:S01]  /*ad80*/  FFMA.FTZ R52, R48, R44, R19 ;  /* 0x0000002c30347223 */ /* 0x000fe20000010013 */
[----:B------:R-:W-:Y:S01]  /*ad90*/  FFMA.FTZ R75, R49, R75, R20 ;  /* 0x0000004b314b7223 */ /* 0x000fe20000010014 */
[----:B0-----:R-:W-:Y:S01]  /*ada0*/  IMAD.WIDE.U32 R82, R83, 0x10, R80 ;  /* 0x0000001053527825 */ /* 0x001fe200078e0050 */
[----:B------:R-:W-:-:S02]  /*adb0*/  F2FP.F16.F32.PACK_AB R47, R46, R47 ;  /* 0x0000002f2e2f723e */ /* 0x000fc400000000ff */
[----:B------:R-:W-:Y:S01]  /*adc0*/  F2FP.F16.F32.PACK_AB R46, R55, R50 ;  /* 0x00000032372e723e */ /* 0x000fe200000000ff */
[--C-:B------:R-:W-:Y:S01]  /*add0*/  IMAD.WIDE.U32 R78, R79, 0x10, R80.reuse ;  /* 0x000000104f4e7825 */ /* 0x100fe200078e0050 */
[----:B------:R-:W-:Y:S02]  /*ade0*/  F2FP.F16.F32.PACK_AB R44, R85, R84 ;  /* 0x00000054552c723e */ /* 0x000fe400000000ff */
[----:B------:R-:W-:Y:S01]  /*adf0*/  F2FP.F16.F32.PACK_AB R51, R87, R86 ;  /* 0x000000565733723e */ /* 0x000fe200000000ff */
[----:B------:R-:W-:Y:S01]  /*ae00*/  IMAD.WIDE.U32 R80, R45, 0x10, R80 ;  /* 0x000000102d507825 */ /* 0x000fe200078e0050 */
[----:B------:R-:W-:Y:S02]  /*ae10*/  F2FP.F16.F32.PACK_AB R45, R77, R54 ;  /* 0x000000364d2d723e */ /* 0x000fe400000000ff */
        /* <DEDUP_REMOVED lines=8> */
[----:B------:R-:W-:-:S05]  /*aea0*/  F2FP.F16.F32.PACK_AB R52, R75, R52 ;  /* 0x000000344b34723e */ /* 0x000fca00000000ff */
[----:B------:R1:W-:Y:S02]  /*aeb0*/  STG.E.128 desc[UR6][R80.64], R52 ;  /* 0x0000003450007986 */ /* 0x0003e4000c101d06 */
.L_x_4025:
[----:B------:R-:W-:Y:S05]  /*aec0*/  BSYNC B1 ;  /* 0x0000000000017941 */ /* 0x000fea0003800000 */
.L_x_4024:
[----:B-1----:R-:W1:Y:S02]  /*aed0*/  LDC.64 R44, c[0x0][0x210] ;  /* 0x00008400ff2c7b82 */ /* 0x002e640000000a00 */
[----:B-1----:R-:W-:-:S05]  /*aee0*/  IMAD R2, R44, 0x4, R2 ;  /* 0x000000042c027824 */ /* 0x002fca00078e0202 */
[----:B------:R-:W-:-:S13]  /*aef0*/  ISETP.GE.AND P0, PT, R2, R45, PT ;  /* 0x0000002d0200720c */ /* 0x000fda0003f06270 */
[----:B------:R-:W-:Y:S05]  /*af00*/  @!P0 BRA `(.L_x_4026) ;  /* 0xffffff5800848947 */ /* 0x000fea000383ffff */
[----:B------:R-:W-:Y:S05]  /*af10*/  BSYNC B0 ;  /* 0x0000000000007941 */ /* 0x000fea0003800000 */
.L_x_3776:
[----:B------:R-:W-:Y:S05]  /*af20*/  EXIT ;  /* 0x000000000000794d */ /* 0x000fea0003800000 */
.L_x_4023:
[----:B------:R-:W-:Y:S01]  /*af30*/  HFMA2.MMA R101, -RZ, RZ, 0, 5.9604644775390625e-08 ;  /* 0x00000001ff657435 */ /* 0x000fe200000001ff */
[----:B------:R-:W-:Y:S01]  /*af40*/  BSSY B1, `(.L_x_4027) ;  /* 0x0000006000017945 */ /* 0x000fe20003800000 */
[----:B------:R-:W-:Y:S01]  /*af50*/  MOV R102, 0x1f ;  /* 0x0000001f00667802 */ /* 0x000fe20000000f00 */
[----:B------:R-:W-:-:S08]  /*af60*/  IMAD.MOV.U32 R99, RZ, RZ, -0x1 ;  /* 0xffffffffff637424 */ /* 0x000fd000078e00ff */
[----:B01---5:R-:W-:Y:S05]  /*af70*/  WARPSYNC.COLLECTIVE R99, `(.L_x_4028) ;  /* 0x0000000063087348 */ /* 0x023fea0003c00000 */
[----:B------:R2:W3:Y:S02]  /*af80*/  SHFL.BFLY P2, R79, R100, R101, R102 ;  /* 0x0c000065644f7389 */ /* 0x0004e40000040066 */
[----:B0123-5:R-:W-:Y:S01]  /*af90*/  ENDCOLLECTIVE ;  /* 0x000000000000791b */ /* 0x02ffe20003800000 */
.L_x_4028:
[----:B------:R-:W-:Y:S05]  /*afa0*/  BSYNC B1 ;  /* 0x0000000000017941 */ /* 0x000fea0003800000 */
.L_x_4027:
        /* <DEDUP_REMOVED lines=10> */
.L_x_4029:
[----:B------:R-:W-:Y:S01]  /*b050*/  HFMA2.MMA R101, -RZ, RZ, 0, 2.384185791015625e-07 ;  /* 0x00000004ff657435 */ /* 0x000fe200000001ff */
[----:B------:R-:W-:-:S04]  /*b060*/  IMAD.MOV.U32 R44, RZ, RZ, R79 ;  /* 0x000000ffff2c7224 */ /* 0x000fc800078e004f */
[----:B------:R-:W-:-:S05]  /*b070*/  FADD.FTZ R46, R45, R44 ;  /* 0x0000002c2d2e7221 */ /* 0x000fca0000010000 */
[----:B------:R-:W-:-:S07]  /*b080*/  MOV R100, R46 ;  /* 0x0000002e00647202 */ /* 0x000fce0000000f00 */
[----:B------:R-:W-:Y:S05]  /*b090*/  WARPSYNC.COLLECTIVE R99, `(.L_x_4030) ;  /* 0x0000000063087348 */ /* 0x000fea0003c00000 */
[----:B------:R0:W1:Y:S02]  /*b0a0*/  SHFL.BFLY P2, R79, R100, R101, R102 ;  /* 0x0c000065644f7389 */ /* 0x0000640000040066 */
[----:B01----:R-:W-:Y:S01]  /*b0b0*/  ENDCOLLECTIVE ;  /* 0x000000000000791b */ /* 0x003fe20003800000 */
.L_x_4030:
[----:B------:R-:W-:Y:S01]  /*b0c0*/  HFMA2.MMA R101, -RZ, RZ, 0, 4.76837158203125e-07 ;  /* 0x00000008ff657435 */ /* 0x000fe200000001ff */
[----:B------:R-:W-:-:S04]  /*b0d0*/  IMAD.MOV.U32 R47, RZ, RZ, R79 ;  /* 0x000000ffff2f7224 */ /* 0x000fc800078e004f */
[----:B------:R-:W-:-:S05]  /*b0e0*/  FADD.FTZ R47, R46, R47 ;  /* 0x0000002f2e2f7221 */ /* 0x000fca0000010000 */
[----:B------:R-:W-:-:S07]  /*b0f0*/  MOV R100, R47 ;  /* 0x0000002f00647202 */ /* 0x000fce0000000f00 */
[----:B------:R-:W-:Y:S05]  /*b100*/  WARPSYNC.COLLECTIVE R99, `(.L_x_4031) ;  /* 0x0000000063087348 */ /* 0x000fea0003c00000 */
[----:B------:R0:W1:Y:S02]  /*b110*/  SHFL.BFLY P2, R79, R100, R101, R102 ;  /* 0x0c000065644f7389 */ /* 0x0000640000040066 */
[----:B01----:R-:W-:Y:S01]  /*b120*/  ENDCOLLECTIVE ;  /* 0x000000000000791b */ /* 0x003fe20003800000 */
.L_x_4031:
[----:B------:R-:W-:Y:S01]  /*b130*/  HFMA2.MMA R101, -RZ, RZ, 0, 9.5367431640625e-07 ;  /* 0x00000010ff657435 */ /* 0x000fe200000001ff */
[----:B------:R-:W-:-:S04]  /*b140*/  IMAD.MOV.U32 R44, RZ, RZ, R79 ;  /* 0x000000ffff2c7224 */ /* 0x000fc800078e004f */
[----:B------:R-:W-:-:S05]  /*b150*/  FADD.FTZ R78, R47, R44 ;  /* 0x0000002c2f4e7221 */ /* 0x000fca0000010000 */
[----:B------:R-:W-:-:S07]  /*b160*/  MOV R100, R78 ;  /* 0x0000004e00647202 */ /* 0x000fce0000000f00 */
[----:B------:R-:W-:Y:S05]  /*b170*/  WARPSYNC.COLLECTIVE R99, `(.L_x_4032) ;  /* 0x0000000063087348 */ /* 0x000fea0003c00000 */
[----:B------:R0:W1:Y:S02]  /*b180*/  SHFL.BFLY P2, R79, R100, R101, R102 ;  /* 0x0c000065644f7389 */ /* 0x0000640000040066 */
[----:B01----:R-:W-:Y:S01]  /*b190*/  ENDCOLLECTIVE ;  /* 0x000000000000791b */ /* 0x003fe20003800000 */
.L_x_4032:
[----:B------:R-:W-:Y:S01]  /*b1a0*/  HFMA2.MMA R101, -RZ, RZ, 0, 5.9604644775390625e-08 ;  /* 0x00000001ff657435 */ /* 0x000fe200000001ff */
        /* <DEDUP_REMOVED lines=55> */
.L_x_4033:
[----:B------:R-:W-:Y:S01]  /*b520*/  HFMA2.MMA R101, -RZ, RZ, 0, 1.1920928955078125e-07 ;  /* 0x00000002ff657435 */ /* 0x000fe200000001ff */
[----:B------:R-:W-:-:S04]  /*b530*/  IMAD.MOV.U32 R45, RZ, RZ, R79 ;  /* 0x000000ffff2d7224 */ /* 0x000fc800078e004f */
[----:B------:R-:W-:-:S05]  /*b540*/  FADD.FTZ R45, R44, R45 ;  /* 0x0000002d2c2d7221 */ /* 0x000fca0000010000 */
[----:B------:R-:W-:-:S07]  /*b550*/  MOV R100, R45 ;  /* 0x0000002d00647202 */ /* 0x000fce0000000f00 */
[----:B------:R-:W-:Y:S05]  /*b560*/  WARPSYNC.COLLECTIVE R99, `(.L_x_4034) ;  /* 0x0000000063087348 */ /* 0x000fea0003c00000 */
[----:B------:R0:W1:Y:S02]  /*b570*/  SHFL.BFLY P2, R79, R100, R101, R102 ;  /* 0x0c000065644f7389 */ /* 0x0000640000040066 */
[----:B01----:R-:W-:Y:S01]  /*b580*/  ENDCOLLECTIVE ;  /* 0x000000000000791b */ /* 0x003fe20003800000 */
.L_x_4034:
[----:B------:R-:W-:Y:S01]  /*b590*/  HFMA2.MMA R101, -RZ, RZ, 0, 2.384185791015625e-07 ;  /* 0x00000004ff657435 */ /* 0x000fe200000001ff */
[----:B------:R-:W-:-:S04]  /*b5a0*/  IMAD.MOV.U32 R46, RZ, RZ, R79 ;  /* 0x000000ffff2e7224 */ /* 0x000fc800078e004f */
[----:B------:R-:W-:-:S05]  /*b5b0*/  FADD.FTZ R46, R45, R46 ;  /* 0x0000002e2d2e7221 */ /* 0x000fca0000010000 */
[----:B------:R-:W-:-:S07]  /*b5c0*/  MOV R100, R46 ;  /* 0x0000002e00647202 */ /* 0x000fce0000000f00 */
[----:B------:R-:W-:Y:S05]  /*b5d0*/  WARPSYNC.COLLECTIVE R99, `(.L_x_4035) ;  /* 0x0000000063087348 */ /* 0x000fea0003c00000 */
[----:B------:R0:W1:Y:S02]  /*b5e0*/  SHFL.BFLY P2, R79, R100, R101, R102 ;  /* 0x0c000065644f7389 */ /* 0x0000640000040066 */
[----:B01----:R-:W-:Y:S01]  /*b5f0*/  ENDCOLLECTIVE ;  /* 0x000000000000791b */ /* 0x003fe20003800000 */
.L_x_4035:
[----:B------:R-:W-:Y:S01]  /*b600*/  HFMA2.MMA R101, -RZ, RZ, 0, 4.76837158203125e-07 ;  /* 0x00000008ff657435 */ /* 0x000fe200000001ff */
[----:B------:R-:W-:-:S04]  /*b610*/  IMAD.MOV.U32 R47, RZ, RZ, R79 ;  /* 0x000000ffff2f7224 */ /* 0x000fc800078e004f */
[----:B------:R-:W-:-:S05]  /*b620*/  FADD.FTZ R47, R46, R47 ;  /* 0x0000002f2e2f7221 */ /* 0x000fca0000010000 */
[----:B------:R-:W-:-:S07]  /*b630*/  MOV R100, R47 ;  /* 0x0000002f00647202 */ /* 0x000fce0000000f00 */
[----:B------:R-:W-:Y:S05]  /*b640*/  WARPSYNC.COLLECTIVE R99, `(.L_x_4036) ;  /* 0x0000000063087348 */ /* 0x000fea0003c00000 */
[----:B------:R0:W1:Y:S02]  /*b650*/  SHFL.BFLY P2, R79, R100, R101, R102 ;  /* 0x0c000065644f7389 */ /* 0x0000640000040066 */
[----:B01----:R-:W-:Y:S01]  /*b660*/  ENDCOLLECTIVE ;  /* 0x000000000000791b */ /* 0x003fe20003800000 */
.L_x_4036:
[----:B------:R-:W-:Y:S01]  /*b670*/  HFMA2.MMA R101, -RZ, RZ, 0, 9.5367431640625e-07 ;  /* 0x00000010ff657435 */ /* 0x000fe200000001ff */
[----:B------:R-:W-:-:S04]  /*b680*/  IMAD.MOV.U32 R78, RZ, RZ, R79 ;  /* 0x000000ffff4e7224 */ /* 0x000fc800078e004f */
[----:B------:R-:W-:-:S05]  /*b690*/  FADD.FTZ R78, R47, R78 ;  /* 0x0000004e2f4e7221 */ /* 0x000fca0000010000 */
[----:B------:R-:W-:-:S07]  /*b6a0*/  MOV R100, R78 ;  /* 0x0000004e00647202 */ /* 0x000fce0000000f00 */
[----:B------:R-:W-:Y:S05]  /*b6b0*/  WARPSYNC.COLLECTIVE R99, `(.L_x_4037) ;  /* 0x0000000063087348 */ /* 0x000fea0003c00000 */
[----:B------:R0:W1:Y:S02]  /*b6c0*/  SHFL.BFLY P2, R79, R100, R101, R102 ;  /* 0x0c000065644f7389 */ /* 0x0000640000040066 */
[----:B01----:R-:W-:Y:S01]  /*b6d0*/  ENDCOLLECTIVE ;  /* 0x000000000000791b */ /* 0x003fe20003800000 */
.L_x_4037:
[----:B------:R-:W-:Y:S05]  /*b6e0*/  BRA `(.L_x_4038) ;  /* 0xffffffec00c07947 */ /* 0x000fea000383ffff */
.L_x_4039:
        /* <DEDUP_REMOVED lines=9> */
.L_x_23475:


//--------------------- .text._ZN10layer_norm13ln_fwd_kernelINS_13Kernel_traitsI6__halfS2_S2_S2_fjLj768ELj1ELj4ELj1ELj16ENS_18Kernel_traits_baseILj768ES2_S2_S2_S2_fjLj128EEEEELb1ELb1ELb0ELb0EEEvNS_9FwdParamsE --------------------------
	.section	.text._ZN10layer_norm13ln_fwd_kernelINS_13Kernel_traitsI6__halfS2_S2_S2_fjLj768ELj1ELj4ELj1ELj16ENS_18Kernel_traits_baseILj768ES2_S2_S2_S2_fjLj128EEEEELb1ELb1ELb0ELb0EEEvNS_9FwdParamsE,"ax",@progbits
	.align	128
        .global         _ZN10layer_norm13ln_fwd_kernelINS_13Kernel_traitsI6__halfS2_S2_S2_fjLj768ELj1ELj4ELj1ELj16ENS_18Kernel_traits_baseILj768ES2_S2_S2_S2_fjLj128EEEEELb1ELb1ELb0ELb0EEEvNS_9FwdParamsE
        .type           _ZN10layer_norm13ln_fwd_kernelINS_13Kernel_traitsI6__halfS2_S2_S2_fjLj768ELj1ELj4ELj1ELj16ENS_18Kernel_traits_baseILj768ES2_S2_S2_S2_fjLj128EEEEELb1ELb1ELb0ELb0EEEvNS_9FwdParamsE,@function
        .size           _ZN10layer_norm13ln_fwd_kernelINS_13Kernel_traitsI6__halfS2_S2_S2_fjLj768ELj1ELj4ELj1ELj16ENS_18Kernel_traits_baseILj768ES2_S2_S2_S2_fjLj128EEEEELb1ELb1ELb0ELb0EEEvNS_9FwdParamsE,(.L_x_23476 - _ZN10layer_norm13ln_fwd_kernelINS_13Kernel_traitsI6__halfS2_S2_S2_fjLj768ELj1ELj4ELj1ELj16ENS_18Kernel_traits_baseILj768ES2_S2_S2_S2_fjLj128EEEEELb1ELb1ELb0ELb0EEEvNS_9FwdParamsE)
        .other          _ZN10layer_norm13ln_fwd_kernelINS_13Kernel_traitsI6__halfS2_S2_S2_fjLj768ELj1ELj4ELj1ELj16ENS_18Kernel_traits_baseILj768ES2_S2_S2_S2_fjLj128EEEEELb1ELb1ELb0ELb0EEEvNS_9FwdParamsE,@"STO_CUDA_ENTRY STV_DEFAULT"
_ZN10layer_norm13ln_fwd_kernelINS_13Kernel_traitsI6__halfS2_S2_S2_fjLj768ELj1ELj4ELj1ELj16ENS_18Kernel_traits_baseILj768ES2_S2_S2_S2_fjLj128EEEEELb1ELb1ELb0ELb0EEEvNS_9FwdParamsE:
.text._ZN10layer_norm13ln_fwd_kernelINS_13Kernel_traitsI6__halfS2_S2_S2_fjLj768ELj1ELj4ELj1ELj16ENS_18Kernel_traits_baseILj768ES2_S2_S2_S2_fjLj128EEEEELb1ELb1ELb0ELb0EEEvNS_9FwdParamsE:
[----:B------:R-:W-:Y:S08]  /*0000*/  LDC R1, c[0x0][0x28] ;  /* 0x00000a00ff017b82 */ /* 0x000ff00000000800 */
[----:B------:R-:W0:Y:S01]  /*0010*/  LDC R4, c[0x0][0x2e8] ;  /* 0x0000ba00ff047b82 */ /* 0x000e220000000800 */
[----:B------:R-:W-:Y:S01]  /*0020*/  ULDC.U8 UR4, c[0x0][0x2f4] ;  /* 0x0000bd0000047ab9 */ /* 0x000fe20000000000 */
[----:B------:R-:W-:Y:S01]  /*0030*/  ULDC.64 UR6, c[0x0][0x2e0] ;  /* 0x0000b80000067ab9 */ /* 0x000fe20000000a00 */
[----:B------:R-:W-:Y:S01]  /*0040*/  ISETP.NE.AND P0, PT, RZ, UR4, PT ;  /* 0x00000004ff007c0c */ /* 0x000fe2000bf05270 */
[----:B------:R-:W-:Y:S01]  /*0050*/  IMAD.U32 R3, RZ, RZ, UR7 ;  /* 0x00000007ff037e24 */ /* 0x000fe2000f8e00ff */
[----:B------:R-:W-:Y:S01]  /*0060*/  MOV R2, UR6 ;  /* 0x0000000600027c02 */ /* 0x000fe20008000f00 */
[----:B------:R-:W-:-:S02]  /*0070*/  ULDC.64 UR4, c[0x0][0x208] ;  /* 0x0000820000047ab9 */ /* 0x000fc40000000a00 */
[----:B------:R-:W0:Y:S08]  /*0080*/  LDC R5, c[0x0][0x2ec] ;  /* 0x0000bb00ff057b82 */ /* 0x000e300000000800 */
[----:B------:R-:W2:Y:S01]  /*0090*/  @P0 LDG.E.64 R2, desc[UR4][R2.64] ;  /* 0x0000000402020981 */ /* 0x000ea2000c1e1b00 */
[----:B------:R-:W1:Y:S03]  /*00a0*/  @P0 LDC R9, c[0x0][0x2f0] ;  /* 0x0000bc00ff090b82 */ /* 0x000e660000000800 */
[----:B0-----:R-:W1:Y:S01]  /*00b0*/  @P0 LDG.E.64 R6, desc[UR4][R4.64] ;  /* 0x0000000404060981 */ /* 0x001e62000c1e1b00 */
[----:B------:R-:W0:Y:S01]  /*00c0*/  S2R R31, SR_TID.X ;  /* 0x00000000001f7919 */ /* 0x000e220000002100 */
[----:B------:R-:W0:Y:S01]  /*00d0*/  S2R R12, SR_CTAID.X ;  /* 0x00000000000c7919 */ /* 0x000e220000002500 */
[----:B------:R-:W-:-:S02]  /*00e0*/  ULDC UR8, c[0x0][0x0] ;  /* 0x0000000000087ab9 */ /* 0x000fc40000000800 */
[C-C-:B0-----:R-:W-:Y:S01]  /*00f0*/  IMAD R43, R12.reuse, UR8, R31.reuse ;  /* 0x000000080c2b7c24 */ /* 0x141fe2000f8e021f */
[----:B------:R-:W-:Y:S02]  /*0100*/  LOP3.LUT R15, R31, 0x1f, RZ, 0xc0, !PT ;  /* 0x0000001f1f0f7812 */ /* 0x000fe400078ec0ff */
[----:B------:R-:W-:Y:S01]  /*0110*/  SHF.R.U32.HI R31, RZ, 0x5, R31 ;  /* 0x00000005ff1f7819 */ /* 0x000fe2000001161f */
[----:B------:R-:W-:Y:S04]  /*0120*/  BSSY B0, `(.L_x_4040) ;  /* 0x0000059000007945 */ /* 0x000fe80003800000 */
[----:B------:R-:W-:Y:S01]  /*0130*/  IMAD R31, R12, 0x4, R31 ;  /* 0x000000040c1f7824 */ /* 0x000fe200078e021f */
[----:B--2---:R-:W-:Y:S02]  /*0140*/  @P0 R2UR UR6, R2 ;  /* 0x00000000020602ca */ /* 0x004fe400000e0000 */
[----:B------:R-:W-:-:S02]  /*0150*/  @P0 R2UR UR7, R3 ;  /* 0x00000000030702ca */ /* 0x000fc400000e0000 */
[----:B-1----:R-:W-:-:S04]  /*0160*/  @P0 IADD3 R4, P1, R6, R9, RZ ;  /* 0x0000000906040210 */ /* 0x002fc80007f3e0ff */
[----:B------:R-:W-:Y:S01]  /*0170*/  @P0 IADD3.X R5, RZ, R7, RZ, P1, !PT ;  /* 0x00000007ff050210 */ /* 0x000fe20000ffe4ff */
[----:B------:R-:W-:-:S03]  /*0180*/  IMAD.WIDE.U32 R6, R43, -0x326172a9, RZ ;  /* 0xcd9e8d572b067825 */ /* 0x000fc600078e00ff */
[--C-:B------:R-:W-:Y:S02]  /*0190*/  SHF.R.U64 R42, R4, 0x2, R5.reuse ;  /* 0x00000002042a7819 */ /* 0x100fe40000001205 */
[----:B------:R-:W-:Y:S01]  /*01a0*/  SHF.R.U32.HI R41, RZ, 0x2, R5 ;  /* 0x00000002ff297819 */ /* 0x000fe20000011605 */
[----:B------:R-:W-:Y:S01]  /*01b0*/  UIADD3 UR18, UR7, -0x4498517b, URZ ;  /* 0xbb67ae8507127890 */ /* 0x000fe2000fffe03f */
[----:B------:R-:W0:Y:S01]  /*01c0*/  LDC R5, c[0x0][0x218] ;  /* 0x00008600ff057b82 */ /* 0x000e220000000800 */
[----:B------:R-:W-:Y:S01]  /*01d0*/  IMAD.WIDE.U32 R2, R42, -0x2daee0ad, RZ ;  /* 0xd2511f532a027825 */ /* 0x000fe200078e00ff */
[----:B------:R-:W-:-:S04]  /*01e0*/  LOP3.LUT R8, R7, UR6, R41, 0x96, !PT ;  /* 0x0000000607087c12 */ /* 0x000fc8000f8e9629 */
        /* <DEDUP_REMOVED lines=28> */
[----:B------:R-:W-:Y:S02]  /*03b0*/  LOP3.LUT R7, R9, UR26, R2, 0x96, !PT ;  /* 0x0000001a09077c12 */ /* 0x000fe4000f8e9602 */
[----:B0-----:R-:W-:Y:S01]  /*03c0*/  SHF.R.S32.HI R0, RZ, 0x1f, R5 ;  /* 0x0000001fff007819 */ /* 0x001fe20000011405 */
[----:B------:R-:W-:Y:S01]  /*03d0*/  UIADD3 UR27, UR6, -0x4ab325aa, URZ ;  /* 0xb54cda56061b7890 */ /* 0x000fe2000fffe03f */
[----:B------:R-:W-:Y:S01]  /*03e0*/  LOP3.LUT R2, R11, UR25, R6, 0x96, !PT ;  /* 0x000000190b027c12 */ /* 0x000fe2000f8e9606 */
[----:B------:R-:W-:Y:S01]  /*03f0*/  IMAD.WIDE.U32 R6, R7, -0x326172a9, RZ ;  /* 0xcd9e8d5707067825 */ /* 0x000fe200078e00ff */
[----:B------:R-:W-:Y:S02]  /*0400*/  LEA.HI R0, R0, R5, RZ, 0x3 ;  /* 0x0000000500007211 */ /* 0x000fe400078f18ff */
[----:B------:R-:W-:Y:S01]  /*0410*/  LOP3.LUT R5, R15, 0x1f, RZ, 0x3c, !PT ;  /* 0x0000001f0f057812 */ /* 0x000fe200078e3cff */
[----:B------:R-:W-:Y:S01]  /*0420*/  UIADD3 UR28, UR7, 0x646e171e, URZ ;  /* 0x646e171e071c7890 */ /* 0x000fe2000fffe03f */
[----:B------:R-:W-:Y:S01]  /*0430*/  IMAD.WIDE.U32 R2, R2, -0x2daee0ad, RZ ;  /* 0xd2511f5302027825 */ /* 0x000fe200078e00ff */
[----:B------:R-:W-:-:S02]  /*0440*/  LOP3.LUT R28, R7, UR27, R10, 0x96, !PT ;  /* 0x0000001b071c7c12 */ /* 0x000fc4000f8e960a */
[----:B------:R-:W-:Y:S01]  /*0450*/  LEA.HI.SX32 R40, R0, R5, 0x1d ;  /* 0x0000000500287211 */ /* 0x000fe200078feaff */
[----:B------:R-:W-:Y:S01]  /*0460*/  UIADD3 UR30, UR7, 0x1fd5c5a3, URZ ;  /* 0x1fd5c5a3071e7890 */ /* 0x000fe2000fffe03f */
[----:B------:R-:W-:Y:S01]  /*0470*/  LOP3.LUT R8, R3, UR28, R8, 0x96, !PT ;  /* 0x0000001c03087c12 */ /* 0x000fe2000f8e9608 */
[----:B------:R-:W-:Y:S01]  /*0480*/  IMAD.WIDE.U32 R28, R28, -0x2daee0ad, RZ ;  /* 0xd2511f531c1c7825 */ /* 0x000fe200078e00ff */
[----:B------:R-:W-:Y:S01]  /*0490*/  LOP3.LUT P4, RZ, R40, 0xffffffe0, RZ, 0xc0, !PT ;  /* 0xffffffe028ff7812 */ /* 0x000fe2000788c0ff */
[----:B------:R-:W-:Y:S02]  /*04a0*/  UIADD3 UR29, UR6, 0x5384540f, URZ ;  /* 0x5384540f061d7890 */ /* 0x000fe4000fffe03f */
[----:B------:R-:W-:Y:S01]  /*04b0*/  IMAD.WIDE.U32 R8, R8, -0x326172a9, RZ ;  /* 0xcd9e8d5708087825 */ /* 0x000fe200078e00ff */
[----:B------:R-:W-:Y:S01]  /*04c0*/  LOP3.LUT R3, R29, UR30, R2, 0x96, !PT ;  /* 0x0000001e1d037c12 */ /* 0x000fe2000f8e9602 */
[----:B------:R-:W-:Y:S01]  /*04d0*/  UIADD3 UR31, UR6, -0xe443238, URZ ;  /* 0xf1bbcdc8061f7890 */ /* 0x000fe2000fffe03f */
[----:B------:R-:W-:-:S02]  /*04e0*/  ISETP.GE.U32.AND P3, PT, R40, 0x40, PT ;  /* 0x000000402800780c */ /* 0x000fc40003f66070 */
[----:B------:R-:W-:Y:S01]  /*04f0*/  LOP3.LUT R6, R9, UR29, R6, 0x96, !PT ;  /* 0x0000001d09067c12 */ /* 0x000fe2000f8e9606 */
[----:B------:R-:W-:Y:S01]  /*0500*/  IMAD.HI.U32 R7, R3, -0x326172a9, RZ ;  /* 0xcd9e8d5703077827 */ /* 0x000fe200078e00ff */
[----:B------:R-:W-:Y:S01]  /*0510*/  ISETP.GE.U32.AND P2, PT, R40, 0x60, PT ;  /* 0x000000602800780c */ /* 0x000fe20003f46070 */
[----:B------:R-:W-:Y:S02]  /*0520*/  UIADD3 UR32, UR7, -0x24c28bd8, URZ ;  /* 0xdb3d742807207890 */ /* 0x000fe4000fffe03f */
[----:B------:R-:W-:Y:S02]  /*0530*/  UIADD3 UR33, UR6, -0x700cb87f, URZ ;  /* 0x8ff3478106217890 */ /* 0x000fe4000fffe03f */
[----:B------:R-:W-:Y:S01]  /*0540*/  UIADD3 UR34, UR7, -0x695add53, URZ ;  /* 0x96a522ad07227890 */ /* 0x000fe2000fffe03f */
[----:B------:R-:W-:Y:S01]  /*0550*/  P2R R5, PR, RZ, 0x10 ;  /* 0x00000010ff057803 */ /* 0x000fe20000000000 */
[----:B------:R-:W-:Y:S01]  /*0560*/  IMAD.HI.U32 R45, R6, -0x2daee0ad, RZ ;  /* 0xd2511f53062d7827 */ /* 0x000fe200078e00ff */
[----:B------:R-:W-:-:S02]  /*0570*/  P2R R2, PR, RZ, 0x8 ;  /* 0x00000008ff027803 */ /* 0x000fc40000000000 */
[----:B------:R-:W-:Y:S02]  /*0580*/  P2R R44, PR, RZ, 0x4 ;  /* 0x00000004ff2c7803 */ /* 0x000fe40000000000 */
        /* <DEDUP_REMOVED lines=15> */
[----:B------:R-:W-:Y:S02]  /*0680*/  LOP3.LUT R15, R15, 0x20, RZ, 0xfc, !PT ;  /* 0x000000200f0f7812 */ /* 0x000fe400078efcff */
[----:B------:R-:W-:Y:S02]  /*0690*/  @!P0 CS2R R24, SRZ ;  /* 0x0000000000188805 */ /* 0x000fe4000001ff00 */
[----:B0-----:R-:W-:-:S07]  /*06a0*/  @!P0 CS2R R26, SRZ ;  /* 0x00000000001a8805 */ /* 0x001fce000001ff00 */
.L_x_4041:
[----:B------:R-:W-:Y:S05]  /*06b0*/  BSYNC B0 ;  /* 0x0000000000007941 */ /* 0x000fea0003800000 */
.L_x_4040:
        /* <DEDUP_REMOVED lines=18> */
.L_x_4043:
[----:B------:R-:W-:Y:S05]  /*07e0*/  BSYNC B0 ;  /* 0x0000000000007941 */ /* 0x000fea0003800000 */
.L_x_4042:
        /* <DEDUP_REMOVED lines=17> */
.L_x_4045:
[----:B------:R-:W-:Y:S05]  /*0900*/  BSYNC B0 ;  /* 0x0000000000007941 */ /* 0x000fea0003800000 */
.L_x_4044:
        /* <DEDUP_REMOVED lines=11> */
[----:B------:R-:W-:Y:S01]  /*09c0*/  ULDC UR35, c[0x0][0x218] ;  /* 0x0000860000237ab9 */ /* 0x000fe20000000800 */
[--C-:B------:R-:W-:Y:S01]  /*09d0*/  HADD2.F32 R80, -RZ, R17.reuse.H0_H0 ;  /* 0x20000011ff507230 */ /* 0x100fe20000004100 */
[----:B------:R-:W-:Y:S01]  /*09e0*/  ULDC.U8 UR8, c[0x0][0x2a0] ;  /* 0x0000a80000087ab9 */ /* 0x000fe20000000000 */
[----:B------:R-:W-:Y:S01]  /*09f0*/  HADD2.F32 R78, -RZ, R17.H1_H1 ;  /* 0x30000011ff4e7230 */ /* 0x000fe20000004100 */
[----:B------:R-:W-:Y:S01]  /*0a00*/  UISETP.NE.AND.EX UP0, UPT, UR9, URZ, UPT, UP0 ;  /* 0x0000003f0900728c */ /* 0x000fe2000bf05300 */
[--C-:B------:R-:W-:Y:S01]  /*0a10*/  HADD2.F32 R17, -RZ, R9.reuse.H0_H0 ;  /* 0x20000009ff117230 */ /* 0x100fe20000004100 */
[----:B------:R-:W-:Y:S01]  /*0a20*/  UISETP.NE.AND UP1, UPT, UR8, URZ, UPT ;  /* 0x0000003f0800728c */ /* 0x000fe2000bf25270 */
[----:B------:R-:W-:Y:S01]  /*0a30*/  HADD2.F32 R16, -RZ, R9.H1_H1 ;  /* 0x30000009ff107230 */ /* 0x000fe20000004100 */
[----:B------:R-:W-:Y:S01]  /*0a40*/  ULDC UR16, c[0x0][0x2d8] ;  /* 0x0000b60000107ab9 */ /* 0x000fe20000000800 */
[----:B------:R-:W-:Y:S01]  /*0a50*/  IMAD R9, R6, -0x2daee0ad, RZ ;  /* 0xd2511f5306097824 */ /* 0x000fe200078e02ff */
[----:B------:R-:W-:Y:S01]  /*0a60*/  ULDC.64 UR10, c[0x0][0x230] ;  /* 0x00008c00000a7ab9 */ /* 0x000fe20000000a00 */
[--C-:B------:R-:W-:Y:S01]  /*0a70*/  HADD2.F32 R76, -RZ, R18.reuse.H0_H0 ;  /* 0x20000012ff4c7230 */ /* 0x100fe20000004100 */
[----:B------:R-:W-:Y:S01]  /*0a80*/  ULDC.64 UR12, c[0x0][0x238] ;  /* 0x00008e00000c7ab9 */ /* 0x000fe20000000a00 */
[----:B------:R-:W-:Y:S01]  /*0a90*/  HADD2.F32 R74, -RZ, R18.H1_H1 ;  /* 0x30000012ff4a7230 */ /* 0x000fe20000004100 */
[----:B------:R-:W-:Y:S01]  /*0aa0*/  ULDC.64 UR14, c[0x0][0x240] ;  /* 0x00009000000e7ab9 */ /* 0x000fe20000000a00 */
[----:B------:R-:W-:-:S02]  /*0ab0*/  HADD2.F32 R29, -RZ, R19.H0_H0 ;  /* 0x20000013ff1d7230 */ /* 0x000fc40000004100 */
[----:B------:R-:W-:Y:S02]  /*0ac0*/  HADD2.F32 R28, -RZ, R19.H1_H1 ;  /* 0x30000013ff1c7230 */ /* 0x000fe40000004100 */
[----:B------:R-:W-:-:S04]  /*0ad0*/  IMAD.WIDE.U32 R6, R7, -0x2daee0ad, RZ ;  /* 0xd2511f5307067825 */ /* 0x000fc800078e00ff */
        /* <DEDUP_REMOVED lines=12> */
[----:B------:R-:W-:Y:S02]  /*0ba0*/  IMAD R8, R3, -0x326172a9, RZ ;  /* 0xcd9e8d5703087824 */ /* 0x000fe400078e02ff */
[--C-:B------:R-:W-:Y:S02]  /*0bb0*/  HADD2.F32 R23, -RZ, R14.reuse.H0_H0 ;  /* 0x2000000eff177230 */ /* 0x100fe40000004100 */
[----:B------:R-:W-:Y:S02]  /*0bc0*/  HADD2.F32 R22, -RZ, R14.H1_H1 ;  /* 0x3000000eff167230 */ /* 0x000fe40000004100 */
[--C-:B------:R-:W-:Y:S02]  /*0bd0*/  HADD2.F32 R21, -RZ, R15.reuse.H0_H0 ;  /* 0x2000000fff157230 */ /* 0x100fe40000004100 */
[----:B------:R-:W-:Y:S02]  /*0be0*/  HADD2.F32 R20, -RZ, R15.H1_H1 ;  /* 0x3000000fff147230 */ /* 0x000fe40000004100 */
[----:B------:R-:W-:-:S04]  /*0bf0*/  IMAD.HI.U32 R3, R0, -0x326172a9, RZ ;  /* 0xcd9e8d5700037827 */ /* 0x000fc800078e00ff */
[--C-:B------:R-:W-:Y:S02]  /*0c00*/  HADD2.F32 R93, -RZ, R86.reuse.H0_H0 ;  /* 0x20000056ff5d7230 */ /* 0x100fe40000004100 */
[----:B------:R-:W-:Y:S02]  /*0c10*/  HADD2.F32 R91, -RZ, R86.H1_H1 ;  /* 0x30000056ff5b7230 */ /* 0x000fe40000004100 */
[--C-:B------:R-:W-:Y:S02]  /*0c20*/  HADD2.F32 R15, -RZ, R10.reuse.H0_H0 ;  /* 0x2000000aff0f7230 */ /* 0x100fe40000004100 */
[----:B------:R-:W-:Y:S01]  /*0c30*/  HADD2.F32 R14, -RZ, R10.H1_H1 ;  /* 0x3000000aff0e7230 */ /* 0x000fe20000004100 */
[----:B------:R-:W-:Y:S01]  /*0c40*/  LOP3.LUT R10, R7, UR34, R9, 0x96, !PT ;  /* 0x00000022070a7c12 */ /* 0x000fe2000f8e9609 */
        /* <DEDUP_REMOVED lines=12> */
[----:B------:R-:W-:Y:S01]  /*0d10*/  IMAD.MOV.U32 R9, RZ, RZ, R6 ;  /* 0x000000ffff097224 */ /* 0x000fe200078e0006 */
[----:B------:R-:W-:Y:S01]  /*0d20*/  HFMA2.MMA R6, -RZ, RZ, 0, 0 ;  /* 0x00000000ff067435 */ /* 0x000fe200000001ff */
[----:B------:R-:W-:-:S02]  /*0d30*/  HADD2.F32 R13, -RZ, R11.H0_H0 ;  /* 0x2000000bff0d7230 */ /* 0x000fc40000004100 */
[----:B------:R-:W-:Y:S01]  /*0d40*/  HADD2.F32 R12, -RZ, R11.H1_H1 ;  /* 0x3000000bff0c7230 */ /* 0x000fe20000004100 */
[----:B------:R-:W-:Y:S01]  /*0d50*/  LOP3.LUT R11, R3, UR33, R8, 0x96, !PT ;  /* 0x00000021030b7c12 */ /* 0x000fe2000f8e9608 */
[----:B------:R-:W-:Y:S01]  /*0d60*/  HADD2.F32 R89, -RZ, R87.H0_H0 ;  /* 0x20000057ff597230 */ /* 0x000fe20000004100 */
[----:B------:R-:W-:Y:S01]  /*0d70*/  LOP3.LUT R8, R4, 0x3, RZ, 0xc0, !PT ;  /* 0x0000000304087812 */ /* 0x000fe200078ec0ff */
        /* <DEDUP_REMOVED lines=24> */
[----:B------:R-:W-:Y:S02]  /*0f00*/  HADD2.F32 R87, -RZ, R87.H1_H1 ;  /* 0x30000057ff577230 */ /* 0x000fe40000004100 */
[----:B------:R-:W-:-:S07]  /*0f10*/  IMAD R7, R0, -0x326172a9, RZ ;  /* 0xcd9e8d5700077824 */ /* 0x000fce00078e02ff */
.L_x_4228:
        /* <DEDUP_REMOVED lines=15> */
[----:B------:R-:W-:-:S05]  /*1010*/  LEA.HI.SX32 R4, R4, R66, 0x1d ;  /* 0x0000004204047211 */ /* 0x000fca00078feaff */
[----:B------:R-:W-:Y:S02]  /*1020*/  IMAD.MOV.U32 R71, RZ, RZ, R4 ;  /* 0x000000ffff477224 */ /* 0x000fe400078e0004 */
        /* <DEDUP_REMOVED lines=22> */
.L_x_4050:
[----:B------:R-:W-:-:S07]  /*1190*/  MOV R3, R7 ;  /* 0x0000000700037202 */ /* 0x000fce0000000f00 */
.L_x_4051:
[----:B------:R-:W-:Y:S05]  /*11a0*/  BSYNC B2 ;  /* 0x0000000000027941 */ /* 0x000fea0003800000 */
.L_x_4049:
        /* <DEDUP_REMOVED lines=16> */
.L_x_4055:
[----:B------:R-:W-:Y:S05]  /*12b0*/  BSYNC B3 ;  /* 0x0000000000037941 */ /* 0x000fea0003800000 */
.L_x_4054:
        /* <DEDUP_REMOVED lines=40> */
[----:B------:R-:W-:Y:S02]  /*1540*/  LOP3.LUT R11, R47, UR33, R52, 0x96, !PT ;  /* 0x000000212f0b7c12 */ /* 0x000fe4000f8e9634 */
[----:B------:R-:W-:Y:S02]  /*1550*/  MOV R7, R46 ;  /* 0x0000002e00077202 */ /* 0x000fe40000000f00 */
[----:B------:R-:W-:Y:S01]  /*1560*/  LOP3.LUT R10, R9, UR34, R10, 0x96, !PT ;  /* 0x00000022090a7c12 */ /* 0x000fe2000f8e960a */
[----:B------:R-:W-:-:S07]  /*1570*/  IMAD.MOV.U32 R9, RZ, RZ, R8 ;  /* 0x000000ffff097224 */ /* 0x000fce00078e0008 */
.L_x_4053:
[----:B------:R-:W-:Y:S05]  /*1580*/  BSYNC B2 ;  /* 0x0000000000027941 */ /* 0x000fea0003800000 */
.L_x_4052:
[----:B------:R-:W0:Y:S01]  /*1590*/  LDC R72, c[0x0][0x298] ;  /* 0x0000a600ff487b82 */ /* 0x000e220000000800 */
[----:B------:R-:W-:Y:S01]  /*15a0*/  I2FP.F32.U32 R8, R3 ;  /* 0x0000000300087245 */ /* 0x000fe20000201000 */
[----:B-----5:R-:W-:Y:S01]  /*15b0*/  HADD2.F32 R3, -RZ, R36.H0_H0 ;  /* 0x20000024ff037230 */ /* 0x020fe20000004100 */
[----:B------:R-:W-:Y:S01]  /*15c0*/  BSSY B2, `(.L_x_4056) ;  /* 0x0000018000027945 */ /* 0x000fe20003800000 */
[----:B------:R-:W-:Y:S01]  /*15d0*/  IMAD.MOV.U32 R65, RZ, RZ, 0x2f800000 ;  /* 0x2f800000ff417424 */ /* 0x000fe200078e00ff */
[----:B------:R-:W-:Y:S02]  /*15e0*/  IADD3 R58, R53, 0x1, RZ ;  /* 0x00000001353a7810 */ /* 0x000fe40007ffe0ff */
[----:B------:R-:W-:Y:S01]  /*15f0*/  FMUL.FTZ R3, R3, R70 ;  /* 0x0000004603037220 */ /* 0x000fe20000410000 */
[----:B------:R-:W1:Y:S01]  /*1600*/  LDC R73, c[0x0][0x294] ;  /* 0x0000a500ff497b82 */ /* 0x000e620000000800 */
[----:B------:R-:W-:Y:S02]  /*1610*/  FFMA.FTZ R8, R8, R65, 1.1641532182693481445e-10 ;  /* 0x2f00000008087423 */ /* 0x000fe40000010041 */
[----:B0-----:R-:W-:-:S03]  /*1620*/  FMUL.FTZ R3, R3, R72 ;  /* 0x0000004803037220 */ /* 0x001fc60000410000 */
[----:B-1----:R-:W-:-:S04]  /*1630*/  FSETP.GTU.FTZ.AND P1, PT, R8, R73, PT ;  /* 0x000000490800720b */ /* 0x002fc80003f3c000 */
[----:B------:R-:W-:Y:S02]  /*1640*/  P2R R71, PR, RZ, 0x2 ;  /* 0x00000002ff477803 */ /* 0x000fe40000000000 */
[----:B------:R-:W-:Y:S02]  /*1650*/  FSEL R8, R3, RZ, !P1 ;  /* 0x000000ff03087208 */ /* 0x000fe40004800000 */
[----:B------:R-:W-:-:S03]  /*1660*/  ISETP.NE.AND P1, PT, R53, 0x1, PT ;  /* 0x000000013500780c */ /* 0x000fc60003f25270 */
[----:B------:R-:W-:Y:S01]  /*1670*/  FMUL.FTZ R3, R125, R8 ;  /* 0x000000087d037220 */ /* 0x000fe20000410000 */
[----:B------:R-:W-:-:S05]  /*1680*/  @P0 HADD2.F32 R8, -RZ, R32.H0_H0 ;  /* 0x20000020ff080230 */ /* 0x000fca0000004100 */
[----:B------:R-:W-:-:S04]  /*1690*/  @P0 FADD.FTZ R3, R8, R3 ;  /* 0x0000000308030221 */ /* 0x000fc80000010000 */
        /* <DEDUP_REMOVED lines=9> */
.L_x_4057:
[----:B------:R-:W-:-:S07]  /*1730*/  MOV R52, R7 ;  /* 0x0000000700347202 */ /* 0x000fce0000000f00 */
.L_x_4058:
[----:B------:R-:W-:Y:S05]  /*1740*/  BSYNC B2 ;  /* 0x0000000000027941 */ /* 0x000fea0003800000 */
.L_x_4056:
        /* <DEDUP_REMOVED lines=16> */
.L_x_4062:
[----:B------:R-:W-:Y:S05]  /*1850*/  BSYNC B3 ;  /* 0x0000000000037941 */ /* 0x000fea0003800000 */
.L_x_4061:
        /* <DEDUP_REMOVED lines=44> */
.L_x_4060:
[----:B------:R-:W-:Y:S05]  /*1b20*/  BSYNC B2 ;  /* 0x0000000000027941 */ /* 0x000fea0003800000 */
.L_x_4059:
[----:B------:R-:W-:Y:S01]  /*1b30*/  I2FP.F32.U32 R8, R52 ;  /* 0x0000003400087245 */ /* 0x000fe20000201000 */
[----:B------:R-:W-:Y:S01]  /*1b40*/  HADD2.F32 R47, -RZ, R36.H1_H1 ;  /* 0x30000024ff2f7230 */ /* 0x000fe20000004100 */
[----:B------:R-:W-:Y:S01]  /*1b50*/  BSSY B2, `(.L_x_4063) ;  /* 0x0000016000027945 */ /* 0x000fe20003800000 */
[----:B------:R-:W-:Y:S02]  /*1b60*/  VIADD R52, R58, 0x1 ;  /* 0x000000013a347836 */ /* 0x000fe40000000000 */
[----:B------:R-:W-:Y:S01]  /*1b70*/  FFMA.FTZ R8, R8, R65, 1.1641532182693481445e-10 ;  /* 0x2f00000008087423 */ /* 0x000fe20000010041 */
[----:B------:R-:W-:-:S04]  /*1b80*/  FMUL.FTZ R47, R47, R70 ;  /* 0x000000462f2f7220 */ /* 0x000fc80000410000 */
[----:B------:R-:W-:Y:S01]  /*1b90*/  FMUL.FTZ R47, R47, R72 ;  /* 0x000000482f2f7220 */ /* 0x000fe20000410000 */
[----:B------:R-:W-:-:S04]  /*1ba0*/  FSETP.GTU.FTZ.AND P1, PT, R8, R73, PT ;  /* 0x000000490800720b */ /* 0x000fc80003f3c000 */
[----:B------:R-:W-:Y:S02]  /*1bb0*/  P2R R36, PR, RZ, 0x2 ;  /* 0x00000002ff247803 */ /* 0x000fe40000000000 */
[----:B------:R-:W-:Y:S02]  /*1bc0*/  FSEL R47, R47, RZ, !P1 ;  /* 0x000000ff2f2f7208 */ /* 0x000fe40004800000 */
[----:B------:R-:W-:-:S03]  /*1bd0*/  ISETP.NE.AND P1, PT, R58, 0x1, PT ;  /* 0x000000013a00780c */ /* 0x000fc60003f25270 */
[----:B------:R-:W-:Y:S01]  /*1be0*/  FMUL.FTZ R46, R124, R47 ;  /* 0x0000002f7c2e7220 */ /* 0x000fe20000410000 */
[----:B------:R-:W-:-:S05]  /*1bf0*/  @P0 HADD2.F32 R47, -RZ, R32.H1_H1 ;  /* 0x30000020ff2f0230 */ /* 0x000fca0000004100 */
[----:B------:R-:W-:-:S04]  /*1c00*/  @P0 FADD.FTZ R46, R47, R46 ;  /* 0x0000002e2f2e0221 */ /* 0x000fc80000010000 */
        /* <DEDUP_REMOVED lines=9> */
.L_x_4064:
[----:B------:R-:W-:-:S07]  /*1ca0*/  IMAD.MOV.U32 R47, RZ, RZ, R7 ;  /* 0x000000ffff2f7224 */ /* 0x000fce00078e0007 */
.L_x_4065:
[----:B------:R-:W-:Y:S05]  /*1cb0*/  BSYNC B2 ;  /* 0x0000000000027941 */ /* 0x000fea0003800000 */
.L_x_4063:
        /* <DEDUP_REMOVED lines=16> */
.L_x_4069:
[----:B------:R-:W-:Y:S05]  /*1dc0*/  BSYNC B3 ;  /* 0x0000000000037941 */ /* 0x000fea0003800000 */
.L_x_4068:
        /* <DEDUP_REMOVED lines=44> */
.L_x_4067:
[----:B------:R-:W-:Y:S05]  /*2090*/  BSYNC B2 ;  /* 0x0000000000027941 */ /* 0x000fea0003800000 */
.L_x_4066:
        /* <DEDUP_REMOVED lines=8> */
[----:B------:R-:W-:-:S04]  /*2120*/  FSETP.GTU.FTZ.AND P1, PT, R8, R73, PT ;  /* 0x000000490800720b */ /* 0x000fc80003f3c000 */
[----:B------:R-:W-:-:S05]  /*2130*/  FSEL R8, R47, RZ, !P1 ;  /* 0x000000ff2f087208 */ /* 0x000fca0004800000 */
[----:B------:R-:W-:Y:S01]  /*2140*/  FMUL.FTZ R47, R123, R8 ;  /* 0x000000087b2f7220 */ /* 0x000fe20000410000 */
[----:B------:R-:W-:-:S05]  /*2150*/  @P0 HADD2.F32 R8, -RZ, R33.H0_H0 ;  /* 0x20000021ff080230 */ /* 0x000fca0000004100 */
        /* <DEDUP_REMOVED lines=10> */
.L_x_4071:
[----:B------:R-:W-:-:S07]  /*2200*/  IMAD.MOV.U32 R58, RZ, RZ, R7 ;  /* 0x000000ffff3a7224 */ /* 0x000fce00078e0007 */
.L_x_4072:
[----:B------:R-:W-:Y:S05]  /*2210*/  BSYNC B2 ;  /* 0x0000000000027941 */ /* 0x000fea0003800000 */
.L_x_4070:
        /* <DEDUP_REMOVED lines=16> */
.L_x_4076:
[----:B------:R-:W-:Y:S05]  /*2320*/  BSYNC B3 ;  /* 0x0000000000037941 */ /* 0x000fea0003800000 */
.L_x_4075:
        /* <DEDUP_REMOVED lines=44> */
.L_x_4074:
[----:B------:R-:W-:Y:S05]  /*25f0*/  BSYNC B2 ;  /* 0x0000000000027941 */ /* 0x000fea0003800000 */
.L_x_4073:
        /* <DEDUP_REMOVED lines=11> */
[----:B------:R-:W-:-:S05]  /*26b0*/  @P0 HADD2.F32 R37, -RZ, R33.H1_H1 ;  /* 0x30000021ff250230 */ /* 0x000fca0000004100 */
        /* <DEDUP_REMOVED lines=10> */
.L_x_4078:
[----:B------:R-:W-:-:S07]  /*2760*/  IMAD.MOV.U32 R37, RZ, RZ, R7 ;  /* 0x000000ffff257224 */ /* 0x000fce00078e0007 */
.L_x_4079:
[----:B------:R-:W-:Y:S05]  /*2770*/  BSYNC B2 ;  /* 0x0000000000027941 */ /* 0x000fea0003800000 */
.L_x_4077:
        /* <DEDUP_REMOVED lines=16> */
.L_x_4083:
[----:B------:R-:W-:Y:S05]  /*2880*/  BSYNC B3 ;  /* 0x0000000000037941 */ /* 0x000fea0003800000 */
.L_x_4082:
        /* <DEDUP_REMOVED lines=44> */
.L_x_4081:
[----:B------:R-:W-:Y:S05]  /*2b50*/  BSYNC B2 ;  /* 0x0000000000027941 */ /* 0x000fea0003800000 */
.L_x_4080:
[----:B------:R-:W-:Y:S01]  /*2b60*/  I2FP.F32.U32 R8, R37 ;  /* 0x0000002500087245 */ /* 0x000fe20000201000 */
[----:B------:R-:W-:Y:S01]  /*2b70*/  HADD2.F32 R37, -RZ, R38.H0_H0 ;  /* 0x20000026ff257230 */ /* 0x000fe20000004100 */
[----:B------:R-:W-:Y:S01]  /*2b80*/  ISETP.NE.AND P4, PT, R58, 0x1, PT ;  /* 0x000000013a00780c */ /* 0x000fe20003f85270 */
[----:B------:R-:W-:Y:S02]  /*2b90*/  BSSY B2, `(.L_x_4084) ;  /* 0x0000014000027945 */ /* 0x000fe40003800000 */
        /* <DEDUP_REMOVED lines=18> */
.L_x_4085:
[----:B------:R-:W-:-:S07]  /*2cc0*/  IMAD.MOV.U32 R37, RZ, RZ, R7 ;  /* 0x000000ffff257224 */ /* 0x000fce00078e0007 */
.L_x_4086:
[----:B------:R-:W-:Y:S05]  /*2cd0*/  BSYNC B2 ;  /* 0x0000000000027941 */ /* 0x000fea0003800000 */
.L_x_4084:
        /* <DEDUP_REMOVED lines=16> */
.L_x_4090:
[----:B------:R-:W-:Y:S05]  /*2de0*/  BSYNC B3 ;  /* 0x0000000000037941 */ /* 0x000fea0003800000 */
.L_x_4089:
        /* <DEDUP_REMOVED lines=42> */
[----:B------:R-:W-:Y:S01]  /*3090*/  IMAD.MOV.U32 R9, RZ, RZ, R8 ;  /* 0x000000ffff097224 */ /* 0x000fe200078e0008 */
[----:B------:R-:W-:-:S11]  /*30a0*/  HFMA2.MMA R8, -RZ, RZ, 0, 0 ;  /* 0x00000000ff087435 */ /* 0x000fd600000001ff */
.L_x_4088:
[----:B------:R-:W-:Y:S05]  /*30b0*/  BSYNC B2 ;  /* 0x0000000000027941 */ /* 0x000fea0003800000 */
.L_x_4087:
        /* <DEDUP_REMOVED lines=22> */
.L_x_4092:
[----:B------:R-:W-:-:S07]  /*3220*/  IMAD.MOV.U32 R37, RZ, RZ, R7 ;  /* 0x000000ffff257224 */ /* 0x000fce00078e0007 */
.L_x_4093:
[----:B------:R-:W-:Y:S05]  /*3230*/  BSYNC B2 ;  /* 0x0000000000027941 */ /* 0x000fea0003800000 */
.L_x_4091:
        /* <DEDUP_REMOVED lines=16> */
.L_x_4097:
[----:B------:R-:W-:Y:S05]  /*3340*/  BSYNC B3 ;  /* 0x0000000000037941 */ /* 0x000fea0003800000 */
.L_x_4096:
        /* <DEDUP_REMOVED lines=44> */
.L_x_4095:
[----:B------:R-:W-:Y:S05]  /*3610*/  BSYNC B2 ;  /* 0x0000000000027941 */ /* 0x000fea0003800000 */
.L_x_4094:
        /* <DEDUP_REMOVED lines=22> */
.L_x_4099:
[----:B------:R-:W-:-:S07]  /*3780*/  IMAD.MOV.U32 R37, RZ, RZ, R7 ;  /* 0x000000ffff257224 */ /* 0x000fce00078e0007 */
.L_x_4100:
[----:B------:R-:W-:Y:S05]  /*3790*/  BSYNC B2 ;  /* 0x0000000000027941 */ /* 0x000fea0003800000 */
.L_x_4098:
        /* <DEDUP_REMOVED lines=15> */
[----:B------:R-:W-:Y:S02]  /*3890*/  @P0 IADD3 R9, R6, RZ, RZ ;  /* 0x000000ff06090210 */ /* 0x000fe40007ffe0ff */
[----:B------:R-:W-:-:S03]  /*38a0*/  ISETP.NE.AND P0, PT, R8, RZ, PT ;  /* 0x000000ff0800720c */ /* 0x000fc60003f05270 */
[----:B------:R-:W-:-:S10]  /*38b0*/  @!P6 IMAD.MOV.U32 R6, RZ, RZ, R9 ;  /* 0x000000ffff06e224 */ /* 0x000fd400078e0009 */
.L_x_4104:
[----:B------:R-:W-:Y:S05]  /*38c0*/  BSYNC B3 ;  /* 0x0000000000037941 */ /* 0x000fea0003800000 */
.L_x_4103:
        /* <DEDUP_REMOVED lines=44> */
.L_x_4102:
[----:B------:R-:W-:Y:S05]  /*3b90*/  BSYNC B2 ;  /* 0x0000000000027941 */ /* 0x000fea0003800000 */
.L_x_4101:
[----:B------:R-:W-:Y:S01]  /*3ba0*/  I2FP.F32.U32 R38, R37 ;  /* 0x0000002500267245 */ /* 0x000fe20000201000 */
[----:B------:R-:W-:Y:S01]  /*3bb0*/  HADD2.F32 R39, -RZ, R39.H1_H1 ;  /* 0x30000027ff277230 */ /* 0x000fe20000004100 */
[----:B------:R-:W-:-:S03]  /*3bc0*/  F2FP.F16.F32.PACK_AB R37, R52, R47 ;  /* 0x0000002f3425723e */ /* 0x000fc600000000ff */
[----:B------:R-:W-:Y:S01]  /*3bd0*/  FFMA.FTZ R38, R38, R65, 1.1641532182693481445e-10 ;  /* 0x2f00000026267423 */ /* 0x000fe20000010041 */
[----:B------:R-:W-:-:S04]  /*3be0*/  FMUL.FTZ R39, R39, R70 ;  /* 0x0000004627277220 */ /* 0x000fc80000410000 */
[----:B------:R-:W-:Y:S01]  /*3bf0*/  FMUL.FTZ R39, R39, R72 ;  /* 0x0000004827277220 */ /* 0x000fe20000410000 */
[----:B------:R-:W-:Y:S01]  /*3c00*/  FSETP.GTU.FTZ.AND P6, PT, R38, R73, PT ;  /* 0x000000492600720b */ /* 0x000fe20003fdc000 */
[----:B------:R-:W-:Y:S01]  /*3c10*/  @P0 HADD2.F32 R38, -RZ, R35.H1_H1 ;  /* 0x30000023ff260230 */ /* 0x000fe20000004100 */
[----:B------:R-:W-:Y:S02]  /*3c20*/  SEL R72, RZ, 0x10000, P5 ;  /* 0x00010000ff487807 */ /* 0x000fe40002800000 */
[----:B------:R-:W-:Y:S02]  /*3c30*/  FSEL R39, R39, RZ, !P6 ;  /* 0x000000ff27277208 */ /* 0x000fe40007000000 */
[----:B------:R-:W-:Y:S02]  /*3c40*/  ISETP.NE.AND P5, PT, R71, RZ, PT ;  /* 0x000000ff4700720c */ /* 0x000fe40003fa5270 */
[----:B------:R-:W-:Y:S01]  /*3c50*/  SEL R73, RZ, 0x100, P4 ;  /* 0x00000100ff497807 */ /* 0x000fe20002000000 */
[----:B------:R-:W-:Y:S01]  /*3c60*/  FMUL.FTZ R65, R118, R39 ;  /* 0x0000002776417220 */ /* 0x000fe20000410000 */
[----:B------:R-:W-:-:S03]  /*3c70*/  SEL R71, RZ, 0x1, P2 ;  /* 0x00000001ff477807 */ /* 0x000fc60001000000 */
[----:B------:R-:W-:Y:S01]  /*3c80*/  @P0 FADD.FTZ R65, R38, R65 ;  /* 0x0000004126410221 */ /* 0x000fe20000010000 */
[----:B------:R-:W-:Y:S02]  /*3c90*/  LEA R66, P0, R4, UR12, 0x4 ;  /* 0x0000000c04427c11 */ /* 0x000fe4000f8020ff */
[----:B------:R-:W-:Y:S02]  /*3ca0*/  F2FP.F16.F32.PACK_AB R38, R58, R53 ;  /* 0x000000353a26723e */ /* 0x000fe400000000ff */
[----:B------:R-:W-:Y:S02]  /*3cb0*/  LEA.HI.X R67, R4, UR13, RZ, 0x4, P0 ;  /* 0x0000000d04437c11 */ /* 0x000fe400080f24ff */
[----:B------:R-:W-:Y:S02]  /*3cc0*/  ISETP.NE.AND P0, PT, R36, RZ, PT ;  /* 0x000000ff2400720c */ /* 0x000fe40003f05270 */
[----:B------:R-:W-:Y:S02]  /*3cd0*/  F2FP.F16.F32.PACK_AB R36, R46, R3 ;  /* 0x000000032e24723e */ /* 0x000fe400000000ff */
[----:B------:R-:W-:-:S05]  /*3ce0*/  F2FP.F16.F32.PACK_AB R39, R65, R59 ;  /* 0x0000003b4127723e */ /* 0x000fca00000000ff */
        /* <DEDUP_REMOVED lines=18> */
.L_x_4048:
[----:B------:R-:W-:Y:S05]  /*3e10*/  BSYNC B1 ;  /* 0x0000000000017941 */ /* 0x000fea0003800000 */
.L_x_4047:
        /* <DEDUP_REMOVED lines=23> */
.L_x_4108:
[----:B------:R-:W-:-:S07]  /*3f90*/  MOV R0, R7 ;  /* 0x0000000700007202 */ /* 0x000fce0000000f00 */
.L_x_4109:
[----:B------:R-:W-:Y:S05]  /*3fa0*/  BSYNC B2 ;  /* 0x0000000000027941 */ /* 0x000fea0003800000 */
.L_x_4107:
        /* <DEDUP_REMOVED lines=16> */
.L_x_4113:
[----:B------:R-:W-:Y:S05]  /*40b0*/  BSYNC B3 ;  /* 0x0000000000037941 */ /* 0x000fea0003800000 */
.L_x_4112:
        /* <DEDUP_REMOVED lines=40> */
[----:B------:R-:W-:-:S03]  /*4340*/  LOP3.LUT R11, R49, UR33, R54, 0x96, !PT ;  /* 0x00000021310b7c12 */ /* 0x000fc6000f8e9636 */
[----:B------:R-:W-:Y:S01]  /*4350*/  IMAD.MOV.U32 R7, RZ, RZ, R48 ;  /* 0x000000ffff077224 */ /* 0x000fe200078e0030 */
[----:B------:R-:W-:Y:S02]  /*4360*/  LOP3.LUT R10, R9, UR34, R10, 0x96, !PT ;  /* 0x00000022090a7c12 */ /* 0x000fe4000f8e960a */
[----:B------:R-:W-:-:S07]  /*4370*/  MOV R9, R8 ;  /* 0x0000000800097202 */ /* 0x000fce0000000f00 */
.L_x_4111:
[----:B------:R-:W-:Y:S05]  /*4380*/  BSYNC B2 ;  /* 0x0000000000027941 */ /* 0x000fea0003800000 */
.L_x_4110:
        /* <DEDUP_REMOVED lines=10> */
[----:B-1----:R-:W-:Y:S01]  /*4430*/  FSETP.GTU.FTZ.AND P1, PT, R49, R66, PT ;  /* 0x000000423100720b */ /* 0x002fe20003f3c000 */
[----:B------:R-:W-:-:S03]  /*4440*/  @P0 HADD2.F32 R49, -RZ, R32.H0_H0 ;  /* 0x20000020ff310230 */ /* 0x000fc60000004100 */
        /* <DEDUP_REMOVED lines=14> */
.L_x_4115:
[----:B------:R-:W-:-:S07]  /*4530*/  MOV R54, R7 ;  /* 0x0000000700367202 */ /* 0x000fce0000000f00 */
.L_x_4116:
[----:B------:R-:W-:Y:S05]  /*4540*/  BSYNC B2 ;  /* 0x0000000000027941 */ /* 0x000fea0003800000 */
.L_x_4114:
        /* <DEDUP_REMOVED lines=16> */
.L_x_4120:
[----:B------:R-:W-:Y:S05]  /*4650*/  BSYNC B3 ;  /* 0x0000000000037941 */ /* 0x000fea0003800000 */
.L_x_4119:
        /* <DEDUP_REMOVED lines=41> */
[----:B------:R-:W-:Y:S02]  /*48f0*/  LOP3.LUT R10, R9, UR34, R10, 0x96, !PT ;  /* 0x00000022090a7c12 */ /* 0x000fe4000f8e960a */
[----:B------:R-:W-:Y:S01]  /*4900*/  MOV R9, R8 ;  /* 0x0000000800097202 */ /* 0x000fe20000000f00 */
[----:B------:R-:W-:-:S07]  /*4910*/  IMAD.MOV.U32 R8, RZ, RZ, RZ ;  /* 0x000000ffff087224 */ /* 0x000fce00078e00ff */
.L_x_4118:
[----:B------:R-:W-:Y:S05]  /*4920*/  BSYNC B2 ;  /* 0x0000000000027941 */ /* 0x000fea0003800000 */
.L_x_4117:
[----:B------:R-:W-:Y:S01]  /*4930*/  I2FP.F32.U32 R49, R54 ;  /* 0x0000003600317245 */ /* 0x000fe20000201000 */
[----:B------:R-:W-:Y:S01]  /*4940*/  HADD2.F32 R55, -RZ, R36.H1_H1 ;  /* 0x30000024ff377230 */ /* 0x000fe20000004100 */
[----:B------:R-:W-:Y:S01]  /*4950*/  BSSY B2, `(.L_x_4121) ;  /* 0x0000016000027945 */ /* 0x000fe20003800000 */
[----:B------:R-:W-:Y:S02]  /*4960*/  IADD3 R54, R8, 0x1, RZ ;  /* 0x0000000108367810 */ /* 0x000fe40007ffe0ff */
[----:B------:R-:W-:Y:S01]  /*4970*/  FFMA.FTZ R49, R49, R68, 1.1641532182693481445e-10 ;  /* 0x2f00000031317423 */ /* 0x000fe20000010044 */
[----:B------:R-:W-:-:S04]  /*4980*/  FMUL.FTZ R55, R55, R70 ;  /* 0x0000004637377220 */ /* 0x000fc80000410000 */
[----:B------:R-:W-:Y:S01]  /*4990*/  FMUL.FTZ R55, R55, R67 ;  /* 0x0000004337377220 */ /* 0x000fe20000410000 */
[----:B------:R-:W-:Y:S01]  /*49a0*/  FSETP.GTU.FTZ.AND P1, PT, R49, R66, PT ;  /* 0x000000423100720b */ /* 0x000fe20003f3c000 */
[----:B------:R-:W-:-:S03]  /*49b0*/  @P0 HADD2.F32 R49, -RZ, R32.H1_H1 ;  /* 0x30000020ff310230 */ /* 0x000fc60000004100 */
        /* <DEDUP_REMOVED lines=14> */
.L_x_4122:
[----:B------:R-:W-:-:S07]  /*4aa0*/  MOV R36, R7 ;  /* 0x0000000700247202 */ /* 0x000fce0000000f00 */
.L_x_4123:
[----:B------:R-:W-:Y:S05]  /*4ab0*/  BSYNC B2 ;  /* 0x0000000000027941 */ /* 0x000fea0003800000 */
.L_x_4121:
        /* <DEDUP_REMOVED lines=16> */
.L_x_4127:
[----:B------:R-:W-:Y:S05]  /*4bc0*/  BSYNC B3 ;  /* 0x0000000000037941 */ /* 0x000fea0003800000 */
.L_x_4126:
        /* <DEDUP_REMOVED lines=39> */
[----:B------:R-:W-:Y:S01]  /*4e40*/  IMAD.MOV.U32 R54, RZ, RZ, RZ ;  /* 0x000000ffff367224 */ /* 0x000fe200078e00ff */
[----:B------:R-:W-:Y:S01]  /*4e50*/  MOV R7, R8 ;  /* 0x0000000800077202 */ /* 0x000fe20000000f00 */
[----:B------:R-:W-:-:S05]  /*4e60*/  IMAD.WIDE.U32 R8, R49, -0x2daee0ad, RZ ;  /* 0xd2511f5331087825 */ /* 0x000fca00078e00ff */
[----:B------:R-:W-:Y:S02]  /*4e70*/  LOP3.LUT R10, R9, UR34, R10, 0x96, !PT ;  /* 0x00000022090a7c12 */ /* 0x000fe4000f8e960a */
[----:B------:R-:W-:-:S07]  /*4e80*/  MOV R9, R8 ;  /* 0x0000000800097202 */ /* 0x000fce0000000f00 */
.L_x_4125:
[----:B------:R-:W-:Y:S05]  /*4e90*/  BSYNC B2 ;  /* 0x0000000000027941 */ /* 0x000fea0003800000 */
.L_x_4124:
        /* <DEDUP_REMOVED lines=22> */
.L_x_4129:
[----:B------:R-:W-:-:S07]  /*5000*/  MOV R36, R7 ;  /* 0x0000000700247202 */ /* 0x000fce0000000f00 */
.L_x_4130:
[----:B------:R-:W-:Y:S05]  /*5010*/  BSYNC B2 ;  /* 0x0000000000027941 */ /* 0x000fea0003800000 */
.L_x_4128:
        /* <DEDUP_REMOVED lines=16> */
.L_x_4134:
[----:B------:R-:W-:Y:S05]  /*5120*/  BSYNC B3 ;  /* 0x0000000000037941 */ /* 0x000fea0003800000 */
.L_x_4133:
        /* <DEDUP_REMOVED lines=44> */
.L_x_4132:
[----:B------:R-:W-:Y:S05]  /*53f0*/  BSYNC B2 ;  /* 0x0000000000027941 */ /* 0x000fea0003800000 */
.L_x_4131:
        /* <DEDUP_REMOVED lines=22> */
.L_x_4136:
[----:B------:R-:W-:-:S07]  /*5560*/  MOV R55, R7 ;  /* 0x0000000700377202 */ /* 0x000fce0000000f00 */
.L_x_4137:
[----:B------:R-:W-:Y:S05]  /*5570*/  BSYNC B2 ;  /* 0x0000000000027941 */ /* 0x000fea0003800000 */
.L_x_4135:
        /* <DEDUP_REMOVED lines=16> */
.L_x_4141:
[----:B------:R-:W-:Y:S05]  /*5680*/  BSYNC B3 ;  /* 0x0000000000037941 */ /* 0x000fea0003800000 */
.L_x_4140:
        /* <DEDUP_REMOVED lines=44> */
.L_x_4139:
[----:B------:R-:W-:Y:S05]  /*5950*/  BSYNC B2 ;  /* 0x0000000000027941 */ /* 0x000fea0003800000 */
.L_x_4138:
        /* <DEDUP_REMOVED lines=22> */
.L_x_4143:
[----:B------:R-:W-:-:S07]  /*5ac0*/  MOV R60, R7 ;  /* 0x00000007003c7202 */ /* 0x000fce0000000f00 */
.L_x_4144:
[----:B------:R-:W-:Y:S05]  /*5ad0*/  BSYNC B2 ;  /* 0x0000000000027941 */ /* 0x000fea0003800000 */
.L_x_4142:
        /* <DEDUP_REMOVED lines=16> */
.L_x_4148:
[----:B------:R-:W-:Y:S05]  /*5be0*/  BSYNC B3 ;  /* 0x0000000000037941 */ /* 0x000fea0003800000 */
.L_x_4147:
        /* <DEDUP_REMOVED lines=44> */
.L_x_4146:
[----:B------:R-:W-:Y:S05]  /*5eb0*/  BSYNC B2 ;  /* 0x0000000000027941 */ /* 0x000fea0003800000 */
.L_x_4145:
        /* <DEDUP_REMOVED lines=22> */
.L_x_4150:
[----:B------:R-:W-:-:S07]  /*6020*/  MOV R38, R7 ;  /* 0x0000000700267202 */ /* 0x000fce0000000f00 */
.L_x_4151:
[----:B------:R-:W-:Y:S05]  /*6030*/  BSYNC B2 ;  /* 0x0000000000027941 */ /* 0x000fea0003800000 */
.L_x_4149:
        /* <DEDUP_REMOVED lines=16> */
.L_x_4155:
[----:B------:R-:W-:Y:S05]  /*6140*/  BSYNC B3 ;  /* 0x0000000000037941 */ /* 0x000fea0003800000 */
.L_x_4154:
        /* <DEDUP_REMOVED lines=44> */
.L_x_4153:
[----:B------:R-:W-:Y:S05]  /*6410*/  BSYNC B2 ;  /* 0x0000000000027941 */ /* 0x000fea0003800000 */
.L_x_4152:
        /* <DEDUP_REMOVED lines=22> */
.L_x_4157:
[----:B------:R-:W-:-:S07]  /*6580*/  MOV R38, R7 ;  /* 0x0000000700267202 */ /* 0x000fce0000000f00 */
.L_x_4158:
[----:B------:R-:W-:Y:S05]  /*6590*/  BSYNC B2 ;  /* 0x0000000000027941 */ /* 0x000fea0003800000 */
.L_x_4156:
        /* <DEDUP_REMOVED lines=18> */
.L_x_4162:
[----:B------:R-:W-:Y:S05]  /*66c0*/  BSYNC B3 ;  /* 0x0000000000037941 */ /* 0x000fea0003800000 */
.L_x_4161:
        /* <DEDUP_REMOVED lines=41> */
[----:B------:R-:W-:Y:S01]  /*6960*/  IMAD.MOV.U32 R8, RZ, RZ, RZ ;  /* 0x000000ffff087224 */ /* 0x000fe200078e00ff */
[----:B------:R-:W-:Y:S02]  /*6970*/  LOP3.LUT R11, R37, UR33, R66, 0x96, !PT ;  /* 0x00000021250b7c12 */ /* 0x000fe4000f8e9642 */
[----:B------:R-:W-:-:S07]  /*6980*/  MOV R7, R36 ;  /* 0x0000002400077202 */ /* 0x000fce0000000f00 */
.L_x_4160:
[----:B------:R-:W-:Y:S05]  /*6990*/  BSYNC B2 ;  /* 0x0000000000027941 */ /* 0x000fea0003800000 */
.L_x_4159:
[----:B------:R-:W0:Y:S01]  /*69a0*/  LDC R66, c[0x0][0x298] ;  /* 0x0000a600ff427b82 */ /* 0x000e220000000800 */
[----:B------:R-:W-:Y:S01]  /*69b0*/  I2FP.F32.U32 R37, R38 ;  /* 0x0000002600257245 */ /* 0x000fe20000201000 */
[----:B------:R-:W-:Y:S01]  /*69c0*/  HADD2.F32 R39, -RZ, R39.H1_H1 ;  /* 0x30000027ff277230 */ /* 0x000fe20000004100 */
[----:B------:R-:W-:-:S03]  /*69d0*/  F2FP.F16.F32.PACK_AB R38, R60, R55 ;  /* 0x000000373c26723e */ /* 0x000fc600000000ff */
[----:B------:R-:W-:Y:S01]  /*69e0*/  FFMA.FTZ R37, R37, R68, 1.1641532182693481445e-10 ;  /* 0x2f00000025257423 */ /* 0x000fe20000010044 */
[----:B------:R-:W-:Y:S01]  /*69f0*/  FMUL.FTZ R39, R39, R70 ;  /* 0x0000004627277220 */ /* 0x000fe20000410000 */
[----:B------:R-:W1:Y:S03]  /*6a00*/  LDC R36, c[0x0][0x294] ;  /* 0x0000a500ff247b82 */ /* 0x000e660000000800 */
[----:B0-----:R-:W-:Y:S01]  /*6a10*/  FMUL.FTZ R39, R39, R66 ;  /* 0x0000004227277220 */ /* 0x001fe20000410000 */
[----:B-1----:R-:W-:Y:S01]  /*6a20*/  FSETP.GTU.FTZ.AND P6, PT, R37, R36, PT ;  /* 0x000000242500720b */ /* 0x002fe20003fdc000 */
[----:B------:R-:W-:Y:S01]  /*6a30*/  @P0 HADD2.F32 R37, -RZ, R35.H1_H1 ;  /* 0x30000023ff250230 */ /* 0x000fe20000004100 */
[----:B------:R-:W-:Y:S02]  /*6a40*/  F2FP.F16.F32.PACK_AB R36, R48, R0 ;  /* 0x000000003024723e */ /* 0x000fe400000000ff */
[----:B------:R-:W-:-:S05]  /*6a50*/  FSEL R39, R39, RZ, !P6 ;  /* 0x000000ff27277208 */ /* 0x000fca0007000000 */
[----:B------:R-:W-:-:S04]  /*6a60*/  FMUL.FTZ R68, R110, R39 ;  /* 0x000000276e447220 */ /* 0x000fc80000410000 */
[----:B------:R-:W-:Y:S01]  /*6a70*/  @P0 FADD.FTZ R68, R37, R68 ;  /* 0x0000004425440221 */ /* 0x000fe20000010000 */
[C---:B------:R-:W-:Y:S02]  /*6a80*/  LEA R66, P0, R71.reuse, UR12, 0x4 ;  /* 0x0000000c47427c11 */ /* 0x040fe4000f8020ff */
[----:B------:R-:W-:Y:S02]  /*6a90*/  F2FP.F16.F32.PACK_AB R37, R54, R49 ;  /* 0x000000313625723e */ /* 0x000fe400000000ff */
[----:B------:R-:W-:Y:S02]  /*6aa0*/  LEA.HI.X R67, R71, UR13, RZ, 0x4, P0 ;  /* 0x0000000d47437c11 */ /* 0x000fe400080f24ff */
[----:B------:R-:W-:Y:S02]  /*6ab0*/  F2FP.F16.F32.PACK_AB R39, R68, R61 ;  /* 0x0000003d4427723e */ /* 0x000fe400000000ff */
        /* <DEDUP_REMOVED lines=23> */
.L_x_4106:
[----:B------:R-:W-:Y:S05]  /*6c30*/  BSYNC B1 ;  /* 0x0000000000017941 */ /* 0x000fea0003800000 */
.L_x_4105:
        /* <DEDUP_REMOVED lines=23> */
.L_x_4166:
[----:B------:R-:W-:-:S07]  /*6db0*/  IMAD.MOV.U32 R45, RZ, RZ, R7 ;  /* 0x000000ffff2d7224 */ /* 0x000fce00078e0007 */
.L_x_4167:
[----:B------:R-:W-:Y:S05]  /*6dc0*/  BSYNC B2 ;  /* 0x0000000000027941 */ /* 0x000fea0003800000 */
.L_x_4165:
        /* <DEDUP_REMOVED lines=16> */
.L_x_4171:
[----:B------:R-:W-:Y:S05]  /*6ed0*/  BSYNC B3 ;  /* 0x0000000000037941 */ /* 0x000fea0003800000 */
.L_x_4170:
        /* <DEDUP_REMOVED lines=44> */
.L_x_4169:
[----:B------:R-:W-:Y:S05]  /*71a0*/  BSYNC B2 ;  /* 0x0000000000027941 */ /* 0x000fea0003800000 */
.L_x_4168:
[----:B------:R-:W0:Y:S01]  /*71b0*/  LDC R67, c[0x0][0x298] ;  /* 0x0000a600ff437b82 */ /* 0x000e220000000800 */
[----:B------:R-:W-:Y:S01]  /*71c0*/  I2FP.F32.U32 R45, R45 ;  /* 0x0000002d002d7245 */ /* 0x000fe20000201000 */
[----:B-----5:R-:W-:Y:S01]  /*71d0*/  HADD2.F32 R51, -RZ, R36.H0_H0 ;  /* 0x20000024ff337230 */ /* 0x020fe20000004100 */
[----:B------:R-:W-:Y:S01]  /*71e0*/  MOV R64, 0x2f800000 ;  /* 0x2f80000000407802 */ /* 0x000fe20000000f00 */
[----:B------:R-:W-:Y:S03]  /*71f0*/  BSSY B2, `(.L_x_4172) ;  /* 0x0000017000027945 */ /* 0x000fe60003800000 */
        /* <DEDUP_REMOVED lines=10> */
[----:B------:R-:W-:Y:S01]  /*72a0*/  @P0 FADD.FTZ R45, R8, R45 ;  /* 0x0000002d082d0221 */ /* 0x000fe20000010000 */
[----:B------:R-:W-:-:S03]  /*72b0*/  VIADD R8, R57, 0x1 ;  /* 0x0000000139087836 */ /* 0x000fc60000000000 */
        /* <DEDUP_REMOVED lines=9> */
.L_x_4173:
[----:B------:R-:W-:-:S07]  /*7350*/  MOV R56, R7 ;  /* 0x0000000700387202 */ /* 0x000fce0000000f00 */
.L_x_4174:
[----:B------:R-:W-:Y:S05]  /*7360*/  BSYNC B2 ;  /* 0x0000000000027941 */ /* 0x000fea0003800000 */
.L_x_4172:
        /* <DEDUP_REMOVED lines=16> */
.L_x_4178:
[----:B------:R-:W-:Y:S05]  /*7470*/  BSYNC B3 ;  /* 0x0000000000037941 */ /* 0x000fea0003800000 */
.L_x_4177:
        /* <DEDUP_REMOVED lines=43> */
[----:B------:R-:W-:-:S11]  /*7730*/  HFMA2.MMA R8, -RZ, RZ, 0, 0 ;  /* 0x00000000ff087435 */ /* 0x000fd600000001ff */
.L_x_4176:
[----:B------:R-:W-:Y:S05]  /*7740*/  BSYNC B2 ;  /* 0x0000000000027941 */ /* 0x000fea0003800000 */
.L_x_4175:
[----:B------:R-:W-:Y:S01]  /*7750*/  I2FP.F32.U32 R51, R56 ;  /* 0x0000003800337245 */ /* 0x000fe20000201000 */
[----:B------:R-:W-:Y:S01]  /*7760*/  HADD2.F32 R57, -RZ, R36.H1_H1 ;  /* 0x30000024ff397230 */ /* 0x000fe20000004100 */
[----:B------:R-:W-:Y:S01]  /*7770*/  BSSY B2, `(.L_x_4179) ;  /* 0x0000016000027945 */ /* 0x000fe20003800000 */
[----:B------:R-:W-:Y:S02]  /*7780*/  VIADD R56, R8, 0x1 ;  /* 0x0000000108387836 */ /* 0x000fe40000000000 */
        /* <DEDUP_REMOVED lines=19> */
.L_x_4180:
[----:B------:R-:W-:-:S07]  /*78c0*/  MOV R36, R7 ;  /* 0x0000000700247202 */ /* 0x000fce0000000f00 */
.L_x_4181:
[----:B------:R-:W-:Y:S05]  /*78d0*/  BSYNC B2 ;  /* 0x0000000000027941 */ /* 0x000fea0003800000 */
.L_x_4179:
        /* <DEDUP_REMOVED lines=16> */
.L_x_4185:
[----:B------:R-:W-:Y:S05]  /*79e0*/  BSYNC B3 ;  /* 0x0000000000037941 */ /* 0x000fea0003800000 */
.L_x_4184:
        /* <DEDUP_REMOVED lines=42> */
[----:B------:R-:W-:Y:S02]  /*7c90*/  LOP3.LUT R10, R9, UR34, R10, 0x96, !PT ;  /* 0x00000022090a7c12 */ /* 0x000fe4000f8e960a */
[----:B------:R-:W-:-:S07]  /*7ca0*/  MOV R9, R8 ;  /* 0x0000000800097202 */ /* 0x000fce0000000f00 */
.L_x_4183:
[----:B------:R-:W-:Y:S05]  /*7cb0*/  BSYNC B2 ;  /* 0x0000000000027941 */ /* 0x000fea0003800000 */
.L_x_4182:
        /* <DEDUP_REMOVED lines=12> */
[----:B------:R-:W-:Y:S01]  /*7d80*/  VIADD R8, R56, 0x1 ;  /* 0x0000000138087836 */ /* 0x000fe20000000000 */
        /* <DEDUP_REMOVED lines=9> */
.L_x_4187:
[----:B------:R-:W-:-:S07]  /*7e20*/  MOV R36, R7 ;  /* 0x0000000700247202 */ /* 0x000fce0000000f00 */
.L_x_4188:
[----:B------:R-:W-:Y:S05]  /*7e30*/  BSYNC B2 ;  /* 0x0000000000027941 */ /* 0x000fea0003800000 */
.L_x_4186:
        /* <DEDUP_REMOVED lines=16> */
.L_x_4192:
[----:B------:R-:W-:Y:S05]  /*7f40*/  BSYNC B3 ;  /* 0x0000000000037941 */ /* 0x000fea0003800000 */
.L_x_4191:
        /* <DEDUP_REMOVED lines=44> */
.L_x_4190:
[----:B------:R-:W-:Y:S05]  /*8210*/  BSYNC B2 ;  /* 0x0000000000027941 */ /* 0x000fea0003800000 */
.L_x_4189:
[----:B------:R-:W-:Y:S01]  /*8220*/  I2FP.F32.U32 R57, R36 ;  /* 0x0000002400397245 */ /* 0x000fe20000201000 */
[----:B------:R-:W-:Y:S01]  /*8230*/  HADD2.F32 R37, -RZ, R37.H1_H1 ;  /* 0x30000025ff257230 */ /* 0x000fe20000004100 */
[C---:B------:R-:W-:Y:S01]  /*8240*/  ISETP.NE.AND P3, PT, R8.reuse, 0x1, PT ;  /* 0x000000010800780c */ /* 0x040fe20003f65270 */
[----:B------:R-:W-:Y:S01]  /*8250*/  BSSY B2, `(.L_x_4193) ;  /* 0x0000014000027945 */ /* 0x000fe20003800000 */
[----:B------:R-:W-:Y:S02]  /*8260*/  VIADD R36, R8, 0x1 ;  /* 0x0000000108247836 */ /* 0x000fe40000000000 */
        /* <DEDUP_REMOVED lines=17> */
.L_x_4194:
[----:B------:R-:W-:-:S07]  /*8380*/  MOV R57, R7 ;  /* 0x0000000700397202 */ /* 0x000fce0000000f00 */
.L_x_4195:
[----:B------:R-:W-:Y:S05]  /*8390*/  BSYNC B2 ;  /* 0x0000000000027941 */ /* 0x000fea0003800000 */
.L_x_4193:
        /* <DEDUP_REMOVED lines=16> */
.L_x_4199:
[----:B------:R-:W-:Y:S05]  /*84a0*/  BSYNC B3 ;  /* 0x0000000000037941 */ /* 0x000fea0003800000 */
.L_x_4198:
        /* <DEDUP_REMOVED lines=44> */
.L_x_4197:
[----:B------:R-:W-:Y:S05]  /*8770*/  BSYNC B2 ;  /* 0x0000000000027941 */ /* 0x000fea0003800000 */
.L_x_4196:
        /* <DEDUP_REMOVED lines=22> */
.L_x_4201:
[----:B------:R-:W-:-:S07]  /*88e0*/  MOV R62, R7 ;  /* 0x00000007003e7202 */ /* 0x000fce0000000f00 */
.L_x_4202:
[----:B------:R-:W-:Y:S05]  /*88f0*/  BSYNC B2 ;  /* 0x0000000000027941 */ /* 0x000fea0003800000 */
.L_x_4200:
        /* <DEDUP_REMOVED lines=16> */
.L_x_4206:
[----:B------:R-:W-:Y:S05]  /*8a00*/  BSYNC B3 ;  /* 0x0000000000037941 */ /* 0x000fea0003800000 */
.L_x_4205:
        /* <DEDUP_REMOVED lines=44> */
.L_x_4204:
[----:B------:R-:W-:Y:S05]  /*8cd0*/  BSYNC B2 ;  /* 0x0000000000027941 */ /* 0x000fea0003800000 */
.L_x_4203:
        /* <DEDUP_REMOVED lines=22> */
.L_x_4208:
[----:B------:R-:W-:-:S07]  /*8e40*/  MOV R38, R7 ;  /* 0x0000000700267202 */ /* 0x000fce0000000f00 */
.L_x_4209:
[----:B------:R-:W-:Y:S05]  /*8e50*/  BSYNC B2 ;  /* 0x0000000000027941 */ /* 0x000fea0003800000 */
.L_x_4207:
        /* <DEDUP_REMOVED lines=16> */
.L_x_4213:
[----:B------:R-:W-:Y:S05]  /*8f60*/  BSYNC B3 ;  /* 0x0000000000037941 */ /* 0x000fea0003800000 */
.L_x_4212:
        /* <DEDUP_REMOVED lines=44> */
.L_x_4211:
[----:B------:R-:W-:Y:S05]  /*9230*/  BSYNC B2 ;  /* 0x0000000000027941 */ /* 0x000fea0003800000 */
.L_x_4210:
        /* <DEDUP_REMOVED lines=22> */
.L_x_4215:
[----:B------:R-:W-:-:S07]  /*93a0*/  MOV R38, R7 ;  /* 0x0000000700267202 */ /* 0x000fce0000000f00 */
.L_x_4216:
[----:B------:R-:W-:Y:S05]  /*93b0*/  BSYNC B2 ;  /* 0x0000000000027941 */ /* 0x000fea0003800000 */
.L_x_4214:
        /* <DEDUP_REMOVED lines=11> */
[----:B------:R-:W-:Y:S02]  /*9470*/  @!P6 IADD3 R43, R43, 0x1, RZ ;  /* 0x000000012b2be810 */ /* 0x000fe40007ffe0ff */
[----:B------:R-:W-:Y:S02]  /*9480*/  @!P6 IADD3 R9, R6, 0x1, RZ ;  /* 0x000000010609e810 */ /* 0x000fe40007ffe0ff */
[----:B------:R-:W-:Y:S02]  /*9490*/  ISETP.NE.AND P0, PT, R43, RZ, !P6 ;  /* 0x000000ff2b00720c */ /* 0x000fe40007705270 */
[----:B------:R-:W-:-:S11]  /*94a0*/  @!P6 MOV R41, RZ ;  /* 0x000000ff0029e202 */ /* 0x000fd60000000f00 */
[----:B------:R-:W-:Y:S01]  /*94b0*/  @P0 IMAD.MOV R9, RZ, RZ, R6 ;  /* 0x000000ffff090224 */ /* 0x000fe200078e0206 */
[----:B------:R-:W-:-:S04]  /*94c0*/  ISETP.NE.AND P0, PT, R8, RZ, PT ;  /* 0x000000ff0800720c */ /* 0x000fc80003f05270 */
[----:B------:R-:W-:-:S09]  /*94d0*/  @!P6 MOV R6, R9 ;  /* 0x000000090006e202 */ /* 0x000fd20000000f00 */
.L_x_4220:
[----:B------:R-:W-:Y:S05]  /*94e0*/  BSYNC B3 ;  /* 0x0000000000037941 */ /* 0x000fea0003800000 */
.L_x_4219:
        /* <DEDUP_REMOVED lines=40> */
[----:B------:R-:W-:Y:S01]  /*9770*/  MOV R9, R8 ;  /* 0x0000000800097202 */ /* 0x000fe20000000f00 */
[----:B------:R-:W-:Y:S02]  /*9780*/  HFMA2.MMA R8, -RZ, RZ, 0, 0 ;  /* 0x00000000ff087435 */ /* 0x000fe400000001ff */
[----:B------:R-:W-:Y:S01]  /*9790*/  IMAD.MOV.U32 R7, RZ, RZ, R36 ;  /* 0x000000ffff077224 */ /* 0x000fe200078e0024 */
[----:B------:R-:W-:-:S08]  /*97a0*/  LOP3.LUT R11, R37, UR33, R66, 0x96, !PT ;  /* 0x00000021250b7c12 */ /* 0x000fd0000f8e9642 */
.L_x_4218:
[----:B------:R-:W-:Y:S05]  /*97b0*/  BSYNC B2 ;  /* 0x0000000000027941 */ /* 0x000fea0003800000 */
.L_x_4217:
[----:B------:R-:W0:Y:S01]  /*97c0*/  LDC R66, c[0x0][0x298] ;  /* 0x0000a600ff427b82 */ /* 0x000e220000000800 */
[----:B------:R-:W-:Y:S01]  /*97d0*/  I2FP.F32.U32 R37, R38 ;  /* 0x0000002600257245 */ /* 0x000fe20000201000 */
[----:B------:R-:W-:Y:S01]  /*97e0*/  HADD2.F32 R39, -RZ, R39.H1_H1 ;  /* 0x30000027ff277230 */ /* 0x000fe20000004100 */
[----:B------:R-:W-:-:S03]  /*97f0*/  F2FP.F16.F32.PACK_AB R38, R62, R57 ;  /* 0x000000393e26723e */ /* 0x000fc600000000ff */
[----:B------:R-:W-:Y:S01]  /*9800*/  FFMA.FTZ R37, R37, R64, 1.1641532182693481445e-10 ;  /* 0x2f00000025257423 */ /* 0x000fe20000010040 */
[----:B------:R-:W-:Y:S01]  /*9810*/  FMUL.FTZ R39, R39, R70 ;  /* 0x0000004627277220 */ /* 0x000fe20000410000 */
[----:B------:R-:W1:Y:S01]  /*9820*/  LDC R36, c[0x0][0x294] ;  /* 0x0000a500ff247b82 */ /* 0x000e620000000800 */
[----:B------:R-:W-:Y:S02]  /*9830*/  SEL R70, RZ, 0x10000, P5 ;  /* 0x00010000ff467807 */ /* 0x000fe40002800000 */
[----:B------:R-:W-:Y:S02]  /*9840*/  ISETP.NE.AND P5, PT, R73, RZ, PT ;  /* 0x000000ff4900720c */ /* 0x000fe40003fa5270 */
[----:B------:R-:W-:Y:S01]  /*9850*/  SEL R73, RZ, 0x100, P4 ;  /* 0x00000100ff497807 */ /* 0x000fe20002000000 */
[----:B0-----:R-:W-:Y:S01]  /*9860*/  FMUL.FTZ R39, R39, R66 ;  /* 0x0000004227277220 */ /* 0x001fe20000410000 */
[----:B-1----:R-:W-:Y:S01]  /*9870*/  FSETP.GTU.FTZ.AND P6, PT, R37, R36, PT ;  /* 0x000000242500720b */ /* 0x002fe20003fdc000 */
[----:B------:R-:W-:Y:S01]  /*9880*/  @P0 HADD2.F32 R37, -RZ, R35.H1_H1 ;  /* 0x30000023ff250230 */ /* 0x000fe20000004100 */
[----:B------:R-:W-:-:S02]  /*9890*/  F2FP.F16.F32.PACK_AB R36, R50, R45 ;  /* 0x0000002d3224723e */ /* 0x000fc400000000ff */
        /* <DEDUP_REMOVED lines=26> */
.L_x_4164:
[----:B------:R-:W-:Y:S05]  /*9a40*/  BSYNC B1 ;  /* 0x0000000000017941 */ /* 0x000fea0003800000 */
.L_x_4163:
        /* <DEDUP_REMOVED lines=103> */
.L_x_4240:
        /* <DEDUP_REMOVED lines=29> */
[----:B------:R-:W-:Y:S01]  /*a290*/  F2FP.F16.F32.PACK_AB R36, R39, R36 ;  /* 0x000000242724723e */ /* 0x000fe200000000ff */
        /* <DEDUP_REMOVED lines=9> */
[----:B------:R-:W-:Y:S02]  /*a330*/  F2FP.F16.F32.PACK_AB R37, R38, R37 ;  /* 0x000000252625723e */ /* 0x000fe400000000ff */
[----:B------:R-:W-:Y:S01]  /*a340*/  F2FP.F16.F32.PACK_AB R38, R72, R39 ;  /* 0x000000274826723e */ /* 0x000fe200000000ff */
[----:B------:R-:W-:Y:S01]  /*a350*/  FADD.FTZ R39, R59, -R71 ;  /* 0x800000473b277221 */ /* 0x000fe20000010000 */
[----:B------:R-:W-:-:S03]  /*a360*/  FFMA.FTZ R72, R87, R73, R86 ;  /* 0x0000004957487223 */ /* 0x000fc60000010056 */
[----:B------:R-:W-:-:S04]  /*a370*/  FMUL.FTZ R39, R70, R39 ;  /* 0x0000002746277220 */ /* 0x000fc80000410000 */
[----:B------:R-:W-:-:S05]  /*a380*/  FFMA.FTZ R39, R89, R39, R88 ;  /* 0x0000002759277223 */ /* 0x000fca0000010058 */
[----:B------:R-:W-:Y:S01]  /*a390*/  F2FP.F16.F32.PACK_AB R39, R72, R39 ;  /* 0x000000274827723e */ /* 0x000fe200000000ff */
[----:B0-----:R-:W-:-:S04]  /*a3a0*/  IMAD.WIDE.U32 R66, R4, 0x10, R66 ;  /* 0x0000001004427825 */ /* 0x001fc800078e0042 */
[----:B------:R-:W-:Y:S01]  /*a3b0*/  VIADD R4, R4, 0x20 ;  /* 0x0000002004047836 */ /* 0x000fe20000000000 */
[----:B------:R0:W-:Y:S06]  /*a3c0*/  STG.E.128 desc[UR4][R66.64], R36 ;  /* 0x0000002442007986 */ /* 0x0001ec000c101d04 */
.L_x_4223:
[----:B------:R-:W-:Y:S05]  /*a3d0*/  BSYNC B1 ;  /* 0x0000000000017941 */ /* 0x000fea0003800000 */
.L_x_4222:
        /* <DEDUP_REMOVED lines=27> */
[----:B------:R-:W-:-:S04]  /*a590*/  FADD.FTZ R39, R61, -R71 ;  /* 0x800000473d277221 */ /* 0x000fc80000010000 */
[----:B------:R-:W-:-:S04]  /*a5a0*/  FMUL.FTZ R72, R70, R39 ;  /* 0x0000002746487220 */ /* 0x000fc80000410000 */
[----:B------:R-:W-:Y:S01]  /*a5b0*/  FFMA.FTZ R39, R69, R72, R29 ;  /* 0x0000004845277223 */ /* 0x000fe2000001001d */
[----:B------:R-:W-:-:S05]  /*a5c0*/  FFMA.FTZ R72, R30, R73, R28 ;  /* 0x000000491e487223 */ /* 0x000fca000001001c */
[----:B------:R-:W-:Y:S01]  /*a5d0*/  F2FP.F16.F32.PACK_AB R39, R72, R39 ;  /* 0x000000274827723e */ /* 0x000fe200000000ff */
[C---:B0-----:R-:W-:Y:S01]  /*a5e0*/  IMAD.WIDE.U32 R66, R4.reuse, 0x10, R66 ;  /* 0x0000001004427825 */ /* 0x041fe200078e0042 */
[----:B------:R-:W-:-:S04]  /*a5f0*/  IADD3 R4, R4, 0x20, RZ ;  /* 0x0000002004047810 */ /* 0x000fc80007ffe0ff */
[----:B------:R1:W-:Y:S03]  /*a600*/  STG.E.128 desc[UR4][R66.64], R36 ;  /* 0x0000002442007986 */ /* 0x0003e6000c101d04 */
.L_x_4225:
[----:B------:R-:W-:Y:S05]  /*a610*/  BSYNC B1 ;  /* 0x0000000000017941 */ /* 0x000fea0003800000 */
.L_x_4224:
        /* <DEDUP_REMOVED lines=13> */
[----:B------:R-:W-:Y:S01]  /*a6f0*/  FMUL.FTZ R71, R70, R39 ;  /* 0x0000002746477220 */ /* 0x000fe20000410000 */
[----:B------:R-:W-:Y:S01]  /*a700*/  FFMA.FTZ R39, R21, R38, R13 ;  /* 0x0000002615277223 */ /* 0x000fe2000001000d */
[----:B------:R-:W-:Y:S01]  /*a710*/  FFMA.FTZ R66, R20, R66, R12 ;  /* 0x0000004214427223 */ /* 0x000fe2000001000c */
[C---:B------:R-:W-:Y:S01]  /*a720*/  FMUL.FTZ R38, R70.reuse, R67 ;  /* 0x0000004346267220 */ /* 0x040fe20000410000 */
[C---:B------:R-:W-:Y:S01]  /*a730*/  FMUL.FTZ R36, R70.reuse, R36 ;  /* 0x0000002446247220 */ /* 0x040fe20000410000 */
[C---:B------:R-:W-:Y:S01]  /*a740*/  FMUL.FTZ R37, R70.reuse, R37 ;  /* 0x0000002546257220 */ /* 0x040fe20000410000 */
[----:B------:R-:W-:Y:S01]  /*a750*/  FMUL.FTZ R72, R70, R72 ;  /* 0x0000004846487220 */ /* 0x000fe20000410000 */
[----:B------:R-:W-:Y:S01]  /*a760*/  F2FP.F16.F32.PACK_AB R39, R66, R39 ;  /* 0x000000274227723e */ /* 0x000fe200000000ff */
        /* <DEDUP_REMOVED lines=11> */
[----:B0-----:R-:W-:-:S05]  /*a820*/  IMAD.WIDE.U32 R66, R4, 0x10, R66 ;  /* 0x0000001004427825 */ /* 0x001fca00078e0042 */
[----:B------:R3:W-:Y:S02]  /*a830*/  STG.E.128 desc[UR4][R66.64], R36 ;  /* 0x0000002442007986 */ /* 0x0007e4000c101d04 */
.L_x_4227:
[----:B------:R-:W-:Y:S05]  /*a840*/  BSYNC B1 ;  /* 0x0000000000017941 */ /* 0x000fea0003800000 */
.L_x_4226:
[----:B0123--:R-:W0:Y:S02]  /*a850*/  LDC.64 R36, c[0x0][0x210] ;  /* 0x00008400ff247b82 */ /* 0x00fe240000000a00 */
[----:B0-----:R-:W-:-:S04]  /*a860*/  LEA R31, R36, R31, 0x2 ;  /* 0x0000001f241f7211 */ /* 0x001fc800078e10ff */
[----:B------:R-:W-:-:S13]  /*a870*/  ISETP.GE.AND P0, PT, R31, R37, PT ;  /* 0x000000251f00720c */ /* 0x000fda0003f06270 */
[----:B------:R-:W-:Y:S05]  /*a880*/  @!P0 BRA `(.L_x_4228) ;  /* 0xffffff6400a48947 */ /* 0x000fea000383ffff */
[----:B------:R-:W-:Y:S05]  /*a890*/  BSYNC B0 ;  /* 0x0000000000007941 */ /* 0x000fea0003800000 */
.L_x_4046:
[----:B------:R-:W-:Y:S05]  /*a8a0*/  EXIT ;  /* 0x000000000000794d */ /* 0x000fea0003800000 */
.L_x_4221:
        /* <DEDUP_REMOVED lines=8> */
.L_x_4230:
[----:B------:R-:W-:Y:S05]  /*a930*/  BSYNC B1 ;  /* 0x0000000000017941 */ /* 0x000fea0003800000 */
.L_x_4229:
[----:B------:R-:W-:Y:S01]  /*a940*/  FADD.FTZ R71, R36, R70 ;  /* 0x0000004624477221 */ /* 0x000fe20000010000 */
[----:B------:R-:W-:Y:S01]  /*a950*/  HFMA2.MMA R39, -RZ, RZ, 0, 1.1920928955078125e-07 ;  /* 0x00000002ff277435 */ /* 0x000fe200000001ff */
[----:B------:R-:W-:Y:S01]  /*a960*/  IMAD.MOV.U32 R38, RZ, RZ, 0x1f ;  /* 0x0000001fff267424 */ /* 0x000fe200078e00ff */
[----:B------:R-:W-:Y:S01]  /*a970*/  MOV R37, 0xffffffff ;  /* 0xffffffff00257802 */ /* 0x000fe20000000f00 */
[----:B------:R-:W0:Y:S01]  /*a980*/  LDC R66, c[0x0][0x290] ;  /* 0x0000a400ff427b82 */ /* 0x000e220000000800 */
[----:B------:R-:W-:-:S07]  /*a990*/  MOV R72, R71 ;  /* 0x0000004700487202 */ /* 0x000fce0000000f00 */
[----:B0-----:R-:W-:Y:S05]  /*a9a0*/  WARPSYNC.COLLECTIVE R37, `(.L_x_4231) ;  /* 0x0000000025087348 */ /* 0x001fea0003c00000 */
[----:B------:R1:W2:Y:S02]  /*a9b0*/  SHFL.BFLY P3, R70, R72, R39, R38 ;  /* 0x0c00002748467389 */ /* 0x0002a40000060026 */
[----:B012---:R-:W-:Y:S01]  /*a9c0*/  ENDCOLLECTIVE ;  /* 0x000000000000791b */ /* 0x007fe20003800000 */
.L_x_4231:
[----:B------:R-:W-:Y:S01]  /*a9d0*/  HFMA2.MMA R39, -RZ, RZ, 0, 2.384185791015625e-07 ;  /* 0x00000004ff277435 */ /* 0x000fe200000001ff */
[----:B------:R-:W-:-:S10]  /*a9e0*/  FADD.FTZ R72, R71, R70 ;  /* 0x0000004647487221 */ /* 0x000fd40000010000 */
[----:B------:R-:W-:Y:S05]  /*a9f0*/  WARPSYNC.COLLECTIVE R37, `(.L_x_4232) ;  /* 0x0000000025087348 */ /* 0x000fea0003c00000 */
[----:B------:R0:W1:Y:S02]  /*aa00*/  SHFL.BFLY P3, R70, R72, R39, R38 ;  /* 0x0c00002748467389 */ /* 0x0000640000060026 */
[----:B01----:R-:W-:Y:S01]  /*aa10*/  ENDCOLLECTIVE ;  /* 0x000000000000791b */ /* 0x003fe20003800000 */
.L_x_4232:
[----:B------:R-:W-:Y:S01]  /*aa20*/  MOV R39, 0x8 ;  /* 0x0000000800277802 */ /* 0x000fe20000000f00 */
[----:B------:R-:W-:-:S04]  /*aa30*/  FADD.FTZ R73, R72, R70 ;  /* 0x0000004648497221 */ /* 0x000fc80000010000 */
[----:B------:R-:W-:-:S07]  /*aa40*/  IMAD.MOV.U32 R72, RZ, RZ, R73 ;  /* 0x000000ffff487224 */ /* 0x000fce00078e0049 */
[----:B------:R-:W-:Y:S05]  /*aa50*/  WARPSYNC.COLLECTIVE R37, `(.L_x_4233) ;  /* 0x0000000025087348 */ /* 0x000fea0003c00000 */
[----:B------:R0:W1:Y:S02]  /*aa60*/  SHFL.BFLY P3, R70, R72, R39, R38 ;  /* 0x0c00002748467389 */ /* 0x0000640000060026 */
[----:B01----:R-:W-:Y:S01]  /*aa70*/  ENDCOLLECTIVE ;  /* 0x000000000000791b */ /* 0x003fe20003800000 */
.L_x_4233:
[----:B------:R-:W-:Y:S02]  /*aa80*/  IMAD.MOV.U32 R39, RZ, RZ, 0x10 ;  /* 0x00000010ff277424 */ /* 0x000fe400078e00ff */
[----:B------:R-:W-:-:S05]  /*aa90*/  FADD.FTZ R73, R73, R70 ;  /* 0x0000004649497221 */ /* 0x000fca0000010000 */
[----:B------:R-:W-:-:S07]  /*aaa0*/  MOV R72, R73 ;  /* 0x0000004900487202 */ /* 0x000fce0000000f00 */
[----:B------:R-:W-:Y:S05]  /*aab0*/  WARPSYNC.COLLECTIVE R37, `(.L_x_4234) ;  /* 0x0000000025087348 */ /* 0x000fea0003c00000 */
[----:B------:R0:W1:Y:S02]  /*aac0*/  SHFL.BFLY P3, R70, R72, R39, R38 ;  /* 0x0c00002748467389 */ /* 0x0000640000060026 */
[----:B01----:R-:W-:Y:S01]  /*aad0*/  ENDCOLLECTIVE ;  /* 0x000000000000791b */ /* 0x003fe20003800000 */
.L_x_4234:
        /* <DEDUP_REMOVED lines=52> */
[----:B------:R-:W-:Y:S01]  /*ae20*/  IMAD.MOV.U32 R38, RZ, RZ, 0x1f ;  /* 0x0000001fff267424 */ /* 0x000fe200078e00ff */
[----:B------:R-:W-:-:S03]  /*ae30*/  MOV R37, 0xffffffff ;  /* 0xffffffff00257802 */ /* 0x000fc60000000f00 */
[----:B------:R-:W-:-:S07]  /*ae40*/  MOV R72, R36 ;  /* 0x0000002400487202 */ /* 0x000fce0000000f00 */
[----:B------:R-:W-:Y:S05]  /*ae50*/  WARPSYNC.COLLECTIVE R37, `(.L_x_4235) ;  /* 0x0000000025087348 */ /* 0x000fea0003c00000 */
[----:B------:R0:W1:Y:S02]  /*ae60*/  SHFL.BFLY P3, R70, R72, R39, R38 ;  /* 0x0c00002748467389 */ /* 0x0000640000060026 */
[----:B01----:R-:W-:Y:S01]  /*ae70*/  ENDCOLLECTIVE ;  /* 0x000000000000791b */ /* 0x003fe20003800000 */
.L_x_4235:
[----:B------:R-:W-:Y:S02]  /*ae80*/  IMAD.MOV.U32 R39, RZ, RZ, 0x2 ;  /* 0x00000002ff277424 */ /* 0x000fe400078e00ff */
[----:B------:R-:W-:-:S05]  /*ae90*/  FADD.FTZ R71, R36, R70 ;  /* 0x0000004624477221 */ /* 0x000fca0000010000 */
[----:B------:R-:W-:-:S07]  /*aea0*/  MOV R72, R71 ;  /* 0x0000004700487202 */ /* 0x000fce0000000f00 */
[----:B------:R-:W-:Y:S05]  /*aeb0*/  WARPSYNC.COLLECTIVE R37, `(.L_x_4236) ;  /* 0x0000000025087348 */ /* 0x000fea0003c00000 */
[----:B------:R0:W1:Y:S02]  /*aec0*/  SHFL.BFLY P3, R70, R72, R39, R38 ;  /* 0x0c00002748467389 */ /* 0x0000640000060026 */
[----:B01----:R-:W-:Y:S01]  /*aed0*/  ENDCOLLECTIVE ;  /* 0x000000000000791b */ /* 0x003fe20003800000 */
.L_x_4236:
[----:B------:R-:W-:Y:S01]  /*aee0*/  HFMA2.MMA R39, -RZ, RZ, 0, 2.384185791015625e-07 ;  /* 0x00000004ff277435 */ /* 0x000fe200000001ff */
[----:B------:R-:W-:-:S10]  /*aef0*/  FADD.FTZ R72, R71, R70 ;  /* 0x0000004647487221 */ /* 0x000fd40000010000 */
[----:B------:R-:W-:Y:S05]  /*af00*/  WARPSYNC.COLLECTIVE R37, `(.L_x_4237) ;  /* 0x0000000025087348 */ /* 0x000fea0003c00000 */
[----:B------:R0:W1:Y:S02]  /*af10*/  SHFL.BFLY P3, R70, R72, R39, R38 ;  /* 0x0c00002748467389 */ /* 0x0000640000060026 */
[----:B01----:R-:W-:Y:S01]  /*af20*/  ENDCOLLECTIVE ;  /* 0x000000000000791b */ /* 0x003fe20003800000 */
.L_x_4237:
[----:B------:R-:W-:Y:S02]  /*af30*/  IMAD.MOV.U32 R39, RZ, RZ, 0x8 ;  /* 0x00000008ff277424 */ /* 0x000fe400078e00ff */
[----:B------:R-:W-:-:S05]  /*af40*/  FADD.FTZ R73, R72, R70 ;  /* 0x0000004648497221 */ /* 0x000fca0000010000 */
[----:B------:R-:W-:-:S07]  /*af50*/  MOV R72, R73 ;  /* 0x0000004900487202 */ /* 0x000fce0000000f00 */
[----:B------:R-:W-:Y:S05]  /*af60*/  WARPSYNC.COLLECTIVE R37, `(.L_x_4238) ;  /* 0x0000000025087348 */ /* 0x000fea0003c00000 */
[----:B------:R0:W1:Y:S02]  /*af70*/  SHFL.BFLY P3, R70, R72, R39, R38 ;  /* 0x0c00002748467389 */ /* 0x0000640000060026 */
[----:B01----:R-:W-:Y:S01]  /*af80*/  ENDCOLLECTIVE ;  /* 0x000000000000791b */ /* 0x003fe20003800000 */
.L_x_4238:
[----:B------:R-:W-:Y:S01]  /*af90*/  HFMA2.MMA R39, -RZ, RZ, 0, 9.5367431640625e-07 ;  /* 0x00000010ff277435 */ /* 0x000fe200000001ff */
[----:B------:R-:W-:-:S05]  /*afa0*/  FADD.FTZ R73, R73, R70 ;  /* 0x0000004649497221 */ /* 0x000fca0000010000 */
[----:B------:R-:W-:-:S07]  /*afb0*/  MOV R72, R73 ;  /* 0x0000004900487202 */ /* 0x000fce0000000f00 */
[----:B------:R-:W-:Y:S05]  /*afc0*/  WARPSYNC.COLLECTIVE R37, `(.L_x_4239) ;  /* 0x0000000025087348 */ /* 0x000fea0003c00000 */
[----:B------:R0:W1:Y:S02]  /*afd0*/  SHFL.BFLY P3, R70, R72, R39, R38 ;  /* 0x0c00002748467389 */ /* 0x0000640000060026 */
[----:B01----:R-:W-:Y:S01]  /*afe0*/  ENDCOLLECTIVE ;  /* 0x000000000000791b */ /* 0x003fe20003800000 */
.L_x_4239:
[----:B------:R-:W-:Y:S05]  /*aff0*/  BRA `(.L_x_4240) ;  /* 0xfffffff000307947 */ /* 0x000fea000383ffff */
.L_x_4241:
        /* <DEDUP_REMOVED lines=16> */
.L_x_23476:


//--------------------- .text._ZN10layer_norm13ln_fwd_kernelINS_13Kernel_traitsI6__halfS2_S2_S2_fjLj768ELj1ELj4ELj1ELj16ENS_18Kernel_traits_baseILj768ES2_S2_S2_S2_fjLj128EEEEELb1ELb1ELb0ELb1EEEvNS_9FwdParamsE --------------------------
	.section	.text._ZN10layer_norm13ln_fwd_kernelINS_13Kernel_traitsI6__halfS2_S2_S2_fjLj768ELj1ELj4ELj1ELj16ENS_18Kernel_traits_baseILj768ES2_S2_S2_S2_fjLj128EEEEELb1ELb1ELb0ELb1EEEvNS_9FwdParamsE,"ax",@progbits
	.align	128
        .global         _ZN10layer_norm13ln_fwd_kernelINS_13Kernel_traitsI6__halfS2_S2_S2_fjLj768ELj1ELj4ELj1ELj16ENS_18Kernel_traits_baseILj768ES2_S2_S2_S2_fjLj128EEEEELb1ELb1ELb0ELb1EEEvNS_9FwdParamsE
        .type           _ZN10layer_norm13ln_fwd_kernelINS_13Kernel_traitsI6__halfS2_S2_S2_fjLj768ELj1ELj4ELj1ELj16ENS_18Kernel_traits_baseILj768ES2_S2_S2_S2_fjLj128EEEEELb1ELb1ELb0ELb1EEEvNS_9FwdParamsE,@function
        .size           _ZN10layer_norm13ln_fwd_kernelINS_13Kernel_traitsI6__halfS2_S2_S2_fjLj768ELj1ELj4ELj1ELj16ENS_18Kernel_traits_baseILj768ES2_S2_S2_S2_fjLj128EEEEELb1ELb1ELb0ELb1EEEvNS_9FwdParamsE,(.L_x_23477 - _ZN10layer_norm13ln_fwd_kernelINS_13Kernel_traitsI6__halfS2_S2_S2_fjLj768ELj1ELj4ELj1ELj16ENS_18Kernel_traits_baseILj768ES2_S2_S2_S2_fjLj128EEEEELb1ELb1ELb0ELb1EEEvNS_9FwdParamsE)
        .other          _ZN10layer_norm13ln_fwd_kernelINS_13Kernel_traitsI6__halfS2_S2_S2_fjLj768ELj1ELj4ELj1ELj16ENS_18Kernel_traits_baseILj768ES2_S2_S2_S2_fjLj128EEEEELb1ELb1ELb0ELb1EEEvNS_9FwdParamsE,@"STO_CUDA_ENTRY STV_DEFAULT"
_ZN10layer_norm13ln_fwd_kernelINS_13Kernel_traitsI6__halfS2_S2_S2_fjLj768ELj1ELj4ELj1ELj16ENS_18Kernel_traits_baseILj768ES2_S2_S2_S2_fjLj128EEEEELb1ELb1ELb0ELb1EEEvNS_9FwdParamsE:
.text._ZN10layer_norm13ln_fwd_kernelINS_13Kernel_traitsI6__halfS2_S2_S2_fjLj768ELj1ELj4ELj1ELj16ENS_18Kernel_traits_baseILj768ES2_S2_S2_S2_fjLj128EEEEELb1ELb1ELb0ELb1EEEvNS_9FwdParamsE:
[----:B------:R-:W-:Y:S08]  /*0000*/  LDC R1, c[0x0][0x28] ;  /* 0x00000a00ff017b82 */ /* 0x000ff00000000800 */
[----:B------:R-:W0:Y:S01]  /*0010*/  LDC R106, c[0x0][0x2e8] ;  /* 0x0000ba00ff6a7b82 */ /* 0x000e220000000800 */
[----:B------:R-:W-:Y:S01]  /*0020*/  ULDC.U8 UR4, c[0x0][0x2f4] ;  /* 0x0000bd0000047ab9 */ /* 0x000fe20000000000 */
[----:B------:R-:W-:Y:S01]  /*0030*/  ULDC.64 UR6, c[0x0][0x2e0] ;  /* 0x0000b80000067ab9 */ /* 0x000fe20000000a00 */
[----:B------:R-:W-:Y:S01]  /*0040*/  ISETP.NE.AND P0, PT, RZ, UR4, PT ;  /* 0x00000004ff007c0c */ /* 0x000fe2000bf05270 */
[----:B------:R-:W-:Y:S01]  /*0050*/  ULDC.64 UR4, c[0x0][0x208] ;  /* 0x0000820000047ab9 */ /* 0x000fe20000000a00 */
[----:B------:R-:W-:-:S03]  /*0060*/  MOV R2, UR6 ;  /* 0x0000000600027c02 */ /* 0x000fc60008000f00 */
[----:B------:R-:W1:Y:S01]  /*0070*/  LDC R107, c[0x0][0x2ec] ;  /* 0x0000bb00ff6b7b82 */ /* 0x000e620000000800 */
[----:B------:R-:W-:Y:S01]  /*0080*/  MOV R3, UR7 ;  /* 0x0000000700037c02 */ /* 0x000fe20008000f00 */
[----:B------:R-:W2:Y:S01]  /*0090*/  S2R R18, SR_TID.X ;  /* 0x0000000000127919 */ /* 0x000ea20000002100 */
[----:B------:R-:W2:Y:S01]  /*00a0*/  S2R R24, SR_CTAID.X ;  /* 0x0000000000187919 */ /* 0x000ea20000002500 */
[----:B------:R-:W-:-:S04]  /*00b0*/  ULDC UR8, c[0x0][0x0] ;  /* 0x0000000000087ab9 */ /* 0x000fc80000000800 */
[----:B------:R-:W3:Y:S01]  /*00c0*/  @P0 LDC R7, c[0x0][0x2f0] ;  /* 0x0000bc00ff070b82 */ /* 0x000ee20000000800 */
[----:B------:R-:W-:Y:S01]  /*00d0*/  ULDC UR12, c[0x0][0x214] ;  /* 0x00008500000c7ab9 */ /* 0x000fe20000000800 */
[----:B------:R-:W4:Y:S01]  /*00e0*/  @P0 LDG.E.64 R2, desc[UR4][R2.64] ;  /* 0x0000000402020981 */ /* 0x000f22000c1e1b00 */
[----:B------:R-:W-:Y:S01]  /*00f0*/  ULDC.64 UR10, c[0x0][0x278] ;  /* 0x00009e00000a7ab9 */ /* 0x000fe20000000a00 */
[----:B0-----:R-:W-:Y:S01]  /*0100*/  @P0 IMAD.MOV.U32 R4, RZ, RZ, R106 ;  /* 0x000000ffff040224 */ /* 0x001fe200078e006a */
[----:B-1----:R-:W-:-:S06]  /*0110*/  @P0 MOV R5, R107 ;  /* 0x0000006b00050202 */ /* 0x002fcc0000000f00 */
[----:B------:R-:W3:Y:S01]  /*0120*/  @P0 LDG.E.64 R4, desc[UR4][R4.64] ;  /* 0x0000000404040981 */ /* 0x000ee2000c1e1b00 */
[--C-:B--2---:R-:W-:Y:S01]  /*0130*/  IMAD R88, R24, UR8, R18.reuse ;  /* 0x0000000818587c24 */ /* 0x104fe2000f8e0212 */
[----:B------:R-:W-:Y:S01]  /*0140*/  ULDC.64 UR8, c[0x0][0x2c8] ;  /* 0x0000b20000087ab9 */ /* 0x000fe20000000a00 */
[----:B------:R-:W-:Y:S01]  /*0150*/  IMAD.SHL.U32 R0, R18, 0x10, RZ ;  /* 0x0000001012007824 */ /* 0x000fe200078e00ff */
[----:B------:R-:W-:-:S04]  /*0160*/  SHF.R.U32.HI R19, RZ, 0x5, R18 ;  /* 0x00000005ff137819 */ /* 0x000fc80000011612 */
[----:B------:R-:W-:Y:S02]  /*0170*/  LOP3.LUT R0, R0, 0x1f0, RZ, 0xc0, !PT ;  /* 0x000001f000007812 */ /* 0x000fe400078ec0ff */
[----:B------:R-:W-:Y:S02]  /*0180*/  LEA R19, R24, R19, 0x2 ;  /* 0x0000001318137211 */ /* 0x000fe400078e10ff */
[----:B------:R-:W-:Y:S02]  /*0190*/  LOP3.LUT R18, R18, 0x1f, RZ, 0xc0, !PT ;  /* 0x0000001f12127812 */ /* 0x000fe400078ec0ff */
        /* <DEDUP_REMOVED lines=20> */
[----:B------:R-:W-:-:S04]  /*02e0*/  LOP3.LUT R7, R5, UR18, R8, 0x96, !PT ;  /* 0x0000001205077c12 */ /* 0x000fc8000f8e9608 */
[----:B------:R-:W-:Y:S01]  /*02f0*/  LOP3.LUT R8, R3, UR19, R6, 0x96, !PT ;  /* 0x0000001303087c12 */ /* 0x000fe2000f8e9606 */
[----:B------:R-:W-:-:S04]  /*0300*/  UIADD3 UR20, UR6, -0x255992d5, URZ ;  /* 0xdaa66d2b06147890 */ /* 0x000fc8000fffe03f */
        /* <DEDUP_REMOVED lines=19> */
[----:B------:R-:W-:Y:S01]  /*0440*/  ISETP.NE.U32.AND P0, PT, RZ, UR8, PT ;  /* 0x00000008ff007c0c */ /* 0x000fe2000bf05070 */
[----:B------:R-:W-:Y:S02]  /*0450*/  UIADD3 UR26, UR6, -0x4ab325aa, URZ ;  /* 0xb54cda56061a7890 */ /* 0x000fe4000fffe03f */
[----:B------:R-:W-:Y:S01]  /*0460*/  IMAD.WIDE.U32 R14, R14, -0x326172a9, RZ ;  /* 0xcd9e8d570e0e7825 */ /* 0x000fe200078e00ff */
[----:B------:R-:W-:Y:S02]  /*0470*/  LOP3.LUT R16, R11, UR27, R8, 0x96, !PT ;  /* 0x0000001b0b107c12 */ /* 0x000fe4000f8e9608 */
[----:B------:R-:W-:Y:S01]  /*0480*/  ISETP.NE.AND.EX P0, PT, RZ, UR9, PT, P0 ;  /* 0x00000009ff007c0c */ /* 0x000fe2000bf05300 */
[----:B------:R-:W-:Y:S01]  /*0490*/  UIADD3 UR28, UR6, 0x5384540f, URZ ;  /* 0x5384540f061c7890 */ /* 0x000fe2000fffe03f */
[----:B------:R-:W-:Y:S01]  /*04a0*/  IADD3 R2, P1, R0, UR8, RZ ;  /* 0x0000000800027c10 */ /* 0x000fe2000ff3e0ff */
[----:B------:R-:W-:Y:S01]  /*04b0*/  IMAD.WIDE.U32 R16, R16, -0x326172a9, RZ ;  /* 0xcd9e8d5710107825 */ /* 0x000fe200078e00ff */
[----:B------:R-:W-:Y:S01]  /*04c0*/  LOP3.LUT R12, R15, UR26, R12, 0x96, !PT ;  /* 0x0000001a0f0c7c12 */ /* 0x000fe2000f8e960c */
[----:B------:R-:W-:Y:S01]  /*04d0*/  UIADD3 UR29, UR7, 0x1fd5c5a3, URZ ;  /* 0x1fd5c5a3071d7890 */ /* 0x000fe2000fffe03f */
[----:B------:R-:W-:Y:S01]  /*04e0*/  IADD3.X R3, RZ, UR9, RZ, P1, !PT ;  /* 0x00000009ff037c10 */ /* 0x000fe20008ffe4ff */
[----:B------:R-:W-:Y:S01]  /*04f0*/  UIADD3 UR31, UR7, -0x24c28bd8, URZ ;  /* 0xdb3d7428071f7890 */ /* 0x000fe2000fffe03f */
[----:B------:R-:W-:Y:S01]  /*0500*/  ISETP.GE.AND P1, PT, R19, UR12, PT ;  /* 0x0000000c13007c0c */ /* 0x000fe2000bf26270 */
[----:B------:R-:W-:Y:S01]  /*0510*/  IMAD.WIDE.U32 R12, R12, -0x2daee0ad, RZ ;  /* 0xd2511f530c0c7825 */ /* 0x000fe200078e00ff */
[----:B------:R-:W-:Y:S01]  /*0520*/  LOP3.LUT R53, R17, UR28, R14, 0x96, !PT ;  /* 0x0000001c11357c12 */ /* 0x000fe2000f8e960e */
[----:B------:R-:W-:Y:S01]  /*0530*/  ULDC.64 UR8, c[0x0][0x260] ;  /* 0x0000980000087ab9 */ /* 0x000fe20000000a00 */
[----:B------:R-:W-:Y:S01]  /*0540*/  LEA R8, P2, R18, UR10, 0x4 ;  /* 0x0000000a12087c11 */ /* 0x000fe2000f8420ff */
[----:B------:R-:W5:Y:S01]  /*0550*/  @P0 LDG.E.128 R4, desc[UR4][R2.64] ;  /* 0x0000000402040981 */ /* 0x000f62000c1e1d00 */
[----:B------:R-:W-:-:S03]  /*0560*/  LOP3.LUT R52, R13, UR29, R10, 0x96, !PT ;  /* 0x0000001d0d347c12 */ /* 0x000fc6000f8e960a */
[----:B------:R-:W5:Y:S01]  /*0570*/  @P0 LDG.E.128 R20, desc[UR4][R2.64+0x200] ;  /* 0x0002000402140981 */ /* 0x000f62000c1e1d00 */
[----:B------:R-:W-:-:S03]  /*0580*/  IMAD.X R9, RZ, RZ, UR11, P2 ;  /* 0x0000000bff097e24 */ /* 0x000fc600090e06ff */
[----:B------:R0:W5:Y:S01]  /*0590*/  @P0 LDG.E.128 R32, desc[UR4][R2.64+0x400] ;  /* 0x0004000402200981 */ /* 0x000162000c1e1d00 */
[----:B------:R-:W-:Y:S01]  /*05a0*/  UIADD3 UR30, UR6, -0xe443238, URZ ;  /* 0xf1bbcdc8061e7890 */ /* 0x000fe2000fffe03f */
[----:B------:R-:W-:-:S04]  /*05b0*/  IMAD.HI.U32 R11, R52, -0x326172a9, RZ ;  /* 0xcd9e8d57340b7827 */ /* 0x000fc800078e00ff */
[----:B0-----:R-:W-:Y:S01]  /*05c0*/  IMAD.HI.U32 R3, R53, -0x2daee0ad, RZ ;  /* 0xd2511f5335037827 */ /* 0x001fe200078e00ff */
[----:B------:R-:W-:-:S04]  /*05d0*/  IADD3 R2, P2, R0, UR8, RZ ;  /* 0x0000000800027c10 */ /* 0x000fc8000ff5e0ff */
[----:B------:R-:W-:Y:S02]  /*05e0*/  LOP3.LUT R92, R3, UR31, R12, 0x96, !PT ;  /* 0x0000001f035c7c12 */ /* 0x000fe4000f8e960c */
[----:B------:R-:W-:Y:S02]  /*05f0*/  IADD3.X R3, RZ, UR9, RZ, P2, !PT ;  /* 0x00000009ff037c10 */ /* 0x000fe400097fe4ff */
[----:B------:R-:W-:Y:S01]  /*0600*/  LOP3.LUT R54, R11, UR30, R16, 0x96, !PT ;  /* 0x0000001e0b367c12 */ /* 0x000fe2000f8e9610 */
[----:B------:R-:W-:Y:S06]  /*0610*/  @P1 EXIT ;  /* 0x000000000000194d */ /* 0x000fec0003800000 */
        /* <DEDUP_REMOVED lines=8> */
[----:B------:R-:W-:Y:S01]  /*06a0*/  @!P0 CS2R R6, SRZ ;  /* 0x0000000000068805 */ /* 0x000fe2000001ff00 */
[----:B------:R-:W5:Y:S01]  /*06b0*/  LDG.E.128 R28, desc[UR4][R8.64] ;  /* 0x00000004081c7981 */ /* 0x000f62000c1e1d00 */
[--C-:B------:R-:W-:Y:S01]  /*06c0*/  HADD2.F32 R17, -RZ, R4.reuse.H0_H0 ;  /* 0x20000004ff117230 */ /* 0x100fe20000004100 */
[----:B------:R-:W-:Y:S01]  /*06d0*/  @!P0 CS2R R34, SRZ ;  /* 0x0000000000228805 */ /* 0x000fe2000001ff00 */
[----:B------:R-:W-:Y:S01]  /*06e0*/  HADD2.F32 R16, -RZ, R4.H1_H1 ;  /* 0x30000004ff107230 */ /* 0x000fe20000004100 */
[----:B------:R0:W5:Y:S01]  /*06f0*/  LDG.E.128 R24, desc[UR4][R8.64+0x200] ;  /* 0x0002000408187981 */ /* 0x000162000c1e1d00 */
[--C-:B------:R-:W-:Y:S01]  /*0700*/  HADD2.F32 R15, -RZ, R5.reuse.H0_H0 ;  /* 0x20000005ff0f7230 */ /* 0x100fe20000004100 */
[----:B------:R-:W-:Y:S01]  /*0710*/  UIADD3 UR32, UR6, -0x700cb87f, URZ ;  /* 0x8ff3478106207890 */ /* 0x000fe2000fffe03f */
[----:B------:R-:W-:Y:S01]  /*0720*/  HADD2.F32 R14, -RZ, R5.H1_H1 ;  /* 0x30000005ff0e7230 */ /* 0x000fe20000004100 */
[----:B------:R-:W-:Y:S01]  /*0730*/  UIADD3 UR33, UR7, -0x695add53, URZ ;  /* 0x96a522ad07217890 */ /* 0x000fe2000fffe03f */
[--C-:B------:R-:W-:Y:S01]  /*0740*/  HADD2.F32 R5, -RZ, R22.reuse.H0_H0 ;  /* 0x20000016ff057230 */ /* 0x100fe20000004100 */
[----:B------:R-:W-:Y:S01]  /*0750*/  ULDC.64 UR8, c[0x0][0x270] ;  /* 0x00009c0000087ab9 */ /* 0x000fe20000000a00 */
[----:B------:R-:W-:Y:S01]  /*0760*/  HADD2.F32 R4, -RZ, R22.H1_H1 ;  /* 0x30000016ff047230 */ /* 0x000fe20000004100 */
[----:B------:R-:W-:Y:S01]  /*0770*/  HFMA2.MMA R91, -RZ, RZ, 0, 0 ;  /* 0x00000000ff5b7435 */ /* 0x000fe200000001ff */
[--C-:B------:R-:W-:Y:S01]  /*0780*/  HADD2.F32 R22, -RZ, R33.reuse.H1_H1 ;  /* 0x30000021ff167230 */ /* 0x100fe20000004100 */
[----:B------:R-:W-:Y:S01]  /*0790*/  BSSY B0, `(.L_x_4242) ;  /* 0x00009b2000007945 */ /* 0x000fe20003800000 */
[--C-:B0-----:R-:W-:Y:S01]  /*07a0*/  HADD2.F32 R9, -RZ, R20.reuse.H0_H0 ;  /* 0x20000014ff097230 */ /* 0x101fe20000004100 */
[----:B------:R-:W-:Y:S01]  /*07b0*/  UISETP.NE.U32.AND UP0, UPT, UR8, URZ, UPT ;  /* 0x0000003f0800728c */ /* 0x000fe2000bf05070 */
[----:B------:R-:W-:Y:S01]  /*07c0*/  HADD2.F32 R8, -RZ, R20.H1_H1 ;  /* 0x30000014ff087230 */ /* 0x000fe20000004100 */
[----:B------:R-:W-:Y:S01]  /*07d0*/  LOP3.LUT R106, R106, 0x3, RZ, 0xc0, !PT ;  /* 0x000000036a6a7812 */ /* 0x000fe200078ec0ff */
[----:B------:R-:W-:Y:S01]  /*07e0*/  HADD2.F32 R20, -RZ, R33.H0_H0 ;  /* 0x20000021ff147230 */ /* 0x000fe20000004100 */
[----:B------:R-:W-:Y:S01]  /*07f0*/  ULDC.U8 UR8, c[0x0][0x2a0] ;  /* 0x0000a80000087ab9 */ /* 0x000fe20000000000 */
[----:B------:R-:W-:Y:S01]  /*0800*/  IMAD R53, R53, -0x2daee0ad, RZ ;  /* 0xd2511f5335357824 */ /* 0x000fe200078e02ff */
[----:B------:R-:W-:Y:S01]  /*0810*/  UISETP.NE.AND.EX UP0, UPT, UR9, URZ, UPT, UP0 ;  /* 0x0000003f0900728c */ /* 0x000fe2000bf05300 */
[----:B------:R-:W-:Y:S01]  /*0820*/  IMAD R52, R52, -0x326172a9, RZ ;  /* 0xcd9e8d5734347824 */ /* 0x000fe200078e02ff */
[----:B------:R-:W-:Y:S01]  /*0830*/  UISETP.NE.AND UP1, UPT, UR8, URZ, UPT ;  /* 0x0000003f0800728c */ /* 0x000fe2000bf25270 */
[----:B------:R-:W-:Y:S01]  /*0840*/  IMAD.HI.U32 R33, R92, -0x326172a9, RZ ;  /* 0xcd9e8d575c217827 */ /* 0x000fe200078e00ff */
[----:B------:R-:W-:Y:S01]  /*0850*/  ULDC UR10, c[0x0][0x218] ;  /* 0x00008600000a7ab9 */ /* 0x000fe20000000800 */
[----:B------:R-:W-:Y:S01]  /*0860*/  ULDC UR11, c[0x0][0x2d8] ;  /* 0x0000b600000b7ab9 */ /* 0x000fe20000000800 */
[----:B------:R-:W-:Y:S01]  /*0870*/  ULDC.64 UR12, c[0x0][0x230] ;  /* 0x00008c00000c7ab9 */ /* 0x000fe20000000a00 */
[----:B------:R-:W-:Y:S01]  /*0880*/  IMAD.WIDE.U32 R54, R54, -0x2daee0ad, RZ ;  /* 0xd2511f5336367825 */ /* 0x000fe200078e00ff */
[----:B------:R-:W-:Y:S01]  /*0890*/  LOP3.LUT R33, R33, UR32, R52, 0x96, !PT ;  /* 0x0000002021217c12 */ /* 0x000fe2000f8e9634 */
[----:B------:R-:W-:-:S02]  /*08a0*/  ULDC.64 UR14, c[0x0][0x2b8] ;  /* 0x0000ae00000e7ab9 */ /* 0x000fc40000000a00 */
        /* <DEDUP_REMOVED lines=13> */
[----:B------:R-:W-:Y:S02]  /*0980*/  HADD2.F32 R34, -RZ, R34.H1_H1 ;  /* 0x30000022ff227230 */ /* 0x000fe40000004100 */
[----:B------:R-:W-:Y:S02]  /*0990*/  HADD2.F32 R35, -RZ, R35.H1_H1 ;  /* 0x30000023ff237230 */ /* 0x000fe40000004100 */
[----:B------:R-:W-:Y:S02]  /*09a0*/  IMAD R92, R92, -0x326172a9, RZ ;  /* 0xcd9e8d575c5c7824 */ /* 0x000fe400078e02ff */
        /* <DEDUP_REMOVED lines=32> */
.L_x_4412:
        /* <DEDUP_REMOVED lines=23> */
[----:B--2---:R-:W-:Y:S01]  /*0d20*/  @P2 HADD2.F32 R105, -RZ, R46.H0_H0 ;  /* 0x2000002eff692230 */ /* 0x004fe20000004100 */
[----:B0-----:R-:W-:Y:S06]  /*0d30*/  @!P1 BRA `(.L_x_4244) ;  /* 0x0000000000209947 */ /* 0x001fec0003800000 */
        /* <DEDUP_REMOVED lines=8> */
.L_x_4244:
[----:B------:R-:W-:-:S07]  /*0dc0*/  IMAD.MOV.U32 R76, RZ, RZ, R92 ;  /* 0x000000ffff4c7224 */ /* 0x000fce00078e005c */
.L_x_4245:
[----:B------:R-:W-:Y:S05]  /*0dd0*/  BSYNC B1 ;  /* 0x0000000000017941 */ /* 0x000fea0003800000 */
.L_x_4243:
        /* <DEDUP_REMOVED lines=16> */
.L_x_4249:
[----:B------:R-:W-:Y:S05]  /*0ee0*/  BSYNC B2 ;  /* 0x0000000000027941 */ /* 0x000fea0003800000 */
.L_x_4248:
        /* <DEDUP_REMOVED lines=44> */
.L_x_4247:
[----:B------:R-:W-:Y:S05]  /*11b0*/  BSYNC B1 ;  /* 0x0000000000017941 */ /* 0x000fea0003800000 */
.L_x_4246:
[----:B------:R-:W0:Y:S01]  /*11c0*/  LDC R104, c[0x0][0x298] ;  /* 0x0000a600ff687b82 */ /* 0x000e220000000800 */
[----:B------:R-:W-:Y:S01]  /*11d0*/  I2FP.F32.U32 R45, R76 ;  /* 0x0000004c002d7245 */ /* 0x000fe20000201000 */
[----:B-----5:R-:W-:Y:S01]  /*11e0*/  HADD2.F32 R44, -RZ, R40.H0_H0 ;  /* 0x20000028ff2c7230 */ /* 0x020fe20000004100 */
[----:B------:R-:W-:Y:S01]  /*11f0*/  MOV R100, 0x2f800000 ;  /* 0x2f80000000647802 */ /* 0x000fe20000000f00 */
[----:B------:R-:W-:Y:S01]  /*1200*/  HADD2.F32 R76, -RZ, R28.H0_H0 ;  /* 0x2000001cff4c7230 */ /* 0x000fe20000004100 */
[----:B------:R-:W-:Y:S01]  /*1210*/  BSSY B1, `(.L_x_4250) ;  /* 0x0000017000017945 */ /* 0x000fe20003800000 */
[----:B------:R-:W-:Y:S02]  /*1220*/  VIADD R46, R48, 0x1 ;  /* 0x00000001302e7836 */ /* 0x000fe40000000000 */
[----:B------:R-:W-:Y:S01]  /*1230*/  FMUL.FTZ R47, R44, R105 ;  /* 0x000000692c2f7220 */ /* 0x000fe20000410000 */
[----:B------:R-:W1:Y:S01]  /*1240*/  LDC R102, c[0x0][0x294] ;  /* 0x0000a500ff667b82 */ /* 0x000e620000000800 */
[----:B------:R-:W-:-:S02]  /*1250*/  FFMA.FTZ R45, R45, R100, 1.1641532182693481445e-10 ;  /* 0x2f0000002d2d7423 */ /* 0x000fc40000010064 */
        /* <DEDUP_REMOVED lines=17> */
.L_x_4251:
[----:B------:R-:W-:-:S07]  /*1370*/  MOV R51, R92 ;  /* 0x0000005c00337202 */ /* 0x000fce0000000f00 */
.L_x_4252:
[----:B------:R-:W-:Y:S05]  /*1380*/  BSYNC B1 ;  /* 0x0000000000017941 */ /* 0x000fea0003800000 */
.L_x_4250:
        /* <DEDUP_REMOVED lines=16> */
.L_x_4256:
[----:B------:R-:W-:Y:S05]  /*1490*/  BSYNC B2 ;  /* 0x0000000000027941 */ /* 0x000fea0003800000 */
.L_x_4255:
        /* <DEDUP_REMOVED lines=44> */
.L_x_4254:
[----:B------:R-:W-:Y:S05]  /*1760*/  BSYNC B1 ;  /* 0x0000000000017941 */ /* 0x000fea0003800000 */
.L_x_4253:
[----:B------:R-:W-:Y:S01]  /*1770*/  I2FP.F32.U32 R45, R51 ;  /* 0x00000033002d7245 */ /* 0x000fe20000201000 */
[----:B------:R-:W-:Y:S01]  /*1780*/  HADD2.F32 R40, -RZ, R40.H1_H1 ;  /* 0x30000028ff287230 */ /* 0x000fe20000004100 */
[----:B------:R-:W-:Y:S01]  /*1790*/  BSSY B1, `(.L_x_4257) ;  /* 0x0000017000017945 */ /* 0x000fe20003800000 */
[----:B------:R-:W-:Y:S02]  /*17a0*/  @P0 HADD2.F32 R44, -RZ, R36.H1_H1 ;  /* 0x30000024ff2c0230 */ /* 0x000fe40000004100 */
[----:B------:R-:W-:Y:S01]  /*17b0*/  FFMA.FTZ R45, R45, R100, 1.1641532182693481445e-10 ;  /* 0x2f0000002d2d7423 */ /* 0x000fe20000010064 */
[----:B------:R-:W-:Y:S01]  /*17c0*/  FMUL.FTZ R47, R40, R105 ;  /* 0x00000069282f7220 */ /* 0x000fe20000410000 */
[----:B------:R-:W-:Y:S02]  /*17d0*/  HADD2.F32 R40, -RZ, R28.H1_H1 ;  /* 0x3000001cff287230 */ /* 0x000fe40000004100 */
[----:B------:R-:W-:Y:S02]  /*17e0*/  VIADD R48, R46, 0x1 ;  /* 0x000000012e307836 */ /* 0x000fe40000000000 */
[----:B------:R-:W-:Y:S01]  /*17f0*/  FMUL.FTZ R47, R47, R104 ;  /* 0x000000682f2f7220 */ /* 0x000fe20000410000 */
[----:B------:R-:W-:-:S04]  /*1800*/  FSETP.GTU.FTZ.AND P1, PT, R45, R102, PT ;  /* 0x000000662d00720b */ /* 0x000fc80003f3c000 */
        /* <DEDUP_REMOVED lines=14> */
.L_x_4258:
[----:B------:R-:W-:-:S07]  /*18f0*/  MOV R40, R92 ;  /* 0x0000005c00287202 */ /* 0x000fce0000000f00 */
.L_x_4259:
[----:B------:R-:W-:Y:S05]  /*1900*/  BSYNC B1 ;  /* 0x0000000000017941 */ /* 0x000fea0003800000 */
.L_x_4257:
        /* <DEDUP_REMOVED lines=16> */
.L_x_4263:
[----:B------:R-:W-:Y:S05]  /*1a10*/  BSYNC B2 ;  /* 0x0000000000027941 */ /* 0x000fea0003800000 */
.L_x_4262:
        /* <DEDUP_REMOVED lines=42> */
[----:B------:R-:W-:Y:S02]  /*1cc0*/  LOP3.LUT R53, R45, UR33, R46, 0x96, !PT ;  /* 0x000000212d357c12 */ /* 0x000fe4000f8e962e */
[----:B------:R-:W-:-:S08]  /*1cd0*/  MOV R54, R44 ;  /* 0x0000002c00367202 */ /* 0x000fd00000000f00 */
.L_x_4261:
[----:B------:R-:W-:Y:S05]  /*1ce0*/  BSYNC B1 ;  /* 0x0000000000017941 */ /* 0x000fea0003800000 */
.L_x_4260:
[----:B------:R-:W-:Y:S01]  /*1cf0*/  I2FP.F32.U32 R45, R40 ;  /* 0x00000028002d7245 */ /* 0x000fe20000201000 */
[----:B------:R-:W-:Y:S01]  /*1d00*/  HADD2.F32 R40, -RZ, R41.H0_H0 ;  /* 0x20000029ff287230 */ /* 0x000fe20000004100 */
[----:B------:R-:W-:Y:S01]  /*1d10*/  ISETP.NE.AND P2, PT, R48, 0x1, PT ;  /* 0x000000013000780c */ /* 0x000fe20003f45270 */
[----:B------:R-:W-:Y:S01]  /*1d20*/  HADD2.F32 R94, -RZ, R29.H0_H0 ;  /* 0x2000001dff5e7230 */ /* 0x000fe20000004100 */
[----:B------:R-:W-:Y:S01]  /*1d30*/  BSSY B1, `(.L_x_4264) ;  /* 0x0000014000017945 */ /* 0x000fe20003800000 */
[----:B------:R-:W-:Y:S01]  /*1d40*/  FFMA.FTZ R45, R45, R100, 1.1641532182693481445e-10 ;  /* 0x2f0000002d2d7423 */ /* 0x000fe20000010064 */
[----:B------:R-:W-:Y:S01]  /*1d50*/  FMUL.FTZ R47, R40, R105 ;  /* 0x00000069282f7220 */ /* 0x000fe20000410000 */
[----:B------:R-:W-:-:S03]  /*1d60*/  VIADD R46, R48, 0x1 ;  /* 0x00000001302e7836 */ /* 0x000fc60000000000 */
[----:B------:R-:W-:Y:S01]  /*1d70*/  FMUL.FTZ R47, R47, R104 ;  /* 0x000000682f2f7220 */ /* 0x000fe20000410000 */
[----:B------:R-:W-:Y:S01]  /*1d80*/  FSETP.GTU.FTZ.AND P1, PT, R45, R102, PT ;  /* 0x000000662d00720b */ /* 0x000fe20003f3c000 */
[----:B------:R-:W-:-:S03]  /*1d90*/  @P0 HADD2.F32 R45, -RZ, R37.H0_H0 ;  /* 0x20000025ff2d0230 */ /* 0x000fc60000004100 */
        /* <DEDUP_REMOVED lines=12> */
.L_x_4265:
[----:B------:R-:W-:-:S07]  /*1e60*/  MOV R40, R92 ;  /* 0x0000005c00287202 */ /* 0x000fce0000000f00 */
.L_x_4266:
[----:B------:R-:W-:Y:S05]  /*1e70*/  BSYNC B1 ;  /* 0x0000000000017941 */ /* 0x000fea0003800000 */
.L_x_4264:
        /* <DEDUP_REMOVED lines=16> */
.L_x_4270:
[----:B------:R-:W-:Y:S05]  /*1f80*/  BSYNC B2 ;  /* 0x0000000000027941 */ /* 0x000fea0003800000 */
.L_x_4269:
        /* <DEDUP_REMOVED lines=44> */
.L_x_4268:
[----:B------:R-:W-:Y:S05]  /*2250*/  BSYNC B1 ;  /* 0x0000000000017941 */ /* 0x000fea0003800000 */
.L_x_4267:
[----:B------:R-:W-:Y:S01]  /*2260*/  I2FP.F32.U32 R45, R40 ;  /* 0x00000028002d7245 */ /* 0x000fe20000201000 */
[----:B------:R-:W-:Y:S01]  /*2270*/  HADD2.F32 R40, -RZ, R41.H1_H1 ;  /* 0x30000029ff287230 */ /* 0x000fe20000004100 */
[----:B------:R-:W-:Y:S01]  /*2280*/  ISETP.NE.AND P3, PT, R46, 0x1, PT ;  /* 0x000000012e00780c */ /* 0x000fe20003f65270 */
[----:B------:R-:W-:Y:S01]  /*2290*/  @P0 HADD2.F32 R44, -RZ, R37.H1_H1 ;  /* 0x30000025ff2c0230 */ /* 0x000fe20000004100 */
[----:B------:R-:W-:Y:S01]  /*22a0*/  BSSY B1, `(.L_x_4271) ;  /* 0x0000014000017945 */ /* 0x000fe20003800000 */
[----:B------:R-:W-:Y:S01]  /*22b0*/  FFMA.FTZ R45, R45, R100, 1.1641532182693481445e-10 ;  /* 0x2f0000002d2d7423 */ /* 0x000fe20000010064 */
[----:B------:R-:W-:Y:S01]  /*22c0*/  FMUL.FTZ R41, R40, R105 ;  /* 0x0000006928297220 */ /* 0x000fe20000410000 */
[----:B------:R-:W-:Y:S02]  /*22d0*/  HADD2.F32 R40, -RZ, R29.H1_H1 ;  /* 0x3000001dff287230 */ /* 0x000fe40000004100 */
[----:B------:R-:W-:Y:S02]  /*22e0*/  VIADD R47, R46, 0x1 ;  /* 0x000000012e2f7836 */ /* 0x000fe40000000000 */
[----:B------:R-:W-:Y:S01]  /*22f0*/  FMUL.FTZ R41, R41, R104 ;  /* 0x0000006829297220 */ /* 0x000fe20000410000 */
[----:B------:R-:W-:-:S04]  /*2300*/  FSETP.GTU.FTZ.AND P2, PT, R45, R102, PT ;  /* 0x000000662d00720b */ /* 0x000fc80003f5c000 */
        /* <DEDUP_REMOVED lines=12> */
.L_x_4272:
[----:B------:R-:W-:-:S07]  /*23d0*/  MOV R96, R92 ;  /* 0x0000005c00607202 */ /* 0x000fce0000000f00 */
.L_x_4273:
[----:B------:R-:W-:Y:S05]  /*23e0*/  BSYNC B1 ;  /* 0x0000000000017941 */ /* 0x000fea0003800000 */
.L_x_4271:
        /* <DEDUP_REMOVED lines=16> */
.L_x_4277:
[----:B------:R-:W-:Y:S05]  /*24f0*/  BSYNC B2 ;  /* 0x0000000000027941 */ /* 0x000fea0003800000 */
.L_x_4276:
        /* <DEDUP_REMOVED lines=42> */
[----:B------:R-:W-:Y:S02]  /*27a0*/  LOP3.LUT R53, R41, UR33, R44, 0x96, !PT ;  /* 0x0000002129357c12 */ /* 0x000fe4000f8e962c */
[----:B------:R-:W-:-:S07]  /*27b0*/  MOV R54, R40 ;  /* 0x0000002800367202 */ /* 0x000fce0000000f00 */
.L_x_4275:
[----:B------:R-:W-:Y:S05]  /*27c0*/  BSYNC B1 ;  /* 0x0000000000017941 */ /* 0x000fea0003800000 */
.L_x_4274:
        /* <DEDUP_REMOVED lines=23> */
.L_x_4279:
[----:B------:R-:W-:-:S07]  /*2940*/  MOV R97, R92 ;  /* 0x0000005c00617202 */ /* 0x000fce0000000f00 */
.L_x_4280:
[----:B------:R-:W-:Y:S05]  /*2950*/  BSYNC B1 ;  /* 0x0000000000017941 */ /* 0x000fea0003800000 */
.L_x_4278:
        /* <DEDUP_REMOVED lines=16> */
.L_x_4284:
[----:B------:R-:W-:Y:S05]  /*2a60*/  BSYNC B2 ;  /* 0x0000000000027941 */ /* 0x000fea0003800000 */
.L_x_4283:
        /* <DEDUP_REMOVED lines=44> */
.L_x_4282:
[----:B------:R-:W-:Y:S05]  /*2d30*/  BSYNC B1 ;  /* 0x0000000000017941 */ /* 0x000fea0003800000 */
.L_x_4281:
[----:B------:R-:W-:Y:S01]  /*2d40*/  I2FP.F32.U32 R41, R97 ;  /* 0x0000006100297245 */ /* 0x000fe20000201000 */
[----:B------:R-:W-:Y:S01]  /*2d50*/  HADD2.F32 R42, -RZ, R42.H1_H1 ;  /* 0x3000002aff2a7230 */ /* 0x000fe20000004100 */
[----:B------:R-:W-:Y:S01]  /*2d60*/  ISETP.NE.AND P5, PT, R44, 0x1, PT ;  /* 0x000000012c00780c */ /* 0x000fe20003fa5270 */
[----:B------:R-:W-:Y:S01]  /*2d70*/  HADD2.F32 R40, -RZ, R30.H1_H1 ;  /* 0x3000001eff287230 */ /* 0x000fe20000004100 */
[----:B------:R-:W-:Y:S01]  /*2d80*/  BSSY B1, `(.L_x_4285) ;  /* 0x0000014000017945 */ /* 0x000fe20003800000 */
[----:B------:R-:W-:Y:S01]  /*2d90*/  FFMA.FTZ R41, R41, R100, 1.1641532182693481445e-10 ;  /* 0x2f00000029297423 */ /* 0x000fe20000010064 */
[----:B------:R-:W-:Y:S01]  /*2da0*/  FMUL.FTZ R45, R42, R105 ;  /* 0x000000692a2d7220 */ /* 0x000fe20000410000 */
[----:B------:R-:W-:Y:S02]  /*2db0*/  @P0 HADD2.F32 R42, -RZ, R38.H1_H1 ;  /* 0x30000026ff2a0230 */ /* 0x000fe40000004100 */
        /* <DEDUP_REMOVED lines=15> */
.L_x_4286:
[----:B------:R-:W-:-:S07]  /*2eb0*/  MOV R42, R92 ;  /* 0x0000005c002a7202 */ /* 0x000fce0000000f00 */
.L_x_4287:
[----:B------:R-:W-:Y:S05]  /*2ec0*/  BSYNC B1 ;  /* 0x0000000000017941 */ /* 0x000fea0003800000 */
.L_x_4285:
        /* <DEDUP_REMOVED lines=16> */
.L_x_4291:
[----:B------:R-:W-:Y:S05]  /*2fd0*/  BSYNC B2 ;  /* 0x0000000000027941 */ /* 0x000fea0003800000 */
.L_x_4290:
        /* <DEDUP_REMOVED lines=44> */
.L_x_4289:
[----:B------:R-:W-:Y:S05]  /*32a0*/  BSYNC B1 ;  /* 0x0000000000017941 */ /* 0x000fea0003800000 */
.L_x_4288:
[----:B------:R-:W-:Y:S01]  /*32b0*/  I2FP.F32.U32 R41, R42 ;  /* 0x0000002a00297245 */ /* 0x000fe20000201000 */
[----:B------:R-:W-:Y:S01]  /*32c0*/  HADD2.F32 R40, -RZ, R43.H0_H0 ;  /* 0x2000002bff287230 */ /* 0x000fe20000004100 */
[----:B------:R-:W-:Y:S01]  /*32d0*/  ISETP.NE.AND P6, PT, R46, 0x1, PT ;  /* 0x000000012e00780c */ /* 0x000fe20003fc5270 */
[----:B------:R-:W-:Y:S01]  /*32e0*/  @P0 HADD2.F32 R42, -RZ, R39.H0_H0 ;  /* 0x20000027ff2a0230 */ /* 0x000fe20000004100 */
[----:B------:R-:W-:Y:S01]  /*32f0*/  BSSY B1, `(.L_x_4292) ;  /* 0x0000014000017945 */ /* 0x000fe20003800000 */
[----:B------:R-:W-:Y:S01]  /*3300*/  FFMA.FTZ R41, R41, R100, 1.1641532182693481445e-10 ;  /* 0x2f00000029297423 */ /* 0x000fe20000010064 */
[----:B------:R-:W-:Y:S01]  /*3310*/  FMUL.FTZ R45, R40, R105 ;  /* 0x00000069282d7220 */ /* 0x000fe20000410000 */
[----:B------:R-:W-:Y:S02]  /*3320*/  HADD2.F32 R40, -RZ, R31.H0_H0 ;  /* 0x2000001fff287230 */ /* 0x000fe40000004100 */
        /* <DEDUP_REMOVED lines=15> */
.L_x_4293:
[----:B------:R-:W-:-:S07]  /*3420*/  MOV R42, R92 ;  /* 0x0000005c002a7202 */ /* 0x000fce0000000f00 */
.L_x_4294:
[----:B------:R-:W-:Y:S05]  /*3430*/  BSYNC B1 ;  /* 0x0000000000017941 */ /* 0x000fea0003800000 */
.L_x_4292:
        /* <DEDUP_REMOVED lines=18> */
.L_x_4298:
[----:B------:R-:W-:Y:S05]  /*3560*/  BSYNC B2 ;  /* 0x0000000000027941 */ /* 0x000fea0003800000 */
.L_x_4297:
        /* <DEDUP_REMOVED lines=44> */
.L_x_4296:
[----:B------:R-:W-:Y:S05]  /*3830*/  BSYNC B1 ;  /* 0x0000000000017941 */ /* 0x000fea0003800000 */
.L_x_4295:
[----:B------:R-:W-:Y:S01]  /*3840*/  I2FP.F32.U32 R41, R42 ;  /* 0x0000002a00297245 */ /* 0x000fe20000201000 */
[----:B------:R-:W-:Y:S01]  /*3850*/  HADD2.F32 R40, -RZ, R43.H1_H1 ;  /* 0x3000002bff287230 */ /* 0x000fe20000004100 */
[----:B------:R-:W-:Y:S01]  /*3860*/  SEL R111, RZ, 0x100, P4 ;  /* 0x00000100ff6f7807 */ /* 0x000fe20002000000 */
[----:B------:R-:W0:Y:S01]  /*3870*/  LDC.64 R48, c[0x0][0x240] ;  /* 0x00009000ff307b82 */ /* 0x000e220000000a00 */
[----:B------:R-:W-:Y:S01]  /*3880*/  SEL R46, RZ, 0x10000, P5 ;  /* 0x00010000ff2e7807 */ /* 0x000fe20002800000 */
[----:B------:R-:W-:Y:S01]  /*3890*/  FFMA.FTZ R41, R41, R100, 1.1641532182693481445e-10 ;  /* 0x2f00000029297423 */ /* 0x000fe20000010064 */
[----:B------:R-:W-:Y:S01]  /*38a0*/  ISETP.NE.AND P6, PT, R50, RZ, PT ;  /* 0x000000ff3200720c */ /* 0x000fe20003fc5270 */
[----:B------:R-:W-:Y:S01]  /*38b0*/  HADD2.F32 R47, -RZ, R31.H1_H1 ;  /* 0x3000001fff2f7230 */ /* 0x000fe20000004100 */
[----:B------:R-:W-:Y:S01]  /*38c0*/  ISETP.NE.AND P5, PT, R51, RZ, PT ;  /* 0x000000ff3300720c */ /* 0x000fe20003fa5270 */
[----:B------:R-:W-:Y:S01]  /*38d0*/  @P0 HADD2.F32 R103, -RZ, R39.H1_H1 ;  /* 0x30000027ff670230 */ /* 0x000fe20000004100 */
[----:B------:R-:W-:Y:S01]  /*38e0*/  FSETP.GTU.FTZ.AND P4, PT, R41, R102, PT ;  /* 0x000000662900720b */ /* 0x000fe20003f9c000 */
[----:B------:R-:W1:Y:S01]  /*38f0*/  LDC.64 R50, c[0x0][0x238] ;  /* 0x00008e00ff327b82 */ /* 0x000e620000000a00 */
[----:B------:R-:W-:-:S02]  /*3900*/  SEL R44, RZ, 0x1, P2 ;  /* 0x00000001ff2c7807 */ /* 0x000fc40001000000 */
[----:B------:R-:W-:Y:S02]  /*3910*/  SEL R41, RZ, 0x1000000, P4 ;  /* 0x01000000ff297807 */ /* 0x000fe40002000000 */
[----:B------:R-:W-:Y:S01]  /*3920*/  SEL R42, RZ, 0x1, P1 ;  /* 0x00000001ff2a7807 */ /* 0x000fe20000800000 */
[----:B------:R-:W-:Y:S01]  /*3930*/  IMAD.WIDE.U32 R44, R44, 0x1000000, RZ ;  /* 0x010000002c2c7825 */ /* 0x000fe200078e00ff */
[----:B------:R-:W-:-:S03]  /*3940*/  LOP3.LUT R111, R111, R41, R46, 0xfe, !PT ;  /* 0x000000296f6f7212 */ /* 0x000fc600078efe2e */
[----:B------:R-:W-:Y:S01]  /*3950*/  FMUL.FTZ R41, R40, R105 ;  /* 0x0000006928297220 */ /* 0x000fe20000410000 */
[----:B------:R-:W2:Y:S01]  /*3960*/  @P0 LDC.64 R108, c[0x0][0x230] ;  /* 0x00008c00ff6c0b82 */ /* 0x000ea20000000a00 */
[----:B------:R-:W-:Y:S01]  /*3970*/  SEL R40, RZ, 0x1, P5 ;  /* 0x00000001ff287807 */ /* 0x000fe20002800000 */
[----:B------:R-:W-:-:S04]  /*3980*/  IMAD.WIDE.U32 R42, R42, 0x10000, RZ ;  /* 0x000100002a2a7825 */ /* 0x000fc800078e00ff */
[----:B------:R-:W-:Y:S01]  /*3990*/  FMUL.FTZ R46, R41, R104 ;  /* 0x00000068292e7220 */ /* 0x000fe20000410000 */
[----:B------:R-:W-:Y:S01]  /*39a0*/  SEL R107, RZ, 0x1, P6 ;  /* 0x00000001ff6b7807 */ /* 0x000fe20003000000 */
[----:B------:R-:W-:-:S03]  /*39b0*/  IMAD.WIDE.U32 R40, R40, 0x100, RZ ;  /* 0x0000010028287825 */ /* 0x000fc600078e00ff */
[----:B------:R-:W-:Y:S02]  /*39c0*/  FSEL R46, R46, RZ, !P4 ;  /* 0x000000ff2e2e7208 */ /* 0x000fe40006000000 */
[----:B------:R-:W-:-:S03]  /*39d0*/  LOP3.LUT R106, R40, R44, R42, 0xfe, !PT ;  /* 0x0000002c286a7212 */ /* 0x000fc600078efe2a */
[----:B------:R-:W-:Y:S01]  /*39e0*/  FMUL.FTZ R98, R46, R47 ;  /* 0x0000002f2e627220 */ /* 0x000fe20000410000 */
[----:B------:R-:W-:Y:S01]  /*39f0*/  SEL R44, RZ, 0x1, P3 ;  /* 0x00000001ff2c7807 */ /* 0x000fe20001800000 */
[----:B-1----:R-:W-:Y:S01]  /*3a00*/  IMAD.WIDE.U32 R112, R93, 0x10, R50 ;  /* 0x000000105d707825 */ /* 0x002fe200078e0032 */
[----:B------:R-:W-:-:S03]  /*3a10*/  LOP3.LUT R106, R106, R107, RZ, 0xfc, !PT ;  /* 0x0000006b6a6a7212 */ /* 0x000fc600078efcff */
[----:B------:R-:W-:Y:S01]  /*3a20*/  @P0 FADD.FTZ R98, R98, R103 ;  /* 0x0000006762620221 */ /* 0x000fe20000010000 */
[----:B------:R-:W-:Y:S01]  /*3a30*/  LOP3.LUT R107, R45, R111, R44, 0xfe, !PT ;  /* 0x0000006f2d6b7212 */ /* 0x000fe200078efe2c */
[----:B------:R-:W-:Y:S01]  /*3a40*/  VIADD R103, R93, 0x20 ;  /* 0x000000205d677836 */ /* 0x000fe20000000000 */
[----:B------:R-:W-:Y:S01]  /*3a50*/  F2FP.F16.F32.PACK_AB R46, R99, R96 ;  /* 0x00000060632e723e */ /* 0x000fe200000000ff */
[----:B0-----:R-:W-:Y:S01]  /*3a60*/  IMAD.WIDE.U32 R110, R93, 0x8, R48 ;  /* 0x000000085d6e7825 */ /* 0x001fe200078e0030 */
[----:B------:R-:W-:Y:S02]  /*3a70*/  F2FP.F16.F32.PACK_AB R45, R95, R94 ;  /* 0x0000005e5f2d723e */ /* 0x000fe400000000ff */
[----:B------:R-:W-:Y:S01]  /*3a80*/  F2FP.F16.F32.PACK_AB R44, R77, R76 ;  /* 0x0000004c4d2c723e */ /* 0x000fe200000000ff */
[----:B--2---:R-:W-:Y:S01]  /*3a90*/  @P0 IMAD.WIDE.U32 R108, R103, 0x10, R108 ;  /* 0x00000010676c0825 */ /* 0x004fe200078e006c */
[----:B------:R-:W-:Y:S02]  /*3aa0*/  F2FP.F16.F32.PACK_AB R47, R98, R97 ;  /* 0x00000061622f723e */ /* 0x000fe400000000ff */
[----:B------:R-:W-:Y:S01]  /*3ab0*/  LOP3.LUT R107, R41, R107, R43, 0xfe, !PT ;  /* 0x0000006b296b7212 */ /* 0x000fe200078efe2b */
[----:B------:R-:W-:-:S02]  /*3ac0*/  IMAD.WIDE.U32 R40, R103, 0x10, R114 ;  /* 0x0000001067287825 */ /* 0x000fc400078e0072 */
        /* <DEDUP_REMOVED lines=16> */
.L_x_4300:
[----:B------:R-:W-:-:S07]  /*3bd0*/  MOV R110, R92 ;  /* 0x0000005c006e7202 */ /* 0x000fce0000000f00 */
.L_x_4301:
[----:B------:R-:W-:Y:S05]  /*3be0*/  BSYNC B1 ;  /* 0x0000000000017941 */ /* 0x000fea0003800000 */
.L_x_4299:
        /* <DEDUP_REMOVED lines=16> */
.L_x_4305:
[----:B------:R-:W-:Y:S05]  /*3cf0*/  BSYNC B2 ;  /* 0x0000000000027941 */ /* 0x000fea0003800000 */
.L_x_4304:
        /* <DEDUP_REMOVED lines=44> */
.L_x_4303:
[----:B------:R-:W-:Y:S05]  /*3fc0*/  BSYNC B1 ;  /* 0x0000000000017941 */ /* 0x000fea0003800000 */
.L_x_4302:
[----:B------:R-:W-:Y:S01]  /*3fd0*/  I2FP.F32.U32 R45, R110 ;  /* 0x0000006e002d7245 */ /* 0x000fe20000201000 */
[----:B-----5:R-:W-:Y:S01]  /*3fe0*/  HADD2.F32 R44, -RZ, R40.H0_H0 ;  /* 0x20000028ff2c7230 */ /* 0x020fe20000004100 */
[----:B------:R-:W-:Y:S01]  /*3ff0*/  BSSY B1, `(.L_x_4306) ;  /* 0x0000017000017945 */ /* 0x000fe20003800000 */
[----:B------:R-:W-:Y:S01]  /*4000*/  HADD2.F32 R46, -RZ, R24.H0_H0 ;  /* 0x20000018ff2e7230 */ /* 0x000fe20000004100 */
[----:B------:R-:W-:Y:S01]  /*4010*/  IADD3 R106, R116, 0x1, RZ ;  /* 0x00000001746a7810 */ /* 0x000fe20007ffe0ff */
[----:B------:R-:W-:Y:S01]  /*4020*/  FFMA.FTZ R45, R45, R100, 1.1641532182693481445e-10 ;  /* 0x2f0000002d2d7423 */ /* 0x000fe20000010064 */
[----:B------:R-:W-:-:S04]  /*4030*/  FMUL.FTZ R47, R44, R105 ;  /* 0x000000692c2f7220 */ /* 0x000fc80000410000 */
[----:B------:R-:W-:Y:S01]  /*4040*/  FMUL.FTZ R47, R47, R104 ;  /* 0x000000682f2f7220 */ /* 0x000fe20000410000 */
[----:B------:R-:W-:Y:S01]  /*4050*/  FSETP.GTU.FTZ.AND P1, PT, R45, R102, PT ;  /* 0x000000662d00720b */ /* 0x000fe20003f3c000 */
        /* <DEDUP_REMOVED lines=15> */
.L_x_4307:
[----:B------:R-:W-:-:S07]  /*4150*/  MOV R47, R92 ;  /* 0x0000005c002f7202 */ /* 0x000fce0000000f00 */
.L_x_4308:
[----:B------:R-:W-:Y:S05]  /*4160*/  BSYNC B1 ;  /* 0x0000000000017941 */ /* 0x000fea0003800000 */
.L_x_4306:
        /* <DEDUP_REMOVED lines=16> */
.L_x_4312:
[----:B------:R-:W-:Y:S05]  /*4270*/  BSYNC B2 ;  /* 0x0000000000027941 */ /* 0x000fea0003800000 */
.L_x_4311:
        /* <DEDUP_REMOVED lines=44> */
.L_x_4310:
[----:B------:R-:W-:Y:S05]  /*4540*/  BSYNC B1 ;  /* 0x0000000000017941 */ /* 0x000fea0003800000 */
.L_x_4309:
[----:B------:R-:W-:Y:S01]  /*4550*/  I2FP.F32.U32 R45, R47 ;  /* 0x0000002f002d7245 */ /* 0x000fe20000201000 */
[----:B------:R-:W-:Y:S01]  /*4560*/  HADD2.F32 R40, -RZ, R40.H1_H1 ;  /* 0x30000028ff287230 */ /* 0x000fe20000004100 */
[----:B------:R-:W-:Y:S01]  /*4570*/  BSSY B1, `(.L_x_4313) ;  /* 0x0000017000017945 */ /* 0x000fe20003800000 */
[----:B------:R-:W-:Y:S01]  /*4580*/  @P0 HADD2.F32 R44, -RZ, R36.H1_H1 ;  /* 0x30000024ff2c0230 */ /* 0x000fe20000004100 */
[----:B------:R-:W-:Y:S01]  /*4590*/  IADD3 R108, R106, 0x1, RZ ;  /* 0x000000016a6c7810 */ /* 0x000fe20007ffe0ff */
[----:B------:R-:W-:Y:S01]  /*45a0*/  FFMA.FTZ R45, R45, R100, 1.1641532182693481445e-10 ;  /* 0x2f0000002d2d7423 */ /* 0x000fe20000010064 */
[----:B------:R-:W-:Y:S01]  /*45b0*/  FMUL.FTZ R47, R40, R105 ;  /* 0x00000069282f7220 */ /* 0x000fe20000410000 */
[----:B------:R-:W-:-:S03]  /*45c0*/  HADD2.F32 R40, -RZ, R24.H1_H1 ;  /* 0x30000018ff287230 */ /* 0x000fc60000004100 */
        /* <DEDUP_REMOVED lines=16> */
.L_x_4314:
[----:B------:R-:W-:-:S07]  /*46d0*/  MOV R40, R92 ;  /* 0x0000005c00287202 */ /* 0x000fce0000000f00 */
.L_x_4315:
[----:B------:R-:W-:Y:S05]  /*46e0*/  BSYNC B1 ;  /* 0x0000000000017941 */ /* 0x000fea0003800000 */
.L_x_4313:
        /* <DEDUP_REMOVED lines=16> */
.L_x_4319:
[----:B------:R-:W-:Y:S05]  /*47f0*/  BSYNC B2 ;  /* 0x0000000000027941 */ /* 0x000fea0003800000 */
.L_x_4318:
        /* <DEDUP_REMOVED lines=44> */
.L_x_4317:
[----:B------:R-:W-:Y:S05]  /*4ac0*/  BSYNC B1 ;  /* 0x0000000000017941 */ /* 0x000fea0003800000 */
.L_x_4316:
[----:B------:R-:W-:Y:S01]  /*4ad0*/  I2FP.F32.U32 R45, R40 ;  /* 0x00000028002d7245 */ /* 0x000fe20000201000 */
[----:B------:R-:W-:Y:S01]  /*4ae0*/  HADD2.F32 R40, -RZ, R41.H0_H0 ;  /* 0x20000029ff287230 */ /* 0x000fe20000004100 */
[----:B------:R-:W-:Y:S01]  /*4af0*/  ISETP.NE.AND P2, PT, R108, 0x1, PT ;  /* 0x000000016c00780c */ /* 0x000fe20003f45270 */
[----:B------:R-:W-:Y:S01]  /*4b00*/  @P0 HADD2.F32 R44, -RZ, R37.H0_H0 ;  /* 0x20000025ff2c0230 */ /* 0x000fe20000004100 */
[----:B------:R-:W-:Y:S01]  /*4b10*/  BSSY B1, `(.L_x_4320) ;  /* 0x0000014000017945 */ /* 0x000fe20003800000 */
[----:B------:R-:W-:Y:S01]  /*4b20*/  FFMA.FTZ R45, R45, R100, 1.1641532182693481445e-10 ;  /* 0x2f0000002d2d7423 */ /* 0x000fe20000010064 */
[----:B------:R-:W-:Y:S01]  /*4b30*/  FMUL.FTZ R47, R40, R105 ;  /* 0x00000069282f7220 */ /* 0x000fe20000410000 */
[----:B------:R-:W-:Y:S01]  /*4b40*/  HADD2.F32 R40, -RZ, R25.H0_H0 ;  /* 0x20000019ff287230 */ /* 0x000fe20000004100 */
[----:B------:R-:W-:Y:S02]  /*4b50*/  IADD3 R109, R108, 0x1, RZ ;  /* 0x000000016c6d7810 */ /* 0x000fe40007ffe0ff */
        /* <DEDUP_REMOVED lines=14> */
.L_x_4321:
[----:B------:R-:W-:-:S07]  /*4c40*/  MOV R40, R92 ;  /* 0x0000005c00287202 */ /* 0x000fce0000000f00 */
.L_x_4322:
[----:B------:R-:W-:Y:S05]  /*4c50*/  BSYNC B1 ;  /* 0x0000000000017941 */ /* 0x000fea0003800000 */
.L_x_4320:
        /* <DEDUP_REMOVED lines=16> */
.L_x_4326:
[----:B------:R-:W-:Y:S05]  /*4d60*/  BSYNC B2 ;  /* 0x0000000000027941 */ /* 0x000fea0003800000 */
.L_x_4325:
        /* <DEDUP_REMOVED lines=42> */
[----:B------:R-:W-:Y:S02]  /*5010*/  LOP3.LUT R53, R45, UR33, R108, 0x96, !PT ;  /* 0x000000212d357c12 */ /* 0x000fe4000f8e966c */
[----:B------:R-:W-:-:S07]  /*5020*/  MOV R54, R44 ;  /* 0x0000002c00367202 */ /* 0x000fce0000000f00 */
.L_x_4324:
[----:B------:R-:W-:Y:S05]  /*5030*/  BSYNC B1 ;  /* 0x0000000000017941 */ /* 0x000fea0003800000 */
.L_x_4323:
[----:B------:R-:W-:Y:S01]  /*5040*/  I2FP.F32.U32 R45, R40 ;  /* 0x00000028002d7245 */ /* 0x000fe20000201000 */
[----:B------:R-:W-:Y:S01]  /*5050*/  HADD2.F32 R40, -RZ, R41.H1_H1 ;  /* 0x30000029ff287230 */ /* 0x000fe20000004100 */
[----:B------:R-:W-:Y:S01]  /*5060*/  ISETP.NE.AND P3, PT, R109, 0x1, PT ;  /* 0x000000016d00780c */ /* 0x000fe20003f65270 */
[----:B------:R-:W-:Y:S01]  /*5070*/  HADD2.F32 R110, -RZ, R25.H1_H1 ;  /* 0x30000019ff6e7230 */ /* 0x000fe20000004100 */
[----:B------:R-:W-:Y:S01]  /*5080*/  BSSY B1, `(.L_x_4327) ;  /* 0x0000014000017945 */ /* 0x000fe20003800000 */
[----:B------:R-:W-:Y:S01]  /*5090*/  FFMA.FTZ R45, R45, R100, 1.1641532182693481445e-10 ;  /* 0x2f0000002d2d7423 */ /* 0x000fe20000010064 */
[----:B------:R-:W-:Y:S01]  /*50a0*/  FMUL.FTZ R41, R40, R105 ;  /* 0x0000006928297220 */ /* 0x000fe20000410000 */
[----:B------:R-:W-:-:S03]  /*50b0*/  IADD3 R44, R109, 0x1, RZ ;  /* 0x000000016d2c7810 */ /* 0x000fc60007ffe0ff */
        /* <DEDUP_REMOVED lines=15> */
.L_x_4328:
[----:B------:R-:W-:-:S07]  /*51b0*/  MOV R106, R92 ;  /* 0x0000005c006a7202 */ /* 0x000fce0000000f00 */
.L_x_4329:
[----:B------:R-:W-:Y:S05]  /*51c0*/  BSYNC B1 ;  /* 0x0000000000017941 */ /* 0x000fea0003800000 */
.L_x_4327:
        /* <DEDUP_REMOVED lines=16> */
.L_x_4333:
[----:B------:R-:W-:Y:S05]  /*52d0*/  BSYNC B2 ;  /* 0x0000000000027941 */ /* 0x000fea0003800000 */
.L_x_4332:
        /* <DEDUP_REMOVED lines=42> */
[----:B------:R-:W-:Y:S01]  /*5580*/  HFMA2.MMA R44, -RZ, RZ, 0, 0 ;  /* 0x00000000ff2c7435 */ /* 0x000fe200000001ff */
[----:B------:R-:W-:-:S10]  /*5590*/  MOV R54, R40 ;  /* 0x0000002800367202 */ /* 0x000fd40000000f00 */
.L_x_4331:
[----:B------:R-:W-:Y:S05]  /*55a0*/  BSYNC B1 ;  /* 0x0000000000017941 */ /* 0x000fea0003800000 */
.L_x_4330:
        /* <DEDUP_REMOVED lines=21> */
[----:B------:R-:W-:Y:S01]  /*5700*/  MOV R106, R54 ;  /* 0x00000036006a7202 */ /* 0x000fe20000000f00 */
[----:B------:R-:W-:Y:S06]  /*5710*/  BRA `(.L_x_4336) ;  /* 0x0000000000047947 */ /* 0x000fec0003800000 */
.L_x_4335:
[----:B------:R-:W-:-:S07]  /*5720*/  IMAD.MOV.U32 R106, RZ, RZ, R92 ;  /* 0x000000ffff6a7224 */ /* 0x000fce00078e005c */
.L_x_4336:
[----:B------:R-:W-:Y:S05]  /*5730*/  BSYNC B1 ;  /* 0x0000000000017941 */ /* 0x000fea0003800000 */
.L_x_4334:
        /* <DEDUP_REMOVED lines=10> */
[----:B------:R-:W-:Y:S01]  /*57e0*/  @!P4 IADD3 R88, R88, 0x1, RZ ;  /* 0x000000015858c810 */ /* 0x000fe20007ffe0ff */
[----:B------:R-:W-:Y:S01]  /*57f0*/  @!P4 VIADD R33, R91, 0x1 ;  /* 0x000000015b21c836 */ /* 0x000fe20000000000 */
[----:B------:R-:W-:Y:S02]  /*5800*/  @!P4 MOV R84, RZ ;  /* 0x000000ff0054c202 */ /* 0x000fe40000000f00 */
[----:B------:R-:W-:-:S13]  /*5810*/  ISETP.NE.AND P5, PT, R88, RZ, !P4 ;  /* 0x000000ff5800720c */ /* 0x000fda00067a5270 */
[----:B------:R-:W-:-:S04]  /*5820*/  @P5 IADD3 R33, R91, RZ, RZ ;  /* 0x000000ff5b215210 */ /* 0x000fc80007ffe0ff */
[----:B------:R-:W-:-:S07]  /*5830*/  @!P4 MOV R91, R33 ;  /* 0x00000021005bc202 */ /* 0x000fce0000000f00 */
.L_x_4340:
[----:B------:R-:W-:Y:S05]  /*5840*/  BSYNC B2 ;  /* 0x0000000000027941 */ /* 0x000fea0003800000 */
.L_x_4339:
        /* <DEDUP_REMOVED lines=44> */
.L_x_4338:
[----:B------:R-:W-:Y:S05]  /*5b10*/  BSYNC B1 ;  /* 0x0000000000017941 */ /* 0x000fea0003800000 */
.L_x_4337:
[----:B------:R-:W-:Y:S01]  /*5b20*/  I2FP.F32.U32 R41, R106 ;  /* 0x0000006a00297245 */ /* 0x000fe20000201000 */
[----:B------:R-:W-:Y:S01]  /*5b30*/  HADD2.F32 R42, -RZ, R42.H1_H1 ;  /* 0x3000002aff2a7230 */ /* 0x000fe20000004100 */
[----:B------:R-:W-:Y:S01]  /*5b40*/  ISETP.NE.AND P5, PT, R109, 0x1, PT ;  /* 0x000000016d00780c */ /* 0x000fe20003fa5270 */
[----:B------:R-:W-:Y:S01]  /*5b50*/  HADD2.F32 R40, -RZ, R26.H1_H1 ;  /* 0x3000001aff287230 */ /* 0x000fe20000004100 */
[----:B------:R-:W-:Y:S01]  /*5b60*/  BSSY B1, `(.L_x_4341) ;  /* 0x0000014000017945 */ /* 0x000fe20003800000 */
[----:B------:R-:W-:Y:S01]  /*5b70*/  FFMA.FTZ R41, R41, R100, 1.1641532182693481445e-10 ;  /* 0x2f00000029297423 */ /* 0x000fe20000010064 */
[----:B------:R-:W-:Y:S01]  /*5b80*/  FMUL.FTZ R45, R42, R105 ;  /* 0x000000692a2d7220 */ /* 0x000fe20000410000 */
[----:B------:R-:W-:Y:S01]  /*5b90*/  @P0 HADD2.F32 R42, -RZ, R38.H1_H1 ;  /* 0x30000026ff2a0230 */ /* 0x000fe20000004100 */
[----:B------:R-:W-:Y:S02]  /*5ba0*/  IADD3 R44, R109, 0x1, RZ ;  /* 0x000000016d2c7810 */ /* 0x000fe40007ffe0ff */
[----:B------:R-:W-:Y:S01]  /*5bb0*/  FMUL.FTZ R45, R45, R104 ;  /* 0x000000682d2d7220 */ /* 0x000fe20000410000 */
[----:B------:R-:W-:-:S04]  /*5bc0*/  FSETP.GTU.FTZ.AND P4, PT, R41, R102, PT ;  /* 0x000000662900720b */ /* 0x000fc80003f9c000 */
        /* <DEDUP_REMOVED lines=12> */
.L_x_4342:
[----:B------:R-:W-:-:S07]  /*5c90*/  MOV R42, R92 ;  /* 0x0000005c002a7202 */ /* 0x000fce0000000f00 */
.L_x_4343:
[----:B------:R-:W-:Y:S05]  /*5ca0*/  BSYNC B1 ;  /* 0x0000000000017941 */ /* 0x000fea0003800000 */
.L_x_4341:
        /* <DEDUP_REMOVED lines=10> */
[----:B------:R-:W-:Y:S02]  /*5d50*/  @!P5 IADD3 R88, R88, 0x1, RZ ;  /* 0x000000015858d810 */ /* 0x000fe40007ffe0ff */
[----:B------:R-:W-:Y:S02]  /*5d60*/  @!P5 IADD3 R33, R91, 0x1, RZ ;  /* 0x000000015b21d810 */ /* 0x000fe40007ffe0ff */
[----:B------:R-:W-:Y:S02]  /*5d70*/  ISETP.NE.AND P6, PT, R88, RZ, !P5 ;  /* 0x000000ff5800720c */ /* 0x000fe40006fc5270 */
[----:B------:R-:W-:-:S11]  /*5d80*/  @!P5 MOV R84, RZ ;  /* 0x000000ff0054d202 */ /* 0x000fd60000000f00 */
[----:B------:R-:W-:-:S05]  /*5d90*/  @P6 IMAD.MOV R33, RZ, RZ, R91 ;  /* 0x000000ffff216224 */ /* 0x000fca00078e025b */
[----:B------:R-:W-:-:S07]  /*5da0*/  @!P5 MOV R91, R33 ;  /* 0x00000021005bd202 */ /* 0x000fce0000000f00 */
.L_x_4347:
[----:B------:R-:W-:Y:S05]  /*5db0*/  BSYNC B2 ;  /* 0x0000000000027941 */ /* 0x000fea0003800000 */
.L_x_4346:
        /* <DEDUP_REMOVED lines=44> */
.L_x_4345:
[----:B------:R-:W-:Y:S05]  /*6080*/  BSYNC B1 ;  /* 0x0000000000017941 */ /* 0x000fea0003800000 */
.L_x_4344:
        /* <DEDUP_REMOVED lines=23> */
.L_x_4349:
[----:B------:R-:W-:-:S07]  /*6200*/  MOV R42, R92 ;  /* 0x0000005c002a7202 */ /* 0x000fce0000000f00 */
.L_x_4350:
[----:B------:R-:W-:Y:S05]  /*6210*/  BSYNC B1 ;  /* 0x0000000000017941 */ /* 0x000fea0003800000 */
.L_x_4348:
        /* <DEDUP_REMOVED lines=12> */
[----:B------:R-:W-:Y:S01]  /*62e0*/  @!P6 IMAD.MOV.U32 R84, RZ, RZ, RZ ;  /* 0x000000ffff54e224 */ /* 0x000fe200078e00ff */
[----:B------:R-:W-:Y:S02]  /*62f0*/  @!P6 IADD3 R41, R91, 0x1, RZ ;  /* 0x000000015b29e810 */ /* 0x000fe40007ffe0ff */
[----:B------:R-:W-:-:S13]  /*6300*/  ISETP.NE.AND P0, PT, R88, RZ, !P6 ;  /* 0x000000ff5800720c */ /* 0x000fda0007705270 */
[----:B------:R-:W-:Y:S02]  /*6310*/  @P0 IADD3 R41, R91, RZ, RZ ;  /* 0x000000ff5b290210 */ /* 0x000fe40007ffe0ff */
[----:B------:R-:W-:Y:S02]  /*6320*/  ISETP.NE.AND P0, PT, R33, RZ, PT ;  /* 0x000000ff2100720c */ /* 0x000fe40003f05270 */
[----:B------:R-:W-:-:S11]  /*6330*/  @!P6 MOV R91, R41 ;  /* 0x00000029005be202 */ /* 0x000fd60000000f00 */
.L_x_4354:
[----:B------:R-:W-:Y:S05]  /*6340*/  BSYNC B2 ;  /* 0x0000000000027941 */ /* 0x000fea0003800000 */
.L_x_4353:
        /* <DEDUP_REMOVED lines=44> */
.L_x_4352:
[----:B------:R-:W-:Y:S05]  /*6610*/  BSYNC B1 ;  /* 0x0000000000017941 */ /* 0x000fea0003800000 */
.L_x_4351:
[----:B------:R-:W-:Y:S01]  /*6620*/  I2FP.F32.U32 R41, R42 ;  /* 0x0000002a00297245 */ /* 0x000fe20000201000 */
[----:B------:R-:W-:Y:S01]  /*6630*/  HADD2.F32 R40, -RZ, R43.H1_H1 ;  /* 0x3000002bff287230 */ /* 0x000fe20000004100 */
[----:B------:R-:W-:Y:S01]  /*6640*/  ISETP.NE.AND P6, PT, R101, RZ, PT ;  /* 0x000000ff6500720c */ /* 0x000fe20003fc5270 */
[----:B------:R-:W-:Y:S01]  /*6650*/  HADD2.F32 R112, -RZ, R27.H1_H1 ;  /* 0x3000001bff707230 */ /* 0x000fe20000004100 */
[----:B------:R-:W-:Y:S01]  /*6660*/  SEL R101, RZ, 0x10000, P5 ;  /* 0x00010000ff657807 */ /* 0x000fe20002800000 */
[----:B------:R-:W-:Y:S01]  /*6670*/  FFMA.FTZ R41, R41, R100, 1.1641532182693481445e-10 ;  /* 0x2f00000029297423 */ /* 0x000fe20000010064 */
[----:B------:R-:W-:Y:S01]  /*6680*/  FMUL.FTZ R43, R40, R105 ;  /* 0x00000069282b7220 */ /* 0x000fe20000410000 */
[----:B------:R-:W0:Y:S01]  /*6690*/  @P0 LDC.64 R44, c[0x0][0x230] ;  /* 0x00008c00ff2c0b82 */ /* 0x000e220000000a00 */
[----:B------:R-:W-:Y:S01]  /*66a0*/  SEL R120, RZ, 0x1, P2 ;  /* 0x00000001ff787807 */ /* 0x000fe20001000000 */
[----:B------:R-:W-:-:S04]  /*66b0*/  IMAD.WIDE.U32 R116, R103, 0x10, R50 ;  /* 0x0000001067747825 */ /* 0x000fc800078e0032 */
[----:B------:R-:W-:Y:S01]  /*66c0*/  FMUL.FTZ R43, R43, R104 ;  /* 0x000000682b2b7220 */ /* 0x000fe20000410000 */
[----:B------:R-:W-:Y:S01]  /*66d0*/  FSETP.GTU.FTZ.AND P5, PT, R41, R102, PT ;  /* 0x000000662900720b */ /* 0x000fe20003fbc000 */
[----:B------:R-:W-:Y:S01]  /*66e0*/  @P0 HADD2.F32 R41, -RZ, R39.H1_H1 ;  /* 0x30000027ff290230 */ /* 0x000fe20000004100 */
[----:B------:R-:W-:Y:S01]  /*66f0*/  F2FP.F16.F32.PACK_AB R42, R111, R108 ;  /* 0x0000006c6f2a723e */ /* 0x000fe200000000ff */
[----:B------:R-:W-:Y:S01]  /*6700*/  IMAD.WIDE.U32 R120, R120, 0x1000000, RZ ;  /* 0x0100000078787825 */ /* 0x000fe200078e00ff */
[----:B------:R-:W-:Y:S02]  /*6710*/  FSEL R43, R43, RZ, !P5 ;  /* 0x000000ff2b2b7208 */ /* 0x000fe40006800000 */
[----:B------:R-:W-:Y:S02]  /*6720*/  SEL R119, RZ, 0x1000000, P5 ;  /* 0x01000000ff777807 */ /* 0x000fe40002800000 */
[----:B------:R-:W-:Y:S01]  /*6730*/  ISETP.NE.AND P5, PT, R118, RZ, PT ;  /* 0x000000ff7600720c */ /* 0x000fe20003fa5270 */
[----:B------:R-:W-:Y:S01]  /*6740*/  FMUL.FTZ R112, R43, R112 ;  /* 0x000000702b707220 */ /* 0x000fe20000410000 */
[----:B------:R-:W-:-:S02]  /*6750*/  SEL R118, RZ, 0x100, P4 ;  /* 0x00000100ff767807 */ /* 0x000fc40002000000 */
[----:B------:R-:W-:Y:S01]  /*6760*/  F2FP.F16.F32.PACK_AB R40, R107, R46 ;  /* 0x0000002e6b28723e */ /* 0x000fe200000000ff */
[----:B------:R-:W-:Y:S01]  /*6770*/  @P0 FADD.FTZ R112, R41, R112 ;  /* 0x0000007029700221 */ /* 0x000fe20000010000 */
[----:B------:R-:W-:Y:S02]  /*6780*/  F2FP.F16.F32.PACK_AB R41, R110, R47 ;  /* 0x0000002f6e29723e */ /* 0x000fe400000000ff */
[----:B------:R-:W-:Y:S02]  /*6790*/  LOP3.LUT R119, R118, R119, R101, 0xfe, !PT ;  /* 0x0000007776777212 */ /* 0x000fe400078efe65 */
[----:B------:R-:W-:Y:S02]  /*67a0*/  F2FP.F16.F32.PACK_AB R43, R112, R109 ;  /* 0x0000006d702b723e */ /* 0x000fe400000000ff */
[----:B------:R-:W-:Y:S02]  /*67b0*/  SEL R113, RZ, 0x1, P3 ;  /* 0x00000001ff717807 */ /* 0x000fe40001800000 */
[----:B------:R-:W-:Y:S01]  /*67c0*/  SEL R118, RZ, 0x1, P1 ;  /* 0x00000001ff767807 */ /* 0x000fe20000800000 */
[----:B------:R1:W-:Y:S01]  /*67d0*/  STG.E.128 desc[UR4][R116.64], R40 ;  /* 0x0000002874007986 */ /* 0x0003e2000c101d04 */
[----:B------:R-:W-:-:S02]  /*67e0*/  SEL R101, RZ, 0x1, P5 ;  /* 0x00000001ff657807 */ /* 0x000fc40002800000 */
        /* <DEDUP_REMOVED lines=16> */
[----:B------:R-:W-:-:S11]  /*68f0*/  IADD3 R114, R106, 0x1, RZ ;  /* 0x000000016a727810 */ /* 0x000fd60007ffe0ff */
        /* <DEDUP_REMOVED lines=9> */
.L_x_4356:
[----:B------:R-:W-:-:S07]  /*6990*/  MOV R113, R92 ;  /* 0x0000005c00717202 */ /* 0x000fce0000000f00 */
.L_x_4357:
[----:B------:R-:W-:Y:S05]  /*69a0*/  BSYNC B1 ;  /* 0x0000000000017941 */ /* 0x000fea0003800000 */
.L_x_4355:
        /* <DEDUP_REMOVED lines=11> */
[----:B------:R-:W-:Y:S01]  /*6a60*/  @!P1 IMAD.MOV.U32 R84, RZ, RZ, RZ ;  /* 0x000000ffff549224 */ /* 0x000fe200078e00ff */
[----:B------:R-:W-:Y:S02]  /*6a70*/  @!P1 IADD3 R33, R91, 0x1, RZ ;  /* 0x000000015b219810 */ /* 0x000fe40007ffe0ff */
[----:B------:R-:W-:-:S13]  /*6a80*/  ISETP.NE.AND P2, PT, R88, RZ, !P1 ;  /* 0x000000ff5800720c */ /* 0x000fda0004f45270 */
[----:B------:R-:W-:-:S04]  /*6a90*/  @P2 IADD3 R33, R91, RZ, RZ ;  /* 0x000000ff5b212210 */ /* 0x000fc80007ffe0ff */
[----:B------:R-:W-:-:S07]  /*6aa0*/  @!P1 MOV R91, R33 ;  /* 0x00000021005b9202 */ /* 0x000fce0000000f00 */
.L_x_4361:
[----:B------:R-:W-:Y:S05]  /*6ab0*/  BSYNC B2 ;  /* 0x0000000000027941 */ /* 0x000fea0003800000 */
.L_x_4360:
        /* <DEDUP_REMOVED lines=44> */
.L_x_4359:
[----:B------:R-:W-:Y:S05]  /*6d80*/  BSYNC B1 ;  /* 0x0000000000017941 */ /* 0x000fea0003800000 */
.L_x_4358:
[----:B------:R-:W-:Y:S01]  /*6d90*/  I2FP.F32.U32 R45, R113 ;  /* 0x00000071002d7245 */ /* 0x000fe20000201000 */
[----:B-----5:R-:W-:Y:S01]  /*6da0*/  HADD2.F32 R44, -RZ, R40.H0_H0 ;  /* 0x20000028ff2c7230 */ /* 0x020fe20000004100 */
[----:B------:R-:W-:Y:S01]  /*6db0*/  BSSY B1, `(.L_x_4362) ;  /* 0x0000016000017945 */ /* 0x000fe20003800000 */
[----:B------:R-:W-:Y:S02]  /*6dc0*/  IADD3 R117, R114, 0x1, RZ ;  /* 0x0000000172757810 */ /* 0x000fe40007ffe0ff */
[----:B------:R-:W-:Y:S01]  /*6dd0*/  FFMA.FTZ R45, R45, R100, 1.1641532182693481445e-10 ;  /* 0x2f0000002d2d7423 */ /* 0x000fe20000010064 */
[----:B------:R-:W-:Y:S01]  /*6de0*/  FMUL.FTZ R113, R44, R105 ;  /* 0x000000692c717220 */ /* 0x000fe20000410000 */
[----:B------:R-:W-:-:S03]  /*6df0*/  @P0 HADD2.F32 R44, -RZ, R36.H0_H0 ;  /* 0x20000024ff2c0230 */ /* 0x000fc60000004100 */
        /* <DEDUP_REMOVED lines=16> */
.L_x_4363:
[----:B------:R-:W-:-:S07]  /*6f00*/  MOV R106, R92 ;  /* 0x0000005c006a7202 */ /* 0x000fce0000000f00 */
.L_x_4364:
[----:B------:R-:W-:Y:S05]  /*6f10*/  BSYNC B1 ;  /* 0x0000000000017941 */ /* 0x000fea0003800000 */
.L_x_4362:
        /* <DEDUP_REMOVED lines=16> */
.L_x_4368:
[----:B------:R-:W-:Y:S05]  /*7020*/  BSYNC B2 ;  /* 0x0000000000027941 */ /* 0x000fea0003800000 */
.L_x_4367:
        /* <DEDUP_REMOVED lines=41> */
[----:B------:R-:W-:Y:S02]  /*72c0*/  MOV R92, R116 ;  /* 0x00000074005c7202 */ /* 0x000fe40000000f00 */
[----:B------:R-:W-:Y:S02]  /*72d0*/  LOP3.LUT R53, R45, UR33, R114, 0x96, !PT ;  /* 0x000000212d357c12 */ /* 0x000fe4000f8e9672 */
[----:B------:R-:W-:-:S07]  /*72e0*/  MOV R54, R44 ;  /* 0x0000002c00367202 */ /* 0x000fce0000000f00 */
.L_x_4366:
[----:B------:R-:W-:Y:S05]  /*72f0*/  BSYNC B1 ;  /* 0x0000000000017941 */ /* 0x000fea0003800000 */
.L_x_4365:
        /* <DEDUP_REMOVED lines=23> */
.L_x_4370:
[----:B------:R-:W-:-:S07]  /*7470*/  IMAD.MOV.U32 R40, RZ, RZ, R92 ;  /* 0x000000ffff287224 */ /* 0x000fce00078e005c */
.L_x_4371:
[----:B------:R-:W-:Y:S05]  /*7480*/  BSYNC B1 ;  /* 0x0000000000017941 */ /* 0x000fea0003800000 */
.L_x_4369:
        /* <DEDUP_REMOVED lines=16> */
.L_x_4375:
[----:B------:R-:W-:Y:S05]  /*7590*/  BSYNC B2 ;  /* 0x0000000000027941 */ /* 0x000fea0003800000 */
.L_x_4374:
        /* <DEDUP_REMOVED lines=44> */
.L_x_4373:
[----:B------:R-:W-:Y:S05]  /*7860*/  BSYNC B1 ;  /* 0x0000000000017941 */ /* 0x000fea0003800000 */
.L_x_4372:
[----:B------:R-:W-:Y:S01]  /*7870*/  I2FP.F32.U32 R45, R40 ;  /* 0x00000028002d7245 */ /* 0x000fe20000201000 */
[----:B------:R-:W-:Y:S01]  /*7880*/  HADD2.F32 R40, -RZ, R41.H0_H0 ;  /* 0x20000029ff287230 */ /* 0x000fe20000004100 */
[----:B------:R-:W-:Y:S01]  /*7890*/  ISETP.NE.AND P2, PT, R44, 0x1, PT ;  /* 0x000000012c00780c */ /* 0x000fe20003f45270 */
[----:B------:R-:W-:Y:S02]  /*78a0*/  BSSY B1, `(.L_x_4376) ;  /* 0x0000014000017945 */ /* 0x000fe40003800000 */
[----:B------:R-:W-:Y:S01]  /*78b0*/  FFMA.FTZ R45, R45, R100, 1.1641532182693481445e-10 ;  /* 0x2f0000002d2d7423 */ /* 0x000fe20000010064 */
[----:B------:R-:W-:-:S04]  /*78c0*/  FMUL.FTZ R115, R40, R105 ;  /* 0x0000006928737220 */ /* 0x000fc80000410000 */
[----:B------:R-:W-:Y:S01]  /*78d0*/  FMUL.FTZ R115, R115, R104 ;  /* 0x0000006873737220 */ /* 0x000fe20000410000 */
[----:B------:R-:W-:Y:S01]  /*78e0*/  FSETP.GTU.FTZ.AND P1, PT, R45, R102, PT ;  /* 0x000000662d00720b */ /* 0x000fe20003f3c000 */
[----:B------:R-:W-:-:S03]  /*78f0*/  @P0 HADD2.F32 R45, -RZ, R37.H0_H0 ;  /* 0x20000025ff2d0230 */ /* 0x000fc60000004100 */
        /* <DEDUP_REMOVED lines=13> */
.L_x_4377:
[----:B------:R-:W-:-:S07]  /*79d0*/  MOV R40, R92 ;  /* 0x0000005c00287202 */ /* 0x000fce0000000f00 */
.L_x_4378:
[----:B------:R-:W-:Y:S05]  /*79e0*/  BSYNC B1 ;  /* 0x0000000000017941 */ /* 0x000fea0003800000 */
.L_x_4376:
        /* <DEDUP_REMOVED lines=16> */
.L_x_4382:
[----:B------:R-:W-:Y:S05]  /*7af0*/  BSYNC B2 ;  /* 0x0000000000027941 */ /* 0x000fea0003800000 */
.L_x_4381:
        /* <DEDUP_REMOVED lines=44> */
.L_x_4380:
[----:B------:R-:W-:Y:S05]  /*7dc0*/  BSYNC B1 ;  /* 0x0000000000017941 */ /* 0x000fea0003800000 */
.L_x_4379:
[----:B------:R-:W-:Y:S01]  /*7dd0*/  I2FP.F32.U32 R45, R40 ;  /* 0x00000028002d7245 */ /* 0x000fe20000201000 */
[----:B------:R-:W-:Y:S01]  /*7de0*/  HADD2.F32 R40, -RZ, R41.H1_H1 ;  /* 0x30000029ff287230 */ /* 0x000fe20000004100 */
[----:B------:R-:W-:Y:S01]  /*7df0*/  ISETP.NE.AND P3, PT, R115, 0x1, PT ;  /* 0x000000017300780c */ /* 0x000fe20003f65270 */
[----:B------:R-:W-:Y:S01]  /*7e00*/  @P0 HADD2.F32 R44, -RZ, R37.H1_H1 ;  /* 0x30000025ff2c0230 */ /* 0x000fe20000004100 */
[----:B------:R-:W-:Y:S01]  /*7e10*/  BSSY B1, `(.L_x_4383) ;  /* 0x0000013000017945 */ /* 0x000fe20003800000 */
[----:B------:R-:W-:Y:S01]  /*7e20*/  FFMA.FTZ R45, R45, R100, 1.1641532182693481445e-10 ;  /* 0x2f0000002d2d7423 */ /* 0x000fe20000010064 */
[----:B------:R-:W-:-:S04]  /*7e30*/  FMUL.FTZ R41, R40, R105 ;  /* 0x0000006928297220 */ /* 0x000fc80000410000 */
[----:B------:R-:W-:Y:S01]  /*7e40*/  FMUL.FTZ R41, R41, R104 ;  /* 0x0000006829297220 */ /* 0x000fe20000410000 */
[----:B------:R-:W-:-:S04]  /*7e50*/  FSETP.GTU.FTZ.AND P2, PT, R45, R102, PT ;  /* 0x000000662d00720b */ /* 0x000fc80003f5c000 */
[----:B------:R-:W-:-:S05]  /*7e60*/  FSEL R40, R41, RZ, !P2 ;  /* 0x000000ff29287208 */ /* 0x000fca0005000000 */
[----:B------:R-:W-:-:S04]  /*7e70*/  FMUL.FTZ R117, R57, R40 ;  /* 0x0000002839757220 */ /* 0x000fc80000410000 */
        /* <DEDUP_REMOVED lines=11> */
.L_x_4384:
[----:B------:R-:W-:-:S07]  /*7f30*/  MOV R106, R92 ;  /* 0x0000005c006a7202 */ /* 0x000fce0000000f00 */
.L_x_4385:
[----:B------:R-:W-:Y:S05]  /*7f40*/  BSYNC B1 ;  /* 0x0000000000017941 */ /* 0x000fea0003800000 */
.L_x_4383:
        /* <DEDUP_REMOVED lines=16> */
.L_x_4389:
[----:B------:R-:W-:Y:S05]  /*8050*/  BSYNC B2 ;  /* 0x0000000000027941 */ /* 0x000fea0003800000 */
.L_x_4388:
        /* <DEDUP_REMOVED lines=40> */
[----:B------:R-:W-:-:S04]  /*82e0*/  MOV R92, R122 ;  /* 0x0000007a005c7202 */ /* 0x000fc80000000f00 */
[----:B------:R-:W-:Y:S01]  /*82f0*/  LOP3.LUT R53, R41, UR33, R44, 0x96, !PT ;  /* 0x0000002129357c12 */ /* 0x000fe2000f8e962c */
[----:B------:R-:W-:Y:S01]  /*8300*/  IMAD.MOV.U32 R44, RZ, RZ, RZ ;  /* 0x000000ffff2c7224 */ /* 0x000fe200078e00ff */
[----:B------:R-:W-:-:S07]  /*8310*/  MOV R54, R40 ;  /* 0x0000002800367202 */ /* 0x000fce0000000f00 */
.L_x_4387:
[----:B------:R-:W-:Y:S05]  /*8320*/  BSYNC B1 ;  /* 0x0000000000017941 */ /* 0x000fea0003800000 */
.L_x_4386:
        /* <DEDUP_REMOVED lines=22> */
.L_x_4391:
[----:B------:R-:W-:-:S07]  /*8490*/  MOV R106, R92 ;  /* 0x0000005c006a7202 */ /* 0x000fce0000000f00 */
.L_x_4392:
[----:B------:R-:W-:Y:S05]  /*84a0*/  BSYNC B1 ;  /* 0x0000000000017941 */ /* 0x000fea0003800000 */
.L_x_4390:
        /* <DEDUP_REMOVED lines=16> */
.L_x_4396:
[----:B------:R-:W-:Y:S05]  /*85b0*/  BSYNC B2 ;  /* 0x0000000000027941 */ /* 0x000fea0003800000 */
.L_x_4395:
        /* <DEDUP_REMOVED lines=40> */
[----:B------:R-:W-:-:S03]  /*8840*/  IMAD.WIDE.U32 R40, R45, -0x2daee0ad, RZ ;  /* 0xd2511f532d287825 */ /* 0x000fc600078e00ff */
[----:B------:R-:W-:Y:S01]  /*8850*/  MOV R54, R40 ;  /* 0x0000002800367202 */ /* 0x000fe20000000f00 */
[----:B------:R-:W-:Y:S01]  /*8860*/  HFMA2.MMA R40, -RZ, RZ, 0, 0 ;  /* 0x00000000ff287435 */ /* 0x000fe200000001ff */
[----:B------:R-:W-:-:S10]  /*8870*/  LOP3.LUT R53, R41, UR33, R44, 0x96, !PT ;  /* 0x0000002129357c12 */ /* 0x000fd4000f8e962c */
.L_x_4394:
[----:B------:R-:W-:Y:S05]  /*8880*/  BSYNC B1 ;  /* 0x0000000000017941 */ /* 0x000fea0003800000 */
.L_x_4393:
        /* <DEDUP_REMOVED lines=22> */
.L_x_4398:
[----:B------:R-:W-:-:S07]  /*89f0*/  IMAD.MOV.U32 R42, RZ, RZ, R92 ;  /* 0x000000ffff2a7224 */ /* 0x000fce00078e005c */
.L_x_4399:
[----:B------:R-:W-:Y:S05]  /*8a00*/  BSYNC B1 ;  /* 0x0000000000017941 */ /* 0x000fea0003800000 */
.L_x_4397:
        /* <DEDUP_REMOVED lines=16> */
.L_x_4403:
[----:B------:R-:W-:Y:S05]  /*8b10*/  BSYNC B2 ;  /* 0x0000000000027941 */ /* 0x000fea0003800000 */
.L_x_4402:
        /* <DEDUP_REMOVED lines=42> */
[----:B------:R-:W-:Y:S01]  /*8dc0*/  HFMA2.MMA R44, -RZ, RZ, 0, 0 ;  /* 0x00000000ff2c7435 */ /* 0x000fe200000001ff */
[----:B------:R-:W-:-:S10]  /*8dd0*/  MOV R54, R40 ;  /* 0x0000002800367202 */ /* 0x000fd40000000f00 */
.L_x_4401:
[----:B------:R-:W-:Y:S05]  /*8de0*/  BSYNC B1 ;  /* 0x0000000000017941 */ /* 0x000fea0003800000 */
.L_x_4400:
        /* <DEDUP_REMOVED lines=22> */
.L_x_4405:
[----:B------:R-:W-:-:S07]  /*8f50*/  MOV R42, R92 ;  /* 0x0000005c002a7202 */ /* 0x000fce0000000f00 */
.L_x_4406:
[----:B------:R-:W-:Y:S05]  /*8f60*/  BSYNC B1 ;  /* 0x0000000000017941 */ /* 0x000fea0003800000 */
.L_x_4404:
        /* <DEDUP_REMOVED lines=18> */
.L_x_4410:
[----:B------:R-:W-:Y:S05]  /*9090*/  BSYNC B2 ;  /* 0x0000000000027941 */ /* 0x000fea0003800000 */
.L_x_4409:
        /* <DEDUP_REMOVED lines=44> */
.L_x_4408:
[----:B------:R-:W-:Y:S05]  /*9360*/  BSYNC B1 ;  /* 0x0000000000017941 */ /* 0x000fea0003800000 */
.L_x_4407:
[----:B------:R-:W-:Y:S01]  /*9370*/  I2FP.F32.U32 R41, R42 ;  /* 0x0000002a00297245 */ /* 0x000fe20000201000 */
[----:B------:R-:W-:Y:S01]  /*9380*/  HADD2.F32 R40, -RZ, R43.H1_H1 ;  /* 0x3000002bff287230 */ /* 0x000fe20000004100 */
[----:B------:R-:W-:Y:S01]  /*9390*/  SEL R44, RZ, 0x10000, P5 ;  /* 0x00010000ff2c7807 */ /* 0x000fe20002800000 */
[----:B------:R-:W-:Y:S01]  /*93a0*/  @P0 HADD2.F32 R42, -RZ, R39.H1_H1 ;  /* 0x30000027ff2a0230 */ /* 0x000fe20000004100 */
[----:B------:R-:W-:Y:S01]  /*93b0*/  ISETP.NE.AND P6, PT, R119, RZ, PT ;  /* 0x000000ff7700720c */ /* 0x000fe20003fc5270 */
[----:B------:R-:W-:Y:S01]  /*93c0*/  FFMA.FTZ R41, R41, R100, 1.1641532182693481445e-10 ;  /* 0x2f00000029297423 */ /* 0x000fe20000010064 */
[----:B------:R-:W-:Y:S01]  /*93d0*/  FMUL.FTZ R105, R40, R105 ;  /* 0x0000006928697220 */ /* 0x000fe20000410000 */
[----:B------:R-:W-:Y:S01]  /*93e0*/  SEL R45, RZ, 0x100, P4 ;  /* 0x00000100ff2d7807 */ /* 0x000fe20002000000 */
[----:B------:R-:W-:Y:S01]  /*93f0*/  IMAD.WIDE.U32 R48, R101, 0x8, R48 ;  /* 0x0000000865307825 */ /* 0x000fe200078e0030 */
[----:B------:R-:W-:-:S03]  /*9400*/  UMOV UR8, 0xffffffff ;  /* 0xffffffff00087882 */ /* 0x000fc60000000000 */
[----:B------:R-:W-:Y:S01]  /*9410*/  FMUL.FTZ R105, R105, R104 ;  /* 0x0000006869697220 */ /* 0x000fe20000410000 */
[----:B------:R-:W-:Y:S02]  /*9420*/  FSETP.GTU.FTZ.AND P5, PT, R41, R102, PT ;  /* 0x000000662900720b */ /* 0x000fe40003fbc000 */
[----:B------:R-:W-:Y:S02]  /*9430*/  F2FP.F16.F32.PACK_AB R41, R117, R114 ;  /* 0x000000727529723e */ /* 0x000fe400000000ff */
[----:B------:R-:W-:Y:S01]  /*9440*/  FSEL R40, R105, RZ, !P5 ;  /* 0x000000ff69287208 */ /* 0x000fe20006800000 */
[----:B------:R-:W-:Y:S01]  /*9450*/  IMAD.WIDE.U32 R104, R101, 0x10, R50 ;  /* 0x0000001065687825 */ /* 0x000fe200078e0032 */
[----:B------:R-:W-:Y:S02]  /*9460*/  SEL R50, RZ, 0x1, P2 ;  /* 0x00000001ff327807 */ /* 0x000fe40001000000 */
[----:B------:R-:W-:Y:S01]  /*9470*/  SEL R102, RZ, 0x1000000, P5 ;  /* 0x01000000ff667807 */ /* 0x000fe20002800000 */
[----:B------:R-:W-:Y:S01]  /*9480*/  FMUL.FTZ R119, R61, R40 ;  /* 0x000000283d777220 */ /* 0x000fe20000410000 */
[----:B------:R-:W-:Y:S01]  /*9490*/  F2FP.F16.F32.PACK_AB R40, R116, R113 ;  /* 0x000000717428723e */ /* 0x000fe200000000ff */
[----:B------:R-:W-:Y:S01]  /*94a0*/  IMAD.WIDE.U32 R50, R50, 0x1000000, RZ ;  /* 0x0100000032327825 */ /* 0x000fe200078e00ff */
[----:B------:R-:W-:-:S03]  /*94b0*/  LOP3.LUT R102, R45, R102, R44, 0xfe, !PT ;  /* 0x000000662d667212 */ /* 0x000fc600078efe2c */
[----:B------:R-:W-:Y:S01]  /*94c0*/  @P0 FADD.FTZ R119, R42, R119 ;  /* 0x000000772a770221 */ /* 0x000fe20000010000 */
[----:B------:R-:W-:Y:S02]  /*94d0*/  ISETP.NE.AND P0, PT, R121, RZ, PT ;  /* 0x000000ff7900720c */ /* 0x000fe40003f05270 */
[----:B------:R-:W-:Y:S02]  /*94e0*/  F2FP.F16.F32.PACK_AB R42, R120, R115 ;  /* 0x00000073782a723e */ /* 0x000fe400000000ff */
[----:B------:R-:W-:Y:S02]  /*94f0*/  F2FP.F16.F32.PACK_AB R43, R119, R118 ;  /* 0x00000076772b723e */ /* 0x000fe400000000ff */
[----:B------:R-:W-:Y:S02]  /*9500*/  SEL R45, RZ, 0x1, P3 ;  /* 0x00000001ff2d7807 */ /* 0x000fe40001800000 */
[----:B------:R-:W-:Y:S01]  /*9510*/  SEL R44, RZ, 0x1, P1 ;  /* 0x00000001ff2c7807 */ /* 0x000fe20000800000 */
[----:B------:R0:W-:Y:S01]  /*9520*/  STG.E.128 desc[UR4][R104.64], R40 ;  /* 0x0000002868007986 */ /* 0x0001e2000c101d04 */
[----:B------:R-:W-:-:S02]  /*9530*/  SEL R100, RZ, 0x1, P0 ;  /* 0x00000001ff647807 */ /* 0x000fc40000000000 */
        /* <DEDUP_REMOVED lines=103> */
.L_x_4424:
[C---:B------:R-:W-:Y:S01]  /*9bb0*/  FMUL.FTZ R40, R45.reuse, R45 ;  /* 0x0000002d2d287220 */ /* 0x040fe20000410000 */
[----:B------:R-:W-:Y:S01]  /*9bc0*/  PLOP3.LUT P1, PT, PT, PT, UP1, 0x40, 0x0 ;  /* 0x000000000000781c */ /* 0x000fe20003f2e818 */
[----:B-1----:R-:W-:Y:S01]  /*9bd0*/  FADD.FTZ R48, R44, R51 ;  /* 0x000000332c307221 */ /* 0x002fe20000010000 */
[----:B------:R-:W1:Y:S01]  /*9be0*/  @!P0 LDC.64 R42, c[0x0][0x250] ;  /* 0x00009400ff2a8b82 */ /* 0x000e620000000a00 */
[----:B------:R-:W-:Y:S02]  /*9bf0*/  PLOP3.LUT P2, PT, PT, PT, UP1, 0x40, 0x0 ;  /* 0x000000000000781c */ /* 0x000fe40003f4e818 */
[----:B------:R-:W-:Y:S01]  /*9c00*/  FSEL R49, R40, RZ, !P1 ;  /* 0x000000ff28317208 */ /* 0x000fe20004800000 */
[----:B------:R-:W-:Y:S01]  /*9c10*/  FFMA.FTZ R48, R48, R41, UR11 ;  /* 0x0000000b30307e23 */ /* 0x000fe20008010029 */
[----:B0-----:R-:W-:-:S03]  /*9c20*/  FSEL R44, R45, RZ, P2 ;  /* 0x000000ff2d2c7208 */ /* 0x001fc60001000000 */
[----:B------:R-:W-:Y:S01]  /*9c30*/  FADD.FTZ R48, R48, R49 ;  /* 0x0000003130307221 */ /* 0x000fe20000010000 */
[----:B------:R-:W0:Y:S01]  /*9c40*/  @!P0 LDC.64 R40, c[0x0][0x258] ;  /* 0x00009600ff288b82 */ /* 0x000e220000000a00 */
[C---:B------:R-:W-:Y:S01]  /*9c50*/  FADD.FTZ R76, -R44.reuse, R76 ;  /* 0x0000004c2c4c7221 */ /* 0x040fe20000010100 */
        /* <DEDUP_REMOVED lines=17> */
[C---:B------:R-:W-:Y:S01]  /*9d70*/  FADD.FTZ R121, -R44.reuse, R112 ;  /* 0x000000702c797221 */ /* 0x040fe20000010100 */
[C---:B------:R-:W-:Y:S01]  /*9d80*/  FADD.FTZ R113, -R44.reuse, R116 ;  /* 0x000000742c717221 */ /* 0x040fe20000010100 */
[----:B------:R-:W-:Y:S01]  /*9d90*/  FADD.FTZ R123, -R44, R114 ;  /* 0x000000722c7b7221 */ /* 0x000fe20000010100 */
[C---:B--2---:R-:W-:Y:S01]  /*9da0*/  FMUL.FTZ R76, R48.reuse, R76 ;  /* 0x0000004c304c7220 */ /* 0x044fe20000410000 */
[C---:B------:R-:W-:Y:S01]  /*9db0*/  FMUL.FTZ R77, R48.reuse, R77 ;  /* 0x0000004d304d7220 */ /* 0x040fe20000410000 */
[C---:B------:R-:W-:Y:S01]  /*9dc0*/  FMUL.FTZ R96, R48.reuse, R96 ;  /* 0x0000006030607220 */ /* 0x040fe20000410000 */
[----:B------:R-:W-:Y:S01]  /*9dd0*/  FMUL.FTZ R102, R48, R49 ;  /* 0x0000003130667220 */ /* 0x000fe20000410000 */
[C---:B------:R-:W-:Y:S01]  /*9de0*/  FADD.FTZ R117, -R44.reuse, R117 ;  /* 0x000000752c757221 */ /* 0x040fe20000010100 */
[C---:B------:R-:W-:Y:S01]  /*9df0*/  FADD.FTZ R115, -R44.reuse, R115 ;  /* 0x000000732c737221 */ /* 0x040fe20000010100 */
[C---:B------:R-:W-:Y:S01]  /*9e00*/  FADD.FTZ R120, -R44.reuse, R120 ;  /* 0x000000782c787221 */ /* 0x040fe20000010100 */
[C---:B------:R-:W-:Y:S01]  /*9e10*/  FADD.FTZ R118, -R44.reuse, R118 ;  /* 0x000000762c767221 */ /* 0x040fe20000010100 */
[----:B------:R-:W-:Y:S01]  /*9e20*/  FADD.FTZ R119, -R44, R119 ;  /* 0x000000772c777221 */ /* 0x000fe20000010100 */
[----:B------:R1:W-:Y:S01]  /*9e30*/  @!P0 STG.E desc[UR4][R42.64], R45 ;  /* 0x0000002d2a008986 */ /* 0x0003e2000c101904 */
[----:B0-----:R-:W-:-:S04]  /*9e40*/  @!P0 IMAD.WIDE R40, R19, 0x4, R40 ;  /* 0x0000000413288825 */ /* 0x001fc800078e0228 */
[----:B------:R-:W-:Y:S01]  /*9e50*/  FMUL.FTZ R44, R48, R47 ;  /* 0x0000002f302c7220 */ /* 0x000fe20000410000 */
[----:B------:R-:W0:Y:S01]  /*9e60*/  LDC.64 R98, c[0x0][0x2b8] ;  /* 0x0000ae00ff627b82 */ /* 0x000e220000000a00 */
        /* <DEDUP_REMOVED lines=8> */
[----:B-1----:R-:W-:Y:S01]  /*9ef0*/  FFMA.FTZ R42, R96, R66, R13 ;  /* 0x00000042602a7223 */ /* 0x002fe2000001000d */
[----:B------:R-:W-:Y:S01]  /*9f00*/  FMUL.FTZ R45, R48, R118 ;  /* 0x00000076302d7220 */ /* 0x000fe20000410000 */
[----:B------:R-:W-:Y:S01]  /*9f10*/  FFMA.FTZ R44, R44, R72, R7 ;  /* 0x000000482c2c7223 */ /* 0x000fe20000010007 */
[----:B------:R-:W-:Y:S01]  /*9f20*/  FFMA.FTZ R51, R51, R73, R6 ;  /* 0x0000004933337223 */ /* 0x000fe20000010006 */
[----:B------:R-:W-:Y:S01]  /*9f30*/  FFMA.FTZ R112, R112, R90, R35 ;  /* 0x0000005a70707223 */ /* 0x000fe20000010023 */
[----:B------:R-:W-:Y:S01]  /*9f40*/  F2FP.F16.F32.PACK_AB R42, R47, R42 ;  /* 0x0000002a2f2a723e */ /* 0x000fe200000000ff */
[----:B------:R-:W-:Y:S01]  /*9f50*/  FFMA.FTZ R47, R110, R78, R3 ;  /* 0x0000004e6e2f7223 */ /* 0x000fe20000010003 */
[C---:B------:R-:W-:Y:S01]  /*9f60*/  FMUL.FTZ R108, R48.reuse, R97 ;  /* 0x00000061306c7220 */ /* 0x040fe20000410000 */
[C---:B------:R-:W-:Y:S01]  /*9f70*/  FMUL.FTZ R94, R48.reuse, R94 ;  /* 0x0000005e305e7220 */ /* 0x040fe20000410000 */
[C---:B------:R-:W-:Y:S01]  /*9f80*/  FMUL.FTZ R95, R48.reuse, R95 ;  /* 0x0000005f305f7220 */ /* 0x040fe20000410000 */
[C---:B------:R-:W-:Y:S01]  /*9f90*/  FMUL.FTZ R97, R48.reuse, R50 ;  /* 0x0000003230617220 */ /* 0x040fe20000410000 */
[----:B--2---:R-:W-:Y:S01]  /*9fa0*/  F2FP.F16.F32.PACK_AB R40, R77, R76 ;  /* 0x0000004c4d28723e */ /* 0x004fe200000000ff */
[----:B------:R-:W-:Y:S01]  /*9fb0*/  FFMA.FTZ R76, R121, R81, R2 ;  /* 0x00000051794c7223 */ /* 0x000fe20000010002 */
[----:B------:R-:W-:Y:S01]  /*9fc0*/  FFMA.FTZ R77, R45, R87, R32 ;  /* 0x000000572d4d7223 */ /* 0x000fe20000010020 */
[----:B------:R-:W-:Y:S01]  /*9fd0*/  F2FP.F16.F32.PACK_AB R45, R51, R44 ;  /* 0x0000002c332d723e */ /* 0x000fe200000000ff */
[C---:B------:R-:W-:Y:S01]  /*9fe0*/  FMUL.FTZ R46, R48.reuse, R46 ;  /* 0x0000002e302e7220 */ /* 0x040fe20000410000 */
[----:B------:R-:W-:Y:S01]  /*9ff0*/  FMUL.FTZ R107, R48, R107 ;  /* 0x0000006b306b7220 */ /* 0x000fe20000410000 */
[----:B------:R-:W-:Y:S01]  /*a000*/  F2FP.F16.F32.PACK_AB R47, R76, R47 ;  /* 0x0000002f4c2f723e */ /* 0x000fe200000000ff */
[----:B------:R-:W-:Y:S01]  /*a010*/  FMUL.FTZ R104, R48, R105 ;  /* 0x0000006930687220 */ /* 0x000fe20000410000 */
[----:B------:R-:W-:Y:S01]  /*a020*/  F2FP.F16.F32.PACK_AB R51, R112, R77 ;  /* 0x0000004d7033723e */ /* 0x000fe200000000ff */
[C---:B------:R-:W-:Y:S01]  /*a030*/  FMUL.FTZ R111, R48.reuse, R111 ;  /* 0x0000006f306f7220 */ /* 0x040fe20000410000 */
[----:B------:R-:W1:Y:S01]  /*a040*/  LDC.64 R76, c[0x0][0x210] ;  /* 0x00008400ff4c7b82 */ /* 0x000e620000000a00 */
        /* <DEDUP_REMOVED lines=12> */
[----:B0-----:R-:W-:Y:S01]  /*a110*/  IMAD.WIDE.U32 R98, R103, 0x10, R98 ;  /* 0x0000001067627825 */ /* 0x001fe200078e0062 */
[----:B------:R-:W-:-:S03]  /*a120*/  F2FP.F16.F32.PACK_AB R43, R96, R43 ;  /* 0x0000002b602b723e */ /* 0x000fc600000000ff */
[----:B------:R-:W-:Y:S01]  /*a130*/  FFMA.FTZ R46, R104, R74, R5 ;  /* 0x0000004a682e7223 */ /* 0x000fe20000010005 */
[----:B------:R-:W-:Y:S01]  /*a140*/  F2FP.F16.F32.PACK_AB R41, R95, R94 ;  /* 0x0000005e5f29723e */ /* 0x000fe200000000ff */
[----:B------:R-:W-:Y:S01]  /*a150*/  FFMA.FTZ R111, R111, R75, R4 ;  /* 0x0000004b6f6f7223 */ /* 0x000fe20000010004 */
[----:B------:R-:W-:Y:S01]  /*a160*/  F2FP.F16.F32.PACK_AB R44, R107, R48 ;  /* 0x000000306b2c723e */ /* 0x000fe200000000ff */
[----:B------:R-:W-:Y:S01]  /*a170*/  FFMA.FTZ R95, R100, R82, R23 ;  /* 0x00000052645f7223 */ /* 0x000fe20000010017 */
[----:B------:R-:W-:Y:S01]  /*a180*/  LEA R96, P0, R93, UR14, 0x4 ;  /* 0x0000000e5d607c11 */ /* 0x000fe2000f8020ff */
[----:B------:R-:W-:Y:S01]  /*a190*/  FFMA.FTZ R102, R49, R89, R34 ;  /* 0x0000005931667223 */ /* 0x000fe20000010022 */
[----:B------:R-:W-:Y:S01]  /*a1a0*/  FFMA.FTZ R123, R123, R83, R20 ;  /* 0x000000537b7b7223 */ /* 0x000fe20000010014 */
[----:B------:R-:W-:Y:S01]  /*a1b0*/  FFMA.FTZ R100, R117, R85, R22 ;  /* 0x0000005575647223 */ /* 0x000fe20000010016 */
[----:B------:R-:W-:Y:S01]  /*a1c0*/  FFMA.FTZ R48, R125, R79, R0 ;  /* 0x0000004f7d307223 */ /* 0x000fe20000010000 */
[----:B------:R-:W-:Y:S01]  /*a1d0*/  FFMA.FTZ R103, R50, R80, R21 ;  /* 0x0000005032677223 */ /* 0x000fe20000010015 */
[----:B------:R-:W-:-:S02]  /*a1e0*/  LEA R94, P1, R101, UR14, 0x4 ;  /* 0x0000000e655e7c11 */ /* 0x000fc4000f8220ff */
[----:B------:R-:W-:Y:S02]  /*a1f0*/  LEA.HI.X R97, R93, UR15, RZ, 0x4, P0 ;  /* 0x0000000f5d617c11 */ /* 0x000fe400080f24ff */
[----:B------:R-:W-:Y:S02]  /*a200*/  F2FP.F16.F32.PACK_AB R46, R111, R46 ;  /* 0x0000002e6f2e723e */ /* 0x000fe400000000ff */
[----:B------:R-:W-:Y:S01]  /*a210*/  F2FP.F16.F32.PACK_AB R50, R102, R95 ;  /* 0x0000005f6632723e */ /* 0x000fe200000000ff */
[----:B------:R0:W-:Y:S01]  /*a220*/  STG.E.128 desc[UR4][R96.64], R40 ;  /* 0x0000002860007986 */ /* 0x0001e2000c101d04 */
[----:B------:R-:W-:Y:S02]  /*a230*/  F2FP.F16.F32.PACK_AB R49, R100, R123 ;  /* 0x0000007b6431723e */ /* 0x000fe400000000ff */
[----:B------:R-:W-:Y:S01]  /*a240*/  LEA.HI.X R95, R101, UR15, RZ, 0x4, P1 ;  /* 0x0000000f655f7c11 */ /* 0x000fe200088f24ff */
[----:B------:R0:W-:Y:S01]  /*a250*/  STG.E.128 desc[UR4][R98.64], R44 ;  /* 0x0000002c62007986 */ /* 0x0001e2000c101d04 */
[----:B------:R-:W-:-:S02]  /*a260*/  F2FP.F16.F32.PACK_AB R48, R103, R48 ;  /* 0x000000306730723e */ /* 0x000fc400000000ff */
[----:B-1----:R-:W-:-:S03]  /*a270*/  LEA R19, R76, R19, 0x2 ;  /* 0x000000134c137211 */ /* 0x002fc600078e10ff */
[----:B------:R0:W-:Y:S01]  /*a280*/  STG.E.128 desc[UR4][R94.64], R48 ;  /* 0x000000305e007986 */ /* 0x0001e2000c101d04 */
[----:B------:R-:W-:-:S13]  /*a290*/  ISETP.GE.AND P0, PT, R19, R77, PT ;  /* 0x0000004d1300720c */ /* 0x000fda0003f06270 */
[----:B------:R-:W-:Y:S05]  /*a2a0*/  @!P0 BRA `(.L_x_4412) ;  /* 0xffffff6800408947 */ /* 0x000fea000383ffff */
[----:B------:R-:W-:Y:S05]  /*a2b0*/  BSYNC B0 ;  /* 0x0000000000007941 */ /* 0x000fea0003800000 */
.L_x_4242:
[----:B------:R-:W-:Y:S05]  /*a2c0*/  EXIT ;  /* 0x000000000000794d */ /* 0x000fea0003800000 */
.L_x_4411:
[----:B------:R-:W-:Y:S01]  /*a2d0*/  HFMA2.MMA R121, -RZ, RZ, 0, 1.847743988037109375e-06 ;  /* 0x0000001fff797435 */ /* 0x000fe200000001ff */
[----:B------:R-:W-:Y:S01]  /*a2e0*/  BSSY B1, `(.L_x_4413) ;  /* 0x0000007000017945 */ /* 0x000fe20003800000 */
[----:B------:R-:W-:Y:S01]  /*a2f0*/  MOV R105, R42 ;  /* 0x0000002a00697202 */ /* 0x000fe20000000f00 */
[----:B------:R-:W-:Y:S01]  /*a300*/  IMAD.MOV.U32 R100, RZ, RZ, 0x1 ;  /* 0x00000001ff647424 */ /* 0x000fe200078e00ff */
[----:B------:R-:W-:-:S07]  /*a310*/  MOV R50, 0xffffffff ;  /* 0xffffffff00327802 */ /* 0x000fce0000000f00 */
[----:B------:R-:W-:Y:S05]  /*a320*/  WARPSYNC.COLLECTIVE R50, `(.L_x_4414) ;  /* 0x0000000032087348 */ /* 0x000fea0003c00000 */
[----:B------:R0:W1:Y:S02]  /*a330*/  SHFL.BFLY P1, R51, R105, R100, R121 ;  /* 0x0c00006469337389 */ /* 0x0000640000020079 */
[----:B01----:R-:W-:Y:S01]  /*a340*/  ENDCOLLECTIVE ;  /* 0x000000000000791b */ /* 0x003fe20003800000 */
.L_x_4414:
[----:B------:R-:W-:Y:S05]  /*a350*/  BSYNC B1 ;  /* 0x0000000000017941 */ /* 0x000fea0003800000 */
.L_x_4413:
        /* <DEDUP_REMOVED lines=9> */
.L_x_4415:
[----:B------:R-:W-:Y:S01]  /*a3f0*/  HFMA2.MMA R100, -RZ, RZ, 0, 2.384185791015625e-07 ;  /* 0x00000004ff647435 */ /* 0x000fe200000001ff */
[----:B------:R-:W-:-:S04]  /*a400*/  IMAD.MOV.U32 R40, RZ, RZ, R51 ;  /* 0x000000ffff287224 */ /* 0x000fc800078e0033 */
[----:B------:R-:W-:-:S05]  /*a410*/  FADD.FTZ R44, R43, R40 ;  /* 0x000000282b2c7221 */ /* 0x000fca0000010000 */
[----:B------:R-:W-:-:S07]  /*a420*/  MOV R105, R44 ;  /* 0x0000002c00697202 */ /* 0x000fce0000000f00 */
[----:B------:R-:W-:Y:S05]  /*a430*/  WARPSYNC.COLLECTIVE R50, `(.L_x_4416) ;  /* 0x0000000032087348 */ /* 0x000fea0003c00000 */
[----:B------:R0:W1:Y:S02]  /*a440*/  SHFL.BFLY P1, R51, R105, R100, R121 ;  /* 0x0c00006469337389 */ /* 0x0000640000020079 */
[----:B01----:R-:W-:Y:S01]  /*a450*/  ENDCOLLECTIVE ;  /* 0x000000000000791b */ /* 0x003fe20003800000 */
.L_x_4416:
[----:B------:R-:W-:Y:S01]  /*a460*/  HFMA2.MMA R100, -RZ, RZ, 0, 4.76837158203125e-07 ;  /* 0x00000008ff647435 */ /* 0x000fe200000001ff */
[----:B------:R-:W-:-:S05]  /*a470*/  MOV R41, R51 ;  /* 0x0000003300297202 */ /* 0x000fca0000000f00 */
[----:B------:R-:W-:-:S04]  /*a480*/  FADD.FTZ R48, R44, R41 ;  /* 0x000000292c307221 */ /* 0x000fc80000010000 */
[----:B------:R-:W-:-:S07]  /*a490*/  IMAD.MOV.U32 R105, RZ, RZ, R48 ;  /* 0x000000ffff697224 */ /* 0x000fce00078e0030 */
[----:B------:R-:W-:Y:S05]  /*a4a0*/  WARPSYNC.COLLECTIVE R50, `(.L_x_4417) ;  /* 0x0000000032087348 */ /* 0x000fea0003c00000 */
[----:B------:R0:W1:Y:S02]  /*a4b0*/  SHFL.BFLY P1, R51, R105, R100, R121 ;  /* 0x0c00006469337389 */ /* 0x0000640000020079 */
[----:B01----:R-:W-:Y:S01]  /*a4c0*/  ENDCOLLECTIVE ;  /* 0x000000000000791b */ /* 0x003fe20003800000 */
.L_x_4417:
[----:B------:R-:W-:Y:S01]  /*a4d0*/  IMAD.MOV.U32 R100, RZ, RZ, 0x10 ;  /* 0x00000010ff647424 */ /* 0x000fe200078e00ff */
[----:B------:R-:W-:-:S05]  /*a4e0*/  MOV R41, R51 ;  /* 0x0000003300297202 */ /* 0x000fca0000000f00 */
[----:B------:R-:W-:Y:S02]  /*a4f0*/  FADD.FTZ R49, R48, R41 ;  /* 0x0000002930317221 */ /* 0x000fe40000010000 */
[----:B------:R-:W0:Y:S03]  /*a500*/  LDC R41, c[0x0][0x290] ;  /* 0x0000a400ff297b82 */ /* 0x000e260000000800 */
[----:B------:R-:W-:-:S07]  /*a510*/  MOV R105, R49 ;  /* 0x0000003100697202 */ /* 0x000fce0000000f00 */
[----:B0-----:R-:W-:Y:S05]  /*a520*/  WARPSYNC.COLLECTIVE R50, `(.L_x_4418) ;  /* 0x0000000032087348 */ /* 0x001fea0003c00000 */
[----:B------:R1:W2:Y:S02]  /*a530*/  SHFL.BFLY P1, R51, R105, R100, R121 ;  /* 0x0c00006469337389 */ /* 0x0002a40000020079 */
[----:B012---:R-:W-:Y:S01]  /*a540*/  ENDCOLLECTIVE ;  /* 0x000000000000791b */ /* 0x007fe20003800000 */
.L_x_4418:
        /* <DEDUP_REMOVED lines=56> */
.L_x_4419:
[----:B------:R-:W-:Y:S01]  /*a8d0*/  HFMA2.MMA R100, -RZ, RZ, 0, 1.1920928955078125e-07 ;  /* 0x00000002ff647435 */ /* 0x000fe200000001ff */
[----:B------:R-:W-:-:S04]  /*a8e0*/  IMAD.MOV.U32 R43, RZ, RZ, R51 ;  /* 0x000000ffff2b7224 */ /* 0x000fc800078e0033 */
[----:B------:R-:W-:-:S05]  /*a8f0*/  FADD.FTZ R43, R40, R43 ;  /* 0x0000002b282b7221 */ /* 0x000fca0000010000 */
[----:B------:R-:W-:-:S07]  /*a900*/  MOV R105, R43 ;  /* 0x0000002b00697202 */ /* 0x000fce0000000f00 */
[----:B------:R-:W-:Y:S05]  /*a910*/  WARPSYNC.COLLECTIVE R50, `(.L_x_4420) ;  /* 0x0000000032087348 */ /* 0x000fea0003c00000 */
[----:B------:R0:W1:Y:S02]  /*a920*/  SHFL.BFLY P1, R51, R105, R100, R121 ;  /* 0x0c00006469337389 */ /* 0x0000640000020079 */
[----:B01----:R-:W-:Y:S01]  /*a930*/  ENDCOLLECTIVE ;  /* 0x000000000000791b */ /* 0x003fe20003800000 */
.L_x_4420:
[----:B------:R-:W-:Y:S01]  /*a940*/  HFMA2.MMA R100, -RZ, RZ, 0, 2.384185791015625e-07 ;  /* 0x00000004ff647435 */ /* 0x000fe200000001ff */
[----:B------:R-:W-:-:S05]  /*a950*/  MOV R42, R51 ;  /* 0x00000033002a7202 */ /* 0x000fca0000000f00 */
[----:B------:R-:W-:-:S04]  /*a960*/  FADD.FTZ R42, R43, R42 ;  /* 0x0000002a2b2a7221 */ /* 0x000fc80000010000 */
[----:B------:R-:W-:-:S07]  /*a970*/  IMAD.MOV.U32 R105, RZ, RZ, R42 ;  /* 0x000000ffff697224 */ /* 0x000fce00078e002a */
[----:B------:R-:W-:Y:S05]  /*a980*/  WARPSYNC.COLLECTIVE R50, `(.L_x_4421) ;  /* 0x0000000032087348 */ /* 0x000fea0003c00000 */
[----:B------:R0:W1:Y:S02]  /*a990*/  SHFL.BFLY P1, R51, R105, R100, R121 ;  /* 0x0c00006469337389 */ /* 0x0000640000020079 */
[----:B01----:R-:W-:Y:S01]  /*a9a0*/  ENDCOLLECTIVE ;  /* 0x000000000000791b */ /* 0x003fe20003800000 */
.L_x_4421:
[----:B------:R-:W-:Y:S01]  /*a9b0*/  IMAD.MOV.U32 R100, RZ, RZ, 0x8 ;  /* 0x00000008ff647424 */ /* 0x000fe200078e00ff */
[----:B------:R-:W-:-:S05]  /*a9c0*/  MOV R49, R51 ;  /* 0x0000003300317202 */ /* 0x000fca0000000f00 */
[----:B------:R-:W-:-:S05]  /*a9d0*/  FADD.FTZ R49, R42, R49 ;  /* 0x000000312a317221 */ /* 0x000fca0000010000 */
[----:B------:R-:W-:-:S07]  /*a9e0*/  MOV R105, R49 ;  /* 0x0000003100697202 */ /* 0x000fce0000000f00 */
[----:B------:R-:W-:Y:S05]  /*a9f0*/  WARPSYNC.COLLECTIVE R50, `(.L_x_4422) ;  /* 0x0000000032087348 */ /* 0x000fea0003c00000 */
[----:B------:R0:W1:Y:S02]  /*aa00*/  SHFL.BFLY P1, R51, R105, R100, R121 ;  /* 0x0c00006469337389 */ /* 0x0000640000020079 */
[----:B01----:R-:W-:Y:S01]  /*aa10*/  ENDCOLLECTIVE ;  /* 0x000000000000791b */ /* 0x003fe20003800000 */
.L_x_4422:
[----:B------:R-:W-:Y:S01]  /*aa20*/  HFMA2.MMA R100, -RZ, RZ, 0, 9.5367431640625e-07 ;  /* 0x00000010ff647435 */ /* 0x000fe200000001ff */
[----:B------:R-:W-:-:S05]  /*aa30*/  MOV R44, R51 ;  /* 0x00000033002c7202 */ /* 0x000fca0000000f00 */
[----:B------:R-:W-:-:S05]  /*aa40*/  FADD.FTZ R44, R49, R44 ;  /* 0x0000002c312c7221 */ /* 0x000fca0000010000 */
[----:B------:R-:W-:-:S07]  /*aa50*/  MOV R105, R44 ;  /* 0x0000002c00697202 */ /* 0x000fce0000000f00 */
[----:B------:R-:W-:Y:S05]  /*aa60*/  WARPSYNC.COLLECTIVE R50, `(.L_x_4423) ;  /* 0x0000000032087348 */ /* 0x000fea0003c00000 */
[----:B------:R0:W1:Y:S02]  /*aa70*/  SHFL.BFLY P1, R51, R105, R100, R121 ;  /* 0x0c00006469337389 */ /* 0x0000640000020079 */
[----:B01----:R-:W-:Y:S01]  /*aa80*/  ENDCOLLECTIVE ;  /* 0x000000000000791b */ /* 0x003fe20003800000 */
.L_x_4423:
[----:B------:R-:W-:Y:S05]  /*aa90*/  BRA `(.L_x_4424) ;  /* 0xfffffff000447947 */ /* 0x000fea000383ffff */
.L_x_4425:
        /* <DEDUP_REMOVED lines=14> */
.L_x_23477:


//--------------------- .text._ZN10layer_norm13ln_fwd_kernelINS_13Kernel_traitsI6__halfS2_S2_S2_fjLj768ELj1ELj4ELj1ELj16ENS_18Kernel_traits_baseILj768ES2_S2_S2_S2_fjLj128EEEEELb1ELb1ELb1ELb0EEEvNS_9FwdParamsE --------------------------
	.section	.text._ZN10layer_norm13ln_fwd_kernelINS_13Kernel_traitsI6__halfS2_S2_S2_fjLj768ELj1ELj4ELj1ELj16ENS_18Kernel_traits_baseILj768ES2_S2_S2_S2_fjLj128EEEEELb1ELb1ELb1ELb0EEEvNS_9FwdParamsE,"ax",@progbits
	.align	128
        .global         _ZN10layer_norm13ln_fwd_kernelINS_13Kernel_traitsI6__halfS2_S2_S2_fjLj768ELj1ELj4ELj1ELj16ENS_18Kernel_traits_baseILj768ES2_S2_S2_S2_fjLj128EEEEELb1ELb1ELb1ELb0EEEvNS_9FwdParamsE
        .type           _ZN10layer_norm13ln_fwd_kernelINS_13Kernel_traitsI6__halfS2_S2_S2_fjLj768ELj1ELj4ELj1ELj16ENS_18Kernel_traits_baseILj768ES2_S2_S2_S2_fjLj128EEEEELb1ELb1ELb1ELb0EEEvNS_9FwdParamsE,@function
        .size           _ZN10layer_norm13ln_fwd_kernelINS_13Kernel_traitsI6__halfS2_S2_S2_fjLj768ELj1ELj4ELj1ELj16ENS_18Kernel_traits_baseILj768ES2_S2_S2_S2_fjLj128EEEEELb1ELb1ELb1ELb0EEEvNS_9FwdParamsE,(.L_x_23478 - _ZN10layer_norm13ln_fwd_kernelINS_13Kernel_traitsI6__halfS2_S2_S2_fjLj768ELj1ELj4ELj1ELj16ENS_18Kernel_traits_baseILj768ES2_S2_S2_S2_fjLj128EEEEELb1ELb1ELb1ELb0EEEvNS_9FwdParamsE)
        .other          _ZN10layer_norm13ln_fwd_kernelINS_13Kernel_traitsI6__halfS2_S2_S2_fjLj768ELj1ELj4ELj1ELj16ENS_18Kernel_traits_baseILj768ES2_S2_S2_S2_fjLj128EEEEELb1ELb1ELb1ELb0EEEvNS_9FwdParamsE,@"STO_CUDA_ENTRY STV_DEFAULT"
_ZN10layer_norm13ln_fwd_kernelINS_13Kernel_traitsI6__halfS2_S2_S2_fjLj768ELj1ELj4ELj1ELj16ENS_18Kernel_traits_baseILj768ES2_S2_S2_S2_fjLj128EEEEELb1ELb1ELb1ELb0EEEvNS_9FwdParamsE:
.text._ZN10layer_norm13ln_fwd_kernelINS_13Kernel_traitsI6__halfS2_S2_S2_fjLj768ELj1ELj4ELj1ELj16ENS_18Kernel_traits_baseILj768ES2_S2_S2_S2_fjLj128EEEEELb1ELb1ELb1ELb0EEEvNS_9FwdParamsE:
        /* <DEDUP_REMOVED lines=18> */
[C-C-:B0-----:R-:W-:Y:S01]  /*0120*/  IMAD R32, R11.reuse, UR8, R0.reuse ;  /* 0x000000080b207c24 */ /* 0x141fe2000f8e0200 */
[----:B------:R-:W-:Y:S02]  /*0130*/  LOP3.LUT R29, R0, 0x1f, RZ, 0xc0, !PT ;  /* 0x0000001f001d7812 */ /* 0x000fe400078ec0ff */
[----:B------:R-:W-:Y:S01]  /*0140*/  SHF.R.U32.HI R28, RZ, 0x5, R0 ;  /* 0x00000005ff1c7819 */ /* 0x000fe20000011600 */
[----:B------:R-:W-:Y:S03]  /*0150*/  BSSY B0, `(.L_x_4426) ;  /* 0x0000057000007945 */ /* 0x000fe60003800000 */
[----:B------:R-:W-:Y:S02]  /*0160*/  LEA R28, R11, R28, 0x2 ;  /* 0x0000001c0b1c7211 */ /* 0x000fe400078e10ff */
[----:B--2---:R-:W-:-:S02]  /*0170*/  @P0 R2UR UR4, R2 ;  /* 0x00000000020402ca */ /* 0x004fc400000e0000 */
        /* <DEDUP_REMOVED lines=44> */
[----:B----4-:R-:W-:Y:S02]  /*0440*/  SHF.R.S32.HI R5, RZ, 0x1f, R10 ;  /* 0x0000001fff057819 */ /* 0x010fe4000001140a */
[----:B------:R-:W-:Y:S01]  /*0450*/  LOP3.LUT R8, R3, UR25, R6, 0x96, !PT ;  /* 0x0000001903087c12 */ /* 0x000fe2000f8e9606 */
[----:B------:R-:W-:Y:S01]  /*0460*/  IMAD.MOV.U32 R3, RZ, RZ, R29 ;  /* 0x000000ffff037224 */ /* 0x000fe200078e001d */
[----:B------:R-:W-:Y:S01]  /*0470*/  UIADD3 UR27, UR5, 0x1fd5c5a3, URZ ;  /* 0x1fd5c5a3051b7890 */ /* 0x000fe2000fffe03f */
[----:B------:R-:W-:Y:S01]  /*0480*/  IMAD.WIDE.U32 R6, R7, -0x2daee0ad, RZ ;  /* 0xd2511f5307067825 */ /* 0x000fe200078e00ff */
[----:B------:R-:W-:Y:S02]  /*0490*/  LEA.HI R5, R5, R10, RZ, 0x3 ;  /* 0x0000000a05057211 */ /* 0x000fe400078f18ff */
[----:B------:R-:W-:-:S02]  /*04a0*/  LOP3.LUT R10, R3, 0x1f, RZ, 0x3c, !PT ;  /* 0x0000001f030a7812 */ /* 0x000fc400078e3cff */
[----:B------:R-:W-:Y:S02]  /*04b0*/  LOP3.LUT R90, R7, UR27, R2, 0x96, !PT ;  /* 0x0000001b075a7c12 */ /* 0x000fe4000f8e9602 */
[----:B------:R-:W-:-:S04]  /*04c0*/  LEA.HI.SX32 R2, R5, R10, 0x1d ;  /* 0x0000000a05027211 */ /* 0x000fc800078feaff */
[----:B------:R-:W-:Y:S01]  /*04d0*/  LOP3.LUT P0, RZ, R2, 0xffffffe0, RZ, 0xc0, !PT ;  /* 0xffffffe002ff7812 */ /* 0x000fe2000780c0ff */
[----:B------:R-:W-:Y:S01]  /*04e0*/  UIADD3 UR26, UR4, 0x5384540f, URZ ;  /* 0x5384540f041a7890 */ /* 0x000fe2000fffe03f */
[----:B------:R-:W-:Y:S01]  /*04f0*/  IMAD.WIDE.U32 R8, R8, -0x326172a9, RZ ;  /* 0xcd9e8d5708087825 */ /* 0x000fe200078e00ff */
[----:B------:R-:W-:Y:S01]  /*0500*/  UIADD3 UR28, UR4, -0xe443238, URZ ;  /* 0xf1bbcdc8041c7890 */ /* 0x000fe2000fffe03f */
[----:B------:R-:W-:Y:S02]  /*0510*/  ISETP.GE.U32.AND P4, PT, R2, 0x40, PT ;  /* 0x000000400200780c */ /* 0x000fe40003f86070 */
[----:B------:R-:W-:Y:S01]  /*0520*/  IMAD.HI.U32 R5, R90, -0x326172a9, RZ ;  /* 0xcd9e8d575a057827 */ /* 0x000fe200078e00ff */
[----:B------:R-:W-:Y:S01]  /*0530*/  LOP3.LUT R89, R9, UR26, R4, 0x96, !PT ;  /* 0x0000001a09597c12 */ /* 0x000fe2000f8e9604 */
[----:B------:R-:W-:Y:S02]  /*0540*/  UIADD3 UR29, UR5, -0x24c28bd8, URZ ;  /* 0xdb3d7428051d7890 */ /* 0x000fe4000fffe03f */
[----:B------:R-:W-:-:S02]  /*0550*/  UIADD3 UR30, UR4, -0x700cb87f, URZ ;  /* 0x8ff34781041e7890 */ /* 0x000fc4000fffe03f */
[----:B------:R-:W-:Y:S01]  /*0560*/  UIADD3 UR31, UR5, -0x695add53, URZ ;  /* 0x96a522ad051f7890 */ /* 0x000fe2000fffe03f */
[----:B------:R-:W-:Y:S01]  /*0570*/  ISETP.GE.U32.AND P1, PT, R2, 0x60, PT ;  /* 0x000000600200780c */ /* 0x000fe20003f26070 */
[----:B------:R-:W-:Y:S01]  /*0580*/  IMAD.HI.U32 R11, R89, -0x2daee0ad, RZ ;  /* 0xd2511f53590b7827 */ /* 0x000fe200078e00ff */
[----:B------:R-:W-:Y:S02]  /*0590*/  P2R R33, PR, RZ, 0x10 ;  /* 0x00000010ff217803 */ /* 0x000fe40000000000 */
        /* <DEDUP_REMOVED lines=18> */
.L_x_4427:
[----:B------:R-:W-:Y:S05]  /*06c0*/  BSYNC B0 ;  /* 0x0000000000007941 */ /* 0x000fea0003800000 */
.L_x_4426:
        /* <DEDUP_REMOVED lines=15> */
[----:B------:R-:W-:Y:S01]  /*07c0*/  VIADD R3, R3, 0x20 ;  /* 0x0000002003037836 */ /* 0x000fe20000000000 */
[----:B------:R-:W-:-:S02]  /*07d0*/  @!P2 CS2R R48, SRZ ;  /* 0x000000000030a805 */ /* 0x000fc4000001ff00 */
[----:B0-----:R-:W-:-:S07]  /*07e0*/  @!P2 CS2R R50, SRZ ;  /* 0x000000000032a805 */ /* 0x001fce000001ff00 */
.L_x_4429:
[----:B------:R-:W-:Y:S05]  /*07f0*/  BSYNC B0 ;  /* 0x0000000000007941 */ /* 0x000fea0003800000 */
.L_x_4428:
        /* <DEDUP_REMOVED lines=17> */
.L_x_4431:
[----:B------:R-:W-:Y:S05]  /*0910*/  BSYNC B0 ;  /* 0x0000000000007941 */ /* 0x000fea0003800000 */
.L_x_4430:
[----:B------:R-:W-:Y:S01]  /*0920*/  ULDC UR8, c[0x0][0x214] ;  /* 0x0000850000087ab9 */ /* 0x000fe20000000800 */
[----:B------:R-:W-:Y:S02]  /*0930*/  LOP3.LUT R102, R11, UR29, R6, 0x96, !PT ;  /* 0x0000001d0b667c12 */ /* 0x000fe4000f8e9606 */
[----:B------:R-:W-:-:S13]  /*0940*/  ISETP.GE.AND P2, PT, R28, UR8, PT ;  /* 0x000000081c007c0c */ /* 0x000fda000bf46270 */
[----:B------:R-:W-:Y:S05]  /*0950*/  @P2 EXIT ;  /* 0x000000000000294d */ /* 0x000fea0003800000 */
[--C-:B-----5:R-:W-:Y:S01]  /*0960*/  HADD2.F32 R78, -RZ, R37.reuse.H0_H0 ;  /* 0x20000025ff4e7230 */ /* 0x120fe20000004100 */
[----:B------:R-:W-:Y:S01]  /*0970*/  BSSY B0, `(.L_x_4432) ;  /* 0x0000aed000007945 */ /* 0x000fe20003800000 */
[----:B------:R-:W-:Y:S01]  /*0980*/  HADD2.F32 R81, -RZ, R37.H1_H1 ;  /* 0x30000025ff517230 */ /* 0x000fe20000004100 */
[----:B------:R-:W-:Y:S01]  /*0990*/  ULDC.U8 UR8, c[0x0][0x2a0] ;  /* 0x0000a80000087ab9 */ /* 0x000fe20000000000 */
[--C-:B------:R-:W-:Y:S01]  /*09a0*/  HADD2.F32 R3, -RZ, R12.reuse.H0_H0 ;  /* 0x2000000cff037230 */ /* 0x100fe20000004100 */
[----:B------:R-:W-:Y:S01]  /*09b0*/  LOP3.LUT R99, R88, 0x3, RZ, 0xc0, !PT ;  /* 0x0000000358637812 */ /* 0x000fe200078ec0ff */
[----:B------:R-:W-:Y:S01]  /*09c0*/  HADD2.F32 R4, -RZ, R12.H1_H1 ;  /* 0x3000000cff047230 */ /* 0x000fe20000004100 */
[----:B------:R-:W-:Y:S01]  /*09d0*/  UISETP.NE.AND UP0, UPT, UR8, URZ, UPT ;  /* 0x0000003f0800728c */ /* 0x000fe2000bf05270 */
[----:B------:R-:W-:Y:S01]  /*09e0*/  IMAD R37, R89, -0x2daee0ad, RZ ;  /* 0xd2511f5359257824 */ /* 0x000fe200078e02ff */
[----:B------:R-:W-:Y:S01]  /*09f0*/  ULDC UR10, c[0x0][0x294] ;  /* 0x0000a500000a7ab9 */ /* 0x000fe20000000800 */
[----:B------:R-:W-:Y:S01]  /*0a00*/  IMAD.WIDE.U32 R100, R100, -0x2daee0ad, RZ ;  /* 0xd2511f5364647825 */ /* 0x000fe200078e00ff */
[----:B------:R-:W-:Y:S01]  /*0a10*/  ULDC UR11, c[0x0][0x2d8] ;  /* 0x0000b600000b7ab9 */ /* 0x000fe20000000800 */
[----:B------:R-:W-:Y:S01]  /*0a20*/  ULDC.64 UR12, c[0x0][0x298] ;  /* 0x0000a600000c7ab9 */ /* 0x000fe20000000a00 */
[----:B------:R-:W-:Y:S01]  /*0a30*/  ULDC.64 UR8, c[0x0][0x230] ;  /* 0x00008c0000087ab9 */ /* 0x000fe20000000a00 */
[--C-:B------:R-:W-:Y:S01]  /*0a40*/  HADD2.F32 R5, -RZ, R13.reuse.H0_H0 ;  /* 0x2000000dff057230 */ /* 0x100fe20000004100 */
[----:B------:R-:W-:Y:S01]  /*0a50*/  LOP3.LUT R98, R101, UR31, R37, 0x96, !PT ;  /* 0x0000001f65627c12 */ /* 0x000fe2000f8e9625 */
[----:B------:R-:W-:Y:S01]  /*0a60*/  HADD2.F32 R6, -RZ, R13.H1_H1 ;  /* 0x3000000dff067230 */ /* 0x000fe20000004100 */
[----:B------:R-:W-:Y:S01]  /*0a70*/  HFMA2.MMA R101, -RZ, RZ, 0, 0 ;  /* 0x00000000ff657435 */ /* 0x000fe200000001ff */
        /* <DEDUP_REMOVED lines=16> */
[----:B------:R-:W-:Y:S02]  /*0b80*/  IMAD R36, R90, -0x326172a9, RZ ;  /* 0xcd9e8d575a247824 */ /* 0x000fe400078e02ff */
[----:B------:R-:W-:-:S04]  /*0b90*/  IMAD.HI.U32 R97, R102, -0x326172a9, RZ ;  /* 0xcd9e8d5766617827 */ /* 0x000fc800078e00ff */
        /* <DEDUP_REMOVED lines=24> */
[----:B------:R-:W-:-:S02]  /*0d20*/  HADD2.F32 R57, -RZ, R59.H0_H0 ;  /* 0x2000003bff397230 */ /* 0x000fc40000004100 */
[----:B------:R-:W-:Y:S02]  /*0d30*/  HADD2.F32 R66, -RZ, R59.H1_H1 ;  /* 0x3000003bff427230 */ /* 0x000fe40000004100 */
[----:B------:R-:W-:Y:S02]  /*0d40*/  HADD2.F32 R49, -RZ, R50.H0_H0 ;  /* 0x20000032ff317230 */ /* 0x000fe40000004100 */
[----:B------:R-:W-:Y:S02]  /*0d50*/  HADD2.F32 R52, -RZ, R52.H1_H1 ;  /* 0x30000034ff347230 */ /* 0x000fe40000004100 */
[----:B------:R-:W-:Y:S02]  /*0d60*/  HADD2.F32 R53, -RZ, R53.H1_H1 ;  /* 0x30000035ff357230 */ /* 0x000fe40000004100 */
        /* <DEDUP_REMOVED lines=23> */
.L_x_4690:
        /* <DEDUP_REMOVED lines=9> */
[----:B--2---:R-:W-:Y:S02]  /*0f70*/  MOV R139, RZ ;  /* 0x000000ff008b7202 */ /* 0x004fe40000000f00 */
        /* <DEDUP_REMOVED lines=29> */
.L_x_4436:
        /* <DEDUP_REMOVED lines=12> */
.L_x_4439:
[----:B------:R-:W-:-:S07]  /*1210*/  MOV R104, R102 ;  /* 0x0000006600687202 */ /* 0x000fce0000000f00 */
.L_x_4440:
[----:B------:R-:W-:Y:S05]  /*1220*/  BSYNC B3 ;  /* 0x0000000000037941 */ /* 0x000fea0003800000 */
.L_x_4438:
        /* <DEDUP_REMOVED lines=16> */
.L_x_4444:
[----:B------:R-:W-:Y:S05]  /*1330*/  BSYNC B4 ;  /* 0x0000000000047941 */ /* 0x000fea0003800000 */
.L_x_4443:
        /* <DEDUP_REMOVED lines=43> */
.L_x_4442:
[----:B------:R-:W-:Y:S05]  /*15f0*/  BSYNC B3 ;  /* 0x0000000000037941 */ /* 0x000fea0003800000 */
.L_x_4441:
        /* <DEDUP_REMOVED lines=10> */
[----:B------:R-:W-:-:S04]  /*16a0*/  FMUL.FTZ R103, R3, R46 ;  /* 0x0000002e03677220 */ /* 0x000fc80000410000 */
[----:B------:R-:W-:-:S07]  /*16b0*/  @P3 FADD.FTZ R103, R88, R103 ;  /* 0x0000006758673221 */ /* 0x000fce0000010000 */
.L_x_4437:
[----:B------:R-:W-:Y:S05]  /*16c0*/  BSYNC B2 ;  /* 0x0000000000027941 */ /* 0x000fea0003800000 */
.L_x_4435:
[----:B------:R-:W-:Y:S04]  /*16d0*/  BSSY B2, `(.L_x_4445) ;  /* 0x0000060000027945 */ /* 0x000fe80003800000 */
[----:B------:R-:W-:Y:S05]  /*16e0*/  @P4 BRA `(.L_x_4446) ;  /* 0x0000000000184947 */ /* 0x000fea0003800000 */
[----:B------:R-:W-:Y:S01]  /*16f0*/  IMAD.MOV.U32 R106, RZ, RZ, RZ ;  /* 0x000000ffff6a7224 */ /* 0x000fe200078e00ff */
[----:B------:R-:W-:Y:S01]  /*1700*/  MOV R45, R44 ;  /* 0x0000002c002d7202 */ /* 0x000fe20000000f00 */
[----:B------:R-:W-:Y:S06]  /*1710*/  @!P3 BRA `(.L_x_4447) ;  /* 0x00000004006cb947 */ /* 0x000fec0003800000 */
[----:B------:R-:W-:Y:S02]  /*1720*/  IMAD.MOV.U32 R45, RZ, RZ, R44 ;  /* 0x000000ffff2d7224 */ /* 0x000fe400078e002c */
[----:B-----5:R-:W-:Y:S01]  /*1730*/  HADD2.F32 R106, -RZ, R40.H1_H1 ;  /* 0x30000028ff6a7230 */ /* 0x020fe20000004100 */
[----:B------:R-:W-:Y:S06]  /*1740*/  BRA `(.L_x_4447) ;  /* 0x0000000400607947 */ /* 0x000fec0003800000 */
.L_x_4446:
        /* <DEDUP_REMOVED lines=12> */
.L_x_4449:
[----:B------:R-:W-:-:S07]  /*1810*/  MOV R105, R102 ;  /* 0x0000006600697202 */ /* 0x000fce0000000f00 */
.L_x_4450:
[----:B------:R-:W-:Y:S05]  /*1820*/  BSYNC B3 ;  /* 0x0000000000037941 */ /* 0x000fea0003800000 */
.L_x_4448:
        /* <DEDUP_REMOVED lines=16> */
.L_x_4454:
[----:B------:R-:W-:Y:S05]  /*1930*/  BSYNC B4 ;  /* 0x0000000000047941 */ /* 0x000fea0003800000 */
.L_x_4453:
        /* <DEDUP_REMOVED lines=44> */
.L_x_4452:
[----:B------:R-:W-:Y:S05]  /*1c00*/  BSYNC B3 ;  /* 0x0000000000037941 */ /* 0x000fea0003800000 */
.L_x_4451:
[----:B------:R-:W-:Y:S01]  /*1c10*/  I2FP.F32.U32 R44, R105 ;  /* 0x00000069002c7245 */ /* 0x000fe20000201000 */
[----:B-----5:R-:W-:Y:S02]  /*1c20*/  HADD2.F32 R46, -RZ, R36.H1_H1 ;  /* 0x30000024ff2e7230 */ /* 0x020fe40000004100 */
[----:B------:R-:W-:Y:S02]  /*1c30*/  IMAD.MOV.U32 R47, RZ, RZ, 0x2f800000 ;  /* 0x2f800000ff2f7424 */ /* 0x000fe400078e00ff */
[----:B------:R-:W-:Y:S02]  /*1c40*/  @P3 HADD2.F32 R89, -RZ, R40.H1_H1 ;  /* 0x30000028ff593230 */ /* 0x000fe40000004100 */
[----:B------:R-:W-:Y:S01]  /*1c50*/  FMUL.FTZ R46, R46, UR13 ;  /* 0x0000000d2e2e7c20 */ /* 0x000fe20008410000 */
[----:B------:R-:W-:-:S03]  /*1c60*/  FFMA.FTZ R44, R44, R47, 1.1641532182693481445e-10 ;  /* 0x2f0000002c2c7423 */ /* 0x000fc6000001002f */
[----:B------:R-:W-:Y:S02]  /*1c70*/  FMUL.FTZ R46, R46, UR12 ;  /* 0x0000000c2e2e7c20 */ /* 0x000fe40008410000 */
[----:B------:R-:W-:-:S04]  /*1c80*/  FSETP.GTU.FTZ.AND P5, PT, R44, UR10, PT ;  /* 0x0000000a2c007c0b */ /* 0x000fc8000bfbc000 */
[----:B------:R-:W-:Y:S02]  /*1c90*/  FSEL R47, R46, RZ, !P5 ;  /* 0x000000ff2e2f7208 */ /* 0x000fe40006800000 */
[----:B------:R-:W-:-:S03]  /*1ca0*/  SEL R105, RZ, 0x1, P5 ;  /* 0x00000001ff697807 */ /* 0x000fc60002800000 */
[----:B------:R-:W-:-:S04]  /*1cb0*/  FMUL.FTZ R106, R4, R47 ;  /* 0x0000002f046a7220 */ /* 0x000fc80000410000 */
[----:B------:R-:W-:-:S07]  /*1cc0*/  @P3 FADD.FTZ R106, R89, R106 ;  /* 0x0000006a596a3221 */ /* 0x000fce0000010000 */
.L_x_4447:
[----:B------:R-:W-:Y:S05]  /*1cd0*/  BSYNC B2 ;  /* 0x0000000000027941 */ /* 0x000fea0003800000 */
.L_x_4445:
        /* <DEDUP_REMOVED lines=8> */
.L_x_4456:
        /* <DEDUP_REMOVED lines=12> */
.L_x_4459:
[----:B------:R-:W-:-:S07]  /*1e20*/  MOV R107, R102 ;  /* 0x00000066006b7202 */ /* 0x000fce0000000f00 */
.L_x_4460:
[----:B------:R-:W-:Y:S05]  /*1e30*/  BSYNC B3 ;  /* 0x0000000000037941 */ /* 0x000fea0003800000 */
.L_x_4458:
        /* <DEDUP_REMOVED lines=16> */
.L_x_4464:
[----:B------:R-:W-:Y:S05]  /*1f40*/  BSYNC B4 ;  /* 0x0000000000047941 */ /* 0x000fea0003800000 */
.L_x_4463:
        /* <DEDUP_REMOVED lines=44> */
.L_x_4462:
[----:B------:R-:W-:Y:S05]  /*2210*/  BSYNC B3 ;  /* 0x0000000000037941 */ /* 0x000fea0003800000 */
.L_x_4461:
        /* <DEDUP_REMOVED lines=10> */
[----:B------:R-:W-:-:S04]  /*22c0*/  FMUL.FTZ R107, R5, R46 ;  /* 0x0000002e056b7220 */ /* 0x000fc80000410000 */
[----:B------:R-:W-:-:S07]  /*22d0*/  @P3 FADD.FTZ R107, R88, R107 ;  /* 0x0000006b586b3221 */ /* 0x000fce0000010000 */
.L_x_4457:
[----:B------:R-:W-:Y:S05]  /*22e0*/  BSYNC B2 ;  /* 0x0000000000027941 */ /* 0x000fea0003800000 */
.L_x_4455:
        /* <DEDUP_REMOVED lines=8> */
.L_x_4466:
        /* <DEDUP_REMOVED lines=12> */
.L_x_4469:
[----:B------:R-:W-:-:S07]  /*2430*/  MOV R109, R102 ;  /* 0x00000066006d7202 */ /* 0x000fce0000000f00 */
.L_x_4470:
[----:B------:R-:W-:Y:S05]  /*2440*/  BSYNC B3 ;  /* 0x0000000000037941 */ /* 0x000fea0003800000 */
.L_x_4468:
        /* <DEDUP_REMOVED lines=16> */
.L_x_4474:
[----:B------:R-:W-:Y:S05]  /*2550*/  BSYNC B4 ;  /* 0x0000000000047941 */ /* 0x000fea0003800000 */
.L_x_4473:
        /* <DEDUP_REMOVED lines=44> */
.L_x_4472:
[----:B------:R-:W-:Y:S05]  /*2820*/  BSYNC B3 ;  /* 0x0000000000037941 */ /* 0x000fea0003800000 */
.L_x_4471:
[----:B------:R-:W-:Y:S01]  /*2830*/  HFMA2.MMA R47, -RZ, RZ, 0.1171875, 0 ;  /* 0x2f800000ff2f7435 */ /* 0x000fe200000001ff */
[----:B------:R-:W-:Y:S01]  /*2840*/  I2FP.F32.U32 R44, R109 ;  /* 0x0000006d002c7245 */ /* 0x000fe20000201000 */
[----:B-----5:R-:W-:Y:S02]  /*2850*/  HADD2.F32 R46, -RZ, R37.H1_H1 ;  /* 0x30000025ff2e7230 */ /* 0x020fe40000004100 */
[----:B------:R-:W-:-:S03]  /*2860*/  @P3 HADD2.F32 R89, -RZ, R41.H1_H1 ;  /* 0x30000029ff593230 */ /* 0x000fc60000004100 */
[----:B------:R-:W-:-:S03]  /*2870*/  FMUL.FTZ R46, R46, UR13 ;  /* 0x0000000d2e2e7c20 */ /* 0x000fc60008410000 */
[----:B------:R-:W-:Y:S01]  /*2880*/  FFMA.FTZ R44, R44, R47, 1.1641532182693481445e-10 ;  /* 0x2f0000002c2c7423 */ /* 0x000fe2000001002f */
[----:B------:R-:W-:-:S04]  /*2890*/  FMUL.FTZ R46, R46, UR12 ;  /* 0x0000000c2e2e7c20 */ /* 0x000fc80008410000 */
[----:B------:R-:W-:-:S04]  /*28a0*/  FSETP.GTU.FTZ.AND P5, PT, R44, UR10, PT ;  /* 0x0000000a2c007c0b */ /* 0x000fc8000bfbc000 */
[----:B------:R-:W-:Y:S02]  /*28b0*/  FSEL R47, R46, RZ, !P5 ;  /* 0x000000ff2e2f7208 */ /* 0x000fe40006800000 */
[----:B------:R-:W-:-:S03]  /*28c0*/  SEL R109, RZ, 0x1, P5 ;  /* 0x00000001ff6d7807 */ /* 0x000fc60002800000 */
[----:B------:R-:W-:-:S04]  /*28d0*/  FMUL.FTZ R110, R6, R47 ;  /* 0x0000002f066e7220 */ /* 0x000fc80000410000 */
[----:B------:R-:W-:-:S07]  /*28e0*/  @P3 FADD.FTZ R110, R89, R110 ;  /* 0x0000006e596e3221 */ /* 0x000fce0000010000 */
.L_x_4467:
[----:B------:R-:W-:Y:S05]  /*28f0*/  BSYNC B2 ;  /* 0x0000000000027941 */ /* 0x000fea0003800000 */
.L_x_4465:
        /* <DEDUP_REMOVED lines=8> */
.L_x_4476:
        /* <DEDUP_REMOVED lines=12> */
.L_x_4479:
[----:B------:R-:W-:-:S07]  /*2a40*/  IMAD.MOV.U32 R111, RZ, RZ, R102 ;  /* 0x000000ffff6f7224 */ /* 0x000fce00078e0066 */
.L_x_4480:
[----:B------:R-:W-:Y:S05]  /*2a50*/  BSYNC B3 ;  /* 0x0000000000037941 */ /* 0x000fea0003800000 */
.L_x_4478:
        /* <DEDUP_REMOVED lines=16> */
.L_x_4484:
[----:B------:R-:W-:Y:S05]  /*2b60*/  BSYNC B4 ;  /* 0x0000000000047941 */ /* 0x000fea0003800000 */
.L_x_4483:
        /* <DEDUP_REMOVED lines=44> */
.L_x_4482:
[----:B------:R-:W-:Y:S05]  /*2e30*/  BSYNC B3 ;  /* 0x0000000000037941 */ /* 0x000fea0003800000 */
.L_x_4481:
[----:B------:R-:W-:Y:S01]  /*2e40*/  I2FP.F32.U32 R45, R111 ;  /* 0x0000006f002d7245 */ /* 0x000fe20000201000 */
[----:B-----5:R-:W-:Y:S01]  /*2e50*/  HADD2.F32 R46, -RZ, R38.H0_H0 ;  /* 0x20000026ff2e7230 */ /* 0x020fe20000004100 */
[----:B------:R-:W-:-:S04]  /*2e60*/  MOV R88, 0x2f800000 ;  /* 0x2f80000000587802 */ /* 0x000fc80000000f00 */
        /* <DEDUP_REMOVED lines=9> */
.L_x_4477:
[----:B------:R-:W-:Y:S05]  /*2f00*/  BSYNC B2 ;  /* 0x0000000000027941 */ /* 0x000fea0003800000 */
.L_x_4475:
        /* <DEDUP_REMOVED lines=8> */
.L_x_4486:
        /* <DEDUP_REMOVED lines=12> */
.L_x_4489:
[----:B------:R-:W-:-:S07]  /*3050*/  MOV R113, R102 ;  /* 0x0000006600717202 */ /* 0x000fce0000000f00 */
.L_x_4490:
[----:B------:R-:W-:Y:S05]  /*3060*/  BSYNC B3 ;  /* 0x0000000000037941 */ /* 0x000fea0003800000 */
.L_x_4488:
        /* <DEDUP_REMOVED lines=16> */
.L_x_4494:
[----:B------:R-:W-:Y:S05]  /*3170*/  BSYNC B4 ;  /* 0x0000000000047941 */ /* 0x000fea0003800000 */
.L_x_4493:
        /* <DEDUP_REMOVED lines=44> */
.L_x_4492:
[----:B------:R-:W-:Y:S05]  /*3440*/  BSYNC B3 ;  /* 0x0000000000037941 */ /* 0x000fea0003800000 */
.L_x_4491:
        /* <DEDUP_REMOVED lines=12> */
.L_x_4487:
[----:B------:R-:W-:Y:S05]  /*3510*/  BSYNC B2 ;  /* 0x0000000000027941 */ /* 0x000fea0003800000 */
.L_x_4485:
        /* <DEDUP_REMOVED lines=8> */
.L_x_4496:
        /* <DEDUP_REMOVED lines=12> */
.L_x_4499:
[----:B------:R-:W-:-:S07]  /*3660*/  MOV R115, R102 ;  /* 0x0000006600737202 */ /* 0x000fce0000000f00 */
.L_x_4500:
[----:B------:R-:W-:Y:S05]  /*3670*/  BSYNC B3 ;  /* 0x0000000000037941 */ /* 0x000fea0003800000 */
.L_x_4498:
        /* <DEDUP_REMOVED lines=16> */
.L_x_4504:
[----:B------:R-:W-:Y:S05]  /*3780*/  BSYNC B4 ;  /* 0x0000000000047941 */ /* 0x000fea0003800000 */
.L_x_4503:
        /* <DEDUP_REMOVED lines=44> */
.L_x_4502:
[----:B------:R-:W-:Y:S05]  /*3a50*/  BSYNC B3 ;  /* 0x0000000000037941 */ /* 0x000fea0003800000 */
.L_x_4501:
        /* <DEDUP_REMOVED lines=12> */
.L_x_4497:
[----:B------:R-:W-:Y:S05]  /*3b20*/  BSYNC B2 ;  /* 0x0000000000027941 */ /* 0x000fea0003800000 */
.L_x_4495:
        /* <DEDUP_REMOVED lines=8> */
.L_x_4506:
        /* <DEDUP_REMOVED lines=12> */
.L_x_4509:
[----:B------:R-:W-:-:S07]  /*3c70*/  IMAD.MOV.U32 R117, RZ, RZ, R102 ;  /* 0x000000ffff757224 */ /* 0x000fce00078e0066 */
.L_x_4510:
[----:B------:R-:W-:Y:S05]  /*3c80*/  BSYNC B3 ;  /* 0x0000000000037941 */ /* 0x000fea0003800000 */
.L_x_4508:
        /* <DEDUP_REMOVED lines=16> */
.L_x_4514:
[----:B------:R-:W-:Y:S05]  /*3d90*/  BSYNC B4 ;  /* 0x0000000000047941 */ /* 0x000fea0003800000 */
.L_x_4513:
        /* <DEDUP_REMOVED lines=44> */
.L_x_4512:
[----:B------:R-:W-:Y:S05]  /*4060*/  BSYNC B3 ;  /* 0x0000000000037941 */ /* 0x000fea0003800000 */
.L_x_4511:
[----:B------:R-:W-:Y:S01]  /*4070*/  I2FP.F32.U32 R44, R117 ;  /* 0x00000075002c7245 */ /* 0x000fe20000201000 */
[----:B-----5:R-:W-:Y:S01]  /*4080*/  HADD2.F32 R45, -RZ, R39.H1_H1 ;  /* 0x30000027ff2d7230 */ /* 0x020fe20000004100 */
[----:B------:R-:W-:-:S04]  /*4090*/  MOV R47, 0x2f800000 ;  /* 0x2f800000002f7802 */ /* 0x000fc80000000f00 */
[----:B------:R-:W-:Y:S01]  /*40a0*/  FMUL.FTZ R45, R45, UR13 ;  /* 0x0000000d2d2d7c20 */ /* 0x000fe20008410000 */
[----:B------:R-:W-:Y:S01]  /*40b0*/  FFMA.FTZ R44, R44, R47, 1.1641532182693481445e-10 ;  /* 0x2f0000002c2c7423 */ /* 0x000fe2000001002f */
[----:B------:R-:W-:Y:S02]  /*40c0*/  @P3 HADD2.F32 R47, -RZ, R43.H1_H1 ;  /* 0x3000002bff2f3230 */ /* 0x000fe40000004100 */
[----:B------:R-:W-:Y:S02]  /*40d0*/  FMUL.FTZ R45, R45, UR12 ;  /* 0x0000000c2d2d7c20 */ /* 0x000fe40008410000 */
[----:B------:R-:W-:-:S04]  /*40e0*/  FSETP.GTU.FTZ.AND P4, PT, R44, UR10, PT ;  /* 0x0000000a2c007c0b */ /* 0x000fc8000bf9c000 */
[----:B------:R-:W-:Y:S02]  /*40f0*/  FSEL R45, R45, RZ, !P4 ;  /* 0x000000ff2d2d7208 */ /* 0x000fe40006000000 */
[----:B------:R-:W-:-:S03]  /*4100*/  SEL R117, RZ, 0x1, P4 ;  /* 0x00000001ff757807 */ /* 0x000fc60002000000 */
[----:B------:R-:W-:-:S04]  /*4110*/  FMUL.FTZ R118, R10, R45 ;  /* 0x0000002d0a767220 */ /* 0x000fc80000410000 */
[----:B------:R-:W-:-:S07]  /*4120*/  @P3 FADD.FTZ R118, R47, R118 ;  /* 0x000000762f763221 */ /* 0x000fce0000010000 */
.L_x_4507:
[----:B------:R-:W-:Y:S05]  /*4130*/  BSYNC B2 ;  /* 0x0000000000027941 */ /* 0x000fea0003800000 */
.L_x_4505:
        /* <DEDUP_REMOVED lines=29> */
.L_x_4516:
[----:B------:R-:W-:Y:S05]  /*4310*/  BSYNC B2 ;  /* 0x0000000000027941 */ /* 0x000fea0003800000 */
.L_x_4515:
[----:B------:R-:W-:Y:S02]  /*4320*/  IADD3 R141, R141, 0x20, RZ ;  /* 0x000000208d8d7810 */ /* 0x000fe40007ffe0ff */
[----:B------:R-:W-:-:S07]  /*4330*/  IADD3 R139, R139, 0x20, RZ ;  /* 0x000000208b8b7810 */ /* 0x000fce0007ffe0ff */
.L_x_4434:
[----:B------:R-:W-:Y:S05]  /*4340*/  BSYNC B1 ;  /* 0x0000000000017941 */ /* 0x000fea0003800000 */
.L_x_4433:
        /* <DEDUP_REMOVED lines=17> */
[----:B------:R-:W-:Y:S01]  /*4460*/  MOV R44, R99 ;  /* 0x00000063002c7202 */ /* 0x000fe20000000f00 */
[----:B-----5:R-:W-:Y:S01]  /*4470*/  HADD2.F32 R119, -RZ, R40.H0_H0 ;  /* 0x20000028ff777230 */ /* 0x020fe20000004100 */
[----:B------:R-:W-:Y:S06]  /*4480*/  BRA `(.L_x_4521) ;  /* 0x0000000400607947 */ /* 0x000fec0003800000 */
.L_x_4520:
        /* <DEDUP_REMOVED lines=12> */
.L_x_4523:
[----:B------:R-:W-:-:S07]  /*4550*/  MOV R104, R102 ;  /* 0x0000006600687202 */ /* 0x000fce0000000f00 */
.L_x_4524:
[----:B------:R-:W-:Y:S05]  /*4560*/  BSYNC B3 ;  /* 0x0000000000037941 */ /* 0x000fea0003800000 */
.L_x_4522:
        /* <DEDUP_REMOVED lines=16> */
.L_x_4528:
[----:B------:R-:W-:Y:S05]  /*4670*/  BSYNC B4 ;  /* 0x0000000000047941 */ /* 0x000fea0003800000 */
.L_x_4527:
        /* <DEDUP_REMOVED lines=44> */
.L_x_4526:
[----:B------:R-:W-:Y:S05]  /*4940*/  BSYNC B3 ;  /* 0x0000000000037941 */ /* 0x000fea0003800000 */
.L_x_4525:
[----:B------:R-:W-:Y:S01]  /*4950*/  I2FP.F32.U32 R45, R104 ;  /* 0x00000068002d7245 */ /* 0x000fe20000201000 */
[----:B-----5:R-:W-:Y:S02]  /*4960*/  HADD2.F32 R47, -RZ, R36.H0_H0 ;  /* 0x20000024ff2f7230 */ /* 0x020fe40000004100 */
[----:B------:R-:W-:Y:S02]  /*4970*/  IMAD.MOV.U32 R46, RZ, RZ, 0x2f800000 ;  /* 0x2f800000ff2e7424 */ /* 0x000fe400078e00ff */
[----:B------:R-:W-:Y:S02]  /*4980*/  @P3 HADD2.F32 R88, -RZ, R40.H0_H0 ;  /* 0x20000028ff583230 */ /* 0x000fe40000004100 */
        /* <DEDUP_REMOVED lines=8> */
.L_x_4521:
[----:B------:R-:W-:Y:S05]  /*4a10*/  BSYNC B2 ;  /* 0x0000000000027941 */ /* 0x000fea0003800000 */
.L_x_4519:
        /* <DEDUP_REMOVED lines=8> */
.L_x_4530:
        /* <DEDUP_REMOVED lines=12> */
.L_x_4533:
[----:B------:R-:W-:-:S07]  /*4b60*/  MOV R105, R102 ;  /* 0x0000006600697202 */ /* 0x000fce0000000f00 */
.L_x_4534:
[----:B------:R-:W-:Y:S05]  /*4b70*/  BSYNC B3 ;  /* 0x0000000000037941 */ /* 0x000fea0003800000 */
.L_x_4532:
        /* <DEDUP_REMOVED lines=16> */
.L_x_4538:
[----:B------:R-:W-:Y:S05]  /*4c80*/  BSYNC B4 ;  /* 0x0000000000047941 */ /* 0x000fea0003800000 */
.L_x_4537:
        /* <DEDUP_REMOVED lines=44> */
.L_x_4536:
[----:B------:R-:W-:Y:S05]  /*4f50*/  BSYNC B3 ;  /* 0x0000000000037941 */ /* 0x000fea0003800000 */
.L_x_4535:
        /* <DEDUP_REMOVED lines=12> */
.L_x_4531:
[----:B------:R-:W-:Y:S05]  /*5020*/  BSYNC B2 ;  /* 0x0000000000027941 */ /* 0x000fea0003800000 */
.L_x_4529:
        /* <DEDUP_REMOVED lines=8> */
.L_x_4540:
        /* <DEDUP_REMOVED lines=12> */
.L_x_4543:
[----:B------:R-:W-:-:S07]  /*5170*/  IMAD.MOV.U32 R108, RZ, RZ, R102 ;  /* 0x000000ffff6c7224 */ /* 0x000fce00078e0066 */
.L_x_4544:
[----:B------:R-:W-:Y:S05]  /*5180*/  BSYNC B3 ;  /* 0x0000000000037941 */ /* 0x000fea0003800000 */
.L_x_4542:
        /* <DEDUP_REMOVED lines=16> */
.L_x_4548:
[----:B------:R-:W-:Y:S05]  /*5290*/  BSYNC B4 ;  /* 0x0000000000047941 */ /* 0x000fea0003800000 */
.L_x_4547:
        /* <DEDUP_REMOVED lines=44> */
.L_x_4546:
[----:B------:R-:W-:Y:S05]  /*5560*/  BSYNC B3 ;  /* 0x0000000000037941 */ /* 0x000fea0003800000 */
.L_x_4545:
[----:B------:R-:W-:Y:S01]  /*5570*/  I2FP.F32.U32 R45, R108 ;  /* 0x0000006c002d7245 */ /* 0x000fe20000201000 */
[----:B-----5:R-:W-:Y:S01]  /*5580*/  HADD2.F32 R47, -RZ, R37.H0_H0 ;  /* 0x20000025ff2f7230 */ /* 0x020fe20000004100 */
[----:B------:R-:W-:Y:S01]  /*5590*/  MOV R46, 0x2f800000 ;  /* 0x2f800000002e7802 */ /* 0x000fe20000000f00 */
[----:B------:R-:W-:-:S03]  /*55a0*/  @P3 HADD2.F32 R88, -RZ, R41.H0_H0 ;  /* 0x20000029ff583230 */ /* 0x000fc60000004100 */
        /* <DEDUP_REMOVED lines=8> */
.L_x_4541:
[----:B------:R-:W-:Y:S05]  /*5630*/  BSYNC B2 ;  /* 0x0000000000027941 */ /* 0x000fea0003800000 */
.L_x_4539:
        /* <DEDUP_REMOVED lines=8> */
.L_x_4550:
        /* <DEDUP_REMOVED lines=12> */
.L_x_4553:
[----:B------:R-:W-:-:S07]  /*5780*/  MOV R109, R102 ;  /* 0x00000066006d7202 */ /* 0x000fce0000000f00 */
.L_x_4554:
[----:B------:R-:W-:Y:S05]  /*5790*/  BSYNC B3 ;  /* 0x0000000000037941 */ /* 0x000fea0003800000 */
.L_x_4552:
        /* <DEDUP_REMOVED lines=16> */
.L_x_4558:
[----:B------:R-:W-:Y:S05]  /*58a0*/  BSYNC B4 ;  /* 0x0000000000047941 */ /* 0x000fea0003800000 */
.L_x_4557:
        /* <DEDUP_REMOVED lines=44> */
.L_x_4556:
[----:B------:R-:W-:Y:S05]  /*5b70*/  BSYNC B3 ;  /* 0x0000000000037941 */ /* 0x000fea0003800000 */
.L_x_4555:
        /* <DEDUP_REMOVED lines=12> */
.L_x_4551:
[----:B------:R-:W-:Y:S05]  /*5c40*/  BSYNC B2 ;  /* 0x0000000000027941 */ /* 0x000fea0003800000 */
.L_x_4549:
        /* <DEDUP_REMOVED lines=8> */
.L_x_4560:
        /* <DEDUP_REMOVED lines=12> */
.L_x_4563:
[----:B------:R-:W-:-:S07]  /*5d90*/  MOV R112, R102 ;  /* 0x0000006600707202 */ /* 0x000fce0000000f00 */
.L_x_4564:
[----:B------:R-:W-:Y:S05]  /*5da0*/  BSYNC B3 ;  /* 0x0000000000037941 */ /* 0x000fea0003800000 */
.L_x_4562:
        /* <DEDUP_REMOVED lines=16> */
.L_x_4568:
[----:B------:R-:W-:Y:S05]  /*5eb0*/  BSYNC B4 ;  /* 0x0000000000047941 */ /* 0x000fea0003800000 */
.L_x_4567:
        /* <DEDUP_REMOVED lines=44> */
.L_x_4566:
[----:B------:R-:W-:Y:S05]  /*6180*/  BSYNC B3 ;  /* 0x0000000000037941 */ /* 0x000fea0003800000 */
.L_x_4565:
[----:B------:R-:W-:Y:S01]  /*6190*/  HFMA2.MMA R46, -RZ, RZ, 0.1171875, 0 ;  /* 0x2f800000ff2e7435 */ /* 0x000fe200000001ff */
[----:B------:R-:W-:Y:S01]  /*61a0*/  I2FP.F32.U32 R45, R112 ;  /* 0x00000070002d7245 */ /* 0x000fe20000201000 */
[----:B-----5:R-:W-:Y:S02]  /*61b0*/  HADD2.F32 R47, -RZ, R38.H0_H0 ;  /* 0x20000026ff2f7230 */ /* 0x020fe40000004100 */
[----:B------:R-:W-:-:S03]  /*61c0*/  @P3 HADD2.F32 R88, -RZ, R42.H0_H0 ;  /* 0x2000002aff583230 */ /* 0x000fc60000004100 */
        /* <DEDUP_REMOVED lines=8> */
.L_x_4561:
[----:B------:R-:W-:Y:S05]  /*6250*/  BSYNC B2 ;  /* 0x0000000000027941 */ /* 0x000fea0003800000 */
.L_x_4559:
        /* <DEDUP_REMOVED lines=8> */
.L_x_4570:
        /* <DEDUP_REMOVED lines=12> */
.L_x_4573:
[----:B------:R-:W-:-:S07]  /*63a0*/  IMAD.MOV.U32 R113, RZ, RZ, R102 ;  /* 0x000000ffff717224 */ /* 0x000fce00078e0066 */
.L_x_4574:
[----:B------:R-:W-:Y:S05]  /*63b0*/  BSYNC B3 ;  /* 0x0000000000037941 */ /* 0x000fea0003800000 */
.L_x_4572:
        /* <DEDUP_REMOVED lines=16> */
.L_x_4578:
[----:B------:R-:W-:Y:S05]  /*64c0*/  BSYNC B4 ;  /* 0x0000000000047941 */ /* 0x000fea0003800000 */
.L_x_4577:
        /* <DEDUP_REMOVED lines=44> */
.L_x_4576:
[----:B------:R-:W-:Y:S05]  /*6790*/  BSYNC B3 ;  /* 0x0000000000037941 */ /* 0x000fea0003800000 */
.L_x_4575:
[----:B------:R-:W-:Y:S01]  /*67a0*/  I2FP.F32.U32 R44, R113 ;  /* 0x00000071002c7245 */ /* 0x000fe20000201000 */
[----:B-----5:R-:W-:Y:S01]  /*67b0*/  HADD2.F32 R46, -RZ, R38.H1_H1 ;  /* 0x30000026ff2e7230 */ /* 0x020fe20000004100 */
[----:B------:R-:W-:Y:S01]  /*67c0*/  MOV R47, 0x2f800000 ;  /* 0x2f800000002f7802 */ /* 0x000fe20000000f00 */
[----:B------:R-:W-:-:S03]  /*67d0*/  @P3 HADD2.F32 R89, -RZ, R42.H1_H1 ;  /* 0x3000002aff593230 */ /* 0x000fc60000004100 */
        /* <DEDUP_REMOVED lines=8> */
.L_x_4571:
[----:B------:R-:W-:Y:S05]  /*6860*/  BSYNC B2 ;  /* 0x0000000000027941 */ /* 0x000fea0003800000 */
.L_x_4569:
        /* <DEDUP_REMOVED lines=8> */
.L_x_4580:
        /* <DEDUP_REMOVED lines=12> */
.L_x_4583:
[----:B------:R-:W-:-:S07]  /*69b0*/  MOV R116, R102 ;  /* 0x0000006600747202 */ /* 0x000fce0000000f00 */
.L_x_4584:
[----:B------:R-:W-:Y:S05]  /*69c0*/  BSYNC B3 ;  /* 0x0000000000037941 */ /* 0x000fea0003800000 */
.L_x_4582:
        /* <DEDUP_REMOVED lines=16> */
.L_x_4588:
[----:B------:R-:W-:Y:S05]  /*6ad0*/  BSYNC B4 ;  /* 0x0000000000047941 */ /* 0x000fea0003800000 */
.L_x_4587:
        /* <DEDUP_REMOVED lines=44> */
.L_x_4586:
[----:B------:R-:W-:Y:S05]  /*6da0*/  BSYNC B3 ;  /* 0x0000000000037941 */ /* 0x000fea0003800000 */
.L_x_4585:
        /* <DEDUP_REMOVED lines=12> */
.L_x_4581:
[----:B------:R-:W-:Y:S05]  /*6e70*/  BSYNC B2 ;  /* 0x0000000000027941 */ /* 0x000fea0003800000 */
.L_x_4579:
        /* <DEDUP_REMOVED lines=8> */
.L_x_4590:
        /* <DEDUP_REMOVED lines=12> */
.L_x_4593:
[----:B------:R-:W-:-:S07]  /*6fc0*/  MOV R117, R102 ;  /* 0x0000006600757202 */ /* 0x000fce0000000f00 */
.L_x_4594:
[----:B------:R-:W-:Y:S05]  /*6fd0*/  BSYNC B3 ;  /* 0x0000000000037941 */ /* 0x000fea0003800000 */
.L_x_4592:
        /* <DEDUP_REMOVED lines=16> */
.L_x_4598:
[----:B------:R-:W-:Y:S05]  /*70e0*/  BSYNC B4 ;  /* 0x0000000000047941 */ /* 0x000fea0003800000 */
.L_x_4597:
        /* <DEDUP_REMOVED lines=44> */
.L_x_4596:
[----:B------:R-:W-:Y:S05]  /*73b0*/  BSYNC B3 ;  /* 0x0000000000037941 */ /* 0x000fea0003800000 */
.L_x_4595:
        /* <DEDUP_REMOVED lines=12> */
.L_x_4591:
[----:B------:R-:W-:Y:S05]  /*7480*/  BSYNC B2 ;  /* 0x0000000000027941 */ /* 0x000fea0003800000 */
.L_x_4589:
        /* <DEDUP_REMOVED lines=29> */
.L_x_4600:
[----:B------:R-:W-:Y:S05]  /*7660*/  BSYNC B2 ;  /* 0x0000000000027941 */ /* 0x000fea0003800000 */
.L_x_4599:
[----:B------:R-:W-:Y:S01]  /*7670*/  VIADD R141, R141, 0x20 ;  /* 0x000000208d8d7836 */ /* 0x000fe20000000000 */
[----:B------:R-:W-:-:S07]  /*7680*/  IADD3 R139, R139, 0x20, RZ ;  /* 0x000000208b8b7810 */ /* 0x000fce0007ffe0ff */
.L_x_4518:
[----:B------:R-:W-:Y:S05]  /*7690*/  BSYNC B1 ;  /* 0x0000000000017941 */ /* 0x000fea0003800000 */
.L_x_4517:
        /* <DEDUP_REMOVED lines=19> */
.L_x_4604:
        /* <DEDUP_REMOVED lines=12> */
.L_x_4607:
[----:B------:R-:W-:-:S07]  /*7890*/  IMAD.MOV.U32 R104, RZ, RZ, R102 ;  /* 0x000000ffff687224 */ /* 0x000fce00078e0066 */
.L_x_4608:
[----:B------:R-:W-:Y:S05]  /*78a0*/  BSYNC B3 ;  /* 0x0000000000037941 */ /* 0x000fea0003800000 */
.L_x_4606:
        /* <DEDUP_REMOVED lines=16> */
.L_x_4612:
[----:B------:R-:W-:Y:S05]  /*79b0*/  BSYNC B4 ;  /* 0x0000000000047941 */ /* 0x000fea0003800000 */
.L_x_4611:
        /* <DEDUP_REMOVED lines=44> */
.L_x_4610:
[----:B------:R-:W-:Y:S05]  /*7c80*/  BSYNC B3 ;  /* 0x0000000000037941 */ /* 0x000fea0003800000 */
.L_x_4609:
        /* <DEDUP_REMOVED lines=12> */
.L_x_4605:
[----:B------:R-:W-:Y:S05]  /*7d50*/  BSYNC B2 ;  /* 0x0000000000027941 */ /* 0x000fea0003800000 */
.L_x_4603:
        /* <DEDUP_REMOVED lines=8> */
.L_x_4614:
        /* <DEDUP_REMOVED lines=12> */
.L_x_4617:
[----:B------:R-:W-:-:S07]  /*7ea0*/  MOV R105, R102 ;  /* 0x0000006600697202 */ /* 0x000fce0000000f00 */
.L_x_4618:
[----:B------:R-:W-:Y:S05]  /*7eb0*/  BSYNC B3 ;  /* 0x0000000000037941 */ /* 0x000fea0003800000 */
.L_x_4616:
        /* <DEDUP_REMOVED lines=16> */
.L_x_4622:
[----:B------:R-:W-:Y:S05]  /*7fc0*/  BSYNC B4 ;  /* 0x0000000000047941 */ /* 0x000fea0003800000 */
.L_x_4621:
        /* <DEDUP_REMOVED lines=44> */
.L_x_4620:
[----:B------:R-:W-:Y:S05]  /*8290*/  BSYNC B3 ;  /* 0x0000000000037941 */ /* 0x000fea0003800000 */
.L_x_4619:
        /* <DEDUP_REMOVED lines=12> */
.L_x_4615:
[----:B------:R-:W-:Y:S05]  /*8360*/  BSYNC B2 ;  /* 0x0000000000027941 */ /* 0x000fea0003800000 */
.L_x_4613:
        /* <DEDUP_REMOVED lines=8> */
.L_x_4624:
        /* <DEDUP_REMOVED lines=12> */
.L_x_4627:
[----:B------:R-:W-:-:S07]  /*84b0*/  MOV R108, R102 ;  /* 0x00000066006c7202 */ /* 0x000fce0000000f00 */
.L_x_4628:
[----:B------:R-:W-:Y:S05]  /*84c0*/  BSYNC B3 ;  /* 0x0000000000037941 */ /* 0x000fea0003800000 */
.L_x_4626:
        /* <DEDUP_REMOVED lines=16> */
.L_x_4632:
[----:B------:R-:W-:Y:S05]  /*85d0*/  BSYNC B4 ;  /* 0x0000000000047941 */ /* 0x000fea0003800000 */
.L_x_4631:
        /* <DEDUP_REMOVED lines=44> */
.L_x_4630:
[----:B------:R-:W-:Y:S05]  /*88a0*/  BSYNC B3 ;  /* 0x0000000000037941 */ /* 0x000fea0003800000 */
.L_x_4629:
        /* <DEDUP_REMOVED lines=12> */
.L_x_4625:
[----:B------:R-:W-:Y:S05]  /*8970*/  BSYNC B2 ;  /* 0x0000000000027941 */ /* 0x000fea0003800000 */
.L_x_4623:
        /* <DEDUP_REMOVED lines=8> */
.L_x_4634:
        /* <DEDUP_REMOVED lines=12> */
.L_x_4637:
[----:B------:R-:W-:-:S07]  /*8ac0*/  IMAD.MOV.U32 R109, RZ, RZ, R102 ;  /* 0x000000ffff6d7224 */ /* 0x000fce00078e0066 */
.L_x_4638:
[----:B------:R-:W-:Y:S05]  /*8ad0*/  BSYNC B3 ;  /* 0x0000000000037941 */ /* 0x000fea0003800000 */
.L_x_4636:
        /* <DEDUP_REMOVED lines=16> */
.L_x_4642:
[----:B------:R-:W-:Y:S05]  /*8be0*/  BSYNC B4 ;  /* 0x0000000000047941 */ /* 0x000fea0003800000 */
.L_x_4641:
        /* <DEDUP_REMOVED lines=44> */
.L_x_4640:
[----:B------:R-:W-:Y:S05]  /*8eb0*/  BSYNC B3 ;  /* 0x0000000000037941 */ /* 0x000fea0003800000 */
.L_x_4639:
        /* <DEDUP_REMOVED lines=12> */
.L_x_4635:
[----:B------:R-:W-:Y:S05]  /*8f80*/  BSYNC B2 ;  /* 0x0000000000027941 */ /* 0x000fea0003800000 */
.L_x_4633:
        /* <DEDUP_REMOVED lines=8> */
.L_x_4644:
        /* <DEDUP_REMOVED lines=12> */
.L_x_4647:
[----:B------:R-:W-:-:S07]  /*90d0*/  MOV R112, R102 ;  /* 0x0000006600707202 */ /* 0x000fce0000000f00 */
.L_x_4648:
[----:B------:R-:W-:Y:S05]  /*90e0*/  BSYNC B3 ;  /* 0x0000000000037941 */ /* 0x000fea0003800000 */
.L_x_4646:
        /* <DEDUP_REMOVED lines=16> */
.L_x_4652:
[----:B------:R-:W-:Y:S05]  /*91f0*/  BSYNC B4 ;  /* 0x0000000000047941 */ /* 0x000fea0003800000 */
.L_x_4651:
        /* <DEDUP_REMOVED lines=44> */
.L_x_4650:
[----:B------:R-:W-:Y:S05]  /*94c0*/  BSYNC B3 ;  /* 0x0000000000037941 */ /* 0x000fea0003800000 */
.L_x_4649:
        /* <DEDUP_REMOVED lines=12> */
.L_x_4645:
[----:B------:R-:W-:Y:S05]  /*9590*/  BSYNC B2 ;  /* 0x0000000000027941 */ /* 0x000fea0003800000 */
.L_x_4643:
        /* <DEDUP_REMOVED lines=8> */
.L_x_4654:
        /* <DEDUP_REMOVED lines=12> */
.L_x_4657:
[----:B------:R-:W-:-:S07]  /*96e0*/  MOV R113, R102 ;  /* 0x0000006600717202 */ /* 0x000fce0000000f00 */
.L_x_4658:
[----:B------:R-:W-:Y:S05]  /*96f0*/  BSYNC B3 ;  /* 0x0000000000037941 */ /* 0x000fea0003800000 */
.L_x_4656:
        /* <DEDUP_REMOVED lines=16> */
.L_x_4662:
[----:B------:R-:W-:Y:S05]  /*9800*/  BSYNC B4 ;  /* 0x0000000000047941 */ /* 0x000fea0003800000 */
.L_x_4661:
        /* <DEDUP_REMOVED lines=44> */
.L_x_4660:
[----:B------:R-:W-:Y:S05]  /*9ad0*/  BSYNC B3 ;  /* 0x0000000000037941 */ /* 0x000fea0003800000 */
.L_x_4659:
        /* <DEDUP_REMOVED lines=12> */
.L_x_4655:
[----:B------:R-:W-:Y:S05]  /*9ba0*/  BSYNC B2 ;  /* 0x0000000000027941 */ /* 0x000fea0003800000 */
.L_x_4653:
        /* <DEDUP_REMOVED lines=8> */
.L_x_4664:
        /* <DEDUP_REMOVED lines=12> */
.L_x_4667:
[----:B------:R-:W-:-:S07]  /*9cf0*/  IMAD.MOV.U32 R116, RZ, RZ, R102 ;  /* 0x000000ffff747224 */ /* 0x000fce00078e0066 */
.L_x_4668:
[----:B------:R-:W-:Y:S05]  /*9d00*/  BSYNC B3 ;  /* 0x0000000000037941 */ /* 0x000fea0003800000 */
.L_x_4666:
        /* <DEDUP_REMOVED lines=16> */
.L_x_4672:
[----:B------:R-:W-:Y:S05]  /*9e10*/  BSYNC B4 ;  /* 0x0000000000047941 */ /* 0x000fea0003800000 */
.L_x_4671:
        /* <DEDUP_REMOVED lines=44> */
.L_x_4670:
[----:B------:R-:W-:Y:S05]  /*a0e0*/  BSYNC B3 ;  /* 0x0000000000037941 */ /* 0x000fea0003800000 */
.L_x_4669:
        /* <DEDUP_REMOVED lines=12> */
.L_x_4665:
[----:B------:R-:W-:Y:S05]  /*a1b0*/  BSYNC B2 ;  /* 0x0000000000027941 */ /* 0x000fea0003800000 */
.L_x_4663:
        /* <DEDUP_REMOVED lines=8> */
.L_x_4674:
        /* <DEDUP_REMOVED lines=12> */
.L_x_4677:
[----:B------:R-:W-:-:S07]  /*a300*/  MOV R117, R102 ;  /* 0x0000006600757202 */ /* 0x000fce0000000f00 */
.L_x_4678:
[----:B------:R-:W-:Y:S05]  /*a310*/  BSYNC B3 ;  /* 0x0000000000037941 */ /* 0x000fea0003800000 */
.L_x_4676:
        /* <DEDUP_REMOVED lines=16> */
.L_x_4682:
[----:B------:R-:W-:Y:S05]  /*a420*/  BSYNC B4 ;  /* 0x0000000000047941 */ /* 0x000fea0003800000 */
.L_x_4681:
        /* <DEDUP_REMOVED lines=42> */
[----:B------:R-:W-:Y:S02]  /*a6d0*/  LOP3.LUT R98, R45, UR31, R98, 0x96, !PT ;  /* 0x0000001f2d627c12 */ /* 0x000fe4000f8e9662 */
[----:B------:R-:W-:-:S07]  /*a6e0*/  MOV R100, R44 ;  /* 0x0000002c00647202 */ /* 0x000fce0000000f00 */
.L_x_4680:
[----:B------:R-:W-:Y:S05]  /*a6f0*/  BSYNC B3 ;  /* 0x0000000000037941 */ /* 0x000fea0003800000 */
.L_x_4679:
        /* <DEDUP_REMOVED lines=12> */
.L_x_4675:
[----:B------:R-:W-:Y:S05]  /*a7c0*/  BSYNC B2 ;  /* 0x0000000000027941 */ /* 0x000fea0003800000 */
.L_x_4673:
        /* <DEDUP_REMOVED lines=8> */
[----:B--2---:R-:W-:Y:S01]  /*a850*/  SHF.L.U32 R47, R116, 0x10, RZ ;  /* 0x00000010742f7819 */ /* 0x004fe200000006ff */
        /* <DEDUP_REMOVED lines=19> */
.L_x_4602:
[----:B------:R-:W-:Y:S05]  /*a990*/  BSYNC B1 ;  /* 0x0000000000017941 */ /* 0x000fea0003800000 */
.L_x_4601:
        /* <DEDUP_REMOVED lines=100> */
.L_x_4702:
        /* <DEDUP_REMOVED lines=20> */
[----:B------:R-:W-:Y:S02]  /*b120*/  PLOP3.LUT P2, PT, PT, PT, UP0, 0x40, 0x0 ;  /* 0x000000000000781c */ /* 0x000fe40003f4e808 */
[----:B------:R-:W-:Y:S01]  /*b130*/  LOP3.LUT R29, R0, 0x1f, RZ, 0xc0, !PT ;  /* 0x0000001f001d7812 */ /* 0x000fe200078ec0ff */
[----:B------:R-:W-:Y:S01]  /*b140*/  IMAD R44, R44, R137, RZ ;  /* 0x000000892c2c7224 */ /* 0x000fe200078e02ff */
[----:B0-----:R-:W-:-:S04]  /*b150*/  FSEL R90, R89, RZ, P2 ;  /* 0x000000ff595a7208 */ /* 0x001fc80001000000 */
        /* <DEDUP_REMOVED lines=36> */
.L_x_4687:
[----:B------:R-:W-:Y:S05]  /*b3a0*/  BSYNC B2 ;  /* 0x0000000000027941 */ /* 0x000fea0003800000 */
.L_x_4686:
        /* <DEDUP_REMOVED lines=35> */
.L_x_4689:
[----:B------:R-:W-:Y:S05]  /*b5e0*/  BSYNC B2 ;  /* 0x0000000000027941 */ /* 0x000fea0003800000 */
.L_x_4688:
        /* <DEDUP_REMOVED lines=32> */
.L_x_4685:
[----:B------:R-:W-:Y:S05]  /*b7f0*/  BSYNC B1 ;  /* 0x0000000000017941 */ /* 0x000fea0003800000 */
.L_x_4684:
[----:B012---:R-:W0:Y:S02]  /*b800*/  LDC.64 R44, c[0x0][0x210] ;  /* 0x00008400ff2c7b82 */ /* 0x007e240000000a00 */
[----:B0-----:R-:W-:-:S04]  /*b810*/  LEA R28, R44, R28, 0x2 ;  /* 0x0000001c2c1c7211 */ /* 0x001fc800078e10ff */
[----:B------:R-:W-:-:S13]  /*b820*/  ISETP.GE.AND P2, PT, R28, R45, PT ;  /* 0x0000002d1c00720c */ /* 0x000fda0003f46270 */
[----:B------:R-:W-:Y:S05]  /*b830*/  @!P2 BRA `(.L_x_4690) ;  /* 0xffffff5400a8a947 */ /* 0x000fea000383ffff */
[----:B------:R-:W-:Y:S05]  /*b840*/  BSYNC B0 ;  /* 0x0000000000007941 */ /* 0x000fea0003800000 */
.L_x_4432:
[----:B------:R-:W-:Y:S05]  /*b850*/  EXIT ;  /* 0x000000000000794d */ /* 0x000fea0003800000 */
.L_x_4683:
[----:B------:R-:W-:Y:S01]  /*b860*/  HFMA2.MMA R140, -RZ, RZ, 0, 5.9604644775390625e-08 ;  /* 0x00000001ff8c7435 */ /* 0x000fe200000001ff */
[----:B------:R-:W-:Y:S01]  /*b870*/  BSSY B1, `(.L_x_4691) ;  /* 0x0000007000017945 */ /* 0x000fe20003800000 */
[----:B------:R-:W-:Y:S01]  /*b880*/  IMAD.MOV.U32 R139, RZ, RZ, R44 ;  /* 0x000000ffff8b7224 */ /* 0x000fe200078e002c */
[----:B------:R-:W-:Y:S01]  /*b890*/  MOV R141, 0x1f ;  /* 0x0000001f008d7802 */ /* 0x000fe20000000f00 */
[----:B------:R-:W-:-:S07]  /*b8a0*/  IMAD.MOV.U32 R138, RZ, RZ, -0x1 ;  /* 0xffffffffff8a7424 */ /* 0x000fce00078e00ff */
[----:B-----5:R-:W-:Y:S05]  /*b8b0*/  WARPSYNC.COLLECTIVE R138, `(.L_x_4692) ;  /* 0x000000008a087348 */ /* 0x020fea0003c00000 */
[----:B------:R0:W1:Y:S02]  /*b8c0*/  SHFL.BFLY P5, R91, R139, R140, R141 ;  /* 0x0c00008c8b5b7389 */ /* 0x00006400000a008d */
[----:B01---5:R-:W-:Y:S01]  /*b8d0*/  ENDCOLLECTIVE ;  /* 0x000000000000791b */ /* 0x023fe20003800000 */
.L_x_4692:
[----:B------:R-:W-:Y:S05]  /*b8e0*/  BSYNC B1 ;  /* 0x0000000000017941 */ /* 0x000fea0003800000 */
.L_x_4691:
        /* <DEDUP_REMOVED lines=9> */
.L_x_4693:
[----:B------:R-:W-:Y:S01]  /*b980*/  HFMA2.MMA R140, -RZ, RZ, 0, 2.384185791015625e-07 ;  /* 0x00000004ff8c7435 */ /* 0x000fe200000001ff */
[----:B------:R-:W-:-:S04]  /*b990*/  IMAD.MOV.U32 R46, RZ, RZ, R91 ;  /* 0x000000ffff2e7224 */ /* 0x000fc800078e005b */
[----:B------:R-:W-:-:S05]  /*b9a0*/  FADD.FTZ R46, R45, R46 ;  /* 0x0000002e2d2e7221 */ /* 0x000fca0000010000 */
[----:B------:R-:W-:-:S07]  /*b9b0*/  MOV R139, R46 ;  /* 0x0000002e008b7202 */ /* 0x000fce0000000f00 */
[----:B------:R-:W-:Y:S05]  /*b9c0*/  WARPSYNC.COLLECTIVE R138, `(.L_x_4694) ;  /* 0x000000008a087348 */ /* 0x000fea0003c00000 */
[----:B------:R0:W1:Y:S02]  /*b9d0*/  SHFL.BFLY P5, R91, R139, R140, R141 ;  /* 0x0c00008c8b5b7389 */ /* 0x00006400000a008d */
[----:B01----:R-:W-:Y:S01]  /*b9e0*/  ENDCOLLECTIVE ;  /* 0x000000000000791b */ /* 0x003fe20003800000 */
.L_x_4694:
[----:B------:R-:W-:Y:S01]  /*b9f0*/  HFMA2.MMA R140, -RZ, RZ, 0, 4.76837158203125e-07 ;  /* 0x00000008ff8c7435 */ /* 0x000fe200000001ff */
[----:B------:R-:W-:-:S04]  /*ba00*/  IMAD.MOV.U32 R47, RZ, RZ, R91 ;  /* 0x000000ffff2f7224 */ /* 0x000fc800078e005b */
[----:B------:R-:W-:-:S05]  /*ba10*/  FADD.FTZ R47, R46, R47 ;  /* 0x0000002f2e2f7221 */ /* 0x000fca0000010000 */
[----:B------:R-:W-:-:S07]  /*ba20*/  MOV R139, R47 ;  /* 0x0000002f008b7202 */ /* 0x000fce0000000f00 */
[----:B------:R-:W-:Y:S05]  /*ba30*/  WARPSYNC.COLLECTIVE R138, `(.L_x_4695) ;  /* 0x000000008a087348 */ /* 0x000fea0003c00000 */
[----:B------:R0:W1:Y:S02]  /*ba40*/  SHFL.BFLY P5, R91, R139, R140, R141 ;  /* 0x0c00008c8b5b7389 */ /* 0x00006400000a008d */
[----:B01----:R-:W-:Y:S01]  /*ba50*/  ENDCOLLECTIVE ;  /* 0x000000000000791b */ /* 0x003fe20003800000 */
.L_x_4695:
        /* <DEDUP_REMOVED lines=8> */
.L_x_4696:
[----:B------:R-:W-:Y:S01]  /*bae0*/  HFMA2.MMA R140, -RZ, RZ, 0, 5.9604644775390625e-08 ;  /* 0x00000001ff8c7435 */ /* 0x000fe200000001ff */
        /* <DEDUP_REMOVED lines=56> */
.L_x_4697:
[----:B------:R-:W-:Y:S01]  /*be70*/  HFMA2.MMA R140, -RZ, RZ, 0, 1.1920928955078125e-07 ;  /* 0x00000002ff8c7435 */ /* 0x000fe200000001ff */
[----:B------:R-:W-:-:S04]  /*be80*/  IMAD.MOV.U32 R45, RZ, RZ, R91 ;  /* 0x000000ffff2d7224 */ /* 0x000fc800078e005b */
[----:B------:R-:W-:-:S05]  /*be90*/  FADD.FTZ R45, R44, R45 ;  /* 0x0000002d2c2d7221 */ /* 0x000fca0000010000 */
[----:B------:R-:W-:-:S07]  /*bea0*/  MOV R139, R45 ;  /* 0x0000002d008b7202 */ /* 0x000fce0000000f00 */
[----:B------:R-:W-:Y:S05]  /*beb0*/  WARPSYNC.COLLECTIVE R138, `(.L_x_4698) ;  /* 0x000000008a087348 */ /* 0x000fea0003c00000 */
[----:B------:R0:W1:Y:S02]  /*bec0*/  SHFL.BFLY P5, R91, R139, R140, R141 ;  /* 0x0c00008c8b5b7389 */ /* 0x00006400000a008d */
[----:B01----:R-:W-:Y:S01]  /*bed0*/  ENDCOLLECTIVE ;  /* 0x000000000000791b */ /* 0x003fe20003800000 */
.L_x_4698:
[----:B------:R-:W-:Y:S01]  /*bee0*/  HFMA2.MMA R140, -RZ, RZ, 0, 2.384185791015625e-07 ;  /* 0x00000004ff8c7435 */ /* 0x000fe200000001ff */
[----:B------:R-:W-:-:S04]  /*bef0*/  IMAD.MOV.U32 R46, RZ, RZ, R91 ;  /* 0x000000ffff2e7224 */ /* 0x000fc800078e005b */
[----:B------:R-:W-:-:S05]  /*bf00*/  FADD.FTZ R46, R45, R46 ;  /* 0x0000002e2d2e7221 */ /* 0x000fca0000010000 */
[----:B------:R-:W-:-:S07]  /*bf10*/  MOV R139, R46 ;  /* 0x0000002e008b7202 */ /* 0x000fce0000000f00 */
[----:B------:R-:W-:Y:S05]  /*bf20*/  WARPSYNC.COLLECTIVE R138, `(.L_x_4699) ;  /* 0x000000008a087348 */ /* 0x000fea0003c00000 */
[----:B------:R0:W1:Y:S02]  /*bf30*/  SHFL.BFLY P5, R91, R139, R140, R141 ;  /* 0x0c00008c8b5b7389 */ /* 0x00006400000a008d */
[----:B01----:R-:W-:Y:S01]  /*bf40*/  ENDCOLLECTIVE ;  /* 0x000000000000791b */ /* 0x003fe20003800000 */
.L_x_4699:
[----:B------:R-:W-:Y:S01]  /*bf50*/  HFMA2.MMA R140, -RZ, RZ, 0, 4.76837158203125e-07 ;  /* 0x00000008ff8c7435 */ /* 0x000fe200000001ff */
[----:B------:R-:W-:-:S04]  /*bf60*/  IMAD.MOV.U32 R47, RZ, RZ, R91 ;  /* 0x000000ffff2f7224 */ /* 0x000fc800078e005b */
[----:B------:R-:W-:-:S05]  /*bf70*/  FADD.FTZ R47, R46, R47 ;  /* 0x0000002f2e2f7221 */ /* 0x000fca0000010000 */
[----:B------:R-:W-:-:S07]  /*bf80*/  MOV R139, R47 ;  /* 0x0000002f008b7202 */ /* 0x000fce0000000f00 */
[----:B------:R-:W-:Y:S05]  /*bf90*/  WARPSYNC.COLLECTIVE R138, `(.L_x_4700) ;  /* 0x000000008a087348 */ /* 0x000fea0003c00000 */
[----:B------:R0:W1:Y:S02]  /*bfa0*/  SHFL.BFLY P5, R91, R139, R140, R141 ;  /* 0x0c00008c8b5b7389 */ /* 0x00006400000a008d */
[----:B01----:R-:W-:Y:S01]  /*bfb0*/  ENDCOLLECTIVE ;  /* 0x000000000000791b */ /* 0x003fe20003800000 */
.L_x_4700:
[----:B------:R-:W-:Y:S01]  /*bfc0*/  HFMA2.MMA R140, -RZ, RZ, 0, 9.5367431640625e-07 ;  /* 0x00000010ff8c7435 */ /* 0x000fe200000001ff */
[----:B------:R-:W-:-:S04]  /*bfd0*/  IMAD.MOV.U32 R90, RZ, RZ, R91 ;  /* 0x000000ffff5a7224 */ /* 0x000fc800078e005b */
[----:B------:R-:W-:-:S05]  /*bfe0*/  FADD.FTZ R90, R47, R90 ;  /* 0x0000005a2f5a7221 */ /* 0x000fca0000010000 */
[----:B------:R-:W-:-:S07]  /*bff0*/  MOV R139, R90 ;  /* 0x0000005a008b7202 */ /* 0x000fce0000000f00 */
[----:B------:R-:W-:Y:S05]  /*c000*/  WARPSYNC.COLLECTIVE R138, `(.L_x_4701) ;  /* 0x000000008a087348 */ /* 0x000fea0003c00000 */
[----:B------:R0:W1:Y:S02]  /*c010*/  SHFL.BFLY P5, R91, R139, R140, R141 ;  /* 0x0c00008c8b5b7389 */ /* 0x00006400000a008d */
[----:B01----:R-:W-:Y:S01]  /*c020*/  ENDCOLLECTIVE ;  /* 0x000000000000791b */ /* 0x003fe20003800000 */
.L_x_4701:
[----:B------:R-:W-:Y:S05]  /*c030*/  BRA `(.L_x_4702) ;  /* 0xffffffec00e87947 */ /* 0x000fea000383ffff */
.L_x_4703:
        /* <DEDUP_REMOVED lines=12> */
.L_x_23478:


//--------------------- .text._ZN10layer_norm13ln_fwd_kernelINS_13Kernel_traitsI6__halfS2_S2_S2_fjLj768ELj1ELj4ELj1ELj16ENS_18Kernel_traits_baseILj768ES2_S2_S2_S2_fjLj128EEEEELb1ELb1ELb1ELb1EEEvNS_9FwdParamsE --------------------------
	.section	.text._ZN10layer_norm13ln_fwd_kernelINS_13Kernel_traitsI6__halfS2_S2_S2_fjLj768ELj1ELj4ELj1ELj16ENS_18Kernel_traits_baseILj768ES2_S2_S2_S2_fjLj128EEEEELb1ELb1ELb1ELb1EEEvNS_9FwdParamsE,"ax",@progbits
	.align	128
        .global         _ZN10layer_norm13ln_fwd_kernelINS_13Kernel_traitsI6__halfS2_S2_S2_fjLj768ELj1ELj4ELj1ELj16ENS_18Kernel_traits_baseILj768ES2_S2_S2_S2_fjLj128EEEEELb1ELb1ELb1ELb1EEEvNS_9FwdParamsE
        .type           _ZN10layer_norm13ln_fwd_kernelINS_13Kernel_traitsI6__halfS2_S2_S2_fjLj768ELj1ELj4ELj1ELj16ENS_18Kernel_traits_baseILj768ES2_S2_S2_S2_fjLj128EEEEELb1ELb1ELb1ELb1EEEvNS_9FwdParamsE,@function
        .size           _ZN10layer_norm13ln_fwd_kernelINS_13Kernel_traitsI6__halfS2_S2_S2_fjLj768ELj1ELj4ELj1ELj16ENS_18Kernel_traits_baseILj768ES2_S2_S2_S2_fjLj128EEEEELb1ELb1ELb1ELb1EEEvNS_9FwdParamsE,(.L_x_23479 - _ZN10layer_norm13ln_fwd_kernelINS_13Kernel_traitsI6__halfS2_S2_S2_fjLj768ELj1ELj4ELj1ELj16ENS_18Kernel_traits_baseILj768ES2_S2_S2_S2_fjLj128EEEEELb1ELb1ELb1ELb1EEEvNS_9FwdParamsE)
        .other          _ZN10layer_norm13ln_fwd_kernelINS_13Kernel_traitsI6__halfS2_S2_S2_fjLj768ELj1ELj4ELj1ELj16ENS_18Kernel_traits_baseILj768ES2_S2_S2_S2_fjLj128EEEEELb1ELb1ELb1ELb1EEEvNS_9FwdParamsE,@"STO_CUDA_ENTRY STV_DEFAULT"
_ZN10layer_norm13ln_fwd_kernelINS_13Kernel_traitsI6__halfS2_S2_S2_fjLj768ELj1ELj4ELj1ELj16ENS_18Kernel_traits_baseILj768ES2_S2_S2_S2_fjLj128EEEEELb1ELb1ELb1ELb1EEEvNS_9FwdParamsE:
.text._ZN10layer_norm13ln_fwd_kernelINS_13Kernel_traitsI6__halfS2_S2_S2_fjLj768ELj1ELj4ELj1ELj16ENS_18Kernel_traits_baseILj768ES2_S2_S2_S2_fjLj128EEEEELb1ELb1ELb1ELb1EEEvNS_9FwdParamsE:
        /* <DEDUP_REMOVED lines=66> */
[----:B------:R-:W-:Y:S01]  /*0420*/  UIADD3 UR24, UR6, -0x4ab325aa, URZ ;  /* 0xb54cda5606187890 */ /* 0x000fe2000fffe03f */
[----:B------:R-:W-:Y:S01]  /*0430*/  ISETP.NE.U32.AND P0, PT, RZ, UR8, PT ;  /* 0x00000008ff007c0c */ /* 0x000fe2000bf05070 */
[----:B------:R-:W-:Y:S01]  /*0440*/  UIADD3 UR25, UR7, 0x646e171e, URZ ;  /* 0x646e171e07197890 */ /* 0x000fe2000fffe03f */
[----:B------:R-:W-:-:S04]  /*0450*/  IMAD.WIDE.U32 R12, R13, -0x326172a9, RZ ;  /* 0xcd9e8d570d0c7825 */ /* 0x000fc800078e00ff */
[----:B------:R-:W-:Y:S01]  /*0460*/  IMAD.WIDE.U32 R10, R10, -0x2daee0ad, RZ ;  /* 0xd2511f530a0a7825 */ /* 0x000fe200078e00ff */
[----:B------:R-:W-:Y:S02]  /*0470*/  ISETP.NE.AND.EX P0, PT, RZ, UR9, PT, P0 ;  /* 0x00000009ff007c0c */ /* 0x000fe4000bf05300 */
[----:B------:R-:W-:Y:S02]  /*0480*/  IADD3 R2, P1, R0, UR8, RZ ;  /* 0x0000000800027c10 */ /* 0x000fe4000ff3e0ff */
[----:B------:R-:W-:Y:S02]  /*0490*/  LOP3.LUT R14, R13, UR24, R14, 0x96, !PT ;  /* 0x000000180d0e7c12 */ /* 0x000fe4000f8e960e */
[----:B------:R-:W-:Y:S01]  /*04a0*/  LOP3.LUT R16, R11, UR25, R8, 0x96, !PT ;  /* 0x000000190b107c12 */ /* 0x000fe2000f8e9608 */
[----:B------:R-:W-:Y:S01]  /*04b0*/  UIADD3 UR26, UR6, 0x5384540f, URZ ;  /* 0x5384540f061a7890 */ /* 0x000fe2000fffe03f */
[----:B------:R-:W-:Y:S01]  /*04c0*/  IADD3.X R3, RZ, UR9, RZ, P1, !PT ;  /* 0x00000009ff037c10 */ /* 0x000fe20008ffe4ff */
[----:B------:R-:W-:Y:S01]  /*04d0*/  UIADD3 UR27, UR7, 0x1fd5c5a3, URZ ;  /* 0x1fd5c5a3071b7890 */ /* 0x000fe2000fffe03f */
[----:B------:R-:W-:Y:S01]  /*04e0*/  IMAD.WIDE.U32 R14, R14, -0x2daee0ad, RZ ;  /* 0xd2511f530e0e7825 */ /* 0x000fe200078e00ff */
[----:B------:R-:W-:Y:S01]  /*04f0*/  ISETP.GE.AND P1, PT, R19, UR12, PT ;  /* 0x0000000c13007c0c */ /* 0x000fe2000bf26270 */
[----:B------:R-:W-:Y:S01]  /*0500*/  ULDC.64 UR8, c[0x0][0x260] ;  /* 0x0000980000087ab9 */ /* 0x000fe20000000a00 */
[----:B------:R-:W5:Y:S01]  /*0510*/  @P0 LDG.E.128 R4, desc[UR4][R2.64] ;  /* 0x0000000402040981 */ /* 0x000f62000c1e1d00 */
[----:B------:R-:W-:Y:S01]  /*0520*/  IMAD.WIDE.U32 R16, R16, -0x326172a9, RZ ;  /* 0xcd9e8d5710107825 */ /* 0x000fe200078e00ff */
[----:B------:R-:W-:-:S02]  /*0530*/  LOP3.LUT R53, R15, UR27, R10, 0x96, !PT ;  /* 0x0000001b0f357c12 */ /* 0x000fc4000f8e960a */
[----:B------:R-:W5:Y:S02]  /*0540*/  @P0 LDG.E.128 R48, desc[UR4][R2.64+0x200] ;  /* 0x0002000402300981 */ /* 0x000f64000c1e1d00 */
[----:B------:R-:W-:Y:S02]  /*0550*/  LOP3.LUT R75, R17, UR26, R12, 0x96, !PT ;  /* 0x0000001a114b7c12 */ /* 0x000fe4000f8e960c */
[----:B------:R0:W5:Y:S01]  /*0560*/  @P0 LDG.E.128 R44, desc[UR4][R2.64+0x400] ;  /* 0x00040004022c0981 */ /* 0x000162000c1e1d00 */
[----:B------:R-:W-:Y:S01]  /*0570*/  LEA R8, P3, R18, UR10, 0x4 ;  /* 0x0000000a12087c11 */ /* 0x000fe2000f8620ff */
[----:B------:R-:W-:Y:S01]  /*0580*/  UIADD3 UR28, UR6, -0xe443238, URZ ;  /* 0xf1bbcdc8061c7890 */ /* 0x000fe2000fffe03f */
[----:B------:R-:W-:Y:S01]  /*0590*/  IMAD.HI.U32 R13, R53, -0x326172a9, RZ ;  /* 0xcd9e8d57350d7827 */ /* 0x000fe200078e00ff */
[----:B------:R-:W-:-:S03]  /*05a0*/  UIADD3 UR29, UR7, -0x24c28bd8, URZ ;  /* 0xdb3d7428071d7890 */ /* 0x000fc6000fffe03f */
[----:B------:R-:W-:Y:S01]  /*05b0*/  IMAD.HI.U32 R11, R75, -0x2daee0ad, RZ ;  /* 0xd2511f534b0b7827 */ /* 0x000fe200078e00ff */
[----:B0-----:R-:W-:-:S03]  /*05c0*/  IADD3 R2, P2, R0, UR8, RZ ;  /* 0x0000000800027c10 */ /* 0x001fc6000ff5e0ff */
[----:B------:R-:W-:Y:S01]  /*05d0*/  IMAD.X R9, RZ, RZ, UR11, P3 ;  /* 0x0000000bff097e24 */ /* 0x000fe200098e06ff */
[----:B------:R-:W-:Y:S02]  /*05e0*/  IADD3.X R3, RZ, UR9, RZ, P2, !PT ;  /* 0x00000009ff037c10 */ /* 0x000fe400097fe4ff */
[----:B------:R-:W-:Y:S02]  /*05f0*/  LOP3.LUT R54, R13, UR28, R16, 0x96, !PT ;  /* 0x0000001c0d367c12 */ /* 0x000fe4000f8e9610 */
[----:B------:R-:W-:Y:S01]  /*0600*/  LOP3.LUT R72, R11, UR29, R14, 0x96, !PT ;  /* 0x0000001d0b487c12 */ /* 0x000fe2000f8e960e */
[----:B------:R-:W-:Y:S06]  /*0610*/  @P1 EXIT ;  /* 0x000000000000194d */ /* 0x000fec0003800000 */
[----:B-----5:R-:W-:Y:S02]  /*0620*/  @!P0 CS2R R48, SRZ ;  /* 0x0000000000308805 */ /* 0x020fe4000001ff00 */
[----:B------:R-:W-:Y:S01]  /*0630*/  @!P0 CS2R R44, SRZ ;  /* 0x00000000002c8805 */ /* 0x000fe2000001ff00 */
[----:B------:R-:W5:Y:S01]  /*0640*/  LDG.E.128 R28, desc[UR4][R8.64] ;  /* 0x00000004081c7981 */ /* 0x000f62000c1e1d00 */
[----:B------:R-:W-:Y:S02]  /*0650*/  @!P0 CS2R R4, SRZ ;  /* 0x0000000000048805 */ /* 0x000fe4000001ff00 */
[----:B------:R-:W-:Y:S02]  /*0660*/  @!P0 CS2R R6, SRZ ;  /* 0x0000000000068805 */ /* 0x000fe4000001ff00 */
[----:B------:R-:W-:Y:S01]  /*0670*/  @!P0 CS2R R50, SRZ ;  /* 0x0000000000328805 */ /* 0x000fe2000001ff00 */
[----:B------:R-:W5:Y:S01]  /*0680*/  LDG.E.128 R24, desc[UR4][R8.64+0x200] ;  /* 0x0002000408187981 */ /* 0x000f62000c1e1d00 */
[----:B------:R-:W-:Y:S01]  /*0690*/  @!P0 CS2R R46, SRZ ;  /* 0x00000000002e8805 */ /* 0x000fe2000001ff00 */
[--C-:B------:R-:W-:Y:S01]  /*06a0*/  HADD2.F32 R0, -RZ, R44.reuse.H0_H0 ;  /* 0x2000002cff007230 */ /* 0x100fe20000004100 */
[----:B------:R-:W-:Y:S01]  /*06b0*/  UIADD3 UR30, UR6, -0x700cb87f, URZ ;  /* 0x8ff34781061e7890 */ /* 0x000fe2000fffe03f */
[----:B------:R0:W5:Y:S01]  /*06c0*/  LDG.E.128 R20, desc[UR4][R8.64+0x400] ;  /* 0x0004000408147981 */ /* 0x000162000c1e1d00 */
[----:B------:R-:W-:Y:S01]  /*06d0*/  HADD2.F32 R65, -RZ, R44.H1_H1 ;  /* 0x3000002cff417230 */ /* 0x000fe20000004100 */
[----:B------:R-:W-:Y:S01]  /*06e0*/  UIADD3 UR31, UR7, -0x695add53, URZ ;  /* 0x96a522ad071f7890 */ /* 0x000fe2000fffe03f */
[--C-:B------:R-:W-:Y:S01]  /*06f0*/  HADD2.F32 R64, -RZ, R45.reuse.H0_H0 ;  /* 0x2000002dff407230 */ /* 0x100fe20000004100 */
[----:B------:R-:W5:Y:S01]  /*0700*/  LDG.E.128 R40, desc[UR4][R2.64] ;  /* 0x0000000402287981 */ /* 0x000f62000c1e1d00 */
[----:B------:R-:W-:Y:S01]  /*0710*/  HADD2.F32 R67, -RZ, R45.H1_H1 ;  /* 0x3000002dff437230 */ /* 0x000fe20000004100 */
[----:B------:R-:W-:Y:S01]  /*0720*/  ULDC.U8 UR8, c[0x0][0x2a0] ;  /* 0x0000a80000087ab9 */ /* 0x000fe20000000000 */
[----:B------:R-:W-:Y:S01]  /*0730*/  IMAD R75, R75, -0x2daee0ad, RZ ;  /* 0xd2511f534b4b7824 */ /* 0x000fe200078e02ff */
[----:B------:R-:W5:Y:S01]  /*0740*/  LDG.E.128 R36, desc[UR4][R2.64+0x200] ;  /* 0x0002000402247981 */ /* 0x000f62000c1e1d00 */
[----:B------:R-:W-:Y:S01]  /*0750*/  IMAD.HI.U32 R77, R72, -0x326172a9, RZ ;  /* 0xcd9e8d57484d7827 */ /* 0x000fe200078e00ff */
[----:B------:R-:W-:Y:S01]  /*0760*/  LOP3.LUT R87, R52, 0x3, RZ, 0xc0, !PT ;  /* 0x0000000334577812 */ /* 0x000fe200078ec0ff */
[----:B------:R-:W-:Y:S01]  /*0770*/  ULDC UR10, c[0x0][0x294] ;  /* 0x0000a500000a7ab9 */ /* 0x000fe20000000800 */
[----:B------:R1:W5:Y:S01]  /*0780*/  LDG.E.128 R32, desc[UR4][R2.64+0x400] ;  /* 0x0004000402207981 */ /* 0x000362000c1e1d00 */
[--C-:B0-----:R-:W-:Y:S01]  /*0790*/  HADD2.F32 R9, -RZ, R48.reuse.H0_H0 ;  /* 0x20000030ff097230 */ /* 0x101fe20000004100 */
[----:B------:R-:W-:Y:S01]  /*07a0*/  ULDC UR11, c[0x0][0x2d8] ;  /* 0x0000b600000b7ab9 */ /* 0x000fe20000000800 */
[----:B------:R-:W-:Y:S01]  /*07b0*/  HADD2.F32 R8, -RZ, R48.H1_H1 ;  /* 0x30000030ff087230 */ /* 0x000fe20000004100 */
[----:B------:R-:W-:Y:S01]  /*07c0*/  ULDC.64 UR12, c[0x0][0x298] ;  /* 0x0000a600000c7ab9 */ /* 0x000fe20000000a00 */
[----:B------:R-:W-:-:S02]  /*07d0*/  IMAD R48, R53, -0x326172a9, RZ ;  /* 0xcd9e8d5735307824 */ /* 0x000fc400078e02ff */
[----:B------:R-:W-:Y:S01]  /*07e0*/  IMAD.WIDE.U32 R44, R54, -0x2daee0ad, RZ ;  /* 0xd2511f53362c7825 */ /* 0x000fe200078e00ff */
[----:B------:R-:W-:Y:S02]  /*07f0*/  BSSY B0, `(.L_x_4704) ;  /* 0x0000abf000007945 */ /* 0x000fe40003800000 */
[----:B------:R-:W-:Y:S01]  /*0800*/  LOP3.LUT R77, R77, UR30, R48, 0x96, !PT ;  /* 0x0000001e4d4d7c12 */ /* 0x000fe2000f8e9630 */
[--C-:B------:R-:W-:Y:S01]  /*0810*/  HADD2.F32 R17, -RZ, R4.reuse.H0_H0 ;  /* 0x20000004ff117230 */ /* 0x100fe20000004100 */
[----:B------:R-:W-:Y:S01]  /*0820*/  LOP3.LUT R75, R45, UR31, R75, 0x96, !PT ;  /* 0x0000001f2d4b7c12 */ /* 0x000fe2000f8e964b */
[----:B------:R-:W-:Y:S01]  /*0830*/  HADD2.F32 R16, -RZ, R4.H1_H1 ;  /* 0x30000004ff107230 */ /* 0x000fe20000004100 */
[----:B------:R-:W-:Y:S01]  /*0840*/  MOV R76, R44 ;  /* 0x0000002c004c7202 */ /* 0x000fe20000000f00 */
        /* <DEDUP_REMOVED lines=10> */
[--C-:B-1----:R-:W-:Y:S02]  /*08f0*/  HADD2.F32 R3, -RZ, R51.reuse.H0_H0 ;  /* 0x20000033ff037230 */ /* 0x102fe40000004100 */
[----:B------:R-:W-:Y:S02]  /*0900*/  HADD2.F32 R2, -RZ, R51.H1_H1 ;  /* 0x30000033ff027230 */ /* 0x000fe40000004100 */
[--C-:B------:R-:W-:Y:S02]  /*0910*/  HADD2.F32 R66, -RZ, R46.reuse.H0_H0 ;  /* 0x2000002eff427230 */ /* 0x100fe40000004100 */
[----:B------:R-:W-:-:S02]  /*0920*/  HADD2.F32 R69, -RZ, R46.H1_H1 ;  /* 0x3000002eff457230 */ /* 0x000fc40000004100 */
[--C-:B------:R-:W-:Y:S02]  /*0930*/  HADD2.F32 R68, -RZ, R47.reuse.H0_H0 ;  /* 0x2000002fff447230 */ /* 0x100fe40000004100 */
[----:B------:R-:W-:Y:S02]  /*0940*/  HADD2.F32 R78, -RZ, R47.H1_H1 ;  /* 0x3000002fff4e7230 */ /* 0x000fe40000004100 */
[----:B------:R-:W-:Y:S02]  /*0950*/  IMAD R72, R72, -0x326172a9, RZ ;  /* 0xcd9e8d5748487824 */ /* 0x000fe400078e02ff */
[----:B------:R-:W-:Y:S01]  /*0960*/  IMAD.MOV.U32 R70, RZ, RZ, RZ ;  /* 0x000000ffff467224 */ /* 0x000fe200078e00ff */
[----:B------:R-:W-:Y:S01]  /*0970*/  ISETP.NE.AND P1, PT, RZ, UR8, PT ;  /* 0x00000008ff007c0c */ /* 0x000fe2000bf25270 */
[----:B------:R-:W-:-:S12]  /*0980*/  ULDC.64 UR8, c[0x0][0x230] ;  /* 0x00008c0000087ab9 */ /* 0x000fd80000000a00 */
.L_x_4954:
[----:B0-----:R-:W0:Y:S01]  /*0990*/  LDC.64 R58, c[0x0][0x280] ;  /* 0x0000a000ff3a7b82 */ /* 0x001e220000000a00 */
[----:B------:R-:W-:-:S07]  /*09a0*/  ISETP.NE.U32.AND P0, PT, RZ, UR8, PT ;  /* 0x00000008ff007c0c */ /* 0x000fce000bf05070 */
[----:B------:R-:W1:Y:S08]  /*09b0*/  LDC R94, c[0x0][0x218] ;  /* 0x00008600ff5e7b82 */ /* 0x000e700000000800 */
[----:B------:R-:W2:Y:S01]  /*09c0*/  LDC.64 R56, c[0x0][0x288] ;  /* 0x0000a200ff387b82 */ /* 0x000ea20000000a00 */
[----:B0-----:R-:W-:-:S05]  /*09d0*/  IMAD.WIDE R58, R19, 0x4, R58 ;  /* 0x00000004133a7825 */ /* 0x001fca00078e023a */
[----:B------:R0:W3:Y:S01]  /*09e0*/  LDG.E R62, desc[UR4][R58.64] ;  /* 0x000000043a3e7981 */ /* 0x0000e2000c1e1900 */
[----:B------:R-:W-:Y:S01]  /*09f0*/  ISETP.NE.AND.EX P0, PT, RZ, UR9, PT, P0 ;  /* 0x00000009ff007c0c */ /* 0x000fe2000bf05300 */
[----:B------:R-:W-:Y:S01]  /*0a00*/  HFMA2.MMA R111, -RZ, RZ, 0, 0 ;  /* 0x00000000ff6f7435 */ /* 0x000fe200000001ff */
[----:B-1----:R-:W-:-:S05]  /*0a10*/  IMAD R60, R19, R94, RZ ;  /* 0x0000005e133c7224 */ /* 0x002fca00078e02ff */
[----:B0-----:R-:W-:Y:S01]  /*0a20*/  SHF.R.S32.HI R59, RZ, 0x1f, R60 ;  /* 0x0000001fff3b7819 */ /* 0x001fe2000001143c */
[----:B--2---:R-:W-:-:S05]  /*0a30*/  IMAD.WIDE R56, R19, 0x4, R56 ;  /* 0x0000000413387825 */ /* 0x004fca00078e0238 */
        /* <DEDUP_REMOVED lines=19> */
[----:B------:R-:W-:Y:S01]  /*0b70*/  IMAD.MOV.U32 R91, RZ, RZ, RZ ;  /* 0x000000ffff5b7224 */ /* 0x000fe200078e00ff */
[----:B------:R-:W-:Y:S01]  /*0b80*/  MOV R52, R87 ;  /* 0x0000005700347202 */ /* 0x000fe20000000f00 */
[----:B------:R-:W-:Y:S06]  /*0b90*/  @!P0 BRA `(.L_x_4707) ;  /* 0x0000000400708947 */ /* 0x000fec0003800000 */
[----:B------:R-:W-:Y:S01]  /*0ba0*/  MOV R52, R87 ;  /* 0x0000005700347202 */ /* 0x000fe20000000f00 */
[----:B-----5:R-:W-:Y:S01]  /*0bb0*/  HADD2.F32 R91, -RZ, R44.H0_H0 ;  /* 0x2000002cff5b7230 */ /* 0x020fe20000004100 */
[----:B------:R-:W-:Y:S06]  /*0bc0*/  BRA `(.L_x_4707) ;  /* 0x0000000400647947 */ /* 0x000fec0003800000 */
.L_x_4706:
        /* <DEDUP_REMOVED lines=12> */
.L_x_4709:
[----:B------:R-:W-:-:S07]  /*0c90*/  MOV R60, R72 ;  /* 0x00000048003c7202 */ /* 0x000fce0000000f00 */
.L_x_4710:
[----:B------:R-:W-:Y:S05]  /*0ca0*/  BSYNC B2 ;  /* 0x0000000000027941 */ /* 0x000fea0003800000 */
.L_x_4708:
        /* <DEDUP_REMOVED lines=16> */
.L_x_4714:
[----:B------:R-:W-:Y:S05]  /*0db0*/  BSYNC B3 ;  /* 0x0000000000037941 */ /* 0x000fea0003800000 */
.L_x_4713:
        /* <DEDUP_REMOVED lines=44> */
.L_x_4712:
[----:B------:R-:W-:Y:S05]  /*1080*/  BSYNC B2 ;  /* 0x0000000000027941 */ /* 0x000fea0003800000 */
.L_x_4711:
[----:B------:R-:W-:Y:S01]  /*1090*/  I2FP.F32.U32 R53, R60 ;  /* 0x0000003c00357245 */ /* 0x000fe20000201000 */
[----:B-----5:R-:W-:Y:S02]  /*10a0*/  HADD2.F32 R54, -RZ, R48.H0_H0 ;  /* 0x20000030ff367230 */ /* 0x020fe40000004100 */
[----:B------:R-:W-:Y:S02]  /*10b0*/  IMAD.MOV.U32 R56, RZ, RZ, 0x2f800000 ;  /* 0x2f800000ff387424 */ /* 0x000fe400078e00ff */
[----:B------:R-:W-:Y:S02]  /*10c0*/  HADD2.F32 R91, -RZ, R28.H0_H0 ;  /* 0x2000001cff5b7230 */ /* 0x000fe40000004100 */
[----:B------:R-:W-:Y:S01]  /*10d0*/  FMUL.FTZ R54, R54, UR13 ;  /* 0x0000000d36367c20 */ /* 0x000fe20008410000 */
[----:B------:R-:W-:Y:S01]  /*10e0*/  FFMA.FTZ R53, R53, R56, 1.1641532182693481445e-10 ;  /* 0x2f00000035357423 */ /* 0x000fe20000010038 */
[----:B------:R-:W-:Y:S02]  /*10f0*/  @P0 HADD2.F32 R56, -RZ, R44.H0_H0 ;  /* 0x2000002cff380230 */ /* 0x000fe40000004100 */
[----:B------:R-:W-:-:S02]  /*1100*/  FMUL.FTZ R54, R54, UR12 ;  /* 0x0000000c36367c20 */ /* 0x000fc40008410000 */
[----:B------:R-:W-:-:S04]  /*1110*/  FSETP.GTU.FTZ.AND P4, PT, R53, UR10, PT ;  /* 0x0000000a35007c0b */ /* 0x000fc8000bf9c000 */
[----:B------:R-:W-:Y:S02]  /*1120*/  FSEL R54, R54, RZ, !P4 ;  /* 0x000000ff36367208 */ /* 0x000fe40006000000 */
[----:B------:R-:W-:-:S03]  /*1130*/  SEL R79, RZ, 0x1, P4 ;  /* 0x00000001ff4f7807 */ /* 0x000fc60002000000 */
[----:B------:R-:W-:-:S04]  /*1140*/  FMUL.FTZ R91, R54, R91 ;  /* 0x0000005b365b7220 */ /* 0x000fc80000410000 */
[----:B------:R-:W-:-:S07]  /*1150*/  @P0 FADD.FTZ R91, R91, R56 ;  /* 0x000000385b5b0221 */ /* 0x000fce0000010000 */
.L_x_4707:
[----:B------:R-:W-:Y:S05]  /*1160*/  BSYNC B1 ;  /* 0x0000000000017941 */ /* 0x000fea0003800000 */
.L_x_4705:
        /* <DEDUP_REMOVED lines=8> */
.L_x_4716:
        /* <DEDUP_REMOVED lines=12> */
.L_x_4719:
[----:B------:R-:W-:-:S07]  /*12b0*/  MOV R60, R72 ;  /* 0x00000048003c7202 */ /* 0x000fce0000000f00 */
.L_x_4720:
[----:B------:R-:W-:Y:S05]  /*12c0*/  BSYNC B2 ;  /* 0x0000000000027941 */ /* 0x000fea0003800000 */
.L_x_4718:
        /* <DEDUP_REMOVED lines=16> */
.L_x_4724:
[----:B------:R-:W-:Y:S05]  /*13d0*/  BSYNC B3 ;  /* 0x0000000000037941 */ /* 0x000fea0003800000 */
.L_x_4723:
        /* <DEDUP_REMOVED lines=44> */
.L_x_4722:
[----:B------:R-:W-:Y:S05]  /*16a0*/  BSYNC B2 ;  /* 0x0000000000027941 */ /* 0x000fea0003800000 */
.L_x_4721:
[----:B------:R-:W-:Y:S01]  /*16b0*/  HFMA2.MMA R55, -RZ, RZ, 0.1171875, 0 ;  /* 0x2f800000ff377435 */ /* 0x000fe200000001ff */
[----:B------:R-:W-:Y:S01]  /*16c0*/  I2FP.F32.U32 R52, R60 ;  /* 0x0000003c00347245 */ /* 0x000fe20000201000 */
[----:B-----5:R-:W-:Y:S02]  /*16d0*/  HADD2.F32 R54, -RZ, R48.H1_H1 ;  /* 0x30000030ff367230 */ /* 0x020fe40000004100 */
[----:B------:R-:W-:-:S03]  /*16e0*/  @P0 HADD2.F32 R57, -RZ, R44.H1_H1 ;  /* 0x3000002cff390230 */ /* 0x000fc60000004100 */
[----:B------:R-:W-:-:S03]  /*16f0*/  FMUL.FTZ R54, R54, UR13 ;  /* 0x0000000d36367c20 */ /* 0x000fc60008410000 */
[----:B------:R-:W-:Y:S01]  /*1700*/  FFMA.FTZ R52, R52, R55, 1.1641532182693481445e-10 ;  /* 0x2f00000034347423 */ /* 0x000fe20000010037 */
[----:B------:R-:W-:Y:S01]  /*1710*/  FMUL.FTZ R54, R54, UR12 ;  /* 0x0000000c36367c20 */ /* 0x000fe20008410000 */
[----:B------:R-:W-:-:S03]  /*1720*/  HADD2.F32 R55, -RZ, R28.H1_H1 ;  /* 0x3000001cff377230 */ /* 0x000fc60000004100 */
[----:B------:R-:W-:-:S04]  /*1730*/  FSETP.GTU.FTZ.AND P4, PT, R52, UR10, PT ;  /* 0x0000000a34007c0b */ /* 0x000fc8000bf9c000 */
[----:B------:R-:W-:Y:S02]  /*1740*/  FSEL R54, R54, RZ, !P4 ;  /* 0x000000ff36367208 */ /* 0x000fe40006000000 */
[----:B------:R-:W-:-:S03]  /*1750*/  SEL R80, RZ, 0x1, P4 ;  /* 0x00000001ff507807 */ /* 0x000fc60002000000 */
[----:B------:R-:W-:-:S04]  /*1760*/  FMUL.FTZ R90, R54, R55 ;  /* 0x00000037365a7220 */ /* 0x000fc80000410000 */
[----:B------:R-:W-:-:S07]  /*1770*/  @P0 FADD.FTZ R90, R90, R57 ;  /* 0x000000395a5a0221 */ /* 0x000fce0000010000 */
.L_x_4717:
[----:B------:R-:W-:Y:S05]  /*1780*/  BSYNC B1 ;  /* 0x0000000000017941 */ /* 0x000fea0003800000 */
.L_x_4715:
        /* <DEDUP_REMOVED lines=8> */
.L_x_4726:
        /* <DEDUP_REMOVED lines=12> */
.L_x_4729:
[----:B------:R-:W-:-:S07]  /*18d0*/  IMAD.MOV.U32 R60, RZ, RZ, R72 ;  /* 0x000000ffff3c7224 */ /* 0x000fce00078e0048 */
.L_x_4730:
[----:B------:R-:W-:Y:S05]  /*18e0*/  BSYNC B2 ;  /* 0x0000000000027941 */ /* 0x000fea0003800000 */
.L_x_4728:
        /* <DEDUP_REMOVED lines=16> */
.L_x_4734:
[----:B------:R-:W-:Y:S05]  /*19f0*/  BSYNC B3 ;  /* 0x0000000000037941 */ /* 0x000fea0003800000 */
.L_x_4733:
        /* <DEDUP_REMOVED lines=44> */
.L_x_4732:
[----:B------:R-:W-:Y:S05]  /*1cc0*/  BSYNC B2 ;  /* 0x0000000000027941 */ /* 0x000fea0003800000 */
.L_x_4731:
[----:B------:R-:W-:Y:S01]  /*1cd0*/  I2FP.F32.U32 R53, R60 ;  /* 0x0000003c00357245 */ /* 0x000fe20000201000 */
[----:B-----5:R-:W-:Y:S01]  /*1ce0*/  HADD2.F32 R54, -RZ, R49.H0_H0 ;  /* 0x20000031ff367230 */ /* 0x020fe20000004100 */
[----:B------:R-:W-:Y:S01]  /*1cf0*/  MOV R56, 0x2f800000 ;  /* 0x2f80000000387802 */ /* 0x000fe20000000f00 */
[----:B------:R-:W-:-:S03]  /*1d00*/  HADD2.F32 R89, -RZ, R29.H0_H0 ;  /* 0x2000001dff597230 */ /* 0x000fc60000004100 */
        /* <DEDUP_REMOVED lines=9> */
.L_x_4727:
[----:B------:R-:W-:Y:S05]  /*1da0*/  BSYNC B1 ;  /* 0x0000000000017941 */ /* 0x000fea0003800000 */
.L_x_4725:
        /* <DEDUP_REMOVED lines=8> */
.L_x_4736:
        /* <DEDUP_REMOVED lines=12> */
.L_x_4739:
[----:B------:R-:W-:-:S07]  /*1ef0*/  MOV R60, R72 ;  /* 0x00000048003c7202 */ /* 0x000fce0000000f00 */
.L_x_4740:
[----:B------:R-:W-:Y:S05]  /*1f00*/  BSYNC B2 ;  /* 0x0000000000027941 */ /* 0x000fea0003800000 */
.L_x_4738:
        /* <DEDUP_REMOVED lines=16> */
.L_x_4744:
[----:B------:R-:W-:Y:S05]  /*2010*/  BSYNC B3 ;  /* 0x0000000000037941 */ /* 0x000fea0003800000 */
.L_x_4743:
        /* <DEDUP_REMOVED lines=44> */
.L_x_4742:
[----:B------:R-:W-:Y:S05]  /*22e0*/  BSYNC B2 ;  /* 0x0000000000027941 */ /* 0x000fea0003800000 */
.L_x_4741:
[----:B------:R-:W-:Y:S01]  /*22f0*/  I2FP.F32.U32 R52, R60 ;  /* 0x0000003c00347245 */ /* 0x000fe20000201000 */
[----:B-----5:R-:W-:Y:S02]  /*2300*/  HADD2.F32 R54, -RZ, R49.H1_H1 ;  /* 0x30000031ff367230 */ /* 0x020fe40000004100 */
[----:B------:R-:W-:Y:S02]  /*2310*/  IMAD.MOV.U32 R55, RZ, RZ, 0x2f800000 ;  /* 0x2f800000ff377424 */ /* 0x000fe400078e00ff */
[----:B------:R-:W-:Y:S02]  /*2320*/  @P0 HADD2.F32 R57, -RZ, R45.H1_H1 ;  /* 0x3000002dff390230 */ /* 0x000fe40000004100 */
[----:B------:R-:W-:Y:S01]  /*2330*/  FMUL.FTZ R54, R54, UR13 ;  /* 0x0000000d36367c20 */ /* 0x000fe20008410000 */
[----:B------:R-:W-:Y:S01]  /*2340*/  FFMA.FTZ R52, R52, R55, 1.1641532182693481445e-10 ;  /* 0x2f00000034347423 */ /* 0x000fe20000010037 */
[----:B------:R-:W-:Y:S02]  /*2350*/  HADD2.F32 R55, -RZ, R29.H1_H1 ;  /* 0x3000001dff377230 */ /* 0x000fe40000004100 */
[----:B------:R-:W-:-:S02]  /*2360*/  FMUL.FTZ R54, R54, UR12 ;  /* 0x0000000c36367c20 */ /* 0x000fc40008410000 */
[----:B------:R-:W-:-:S04]  /*2370*/  FSETP.GTU.FTZ.AND P4, PT, R52, UR10, PT ;  /* 0x0000000a34007c0b */ /* 0x000fc8000bf9c000 */
[----:B------:R-:W-:Y:S02]  /*2380*/  FSEL R54, R54, RZ, !P4 ;  /* 0x000000ff36367208 */ /* 0x000fe40006000000 */
[----:B------:R-:W-:-:S03]  /*2390*/  SEL R82, RZ, 0x1, P4 ;  /* 0x00000001ff527807 */ /* 0x000fc60002000000 */
[----:B------:R-:W-:-:S04]  /*23a0*/  FMUL.FTZ R88, R54, R55 ;  /* 0x0000003736587220 */ /* 0x000fc80000410000 */
[----:B------:R-:W-:-:S07]  /*23b0*/  @P0 FADD.FTZ R88, R88, R57 ;  /* 0x0000003958580221 */ /* 0x000fce0000010000 */
.L_x_4737:
[----:B------:R-:W-:Y:S05]  /*23c0*/  BSYNC B1 ;  /* 0x0000000000017941 */ /* 0x000fea0003800000 */
.L_x_4735:
        /* <DEDUP_REMOVED lines=8> */
.L_x_4746:
        /* <DEDUP_REMOVED lines=12> */
.L_x_4749:
[----:B------:R-:W-:-:S07]  /*2510*/  MOV R60, R72 ;  /* 0x00000048003c7202 */ /* 0x000fce0000000f00 */
.L_x_4750:
[----:B------:R-:W-:Y:S05]  /*2520*/  BSYNC B2 ;  /* 0x0000000000027941 */ /* 0x000fea0003800000 */
.L_x_4748:
        /* <DEDUP_REMOVED lines=16> */
.L_x_4754:
[----:B------:R-:W-:Y:S05]  /*2630*/  BSYNC B3 ;  /* 0x0000000000037941 */ /* 0x000fea0003800000 */
.L_x_4753:
        /* <DEDUP_REMOVED lines=44> */
.L_x_4752:
[----:B------:R-:W-:Y:S05]  /*2900*/  BSYNC B2 ;  /* 0x0000000000027941 */ /* 0x000fea0003800000 */
.L_x_4751:
[----:B------:R-:W-:Y:S01]  /*2910*/  HFMA2.MMA R56, -RZ, RZ, 0.1171875, 0 ;  /* 0x2f800000ff387435 */ /* 0x000fe200000001ff */
[----:B------:R-:W-:Y:S01]  /*2920*/  I2FP.F32.U32 R53, R60 ;  /* 0x0000003c00357245 */ /* 0x000fe20000201000 */
[----:B-----5:R-:W-:Y:S02]  /*2930*/  HADD2.F32 R54, -RZ, R50.H0_H0 ;  /* 0x20000032ff367230 */ /* 0x020fe40000004100 */
[----:B------:R-:W-:-:S03]  /*2940*/  HADD2.F32 R63, -RZ, R30.H0_H0 ;  /* 0x2000001eff3f7230 */ /* 0x000fc60000004100 */
        /* <DEDUP_REMOVED lines=9> */
.L_x_4747:
[----:B------:R-:W-:Y:S05]  /*29e0*/  BSYNC B1 ;  /* 0x0000000000017941 */ /* 0x000fea0003800000 */
.L_x_4745:
        /* <DEDUP_REMOVED lines=8> */
.L_x_4756:
        /* <DEDUP_REMOVED lines=12> */
.L_x_4759:
[----:B------:R-:W-:-:S07]  /*2b30*/  IMAD.MOV.U32 R60, RZ, RZ, R72 ;  /* 0x000000ffff3c7224 */ /* 0x000fce00078e0048 */
.L_x_4760:
[----:B------:R-:W-:Y:S05]  /*2b40*/  BSYNC B2 ;  /* 0x0000000000027941 */ /* 0x000fea0003800000 */
.L_x_4758:
        /* <DEDUP_REMOVED lines=16> */
.L_x_4764:
[----:B------:R-:W-:Y:S05]  /*2c50*/  BSYNC B3 ;  /* 0x0000000000037941 */ /* 0x000fea0003800000 */
.L_x_4763:
        /* <DEDUP_REMOVED lines=44> */
.L_x_4762:
[----:B------:R-:W-:Y:S05]  /*2f20*/  BSYNC B2 ;  /* 0x0000000000027941 */ /* 0x000fea0003800000 */
.L_x_4761:
[----:B------:R-:W-:Y:S01]  /*2f30*/  I2FP.F32.U32 R52, R60 ;  /* 0x0000003c00347245 */ /* 0x000fe20000201000 */
[----:B-----5:R-:W-:Y:S01]  /*2f40*/  HADD2.F32 R54, -RZ, R50.H1_H1 ;  /* 0x30000032ff367230 */ /* 0x020fe20000004100 */
[----:B------:R-:W-:Y:S01]  /*2f50*/  MOV R55, 0x2f800000 ;  /* 0x2f80000000377802 */ /* 0x000fe20000000f00 */
[----:B------:R-:W-:-:S03]  /*2f60*/  @P0 HADD2.F32 R57, -RZ, R46.H1_H1 ;  /* 0x3000002eff390230 */ /* 0x000fc60000004100 */
[----:B------:R-:W-:Y:S01]  /*2f70*/  FMUL.FTZ R54, R54, UR13 ;  /* 0x0000000d36367c20 */ /* 0x000fe20008410000 */
[----:B------:R-:W-:Y:S01]  /*2f80*/  FFMA.FTZ R52, R52, R55, 1.1641532182693481445e-10 ;  /* 0x2f00000034347423 */ /* 0x000fe20000010037 */
[----:B------:R-:W-:Y:S02]  /*2f90*/  HADD2.F32 R55, -RZ, R30.H1_H1 ;  /* 0x3000001eff377230 */ /* 0x000fe40000004100 */
[----:B------:R-:W-:Y:S02]  /*2fa0*/  FMUL.FTZ R54, R54, UR12 ;  /* 0x0000000c36367c20 */ /* 0x000fe40008410000 */
[----:B------:R-:W-:-:S04]  /*2fb0*/  FSETP.GTU.FTZ.AND P4, PT, R52, UR10, PT ;  /* 0x0000000a34007c0b */ /* 0x000fc8000bf9c000 */
[----:B------:R-:W-:Y:S02]  /*2fc0*/  FSEL R54, R54, RZ, !P4 ;  /* 0x000000ff36367208 */ /* 0x000fe40006000000 */
[----:B------:R-:W-:-:S03]  /*2fd0*/  SEL R84, RZ, 0x1, P4 ;  /* 0x00000001ff547807 */ /* 0x000fc60002000000 */
[----:B------:R-:W-:-:S04]  /*2fe0*/  FMUL.FTZ R62, R54, R55 ;  /* 0x00000037363e7220 */ /* 0x000fc80000410000 */
[----:B------:R-:W-:-:S07]  /*2ff0*/  @P0 FADD.FTZ R62, R62, R57 ;  /* 0x000000393e3e0221 */ /* 0x000fce0000010000 */
.L_x_4757:
[----:B------:R-:W-:Y:S05]  /*3000*/  BSYNC B1 ;  /* 0x0000000000017941 */ /* 0x000fea0003800000 */
.L_x_4755:
        /* <DEDUP_REMOVED lines=8> */
.L_x_4766:
        /* <DEDUP_REMOVED lines=12> */
.L_x_4769:
[----:B------:R-:W-:-:S07]  /*3150*/  MOV R60, R72 ;  /* 0x00000048003c7202 */ /* 0x000fce0000000f00 */
.L_x_4770:
[----:B------:R-:W-:Y:S05]  /*3160*/  BSYNC B2 ;  /* 0x0000000000027941 */ /* 0x000fea0003800000 */
.L_x_4768:
        /* <DEDUP_REMOVED lines=16> */
.L_x_4774:
[----:B------:R-:W-:Y:S05]  /*3270*/  BSYNC B3 ;  /* 0x0000000000037941 */ /* 0x000fea0003800000 */
.L_x_4773:
        /* <DEDUP_REMOVED lines=44> */
.L_x_4772:
[----:B------:R-:W-:Y:S05]  /*3540*/  BSYNC B2 ;  /* 0x0000000000027941 */ /* 0x000fea0003800000 */
.L_x_4771:
        /* <DEDUP_REMOVED lines=13> */
.L_x_4767:
[----:B------:R-:W-:Y:S05]  /*3620*/  BSYNC B1 ;  /* 0x0000000000017941 */ /* 0x000fea0003800000 */
.L_x_4765:
        /* <DEDUP_REMOVED lines=8> */
.L_x_4776:
        /* <DEDUP_REMOVED lines=12> */
.L_x_4779:
[----:B------:R-:W-:-:S07]  /*3770*/  MOV R60, R72 ;  /* 0x00000048003c7202 */ /* 0x000fce0000000f00 */
.L_x_4780:
[----:B------:R-:W-:Y:S05]  /*3780*/  BSYNC B2 ;  /* 0x0000000000027941 */ /* 0x000fea0003800000 */
.L_x_4778:
        /* <DEDUP_REMOVED lines=16> */
.L_x_4784:
[----:B------:R-:W-:Y:S05]  /*3890*/  BSYNC B3 ;  /* 0x0000000000037941 */ /* 0x000fea0003800000 */
.L_x_4783:
        /* <DEDUP_REMOVED lines=44> */
.L_x_4782:
[----:B------:R-:W-:Y:S05]  /*3b60*/  BSYNC B2 ;  /* 0x0000000000027941 */ /* 0x000fea0003800000 */
.L_x_4781:
[----:B------:R-:W-:Y:S01]  /*3b70*/  HFMA2.MMA R55, -RZ, RZ, 0.1171875, 0 ;  /* 0x2f800000ff377435 */ /* 0x000fe200000001ff */
[----:B------:R-:W-:Y:S01]  /*3b80*/  I2FP.F32.U32 R52, R60 ;  /* 0x0000003c00347245 */ /* 0x000fe20000201000 */
[----:B-----5:R-:W-:Y:S02]  /*3b90*/  HADD2.F32 R53, -RZ, R51.H1_H1 ;  /* 0x30000033ff357230 */ /* 0x020fe40000004100 */
[----:B------:R-:W-:-:S03]  /*3ba0*/  HADD2.F32 R60, -RZ, R31.H1_H1 ;  /* 0x3000001fff3c7230 */ /* 0x000fc60000004100 */
[----:B------:R-:W-:-:S03]  /*3bb0*/  FMUL.FTZ R53, R53, UR13 ;  /* 0x0000000d35357c20 */ /* 0x000fc60008410000 */
[----:B------:R-:W-:Y:S01]  /*3bc0*/  FFMA.FTZ R52, R52, R55, 1.1641532182693481445e-10 ;  /* 0x2f00000034347423 */ /* 0x000fe20000010037 */
[----:B------:R-:W-:Y:S01]  /*3bd0*/  FMUL.FTZ R53, R53, UR12 ;  /* 0x0000000c35357c20 */ /* 0x000fe20008410000 */
[----:B------:R-:W-:-:S03]  /*3be0*/  @P0 HADD2.F32 R55, -RZ, R47.H1_H1 ;  /* 0x3000002fff370230 */ /* 0x000fc60000004100 */
[----:B------:R-:W-:-:S04]  /*3bf0*/  FSETP.GTU.FTZ.AND P4, PT, R52, UR10, PT ;  /* 0x0000000a34007c0b */ /* 0x000fc8000bf9c000 */
[----:B------:R-:W-:Y:S02]  /*3c00*/  FSEL R53, R53, RZ, !P4 ;  /* 0x000000ff35357208 */ /* 0x000fe40006000000 */
[----:B------:R-:W-:-:S03]  /*3c10*/  SEL R86, RZ, 0x1, P4 ;  /* 0x00000001ff567807 */ /* 0x000fc60002000000 */
[----:B------:R-:W-:-:S04]  /*3c20*/  FMUL.FTZ R60, R53, R60 ;  /* 0x0000003c353c7220 */ /* 0x000fc80000410000 */
[----:B------:R-:W-:-:S07]  /*3c30*/  @P0 FADD.FTZ R60, R60, R55 ;  /* 0x000000373c3c0221 */ /* 0x000fce0000010000 */
.L_x_4777:
[----:B------:R-:W-:Y:S05]  /*3c40*/  BSYNC B1 ;  /* 0x0000000000017941 */ /* 0x000fea0003800000 */
.L_x_4775:
        /* <DEDUP_REMOVED lines=35> */
.L_x_4786:
[----:B------:R-:W-:Y:S05]  /*3e80*/  BSYNC B1 ;  /* 0x0000000000017941 */ /* 0x000fea0003800000 */
.L_x_4785:
        /* <DEDUP_REMOVED lines=10> */
.L_x_4788:
        /* <DEDUP_REMOVED lines=12> */
.L_x_4791:
[----:B------:R-:W-:-:S07]  /*3ff0*/  IMAD.MOV.U32 R79, RZ, RZ, R72 ;  /* 0x000000ffff4f7224 */ /* 0x000fce00078e0048 */
.L_x_4792:
[----:B------:R-:W-:Y:S05]  /*4000*/  BSYNC B2 ;  /* 0x0000000000027941 */ /* 0x000fea0003800000 */
.L_x_4790:
        /* <DEDUP_REMOVED lines=16> */
.L_x_4796:
[----:B------:R-:W-:Y:S05]  /*4110*/  BSYNC B3 ;  /* 0x0000000000037941 */ /* 0x000fea0003800000 */
.L_x_4795:
[----:B------:R-:W-:Y:S01]  /*4120*/  IMAD.HI.U32 R52, R74, -0x326172a9, RZ ;  /* 0xcd9e8d574a347827 */ /* 0x000fe200078e00ff */
[----:B------:R-:W-:-:S03]  /*4130*/  LOP3.LUT R53, R53, UR7, R70, 0x96, !PT ;  /* 0x0000000735357c12 */ /* 0x000fc6000f8e9646 */
[----:B------:R-:W-:Y:S01]  /*4140*/  IMAD R55, R74, -0x326172a9, RZ ;  /* 0xcd9e8d574a377824 */ /* 0x000fe200078e02ff */
[----:B--2---:R-:W-:Y:S01]  /*4150*/  LOP3.LUT R58, R52, UR6, R71, 0x96, !PT ;  /* 0x00000006343a7c12 */ /* 0x004fe2000f8e9647 */
        /* <DEDUP_REMOVED lines=40> */
.L_x_4794:
[----:B------:R-:W-:Y:S05]  /*43e0*/  BSYNC B2 ;  /* 0x0000000000027941 */ /* 0x000fea0003800000 */
.L_x_4793:
[----:B------:R-:W-:Y:S01]  /*43f0*/  I2FP.F32.U32 R53, R79 ;  /* 0x0000004f00357245 */ /* 0x000fe20000201000 */
[----:B-----5:R-:W-:Y:S01]  /*4400*/  HADD2.F32 R55, -RZ, R48.H0_H0 ;  /* 0x20000030ff377230 */ /* 0x020fe20000004100 */
[----:B------:R-:W-:-:S04]  /*4410*/  MOV R54, 0x2f800000 ;  /* 0x2f80000000367802 */ /* 0x000fc80000000f00 */
[----:B------:R-:W-:Y:S01]  /*4420*/  FMUL.FTZ R55, R55, UR13 ;  /* 0x0000000d37377c20 */ /* 0x000fe20008410000 */
[----:B------:R-:W-:-:S03]  /*4430*/  FFMA.FTZ R53, R53, R54, 1.1641532182693481445e-10 ;  /* 0x2f00000035357423 */ /* 0x000fc60000010036 */
[----:B------:R-:W-:Y:S02]  /*4440*/  FMUL.FTZ R55, R55, UR12 ;  /* 0x0000000c37377c20 */ /* 0x000fe40008410000 */
[----:B------:R-:W-:Y:S01]  /*4450*/  FSETP.GTU.FTZ.AND P4, PT, R53, UR10, PT ;  /* 0x0000000a35007c0b */ /* 0x000fe2000bf9c000 */
[----:B------:R-:W-:-:S03]  /*4460*/  HADD2.F32 R53, -RZ, R24.H0_H0 ;  /* 0x20000018ff357230 */ /* 0x000fc60000004100 */
[----:B------:R-:W-:Y:S01]  /*4470*/  FSEL R102, R55, RZ, !P4 ;  /* 0x000000ff37667208 */ /* 0x000fe20006000000 */
[----:B------:R-:W-:Y:S01]  /*4480*/  @P0 HADD2.F32 R55, -RZ, R44.H0_H0 ;  /* 0x2000002cff370230 */ /* 0x000fe20000004100 */
[----:B------:R-:W-:-:S03]  /*4490*/  SEL R79, RZ, 0x1, P4 ;  /* 0x00000001ff4f7807 */ /* 0x000fc60002000000 */
[----:B------:R-:W-:-:S04]  /*44a0*/  FMUL.FTZ R102, R102, R53 ;  /* 0x0000003566667220 */ /* 0x000fc80000410000 */
[----:B------:R-:W-:-:S07]  /*44b0*/  @P0 FADD.FTZ R102, R55, R102 ;  /* 0x0000006637660221 */ /* 0x000fce0000010000 */
.L_x_4789:
[----:B------:R-:W-:Y:S05]  /*44c0*/  BSYNC B1 ;  /* 0x0000000000017941 */ /* 0x000fea0003800000 */
.L_x_4787:
        /* <DEDUP_REMOVED lines=8> */
.L_x_4798:
        /* <DEDUP_REMOVED lines=12> */
.L_x_4801:
[----:B------:R-:W-:-:S07]  /*4610*/  MOV R80, R72 ;  /* 0x0000004800507202 */ /* 0x000fce0000000f00 */
.L_x_4802:
[----:B------:R-:W-:Y:S05]  /*4620*/  BSYNC B2 ;  /* 0x0000000000027941 */ /* 0x000fea0003800000 */
.L_x_4800:
        /* <DEDUP_REMOVED lines=16> */
.L_x_4806:
[----:B------:R-:W-:Y:S05]  /*4730*/  BSYNC B3 ;  /* 0x0000000000037941 */ /* 0x000fea0003800000 */
.L_x_4805:
        /* <DEDUP_REMOVED lines=44> */
.L_x_4804:
[----:B------:R-:W-:Y:S05]  /*4a00*/  BSYNC B2 ;  /* 0x0000000000027941 */ /* 0x000fea0003800000 */
.L_x_4803:
[----:B------:R-:W-:Y:S01]  /*4a10*/  I2FP.F32.U32 R52, R80 ;  /* 0x0000005000347245 */ /* 0x000fe20000201000 */
[----:B-----5:R-:W-:Y:S02]  /*4a20*/  HADD2.F32 R54, -RZ, R48.H1_H1 ;  /* 0x30000030ff367230 */ /* 0x020fe40000004100 */
[----:B------:R-:W-:-:S03]  /*4a30*/  IMAD.MOV.U32 R55, RZ, RZ, 0x2f800000 ;  /* 0x2f800000ff377424 */ /* 0x000fc600078e00ff */
[----:B------:R-:W-:Y:S01]  /*4a40*/  FMUL.FTZ R54, R54, UR13 ;  /* 0x0000000d36367c20 */ /* 0x000fe20008410000 */
[----:B------:R-:W-:-:S03]  /*4a50*/  FFMA.FTZ R52, R52, R55, 1.1641532182693481445e-10 ;  /* 0x2f00000034347423 */ /* 0x000fc60000010037 */
[----:B------:R-:W-:Y:S02]  /*4a60*/  FMUL.FTZ R54, R54, UR12 ;  /* 0x0000000c36367c20 */ /* 0x000fe40008410000 */
[----:B------:R-:W-:Y:S01]  /*4a70*/  FSETP.GTU.FTZ.AND P4, PT, R52, UR10, PT ;  /* 0x0000000a34007c0b */ /* 0x000fe2000bf9c000 */
[----:B------:R-:W-:-:S03]  /*4a80*/  HADD2.F32 R52, -RZ, R24.H1_H1 ;  /* 0x30000018ff347230 */ /* 0x000fc60000004100 */
[----:B------:R-:W-:Y:S01]  /*4a90*/  FSEL R101, R54, RZ, !P4 ;  /* 0x000000ff36657208 */ /* 0x000fe20006000000 */
[----:B------:R-:W-:Y:S01]  /*4aa0*/  @P0 HADD2.F32 R54, -RZ, R44.H1_H1 ;  /* 0x3000002cff360230 */ /* 0x000fe20000004100 */
[----:B------:R-:W-:-:S03]  /*4ab0*/  SEL R80, RZ, 0x1, P4 ;  /* 0x00000001ff507807 */ /* 0x000fc60002000000 */
[----:B------:R-:W-:-:S04]  /*4ac0*/  FMUL.FTZ R101, R101, R52 ;  /* 0x0000003465657220 */ /* 0x000fc80000410000 */
[----:B------:R-:W-:-:S07]  /*4ad0*/  @P0 FADD.FTZ R101, R54, R101 ;  /* 0x0000006536650221 */ /* 0x000fce0000010000 */
.L_x_4799:
[----:B------:R-:W-:Y:S05]  /*4ae0*/  BSYNC B1 ;  /* 0x0000000000017941 */ /* 0x000fea0003800000 */
.L_x_4797:
        /* <DEDUP_REMOVED lines=8> */
.L_x_4808:
        /* <DEDUP_REMOVED lines=12> */
.L_x_4811:
[----:B------:R-:W-:-:S07]  /*4c30*/  MOV R81, R72 ;  /* 0x0000004800517202 */ /* 0x000fce0000000f00 */
.L_x_4812:
[----:B------:R-:W-:Y:S05]  /*4c40*/  BSYNC B2 ;  /* 0x0000000000027941 */ /* 0x000fea0003800000 */
.L_x_4810:
        /* <DEDUP_REMOVED lines=16> */
.L_x_4816:
[----:B------:R-:W-:Y:S05]  /*4d50*/  BSYNC B3 ;  /* 0x0000000000037941 */ /* 0x000fea0003800000 */
.L_x_4815:
        /* <DEDUP_REMOVED lines=44> */
.L_x_4814:
[----:B------:R-:W-:Y:S05]  /*5020*/  BSYNC B2 ;  /* 0x0000000000027941 */ /* 0x000fea0003800000 */
.L_x_4813:
[----:B------:R-:W-:Y:S01]  /*5030*/  HFMA2.MMA R54, -RZ, RZ, 0.1171875, 0 ;  /* 0x2f800000ff367435 */ /* 0x000fe200000001ff */
[----:B------:R-:W-:Y:S01]  /*5040*/  I2FP.F32.U32 R53, R81 ;  /* 0x0000005100357245 */ /* 0x000fe20000201000 */
[----:B-----5:R-:W-:-:S05]  /*5050*/  HADD2.F32 R55, -RZ, R49.H0_H0 ;  /* 0x20000031ff377230 */ /* 0x020fca0000004100 */
[----:B------:R-:W-:-:S03]  /*5060*/  FMUL.FTZ R55, R55, UR13 ;  /* 0x0000000d37377c20 */ /* 0x000fc60008410000 */
[----:B------:R-:W-:Y:S01]  /*5070*/  FFMA.FTZ R53, R53, R54, 1.1641532182693481445e-10 ;  /* 0x2f00000035357423 */ /* 0x000fe20000010036 */
[----:B------:R-:W-:-:S04]  /*5080*/  FMUL.FTZ R55, R55, UR12 ;  /* 0x0000000c37377c20 */ /* 0x000fc80008410000 */
[----:B------:R-:W-:Y:S01]  /*5090*/  FSETP.GTU.FTZ.AND P4, PT, R53, UR10, PT ;  /* 0x0000000a35007c0b */ /* 0x000fe2000bf9c000 */
[----:B------:R-:W-:-:S03]  /*50a0*/  HADD2.F32 R53, -RZ, R25.H0_H0 ;  /* 0x20000019ff357230 */ /* 0x000fc60000004100 */
[----:B------:R-:W-:Y:S01]  /*50b0*/  FSEL R100, R55, RZ, !P4 ;  /* 0x000000ff37647208 */ /* 0x000fe20006000000 */
[----:B------:R-:W-:Y:S01]  /*50c0*/  @P0 HADD2.F32 R55, -RZ, R45.H0_H0 ;  /* 0x2000002dff370230 */ /* 0x000fe20000004100 */
[----:B------:R-:W-:-:S03]  /*50d0*/  SEL R81, RZ, 0x1, P4 ;  /* 0x00000001ff517807 */ /* 0x000fc60002000000 */
[----:B------:R-:W-:-:S04]  /*50e0*/  FMUL.FTZ R100, R100, R53 ;  /* 0x0000003564647220 */ /* 0x000fc80000410000 */
[----:B------:R-:W-:-:S07]  /*50f0*/  @P0 FADD.FTZ R100, R55, R100 ;  /* 0x0000006437640221 */ /* 0x000fce0000010000 */
.L_x_4809:
[----:B------:R-:W-:Y:S05]  /*5100*/  BSYNC B1 ;  /* 0x0000000000017941 */ /* 0x000fea0003800000 */
.L_x_4807:
        /* <DEDUP_REMOVED lines=8> */
.L_x_4818:
        /* <DEDUP_REMOVED lines=12> */
.L_x_4821:
[----:B------:R-:W-:-:S07]  /*5250*/  IMAD.MOV.U32 R82, RZ, RZ, R72 ;  /* 0x000000ffff527224 */ /* 0x000fce00078e0048 */
.L_x_4822:
[----:B------:R-:W-:Y:S05]  /*5260*/  BSYNC B2 ;  /* 0x0000000000027941 */ /* 0x000fea0003800000 */
.L_x_4820:
        /* <DEDUP_REMOVED lines=16> */
.L_x_4826:
[----:B------:R-:W-:Y:S05]  /*5370*/  BSYNC B3 ;  /* 0x0000000000037941 */ /* 0x000fea0003800000 */
.L_x_4825:
        /* <DEDUP_REMOVED lines=44> */
.L_x_4824:
[----:B------:R-:W-:Y:S05]  /*5640*/  BSYNC B2 ;  /* 0x0000000000027941 */ /* 0x000fea0003800000 */
.L_x_4823:
[----:B------:R-:W-:Y:S01]  /*5650*/  I2FP.F32.U32 R52, R82 ;  /* 0x0000005200347245 */ /* 0x000fe20000201000 */
[----:B-----5:R-:W-:Y:S01]  /*5660*/  HADD2.F32 R54, -RZ, R49.H1_H1 ;  /* 0x30000031ff367230 */ /* 0x020fe20000004100 */
[----:B------:R-:W-:-:S04]  /*5670*/  MOV R55, 0x2f800000 ;  /* 0x2f80000000377802 */ /* 0x000fc80000000f00 */
        /* <DEDUP_REMOVED lines=10> */
.L_x_4819:
[----:B------:R-:W-:Y:S05]  /*5720*/  BSYNC B1 ;  /* 0x0000000000017941 */ /* 0x000fea0003800000 */
.L_x_4817:
        /* <DEDUP_REMOVED lines=8> */
.L_x_4828:
        /* <DEDUP_REMOVED lines=12> */
.L_x_4831:
[----:B------:R-:W-:-:S07]  /*5870*/  MOV R83, R72 ;  /* 0x0000004800537202 */ /* 0x000fce0000000f00 */
.L_x_4832:
[----:B------:R-:W-:Y:S05]  /*5880*/  BSYNC B2 ;  /* 0x0000000000027941 */ /* 0x000fea0003800000 */
.L_x_4830:
        /* <DEDUP_REMOVED lines=16> */
.L_x_4836:
[----:B------:R-:W-:Y:S05]  /*5990*/  BSYNC B3 ;  /* 0x0000000000037941 */ /* 0x000fea0003800000 */
.L_x_4835:
        /* <DEDUP_REMOVED lines=44> */
.L_x_4834:
[----:B------:R-:W-:Y:S05]  /*5c60*/  BSYNC B2 ;  /* 0x0000000000027941 */ /* 0x000fea0003800000 */
.L_x_4833:
[----:B------:R-:W-:Y:S01]  /*5c70*/  I2FP.F32.U32 R53, R83 ;  /* 0x0000005300357245 */ /* 0x000fe20000201000 */
[----:B-----5:R-:W-:Y:S02]  /*5c80*/  HADD2.F32 R55, -RZ, R50.H0_H0 ;  /* 0x20000032ff377230 */ /* 0x020fe40000004100 */
[----:B------:R-:W-:-:S03]  /*5c90*/  IMAD.MOV.U32 R54, RZ, RZ, 0x2f800000 ;  /* 0x2f800000ff367424 */ /* 0x000fc600078e00ff */
        /* <DEDUP_REMOVED lines=10> */
.L_x_4829:
[----:B------:R-:W-:Y:S05]  /*5d40*/  BSYNC B1 ;  /* 0x0000000000017941 */ /* 0x000fea0003800000 */
.L_x_4827:
[----:B------:R-:W-:Y:S04]  /*5d50*/  BSSY B1, `(.L_x_4837) ;  /* 0x0000061000017945 */ /* 0x000fe80003800000 */
[----:B------:R-:W-:Y:S05]  /*5d60*/  @P3 BRA `(.L_x_4838) ;  /* 0x0000000000183947 */ /* 0x000fea0003800000 */
[----:B--2---:R-:W-:Y:S02]  /*5d70*/  MOV R97, RZ ;  /* 0x000000ff00617202 */ /* 0x004fe40000000f00 */
[----:B------:R-:W-:Y:S01]  /*5d80*/  MOV R53, R52 ;  /* 0x0000003400357202 */ /* 0x000fe20000000f00 */
[----:B------:R-:W-:Y:S06]  /*5d90*/  @!P0 BRA `(.L_x_4839) ;  /* 0x0000000400708947 */ /* 0x000fec0003800000 */
[----:B------:R-:W-:Y:S02]  /*5da0*/  IMAD.MOV.U32 R53, RZ, RZ, R52 ;  /* 0x000000ffff357224 */ /* 0x000fe400078e0034 */
[----:B-----5:R-:W-:Y:S01]  /*5db0*/  HADD2.F32 R97, -RZ, R46.H1_H1 ;  /* 0x3000002eff617230 */ /* 0x020fe20000004100 */
[----:B------:R-:W-:Y:S06]  /*5dc0*/  BRA `(.L_x_4839) ;  /* 0x0000000400647947 */ /* 0x000fec0003800000 */
.L_x_4838:
        /* <DEDUP_REMOVED lines=12> */
.L_x_4841:
[----:B------:R-:W-:-:S07]  /*5e90*/  MOV R84, R72 ;  /* 0x0000004800547202 */ /* 0x000fce0000000f00 */
.L_x_4842:
[----:B------:R-:W-:Y:S05]  /*5ea0*/  BSYNC B2 ;  /* 0x0000000000027941 */ /* 0x000fea0003800000 */
.L_x_4840:
        /* <DEDUP_REMOVED lines=16> */
.L_x_4846:
[----:B------:R-:W-:Y:S05]  /*5fb0*/  BSYNC B3 ;  /* 0x0000000000037941 */ /* 0x000fea0003800000 */
.L_x_4845:
        /* <DEDUP_REMOVED lines=44> */
.L_x_4844:
[----:B------:R-:W-:Y:S05]  /*6280*/  BSYNC B2 ;  /* 0x0000000000027941 */ /* 0x000fea0003800000 */
.L_x_4843:
[----:B------:R-:W-:Y:S01]  /*6290*/  HFMA2.MMA R55, -RZ, RZ, 0.1171875, 0 ;  /* 0x2f800000ff377435 */ /* 0x000fe200000001ff */
[----:B------:R-:W-:Y:S01]  /*62a0*/  I2FP.F32.U32 R52, R84 ;  /* 0x0000005400347245 */ /* 0x000fe20000201000 */
[----:B-----5:R-:W-:-:S05]  /*62b0*/  HADD2.F32 R54, -RZ, R50.H1_H1 ;  /* 0x30000032ff367230 */ /* 0x020fca0000004100 */
[----:B------:R-:W-:-:S03]  /*62c0*/  FMUL.FTZ R54, R54, UR13 ;  /* 0x0000000d36367c20 */ /* 0x000fc60008410000 */
[----:B------:R-:W-:Y:S01]  /*62d0*/  FFMA.FTZ R52, R52, R55, 1.1641532182693481445e-10 ;  /* 0x2f00000034347423 */ /* 0x000fe20000010037 */
[----:B------:R-:W-:-:S04]  /*62e0*/  FMUL.FTZ R54, R54, UR12 ;  /* 0x0000000c36367c20 */ /* 0x000fc80008410000 */
[----:B------:R-:W-:Y:S01]  /*62f0*/  FSETP.GTU.FTZ.AND P4, PT, R52, UR10, PT ;  /* 0x0000000a34007c0b */ /* 0x000fe2000bf9c000 */
[----:B------:R-:W-:-:S03]  /*6300*/  HADD2.F32 R52, -RZ, R26.H1_H1 ;  /* 0x3000001aff347230 */ /* 0x000fc60000004100 */
[----:B--2---:R-:W-:Y:S01]  /*6310*/  FSEL R97, R54, RZ, !P4 ;  /* 0x000000ff36617208 */ /* 0x004fe20006000000 */
[----:B------:R-:W-:Y:S01]  /*6320*/  @P0 HADD2.F32 R54, -RZ, R46.H1_H1 ;  /* 0x3000002eff360230 */ /* 0x000fe20000004100 */
[----:B------:R-:W-:-:S03]  /*6330*/  SEL R84, RZ, 0x1, P4 ;  /* 0x00000001ff547807 */ /* 0x000fc60002000000 */
[----:B------:R-:W-:-:S04]  /*6340*/  FMUL.FTZ R97, R97, R52 ;  /* 0x0000003461617220 */ /* 0x000fc80000410000 */
[----:B------:R-:W-:-:S07]  /*6350*/  @P0 FADD.FTZ R97, R54, R97 ;  /* 0x0000006136610221 */ /* 0x000fce0000010000 */
.L_x_4839:
[----:B------:R-:W-:Y:S05]  /*6360*/  BSYNC B1 ;  /* 0x0000000000017941 */ /* 0x000fea0003800000 */
.L_x_4837:
        /* <DEDUP_REMOVED lines=8> */
.L_x_4848:
        /* <DEDUP_REMOVED lines=12> */
.L_x_4851:
[----:B------:R-:W-:-:S07]  /*64b0*/  IMAD.MOV.U32 R85, RZ, RZ, R72 ;  /* 0x000000ffff557224 */ /* 0x000fce00078e0048 */
.L_x_4852:
[----:B------:R-:W-:Y:S05]  /*64c0*/  BSYNC B2 ;  /* 0x0000000000027941 */ /* 0x000fea0003800000 */
.L_x_4850:
        /* <DEDUP_REMOVED lines=16> */
.L_x_4856:
[----:B------:R-:W-:Y:S05]  /*65d0*/  BSYNC B3 ;  /* 0x0000000000037941 */ /* 0x000fea0003800000 */
.L_x_4855:
        /* <DEDUP_REMOVED lines=44> */
.L_x_4854:
[----:B------:R-:W-:Y:S05]  /*68a0*/  BSYNC B2 ;  /* 0x0000000000027941 */ /* 0x000fea0003800000 */
.L_x_4853:
        /* <DEDUP_REMOVED lines=13> */
.L_x_4849:
[----:B------:R-:W-:Y:S05]  /*6980*/  BSYNC B1 ;  /* 0x0000000000017941 */ /* 0x000fea0003800000 */
.L_x_4847:
        /* <DEDUP_REMOVED lines=8> */
.L_x_4858:
        /* <DEDUP_REMOVED lines=12> */
.L_x_4861:
[----:B------:R-:W-:-:S07]  /*6ad0*/  MOV R86, R72 ;  /* 0x0000004800567202 */ /* 0x000fce0000000f00 */
.L_x_4862:
[----:B------:R-:W-:Y:S05]  /*6ae0*/  BSYNC B2 ;  /* 0x0000000000027941 */ /* 0x000fea0003800000 */
.L_x_4860:
        /* <DEDUP_REMOVED lines=16> */
.L_x_4866:
[----:B------:R-:W-:Y:S05]  /*6bf0*/  BSYNC B3 ;  /* 0x0000000000037941 */ /* 0x000fea0003800000 */
.L_x_4865:
        /* <DEDUP_REMOVED lines=44> */
.L_x_4864:
[----:B------:R-:W-:Y:S05]  /*6ec0*/  BSYNC B2 ;  /* 0x0000000000027941 */ /* 0x000fea0003800000 */
.L_x_4863:
        /* <DEDUP_REMOVED lines=13> */
.L_x_4859:
[----:B------:R-:W-:Y:S05]  /*6fa0*/  BSYNC B1 ;  /* 0x0000000000017941 */ /* 0x000fea0003800000 */
.L_x_4857:
[----:B------:R-:W-:Y:S01]  /*6fb0*/  IMAD.WIDE.U32 R106, R107, 0x10, R56 ;  /* 0x000000106b6a7825 */ /* 0x000fe200078e0038 */
[----:B------:R-:W-:Y:S01]  /*6fc0*/  F2FP.F16.F32.PACK_AB R55, R95, R96 ;  /* 0x000000605f37723e */ /* 0x000fe200000000ff */
[----:B------:R-:W0:Y:S01]  /*6fd0*/  @P2 LDC.64 R104, c[0x0][0x220] ;  /* 0x00008800ff682b82 */ /* 0x000e220000000a00 */
[----:B------:R-:W-:Y:S01]  /*6fe0*/  F2FP.F16.F32.PACK_AB R54, R97, R98 ;  /* 0x000000626136723e */ /* 0x000fe200000000ff */
[----:B------:R-:W-:Y:S01]  /*6ff0*/  BSSY B1, `(.L_x_4867) ;  /* 0x000001e000017945 */ /* 0x000fe20003800000 */
[----:B------:R-:W-:Y:S02]  /*7000*/  F2FP.F16.F32.PACK_AB R53, R99, R100 ;  /* 0x000000646335723e */ /* 0x000fe400000000ff */
[----:B------:R-:W-:Y:S02]  /*7010*/  F2FP.F16.F32.PACK_AB R52, R101, R102 ;  /* 0x000000666534723e */ /* 0x000fe400000000ff */
[----:B------:R-:W-:Y:S01]  /*7020*/  IADD3 R113, R113, 0x40, RZ ;  /* 0x0000004071717810 */ /* 0x000fe20007ffe0ff */
[----:B------:R-:W1:Y:S01]  /*7030*/  @P0 LDC.64 R58, c[0x0][0x230] ;  /* 0x00008c00ff3a0b82 */ /* 0x000e620000000a00 */
[----:B------:R-:W-:Y:S01]  /*7040*/  IADD3 R111, R111, 0x40, RZ ;  /* 0x000000406f6f7810 */ /* 0x000fe20007ffe0ff */
[----:B------:R2:W-:Y:S04]  /*7050*/  STG.E.128 desc[UR4][R106.64], R52 ;  /* 0x000000346a007986 */ /* 0x0005e8000c101d04 */
        /* <DEDUP_REMOVED lines=23> */
.L_x_4868:
[----:B------:R-:W-:Y:S05]  /*71d0*/  BSYNC B1 ;  /* 0x0000000000017941 */ /* 0x000fea0003800000 */
.L_x_4867:
[----:B-----5:R1:W5:Y:S04]  /*71e0*/  @P2 LDG.E.128 R48, desc[UR4][R104.64] ;  /* 0x0000000468302981 */ /* 0x020368000c1e1d00 */
[----:B------:R1:W5:Y:S01]  /*71f0*/  @P0 LDG.E.128 R44, desc[UR4][R58.64] ;  /* 0x000000043a2c0981 */ /* 0x000362000c1e1d00 */
[----:B------:R-:W-:Y:S04]  /*7200*/  BSSY B1, `(.L_x_4869) ;  /* 0x0000061000017945 */ /* 0x000fe80003800000 */
[----:B------:R-:W-:Y:S05]  /*7210*/  @P3 BRA `(.L_x_4870) ;  /* 0x0000000000183947 */ /* 0x000fea0003800000 */
[----:B------:R-:W-:Y:S02]  /*7220*/  MOV R103, RZ ;  /* 0x000000ff00677202 */ /* 0x000fe40000000f00 */
[----:B0-----:R-:W-:Y:S01]  /*7230*/  MOV R52, R110 ;  /* 0x0000006e00347202 */ /* 0x001fe20000000f00 */
[----:B------:R-:W-:Y:S06]  /*7240*/  @!P0 BRA `(.L_x_4871) ;  /* 0x0000000400708947 */ /* 0x000fec0003800000 */
[----:B------:R-:W-:Y:S02]  /*7250*/  IMAD.MOV.U32 R52, RZ, RZ, R110 ;  /* 0x000000ffff347224 */ /* 0x000fe400078e006e */
[----:B-----5:R-:W-:Y:S01]  /*7260*/  HADD2.F32 R103, -RZ, R44.H0_H0 ;  /* 0x2000002cff677230 */ /* 0x020fe20000004100 */
[----:B------:R-:W-:Y:S06]  /*7270*/  BRA `(.L_x_4871) ;  /* 0x0000000400647947 */ /* 0x000fec0003800000 */
.L_x_4870:
[C---:B------:R-:W-:Y:S01]  /*7280*/  ISETP.NE.AND P4, PT, R110.reuse, 0x1, PT ;  /* 0x000000016e00780c */ /* 0x040fe20003f85270 */
[----:B------:R-:W-:Y:S01]  /*7290*/  BSSY B2, `(.L_x_4872) ;  /* 0x000000c000027945 */ /* 0x000fe20003800000 */
[----:B0-----:R-:W-:-:S11]  /*72a0*/  IADD3 R52, R110, 0x1, RZ ;  /* 0x000000016e347810 */ /* 0x001fd60007ffe0ff */
        /* <DEDUP_REMOVED lines=9> */
.L_x_4873:
[----:B------:R-:W-:-:S07]  /*7340*/  MOV R79, R72 ;  /* 0x00000048004f7202 */ /* 0x000fce0000000f00 */
.L_x_4874:
[----:B------:R-:W-:Y:S05]  /*7350*/  BSYNC B2 ;  /* 0x0000000000027941 */ /* 0x000fea0003800000 */
.L_x_4872:
        /* <DEDUP_REMOVED lines=16> */
.L_x_4878:
[----:B------:R-:W-:Y:S05]  /*7460*/  BSYNC B3 ;  /* 0x0000000000037941 */ /* 0x000fea0003800000 */
.L_x_4877:
[----:B------:R-:W-:Y:S01]  /*7470*/  IMAD.HI.U32 R52, R74, -0x326172a9, RZ ;  /* 0xcd9e8d574a347827 */ /* 0x000fe200078e00ff */
[----:B------:R-:W-:-:S03]  /*7480*/  LOP3.LUT R53, R53, UR7, R70, 0x96, !PT ;  /* 0x0000000735357c12 */ /* 0x000fc6000f8e9646 */
[----:B------:R-:W-:Y:S01]  /*7490*/  IMAD R55, R74, -0x326172a9, RZ ;  /* 0xcd9e8d574a377824 */ /* 0x000fe200078e02ff */
[----:B-1----:R-:W-:Y:S01]  /*74a0*/  LOP3.LUT R58, R52, UR6, R71, 0x96, !PT ;  /* 0x00000006343a7c12 */ /* 0x002fe2000f8e9647 */
        /* <DEDUP_REMOVED lines=40> */
.L_x_4876:
[----:B------:R-:W-:Y:S05]  /*7730*/  BSYNC B2 ;  /* 0x0000000000027941 */ /* 0x000fea0003800000 */
.L_x_4875:
[----:B------:R-:W-:Y:S01]  /*7740*/  HFMA2.MMA R54, -RZ, RZ, 0.1171875, 0 ;  /* 0x2f800000ff367435 */ /* 0x000fe200000001ff */
[----:B------:R-:W-:Y:S01]  /*7750*/  I2FP.F32.U32 R53, R79 ;  /* 0x0000004f00357245 */ /* 0x000fe20000201000 */
[----:B-----5:R-:W-:Y:S02]  /*7760*/  HADD2.F32 R55, -RZ, R48.H0_H0 ;  /* 0x20000030ff377230 */ /* 0x020fe40000004100 */
[----:B-1----:R-:W-:-:S03]  /*7770*/  @P0 HADD2.F32 R58, -RZ, R44.H0_H0 ;  /* 0x2000002cff3a0230 */ /* 0x002fc60000004100 */
[----:B------:R-:W-:-:S03]  /*7780*/  FMUL.FTZ R55, R55, UR13 ;  /* 0x0000000d37377c20 */ /* 0x000fc60008410000 */
[----:B------:R-:W-:Y:S01]  /*7790*/  FFMA.FTZ R53, R53, R54, 1.1641532182693481445e-10 ;  /* 0x2f00000035357423 */ /* 0x000fe20000010036 */
[----:B------:R-:W-:Y:S01]  /*77a0*/  FMUL.FTZ R55, R55, UR12 ;  /* 0x0000000c37377c20 */ /* 0x000fe20008410000 */
[----:B------:R-:W-:-:S03]  /*77b0*/  HADD2.F32 R54, -RZ, R20.H0_H0 ;  /* 0x20000014ff367230 */ /* 0x000fc60000004100 */
[----:B------:R-:W-:-:S04]  /*77c0*/  FSETP.GTU.FTZ.AND P4, PT, R53, UR10, PT ;  /* 0x0000000a35007c0b */ /* 0x000fc8000bf9c000 */
[----:B------:R-:W-:Y:S02]  /*77d0*/  FSEL R103, R55, RZ, !P4 ;  /* 0x000000ff37677208 */ /* 0x000fe40006000000 */
[----:B------:R-:W-:-:S03]  /*77e0*/  SEL R79, RZ, 0x1, P4 ;  /* 0x00000001ff4f7807 */ /* 0x000fc60002000000 */
[----:B------:R-:W-:-:S04]  /*77f0*/  FMUL.FTZ R103, R103, R54 ;  /* 0x0000003667677220 */ /* 0x000fc80000410000 */
[----:B------:R-:W-:-:S07]  /*7800*/  @P0 FADD.FTZ R103, R58, R103 ;  /* 0x000000673a670221 */ /* 0x000fce0000010000 */
.L_x_4871:
[----:B------:R-:W-:Y:S05]  /*7810*/  BSYNC B1 ;  /* 0x0000000000017941 */ /* 0x000fea0003800000 */
.L_x_4869:
[----:B------:R-:W-:Y:S04]  /*7820*/  BSSY B1, `(.L_x_4879) ;  /* 0x0000061000017945 */ /* 0x000fe80003800000 */
[----:B------:R-:W-:Y:S05]  /*7830*/  @P3 BRA `(.L_x_4880) ;  /* 0x0000000000183947 */ /* 0x000fea0003800000 */
[----:B-1----:R-:W-:Y:S01]  /*7840*/  MOV R104, RZ ;  /* 0x000000ff00687202 */ /* 0x002fe20000000f00 */
[----:B------:R-:W-:Y:S01]  /*7850*/  IMAD.MOV.U32 R53, RZ, RZ, R52 ;  /* 0x000000ffff357224 */ /* 0x000fe200078e0034 */
[----:B------:R-:W-:Y:S06]  /*7860*/  @!P0 BRA `(.L_x_4881) ;  /* 0x0000000400708947 */ /* 0x000fec0003800000 */
[----:B------:R-:W-:Y:S01]  /*7870*/  MOV R53, R52 ;  /* 0x0000003400357202 */ /* 0x000fe20000000f00 */
[----:B-----5:R-:W-:Y:S01]  /*7880*/  HADD2.F32 R104, -RZ, R44.H1_H1 ;  /* 0x3000002cff687230 */ /* 0x020fe20000004100 */
[----:B------:R-:W-:Y:S06]  /*7890*/  BRA `(.L_x_4881) ;  /* 0x0000000400647947 */ /* 0x000fec0003800000 */
.L_x_4880:
        /* <DEDUP_REMOVED lines=12> */
.L_x_4883:
[----:B------:R-:W-:-:S07]  /*7960*/  IMAD.MOV.U32 R80, RZ, RZ, R72 ;  /* 0x000000ffff507224 */ /* 0x000fce00078e0048 */
.L_x_4884:
[----:B------:R-:W-:Y:S05]  /*7970*/  BSYNC B2 ;  /* 0x0000000000027941 */ /* 0x000fea0003800000 */
.L_x_4882:
        /* <DEDUP_REMOVED lines=16> */
.L_x_4888:
[----:B------:R-:W-:Y:S05]  /*7a80*/  BSYNC B3 ;  /* 0x0000000000037941 */ /* 0x000fea0003800000 */
.L_x_4887:
        /* <DEDUP_REMOVED lines=44> */
.L_x_4886:
[----:B------:R-:W-:Y:S05]  /*7d50*/  BSYNC B2 ;  /* 0x0000000000027941 */ /* 0x000fea0003800000 */
.L_x_4885:
[----:B------:R-:W-:Y:S01]  /*7d60*/  I2FP.F32.U32 R52, R80 ;  /* 0x0000005000347245 */ /* 0x000fe20000201000 */
[----:B-----5:R-:W-:Y:S01]  /*7d70*/  HADD2.F32 R54, -RZ, R48.H1_H1 ;  /* 0x30000030ff367230 */ /* 0x020fe20000004100 */
[----:B------:R-:W-:Y:S01]  /*7d80*/  MOV R55, 0x2f800000 ;  /* 0x2f80000000377802 */ /* 0x000fe20000000f00 */
[----:B-1----:R-:W-:-:S03]  /*7d90*/  @P0 HADD2.F32 R59, -RZ, R44.H1_H1 ;  /* 0x3000002cff3b0230 */ /* 0x002fc60000004100 */
        /* <DEDUP_REMOVED lines=9> */
.L_x_4881:
[----:B------:R-:W-:Y:S05]  /*7e30*/  BSYNC B1 ;  /* 0x0000000000017941 */ /* 0x000fea0003800000 */
.L_x_4879:
        /* <DEDUP_REMOVED lines=8> */
.L_x_4890:
        /* <DEDUP_REMOVED lines=12> */
.L_x_4893:
[----:B------:R-:W-:-:S07]  /*7f80*/  MOV R81, R72 ;  /* 0x0000004800517202 */ /* 0x000fce0000000f00 */
.L_x_4894:
[----:B------:R-:W-:Y:S05]  /*7f90*/  BSYNC B2 ;  /* 0x0000000000027941 */ /* 0x000fea0003800000 */
.L_x_4892:
        /* <DEDUP_REMOVED lines=16> */
.L_x_4898:
[----:B------:R-:W-:Y:S05]  /*80a0*/  BSYNC B3 ;  /* 0x0000000000037941 */ /* 0x000fea0003800000 */
.L_x_4897:
        /* <DEDUP_REMOVED lines=44> */
.L_x_4896:
[----:B------:R-:W-:Y:S05]  /*8370*/  BSYNC B2 ;  /* 0x0000000000027941 */ /* 0x000fea0003800000 */
.L_x_4895:
[----:B------:R-:W-:Y:S01]  /*8380*/  I2FP.F32.U32 R53, R81 ;  /* 0x0000005100357245 */ /* 0x000fe20000201000 */
[----:B-----5:R-:W-:Y:S02]  /*8390*/  HADD2.F32 R55, -RZ, R49.H0_H0 ;  /* 0x20000031ff377230 */ /* 0x020fe40000004100 */
[----:B------:R-:W-:Y:S02]  /*83a0*/  IMAD.MOV.U32 R54, RZ, RZ, 0x2f800000 ;  /* 0x2f800000ff367424 */ /* 0x000fe400078e00ff */
[----:B------:R-:W-:Y:S02]  /*83b0*/  @P0 HADD2.F32 R58, -RZ, R45.H0_H0 ;  /* 0x2000002dff3a0230 */ /* 0x000fe40000004100 */
[----:B------:R-:W-:Y:S01]  /*83c0*/  FMUL.FTZ R55, R55, UR13 ;  /* 0x0000000d37377c20 */ /* 0x000fe20008410000 */
[----:B------:R-:W-:Y:S01]  /*83d0*/  FFMA.FTZ R53, R53, R54, 1.1641532182693481445e-10 ;  /* 0x2f00000035357423 */ /* 0x000fe20000010036 */
[----:B------:R-:W-:Y:S02]  /*83e0*/  HADD2.F32 R54, -RZ, R21.H0_H0 ;  /* 0x20000015ff367230 */ /* 0x000fe40000004100 */
[----:B------:R-:W-:-:S02]  /*83f0*/  FMUL.FTZ R55, R55, UR12 ;  /* 0x0000000c37377c20 */ /* 0x000fc40008410000 */
[----:B------:R-:W-:-:S04]  /*8400*/  FSETP.GTU.FTZ.AND P4, PT, R53, UR10, PT ;  /* 0x0000000a35007c0b */ /* 0x000fc8000bf9c000 */
[----:B------:R-:W-:Y:S02]  /*8410*/  FSEL R105, R55, RZ, !P4 ;  /* 0x000000ff37697208 */ /* 0x000fe40006000000 */
[----:B------:R-:W-:-:S03]  /*8420*/  SEL R81, RZ, 0x1, P4 ;  /* 0x00000001ff517807 */ /* 0x000fc60002000000 */
[----:B------:R-:W-:-:S04]  /*8430*/  FMUL.FTZ R105, R105, R54 ;  /* 0x0000003669697220 */ /* 0x000fc80000410000 */
[----:B------:R-:W-:-:S07]  /*8440*/  @P0 FADD.FTZ R105, R58, R105 ;  /* 0x000000693a690221 */ /* 0x000fce0000010000 */
.L_x_4891:
[----:B------:R-:W-:Y:S05]  /*8450*/  BSYNC B1 ;  /* 0x0000000000017941 */ /* 0x000fea0003800000 */
.L_x_4889:
        /* <DEDUP_REMOVED lines=8> */
.L_x_4900:
        /* <DEDUP_REMOVED lines=12> */
.L_x_4903:
[----:B------:R-:W-:-:S07]  /*85a0*/  MOV R82, R72 ;  /* 0x0000004800527202 */ /* 0x000fce0000000f00 */
.L_x_4904:
[----:B------:R-:W-:Y:S05]  /*85b0*/  BSYNC B2 ;  /* 0x0000000000027941 */ /* 0x000fea0003800000 */
.L_x_4902:
        /* <DEDUP_REMOVED lines=16> */
.L_x_4908:
[----:B------:R-:W-:Y:S05]  /*86c0*/  BSYNC B3 ;  /* 0x0000000000037941 */ /* 0x000fea0003800000 */
.L_x_4907:
        /* <DEDUP_REMOVED lines=44> */
.L_x_4906:
[----:B------:R-:W-:Y:S05]  /*8990*/  BSYNC B2 ;  /* 0x0000000000027941 */ /* 0x000fea0003800000 */
.L_x_4905:
        /* <DEDUP_REMOVED lines=13> */
.L_x_4901:
[----:B------:R-:W-:Y:S05]  /*8a70*/  BSYNC B1 ;  /* 0x0000000000017941 */ /* 0x000fea0003800000 */
.L_x_4899:
        /* <DEDUP_REMOVED lines=8> */
.L_x_4910:
        /* <DEDUP_REMOVED lines=12> */
.L_x_4913:
[----:B------:R-:W-:-:S07]  /*8bc0*/  IMAD.MOV.U32 R83, RZ, RZ, R72 ;  /* 0x000000ffff537224 */ /* 0x000fce00078e0048 */
.L_x_4914:
[----:B------:R-:W-:Y:S05]  /*8bd0*/  BSYNC B2 ;  /* 0x0000000000027941 */ /* 0x000fea0003800000 */
.L_x_4912:
        /* <DEDUP_REMOVED lines=16> */
.L_x_4918:
[----:B------:R-:W-:Y:S05]  /*8ce0*/  BSYNC B3 ;  /* 0x0000000000037941 */ /* 0x000fea0003800000 */
.L_x_4917:
        /* <DEDUP_REMOVED lines=44> */
.L_x_4916:
[----:B------:R-:W-:Y:S05]  /*8fb0*/  BSYNC B2 ;  /* 0x0000000000027941 */ /* 0x000fea0003800000 */
.L_x_4915:
[----:B------:R-:W-:Y:S01]  /*8fc0*/  I2FP.F32.U32 R53, R83 ;  /* 0x0000005300357245 */ /* 0x000fe20000201000 */
[----:B-----5:R-:W-:Y:S01]  /*8fd0*/  HADD2.F32 R55, -RZ, R50.H0_H0 ;  /* 0x20000032ff377230 */ /* 0x020fe20000004100 */
[----:B------:R-:W-:Y:S01]  /*8fe0*/  MOV R54, 0x2f800000 ;  /* 0x2f80000000367802 */ /* 0x000fe20000000f00 */
[----:B------:R-:W-:-:S03]  /*8ff0*/  @P0 HADD2.F32 R58, -RZ, R46.H0_H0 ;  /* 0x2000002eff3a0230 */ /* 0x000fc60000004100 */
[----:B------:R-:W-:Y:S01]  /*9000*/  FMUL.FTZ R55, R55, UR13 ;  /* 0x0000000d37377c20 */ /* 0x000fe20008410000 */
[----:B------:R-:W-:Y:S01]  /*9010*/  FFMA.FTZ R53, R53, R54, 1.1641532182693481445e-10 ;  /* 0x2f00000035357423 */ /* 0x000fe20000010036 */
[----:B------:R-:W-:Y:S02]  /*9020*/  HADD2.F32 R54, -RZ, R22.H0_H0 ;  /* 0x20000016ff367230 */ /* 0x000fe40000004100 */
[----:B------:R-:W-:Y:S02]  /*9030*/  FMUL.FTZ R55, R55, UR12 ;  /* 0x0000000c37377c20 */ /* 0x000fe40008410000 */
[----:B------:R-:W-:-:S04]  /*9040*/  FSETP.GTU.FTZ.AND P4, PT, R53, UR10, PT ;  /* 0x0000000a35007c0b */ /* 0x000fc8000bf9c000 */
[----:B------:R-:W-:Y:S02]  /*9050*/  FSEL R107, R55, RZ, !P4 ;  /* 0x000000ff376b7208 */ /* 0x000fe40006000000 */
[----:B------:R-:W-:-:S03]  /*9060*/  SEL R83, RZ, 0x1, P4 ;  /* 0x00000001ff537807 */ /* 0x000fc60002000000 */
[----:B------:R-:W-:-:S04]  /*9070*/  FMUL.FTZ R107, R107, R54 ;  /* 0x000000366b6b7220 */ /* 0x000fc80000410000 */
[----:B------:R-:W-:-:S07]  /*9080*/  @P0 FADD.FTZ R107, R58, R107 ;  /* 0x0000006b3a6b0221 */ /* 0x000fce0000010000 */
.L_x_4911:
[----:B------:R-:W-:Y:S05]  /*9090*/  BSYNC B1 ;  /* 0x0000000000017941 */ /* 0x000fea0003800000 */
.L_x_4909:
        /* <DEDUP_REMOVED lines=8> */
.L_x_4920:
        /* <DEDUP_REMOVED lines=12> */
.L_x_4923:
[----:B------:R-:W-:-:S07]  /*91e0*/  MOV R84, R72 ;  /* 0x0000004800547202 */ /* 0x000fce0000000f00 */
.L_x_4924:
[----:B------:R-:W-:Y:S05]  /*91f0*/  BSYNC B2 ;  /* 0x0000000000027941 */ /* 0x000fea0003800000 */
.L_x_4922:
        /* <DEDUP_REMOVED lines=16> */
.L_x_4928:
[----:B------:R-:W-:Y:S05]  /*9300*/  BSYNC B3 ;  /* 0x0000000000037941 */ /* 0x000fea0003800000 */
.L_x_4927:
        /* <DEDUP_REMOVED lines=44> */
.L_x_4926:
[----:B------:R-:W-:Y:S05]  /*95d0*/  BSYNC B2 ;  /* 0x0000000000027941 */ /* 0x000fea0003800000 */
.L_x_4925:
        /* <DEDUP_REMOVED lines=13> */
.L_x_4921:
[----:B------:R-:W-:Y:S05]  /*96b0*/  BSYNC B1 ;  /* 0x0000000000017941 */ /* 0x000fea0003800000 */
.L_x_4919:
[----:B------:R-:W-:Y:S04]  /*96c0*/  BSSY B1, `(.L_x_4929) ;  /* 0x0000061000017945 */ /* 0x000fe80003800000 */
[----:B------:R-:W-:Y:S05]  /*96d0*/  @P3 BRA `(.L_x_4930) ;  /* 0x0000000000183947 */ /* 0x000fea0003800000 */
[----:B------:R-:W-:Y:S01]  /*96e0*/  HFMA2.MMA R109, -RZ, RZ, 0, 0 ;  /* 0x00000000ff6d7435 */ /* 0x000fe200000001ff */
[----:B------:R-:W-:Y:S01]  /*96f0*/  IMAD.MOV.U32 R52, RZ, RZ, R53 ;  /* 0x000000ffff347224 */ /* 0x000fe200078e0035 */
[----:B------:R-:W-:Y:S09]  /*9700*/  @!P0 BRA `(.L_x_4931) ;  /* 0x0000000400708947 */ /* 0x000ff20003800000 */
[----:B------:R-:W-:Y:S01]  /*9710*/  MOV R52, R53 ;  /* 0x0000003500347202 */ /* 0x000fe20000000f00 */
[----:B-----5:R-:W-:Y:S01]  /*9720*/  HADD2.F32 R109, -RZ, R47.H0_H0 ;  /* 0x2000002fff6d7230 */ /* 0x020fe20000004100 */
[----:B------:R-:W-:Y:S06]  /*9730*/  BRA `(.L_x_4931) ;  /* 0x0000000400647947 */ /* 0x000fec0003800000 */
.L_x_4930:
        /* <DEDUP_REMOVED lines=12> */
.L_x_4933:
[----:B------:R-:W-:-:S07]  /*9800*/  MOV R85, R72 ;  /* 0x0000004800557202 */ /* 0x000fce0000000f00 */
.L_x_4934:
[----:B------:R-:W-:Y:S05]  /*9810*/  BSYNC B2 ;  /* 0x0000000000027941 */ /* 0x000fea0003800000 */
.L_x_4932:
        /* <DEDUP_REMOVED lines=16> */
.L_x_4938:
[----:B------:R-:W-:Y:S05]  /*9920*/  BSYNC B3 ;  /* 0x0000000000037941 */ /* 0x000fea0003800000 */
.L_x_4937:
        /* <DEDUP_REMOVED lines=44> */
.L_x_4936:
[----:B------:R-:W-:Y:S05]  /*9bf0*/  BSYNC B2 ;  /* 0x0000000000027941 */ /* 0x000fea0003800000 */
.L_x_4935:
[----:B------:R-:W-:Y:S01]  /*9c00*/  HFMA2.MMA R54, -RZ, RZ, 0.1171875, 0 ;  /* 0x2f800000ff367435 */ /* 0x000fe200000001ff */
[----:B------:R-:W-:Y:S01]  /*9c10*/  I2FP.F32.U32 R53, R85 ;  /* 0x0000005500357245 */ /* 0x000fe20000201000 */
[----:B-----5:R-:W-:Y:S02]  /*9c20*/  HADD2.F32 R55, -RZ, R51.H0_H0 ;  /* 0x20000033ff377230 */ /* 0x020fe40000004100 */
[----:B------:R-:W-:-:S03]  /*9c30*/  @P0 HADD2.F32 R58, -RZ, R47.H0_H0 ;  /* 0x2000002fff3a0230 */ /* 0x000fc60000004100 */
        /* <DEDUP_REMOVED lines=9> */
.L_x_4931:
[----:B------:R-:W-:Y:S05]  /*9cd0*/  BSYNC B1 ;  /* 0x0000000000017941 */ /* 0x000fea0003800000 */
.L_x_4929:
        /* <DEDUP_REMOVED lines=8> */
.L_x_4940:
[C---:B------:R-:W-:Y:S01]  /*9d60*/  ISETP.NE.AND P3, PT, R52.reuse, 0x1, PT ;  /* 0x000000013400780c */ /* 0x040fe20003f65270 */
[----:B------:R-:W-:Y:S01]  /*9d70*/  BSSY B2, `(.L_x_4942) ;  /* 0x000000c000027945 */ /* 0x000fe20003800000 */
[----:B------:R-:W-:-:S11]  /*9d80*/  IADD3 R87, R52, 0x1, RZ ;  /* 0x0000000134577810 */ /* 0x000fd60007ffe0ff */
        /* <DEDUP_REMOVED lines=9> */
.L_x_4943:
[----:B------:R-:W-:-:S07]  /*9e20*/  MOV R86, R72 ;  /* 0x0000004800567202 */ /* 0x000fce0000000f00 */
.L_x_4944:
[----:B------:R-:W-:Y:S05]  /*9e30*/  BSYNC B2 ;  /* 0x0000000000027941 */ /* 0x000fea0003800000 */
.L_x_4942:
        /* <DEDUP_REMOVED lines=16> */
.L_x_4948:
[----:B------:R-:W-:Y:S05]  /*9f40*/  BSYNC B3 ;  /* 0x0000000000037941 */ /* 0x000fea0003800000 */
.L_x_4947:
        /* <DEDUP_REMOVED lines=44> */
.L_x_4946:
[----:B------:R-:W-:Y:S05]  /*a210*/  BSYNC B2 ;  /* 0x0000000000027941 */ /* 0x000fea0003800000 */
.L_x_4945:
        /* <DEDUP_REMOVED lines=13> */
.L_x_4941:
[----:B------:R-:W-:Y:S05]  /*a2f0*/  BSYNC B1 ;  /* 0x0000000000017941 */ /* 0x000fea0003800000 */
.L_x_4939:
[----:B------:R-:W-:Y:S01]  /*a300*/  FADD.FTZ R53, RZ, R91 ;  /* 0x0000005bff357221 */ /* 0x000fe20000010000 */
[----:B------:R-:W-:Y:S01]  /*a310*/  IMAD.WIDE.U32 R56, R113, 0x10, R56 ;  /* 0x0000001071387825 */ /* 0x000fe200078e0038 */
[----:B------:R-:W-:Y:S01]  /*a320*/  F2FP.F16.F32.PACK_AB R55, R110, R109 ;  /* 0x0000006d6e37723e */ /* 0x000fe200000000ff */
[----:B------:R-:W-:Y:S02]  /*a330*/  BSSY B1, `(.L_x_4949) ;  /* 0x0000031000017945 */ /* 0x000fe40003800000 */
[----:B------:R-:W-:Y:S01]  /*a340*/  FADD.FTZ R52, R53, R90 ;  /* 0x0000005a35347221 */ /* 0x000fe20000010000 */
[----:B------:R-:W-:Y:S02]  /*a350*/  F2FP.F16.F32.PACK_AB R54, R108, R107 ;  /* 0x0000006b6c36723e */ /* 0x000fe400000000ff */
        /* <DEDUP_REMOVED lines=46> */
.L_x_4950:
[----:B------:R-:W-:Y:S05]  /*a640*/  BSYNC B1 ;  /* 0x0000000000017941 */ /* 0x000fea0003800000 */
.L_x_4949:
        /* <DEDUP_REMOVED lines=72> */
.L_x_4966:
        /* <DEDUP_REMOVED lines=18> */
[----:B------:R-:W-:Y:S01]  /*abf0*/  HADD2.F32 R55, -RZ, R43.H1_H1 ;  /* 0x3000002bff377230 */ /* 0x000fe20000004100 */
[----:B------:R-:W-:-:S03]  /*ac00*/  IADD3 R93, R93, -0x1, RZ ;  /* 0xffffffff5d5d7810 */ /* 0x000fc60007ffe0ff */
        /* <DEDUP_REMOVED lines=8> */
[----:B------:R-:W-:Y:S02]  /*ac90*/  HADD2.F32 R60, -RZ, R42.H0_H0 ;  /* 0x2000002aff3c7230 */ /* 0x000fe40000004100 */
[C---:B------:R-:W-:Y:S01]  /*aca0*/  FADD.FTZ R114, -R53.reuse, R96 ;  /* 0x0000006035727221 */ /* 0x040fe20000010100 */
[----:B------:R-:W-:Y:S01]  /*acb0*/  FADD.FTZ R100, -R53, R109 ;  /* 0x0000006d35647221 */ /* 0x000fe20000010100 */
[----:B------:R-:W-:Y:S01]  /*acc0*/  FMUL.FTZ R97, R57, R56 ;  /* 0x0000003839617220 */ /* 0x000fe20000410000 */
[C---:B------:R-:W-:Y:S01]  /*acd0*/  FADD.FTZ R88, -R53.reuse, R88 ;  /* 0x0000005835587221 */ /* 0x040fe20000010100 */
[----:B------:R-:W-:Y:S01]  /*ace0*/  FADD.FTZ R96, -R53, R107 ;  /* 0x0000006b35607221 */ /* 0x000fe20000010100 */
[----:B------:R-:W-:-:S02]  /*acf0*/  IMAD R94, R93, R94, RZ ;  /* 0x0000005e5d5e7224 */ /* 0x000fc400078e02ff */
[C---:B------:R-:W-:Y:S01]  /*ad00*/  FADD.FTZ R90, -R53.reuse, R90 ;  /* 0x0000005a355a7221 */ /* 0x040fe20000010100 */
[----:B------:R-:W-:Y:S01]  /*ad10*/  FADD.FTZ R54, -R53, R89 ;  /* 0x0000005935367221 */ /* 0x000fe20000010100 */
[----:B------:R-:W-:Y:S01]  /*ad20*/  FMUL.FTZ R109, R57, R92 ;  /* 0x0000005c396d7220 */ /* 0x000fe20000410000 */
[----:B------:R-:W-:Y:S01]  /*ad30*/  FADD.FTZ R122, -R53, R101 ;  /* 0x00000065357a7221 */ /* 0x000fe20000010100 */
[----:B------:R-:W-:Y:S01]  /*ad40*/  FMUL.FTZ R93, R57, R98 ;  /* 0x00000062395d7220 */ /* 0x000fe20000410000 */
[C---:B------:R-:W-:Y:S01]  /*ad50*/  FADD.FTZ R52, -R53.reuse, R91 ;  /* 0x0000005b35347221 */ /* 0x040fe20000010100 */
[C---:B------:R-:W-:Y:S01]  /*ad60*/  FADD.FTZ R118, -R53.reuse, R99 ;  /* 0x0000006335767221 */ /* 0x040fe20000010100 */
[----:B------:R-:W-:Y:S01]  /*ad70*/  FADD.FTZ R112, -R53, R103 ;  /* 0x0000006735707221 */ /* 0x000fe20000010100 */
[----:B------:R-:W-:Y:S01]  /*ad80*/  FMUL.FTZ R101, R57, R100 ;  /* 0x0000006439657220 */ /* 0x000fe20000410000 */
[----:B------:R-:W-:Y:S01]  /*ad90*/  FFMA.FTZ R60, R97, R60, R13 ;  /* 0x0000003c613c7223 */ /* 0x000fe2000001000d */
[----:B------:R-:W-:-:S02]  /*ada0*/  HADD2.F32 R98, -RZ, R41.H1_H1 ;  /* 0x30000029ff627230 */ /* 0x000fc40000004100 */
        /* <DEDUP_REMOVED lines=8> */
[----:B------:R-:W-:Y:S02]  /*ae30*/  HADD2.F32 R97, -RZ, R41.H0_H0 ;  /* 0x20000029ff617230 */ /* 0x000fe40000004100 */
[----:B------:R-:W-:Y:S01]  /*ae40*/  FMUL.FTZ R53, R57, R90 ;  /* 0x0000005a39357220 */ /* 0x000fe20000410000 */
[----:B------:R-:W-:-:S02]  /*ae50*/  HADD2.F32 R100, -RZ, R40.H1_H1 ;  /* 0x30000028ff647230 */ /* 0x000fc40000004100 */
[----:B------:R-:W-:Y:S01]  /*ae60*/  FMUL.FTZ R54, R57, R54 ;  /* 0x0000003639367220 */ /* 0x000fe20000410000 */
[----:B------:R-:W-:Y:S02]  /*ae70*/  HADD2.F32 R110, -RZ, R43.H0_H0 ;  /* 0x2000002bff6e7230 */ /* 0x000fe40000004100 */
[----:B------:R-:W-:Y:S01]  /*ae80*/  FFMA.FTZ R96, R109, R55, R10 ;  /* 0x000000376d607223 */ /* 0x000fe2000001000a */
[C---:B------:R-:W-:Y:S01]  /*ae90*/  FMUL.FTZ R107, R57.reuse, R58 ;  /* 0x0000003a396b7220 */ /* 0x040fe20000410000 */
[----:B------:R-:W-:Y:S02]  /*aea0*/  HADD2.F32 R55, -RZ, R40.H0_H0 ;  /* 0x20000028ff377230 */ /* 0x000fe40000004100 */
        /* <DEDUP_REMOVED lines=19> */
[----:B------:R-:W-:Y:S01]  /*afe0*/  SHF.R.S32.HI R53, RZ, 0x1f, R94 ;  /* 0x0000001fff357819 */ /* 0x000fe2000001145e */
[----:B------:R-:W-:-:S02]  /*aff0*/  HADD2.F32 R54, -RZ, R38.H0_H0 ;  /* 0x20000026ff367230 */ /* 0x000fc40000004100 */
[----:B------:R-:W-:Y:S01]  /*b000*/  FFMA.FTZ R52, R52, R55, R17 ;  /* 0x0000003734347223 */ /* 0x000fe20000010011 */
[----:B------:R-:W-:Y:S01]  /*b010*/  HADD2.F32 R107, -RZ, R38.H1_H1 ;  /* 0x30000026ff6b7230 */ /* 0x000fe20000004100 */
[----:B------:R-:W-:Y:S01]  /*b020*/  LEA.HI R53, R53, R94, RZ, 0x3 ;  /* 0x0000005e35357211 */ /* 0x000fe200078f18ff */
[----:B------:R-:W-:Y:S02]  /*b030*/  HADD2.F32 R55, -RZ, R39.H0_H0 ;  /* 0x20000027ff377230 */ /* 0x000fe40000004100 */
[----:B------:R-:W-:Y:S01]  /*b040*/  FFMA.FTZ R94, R88, R54, R5 ;  /* 0x00000036585e7223 */ /* 0x000fe20000010005 */
[----:B------:R-:W-:Y:S02]  /*b050*/  HADD2.F32 R102, -RZ, R42.H1_H1 ;  /* 0x3000002aff667230 */ /* 0x000fe40000004100 */
[----:B------:R-:W-:Y:S01]  /*b060*/  FFMA.FTZ R107, R89, R107, R4 ;  /* 0x0000006b596b7223 */ /* 0x000fe20000010004 */
[--C-:B------:R-:W-:Y:S02]  /*b070*/  HADD2.F32 R54, -RZ, R36.reuse.H0_H0 ;  /* 0x20000024ff367230 */ /* 0x100fe40000004100 */
[----:B------:R-:W-:Y:S01]  /*b080*/  FFMA.FTZ R114, R114, R55, R3 ;  /* 0x0000003772727223 */ /* 0x000fe20000010003 */
[----:B------:R-:W0:Y:S01]  /*b090*/  LDC.64 R88, c[0x0][0x2b8] ;  /* 0x0000ae00ff587b82 */ /* 0x000e220000000a00 */
[----:B------:R-:W-:-:S02]  /*b0a0*/  HADD2.F32 R55, -RZ, R36.H1_H1 ;  /* 0x30000024ff377230 */ /* 0x000fc40000004100 */
[----:B------:R-:W-:Y:S01]  /*b0b0*/  FFMA.FTZ R95, R95, R102, R12 ;  /* 0x000000665f5f7223 */ /* 0x000fe2000001000c */
[----:B------:R-:W-:Y:S02]  /*b0c0*/  HADD2.F32 R102, -RZ, R37.H1_H1 ;  /* 0x30000025ff667230 */ /* 0x000fe40000004100 */
[----:B------:R-:W-:Y:S01]  /*b0d0*/  FFMA.FTZ R56, R56, R54, R9 ;  /* 0x0000003638387223 */ /* 0x000fe20000010009 */
[----:B------:R-:W-:Y:S02]  /*b0e0*/  HADD2.F32 R100, -RZ, R39.H1_H1 ;  /* 0x30000027ff647230 */ /* 0x000fe40000004100 */
[----:B------:R-:W-:Y:S01]  /*b0f0*/  FFMA.FTZ R61, R61, R55, R8 ;  /* 0x000000373d3d7223 */ /* 0x000fe20000010008 */
[----:B------:R-:W-:Y:S02]  /*b100*/  HADD2.F32 R54, -RZ, R35.H0_H0 ;  /* 0x20000023ff367230 */ /* 0x000fe40000004100 */
[----:B------:R-:W-:Y:S01]  /*b110*/  FFMA.FTZ R63, R63, R102, R6 ;  /* 0x000000663f3f7223 */ /* 0x000fe20000010006 */
[----:B------:R-:W-:-:S02]  /*b120*/  HADD2.F32 R55, -RZ, R34.H0_H0 ;  /* 0x20000022ff377230 */ /* 0x000fc40000004100 */
[----:B------:R-:W-:Y:S01]  /*b130*/  FFMA.FTZ R105, R105, R100, R2 ;  /* 0x0000006469697223 */ /* 0x000fe20000010002 */
[----:B------:R-:W-:Y:S02]  /*b140*/  HADD2.F32 R102, -RZ, R35.H1_H1 ;  /* 0x30000023ff667230 */ /* 0x000fe40000004100 */
[----:B------:R-:W-:Y:S01]  /*b150*/  FFMA.FTZ R101, R101, R54, R68 ;  /* 0x0000003665657223 */ /* 0x000fe20000010044 */
[----:B------:R-:W-:Y:S02]  /*b160*/  HADD2.F32 R100, -RZ, R37.H0_H0 ;  /* 0x20000025ff647230 */ /* 0x000fe40000004100 */
[----:B------:R-:W-:Y:S01]  /*b170*/  FFMA.FTZ R99, R99, R55, R66 ;  /* 0x0000003763637223 */ /* 0x000fe20000010042 */
[--C-:B------:R-:W-:Y:S02]  /*b180*/  HADD2.F32 R54, -RZ, R33.reuse.H0_H0 ;  /* 0x20000021ff367230 */ /* 0x100fe40000004100 */
[----:B------:R-:W-:Y:S01]  /*b190*/  FFMA.FTZ R102, R103, R102, R78 ;  /* 0x0000006667667223 */ /* 0x000fe2000001004e */
[----:B------:R-:W-:Y:S01]  /*b1a0*/  HADD2.F32 R55, -RZ, R33.H1_H1 ;  /* 0x30000021ff377230 */ /* 0x000fe20000004100 */
[----:B------:R-:W-:Y:S01]  /*b1b0*/  LEA.HI.SX32 R53, R53, R18, 0x1d ;  /* 0x0000001235357211 */ /* 0x000fe200078feaff */
[----:B------:R-:W-:Y:S01]  /*b1c0*/  FFMA.FTZ R100, R58, R100, R7 ;  /* 0x000000643a647223 */ /* 0x000fe20000010007 */
[----:B------:R-:W-:Y:S01]  /*b1d0*/  FFMA.FTZ R103, R93, R54, R64 ;  /* 0x000000365d677223 */ /* 0x000fe20000010040 */
[----:B------:R-:W-:-:S02]  /*b1e0*/  HADD2.F32 R104, -RZ, R34.H1_H1 ;  /* 0x30000022ff687230 */ /* 0x000fc40000004100 */
[----:B------:R-:W-:Y:S01]  /*b1f0*/  FFMA.FTZ R108, R90, R55, R67 ;  /* 0x000000375a6c7223 */ /* 0x000fe20000010043 */
[--C-:B------:R-:W-:Y:S01]  /*b200*/  HADD2.F32 R54, -RZ, R32.reuse.H0_H0 ;  /* 0x20000020ff367230 */ /* 0x100fe20000004100 */
[C---:B------:R-:W-:Y:S01]  /*b210*/  IADD3 R55, R53.reuse, 0x20, RZ ;  /* 0x0000002035377810 */ /* 0x040fe20007ffe0ff */
[----:B------:R-:W-:Y:S02]  /*b220*/  HADD2.F32 R58, -RZ, R32.H1_H1 ;  /* 0x30000020ff3a7230 */ /* 0x000fe40000004100 */
[----:B------:R-:W-:Y:S01]  /*b230*/  FFMA.FTZ R104, R92, R104, R69 ;  /* 0x000000685c687223 */ /* 0x000fe20000010045 */
[----:B------:R-:W-:Y:S02]  /*b240*/  VIADD R109, R53, 0x40 ;  /* 0x00000040356d7836 */ /* 0x000fe40000000000 */
[----:B------:R-:W-:Y:S01]  /*b250*/  FFMA.FTZ R106, R91, R54, R0 ;  /* 0x000000365b6a7223 */ /* 0x000fe20000010000 */
[----:B0-----:R-:W-:-:S04]  /*b260*/  IMAD.WIDE.U32 R92, R53, 0x10, R88 ;  /* 0x00000010355c7825 */ /* 0x001fc800078e0058 */
[----:B------:R-:W-:Y:S01]  /*b270*/  FFMA.FTZ R111, R62, R58, R65 ;  /* 0x0000003a3e6f7223 */ /* 0x000fe20000010041 */
        /* <DEDUP_REMOVED lines=11> */
[----:B------:R-:W-:Y:S02]  /*b330*/  F2FP.F16.F32.PACK_AB R63, R102, R101 ;  /* 0x00000065663f723e */ /* 0x000fe400000000ff */
[----:B------:R-:W-:Y:S01]  /*b340*/  F2FP.F16.F32.PACK_AB R62, R104, R99 ;  /* 0x00000063683e723e */ /* 0x000fe200000000ff */
[----:B------:R1:W-:Y:S01]  /*b350*/  STG.E.128 desc[UR4][R90.64], R56 ;  /* 0x000000385a007986 */ /* 0x0003e2000c101d04 */
[----:B------:R-:W-:Y:S02]  /*b360*/  F2FP.F16.F32.PACK_AB R61, R108, R103 ;  /* 0x000000676c3d723e */ /* 0x000fe400000000ff */
[----:B------:R-:W-:-:S05]  /*b370*/  F2FP.F16.F32.PACK_AB R60, R111, R106 ;  /* 0x0000006a6f3c723e */ /* 0x000fca00000000ff */
[----:B------:R1:W-:Y:S02]  /*b380*/  STG.E.128 desc[UR4][R88.64], R60 ;  /* 0x0000003c58007986 */ /* 0x0003e4000c101d04 */
.L_x_4953:
[----:B------:R-:W-:Y:S05]  /*b390*/  BSYNC B1 ;  /* 0x0000000000017941 */ /* 0x000fea0003800000 */
.L_x_4952:
[----:B-1----:R-:W1:Y:S02]  /*b3a0*/  LDC.64 R52, c[0x0][0x210] ;  /* 0x00008400ff347b82 */ /* 0x002e640000000a00 */
[----:B-1----:R-:W-:-:S04]  /*b3b0*/  LEA R19, R52, R19, 0x2 ;  /* 0x0000001334137211 */ /* 0x002fc800078e10ff */
[----:B------:R-:W-:-:S13]  /*b3c0*/  ISETP.GE.AND P0, PT, R19, R53, PT ;  /* 0x000000351300720c */ /* 0x000fda0003f06270 */
[----:B------:R-:W-:Y:S05]  /*b3d0*/  @!P0 BRA `(.L_x_4954) ;  /* 0xffffff54006c8947 */ /* 0x000fea000383ffff */
[----:B------:R-:W-:Y:S05]  /*b3e0*/  BSYNC B0 ;  /* 0x0000000000007941 */ /* 0x000fea0003800000 */
.L_x_4704:
[----:B------:R-:W-:Y:S05]  /*b3f0*/  EXIT ;  /* 0x000000000000794d */ /* 0x000fea0003800000 */
.L_x_4951:
[----:B------:R-:W-:Y:S01]  /*b400*/  HFMA2.MMA R115, -RZ, RZ, 0, 5.9604644775390625e-08 ;  /* 0x00000001ff737435 */ /* 0x000fe200000001ff */
[----:B------:R-:W-:Y:S01]  /*b410*/  BSSY B1, `(.L_x_4955) ;  /* 0x0000007000017945 */ /* 0x000fe20003800000 */
[----:B------:R-:W-:Y:S01]  /*b420*/  MOV R114, R113 ;  /* 0x0000007100727202 */ /* 0x000fe20000000f00 */
[----:B------:R-:W-:Y:S01]  /*b430*/  IMAD.MOV.U32 R116, RZ, RZ, 0x1f ;  /* 0x0000001fff747424 */ /* 0x000fe200078e00ff */
[----:B------:R-:W-:-:S07]  /*b440*/  MOV R111, 0xffffffff ;  /* 0xffffffff006f7802 */ /* 0x000fce0000000f00 */
[----:B01---5:R-:W-:Y:S05]  /*b450*/  WARPSYNC.COLLECTIVE R111, `(.L_x_4956) ;  /* 0x000000006f087348 */ /* 0x023fea0003c00000 */
[----:B------:R2:W3:Y:S02]  /*b460*/  SHFL.BFLY P2, R112, R114, R115, R116 ;  /* 0x0c00007372707389 */ /* 0x0004e40000040074 */
[----:B0123-5:R-:W-:Y:S01]  /*b470*/  ENDCOLLECTIVE ;  /* 0x000000000000791b */ /* 0x02ffe20003800000 */
.L_x_4956:
[----:B------:R-:W-:Y:S05]  /*b480*/  BSYNC B1 ;  /* 0x0000000000017941 */ /* 0x000fea0003800000 */
.L_x_4955:
        /* <DEDUP_REMOVED lines=10> */
.L_x_4957:
[----:B------:R-:W-:Y:S01]  /*b530*/  HFMA2.MMA R115, -RZ, RZ, 0, 2.384185791015625e-07 ;  /* 0x00000004ff737435 */ /* 0x000fe200000001ff */
[----:B------:R-:W-:-:S05]  /*b540*/  MOV R52, R112 ;  /* 0x0000007000347202 */ /* 0x000fca0000000f00 */
[----:B------:R-:W-:-:S04]  /*b550*/  FADD.FTZ R54, R53, R52 ;  /* 0x0000003435367221 */ /* 0x000fc80000010000 */
[----:B------:R-:W-:-:S07]  /*b560*/  IMAD.MOV.U32 R114, RZ, RZ, R54 ;  /* 0x000000ffff727224 */ /* 0x000fce00078e0036 */
[----:B------:R-:W-:Y:S05]  /*b570*/  WARPSYNC.COLLECTIVE R111, `(.L_x_4958) ;  /* 0x000000006f087348 */ /* 0x000fea0003c00000 */
[----:B------:R0:W1:Y:S02]  /*b580*/  SHFL.BFLY P2, R112, R114, R115, R116 ;  /* 0x0c00007372707389 */ /* 0x0000640000040074 */
[----:B01----:R-:W-:Y:S01]  /*b590*/  ENDCOLLECTIVE ;  /* 0x000000000000791b */ /* 0x003fe20003800000 */
.L_x_4958:
[----:B------:R-:W-:Y:S01]  /*b5a0*/  IMAD.MOV.U32 R115, RZ, RZ, 0x8 ;  /* 0x00000008ff737424 */ /* 0x000fe200078e00ff */
[----:B------:R-:W-:-:S05]  /*b5b0*/  MOV R55, R112 ;  /* 0x0000007000377202 */ /* 0x000fca0000000f00 */
[----:B------:R-:W-:-:S05]  /*b5c0*/  FADD.FTZ R55, R54, R55 ;  /* 0x0000003736377221 */ /* 0x000fca0000010000 */
[----:B------:R-:W-:-:S07]  /*b5d0*/  MOV R114, R55 ;  /* 0x0000003700727202 */ /* 0x000fce0000000f00 */
[----:B------:R-:W-:Y:S05]  /*b5e0*/  WARPSYNC.COLLECTIVE R111, `(.L_x_4959) ;  /* 0x000000006f087348 */ /* 0x000fea0003c00000 */
[----:B------:R0:W1:Y:S02]  /*b5f0*/  SHFL.BFLY P2, R112, R114, R115, R116 ;  /* 0x0c00007372707389 */ /* 0x0000640000040074 */
[----:B01----:R-:W-:Y:S01]  /*b600*/  ENDCOLLECTIVE ;  /* 0x000000000000791b */ /* 0x003fe20003800000 */
.L_x_4959:
[----:B------:R-:W-:Y:S01]  /*b610*/  HFMA2.MMA R115, -RZ, RZ, 0, 9.5367431640625e-07 ;  /* 0x00000010ff737435 */ /* 0x000fe200000001ff */
[----:B------:R-:W-:-:S05]  /*b620*/  MOV R52, R112 ;  /* 0x0000007000347202 */ /* 0x000fca0000000f00 */
[----:B------:R-:W-:-:S05]  /*b630*/  FADD.FTZ R57, R55, R52 ;  /* 0x0000003437397221 */ /* 0x000fca0000010000 */
[----:B------:R-:W-:-:S07]  /*b640*/  MOV R114, R57 ;  /* 0x0000003900727202 */ /* 0x000fce0000000f00 */
[----:B------:R-:W-:Y:S05]  /*b650*/  WARPSYNC.COLLECTIVE R111, `(.L_x_4960) ;  /* 0x000000006f087348 */ /* 0x000fea0003c00000 */
[----:B------:R0:W1:Y:S02]  /*b660*/  SHFL.BFLY P2, R112, R114, R115, R116 ;  /* 0x0c00007372707389 */ /* 0x0000640000040074 */
[----:B01----:R-:W-:Y:S01]  /*b670*/  ENDCOLLECTIVE ;  /* 0x000000000000791b */ /* 0x003fe20003800000 */
.L_x_4960:
        /* <DEDUP_REMOVED lines=56> */
.L_x_4961:
[----:B------:R-:W-:Y:S01]  /*ba00*/  HFMA2.MMA R115, -RZ, RZ, 0, 1.1920928955078125e-07 ;  /* 0x00000002ff737435 */ /* 0x000fe200000001ff */
[----:B------:R-:W-:-:S05]  /*ba10*/  MOV R53, R112 ;  /* 0x0000007000357202 */ /* 0x000fca0000000f00 */
[----:B------:R-:W-:-:S04]  /*ba20*/  FADD.FTZ R53, R52, R53 ;  /* 0x0000003534357221 */ /* 0x000fc80000010000 */
[----:B------:R-:W-:-:S07]  /*ba30*/  IMAD.MOV.U32 R114, RZ, RZ, R53 ;  /* 0x000000ffff727224 */ /* 0x000fce00078e0035 */
[----:B------:R-:W-:Y:S05]  /*ba40*/  WARPSYNC.COLLECTIVE R111, `(.L_x_4962) ;  /* 0x000000006f087348 */ /* 0x000fea0003c00000 */
[----:B------:R0:W1:Y:S02]  /*ba50*/  SHFL.BFLY P2, R112, R114, R115, R116 ;  /* 0x0c00007372707389 */ /* 0x0000640000040074 */
[----:B01----:R-:W-:Y:S01]  /*ba60*/  ENDCOLLECTIVE ;  /* 0x000000000000791b */ /* 0x003fe20003800000 */
.L_x_4962:
[----:B------:R-:W-:Y:S01]  /*ba70*/  IMAD.MOV.U32 R115, RZ, RZ, 0x4 ;  /* 0x00000004ff737424 */ /* 0x000fe200078e00ff */
[----:B------:R-:W-:-:S05]  /*ba80*/  MOV R54, R112 ;  /* 0x0000007000367202 */ /* 0x000fca0000000f00 */
[----:B------:R-:W-:-:S05]  /*ba90*/  FADD.FTZ R54, R53, R54 ;  /* 0x0000003635367221 */ /* 0x000fca0000010000 */
[----:B------:R-:W-:-:S07]  /*baa0*/  MOV R114, R54 ;  /* 0x0000003600727202 */ /* 0x000fce0000000f00 */
[----:B------:R-:W-:Y:S05]  /*bab0*/  WARPSYNC.COLLECTIVE R111, `(.L_x_4963) ;  /* 0x000000006f087348 */ /* 0x000fea0003c00000 */
[----:B------:R0:W1:Y:S02]  /*bac0*/  SHFL.BFLY P2, R112, R114, R115, R116 ;  /* 0x0c00007372707389 */ /* 0x0000640000040074 */
[----:B01----:R-:W-:Y:S01]  /*bad0*/  ENDCOLLECTIVE ;  /* 0x000000000000791b */ /* 0x003fe20003800000 */
.L_x_4963:
[----:B------:R-:W-:Y:S01]  /*bae0*/  HFMA2.MMA R115, -RZ, RZ, 0, 4.76837158203125e-07 ;  /* 0x00000008ff737435 */ /* 0x000fe200000001ff */
[----:B------:R-:W-:-:S05]  /*baf0*/  MOV R55, R112 ;  /* 0x0000007000377202 */ /* 0x000fca0000000f00 */
[----:B------:R-:W-:-:S05]  /*bb00*/  FADD.FTZ R55, R54, R55 ;  /* 0x0000003736377221 */ /* 0x000fca0000010000 */
[----:B------:R-:W-:-:S07]  /*bb10*/  MOV R114, R55 ;  /* 0x0000003700727202 */ /* 0x000fce0000000f00 */
[----:B------:R-:W-:Y:S05]  /*bb20*/  WARPSYNC.COLLECTIVE R111, `(.L_x_4964) ;  /* 0x000000006f087348 */ /* 0x000fea0003c00000 */
[----:B------:R0:W1:Y:S02]  /*bb30*/  SHFL.BFLY P2, R112, R114, R115, R116 ;  /* 0x0c00007372707389 */ /* 0x0000640000040074 */
[----:B01----:R-:W-:Y:S01]  /*bb40*/  ENDCOLLECTIVE ;  /* 0x000000000000791b */ /* 0x003fe20003800000 */
.L_x_4964:
[----:B------:R-:W-:Y:S01]  /*bb50*/  HFMA2.MMA R115, -RZ, RZ, 0, 9.5367431640625e-07 ;  /* 0x00000010ff737435 */ /* 0x000fe200000001ff */
[----:B------:R-:W-:-:S04]  /*bb60*/  IMAD.MOV.U32 R58, RZ, RZ, R112 ;  /* 0x000000ffff3a7224 */ /* 0x000fc800078e0070 */
[----:B------:R-:W-:-:S05]  /*bb70*/  FADD.FTZ R58, R55, R58 ;  /* 0x0000003a373a7221 */ /* 0x000fca0000010000 */
[----:B------:R-:W-:-:S07]  /*bb80*/  MOV R114, R58 ;  /* 0x0000003a00727202 */ /* 0x000fce0000000f00 */
[----:B------:R-:W-:Y:S05]  /*bb90*/  WARPSYNC.COLLECTIVE R111, `(.L_x_4965) ;  /* 0x000000006f087348 */ /* 0x000fea0003c00000 */
[----:B------:R0:W1:Y:S02]  /*bba0*/  SHFL.BFLY P2, R112, R114, R115, R116 ;  /* 0x0c00007372707389 */ /* 0x0000640000040074 */
[----:B01----:R-:W-:Y:S01]  /*bbb0*/  ENDCOLLECTIVE ;  /* 0x000000000000791b */ /* 0x003fe20003800000 */
.L_x_4965:
[----:B------:R-:W-:Y:S01]  /*bbc0*/  MOV R57, R112 ;  /* 0x0000007000397202 */ /* 0x000fe20000000f00 */
[----:B------:R-:W-:Y:S06]  /*bbd0*/  BRA `(.L_x_4966) ;  /* 0xffffffec00bc7947 */ /* 0x000fec000383ffff */
.L_x_4967:
        /* <DEDUP_REMOVED lines=10> */
.L_x_23479:


//--------------------- .text._ZN10layer_norm13ln_fwd_kernelINS_13Kernel_traitsIf13__nv_bfloat16S2_S2_fjLj768ELj1ELj4ELj1ELj16ENS_18Kernel_traits_baseILj768EfS2_S2_S2_fjLj128EEEEELb0ELb0ELb0ELb0EEEvNS_9FwdParamsE --------------------------
	.section	.text._ZN10layer_norm13ln_fwd_kernelINS_13Kernel_traitsIf13__nv_bfloat16S2_S2_fjLj768ELj1ELj4ELj1ELj16ENS_18Kernel_traits_baseILj768EfS2_S2_S2_fjLj128EEEEELb0ELb0ELb0ELb0EEEvNS_9FwdParamsE,"ax",@progbits
	.align	128
        .global         _ZN10layer_norm13ln_fwd_kernelINS_13Kernel_traitsIf13__nv_bfloat16S2_S2_fjLj768ELj1ELj4ELj1ELj16ENS_18Kernel_traits_baseILj768EfS2_S2_S2_fjLj128EEEEELb0ELb0ELb0ELb0EEEvNS_9FwdParamsE
        .type           _ZN10layer_norm13ln_fwd_kernelINS_13Kernel_traitsIf13__nv_bfloat16S2_S2_fjLj768ELj1ELj4ELj1ELj16ENS_18Kernel_traits_baseILj768EfS2_S2_S2_fjLj128EEEEELb0ELb0ELb0ELb0EEEvNS_9FwdParamsE,@function
        .size           _ZN10layer_norm13ln_fwd_kernelINS_13Kernel_traitsIf13__nv_bfloat16S2_S2_fjLj768ELj1ELj4ELj1ELj16ENS_18Kernel_traits_baseILj768EfS2_S2_S2_fjLj128EEEEELb0ELb0ELb0ELb0EEEvNS_9FwdParamsE,(.L_x_23480 - _ZN10layer_norm13ln_fwd_kernelINS_13Kernel_traitsIf13__nv_bfloat16S2_S2_fjLj768ELj1ELj4ELj1ELj16ENS_18Kernel_traits_baseILj768EfS2_S2_S2_fjLj128EEEEELb0ELb0ELb0ELb0EEEvNS_9FwdParamsE)
        .other          _ZN10layer_norm13ln_fwd_kernelINS_13Kernel_traitsIf13__nv_bfloat16S2_S2_fjLj768ELj1ELj4ELj1ELj16ENS_18Kernel_traits_baseILj768EfS2_S2_S2_fjLj128EEEEELb0ELb0ELb0ELb0EEEvNS_9FwdParamsE,@"STO_CUDA_ENTRY STV_DEFAULT"
_ZN10layer_norm13ln_fwd_kernelINS_13Kernel_traitsIf13__nv_bfloat16S2_S2_fjLj768ELj1ELj4ELj1ELj16ENS_18Kernel_traits_baseILj768EfS2_S2_S2_fjLj128EEEEELb0ELb0ELb0ELb0EEEvNS_9FwdParamsE:
.text._ZN10layer_norm13ln_fwd_kernelINS_13Kernel_traitsIf13__nv_bfloat16S2_S2_fjLj768ELj1ELj4ELj1ELj16ENS_18Kernel_traits_baseILj768EfS2_S2_S2_fjLj128EEEEELb0ELb0ELb0ELb0EEEvNS_9FwdParamsE:
        /* <DEDUP_REMOVED lines=9> */
[----:B------:R-:W-:Y:S02]  /*0090*/  LEA.HI.SX32 R3, R0, R3, 0x1d ;  /* 0x0000000300037211 */ /* 0x000fe400078feaff */
[----:B------:R-:W-:Y:S02]  /*00a0*/  SHF.R.U32.HI R0, RZ, 0x5, R9 ;  /* 0x00000005ff007819 */ /* 0x000fe40000011609 */
[C---:B------:R-:W-:Y:S02]  /*00b0*/  LOP3.LUT P1, RZ, R3.reuse, 0xffffffe0, RZ, 0xc0, !PT ;  /* 0xffffffe003ff7812 */ /* 0x040fe4000782c0ff */
[C---:B------:R-:W-:Y:S02]  /*00c0*/  ISETP.GE.U32.AND P2, PT, R3.reuse, 0x40, PT ;  /* 0x000000400300780c */ /* 0x040fe40003f46070 */
[----:B------:R-:W-:Y:S02]  /*00d0*/  ISETP.GE.U32.AND P3, PT, R3, 0x60, PT ;  /* 0x000000600300780c */ /* 0x000fe40003f66070 */
[----:B--2---:R-:W-:-:S02]  /*00e0*/  LEA R2, R5, R0, 0x2 ;  /* 0x0000000005027211 */ /* 0x004fc400078e10ff */
[----:B------:R-:W-:-:S05]  /*00f0*/  LOP3.LUT R9, R9, 0x1f, RZ, 0xc0, !PT ;  /* 0x0000001f09097812 */ /* 0x000fca00078ec0ff */
[----:B------:R-:W-:Y:S05]  /*0100*/  @!P1 BRA `(.L_x_4969) ;  /* 0x0000000000409947 */ /* 0x000fea0003800000 */
[----:B------:R-:W0:Y:S01]  /*0110*/  LDC.64 R4, c[0x0][0x260] ;  /* 0x00009800ff047b82 */ /* 0x000e220000000a00 */
[----:B------:R-:W-:Y:S01]  /*0120*/  ULDC.64 UR6, c[0x0][0x2c8] ;  /* 0x0000b20000067ab9 */ /* 0x000fe20000000a00 */
[----:B------:R-:W-:Y:S02]  /*0130*/  CS2R R14, SRZ ;  /* 0x00000000000e7805 */ /* 0x000fe4000001ff00 */
[----:B------:R-:W-:Y:S02]  /*0140*/  ISETP.NE.U32.AND P0, PT, RZ, UR6, PT ;  /* 0x00000006ff007c0c */ /* 0x000fe4000bf05070 */
[----:B------:R-:W-:Y:S02]  /*0150*/  CS2R R12, SRZ ;  /* 0x00000000000c7805 */ /* 0x000fe4000001ff00 */
[----:B------:R-:W-:Y:S02]  /*0160*/  CS2R R18, SRZ ;  /* 0x0000000000127805 */ /* 0x000fe4000001ff00 */
[----:B------:R-:W-:-:S02]  /*0170*/  CS2R R16, SRZ ;  /* 0x0000000000107805 */ /* 0x000fc4000001ff00 */
[----:B------:R-:W-:-:S13]  /*0180*/  ISETP.NE.AND.EX P0, PT, RZ, UR7, PT, P0 ;  /* 0x00000007ff007c0c */ /* 0x000fda000bf05300 */
[----:B------:R-:W-:-:S04]  /*0190*/  @P0 LEA R6, P4, R9, UR6, 0x5 ;  /* 0x0000000609060c11 */ /* 0x000fc8000f8828ff */
[C---:B------:R-:W-:Y:S01]  /*01a0*/  @P0 LEA.HI.X R7, R9.reuse, UR7, RZ, 0x5, P4 ;  /* 0x0000000709070c11 */ /* 0x040fe2000a0f2cff */
[----:B0-----:R-:W-:-:S04]  /*01b0*/  IMAD.WIDE.U32 R4, R9, 0x20, R4 ;  /* 0x0000002009047825 */ /* 0x001fc800078e0004 */
[----:B------:R0:W5:Y:S04]  /*01c0*/  @P0 LDG.E.128 R12, desc[UR4][R6.64] ;  /* 0x00000004060c0981 */ /* 0x000168000c1e1d00 */
[----:B------:R0:W5:Y:S04]  /*01d0*/  LDG.E.128 R20, desc[UR4][R4.64] ;  /* 0x0000000404147981 */ /* 0x000168000c1e1d00 */
[----:B------:R0:W5:Y:S04]  /*01e0*/  @P0 LDG.E.128 R16, desc[UR4][R6.64+0x10] ;  /* 0x0000100406100981 */ /* 0x000168000c1e1d00 */
[----:B------:R0:W5:Y:S01]  /*01f0*/  LDG.E.128 R24, desc[UR4][R4.64+0x10] ;  /* 0x0000100404187981 */ /* 0x000162000c1e1d00 */
[----:B------:R-:W-:-:S07]  /*0200*/  LOP3.LUT R9, R9, 0x20, RZ, 0xfc, !PT ;  /* 0x0000002009097812 */ /* 0x000fce00078efcff */
.L_x_4969:
[----:B------:R-:W-:Y:S05]  /*0210*/  BSYNC B0 ;  /* 0x0000000000007941 */ /* 0x000fea0003800000 */
.L_x_4968:
[----:B------:R-:W-:Y:S04]  /*0220*/  BSSY B0, `(.L_x_4970) ;  /* 0x0000012000007945 */ /* 0x000fe80003800000 */
[----:B------:R-:W-:Y:S05]  /*0230*/  @!P2 BRA `(.L_x_4971) ;  /* 0x000000000040a947 */ /* 0x000fea0003800000 */
[----:B0-----:R-:W0:Y:S01]  /*0240*/  LDC.64 R6, c[0x0][0x260] ;  /* 0x00009800ff067b82 */ /* 0x001e220000000a00 */
        /* <DEDUP_REMOVED lines=14> */
[----:B------:R-:W-:-:S07]  /*0330*/  IADD3 R9, R9, 0x20, RZ ;  /* 0x0000002009097810 */ /* 0x000fce0007ffe0ff */
.L_x_4971:
[----:B------:R-:W-:Y:S05]  /*0340*/  BSYNC B0 ;  /* 0x0000000000007941 */ /* 0x000fea0003800000 */
.L_x_4970:
[----:B------:R-:W-:Y:S04]  /*0350*/  BSSY B0, `(.L_x_4972) ;  /* 0x0000011000007945 */ /* 0x000fe80003800000 */
[----:B------:R-:W-:Y:S05]  /*0360*/  @!P3 BRA `(.L_x_4973) ;  /* 0x00000000003cb947 */ /* 0x000fea0003800000 */
[----:B01----:R-:W0:Y:S01]  /*0370*/  LDC.64 R4, c[0x0][0x260] ;  /* 0x00009800ff047b82 */ /* 0x003e220000000a00 */
[----:B------:R-:W-:Y:S01]  /*0380*/  ULDC.64 UR6, c[0x0][0x2c8] ;  /* 0x0000b20000067ab9 */ /* 0x000fe20000000a00 */
[----:B------:R-:W-:Y:S02]  /*0390*/  CS2R R46, SRZ ;  /* 0x00000000002e7805 */ /* 0x000fe4000001ff00 */
[----:B------:R-:W-:Y:S02]  /*03a0*/  ISETP.NE.U32.AND P0, PT, RZ, UR6, PT ;  /* 0x00000006ff007c0c */ /* 0x000fe4000bf05070 */
[----:B------:R-:W-:Y:S02]  /*03b0*/  CS2R R44, SRZ ;  /* 0x00000000002c7805 */ /* 0x000fe4000001ff00 */
[----:B------:R-:W-:Y:S02]  /*03c0*/  CS2R R50, SRZ ;  /* 0x0000000000327805 */ /* 0x000fe4000001ff00 */
[----:B------:R-:W-:-:S02]  /*03d0*/  CS2R R48, SRZ ;  /* 0x0000000000307805 */ /* 0x000fc4000001ff00 */
[----:B------:R-:W-:-:S13]  /*03e0*/  ISETP.NE.AND.EX P0, PT, RZ, UR7, PT, P0 ;  /* 0x00000007ff007c0c */ /* 0x000fda000bf05300 */
[C---:B------:R-:W-:Y:S01]  /*03f0*/  @P0 LEA R6, P4, R9.reuse, UR6, 0x5 ;  /* 0x0000000609060c11 */ /* 0x040fe2000f8828ff */
[----:B0-----:R-:W-:-:S03]  /*0400*/  IMAD.WIDE.U32 R4, R9, 0x20, R4 ;  /* 0x0000002009047825 */ /* 0x001fc600078e0004 */
[----:B------:R-:W-:Y:S02]  /*0410*/  @P0 LEA.HI.X R7, R9, UR7, RZ, 0x5, P4 ;  /* 0x0000000709070c11 */ /* 0x000fe4000a0f2cff */
[----:B------:R2:W5:Y:S04]  /*0420*/  LDG.E.128 R52, desc[UR4][R4.64] ;  /* 0x0000000404347981 */ /* 0x000568000c1e1d00 */
[----:B------:R2:W5:Y:S04]  /*0430*/  @P0 LDG.E.128 R44, desc[UR4][R6.64] ;  /* 0x00000004062c0981 */ /* 0x000568000c1e1d00 */
[----:B------:R2:W5:Y:S04]  /*0440*/  @P0 LDG.E.128 R48, desc[UR4][R6.64+0x10] ;  /* 0x0000100406300981 */ /* 0x000568000c1e1d00 */
[----:B------:R2:W5:Y:S02]  /*0450*/  LDG.E.128 R56, desc[UR4][R4.64+0x10] ;  /* 0x0000100404387981 */ /* 0x000564000c1e1d00 */
.L_x_4973:
[----:B------:R-:W-:Y:S05]  /*0460*/  BSYNC B0 ;  /* 0x0000000000007941 */ /* 0x000fea0003800000 */
.L_x_4972:
[----:B------:R-:W-:Y:S01]  /*0470*/  ULDC UR6, c[0x0][0x214] ;  /* 0x0000850000067ab9 */ /* 0x000fe20000000800 */
[----:B------:R-:W-:Y:S01]  /*0480*/  ULDC.64 UR8, c[0x0][0x270] ;  /* 0x00009c0000087ab9 */ /* 0x000fe20000000a00 */
[----:B------:R-:W-:Y:S01]  /*0490*/  ISETP.GE.AND P0, PT, R2, UR6, PT ;  /* 0x0000000602007c0c */ /* 0x000fe2000bf06270 */
[----:B------:R-:W-:Y:S02]  /*04a0*/  ULDC.64 UR6, c[0x0][0x230] ;  /* 0x00008c0000067ab9 */ /* 0x000fe40000000a00 */
[----:B------:R-:W-:-:S04]  /*04b0*/  ULOP3.LUT UP0, URZ, UR6, UR8, URZ, 0xfc, !UPT ;  /* 0x00000008063f7292 */ /* 0x000fc8000f80fc3f */
[----:B------:R-:W-:-:S06]  /*04c0*/  ULOP3.LUT UP0, URZ, UR7, UR9, URZ, 0xfc, UP0 ;  /* 0x00000009073f7292 */ /* 0x000fcc000800fc3f */
[----:B------:R-:W-:Y:S05]  /*04d0*/  @P0 EXIT ;  /* 0x000000000000094d */ /* 0x000fea0003800000 */
[----:B------:R-:W-:Y:S01]  /*04e0*/  UISETP.NE.U32.AND UP1, UPT, UR8, URZ, UPT ;  /* 0x0000003f0800728c */ /* 0x000fe2000bf25070 */
[----:B------:R-:W-:Y:S02]  /*04f0*/  ULDC.U8 UR6, c[0x0][0x2a0] ;  /* 0x0000a80000067ab9 */ /* 0x000fe40000000000 */
[----:B------:R-:W-:Y:S01]  /*0500*/  ULDC UR8, c[0x0][0x2d8] ;  /* 0x0000b60000087ab9 */ /* 0x000fe20000000800 */
[----:B------:R-:W-:Y:S02]  /*0510*/  UISETP.NE.AND.EX UP1, UPT, UR9, URZ, UPT, UP1 ;  /* 0x0000003f0900728c */ /* 0x000fe4000bf25310 */
[----:B------:R-:W-:Y:S01]  /*0520*/  UISETP.NE.AND UP2, UPT, UR6, URZ, UPT ;  /* 0x0000003f0600728c */ /* 0x000fe2000bf45270 */
[----:B------:R-:W-:Y:S01]  /*0530*/  ULDC UR9, c[0x0][0x218] ;  /* 0x0000860000097ab9 */ /* 0x000fe20000000800 */
[----:B------:R-:W-:-:S09]  /*0540*/  ULDC.64 UR10, c[0x0][0x230] ;  /* 0x00008c00000a7ab9 */ /* 0x000fd20000000a00 */
.L_x_5059:
[----:B------:R-:W-:Y:S01]  /*0550*/  PLOP3.LUT P0, PT, PT, PT, UP1, 0x80, 0x0 ;  /* 0x000000000000781c */ /* 0x000fe20003f0f018 */
[----:B------:R-:W-:Y:S01]  /*0560*/  HFMA2.MMA R65, -RZ, RZ, 0, 1.1920928955078125e-07 ;  /* 0x00000002ff417435 */ /* 0x000fe200000001ff */
[----:B------:R-:W-:Y:S01]  /*0570*/  PLOP3.LUT P4, PT, PT, PT, UP1, 0x80, 0x0 ;  /* 0x000000000000781c */ /* 0x000fe20003f8f018 */
[----:B------:R-:W-:-:S10]  /*0580*/  @UP1 ULDC.64 UR6, c[0x0][0x270] ;  /* 0x00009c0000061ab9 */ /* 0x000fd40000000a00 */
[----:B------:R-:W-:-:S06]  /*0590*/  @P0 IMAD.WIDE R64, R2, R65, UR6 ;  /* 0x0000000602400e25 */ /* 0x000fcc000f8e0241 */
[----:B------:R-:W3:Y:S01]  /*05a0*/  @P4 LDG.E.U16 R64, desc[UR4][R64.64] ;  /* 0x0000000440404981 */ /* 0x000ee2000c1e1500 */
[----:B------:R-:W-:Y:S01]  /*05b0*/  IMAD R0, R2, UR9, RZ ;  /* 0x0000000902007c24 */ /* 0x000fe2000f8e02ff */
[----:B------:R-:W-:Y:S01]  /*05c0*/  PLOP3.LUT P0, PT, PT, PT, UP1, 0x80, 0x0 ;  /* 0x000000000000781c */ /* 0x000fe20003f0f018 */
[----:B------:R-:W-:Y:S01]  /*05d0*/  BSSY B0, `(.L_x_4974) ;  /* 0x0000075000007945 */ /* 0x000fe20003800000 */
[----:B------:R-:W4:Y:S01]  /*05e0*/  S2R R88, SR_TID.X ;  /* 0x0000000000587919 */ /* 0x000f220000002100 */
[----:B------:R-:W-:Y:S02]  /*05f0*/  MOV R89, 0x3f800000 ;  /* 0x3f80000000597802 */ /* 0x000fe40000000f00 */
[----:B------:R-:W-:-:S04]  /*0600*/  SHF.R.S32.HI R67, RZ, 0x1f, R0 ;  /* 0x0000001fff437819 */ /* 0x000fc80000011400 */
[----:B------:R-:W-:Y:S02]  /*0610*/  LEA.HI R67, R67, R0, RZ, 0x3 ;  /* 0x0000000043437211 */ /* 0x000fe400078f18ff */
[----:B----4-:R-:W-:-:S04]  /*0620*/  LOP3.LUT R88, R88, 0x1f, RZ, 0xc0, !PT ;  /* 0x0000001f58587812 */ /* 0x010fc800078ec0ff */
[----:B------:R-:W-:-:S04]  /*0630*/  LEA.HI.SX32 R0, R67, R88, 0x1d ;  /* 0x0000005843007211 */ /* 0x000fc800078feaff */
[----:B------:R-:W-:Y:S02]  /*0640*/  MOV R90, R0 ;  /* 0x00000000005a7202 */ /* 0x000fe40000000f00 */
[----:B---3--:R-:W-:Y:S01]  /*0650*/  @P0 SHF.L.U32 R89, R64, 0x10, RZ ;  /* 0x0000001040590819 */ /* 0x008fe200000006ff */
[----:B-----5:R-:W-:Y:S06]  /*0660*/  @!P1 BRA `(.L_x_4975) ;  /* 0x0000000400ac9947 */ /* 0x020fec0003800000 */
[----:B------:R-:W3:Y:S01]  /*0670*/  LDC.64 R64, c[0x0][0x220] ;  /* 0x00008800ff407b82 */ /* 0x000ee20000000a00 */
[----:B------:R-:W-:-:S04]  /*0680*/  ISETP.NE.U32.AND P0, PT, RZ, UR10, PT ;  /* 0x0000000aff007c0c */ /* 0x000fc8000bf05070 */
[----:B------:R-:W-:Y:S01]  /*0690*/  ISETP.NE.AND.EX P0, PT, RZ, UR11, PT, P0 ;  /* 0x0000000bff007c0c */ /* 0x000fe2000bf05300 */
[----:B---3--:R-:W-:-:S06]  /*06a0*/  IMAD.WIDE.U32 R64, R0, 0x10, R64 ;  /* 0x0000001000407825 */ /* 0x008fcc00078e0040 */
[----:B------:R-:W3:Y:S06]  /*06b0*/  LDG.E.128 R64, desc[UR4][R64.64] ;  /* 0x0000000440407981 */ /* 0x000eec000c1e1d00 */
[----:B------:R-:W-:-:S04]  /*06c0*/  @P0 LEA R70, P4, R0, UR10, 0x4 ;  /* 0x0000000a00460c11 */ /* 0x000fc8000f8820ff */
[----:B------:R-:W-:-:S05]  /*06d0*/  @P0 LEA.HI.X R71, R0, UR11, RZ, 0x4, P4 ;  /* 0x0000000b00470c11 */ /* 0x000fca000a0f24ff */
[----:B------:R4:W5:Y:S01]  /*06e0*/  @P0 LDG.E.128 R8, desc[UR4][R70.64] ;  /* 0x0000000446080981 */ /* 0x000962000c1e1d00 */
[----:B------:R-:W-:-:S04]  /*06f0*/  ISETP.NE.U32.AND P0, PT, RZ, UR10, PT ;  /* 0x0000000aff007c0c */ /* 0x000fc8000bf05070 */
[----:B------:R-:W-:Y:S02]  /*0700*/  ISETP.NE.AND.EX P0, PT, RZ, UR11, PT, P0 ;  /* 0x0000000bff007c0c */ /* 0x000fe4000bf05300 */
[C---:B---3--:R-:W-:Y:S02]  /*0710*/  SHF.L.U32 R68, R64.reuse, 0x10, RZ ;  /* 0x0000001040447819 */ /* 0x048fe400000006ff */
[----:B------:R-:W-:-:S03]  /*0720*/  PRMT R76, R64, 0x7632, R76 ;  /* 0x00007632404c7816 */ /* 0x000fc6000000004c */
[----:B------:R-:W-:-:S06]  /*0730*/  FMUL.FTZ R69, R68, R89 ;  /* 0x0000005944457220 */ /* 0x000fcc0000410000 */
[----:B----4-:R-:W-:Y:S05]  /*0740*/  @P0 BRA `(.L_x_4976) ;  /* 0x00000000000c0947 */ /* 0x010fea0003800000 */
[----:B------:R-:W-:-:S13]  /*0750*/  PLOP3.LUT P4, PT, PT, PT, UP0, 0x80, 0x0 ;  /* 0x000000000000781c */ /* 0x000fda0003f8f008 */
[----:B------:R-:W-:Y:S05]  /*0760*/  @P4 BRA `(.L_x_4977) ;  /* 0x00000000000c4947 */ /* 0x000fea0003800000 */
[----:B------:R-:W-:Y:S05]  /*0770*/  BRA `(.L_x_4978) ;  /* 0x0000000000107947 */ /* 0x000fea0003800000 */
.L_x_4976:
[----:B-----5:R-:W-:-:S05]  /*0780*/  SHF.L.U32 R64, R8, 0x10, RZ ;  /* 0x0000001008407819 */ /* 0x020fca00000006ff */
[----:B------:R-:W-:-:S07]  /*0790*/  FADD.FTZ R69, R64, R69 ;  /* 0x0000004540457221 */ /* 0x000fce0000010000 */
.L_x_4977:
[----:B------:R-:W-:-:S04]  /*07a0*/  F2FP.BF16.F32.PACK_AB R64, RZ, R69 ;  /* 0x00000045ff40723e */ /* 0x000fc800000010ff */
[----:B------:R-:W-:-:S07]  /*07b0*/  PRMT R60, R64, 0x7610, R60 ;  /* 0x00007610403c7816 */ /* 0x000fce000000003c */
.L_x_4978:
[----:B------:R-:W-:-:S05]  /*07c0*/  SHF.L.U32 R76, R76, 0x10, RZ ;  /* 0x000000104c4c7819 */ /* 0x000fca00000006ff */
[----:B------:R-:W-:Y:S01]  /*07d0*/  FMUL.FTZ R68, R76, R89 ;  /* 0x000000594c447220 */ /* 0x000fe20000410000 */
[----:B------:R-:W-:Y:S06]  /*07e0*/  @P0 BRA `(.L_x_4979) ;  /* 0x00000000000c0947 */ /* 0x000fec0003800000 */
[----:B------:R-:W-:-:S13]  /*07f0*/  PLOP3.LUT P4, PT, PT, PT, UP0, 0x80, 0x0 ;  /* 0x000000000000781c */ /* 0x000fda0003f8f008 */
[----:B------:R-:W-:Y:S05]  /*0800*/  @P4 BRA `(.L_x_4980) ;  /* 0x0000000000104947 */ /* 0x000fea0003800000 */
[----:B------:R-:W-:Y:S05]  /*0810*/  BRA `(.L_x_4981) ;  /* 0x0000000000147947 */ /* 0x000fea0003800000 */
.L_x_4979:
[----:B-----5:R-:W-:-:S04]  /*0820*/  PRMT R64, R8, 0x7632, R64 ;  /* 0x0000763208407816 */ /* 0x020fc80000000040 */
[----:B------:R-:W-:-:S05]  /*0830*/  SHF.L.U32 R71, R64, 0x10, RZ ;  /* 0x0000001040477819 */ /* 0x000fca00000006ff */
[----:B------:R-:W-:-:S07]  /*0840*/  FADD.FTZ R68, R71, R68 ;  /* 0x0000004447447221 */ /* 0x000fce0000010000 */
.L_x_4980:
[----:B------:R-:W-:-:S04]  /*0850*/  F2FP.BF16.F32.PACK_AB R64, RZ, R68 ;  /* 0x00000044ff40723e */ /* 0x000fc800000010ff */
[----:B------:R-:W-:-:S07]  /*0860*/  PRMT R60, R60, 0x5410, R64 ;  /* 0x000054103c3c7816 */ /* 0x000fce0000000040 */
.L_x_4981:
[C---:B------:R-:W-:Y:S02]  /*0870*/  SHF.L.U32 R64, R65.reuse, 0x10, RZ ;  /* 0x0000001041407819 */ /* 0x040fe400000006ff */
[----:B------:R-:W-:-:S03]  /*0880*/  PRMT R65, R65, 0x7632, R65 ;  /* 0x0000763241417816 */ /* 0x000fc60000000041 */
[----:B------:R-:W-:Y:S01]  /*0890*/  FMUL.FTZ R71, R64, R89 ;  /* 0x0000005940477220 */ /* 0x000fe20000410000 */
[----:B------:R-:W-:Y:S06]  /*08a0*/  @P0 BRA `(.L_x_4982) ;  /* 0x00000000000c0947 */ /* 0x000fec0003800000 */
[----:B------:R-:W-:-:S13]  /*08b0*/  PLOP3.LUT P4, PT, PT, PT, UP0, 0x80, 0x0 ;  /* 0x000000000000781c */ /* 0x000fda0003f8f008 */
[----:B------:R-:W-:Y:S05]  /*08c0*/  @P4 BRA `(.L_x_4983) ;  /* 0x00000000000c4947 */ /* 0x000fea0003800000 */
[----:B------:R-:W-:Y:S05]  /*08d0*/  BRA `(.L_x_4984) ;  /* 0x0000000000107947 */ /* 0x000fea0003800000 */
.L_x_4982:
[----:B-----5:R-:W-:-:S05]  /*08e0*/  SHF.L.U32 R64, R9, 0x10, RZ ;  /* 0x0000001009407819 */ /* 0x020fca00000006ff */
[----:B------:R-:W-:-:S07]  /*08f0*/  FADD.FTZ R71, R64, R71 ;  /* 0x0000004740477221 */ /* 0x000fce0000010000 */
.L_x_4983:
[----:B------:R-:W-:-:S04]  /*0900*/  F2FP.BF16.F32.PACK_AB R64, RZ, R71 ;  /* 0x00000047ff40723e */ /* 0x000fc800000010ff */
[----:B------:R-:W-:-:S07]  /*0910*/  PRMT R61, R64, 0x7610, R61 ;  /* 0x00007610403d7816 */ /* 0x000fce000000003d */
.L_x_4984:
[----:B------:R-:W-:-:S05]  /*0920*/  SHF.L.U32 R70, R65, 0x10, RZ ;  /* 0x0000001041467819 */ /* 0x000fca00000006ff */
[----:B------:R-:W-:Y:S01]  /*0930*/  FMUL.FTZ R70, R70, R89 ;  /* 0x0000005946467220 */ /* 0x000fe20000410000 */
[----:B------:R-:W-:Y:S06]  /*0940*/  @P0 BRA `(.L_x_4985) ;  /* 0x00000000000c0947 */ /* 0x000fec0003800000 */
[----:B------:R-:W-:-:S13]  /*0950*/  PLOP3.LUT P4, PT, PT, PT, UP0, 0x80, 0x0 ;  /* 0x000000000000781c */ /* 0x000fda0003f8f008 */
[----:B------:R-:W-:Y:S05]  /*0960*/  @P4 BRA `(.L_x_4986) ;  /* 0x0000000000104947 */ /* 0x000fea0003800000 */
[----:B------:R-:W-:Y:S05]  /*0970*/  BRA `(.L_x_4987) ;  /* 0x0000000000147947 */ /* 0x000fea0003800000 */
.L_x_4985:
[----:B-----5:R-:W-:-:S04]  /*0980*/  PRMT R64, R9, 0x7632, R64 ;  /* 0x0000763209407816 */ /* 0x020fc80000000040 */
[----:B------:R-:W-:-:S05]  /*0990*/  SHF.L.U32 R65, R64, 0x10, RZ ;  /* 0x0000001040417819 */ /* 0x000fca00000006ff */
[----:B------:R-:W-:-:S07]  /*09a0*/  FADD.FTZ R70, R65, R70 ;  /* 0x0000004641467221 */ /* 0x000fce0000010000 */
.L_x_4986:
[----:B------:R-:W-:-:S04]  /*09b0*/  F2FP.BF16.F32.PACK_AB R64, RZ, R70 ;  /* 0x00000046ff40723e */ /* 0x000fc800000010ff */
[----:B------:R-:W-:-:S07]  /*09c0*/  PRMT R61, R61, 0x5410, R64 ;  /* 0x000054103d3d7816 */ /* 0x000fce0000000040 */
.L_x_4987:
[C---:B------:R-:W-:Y:S02]  /*09d0*/  SHF.L.U32 R76, R66.reuse, 0x10, RZ ;  /* 0x00000010424c7819 */ /* 0x040fe400000006ff */
[----:B------:R-:W-:-:S03]  /*09e0*/  PRMT R66, R66, 0x7632, R66 ;  /* 0x0000763242427816 */ /* 0x000fc60000000042 */
[----:B------:R-:W-:Y:S01]  /*09f0*/  FMUL.FTZ R76, R76, R89 ;  /* 0x000000594c4c7220 */ /* 0x000fe20000410000 */
[----:B------:R-:W-:Y:S06]  /*0a00*/  @P0 BRA `(.L_x_4988) ;  /* 0x00000000000c0947 */ /* 0x000fec0003800000 */
[----:B------:R-:W-:-:S13]  /*0a10*/  PLOP3.LUT P4, PT, PT, PT, UP0, 0x80, 0x0 ;  /* 0x000000000000781c */ /* 0x000fda0003f8f008 */
[----:B------:R-:W-:Y:S05]  /*0a20*/  @P4 BRA `(.L_x_4989) ;  /* 0x00000000000c4947 */ /* 0x000fea0003800000 */
[----:B------:R-:W-:Y:S05]  /*0a30*/  BRA `(.L_x_4990) ;  /* 0x0000000000107947 */ /* 0x000fea0003800000 */
.L_x_4988:
[----:B-----5:R-:W-:-:S05]  /*0a40*/  SHF.L.U32 R65, R10, 0x10, RZ ;  /* 0x000000100a417819 */ /* 0x020fca00000006ff */
[----:B------:R-:W-:-:S07]  /*0a50*/  FADD.FTZ R76, R65, R76 ;  /* 0x0000004c414c7221 */ /* 0x000fce0000010000 */
.L_x_4989:
[----:B------:R-:W-:-:S04]  /*0a60*/  F2FP.BF16.F32.PACK_AB R64, RZ, R76 ;  /* 0x0000004cff40723e */ /* 0x000fc800000010ff */
[----:B------:R-:W-:-:S07]  /*0a70*/  PRMT R62, R64, 0x7610, R62 ;  /* 0x00007610403e7816 */ /* 0x000fce000000003e */
.L_x_4990:
[----:B------:R-:W-:-:S05]  /*0a80*/  SHF.L.U32 R66, R66, 0x10, RZ ;  /* 0x0000001042427819 */ /* 0x000fca00000006ff */
[----:B------:R-:W-:Y:S01]  /*0a90*/  FMUL.FTZ R77, R66, R89 ;  /* 0x00000059424d7220 */ /* 0x000fe20000410000 */
[----:B------:R-:W-:Y:S06]  /*0aa0*/  @P0 BRA `(.L_x_4991) ;  /* 0x00000000000c0947 */ /* 0x000fec0003800000 */
[----:B------:R-:W-:-:S13]  /*0ab0*/  PLOP3.LUT P4, PT, PT, PT, UP0, 0x80, 0x0 ;  /* 0x000000000000781c */ /* 0x000fda0003f8f008 */
[----:B------:R-:W-:Y:S05]  /*0ac0*/  @P4 BRA `(.L_x_4992) ;  /* 0x0000000000104947 */ /* 0x000fea0003800000 */
[----:B------:R-:W-:Y:S05]  /*0ad0*/  BRA `(.L_x_4993) ;  /* 0x0000000000147947 */ /* 0x000fea0003800000 */
.L_x_4991:
[----:B-----5:R-:W-:-:S04]  /*0ae0*/  PRMT R64, R10, 0x7632, R64 ;  /* 0x000076320a407816 */ /* 0x020fc80000000040 */
[----:B------:R-:W-:-:S05]  /*0af0*/  SHF.L.U32 R64, R64, 0x10, RZ ;  /* 0x0000001040407819 */ /* 0x000fca00000006ff */
[----:B------:R-:W-:-:S07]  /*0b00*/  FADD.FTZ R77, R64, R77 ;  /* 0x0000004d404d7221 */ /* 0x000fce0000010000 */
.L_x_4992:
[----:B------:R-:W-:-:S04]  /*0b10*/  F2FP.BF16.F32.PACK_AB R64, RZ, R77 ;  /* 0x0000004dff40723e */ /* 0x000fc800000010ff */
[----:B------:R-:W-:-:S07]  /*0b20*/  PRMT R62, R62, 0x5410, R64 ;  /* 0x000054103e3e7816 */ /* 0x000fce0000000040 */
.L_x_4993:
[C---:B------:R-:W-:Y:S02]  /*0b30*/  SHF.L.U32 R82, R67.reuse, 0x10, RZ ;  /* 0x0000001043527819 */ /* 0x040fe400000006ff */
[----:B------:R-:W-:-:S03]  /*0b40*/  PRMT R67, R67, 0x7632, R67 ;  /* 0x0000763243437816 */ /* 0x000fc60000000043 */
[----:B------:R-:W-:Y:S01]  /*0b50*/  FMUL.FTZ R82, R82, R89 ;  /* 0x0000005952527220 */ /* 0x000fe20000410000 */
[----:B------:R-:W-:Y:S06]  /*0b60*/  @P0 BRA `(.L_x_4994) ;  /* 0x00000000000c0947 */ /* 0x000fec0003800000 */
[----:B------:R-:W-:-:S13]  /*0b70*/  PLOP3.LUT P4, PT, PT, PT, UP0, 0x80, 0x0 ;  /* 0x000000000000781c */ /* 0x000fda0003f8f008 */
[----:B------:R-:W-:Y:S05]  /*0b80*/  @P4 BRA `(.L_x_4995) ;  /* 0x00000000000c4947 */ /* 0x000fea0003800000 */
[----:B------:R-:W-:Y:S05]  /*0b90*/  BRA `(.L_x_4996) ;  /* 0x0000000000107947 */ /* 0x000fea0003800000 */
.L_x_4994:
[----:B-----5:R-:W-:-:S05]  /*0ba0*/  SHF.L.U32 R65, R11, 0x10, RZ ;  /* 0x000000100b417819 */ /* 0x020fca00000006ff */
[----:B------:R-:W-:-:S07]  /*0bb0*/  FADD.FTZ R82, R65, R82 ;  /* 0x0000005241527221 */ /* 0x000fce0000010000 */
.L_x_4995:
[----:B------:R-:W-:-:S04]  /*0bc0*/  F2FP.BF16.F32.PACK_AB R64, RZ, R82 ;  /* 0x00000052ff40723e */ /* 0x000fc800000010ff */
[----:B------:R-:W-:-:S07]  /*0bd0*/  PRMT R63, R64, 0x7610, R63 ;  /* 0x00007610403f7816 */ /* 0x000fce000000003f */
.L_x_4996:
[----:B------:R-:W-:-:S05]  /*0be0*/  SHF.L.U32 R64, R67, 0x10, RZ ;  /* 0x0000001043407819 */ /* 0x000fca00000006ff */
[----:B------:R-:W-:Y:S01]  /*0bf0*/  FMUL.FTZ R83, R64, R89 ;  /* 0x0000005940537220 */ /* 0x000fe20000410000 */
[----:B------:R-:W-:Y:S06]  /*0c00*/  @P0 BRA `(.L_x_4997) ;  /* 0x00000000000c0947 */ /* 0x000fec0003800000 */
[----:B------:R-:W-:-:S13]  /*0c10*/  PLOP3.LUT P0, PT, PT, PT, UP0, 0x80, 0x0 ;  /* 0x000000000000781c */ /* 0x000fda0003f0f008 */
[----:B------:R-:W-:Y:S05]  /*0c20*/  @P0 BRA `(.L_x_4998) ;  /* 0x0000000000100947 */ /* 0x000fea0003800000 */
[----:B------:R-:W-:Y:S05]  /*0c30*/  BRA `(.L_x_4999) ;  /* 0x0000000000147947 */ /* 0x000fea0003800000 */
.L_x_4997:
[----:B-----5:R-:W-:-:S04]  /*0c40*/  PRMT R64, R11, 0x7632, R64 ;  /* 0x000076320b407816 */ /* 0x020fc80000000040 */
[----:B------:R-:W-:-:S05]  /*0c50*/  SHF.L.U32 R64, R64, 0x10, RZ ;  /* 0x0000001040407819 */ /* 0x000fca00000006ff */
[----:B------:R-:W-:-:S07]  /*0c60*/  FADD.FTZ R83, R64, R83 ;  /* 0x0000005340537221 */ /* 0x000fce0000010000 */
.L_x_4998:
[----:B------:R-:W-:-:S04]  /*0c70*/  F2FP.BF16.F32.PACK_AB R64, RZ, R83 ;  /* 0x00000053ff40723e */ /* 0x000fc800000010ff */
[----:B------:R-:W-:-:S07]  /*0c80*/  PRMT R63, R63, 0x5410, R64 ;  /* 0x000054103f3f7816 */ /* 0x000fce0000000040 */
.L_x_4999:
        /* <DEDUP_REMOVED lines=9> */
.L_x_4975:
[----:B------:R-:W-:Y:S05]  /*0d20*/  BSYNC B0 ;  /* 0x0000000000007941 */ /* 0x000fea0003800000 */
.L_x_4974:
[----:B------:R-:W-:Y:S04]  /*0d30*/  BSSY B0, `(.L_x_5000) ;  /* 0x000006d000007945 */ /* 0x000fe80003800000 */
[----:B------:R-:W-:Y:S05]  /*0d40*/  @!P2 BRA `(.L_x_5001) ;  /* 0x0000000400aca947 */ /* 0x000fea0003800000 */
[----:B012---:R-:W3:Y:S01]  /*0d50*/  LDC.64 R6, c[0x0][0x220] ;  /* 0x00008800ff067b82 */ /* 0x007ee20000000a00 */
[----:B------:R-:W-:-:S04]  /*0d60*/  ISETP.NE.U32.AND P0, PT, RZ, UR10, PT ;  /* 0x0000000aff007c0c */ /* 0x000fc8000bf05070 */
[----:B------:R-:W-:Y:S01]  /*0d70*/  ISETP.NE.AND.EX P0, PT, RZ, UR11, PT, P0 ;  /* 0x0000000bff007c0c */ /* 0x000fe2000bf05300 */
[----:B---3--:R-:W-:-:S06]  /*0d80*/  IMAD.WIDE.U32 R64, R90, 0x10, R6 ;  /* 0x000000105a407825 */ /* 0x008fcc00078e0006 */
        /* <DEDUP_REMOVED lines=13> */
.L_x_5002:
[----:B-----5:R-:W-:-:S05]  /*0e60*/  SHF.L.U32 R6, R8, 0x10, RZ ;  /* 0x0000001008067819 */ /* 0x020fca00000006ff */
[----:B------:R-:W-:-:S07]  /*0e70*/  FADD.FTZ R7, R6, R7 ;  /* 0x0000000706077221 */ /* 0x000fce0000010000 */
.L_x_5003:
[----:B------:R-:W-:-:S04]  /*0e80*/  F2FP.BF16.F32.PACK_AB R6, RZ, R7 ;  /* 0x00000007ff06723e */ /* 0x000fc800000010ff */
[----:B------:R-:W-:-:S07]  /*0e90*/  PRMT R60, R6, 0x7610, R60 ;  /* 0x00007610063c7816 */ /* 0x000fce000000003c */
.L_x_5004:
[----:B------:R-:W-:-:S05]  /*0ea0*/  SHF.L.U32 R78, R78, 0x10, RZ ;  /* 0x000000104e4e7819 */ /* 0x000fca00000006ff */
[----:B------:R-:W-:Y:S01]  /*0eb0*/  FMUL.FTZ R6, R78, R89 ;  /* 0x000000594e067220 */ /* 0x000fe20000410000 */
[----:B------:R-:W-:Y:S06]  /*0ec0*/  @P0 BRA `(.L_x_5005) ;  /* 0x00000000000c0947 */ /* 0x000fec0003800000 */
[----:B------:R-:W-:-:S13]  /*0ed0*/  PLOP3.LUT P4, PT, PT, PT, UP0, 0x80, 0x0 ;  /* 0x000000000000781c */ /* 0x000fda0003f8f008 */
[----:B------:R-:W-:Y:S05]  /*0ee0*/  @P4 BRA `(.L_x_5006) ;  /* 0x0000000000104947 */ /* 0x000fea0003800000 */
[----:B------:R-:W-:Y:S05]  /*0ef0*/  BRA `(.L_x_5007) ;  /* 0x0000000000147947 */ /* 0x000fea0003800000 */
.L_x_5005:
[----:B-----5:R-:W-:-:S04]  /*0f00*/  PRMT R64, R8, 0x7632, R64 ;  /* 0x0000763208407816 */ /* 0x020fc80000000040 */
[----:B------:R-:W-:-:S05]  /*0f10*/  SHF.L.U32 R73, R64, 0x10, RZ ;  /* 0x0000001040497819 */ /* 0x000fca00000006ff */
[----:B------:R-:W-:-:S07]  /*0f20*/  FADD.FTZ R6, R73, R6 ;  /* 0x0000000649067221 */ /* 0x000fce0000010000 */
.L_x_5006:
[----:B------:R-:W-:-:S04]  /*0f30*/  F2FP.BF16.F32.PACK_AB R64, RZ, R6 ;  /* 0x00000006ff40723e */ /* 0x000fc800000010ff */
[----:B------:R-:W-:-:S07]  /*0f40*/  PRMT R60, R60, 0x5410, R64 ;  /* 0x000054103c3c7816 */ /* 0x000fce0000000040 */
.L_x_5007:
[C---:B------:R-:W-:Y:S02]  /*0f50*/  SHF.L.U32 R72, R65.reuse, 0x10, RZ ;  /* 0x0000001041487819 */ /* 0x040fe400000006ff */
[----:B------:R-:W-:-:S03]  /*0f60*/  PRMT R65, R65, 0x7632, R65 ;  /* 0x0000763241417816 */ /* 0x000fc60000000041 */
[----:B------:R-:W-:Y:S01]  /*0f70*/  FMUL.FTZ R72, R72, R89 ;  /* 0x0000005948487220 */ /* 0x000fe20000410000 */
[----:B------:R-:W-:Y:S06]  /*0f80*/  @P0 BRA `(.L_x_5008) ;  /* 0x00000000000c0947 */ /* 0x000fec0003800000 */
[----:B------:R-:W-:-:S13]  /*0f90*/  PLOP3.LUT P4, PT, PT, PT, UP0, 0x80, 0x0 ;  /* 0x000000000000781c */ /* 0x000fda0003f8f008 */
[----:B------:R-:W-:Y:S05]  /*0fa0*/  @P4 BRA `(.L_x_5009) ;  /* 0x00000000000c4947 */ /* 0x000fea0003800000 */
[----:B------:R-:W-:Y:S05]  /*0fb0*/  BRA `(.L_x_5010) ;  /* 0x0000000000107947 */ /* 0x000fea0003800000 */
.L_x_5008:
[----:B-----5:R-:W-:-:S05]  /*0fc0*/  SHF.L.U32 R73, R9, 0x10, RZ ;  /* 0x0000001009497819 */ /* 0x020fca00000006ff */
[----:B------:R-:W-:-:S07]  /*0fd0*/  FADD.FTZ R72, R73, R72 ;  /* 0x0000004849487221 */ /* 0x000fce0000010000 */
.L_x_5009:
[----:B------:R-:W-:-:S04]  /*0fe0*/  F2FP.BF16.F32.PACK_AB R64, RZ, R72 ;  /* 0x00000048ff40723e */ /* 0x000fc800000010ff */
[----:B------:R-:W-:-:S07]  /*0ff0*/  PRMT R61, R64, 0x7610, R61 ;  /* 0x00007610403d7816 */ /* 0x000fce000000003d */
.L_x_5010:
[----:B------:R-:W-:-:S05]  /*1000*/  SHF.L.U32 R64, R65, 0x10, RZ ;  /* 0x0000001041407819 */ /* 0x000fca00000006ff */
[----:B------:R-:W-:Y:S01]  /*1010*/  FMUL.FTZ R73, R64, R89 ;  /* 0x0000005940497220 */ /* 0x000fe20000410000 */
[----:B------:R-:W-:Y:S06]  /*1020*/  @P0 BRA `(.L_x_5011) ;  /* 0x00000000000c0947 */ /* 0x000fec0003800000 */
[----:B------:R-:W-:-:S13]  /*1030*/  PLOP3.LUT P4, PT, PT, PT, UP0, 0x80, 0x0 ;  /* 0x000000000000781c */ /* 0x000fda0003f8f008 */
[----:B------:R-:W-:Y:S05]  /*1040*/  @P4 BRA `(.L_x_5012) ;  /* 0x0000000000104947 */ /* 0x000fea0003800000 */
[----:B------:R-:W-:Y:S05]  /*1050*/  BRA `(.L_x_5013) ;  /* 0x0000000000147947 */ /* 0x000fea0003800000 */
.L_x_5011:
[----:B-----5:R-:W-:-:S04]  /*1060*/  PRMT R64, R9, 0x7632, R64 ;  /* 0x0000763209407816 */ /* 0x020fc80000000040 */
[----:B------:R-:W-:-:S05]  /*1070*/  SHF.L.U32 R64, R64, 0x10, RZ ;  /* 0x0000001040407819 */ /* 0x000fca00000006ff */
[----:B------:R-:W-:-:S07]  /*1080*/  FADD.FTZ R73, R64, R73 ;  /* 0x0000004940497221 */ /* 0x000fce0000010000 */
.L_x_5012:
[----:B------:R-:W-:-:S04]  /*1090*/  F2FP.BF16.F32.PACK_AB R64, RZ, R73 ;  /* 0x00000049ff40723e */ /* 0x000fc800000010ff */
[----:B------:R-:W-:-:S07]  /*10a0*/  PRMT R61, R61, 0x5410, R64 ;  /* 0x000054103d3d7816 */ /* 0x000fce0000000040 */
.L_x_5013:
[C---:B------:R-:W-:Y:S02]  /*10b0*/  SHF.L.U32 R78, R66.reuse, 0x10, RZ ;  /* 0x00000010424e7819 */ /* 0x040fe400000006ff */
[----:B------:R-:W-:-:S03]  /*10c0*/  PRMT R66, R66, 0x7632, R66 ;  /* 0x0000763242427816 */ /* 0x000fc60000000042 */
[----:B------:R-:W-:Y:S01]  /*10d0*/  FMUL.FTZ R78, R78, R89 ;  /* 0x000000594e4e7220 */ /* 0x000fe20000410000 */
[----:B------:R-:W-:Y:S06]  /*10e0*/  @P0 BRA `(.L_x_5014) ;  /* 0x00000000000c0947 */ /* 0x000fec0003800000 */
[----:B------:R-:W-:-:S13]  /*10f0*/  PLOP3.LUT P4, PT, PT, PT, UP0, 0x80, 0x0 ;  /* 0x000000000000781c */ /* 0x000fda0003f8f008 */
[----:B------:R-:W-:Y:S05]  /*1100*/  @P4 BRA `(.L_x_5015) ;  /* 0x00000000000c4947 */ /* 0x000fea0003800000 */
[----:B------:R-:W-:Y:S05]  /*1110*/  BRA `(.L_x_5016) ;  /* 0x0000000000107947 */ /* 0x000fea0003800000 */
.L_x_5014:
[----:B-----5:R-:W-:-:S05]  /*1120*/  SHF.L.U32 R65, R10, 0x10, RZ ;  /* 0x000000100a417819 */ /* 0x020fca00000006ff */
[----:B------:R-:W-:-:S07]  /*1130*/  FADD.FTZ R78, R65, R78 ;  /* 0x0000004e414e7221 */ /* 0x000fce0000010000 */
.L_x_5015:
[----:B------:R-:W-:-:S04]  /*1140*/  F2FP.BF16.F32.PACK_AB R64, RZ, R78 ;  /* 0x0000004eff40723e */ /* 0x000fc800000010ff */
[----:B------:R-:W-:-:S07]  /*1150*/  PRMT R62, R64, 0x7610, R62 ;  /* 0x00007610403e7816 */ /* 0x000fce000000003e */
.L_x_5016:
[----:B------:R-:W-:-:S05]  /*1160*/  SHF.L.U32 R66, R66, 0x10, RZ ;  /* 0x0000001042427819 */ /* 0x000fca00000006ff */
[----:B------:R-:W-:Y:S01]  /*1170*/  FMUL.FTZ R79, R66, R89 ;  /* 0x00000059424f7220 */ /* 0x000fe20000410000 */
[----:B------:R-:W-:Y:S06]  /*1180*/  @P0 BRA `(.L_x_5017) ;  /* 0x00000000000c0947 */ /* 0x000fec0003800000 */
[----:B------:R-:W-:-:S13]  /*1190*/  PLOP3.LUT P4, PT, PT, PT, UP0, 0x80, 0x0 ;  /* 0x000000000000781c */ /* 0x000fda0003f8f008 */
[----:B------:R-:W-:Y:S05]  /*11a0*/  @P4 BRA `(.L_x_5018) ;  /* 0x0000000000104947 */ /* 0x000fea0003800000 */
[----:B------:R-:W-:Y:S05]  /*11b0*/  BRA `(.L_x_5019) ;  /* 0x0000000000147947 */ /* 0x000fea0003800000 */
.L_x_5017:
[----:B-----5:R-:W-:-:S04]  /*11c0*/  PRMT R64, R10, 0x7632, R64 ;  /* 0x000076320a407816 */ /* 0x020fc80000000040 */
[----:B------:R-:W-:-:S05]  /*11d0*/  SHF.L.U32 R64, R64, 0x10, RZ ;  /* 0x0000001040407819 */ /* 0x000fca00000006ff */
[----:B------:R-:W-:-:S07]  /*11e0*/  FADD.FTZ R79, R64, R79 ;  /* 0x0000004f404f7221 */ /* 0x000fce0000010000 */
.L_x_5018:
[----:B------:R-:W-:-:S04]  /*11f0*/  F2FP.BF16.F32.PACK_AB R64, RZ, R79 ;  /* 0x0000004fff40723e */ /* 0x000fc800000010ff */
[----:B------:R-:W-:-:S07]  /*1200*/  PRMT R62, R62, 0x5410, R64 ;  /* 0x000054103e3e7816 */ /* 0x000fce0000000040 */
.L_x_5019:
[C---:B------:R-:W-:Y:S02]  /*1210*/  SHF.L.U32 R84, R67.reuse, 0x10, RZ ;  /* 0x0000001043547819 */ /* 0x040fe400000006ff */
[----:B------:R-:W-:-:S03]  /*1220*/  PRMT R67, R67, 0x7632, R67 ;  /* 0x0000763243437816 */ /* 0x000fc60000000043 */
[----:B------:R-:W-:Y:S01]  /*1230*/  FMUL.FTZ R84, R84, R89 ;  /* 0x0000005954547220 */ /* 0x000fe20000410000 */
[----:B------:R-:W-:Y:S06]  /*1240*/  @P0 BRA `(.L_x_5020) ;  /* 0x00000000000c0947 */ /* 0x000fec0003800000 */
[----:B------:R-:W-:-:S13]  /*1250*/  PLOP3.LUT P4, PT, PT, PT, UP0, 0x80, 0x0 ;  /* 0x000000000000781c */ /* 0x000fda0003f8f008 */
[----:B------:R-:W-:Y:S05]  /*1260*/  @P4 BRA `(.L_x_5021) ;  /* 0x00000000000c4947 */ /* 0x000fea0003800000 */
[----:B------:R-:W-:Y:S05]  /*1270*/  BRA `(.L_x_5022) ;  /* 0x0000000000107947 */ /* 0x000fea0003800000 */
.L_x_5020:
[----:B-----5:R-:W-:-:S05]  /*1280*/  SHF.L.U32 R65, R11, 0x10, RZ ;  /* 0x000000100b417819 */ /* 0x020fca00000006ff */
[----:B------:R-:W-:-:S07]  /*1290*/  FADD.FTZ R84, R65, R84 ;  /* 0x0000005441547221 */ /* 0x000fce0000010000 */
.L_x_5021:
[----:B------:R-:W-:-:S04]  /*12a0*/  F2FP.BF16.F32.PACK_AB R64, RZ, R84 ;  /* 0x00000054ff40723e */ /* 0x000fc800000010ff */
[----:B------:R-:W-:-:S07]  /*12b0*/  PRMT R63, R64, 0x7610, R63 ;  /* 0x00007610403f7816 */ /* 0x000fce000000003f */
.L_x_5022:
[----:B------:R-:W-:-:S05]  /*12c0*/  SHF.L.U32 R64, R67, 0x10, RZ ;  /* 0x0000001043407819 */ /* 0x000fca00000006ff */
[----:B------:R-:W-:Y:S01]  /*12d0*/  FMUL.FTZ R85, R64, R89 ;  /* 0x0000005940557220 */ /* 0x000fe20000410000 */
[----:B------:R-:W-:Y:S06]  /*12e0*/  @P0 BRA `(.L_x_5023) ;  /* 0x00000000000c0947 */ /* 0x000fec0003800000 */
[----:B------:R-:W-:-:S13]  /*12f0*/  PLOP3.LUT P0, PT, PT, PT, UP0, 0x80, 0x0 ;  /* 0x000000000000781c */ /* 0x000fda0003f0f008 */
[----:B------:R-:W-:Y:S05]  /*1300*/  @P0 BRA `(.L_x_5024) ;  /* 0x0000000000100947 */ /* 0x000fea0003800000 */
[----:B------:R-:W-:Y:S05]  /*1310*/  BRA `(.L_x_5025) ;  /* 0x0000000000147947 */ /* 0x000fea0003800000 */
.L_x_5023:
[----:B-----5:R-:W-:-:S04]  /*1320*/  PRMT R64, R11, 0x7632, R64 ;  /* 0x000076320b407816 */ /* 0x020fc80000000040 */
[----:B------:R-:W-:-:S05]  /*1330*/  SHF.L.U32 R64, R64, 0x10, RZ ;  /* 0x0000001040407819 */ /* 0x000fca00000006ff */
[----:B------:R-:W-:-:S07]  /*1340*/  FADD.FTZ R85, R64, R85 ;  /* 0x0000005540557221 */ /* 0x000fce0000010000 */
.L_x_5024:
[----:B------:R-:W-:-:S04]  /*1350*/  F2FP.BF16.F32.PACK_AB R64, RZ, R85 ;  /* 0x00000055ff40723e */ /* 0x000fc800000010ff */
[----:B------:R-:W-:-:S07]  /*1360*/  PRMT R63, R63, 0x5410, R64 ;  /* 0x000054103f3f7816 */ /* 0x000fce0000000040 */
.L_x_5025:
        /* <DEDUP_REMOVED lines=9> */
.L_x_5001:
[----:B------:R-:W-:Y:S05]  /*1400*/  BSYNC B0 ;  /* 0x0000000000007941 */ /* 0x000fea0003800000 */
.L_x_5000:
[----:B------:R-:W-:Y:S04]  /*1410*/  BSSY B0, `(.L_x_5026) ;  /* 0x000006c000007945 */ /* 0x000fe80003800000 */
[----:B------:R-:W-:Y:S05]  /*1420*/  @!P3 BRA `(.L_x_5027) ;  /* 0x0000000400a8b947 */ /* 0x000fea0003800000 */
[----:B012---:R-:W3:Y:S01]  /*1430*/  LDC.64 R4, c[0x0][0x220] ;  /* 0x00008800ff047b82 */ /* 0x007ee20000000a00 */
[----:B------:R-:W-:-:S04]  /*1440*/  ISETP.NE.U32.AND P0, PT, RZ, UR10, PT ;  /* 0x0000000aff007c0c */ /* 0x000fc8000bf05070 */
[----:B------:R-:W-:Y:S01]  /*1450*/  ISETP.NE.AND.EX P0, PT, RZ, UR11, PT, P0 ;  /* 0x0000000bff007c0c */ /* 0x000fe2000bf05300 */
[----:B---34-:R-:W-:-:S06]  /*1460*/  IMAD.WIDE.U32 R64, R90, 0x10, R4 ;  /* 0x000000105a407825 */ /* 0x018fcc00078e0004 */
        /* <DEDUP_REMOVED lines=13> */
.L_x_5028:
[----:B-----5:R-:W-:-:S05]  /*1540*/  SHF.L.U32 R4, R8, 0x10, RZ ;  /* 0x0000001008047819 */ /* 0x020fca00000006ff */
[----:B------:R-:W-:-:S07]  /*1550*/  FADD.FTZ R5, R4, R5 ;  /* 0x0000000504057221 */ /* 0x000fce0000010000 */
.L_x_5029:
[----:B------:R-:W-:-:S04]  /*1560*/  F2FP.BF16.F32.PACK_AB R4, RZ, R5 ;  /* 0x00000005ff04723e */ /* 0x000fc800000010ff */
[----:B------:R-:W-:-:S07]  /*1570*/  PRMT R60, R4, 0x7610, R60 ;  /* 0x00007610043c7816 */ /* 0x000fce000000003c */
.L_x_5030:
[----:B------:R-:W-:-:S05]  /*1580*/  SHF.L.U32 R80, R80, 0x10, RZ ;  /* 0x0000001050507819 */ /* 0x000fca00000006ff */
[----:B------:R-:W-:Y:S01]  /*1590*/  FMUL.FTZ R4, R80, R89 ;  /* 0x0000005950047220 */ /* 0x000fe20000410000 */
[----:B------:R-:W-:Y:S06]  /*15a0*/  @P0 BRA `(.L_x_5031) ;  /* 0x00000000000c0947 */ /* 0x000fec0003800000 */
[----:B------:R-:W-:-:S13]  /*15b0*/  PLOP3.LUT P4, PT, PT, PT, UP0, 0x80, 0x0 ;  /* 0x000000000000781c */ /* 0x000fda0003f8f008 */
[----:B------:R-:W-:Y:S05]  /*15c0*/  @P4 BRA `(.L_x_5032) ;  /* 0x0000000000104947 */ /* 0x000fea0003800000 */
[----:B------:R-:W-:Y:S05]  /*15d0*/  BRA `(.L_x_5033) ;  /* 0x0000000000147947 */ /* 0x000fea0003800000 */
.L_x_5031:
[----:B-----5:R-:W-:-:S04]  /*15e0*/  PRMT R64, R8, 0x7632, R64 ;  /* 0x0000763208407816 */ /* 0x020fc80000000040 */
[----:B------:R-:W-:-:S05]  /*15f0*/  SHF.L.U32 R75, R64, 0x10, RZ ;  /* 0x00000010404b7819 */ /* 0x000fca00000006ff */
[----:B------:R-:W-:-:S07]  /*1600*/  FADD.FTZ R4, R75, R4 ;  /* 0x000000044b047221 */ /* 0x000fce0000010000 */
.L_x_5032:
[----:B------:R-:W-:-:S04]  /*1610*/  F2FP.BF16.F32.PACK_AB R64, RZ, R4 ;  /* 0x00000004ff40723e */ /* 0x000fc800000010ff */
[----:B------:R-:W-:-:S07]  /*1620*/  PRMT R60, R60, 0x5410, R64 ;  /* 0x000054103c3c7816 */ /* 0x000fce0000000040 */
.L_x_5033:
[C---:B------:R-:W-:Y:S02]  /*1630*/  SHF.L.U32 R74, R65.reuse, 0x10, RZ ;  /* 0x00000010414a7819 */ /* 0x040fe400000006ff */
[----:B------:R-:W-:-:S03]  /*1640*/  PRMT R65, R65, 0x7632, R65 ;  /* 0x0000763241417816 */ /* 0x000fc60000000041 */
[----:B------:R-:W-:Y:S01]  /*1650*/  FMUL.FTZ R74, R74, R89 ;  /* 0x000000594a4a7220 */ /* 0x000fe20000410000 */
[----:B------:R-:W-:Y:S06]  /*1660*/  @P0 BRA `(.L_x_5034) ;  /* 0x00000000000c0947 */ /* 0x000fec0003800000 */
[----:B------:R-:W-:-:S13]  /*1670*/  PLOP3.LUT P4, PT, PT, PT, UP0, 0x80, 0x0 ;  /* 0x000000000000781c */ /* 0x000fda0003f8f008 */
[----:B------:R-:W-:Y:S05]  /*1680*/  @P4 BRA `(.L_x_5035) ;  /* 0x00000000000c4947 */ /* 0x000fea0003800000 */
[----:B------:R-:W-:Y:S05]  /*1690*/  BRA `(.L_x_5036) ;  /* 0x0000000000107947 */ /* 0x000fea0003800000 */
.L_x_5034:
[----:B-----5:R-:W-:-:S05]  /*16a0*/  SHF.L.U32 R75, R9, 0x10, RZ ;  /* 0x00000010094b7819 */ /* 0x020fca00000006ff */
[----:B------:R-:W-:-:S07]  /*16b0*/  FADD.FTZ R74, R75, R74 ;  /* 0x0000004a4b4a7221 */ /* 0x000fce0000010000 */
.L_x_5035:
[----:B------:R-:W-:-:S04]  /*16c0*/  F2FP.BF16.F32.PACK_AB R64, RZ, R74 ;  /* 0x0000004aff40723e */ /* 0x000fc800000010ff */
[----:B------:R-:W-:-:S07]  /*16d0*/  PRMT R61, R64, 0x7610, R61 ;  /* 0x00007610403d7816 */ /* 0x000fce000000003d */
.L_x_5036:
[----:B------:R-:W-:-:S05]  /*16e0*/  SHF.L.U32 R64, R65, 0x10, RZ ;  /* 0x0000001041407819 */ /* 0x000fca00000006ff */
[----:B------:R-:W-:Y:S01]  /*16f0*/  FMUL.FTZ R75, R64, R89 ;  /* 0x00000059404b7220 */ /* 0x000fe20000410000 */
[----:B------:R-:W-:Y:S06]  /*1700*/  @P0 BRA `(.L_x_5037) ;  /* 0x00000000000c0947 */ /* 0x000fec0003800000 */
[----:B------:R-:W-:-:S13]  /*1710*/  PLOP3.LUT P4, PT, PT, PT, UP0, 0x80, 0x0 ;  /* 0x000000000000781c */ /* 0x000fda0003f8f008 */
[----:B------:R-:W-:Y:S05]  /*1720*/  @P4 BRA `(.L_x_5038) ;  /* 0x0000000000104947 */ /* 0x000fea0003800000 */
[----:B------:R-:W-:Y:S05]  /*1730*/  BRA `(.L_x_5039) ;  /* 0x0000000000147947 */ /* 0x000fea0003800000 */
.L_x_5037:
[----:B-----5:R-:W-:-:S04]  /*1740*/  PRMT R64, R9, 0x7632, R64 ;  /* 0x0000763209407816 */ /* 0x020fc80000000040 */
[----:B------:R-:W-:-:S05]  /*1750*/  SHF.L.U32 R64, R64, 0x10, RZ ;  /* 0x0000001040407819 */ /* 0x000fca00000006ff */
[----:B------:R-:W-:-:S07]  /*1760*/  FADD.FTZ R75, R64, R75 ;  /* 0x0000004b404b7221 */ /* 0x000fce0000010000 */
.L_x_5038:
[----:B------:R-:W-:-:S04]  /*1770*/  F2FP.BF16.F32.PACK_AB R64, RZ, R75 ;  /* 0x0000004bff40723e */ /* 0x000fc800000010ff */
[----:B------:R-:W-:-:S07]  /*1780*/  PRMT R61, R61, 0x5410, R64 ;  /* 0x000054103d3d7816 */ /* 0x000fce0000000040 */
.L_x_5039:
[C---:B------:R-:W-:Y:S02]  /*1790*/  SHF.L.U32 R80, R66.reuse, 0x10, RZ ;  /* 0x0000001042507819 */ /* 0x040fe400000006ff */
[----:B------:R-:W-:-:S03]  /*17a0*/  PRMT R66, R66, 0x7632, R66 ;  /* 0x0000763242427816 */ /* 0x000fc60000000042 */
[----:B------:R-:W-:Y:S01]  /*17b0*/  FMUL.FTZ R80, R80, R89 ;  /* 0x0000005950507220 */ /* 0x000fe20000410000 */
[----:B------:R-:W-:Y:S06]  /*17c0*/  @P0 BRA `(.L_x_5040) ;  /* 0x00000000000c0947 */ /* 0x000fec0003800000 */
[----:B------:R-:W-:-:S13]  /*17d0*/  PLOP3.LUT P4, PT, PT, PT, UP0, 0x80, 0x0 ;  /* 0x000000000000781c */ /* 0x000fda0003f8f008 */
[----:B------:R-:W-:Y:S05]  /*17e0*/  @P4 BRA `(.L_x_5041) ;  /* 0x00000000000c4947 */ /* 0x000fea0003800000 */
[----:B------:R-:W-:Y:S05]  /*17f0*/  BRA `(.L_x_5042) ;  /* 0x0000000000107947 */ /* 0x000fea0003800000 */
.L_x_5040:
[----:B-----5:R-:W-:-:S05]  /*1800*/  SHF.L.U32 R65, R10, 0x10, RZ ;  /* 0x000000100a417819 */ /* 0x020fca00000006ff */
[----:B------:R-:W-:-:S07]  /*1810*/  FADD.FTZ R80, R65, R80 ;  /* 0x0000005041507221 */ /* 0x000fce0000010000 */
.L_x_5041:
[----:B------:R-:W-:-:S04]  /*1820*/  F2FP.BF16.F32.PACK_AB R64, RZ, R80 ;  /* 0x00000050ff40723e */ /* 0x000fc800000010ff */
[----:B------:R-:W-:-:S07]  /*1830*/  PRMT R62, R64, 0x7610, R62 ;  /* 0x00007610403e7816 */ /* 0x000fce000000003e */
.L_x_5042:
[----:B------:R-:W-:-:S05]  /*1840*/  SHF.L.U32 R66, R66, 0x10, RZ ;  /* 0x0000001042427819 */ /* 0x000fca00000006ff */
[----:B------:R-:W-:Y:S01]  /*1850*/  FMUL.FTZ R81, R66, R89 ;  /* 0x0000005942517220 */ /* 0x000fe20000410000 */
[----:B------:R-:W-:Y:S06]  /*1860*/  @P0 BRA `(.L_x_5043) ;  /* 0x00000000000c0947 */ /* 0x000fec0003800000 */
[----:B------:R-:W-:-:S13]  /*1870*/  PLOP3.LUT P4, PT, PT, PT, UP0, 0x80, 0x0 ;  /* 0x000000000000781c */ /* 0x000fda0003f8f008 */
[----:B------:R-:W-:Y:S05]  /*1880*/  @P4 BRA `(.L_x_5044) ;  /* 0x0000000000104947 */ /* 0x000fea0003800000 */
[----:B------:R-:W-:Y:S05]  /*1890*/  BRA `(.L_x_5045) ;  /* 0x0000000000147947 */ /* 0x000fea0003800000 */
.L_x_5043:
[----:B-----5:R-:W-:-:S04]  /*18a0*/  PRMT R64, R10, 0x7632, R64 ;  /* 0x000076320a407816 */ /* 0x020fc80000000040 */
[----:B------:R-:W-:-:S05]  /*18b0*/  SHF.L.U32 R64, R64, 0x10, RZ ;  /* 0x0000001040407819 */ /* 0x000fca00000006ff */
[----:B------:R-:W-:-:S07]  /*18c0*/  FADD.FTZ R81, R64, R81 ;  /* 0x0000005140517221 */ /* 0x000fce0000010000 */
.L_x_5044:
[----:B------:R-:W-:-:S04]  /*18d0*/  F2FP.BF16.F32.PACK_AB R64, RZ, R81 ;  /* 0x00000051ff40723e */ /* 0x000fc800000010ff */
[----:B------:R-:W-:-:S07]  /*18e0*/  PRMT R62, R62, 0x5410, R64 ;  /* 0x000054103e3e7816 */ /* 0x000fce0000000040 */
.L_x_5045:
[C---:B------:R-:W-:Y:S02]  /*18f0*/  SHF.L.U32 R86, R67.reuse, 0x10, RZ ;  /* 0x0000001043567819 */ /* 0x040fe400000006ff */
[----:B------:R-:W-:-:S03]  /*1900*/  PRMT R67, R67, 0x7632, R67 ;  /* 0x0000763243437816 */ /* 0x000fc60000000043 */
[----:B------:R-:W-:Y:S01]  /*1910*/  FMUL.FTZ R86, R86, R89 ;  /* 0x0000005956567220 */ /* 0x000fe20000410000 */
[----:B------:R-:W-:Y:S06]  /*1920*/  @P0 BRA `(.L_x_5046) ;  /* 0x00000000000c0947 */ /* 0x000fec0003800000 */
[----:B------:R-:W-:-:S13]  /*1930*/  PLOP3.LUT P4, PT, PT, PT, UP0, 0x80, 0x0 ;  /* 0x000000000000781c */ /* 0x000fda0003f8f008 */
[----:B------:R-:W-:Y:S05]  /*1940*/  @P4 BRA `(.L_x_5047) ;  /* 0x00000000000c4947 */ /* 0x000fea0003800000 */
[----:B------:R-:W-:Y:S05]  /*1950*/  BRA `(.L_x_5048) ;  /* 0x0000000000107947 */ /* 0x000fea0003800000 */
.L_x_5046:
[----:B-----5:R-:W-:-:S05]  /*1960*/  SHF.L.U32 R65, R11, 0x10, RZ ;  /* 0x000000100b417819 */ /* 0x020fca00000006ff */
[----:B------:R-:W-:-:S07]  /*1970*/  FADD.FTZ R86, R65, R86 ;  /* 0x0000005641567221 */ /* 0x000fce0000010000 */
.L_x_5047:
[----:B------:R-:W-:-:S04]  /*1980*/  F2FP.BF16.F32.PACK_AB R64, RZ, R86 ;  /* 0x00000056ff40723e */ /* 0x000fc800000010ff */
[----:B------:R-:W-:-:S07]  /*1990*/  PRMT R63, R64, 0x7610, R63 ;  /* 0x00007610403f7816 */ /* 0x000fce000000003f */
.L_x_5048:
[----:B------:R-:W-:-:S05]  /*19a0*/  SHF.L.U32 R64, R67, 0x10, RZ ;  /* 0x0000001043407819 */ /* 0x000fca00000006ff */
[----:B------:R-:W-:Y:S01]  /*19b0*/  FMUL.FTZ R87, R64, R89 ;  /* 0x0000005940577220 */ /* 0x000fe20000410000 */
[----:B------:R-:W-:Y:S06]  /*19c0*/  @P0 BRA `(.L_x_5049) ;  /* 0x00000000000c0947 */ /* 0x000fec0003800000 */
[----:B------:R-:W-:-:S13]  /*19d0*/  PLOP3.LUT P0, PT, PT, PT, UP0, 0x80, 0x0 ;  /* 0x000000000000781c */ /* 0x000fda0003f0f008 */
[----:B------:R-:W-:Y:S05]  /*19e0*/  @P0 BRA `(.L_x_5050) ;  /* 0x0000000000100947 */ /* 0x000fea0003800000 */
[----:B------:R-:W-:Y:S05]  /*19f0*/  BRA `(.L_x_5051) ;  /* 0x0000000000147947 */ /* 0x000fea0003800000 */
.L_x_5049:
[----:B-----5:R-:W-:-:S04]  /*1a00*/  PRMT R64, R11, 0x7632, R64 ;  /* 0x000076320b407816 */ /* 0x020fc80000000040 */
[----:B------:R-:W-:-:S05]  /*1a10*/  SHF.L.U32 R64, R64, 0x10, RZ ;  /* 0x0000001040407819 */ /* 0x000fca00000006ff */
[----:B------:R-:W-:-:S07]  /*1a20*/  FADD.FTZ R87, R64, R87 ;  /* 0x0000005740577221 */ /* 0x000fce0000010000 */
.L_x_5050:
[----:B------:R-:W-:-:S04]  /*1a30*/  F2FP.BF16.F32.PACK_AB R64, RZ, R87 ;  /* 0x00000057ff40723e */ /* 0x000fc800000010ff */
[----:B------:R-:W-:-:S07]  /*1a40*/  PRMT R63, R63, 0x5410, R64 ;  /* 0x000054103f3f7816 */ /* 0x000fce0000000040 */
.L_x_5051:
        /* <DEDUP_REMOVED lines=8> */
.L_x_5027:
[----:B------:R-:W-:Y:S05]  /*1ad0*/  BSYNC B0 ;  /* 0x0000000000007941 */ /* 0x000fea0003800000 */
.L_x_5026:
[----:B0--34-:R-:W-:Y:S01]  /*1ae0*/  FADD.FTZ R65, RZ, R69 ;  /* 0x00000045ff417221 */ /* 0x019fe20000010000 */
        /* <DEDUP_REMOVED lines=30> */
[----:B------:R-:W3:Y:S01]  /*1cd0*/  LDC R88, c[0x0][0x290] ;  /* 0x0000a400ff587b82 */ /* 0x000ee20000000800 */
        /* <DEDUP_REMOVED lines=9> */
[----:B---3--:R-:W-:-:S04]  /*1d70*/  FMUL.FTZ R91, R89, R88 ;  /* 0x00000058595b7220 */ /* 0x008fc80000410000 */
        /* <DEDUP_REMOVED lines=57> */
[----:B------:R0:W3:Y:S02]  /*2110*/  SHFL.BFLY PT, R89, R93, 0x10, 0x1f ;  /* 0x0e001f005d597f89 */ /* 0x0000e400000e0000 */
.L_x_5071:
[----:B------:R-:W-:Y:S01]  /*2120*/  FMUL.FTZ R64, R91, R91 ;  /* 0x0000005b5b407220 */ /* 0x000fe20000410000 */
[----:B------:R-:W-:Y:S01]  /*2130*/  PLOP3.LUT P4, PT, PT, PT, UP2, 0x40, 0x0 ;  /* 0x000000000000781c */ /* 0x000fe20003f8e828 */
[----:B---3--:R-:W-:Y:S01]  /*2140*/  FADD.FTZ R89, R93, R89 ;  /* 0x000000595d597221 */ /* 0x008fe20000010000 */
[----:B------:R-:W3:Y:S01]  /*2150*/  @!P0 LDC.64 R66, c[0x0][0x250] ;  /* 0x00009400ff428b82 */ /* 0x000ee20000000a00 */
[----:B------:R-:W-:Y:S01]  /*2160*/  BSSY B0, `(.L_x_5053) ;  /* 0x000002d000007945 */ /* 0x000fe20003800000 */
[----:B------:R-:W-:Y:S01]  /*2170*/  FSEL R65, R64, RZ, !P4 ;  /* 0x000000ff40417208 */ /* 0x000fe20006000000 */
[----:B------:R-:W-:-:S04]  /*2180*/  FFMA.FTZ R88, R89, R88, UR8 ;  /* 0x0000000859587e23 */ /* 0x000fc80008010058 */
[----:B------:R-:W-:Y:S02]  /*2190*/  FADD.FTZ R89, R88, R65 ;  /* 0x0000004158597221 */ /* 0x000fe40000010000 */
[----:B------:R-:W4:Y:S04]  /*21a0*/  @!P0 LDC.64 R64, c[0x0][0x258] ;  /* 0x00009600ff408b82 */ /* 0x000f280000000a00 */
[----:B------:R-:W1:Y:S01]  /*21b0*/  MUFU.RSQ R89, R89 ;  /* 0x0000005900597308 */ /* 0x000e620000001400 */
[----:B---3--:R-:W-:-:S05]  /*21c0*/  @!P0 IMAD.WIDE R66, R2, 0x4, R66 ;  /* 0x0000000402428825 */ /* 0x008fca00078e0242 */
[----:B------:R3:W-:Y:S01]  /*21d0*/  @!P0 STG.E desc[UR4][R66.64], R91 ;  /* 0x0000005b42008986 */ /* 0x0007e2000c101904 */
[----:B----4-:R-:W-:-:S05]  /*21e0*/  @!P0 IMAD.WIDE R64, R2, 0x4, R64 ;  /* 0x0000000402408825 */ /* 0x010fca00078e0240 */
[----:B-1----:R3:W-:Y:S01]  /*21f0*/  @!P0 STG.E desc[UR4][R64.64], R89 ;  /* 0x0000005940008986 */ /* 0x0027e2000c101904 */
[----:B------:R-:W-:-:S04]  /*2200*/  PLOP3.LUT P0, PT, PT, PT, UP2, 0x40, 0x0 ;  /* 0x000000000000781c */ /* 0x000fc80003f0e828 */
[----:B------:R-:W-:Y:S01]  /*2210*/  FSEL R88, R91, RZ, P0 ;  /* 0x000000ff5b587208 */ /* 0x000fe20000000000 */
[----:B------:R-:W-:Y:S08]  /*2220*/  @!P1 BRA `(.L_x_5054) ;  /* 0x0000000000809947 */ /* 0x000ff00003800000 */
[--C-:B---3--:R-:W-:Y:S01]  /*2230*/  FADD.FTZ R64, R69, -R88.reuse ;  /* 0x8000005845407221 */ /* 0x108fe20000010000 */
[--C-:B------:R-:W-:Y:S01]  /*2240*/  FADD.FTZ R90, R71, -R88.reuse ;  /* 0x80000058475a7221 */ /* 0x100fe20000010000 */
[--C-:B------:R-:W-:Y:S02]  /*2250*/  FADD.FTZ R92, R70, -R88.reuse ;  /* 0x80000058465c7221 */ /* 0x100fe40000010000 */
[C---:B------:R-:W-:Y:S01]  /*2260*/  FMUL.FTZ R65, R89.reuse, R64 ;  /* 0x0000004059417220 */ /* 0x040fe20000410000 */
[--C-:B------:R-:W-:Y:S01]  /*2270*/  FADD.FTZ R64, R68, -R88.reuse ;  /* 0x8000005844407221 */ /* 0x100fe20000010000 */
[C---:B------:R-:W-:Y:S01]  /*2280*/  FMUL.FTZ R67, R89.reuse, R90 ;  /* 0x0000005a59437220 */ /* 0x040fe20000410000 */
[----:B------:R-:W-:Y:S01]  /*2290*/  FMUL.FTZ R92, R89, R92 ;  /* 0x0000005c595c7220 */ /* 0x000fe20000410000 */
[----:B------:R-:W-:Y:S01]  /*22a0*/  FADD.FTZ R90, R77, -R88 ;  /* 0x800000584d5a7221 */ /* 0x000fe20000010000 */
[----:B------:R-:W-:Y:S01]  /*22b0*/  FMUL.FTZ R66, R89, R64 ;  /* 0x0000004059427220 */ /* 0x000fe20000410000 */
[----:B-----5:R-:W-:Y:S01]  /*22c0*/  FFMA.FTZ R64, R20, R65, R12 ;  /* 0x0000004114407223 */ /* 0x020fe2000001000c */
[----:B------:R-:W-:Y:S01]  /*22d0*/  FFMA.FTZ R67, R22, R67, R14 ;  /* 0x0000004316437223 */ /* 0x000fe2000001000e */
[----:B------:R-:W-:Y:S01]  /*22e0*/  FFMA.FTZ R92, R23, R92, R15 ;  /* 0x0000005c175c7223 */ /* 0x000fe2000001000f */
[----:B------:R-:W-:Y:S01]  /*22f0*/  FFMA.FTZ R65, R21, R66, R13 ;  /* 0x0000004215417223 */ /* 0x000fe2000001000d */
[----:B------:R-:W-:Y:S01]  /*2300*/  FADD.FTZ R66, R76, -R88 ;  /* 0x800000584c427221 */ /* 0x000fe20000010000 */
[----:B------:R-:W-:-:S03]  /*2310*/  FMUL.FTZ R90, R89, R90 ;  /* 0x0000005a595a7220 */ /* 0x000fc60000410000 */
[----:B------:R-:W-:Y:S02]  /*2320*/  F2FP.BF16.F32.PACK_AB R64, R65, R64 ;  /* 0x000000404140723e */ /* 0x000fe400000010ff */
[----:B------:R-:W-:Y:S01]  /*2330*/  F2FP.BF16.F32.PACK_AB R65, R92, R67 ;  /* 0x000000435c41723e */ /* 0x000fe200000010ff */
[----:B------:R-:W-:Y:S01]  /*2340*/  FMUL.FTZ R67, R89, R66 ;  /* 0x0000004259437220 */ /* 0x000fe20000410000 */
[----:B------:R-:W-:-:S03]  /*2350*/  FADD.FTZ R92, R83, -R88 ;  /* 0x80000058535c7221 */ /* 0x000fc60000010000 */
[----:B------:R-:W-:Y:S01]  /*2360*/  FFMA.FTZ R66, R24, R67, R16 ;  /* 0x0000004318427223 */ /* 0x000fe20000010010 */
[----:B------:R-:W-:Y:S01]  /*2370*/  FFMA.FTZ R67, R25, R90, R17 ;  /* 0x0000005a19437223 */ /* 0x000fe20000010011 */
[----:B------:R-:W-:Y:S01]  /*2380*/  FADD.FTZ R90, R82, -R88 ;  /* 0x80000058525a7221 */ /* 0x000fe20000010000 */
[----:B------:R-:W-:-:S03]  /*2390*/  FMUL.FTZ R92, R89, R92 ;  /* 0x0000005c595c7220 */ /* 0x000fc60000410000 */
[----:B------:R-:W-:Y:S01]  /*23a0*/  F2FP.BF16.F32.PACK_AB R66, R67, R66 ;  /* 0x000000424342723e */ /* 0x000fe200000010ff */
[----:B------:R-:W-:Y:S01]  /*23b0*/  FMUL.FTZ R67, R89, R90 ;  /* 0x0000005a59437220 */ /* 0x000fe20000410000 */
[----:B------:R-:W-:Y:S01]  /*23c0*/  FFMA.FTZ R92, R27, R92, R19 ;  /* 0x0000005c1b5c7223 */ /* 0x000fe20000010013 */
[----:B------:R-:W1:Y:S02]  /*23d0*/  LDC.64 R90, c[0x0][0x2b8] ;  /* 0x0000ae00ff5a7b82 */ /* 0x000e640000000a00 */
[----:B------:R-:W-:-:S05]  /*23e0*/  FFMA.FTZ R67, R26, R67, R18 ;  /* 0x000000431a437223 */ /* 0x000fca0000010012 */
[----:B------:R-:W-:Y:S01]  /*23f0*/  F2FP.BF16.F32.PACK_AB R67, R92, R67 ;  /* 0x000000435c43723e */ /* 0x000fe200000010ff */
[C---:B-1----:R-:W-:Y:S01]  /*2400*/  IMAD.WIDE.U32 R90, R0.reuse, 0x10, R90 ;  /* 0x00000010005a7825 */ /* 0x042fe200078e005a */
[----:B------:R-:W-:-:S04]  /*2410*/  IADD3 R0, R0, 0x20, RZ ;  /* 0x0000002000007810 */ /* 0x000fc80007ffe0ff */
[----:B------:R1:W-:Y:S03]  /*2420*/  STG.E.128 desc[UR4][R90.64], R64 ;  /* 0x000000405a007986 */ /* 0x0003e6000c101d04 */
.L_x_5054:
[----:B------:R-:W-:Y:S05]  /*2430*/  BSYNC B0 ;  /* 0x0000000000007941 */ /* 0x000fea0003800000 */
.L_x_5053:
[----:B------:R-:W-:Y:S04]  /*2440*/  BSSY B0, `(.L_x_5055) ;  /* 0x0000022000007945 */ /* 0x000fe80003800000 */
[----:B------:R-:W-:Y:S05]  /*2450*/  @!P2 BRA `(.L_x_5056) ;  /* 0x000000000080a947 */ /* 0x000fea0003800000 */
[--C-:B-1-3--:R-:W-:Y:S01]  /*2460*/  FADD.FTZ R64, R7, -R88.reuse ;  /* 0x8000005807407221 */ /* 0x10afe20000010000 */
        /* <DEDUP_REMOVED lines=31> */
.L_x_5056:
[----:B------:R-:W-:Y:S05]  /*2660*/  BSYNC B0 ;  /* 0x0000000000007941 */ /* 0x000fea0003800000 */
.L_x_5055:
[----:B------:R-:W-:Y:S04]  /*2670*/  BSSY B0, `(.L_x_5057) ;  /* 0x0000021000007945 */ /* 0x000fe80003800000 */
[----:B------:R-:W-:Y:S05]  /*2680*/  @!P3 BRA `(.L_x_5058) ;  /* 0x00000000007cb947 */ /* 0x000fea0003800000 */
[--C-:B0-----:R-:W-:Y:S01]  /*2690*/  FADD.FTZ R93, R4, -R88.reuse ;  /* 0x80000058045d7221 */ /* 0x101fe20000010000 */
[--C-:B-1-34-:R-:W-:Y:S01]  /*26a0*/  FADD.FTZ R64, R80, -R88.reuse ;  /* 0x8000005850407221 */ /* 0x11afe20000010000 */
        /* <DEDUP_REMOVED lines=11> */
[----:B------:R-:W-:Y:S01]  /*2760*/  FMUL.FTZ R91, R89, R91 ;  /* 0x0000005b595b7220 */ /* 0x000fe20000410000 */
[----:B-----5:R-:W-:Y:S01]  /*2770*/  FFMA.FTZ R67, R58, R90, R50 ;  /* 0x0000005a3a437223 */ /* 0x020fe20000010032 */
[----:B------:R-:W-:Y:S01]  /*2780*/  FFMA.FTZ R64, R59, R64, R51 ;  /* 0x000000403b407223 */ /* 0x000fe20000010033 */
[C---:B------:R-:W-:Y:S01]  /*2790*/  FMUL.FTZ R92, R89.reuse, R92 ;  /* 0x0000005c595c7220 */ /* 0x040fe20000410000 */
[----:B------:R-:W-:Y:S01]  /*27a0*/  FMUL.FTZ R66, R89, R66 ;  /* 0x0000004259427220 */ /* 0x000fe20000410000 */
[----:B------:R-:W-:Y:S01]  /*27b0*/  FFMA.FTZ R89, R53, R88, R45 ;  /* 0x0000005835597223 */ /* 0x000fe2000001002d */
[----:B------:R-:W-:Y:S01]  /*27c0*/  FFMA.FTZ R93, R56, R93, R48 ;  /* 0x0000005d385d7223 */ /* 0x000fe20000010030 */
[----:B------:R-:W-:Y:S01]  /*27d0*/  F2FP.BF16.F32.PACK_AB R67, R64, R67 ;  /* 0x000000434043723e */ /* 0x000fe200000010ff */
[----:B------:R-:W-:Y:S01]  /*27e0*/  FFMA.FTZ R64, R52, R65, R44 ;  /* 0x0000004134407223 */ /* 0x000fe2000001002c */
[----:B------:R-:W-:Y:S01]  /*27f0*/  FFMA.FTZ R65, R54, R91, R46 ;  /* 0x0000005b36417223 */ /* 0x000fe2000001002e */
[----:B------:R-:W-:Y:S01]  /*2800*/  FFMA.FTZ R66, R57, R66, R49 ;  /* 0x0000004239427223 */ /* 0x000fe20000010031 */
[----:B------:R-:W-:-:S02]  /*2810*/  FFMA.FTZ R92, R55, R92, R47 ;  /* 0x0000005c375c7223 */ /* 0x000fc4000001002f */
[----:B------:R-:W-:Y:S02]  /*2820*/  F2FP.BF16.F32.PACK_AB R64, R89, R64 ;  /* 0x000000405940723e */ /* 0x000fe400000010ff */
[----:B------:R-:W0:Y:S01]  /*2830*/  LDC.64 R88, c[0x0][0x2b8] ;  /* 0x0000ae00ff587b82 */ /* 0x000e220000000a00 */
[----:B------:R-:W-:Y:S02]  /*2840*/  F2FP.BF16.F32.PACK_AB R66, R66, R93 ;  /* 0x0000005d4242723e */ /* 0x000fe400000010ff */
[----:B------:R-:W-:Y:S01]  /*2850*/  F2FP.BF16.F32.PACK_AB R65, R92, R65 ;  /* 0x000000415c41723e */ /* 0x000fe200000010ff */
[----:B0-----:R-:W-:-:S05]  /*2860*/  IMAD.WIDE.U32 R88, R0, 0x10, R88 ;  /* 0x0000001000587825 */ /* 0x001fca00078e0058 */
[----:B------:R0:W-:Y:S02]  /*2870*/  STG.E.128 desc[UR4][R88.64], R64 ;  /* 0x0000004058007986 */ /* 0x0001e4000c101d04 */
.L_x_5058:
[----:B------:R-:W-:Y:S05]  /*2880*/  BSYNC B0 ;  /* 0x0000000000007941 */ /* 0x000fea0003800000 */
.L_x_5057:
[----:B01-34-:R-:W0:Y:S02]  /*2890*/  LDC.64 R64, c[0x0][0x210] ;  /* 0x00008400ff407b82 */ /* 0x01be240000000a00 */
[----:B0-----:R-:W-:-:S04]  /*28a0*/  LEA R2, R64, R2, 0x2 ;  /* 0x0000000240027211 */ /* 0x001fc800078e10ff */
[----:B------:R-:W-:-:S13]  /*28b0*/  ISETP.GE.AND P0, PT, R2, R65, PT ;  /* 0x000000410200720c */ /* 0x000fda0003f06270 */
[----:B------:R-:W-:Y:S05]  /*28c0*/  @!P0 BRA `(.L_x_5059) ;  /* 0xffffffdc00208947 */ /* 0x000fea000383ffff */
[----:B------:R-:W-:Y:S05]  /*28d0*/  EXIT ;  /* 0x000000000000794d */ /* 0x000fea0003800000 */
.L_x_5052:
[----:B------:R-:W-:Y:S01]  /*28e0*/  HFMA2.MMA R67, -RZ, RZ, 0, 5.9604644775390625e-08 ;  /* 0x00000001ff437435 */ /* 0x000fe200000001ff */
[----:B------:R-:W-:Y:S01]  /*28f0*/  BSSY B0, `(.L_x_5060) ;  /* 0x0000007000007945 */ /* 0x000fe20003800000 */
[----:B------:R-:W-:Y:S02]  /*2900*/  MOV R90, R64 ;  /* 0x00000040005a7202 */ /* 0x000fe40000000f00 */
[----:B------:R-:W-:Y:S02]  /*2910*/  MOV R66, 0x1f ;  /* 0x0000001f00427802 */ /* 0x000fe40000000f00 */
[----:B------:R-:W-:-:S07]  /*2920*/  MOV R65, 0xffffffff ;  /* 0xffffffff00417802 */ /* 0x000fce0000000f00 */
[----:B-12--5:R-:W-:Y:S05]  /*2930*/  WARPSYNC.COLLECTIVE R65, `(.L_x_5061) ;  /* 0x0000000041087348 */ /* 0x026fea0003c00000 */
[----:B------:R0:W3:Y:S02]  /*2940*/  SHFL.BFLY P6, R89, R90, R67, R66 ;  /* 0x0c0000435a597389 */ /* 0x0000e400000c0042 */
[----:B0123-5:R-:W-:Y:S01]  /*2950*/  ENDCOLLECTIVE ;  /* 0x000000000000791b */ /* 0x02ffe20003800000 */
.L_x_5061:
[----:B------:R-:W-:Y:S05]  /*2960*/  BSYNC B0 ;  /* 0x0000000000007941 */ /* 0x000fea0003800000 */
.L_x_5060:
        /* <DEDUP_REMOVED lines=8> */
.L_x_5062:
[----:B------:R-:W-:Y:S01]  /*29f0*/  HFMA2.MMA R67, -RZ, RZ, 0, 2.384185791015625e-07 ;  /* 0x00000004ff437435 */ /* 0x000fe200000001ff */
[----:B------:R-:W-:-:S05]  /*2a00*/  FADD.FTZ R92, R90, R89 ;  /* 0x000000595a5c7221 */ /* 0x000fca0000010000 */
[----:B------:R-:W-:-:S07]  /*2a10*/  MOV R90, R92 ;  /* 0x0000005c005a7202 */ /* 0x000fce0000000f00 */
[----:B------:R-:W-:Y:S05]  /*2a20*/  WARPSYNC.COLLECTIVE R65, `(.L_x_5063) ;  /* 0x0000000041087348 */ /* 0x000fea0003c00000 */
[----:B------:R0:W1:Y:S02]  /*2a30*/  SHFL.BFLY P6, R89, R90, R67, R66 ;  /* 0x0c0000435a597389 */ /* 0x00006400000c0042 */
[----:B01----:R-:W-:Y:S01]  /*2a40*/  ENDCOLLECTIVE ;  /* 0x000000000000791b */ /* 0x003fe20003800000 */
.L_x_5063:
[----:B------:R-:W-:Y:S01]  /*2a50*/  HFMA2.MMA R67, -RZ, RZ, 0, 4.76837158203125e-07 ;  /* 0x00000008ff437435 */ /* 0x000fe200000001ff */
[----:B------:R-:W-:-:S05]  /*2a60*/  FADD.FTZ R93, R92, R89 ;  /* 0x000000595c5d7221 */ /* 0x000fca0000010000 */
[----:B------:R-:W-:-:S07]  /*2a70*/  MOV R90, R93 ;  /* 0x0000005d005a7202 */ /* 0x000fce0000000f00 */
[----:B------:R-:W-:Y:S05]  /*2a80*/  WARPSYNC.COLLECTIVE R65, `(.L_x_5064) ;  /* 0x0000000041087348 */ /* 0x000fea0003c00000 */
[----:B------:R0:W1:Y:S02]  /*2a90*/  SHFL.BFLY P6, R89, R90, R67, R66 ;  /* 0x0c0000435a597389 */ /* 0x00006400000c0042 */
[----:B01----:R-:W-:Y:S01]  /*2aa0*/  ENDCOLLECTIVE ;  /* 0x000000000000791b */ /* 0x003fe20003800000 */
.L_x_5064:
[----:B------:R-:W-:Y:S01]  /*2ab0*/  HFMA2.MMA R67, -RZ, RZ, 0, 9.5367431640625e-07 ;  /* 0x00000010ff437435 */ /* 0x000fe200000001ff */
[----:B------:R-:W-:-:S05]  /*2ac0*/  FADD.FTZ R93, R93, R89 ;  /* 0x000000595d5d7221 */ /* 0x000fca0000010000 */
[----:B------:R-:W-:-:S07]  /*2ad0*/  MOV R90, R93 ;  /* 0x0000005d005a7202 */ /* 0x000fce0000000f00 */
[----:B------:R-:W-:Y:S05]  /*2ae0*/  WARPSYNC.COLLECTIVE R65, `(.L_x_5065) ;  /* 0x0000000041087348 */ /* 0x000fea0003c00000 */
[----:B------:R0:W1:Y:S02]  /*2af0*/  SHFL.BFLY P6, R89, R90, R67, R66 ;  /* 0x0c0000435a597389 */ /* 0x00006400000c0042 */
[----:B01----:R-:W-:Y:S01]  /*2b00*/  ENDCOLLECTIVE ;  /* 0x000000000000791b */ /* 0x003fe20003800000 */
.L_x_5065:
        /* <DEDUP_REMOVED lines=58> */
.L_x_5066:
[----:B------:R-:W-:Y:S01]  /*2eb0*/  HFMA2.MMA R67, -RZ, RZ, 0, 1.1920928955078125e-07 ;  /* 0x00000002ff437435 */ /* 0x000fe200000001ff */
[----:B------:R-:W-:-:S10]  /*2ec0*/  FADD.FTZ R90, R64, R89 ;  /* 0x00000059405a7221 */ /* 0x000fd40000010000 */
[----:B------:R-:W-:Y:S05]  /*2ed0*/  WARPSYNC.COLLECTIVE R65, `(.L_x_5067) ;  /* 0x0000000041087348 */ /* 0x000fea0003c00000 */
[----:B------:R0:W1:Y:S02]  /*2ee0*/  SHFL.BFLY P6, R89, R90, R67, R66 ;  /* 0x0c0000435a597389 */ /* 0x00006400000c0042 */
[----:B01----:R-:W-:Y:S01]  /*2ef0*/  ENDCOLLECTIVE ;  /* 0x000000000000791b */ /* 0x003fe20003800000 */
.L_x_5067:
[----:B------:R-:W-:Y:S01]  /*2f00*/  HFMA2.MMA R67, -RZ, RZ, 0, 2.384185791015625e-07 ;  /* 0x00000004ff437435 */ /* 0x000fe200000001ff */
[----:B------:R-:W-:-:S05]  /*2f10*/  FADD.FTZ R92, R90, R89 ;  /* 0x000000595a5c7221 */ /* 0x000fca0000010000 */
[----:B------:R-:W-:-:S07]  /*2f20*/  MOV R90, R92 ;  /* 0x0000005c005a7202 */ /* 0x000fce0000000f00 */
[----:B------:R-:W-:Y:S05]  /*2f30*/  WARPSYNC.COLLECTIVE R65, `(.L_x_5068) ;  /* 0x0000000041087348 */ /* 0x000fea0003c00000 */
[----:B------:R0:W1:Y:S02]  /*2f40*/  SHFL.BFLY P6, R89, R90, R67, R66 ;  /* 0x0c0000435a597389 */ /* 0x00006400000c0042 */
[----:B01----:R-:W-:Y:S01]  /*2f50*/  ENDCOLLECTIVE ;  /* 0x000000000000791b */ /* 0x003fe20003800000 */
.L_x_5068:
[----:B------:R-:W-:Y:S01]  /*2f60*/  HFMA2.MMA R67, -RZ, RZ, 0, 4.76837158203125e-07 ;  /* 0x00000008ff437435 */ /* 0x000fe200000001ff */
[----:B------:R-:W-:-:S05]  /*2f70*/  FADD.FTZ R93, R92, R89 ;  /* 0x000000595c5d7221 */ /* 0x000fca0000010000 */
[----:B------:R-:W-:-:S07]  /*2f80*/  MOV R90, R93 ;  /* 0x0000005d005a7202 */ /* 0x000fce0000000f00 */
[----:B------:R-:W-:Y:S05]  /*2f90*/  WARPSYNC.COLLECTIVE R65, `(.L_x_5069) ;  /* 0x0000000041087348 */ /* 0x000fea0003c00000 */
[----:B------:R0:W1:Y:S02]  /*2fa0*/  SHFL.BFLY P6, R89, R90, R67, R66 ;  /* 0x0c0000435a597389 */ /* 0x00006400000c0042 */
[----:B01----:R-:W-:Y:S01]  /*2fb0*/  ENDCOLLECTIVE ;  /* 0x000000000000791b */ /* 0x003fe20003800000 */
.L_x_5069:
[----:B------:R-:W-:Y:S01]  /*2fc0*/  HFMA2.MMA R67, -RZ, RZ, 0, 9.5367431640625e-07 ;  /* 0x00000010ff437435 */ /* 0x000fe200000001ff */
[----:B------:R-:W-:-:S05]  /*2fd0*/  FADD.FTZ R93, R93, R89 ;  /* 0x000000595d5d7221 */ /* 0x000fca0000010000 */
[----:B------:R-:W-:-:S07]  /*2fe0*/  MOV R90, R93 ;  /* 0x0000005d005a7202 */ /* 0x000fce0000000f00 */
[----:B------:R-:W-:Y:S05]  /*2ff0*/  WARPSYNC.COLLECTIVE R65, `(.L_x_5070) ;  /* 0x0000000041087348 */ /* 0x000fea0003c00000 */
[----:B------:R0:W1:Y:S02]  /*3000*/  SHFL.BFLY P6, R89, R90, R67, R66 ;  /* 0x0c0000435a597389 */ /* 0x00006400000c0042 */
[----:B01----:R-:W-:Y:S01]  /*3010*/  ENDCOLLECTIVE ;  /* 0x000000000000791b */ /* 0x003fe20003800000 */
.L_x_5070:
[----:B------:R-:W-:Y:S05]  /*3020*/  BRA `(.L_x_5071) ;  /* 0xfffffff0003c7947 */ /* 0x000fea000383ffff */
.L_x_5072:
        /* <DEDUP_REMOVED lines=13> */
.L_x_23480:


//--------------------- .text._ZN10layer_norm13ln_fwd_kernelINS_13Kernel_traitsIf13__nv_bfloat16S2_S2_fjLj768ELj1ELj4ELj1ELj16ENS_18Kernel_traits_baseILj768EfS2_S2_S2_fjLj128EEEEELb0ELb0ELb0ELb1EEEvNS_9FwdParamsE --------------------------
	.section	.text._ZN10layer_norm13ln_fwd_kernelINS_13Kernel_traitsIf13__nv_bfloat16S2_S2_fjLj768ELj1ELj4ELj1ELj16ENS_18Kernel_traits_baseILj768EfS2_S2_S2_fjLj128EEEEELb0ELb0ELb0ELb1EEEvNS_9FwdParamsE,"ax",@progbits
	.align	128
        .global         _ZN10layer_norm13ln_fwd_kernelINS_13Kernel_traitsIf13__nv_bfloat16S2_S2_fjLj768ELj1ELj4ELj1ELj16ENS_18Kernel_traits_baseILj768EfS2_S2_S2_fjLj128EEEEELb0ELb0ELb0ELb1EEEvNS_9FwdParamsE
        .type           _ZN10layer_norm13ln_fwd_kernelINS_13Kernel_traitsIf13__nv_bfloat16S2_S2_fjLj768ELj1ELj4ELj1ELj16ENS_18Kernel_traits_baseILj768EfS2_S2_S2_fjLj128EEEEELb0ELb0ELb0ELb1EEEvNS_9FwdParamsE,@function
        .size           _ZN10layer_norm13ln_fwd_kernelINS_13Kernel_traitsIf13__nv_bfloat16S2_S2_fjLj768ELj1ELj4ELj1ELj16ENS_18Kernel_traits_baseILj768EfS2_S2_S2_fjLj128EEEEELb0ELb0ELb0ELb1EEEvNS_9FwdParamsE,(.L_x_23481 - _ZN10layer_norm13ln_fwd_kernelINS_13Kernel_traitsIf13__nv_bfloat16S2_S2_fjLj768ELj1ELj4ELj1ELj16ENS_18Kernel_traits_baseILj768EfS2_S2_S2_fjLj128EEEEELb0ELb0ELb0ELb1EEEvNS_9FwdParamsE)
        .other          _ZN10layer_norm13ln_fwd_kernelINS_13Kernel_traitsIf13__nv_bfloat16S2_S2_fjLj768ELj1ELj4ELj1ELj16ENS_18Kernel_traits_baseILj768EfS2_S2_S2_fjLj128EEEEELb0ELb0ELb0ELb1EEEvNS_9FwdParamsE,@"STO_CUDA_ENTRY STV_DEFAULT"
_ZN10layer_norm13ln_fwd_kernelINS_13Kernel_traitsIf13__nv_bfloat16S2_S2_fjLj768ELj1ELj4ELj1ELj16ENS_18Kernel_traits_baseILj768EfS2_S2_S2_fjLj128EEEEELb0ELb0ELb0ELb1EEEvNS_9FwdParamsE:
.text._ZN10layer_norm13ln_fwd_kernelINS_13Kernel_traitsIf13__nv_bfloat16S2_S2_fjLj768ELj1ELj4ELj1ELj16ENS_18Kernel_traits_baseILj768EfS2_S2_S2_fjLj128EEEEELb0ELb0ELb0ELb1EEEvNS_9FwdParamsE:
[----:B------:R-:W-:Y:S01]  /*0000*/  LDC R1, c[0x0][0x28] ;  /* 0x00000a00ff017b82 */ /* 0x000fe20000000800 */
[----:B------:R-:W0:Y:S01]  /*0010*/  S2R R0, SR_TID.X ;  /* 0x0000000000007919 */ /* 0x000e220000002100 */
[----:B------:R-:W-:Y:S01]  /*0020*/  ULDC.64 UR4, c[0x0][0x2c8] ;  /* 0x0000b20000047ab9 */ /* 0x000fe20000000a00 */
[----:B------:R-:W-:Y:S02]  /*0030*/  CS2R R12, SRZ ;  /* 0x00000000000c7805 */ /* 0x000fe4000001ff00 */
[----:B------:R-:W-:Y:S02]  /*0040*/  ISETP.NE.U32.AND P1, PT, RZ, UR4, PT ;  /* 0x00000004ff007c0c */ /* 0x000fe4000bf25070 */
[----:B------:R-:W-:Y:S02]  /*0050*/  CS2R R14, SRZ ;  /* 0x00000000000e7805 */ /* 0x000fe4000001ff00 */
[----:B------:R-:W-:Y:S02]  /*0060*/  CS2R R16, SRZ ;  /* 0x0000000000107805 */ /* 0x000fe4000001ff00 */
[----:B------:R-:W-:-:S02]  /*0070*/  CS2R R18, SRZ ;  /* 0x0000000000127805 */ /* 0x000fc4000001ff00 */
[----:B------:R-:W-:Y:S02]  /*0080*/  ISETP.NE.AND.EX P1, PT, RZ, UR5, PT, P1 ;  /* 0x00000005ff007c0c */ /* 0x000fe4000bf25310 */
[----:B------:R-:W-:Y:S02]  /*0090*/  CS2R R20, SRZ ;  /* 0x0000000000147805 */ /* 0x000fe4000001ff00 */
[----:B------:R-:W-:Y:S02]  /*00a0*/  CS2R R22, SRZ ;  /* 0x0000000000167805 */ /* 0x000fe4000001ff00 */
[----:B------:R-:W-:Y:S02]  /*00b0*/  CS2R R24, SRZ ;  /* 0x0000000000187805 */ /* 0x000fe4000001ff00 */
[----:B------:R-:W-:Y:S02]  /*00c0*/  CS2R R26, SRZ ;  /* 0x00000000001a7805 */ /* 0x000fe4000001ff00 */
[----:B------:R-:W-:-:S02]  /*00d0*/  CS2R R28, SRZ ;  /* 0x00000000001c7805 */ /* 0x000fc4000001ff00 */
[----:B------:R-:W-:Y:S02]  /*00e0*/  CS2R R30, SRZ ;  /* 0x00000000001e7805 */ /* 0x000fe4000001ff00 */
[----:B------:R-:W-:Y:S02]  /*00f0*/  CS2R R32, SRZ ;  /* 0x0000000000207805 */ /* 0x000fe4000001ff00 */
[----:B------:R-:W-:Y:S01]  /*0100*/  CS2R R34, SRZ ;  /* 0x0000000000227805 */ /* 0x000fe2000001ff00 */
[----:B------:R-:W1:Y:S01]  /*0110*/  S2R R3, SR_CTAID.X ;  /* 0x0000000000037919 */ /* 0x000e620000002500 */
[----:B------:R-:W2:Y:S01]  /*0120*/  LDC.64 R8, c[0x0][0x270] ;  /* 0x00009c00ff087b82 */ /* 0x000ea20000000a00 */
[----:B------:R-:W-:Y:S01]  /*0130*/  ULDC.64 UR6, c[0x0][0x260] ;  /* 0x0000980000067ab9 */ /* 0x000fe20000000a00 */
[----:B------:R-:W-:Y:S01]  /*0140*/  ULDC.64 UR8, c[0x0][0x230] ;  /* 0x00008c0000087ab9 */ /* 0x000fe20000000a00 */
[----:B0-----:R-:W-:Y:S02]  /*0150*/  SHF.R.U32.HI R2, RZ, 0x5, R0 ;  /* 0x00000005ff027819 */ /* 0x001fe40000011600 */
[----:B------:R-:W-:-:S04]  /*0160*/  SHF.L.U32 R0, R0, 0x5, RZ ;  /* 0x0000000500007819 */ /* 0x000fc800000006ff */
[----:B------:R-:W-:Y:S02]  /*0170*/  LOP3.LUT R0, R0, 0x3e0, RZ, 0xc0, !PT ;  /* 0x000003e000007812 */ /* 0x000fe400078ec0ff */
[----:B--2---:R-:W-:Y:S02]  /*0180*/  LOP3.LUT P0, RZ, R8, UR8, RZ, 0xfc, !PT ;  /* 0x0000000808ff7c12 */ /* 0x004fe4000f80fcff */
[----:B------:R-:W-:Y:S02]  /*0190*/  IADD3 R4, P3, R0, UR4, RZ ;  /* 0x0000000400047c10 */ /* 0x000fe4000ff7e0ff */
[----:B------:R-:W-:Y:S02]  /*01a0*/  LOP3.LUT P0, RZ, R9, UR9, RZ, 0xfc, P0 ;  /* 0x0000000909ff7c12 */ /* 0x000fe4000800fcff */
[----:B------:R-:W-:Y:S01]  /*01b0*/  IADD3.X R5, RZ, UR5, RZ, P3, !PT ;  /* 0x00000005ff057c10 */ /* 0x000fe20009ffe4ff */
[----:B------:R-:W-:Y:S01]  /*01c0*/  ULDC.64 UR4, c[0x0][0x208] ;  /* 0x0000820000047ab9 */ /* 0x000fe20000000a00 */
[----:B-1----:R-:W-:-:S02]  /*01d0*/  LEA R6, R3, R2, 0x2 ;  /* 0x0000000203067211 */ /* 0x002fc400078e10ff */
[----:B------:R-:W-:Y:S01]  /*01e0*/  IADD3 R2, P2, R0, UR6, RZ ;  /* 0x0000000600027c10 */ /* 0x000fe2000ff5e0ff */
[----:B------:R0:W5:Y:S01]  /*01f0*/  @P1 LDG.E.128 R12, desc[UR4][R4.64] ;  /* 0x00000004040c1981 */ /* 0x000162000c1e1d00 */
[----:B------:R-:W-:Y:S02]  /*0200*/  ULDC UR6, c[0x0][0x214] ;  /* 0x0000850000067ab9 */ /* 0x000fe40000000800 */
[----:B------:R-:W-:Y:S01]  /*0210*/  IADD3.X R3, RZ, UR7, RZ, P2, !PT ;  /* 0x00000007ff037c10 */ /* 0x000fe200097fe4ff */
[----:B------:R0:W5:Y:S01]  /*0220*/  @P1 LDG.E.128 R16, desc[UR4][R4.64+0x10] ;  /* 0x0000100404101981 */ /* 0x000162000c1e1d00 */
[----:B------:R-:W-:-:S03]  /*0230*/  ISETP.GE.AND P2, PT, R6, UR6, PT ;  /* 0x0000000606007c0c */ /* 0x000fc6000bf46270 */
[----:B------:R0:W5:Y:S04]  /*0240*/  @P1 LDG.E.128 R20, desc[UR4][R4.64+0x400] ;  /* 0x0004000404141981 */ /* 0x000168000c1e1d00 */
[----:B------:R0:W5:Y:S04]  /*0250*/  @P1 LDG.E.128 R24, desc[UR4][R4.64+0x410] ;  /* 0x0004100404181981 */ /* 0x000168000c1e1d00 */
[----:B------:R0:W5:Y:S04]  /*0260*/  @P1 LDG.E.128 R28, desc[UR4][R4.64+0x800] ;  /* 0x00080004041c1981 */ /* 0x000168000c1e1d00 */
[----:B------:R0:W5:Y:S01]  /*0270*/  @P1 LDG.E.128 R32, desc[UR4][R4.64+0x810] ;  /* 0x0008100404201981 */ /* 0x000162000c1e1d00 */
[----:B------:R-:W-:Y:S05]  /*0280*/  @P2 EXIT ;  /* 0x000000000000294d */ /* 0x000fea0003800000 */
[----:B------:R1:W5:Y:S04]  /*0290*/  LDG.E.128 R36, desc[UR4][R2.64] ;  /* 0x0000000402247981 */ /* 0x000368000c1e1d00 */
[----:B------:R1:W5:Y:S04]  /*02a0*/  LDG.E.128 R40, desc[UR4][R2.64+0x10] ;  /* 0x0000100402287981 */ /* 0x000368000c1e1d00 */
[----:B------:R1:W5:Y:S04]  /*02b0*/  LDG.E.128 R44, desc[UR4][R2.64+0x400] ;  /* 0x00040004022c7981 */ /* 0x000368000c1e1d00 */
[----:B------:R1:W5:Y:S04]  /*02c0*/  LDG.E.128 R48, desc[UR4][R2.64+0x410] ;  /* 0x0004100402307981 */ /* 0x000368000c1e1d00 */
[----:B------:R1:W5:Y:S04]  /*02d0*/  LDG.E.128 R52, desc[UR4][R2.64+0x800] ;  /* 0x0008000402347981 */ /* 0x000368000c1e1d00 */
[----:B------:R1:W5:Y:S01]  /*02e0*/  LDG.E.128 R56, desc[UR4][R2.64+0x810] ;  /* 0x0008100402387981 */ /* 0x000362000c1e1d00 */
[----:B------:R-:W-:Y:S01]  /*02f0*/  ISETP.NE.U32.AND P1, PT, R8, RZ, PT ;  /* 0x000000ff0800720c */ /* 0x000fe20003f25070 */
[----:B------:R-:W-:Y:S01]  /*0300*/  ULDC.U8 UR6, c[0x0][0x2a0] ;  /* 0x0000a80000067ab9 */ /* 0x000fe20000000000 */
[----:B0-----:R-:W-:Y:S01]  /*0310*/  MOV R4, R6 ;  /* 0x0000000600047202 */ /* 0x001fe20000000f00 */
[----:B------:R-:W-:Y:S01]  /*0320*/  ULDC UR7, c[0x0][0x2d8] ;  /* 0x0000b60000077ab9 */ /* 0x000fe20000000800 */
[----:B------:R-:W-:Y:S01]  /*0330*/  ISETP.NE.AND.EX P1, PT, R9, RZ, PT, P1 ;  /* 0x000000ff0900720c */ /* 0x000fe20003f25310 */
[----:B------:R-:W-:Y:S01]  /*0340*/  ULDC.64 UR8, c[0x0][0x230] ;  /* 0x00008c0000087ab9 */ /* 0x000fe20000000a00 */
[----:B------:R-:W-:Y:S01]  /*0350*/  ISETP.NE.AND P4, PT, RZ, UR6, PT ;  /* 0x00000006ff007c0c */ /* 0x000fe2000bf85270 */
[----:B------:R-:W-:-:S12]  /*0360*/  ULDC UR6, c[0x0][0x218] ;  /* 0x0000860000067ab9 */ /* 0x000fd80000000800 */
.L_x_5146:
[----:B0-----:R-:W0:Y:S01]  /*0370*/  S2R R5, SR_TID.X ;  /* 0x0000000000057919 */ /* 0x001e220000002100 */
[----:B------:R-:W-:Y:S01]  /*0380*/  ISETP.NE.U32.AND P2, PT, RZ, UR8, PT ;  /* 0x00000008ff007c0c */ /* 0x000fe2000bf45070 */
[----:B------:R-:W2:Y:S01]  /*0390*/  @P1 LDC.64 R68, c[0x0][0x270] ;  /* 0x00009c00ff441b82 */ /* 0x000ea20000000a00 */
[----:B------:R-:W-:Y:S02]  /*03a0*/  IMAD R0, R4, UR6, RZ ;  /* 0x0000000604007c24 */ /* 0x000fe4000f8e02ff */
[----:B------:R-:W-:-:S03]  /*03b0*/  ISETP.NE.AND.EX P2, PT, RZ, UR9, PT, P2 ;  /* 0x00000009ff007c0c */ /* 0x000fc6000bf45320 */
[----:B-1----:R-:W-:Y:S02]  /*03c0*/  SHF.R.S32.HI R3, RZ, 0x1f, R0 ;  /* 0x0000001fff037819 */ /* 0x002fe40000011400 */
[----:B------:R-:W1:Y:S02]  /*03d0*/  LDC.64 R84, c[0x0][0x220] ;  /* 0x00008800ff547b82 */ /* 0x000e640000000a00 */
[----:B------:R-:W-:-:S06]  /*03e0*/  LEA.HI R2, R3, R0, RZ, 0x3 ;  /* 0x0000000003027211 */ /* 0x000fcc00078f18ff */
[----:B------:R-:W3:Y:S01]  /*03f0*/  @P2 LDC.64 R70, c[0x0][0x230] ;  /* 0x00008c00ff462b82 */ /* 0x000ee20000000a00 */
[----:B--2---:R-:W-:Y:S01]  /*0400*/  @P1 IMAD.WIDE R68, R4, 0x2, R68 ;  /* 0x0000000204441825 */ /* 0x004fe200078e0244 */
[----:B0-----:R-:W-:-:S05]  /*0410*/  LOP3.LUT R3, R5, 0x1f, RZ, 0xc0, !PT ;  /* 0x0000001f05037812 */ /* 0x001fca00078ec0ff */
[----:B------:R-:W2:Y:S01]  /*0420*/  @P1 LDG.E.U16 R68, desc[UR4][R68.64] ;  /* 0x0000000444441981 */ /* 0x000ea2000c1e1500 */
[----:B------:R-:W-:-:S05]  /*0430*/  LEA.HI.SX32 R2, R2, R3, 0x1d ;  /* 0x0000000302027211 */ /* 0x000fca00078feaff */
[----:B-1----:R-:W-:-:S06]  /*0440*/  IMAD.WIDE.U32 R64, R2, 0x10, R84 ;  /* 0x0000001002407825 */ /* 0x002fcc00078e0054 */
[----:B------:R-:W4:Y:S01]  /*0450*/  LDG.E.128 R64, desc[UR4][R64.64] ;  /* 0x0000000440407981 */ /* 0x000f22000c1e1d00 */
[----:B---3--:R-:W-:-:S05]  /*0460*/  @P2 IMAD.WIDE.U32 R70, R2, 0x10, R70 ;  /* 0x0000001002462825 */ /* 0x008fca00078e0046 */
[----:B-----5:R0:W5:Y:S01]  /*0470*/  @P2 LDG.E.128 R8, desc[UR4][R70.64] ;  /* 0x0000000446082981 */ /* 0x020162000c1e1d00 */
[----:B------:R-:W-:-:S04]  /*0480*/  ISETP.NE.U32.AND P3, PT, RZ, UR8, PT ;  /* 0x00000008ff007c0c */ /* 0x000fc8000bf65070 */
[----:B------:R-:W-:Y:S01]  /*0490*/  ISETP.NE.AND.EX P3, PT, RZ, UR9, PT, P3 ;  /* 0x00000009ff007c0c */ /* 0x000fe2000bf65330 */
[----:B------:R-:W-:-:S06]  /*04a0*/  HFMA2.MMA R0, -RZ, RZ, 1.875, 0 ;  /* 0x3f800000ff007435 */ /* 0x000fcc00000001ff */
[----:B--2---:R-:W-:Y:S02]  /*04b0*/  @P1 SHF.L.U32 R0, R68, 0x10, RZ ;  /* 0x0000001044001819 */ /* 0x004fe400000006ff */
[C---:B----4-:R-:W-:Y:S02]  /*04c0*/  SHF.L.U32 R5, R64.reuse, 0x10, RZ ;  /* 0x0000001040057819 */ /* 0x050fe400000006ff */
[----:B------:R-:W-:-:S03]  /*04d0*/  PRMT R7, R64, 0x7632, R7 ;  /* 0x0000763240077816 */ /* 0x000fc60000000007 */
[----:B------:R-:W-:Y:S01]  /*04e0*/  FMUL.FTZ R6, R5, R0 ;  /* 0x0000000005067220 */ /* 0x000fe20000410000 */
[----:B0-----:R-:W-:Y:S06]  /*04f0*/  @P3 BRA `(.L_x_5073) ;  /* 0x0000000000083947 */ /* 0x001fec0003800000 */
[----:B------:R-:W-:Y:S05]  /*0500*/  @P0 BRA `(.L_x_5074) ;  /* 0x00000000000c0947 */ /* 0x000fea0003800000 */
[----:B------:R-:W-:Y:S05]  /*0510*/  BRA `(.L_x_5075) ;  /* 0x0000000000107947 */ /* 0x000fea0003800000 */
.L_x_5073:
[----:B-----5:R-:W-:-:S05]  /*0520*/  SHF.L.U32 R5, R8, 0x10, RZ ;  /* 0x0000001008057819 */ /* 0x020fca00000006ff */
[----:B------:R-:W-:-:S07]  /*0530*/  FADD.FTZ R6, R6, R5 ;  /* 0x0000000506067221 */ /* 0x000fce0000010000 */
.L_x_5074:
[----:B------:R-:W-:-:S04]  /*0540*/  F2FP.BF16.F32.PACK_AB R5, RZ, R6 ;  /* 0x00000006ff05723e */ /* 0x000fc800000010ff */
[----:B------:R-:W-:-:S07]  /*0550*/  PRMT R60, R5, 0x7610, R60 ;  /* 0x00007610053c7816 */ /* 0x000fce000000003c */
.L_x_5075:
[----:B------:R-:W-:-:S05]  /*0560*/  SHF.L.U32 R7, R7, 0x10, RZ ;  /* 0x0000001007077819 */ /* 0x000fca00000006ff */
[----:B------:R-:W-:Y:S01]  /*0570*/  FMUL.FTZ R5, R7, R0 ;  /* 0x0000000007057220 */ /* 0x000fe20000410000 */
[----:B------:R-:W-:Y:S06]  /*0580*/  @P3 BRA `(.L_x_5076) ;  /* 0x0000000000083947 */ /* 0x000fec0003800000 */
[----:B------:R-:W-:Y:S05]  /*0590*/  @P0 BRA `(.L_x_5077) ;  /* 0x0000000000100947 */ /* 0x000fea0003800000 */
[----:B------:R-:W-:Y:S05]  /*05a0*/  BRA `(.L_x_5078) ;  /* 0x0000000000147947 */ /* 0x000fea0003800000 */
.L_x_5076:
[----:B-----5:R-:W-:-:S04]  /*05b0*/  PRMT R7, R8, 0x7632, R7 ;  /* 0x0000763208077816 */ /* 0x020fc80000000007 */
[----:B------:R-:W-:-:S05]  /*05c0*/  SHF.L.U32 R64, R7, 0x10, RZ ;  /* 0x0000001007407819 */ /* 0x000fca00000006ff */
[----:B------:R-:W-:-:S07]  /*05d0*/  FADD.FTZ R5, R5, R64 ;  /* 0x0000004005057221 */ /* 0x000fce0000010000 */
.L_x_5077:
[----:B------:R-:W-:-:S04]  /*05e0*/  F2FP.BF16.F32.PACK_AB R7, RZ, R5 ;  /* 0x00000005ff07723e */ /* 0x000fc800000010ff */
[----:B------:R-:W-:-:S07]  /*05f0*/  PRMT R60, R60, 0x5410, R7 ;  /* 0x000054103c3c7816 */ /* 0x000fce0000000007 */
.L_x_5078:
[C---:B------:R-:W-:Y:S02]  /*0600*/  SHF.L.U32 R7, R65.reuse, 0x10, RZ ;  /* 0x0000001041077819 */ /* 0x040fe400000006ff */
[----:B------:R-:W-:-:S03]  /*0610*/  PRMT R65, R65, 0x7632, R65 ;  /* 0x0000763241417816 */ /* 0x000fc60000000041 */
[----:B------:R-:W-:Y:S01]  /*0620*/  FMUL.FTZ R68, R7, R0 ;  /* 0x0000000007447220 */ /* 0x000fe20000410000 */
[----:B------:R-:W-:Y:S06]  /*0630*/  @P3 BRA `(.L_x_5079) ;  /* 0x0000000000083947 */ /* 0x000fec0003800000 */
[----:B------:R-:W-:Y:S05]  /*0640*/  @P0 BRA `(.L_x_5080) ;  /* 0x00000000000c0947 */ /* 0x000fea0003800000 */
[----:B------:R-:W-:Y:S05]  /*0650*/  BRA `(.L_x_5081) ;  /* 0x0000000000107947 */ /* 0x000fea0003800000 */
.L_x_5079:
[----:B-----5:R-:W-:-:S05]  /*0660*/  SHF.L.U32 R7, R9, 0x10, RZ ;  /* 0x0000001009077819 */ /* 0x020fca00000006ff */
[----:B------:R-:W-:-:S07]  /*0670*/  FADD.FTZ R68, R68, R7 ;  /* 0x0000000744447221 */ /* 0x000fce0000010000 */
.L_x_5080:
[----:B------:R-:W-:-:S04]  /*0680*/  F2FP.BF16.F32.PACK_AB R7, RZ, R68 ;  /* 0x00000044ff07723e */ /* 0x000fc800000010ff */
[----:B------:R-:W-:-:S07]  /*0690*/  PRMT R61, R7, 0x7610, R61 ;  /* 0x00007610073d7816 */ /* 0x000fce000000003d */
.L_x_5081:
[----:B------:R-:W-:-:S05]  /*06a0*/  SHF.L.U32 R65, R65, 0x10, RZ ;  /* 0x0000001041417819 */ /* 0x000fca00000006ff */
[----:B------:R-:W-:Y:S01]  /*06b0*/  FMUL.FTZ R7, R65, R0 ;  /* 0x0000000041077220 */ /* 0x000fe20000410000 */
[----:B------:R-:W-:Y:S06]  /*06c0*/  @P3 BRA `(.L_x_5082) ;  /* 0x0000000000083947 */ /* 0x000fec0003800000 */
[----:B------:R-:W-:Y:S05]  /*06d0*/  @P0 BRA `(.L_x_5083) ;  /* 0x0000000000100947 */ /* 0x000fea0003800000 */
[----:B------:R-:W-:Y:S05]  /*06e0*/  BRA `(.L_x_5084) ;  /* 0x0000000000147947 */ /* 0x000fea0003800000 */
.L_x_5082:
[----:B-----5:R-:W-:-:S04]  /*06f0*/  PRMT R64, R9, 0x7632, R64 ;  /* 0x0000763209407816 */ /* 0x020fc80000000040 */
[----:B------:R-:W-:-:S05]  /*0700*/  SHF.L.U32 R64, R64, 0x10, RZ ;  /* 0x0000001040407819 */ /* 0x000fca00000006ff */
[----:B------:R-:W-:-:S07]  /*0710*/  FADD.FTZ R7, R7, R64 ;  /* 0x0000004007077221 */ /* 0x000fce0000010000 */
.L_x_5083:
[----:B------:R-:W-:-:S04]  /*0720*/  F2FP.BF16.F32.PACK_AB R64, RZ, R7 ;  /* 0x00000007ff40723e */ /* 0x000fc800000010ff */
[----:B------:R-:W-:-:S07]  /*0730*/  PRMT R61, R61, 0x5410, R64 ;  /* 0x000054103d3d7816 */ /* 0x000fce0000000040 */
.L_x_5084:
[C---:B------:R-:W-:Y:S02]  /*0740*/  SHF.L.U32 R65, R66.reuse, 0x10, RZ ;  /* 0x0000001042417819 */ /* 0x040fe400000006ff */
[----:B------:R-:W-:-:S03]  /*0750*/  PRMT R66, R66, 0x7632, R66 ;  /* 0x0000763242427816 */ /* 0x000fc60000000042 */
[----:B------:R-:W-:Y:S01]  /*0760*/  FMUL.FTZ R70, R65, R0 ;  /* 0x0000000041467220 */ /* 0x000fe20000410000 */
[----:B------:R-:W-:Y:S06]  /*0770*/  @P3 BRA `(.L_x_5085) ;  /* 0x0000000000083947 */ /* 0x000fec0003800000 */
[----:B------:R-:W-:Y:S05]  /*0780*/  @P0 BRA `(.L_x_5086) ;  /* 0x00000000000c0947 */ /* 0x000fea0003800000 */
[----:B------:R-:W-:Y:S05]  /*0790*/  BRA `(.L_x_5087) ;  /* 0x0000000000107947 */ /* 0x000fea0003800000 */
.L_x_5085:
[----:B-----5:R-:W-:-:S05]  /*07a0*/  SHF.L.U32 R65, R10, 0x10, RZ ;  /* 0x000000100a417819 */ /* 0x020fca00000006ff */
[----:B------:R-:W-:-:S07]  /*07b0*/  FADD.FTZ R70, R70, R65 ;  /* 0x0000004146467221 */ /* 0x000fce0000010000 */
.L_x_5086:
[----:B------:R-:W-:-:S04]  /*07c0*/  F2FP.BF16.F32.PACK_AB R64, RZ, R70 ;  /* 0x00000046ff40723e */ /* 0x000fc800000010ff */
[----:B------:R-:W-:-:S07]  /*07d0*/  PRMT R62, R64, 0x7610, R62 ;  /* 0x00007610403e7816 */ /* 0x000fce000000003e */
.L_x_5087:
[----:B------:R-:W-:-:S05]  /*07e0*/  SHF.L.U32 R69, R66, 0x10, RZ ;  /* 0x0000001042457819 */ /* 0x000fca00000006ff */
[----:B------:R-:W-:Y:S01]  /*07f0*/  FMUL.FTZ R69, R69, R0 ;  /* 0x0000000045457220 */ /* 0x000fe20000410000 */
[----:B------:R-:W-:Y:S06]  /*0800*/  @P3 BRA `(.L_x_5088) ;  /* 0x0000000000083947 */ /* 0x000fec0003800000 */
[----:B------:R-:W-:Y:S05]  /*0810*/  @P0 BRA `(.L_x_5089) ;  /* 0x0000000000100947 */ /* 0x000fea0003800000 */
[----:B------:R-:W-:Y:S05]  /*0820*/  BRA `(.L_x_5090) ;  /* 0x0000000000147947 */ /* 0x000fea0003800000 */
.L_x_5088:
[----:B-----5:R-:W-:-:S04]  /*0830*/  PRMT R64, R10, 0x7632, R64 ;  /* 0x000076320a407816 */ /* 0x020fc80000000040 */
[----:B------:R-:W-:-:S05]  /*0840*/  SHF.L.U32 R64, R64, 0x10, RZ ;  /* 0x0000001040407819 */ /* 0x000fca00000006ff */
[----:B------:R-:W-:-:S07]  /*0850*/  FADD.FTZ R69, R69, R64 ;  /* 0x0000004045457221 */ /* 0x000fce0000010000 */
.L_x_5089:
[----:B------:R-:W-:-:S04]  /*0860*/  F2FP.BF16.F32.PACK_AB R64, RZ, R69 ;  /* 0x00000045ff40723e */ /* 0x000fc800000010ff */
[----:B------:R-:W-:-:S07]  /*0870*/  PRMT R62, R62, 0x5410, R64 ;  /* 0x000054103e3e7816 */ /* 0x000fce0000000040 */
.L_x_5090:
[C---:B------:R-:W-:Y:S02]  /*0880*/  SHF.L.U32 R73, R67.reuse, 0x10, RZ ;  /* 0x0000001043497819 */ /* 0x040fe400000006ff */
[----:B------:R-:W-:-:S03]  /*0890*/  PRMT R67, R67, 0x7632, R67 ;  /* 0x0000763243437816 */ /* 0x000fc60000000043 */
[----:B------:R-:W-:Y:S01]  /*08a0*/  FMUL.FTZ R73, R73, R0 ;  /* 0x0000000049497220 */ /* 0x000fe20000410000 */
[----:B------:R-:W-:Y:S06]  /*08b0*/  @P3 BRA `(.L_x_5091) ;  /* 0x0000000000083947 */ /* 0x000fec0003800000 */
[----:B------:R-:W-:Y:S05]  /*08c0*/  @P0 BRA `(.L_x_5092) ;  /* 0x00000000000c0947 */ /* 0x000fea0003800000 */
[----:B------:R-:W-:Y:S05]  /*08d0*/  BRA `(.L_x_5093) ;  /* 0x0000000000107947 */ /* 0x000fea0003800000 */
.L_x_5091:
[----:B-----5:R-:W-:-:S05]  /*08e0*/  SHF.L.U32 R64, R11, 0x10, RZ ;  /* 0x000000100b407819 */ /* 0x020fca00000006ff */
[----:B------:R-:W-:-:S07]  /*08f0*/  FADD.FTZ R73, R73, R64 ;  /* 0x0000004049497221 */ /* 0x000fce0000010000 */
.L_x_5092:
[----:B------:R-:W-:-:S04]  /*0900*/  F2FP.BF16.F32.PACK_AB R64, RZ, R73 ;  /* 0x00000049ff40723e */ /* 0x000fc800000010ff */
[----:B------:R-:W-:-:S07]  /*0910*/  PRMT R63, R64, 0x7610, R63 ;  /* 0x00007610403f7816 */ /* 0x000fce000000003f */
.L_x_5093:
[----:B------:R-:W-:-:S05]  /*0920*/  SHF.L.U32 R67, R67, 0x10, RZ ;  /* 0x0000001043437819 */ /* 0x000fca00000006ff */
[----:B------:R-:W-:Y:S01]  /*0930*/  FMUL.FTZ R72, R67, R0 ;  /* 0x0000000043487220 */ /* 0x000fe20000410000 */
[----:B------:R-:W-:Y:S06]  /*0940*/  @P3 BRA `(.L_x_5094) ;  /* 0x0000000000083947 */ /* 0x000fec0003800000 */
[----:B------:R-:W-:Y:S05]  /*0950*/  @P0 BRA `(.L_x_5095) ;  /* 0x0000000000100947 */ /* 0x000fea0003800000 */
[----:B------:R-:W-:Y:S05]  /*0960*/  BRA `(.L_x_5096) ;  /* 0x0000000000147947 */ /* 0x000fea0003800000 */
.L_x_5094:
[----:B-----5:R-:W-:-:S04]  /*0970*/  PRMT R64, R11, 0x7632, R64 ;  /* 0x000076320b407816 */ /* 0x020fc80000000040 */
[----:B------:R-:W-:-:S05]  /*0980*/  SHF.L.U32 R65, R64, 0x10, RZ ;  /* 0x0000001040417819 */ /* 0x000fca00000006ff */
[----:B------:R-:W-:-:S07]  /*0990*/  FADD.FTZ R72, R72, R65 ;  /* 0x0000004148487221 */ /* 0x000fce0000010000 */
.L_x_5095:
[----:B------:R-:W-:-:S04]  /*09a0*/  F2FP.BF16.F32.PACK_AB R64, RZ, R72 ;  /* 0x00000048ff40723e */ /* 0x000fc800000010ff */
[----:B------:R-:W-:-:S07]  /*09b0*/  PRMT R63, R63, 0x5410, R64 ;  /* 0x000054103f3f7816 */ /* 0x000fce0000000040 */
.L_x_5096:
[----:B------:R-:W0:Y:S01]  /*09c0*/  @P0 LDC.64 R76, c[0x0][0x238] ;  /* 0x00008e00ff4c0b82 */ /* 0x000e220000000a00 */
[----:B------:R-:W-:-:S05]  /*09d0*/  IADD3 R71, R2, 0x20, RZ ;  /* 0x0000002002477810 */ /* 0x000fca0007ffe0ff */
[----:B------:R-:W-:Y:S02]  /*09e0*/  IMAD.WIDE.U32 R64, R71, 0x10, R84 ;  /* 0x0000001047407825 */ /* 0x000fe400078e0054 */
[----:B------:R-:W1:Y:S02]  /*09f0*/  @P2 LDC.64 R74, c[0x0][0x230] ;  /* 0x00008c00ff4a2b82 */ /* 0x000e640000000a00 */
[----:B0-----:R-:W-:-:S05]  /*0a00*/  @P0 IMAD.WIDE.U32 R76, R2, 0x10, R76 ;  /* 0x00000010024c0825 */ /* 0x001fca00078e004c */
[----:B------:R0:W-:Y:S04]  /*0a10*/  @P0 STG.E.128 desc[UR4][R76.64], R60 ;  /* 0x0000003c4c000986 */ /* 0x0001e8000c101d04 */
[----:B------:R-:W2:Y:S01]  /*0a20*/  LDG.E.128 R64, desc[UR4][R64.64] ;  /* 0x0000000440407981 */ /* 0x000ea2000c1e1d00 */
[----:B-1----:R-:W-:-:S05]  /*0a30*/  @P2 IMAD.WIDE.U32 R78, R71, 0x10, R74 ;  /* 0x00000010474e2825 */ /* 0x002fca00078e004a */
[----:B-----5:R0:W5:Y:S01]  /*0a40*/  @P2 LDG.E.128 R8, desc[UR4][R78.64] ;  /* 0x000000044e082981 */ /* 0x020162000c1e1d00 */
[C---:B--2---:R-:W-:Y:S02]  /*0a50*/  SHF.L.U32 R75, R64.reuse, 0x10, RZ ;  /* 0x00000010404b7819 */ /* 0x044fe400000006ff */
[----:B------:R-:W-:-:S03]  /*0a60*/  PRMT R74, R64, 0x7632, R74 ;  /* 0x00007632404a7816 */ /* 0x000fc6000000004a */
[----:B------:R-:W-:Y:S01]  /*0a70*/  FMUL.FTZ R75, R75, R0 ;  /* 0x000000004b4b7220 */ /* 0x000fe20000410000 */
[----:B0-----:R-:W-:Y:S06]  /*0a80*/  @P3 BRA `(.L_x_5097) ;  /* 0x0000000000083947 */ /* 0x001fec0003800000 */
[----:B------:R-:W-:Y:S05]  /*0a90*/  @P0 BRA `(.L_x_5098) ;  /* 0x00000000000c0947 */ /* 0x000fea0003800000 */
[----:B------:R-:W-:Y:S05]  /*0aa0*/  BRA `(.L_x_5099) ;  /* 0x0000000000107947 */ /* 0x000fea0003800000 */
.L_x_5097:
[----:B-----5:R-:W-:-:S05]  /*0ab0*/  SHF.L.U32 R64, R8, 0x10, RZ ;  /* 0x0000001008407819 */ /* 0x020fca00000006ff */
[----:B------:R-:W-:-:S07]  /*0ac0*/  FADD.FTZ R75, R64, R75 ;  /* 0x0000004b404b7221 */ /* 0x000fce0000010000 */
.L_x_5098:
[----:B------:R-:W-:-:S04]  /*0ad0*/  F2FP.BF16.F32.PACK_AB R64, RZ, R75 ;  /* 0x0000004bff40723e */ /* 0x000fc800000010ff */
[----:B------:R-:W-:-:S07]  /*0ae0*/  PRMT R60, R64, 0x7610, R60 ;  /* 0x00007610403c7816 */ /* 0x000fce000000003c */
.L_x_5099:
[----:B------:R-:W-:-:S05]  /*0af0*/  SHF.L.U32 R77, R74, 0x10, RZ ;  /* 0x000000104a4d7819 */ /* 0x000fca00000006ff */
[----:B------:R-:W-:Y:S01]  /*0b00*/  FMUL.FTZ R74, R77, R0 ;  /* 0x000000004d4a7220 */ /* 0x000fe20000410000 */
[----:B------:R-:W-:Y:S06]  /*0b10*/  @P3 BRA `(.L_x_5100) ;  /* 0x0000000000083947 */ /* 0x000fec0003800000 */
[----:B------:R-:W-:Y:S05]  /*0b20*/  @P0 BRA `(.L_x_5101) ;  /* 0x0000000000100947 */ /* 0x000fea0003800000 */
[----:B------:R-:W-:Y:S05]  /*0b30*/  BRA `(.L_x_5102) ;  /* 0x0000000000147947 */ /* 0x000fea0003800000 */
.L_x_5100:
[----:B-----5:R-:W-:-:S04]  /*0b40*/  PRMT R64, R8, 0x7632, R64 ;  /* 0x0000763208407816 */ /* 0x020fc80000000040 */
[----:B------:R-:W-:-:S05]  /*0b50*/  SHF.L.U32 R77, R64, 0x10, RZ ;  /* 0x00000010404d7819 */ /* 0x000fca00000006ff */
[----:B------:R-:W-:-:S07]  /*0b60*/  FADD.FTZ R74, R74, R77 ;  /* 0x0000004d4a4a7221 */ /* 0x000fce0000010000 */
.L_x_5101:
[----:B------:R-:W-:-:S04]  /*0b70*/  F2FP.BF16.F32.PACK_AB R64, RZ, R74 ;  /* 0x0000004aff40723e */ /* 0x000fc800000010ff */
[----:B------:R-:W-:-:S07]  /*0b80*/  PRMT R60, R60, 0x5410, R64 ;  /* 0x000054103c3c7816 */ /* 0x000fce0000000040 */
.L_x_5102:
[C---:B------:R-:W-:Y:S02]  /*0b90*/  SHF.L.U32 R77, R65.reuse, 0x10, RZ ;  /* 0x00000010414d7819 */ /* 0x040fe400000006ff */
[----:B------:R-:W-:-:S03]  /*0ba0*/  PRMT R65, R65, 0x7632, R65 ;  /* 0x0000763241417816 */ /* 0x000fc60000000041 */
[----:B------:R-:W-:Y:S01]  /*0bb0*/  FMUL.FTZ R77, R77, R0 ;  /* 0x000000004d4d7220 */ /* 0x000fe20000410000 */
[----:B------:R-:W-:Y:S06]  /*0bc0*/  @P3 BRA `(.L_x_5103) ;  /* 0x0000000000083947 */ /* 0x000fec0003800000 */
[----:B------:R-:W-:Y:S05]  /*0bd0*/  @P0 BRA `(.L_x_5104) ;  /* 0x00000000000c0947 */ /* 0x000fea0003800000 */
[----:B------:R-:W-:Y:S05]  /*0be0*/  BRA `(.L_x_5105) ;  /* 0x0000000000107947 */ /* 0x000fea0003800000 */
.L_x_5103:
[----:B-----5:R-:W-:-:S05]  /*0bf0*/  SHF.L.U32 R64, R9, 0x10, RZ ;  /* 0x0000001009407819 */ /* 0x020fca00000006ff */
[----:B------:R-:W-:-:S07]  /*0c00*/  FADD.FTZ R77, R64, R77 ;  /* 0x0000004d404d7221 */ /* 0x000fce0000010000 */
.L_x_5104:
[----:B------:R-:W-:-:S04]  /*0c10*/  F2FP.BF16.F32.PACK_AB R64, RZ, R77 ;  /* 0x0000004dff40723e */ /* 0x000fc800000010ff */
[----:B------:R-:W-:-:S07]  /*0c20*/  PRMT R61, R64, 0x7610, R61 ;  /* 0x00007610403d7816 */ /* 0x000fce000000003d */
.L_x_5105:
[----:B------:R-:W-:-:S05]  /*0c30*/  SHF.L.U32 R65, R65, 0x10, RZ ;  /* 0x0000001041417819 */ /* 0x000fca00000006ff */
[----:B------:R-:W-:Y:S01]  /*0c40*/  FMUL.FTZ R76, R65, R0 ;  /* 0x00000000414c7220 */ /* 0x000fe20000410000 */
[----:B------:R-:W-:Y:S06]  /*0c50*/  @P3 BRA `(.L_x_5106) ;  /* 0x0000000000083947 */ /* 0x000fec0003800000 */
[----:B------:R-:W-:Y:S05]  /*0c60*/  @P0 BRA `(.L_x_5107) ;  /* 0x0000000000100947 */ /* 0x000fea0003800000 */
[----:B------:R-:W-:Y:S05]  /*0c70*/  BRA `(.L_x_5108) ;  /* 0x0000000000147947 */ /* 0x000fea0003800000 */
.L_x_5106:
[----:B-----5:R-:W-:-:S04]  /*0c80*/  PRMT R64, R9, 0x7632, R64 ;  /* 0x0000763209407816 */ /* 0x020fc80000000040 */
[----:B------:R-:W-:-:S05]  /*0c90*/  SHF.L.U32 R65, R64, 0x10, RZ ;  /* 0x0000001040417819 */ /* 0x000fca00000006ff */
[----:B------:R-:W-:-:S07]  /*0ca0*/  FADD.FTZ R76, R76, R65 ;  /* 0x000000414c4c7221 */ /* 0x000fce0000010000 */
.L_x_5107:
[----:B------:R-:W-:-:S04]  /*0cb0*/  F2FP.BF16.F32.PACK_AB R64, RZ, R76 ;  /* 0x0000004cff40723e */ /* 0x000fc800000010ff */
[----:B------:R-:W-:-:S07]  /*0cc0*/  PRMT R61, R61, 0x5410, R64 ;  /* 0x000054103d3d7816 */ /* 0x000fce0000000040 */
.L_x_5108:
[C---:B------:R-:W-:Y:S02]  /*0cd0*/  SHF.L.U32 R65, R66.reuse, 0x10, RZ ;  /* 0x0000001042417819 */ /* 0x040fe400000006ff */
[----:B------:R-:W-:-:S03]  /*0ce0*/  PRMT R66, R66, 0x7632, R66 ;  /* 0x0000763242427816 */ /* 0x000fc60000000042 */
[----:B------:R-:W-:Y:S01]  /*0cf0*/  FMUL.FTZ R78, R65, R0 ;  /* 0x00000000414e7220 */ /* 0x000fe20000410000 */
[----:B------:R-:W-:Y:S06]  /*0d00*/  @P3 BRA `(.L_x_5109) ;  /* 0x0000000000083947 */ /* 0x000fec0003800000 */
[----:B------:R-:W-:Y:S05]  /*0d10*/  @P0 BRA `(.L_x_5110) ;  /* 0x00000000000c0947 */ /* 0x000fea0003800000 */
[----:B------:R-:W-:Y:S05]  /*0d20*/  BRA `(.L_x_5111) ;  /* 0x0000000000107947 */ /* 0x000fea0003800000 */
.L_x_5109:
[----:B-----5:R-:W-:-:S05]  /*0d30*/  SHF.L.U32 R65, R10, 0x10, RZ ;  /* 0x000000100a417819 */ /* 0x020fca00000006ff */
[----:B------:R-:W-:-:S07]  /*0d40*/  FADD.FTZ R78, R65, R78 ;  /* 0x0000004e414e7221 */ /* 0x000fce0000010000 */
.L_x_5110:
[----:B------:R-:W-:-:S04]  /*0d50*/  F2FP.BF16.F32.PACK_AB R64, RZ, R78 ;  /* 0x0000004eff40723e */ /* 0x000fc800000010ff */
[----:B------:R-:W-:-:S07]  /*0d60*/  PRMT R62, R64, 0x7610, R62 ;  /* 0x00007610403e7816 */ /* 0x000fce000000003e */
.L_x_5111:
[----:B------:R-:W-:-:S05]  /*0d70*/  SHF.L.U32 R79, R66, 0x10, RZ ;  /* 0x00000010424f7819 */ /* 0x000fca00000006ff */
[----:B------:R-:W-:Y:S01]  /*0d80*/  FMUL.FTZ R79, R79, R0 ;  /* 0x000000004f4f7220 */ /* 0x000fe20000410000 */
[----:B------:R-:W-:Y:S06]  /*0d90*/  @P3 BRA `(.L_x_5112) ;  /* 0x0000000000083947 */ /* 0x000fec0003800000 */
[----:B------:R-:W-:Y:S05]  /*0da0*/  @P0 BRA `(.L_x_5113) ;  /* 0x0000000000100947 */ /* 0x000fea0003800000 */
[----:B------:R-:W-:Y:S05]  /*0db0*/  BRA `(.L_x_5114) ;  /* 0x0000000000147947 */ /* 0x000fea0003800000 */
.L_x_5112:
[----:B-----5:R-:W-:-:S04]  /*0dc0*/  PRMT R64, R10, 0x7632, R64 ;  /* 0x000076320a407816 */ /* 0x020fc80000000040 */
[----:B------:R-:W-:-:S05]  /*0dd0*/  SHF.L.U32 R64, R64, 0x10, RZ ;  /* 0x0000001040407819 */ /* 0x000fca00000006ff */
[----:B------:R-:W-:-:S07]  /*0de0*/  FADD.FTZ R79, R79, R64 ;  /* 0x000000404f4f7221 */ /* 0x000fce0000010000 */
.L_x_5113:
[----:B------:R-:W-:-:S04]  /*0df0*/  F2FP.BF16.F32.PACK_AB R64, RZ, R79 ;  /* 0x0000004fff40723e */ /* 0x000fc800000010ff */
[----:B------:R-:W-:-:S07]  /*0e00*/  PRMT R62, R62, 0x5410, R64 ;  /* 0x000054103e3e7816 */ /* 0x000fce0000000040 */
.L_x_5114:
[C---:B------:R-:W-:Y:S02]  /*0e10*/  SHF.L.U32 R65, R67.reuse, 0x10, RZ ;  /* 0x0000001043417819 */ /* 0x040fe400000006ff */
[----:B------:R-:W-:-:S03]  /*0e20*/  PRMT R67, R67, 0x7632, R67 ;  /* 0x0000763243437816 */ /* 0x000fc60000000043 */
[----:B------:R-:W-:Y:S01]  /*0e30*/  FMUL.FTZ R80, R65, R0 ;  /* 0x0000000041507220 */ /* 0x000fe20000410000 */
[----:B------:R-:W-:Y:S06]  /*0e40*/  @P3 BRA `(.L_x_5115) ;  /* 0x0000000000083947 */ /* 0x000fec0003800000 */
[----:B------:R-:W-:Y:S05]  /*0e50*/  @P0 BRA `(.L_x_5116) ;  /* 0x00000000000c0947 */ /* 0x000fea0003800000 */
[----:B------:R-:W-:Y:S05]  /*0e60*/  BRA `(.L_x_5117) ;  /* 0x0000000000107947 */ /* 0x000fea0003800000 */
.L_x_5115:
[----:B-----5:R-:W-:-:S05]  /*0e70*/  SHF.L.U32 R65, R11, 0x10, RZ ;  /* 0x000000100b417819 */ /* 0x020fca00000006ff */
[----:B------:R-:W-:-:S07]  /*0e80*/  FADD.FTZ R80, R65, R80 ;  /* 0x0000005041507221 */ /* 0x000fce0000010000 */
.L_x_5116:
[----:B------:R-:W-:-:S04]  /*0e90*/  F2FP.BF16.F32.PACK_AB R64, RZ, R80 ;  /* 0x00000050ff40723e */ /* 0x000fc800000010ff */
[----:B------:R-:W-:-:S07]  /*0ea0*/  PRMT R63, R64, 0x7610, R63 ;  /* 0x00007610403f7816 */ /* 0x000fce000000003f */
.L_x_5117:
[----:B------:R-:W-:-:S05]  /*0eb0*/  SHF.L.U32 R67, R67, 0x10, RZ ;  /* 0x0000001043437819 */ /* 0x000fca00000006ff */
[----:B------:R-:W-:Y:S01]  /*0ec0*/  FMUL.FTZ R81, R67, R0 ;  /* 0x0000000043517220 */ /* 0x000fe20000410000 */
[----:B------:R-:W-:Y:S06]  /*0ed0*/  @P3 BRA `(.L_x_5118) ;  /* 0x0000000000083947 */ /* 0x000fec0003800000 */
[----:B------:R-:W-:Y:S05]  /*0ee0*/  @P0 BRA `(.L_x_5119) ;  /* 0x0000000000100947 */ /* 0x000fea0003800000 */
[----:B------:R-:W-:Y:S05]  /*0ef0*/  BRA `(.L_x_5120) ;  /* 0x0000000000147947 */ /* 0x000fea0003800000 */
.L_x_5118:
[----:B-----5:R-:W-:-:S04]  /*0f00*/  PRMT R64, R11, 0x7632, R64 ;  /* 0x000076320b407816 */ /* 0x020fc80000000040 */
[----:B------:R-:W-:-:S05]  /*0f10*/  SHF.L.U32 R64, R64, 0x10, RZ ;  /* 0x0000001040407819 */ /* 0x000fca00000006ff */
[----:B------:R-:W-:-:S07]  /*0f20*/  FADD.FTZ R81, R81, R64 ;  /* 0x0000004051517221 */ /* 0x000fce0000010000 */
.L_x_5119:
[----:B------:R-:W-:-:S04]  /*0f30*/  F2FP.BF16.F32.PACK_AB R64, RZ, R81 ;  /* 0x00000051ff40723e */ /* 0x000fc800000010ff */
[----:B------:R-:W-:-:S07]  /*0f40*/  PRMT R63, R63, 0x5410, R64 ;  /* 0x000054103f3f7816 */ /* 0x000fce0000000040 */
.L_x_5120:
[----:B------:R-:W0:Y:S01]  /*0f50*/  @P0 LDC.64 R64, c[0x0][0x238] ;  /* 0x00008e00ff400b82 */ /* 0x000e220000000a00 */
[----:B------:R-:W-:-:S07]  /*0f60*/  IADD3 R82, R2, 0x40, RZ ;  /* 0x0000004002527810 */ /* 0x000fce0007ffe0ff */
[----:B------:R-:W1:Y:S01]  /*0f70*/  @P2 LDC.64 R86, c[0x0][0x230] ;  /* 0x00008c00ff562b82 */ /* 0x000e620000000a00 */
[----:B0-----:R-:W-:-:S04]  /*0f80*/  @P0 IMAD.WIDE.U32 R88, R71, 0x10, R64 ;  /* 0x0000001047580825 */ /* 0x001fc800078e0040 */
[C---:B------:R-:W-:Y:S01]  /*0f90*/  IMAD.WIDE.U32 R64, R82.reuse, 0x10, R84 ;  /* 0x0000001052407825 */ /* 0x040fe200078e0054 */
[----:B------:R0:W-:Y:S05]  /*0fa0*/  @P0 STG.E.128 desc[UR4][R88.64], R60 ;  /* 0x0000003c58000986 */ /* 0x0001ea000c101d04 */
        /* <DEDUP_REMOVED lines=9> */
.L_x_5121:
[----:B-----5:R-:W-:-:S05]  /*1040*/  SHF.L.U32 R64, R8, 0x10, RZ ;  /* 0x0000001008407819 */ /* 0x020fca00000006ff */
[----:B------:R-:W-:-:S07]  /*1050*/  FADD.FTZ R83, R64, R83 ;  /* 0x0000005340537221 */ /* 0x000fce0000010000 */
.L_x_5122:
[----:B------:R-:W-:-:S04]  /*1060*/  F2FP.BF16.F32.PACK_AB R64, RZ, R83 ;  /* 0x00000053ff40723e */ /* 0x000fc800000010ff */
[----:B------:R-:W-:-:S07]  /*1070*/  PRMT R60, R64, 0x7610, R60 ;  /* 0x00007610403c7816 */ /* 0x000fce000000003c */
.L_x_5123:
[----:B------:R-:W-:-:S05]  /*1080*/  SHF.L.U32 R85, R84, 0x10, RZ ;  /* 0x0000001054557819 */ /* 0x000fca00000006ff */
[----:B------:R-:W-:Y:S01]  /*1090*/  FMUL.FTZ R64, R85, R0 ;  /* 0x0000000055407220 */ /* 0x000fe20000410000 */
[----:B------:R-:W-:Y:S06]  /*10a0*/  @P3 BRA `(.L_x_5124) ;  /* 0x0000000000083947 */ /* 0x000fec0003800000 */
[----:B------:R-:W-:Y:S05]  /*10b0*/  @P0 BRA `(.L_x_5125) ;  /* 0x0000000000100947 */ /* 0x000fea0003800000 */
[----:B------:R-:W-:Y:S05]  /*10c0*/  BRA `(.L_x_5126) ;  /* 0x0000000000147947 */ /* 0x000fea0003800000 */
.L_x_5124:
[----:B-----5:R-:W-:-:S04]  /*10d0*/  PRMT R84, R8, 0x7632, R84 ;  /* 0x0000763208547816 */ /* 0x020fc80000000054 */
[----:B------:R-:W-:-:S05]  /*10e0*/  SHF.L.U32 R85, R84, 0x10, RZ ;  /* 0x0000001054557819 */ /* 0x000fca00000006ff */
[----:B------:R-:W-:-:S07]  /*10f0*/  FADD.FTZ R64, R64, R85 ;  /* 0x0000005540407221 */ /* 0x000fce0000010000 */
.L_x_5125:
[----:B------:R-:W-:-:S04]  /*1100*/  F2FP.BF16.F32.PACK_AB R84, RZ, R64 ;  /* 0x00000040ff54723e */ /* 0x000fc800000010ff */
[----:B------:R-:W-:-:S07]  /*1110*/  PRMT R60, R60, 0x5410, R84 ;  /* 0x000054103c3c7816 */ /* 0x000fce0000000054 */
.L_x_5126:
[C---:B------:R-:W-:Y:S02]  /*1120*/  SHF.L.U32 R85, R65.reuse, 0x10, RZ ;  /* 0x0000001041557819 */ /* 0x040fe400000006ff */
[----:B------:R-:W-:-:S03]  /*1130*/  PRMT R84, R65, 0x7632, R84 ;  /* 0x0000763241547816 */ /* 0x000fc60000000054 */
[----:B------:R-:W-:Y:S01]  /*1140*/  FMUL.FTZ R65, R85, R0 ;  /* 0x0000000055417220 */ /* 0x000fe20000410000 */
[----:B------:R-:W-:Y:S06]  /*1150*/  @P3 BRA `(.L_x_5127) ;  /* 0x0000000000083947 */ /* 0x000fec0003800000 */
[----:B------:R-:W-:Y:S05]  /*1160*/  @P0 BRA `(.L_x_5128) ;  /* 0x00000000000c0947 */ /* 0x000fea0003800000 */
[----:B------:R-:W-:Y:S05]  /*1170*/  BRA `(.L_x_5129) ;  /* 0x0000000000107947 */ /* 0x000fea0003800000 */
.L_x_5127:
[----:B-----5:R-:W-:-:S05]  /*1180*/  SHF.L.U32 R86, R9, 0x10, RZ ;  /* 0x0000001009567819 */ /* 0x020fca00000006ff */
[----:B------:R-:W-:-:S07]  /*1190*/  FADD.FTZ R65, R86, R65 ;  /* 0x0000004156417221 */ /* 0x000fce0000010000 */
.L_x_5128:
[----:B------:R-:W-:-:S04]  /*11a0*/  F2FP.BF16.F32.PACK_AB R85, RZ, R65 ;  /* 0x00000041ff55723e */ /* 0x000fc800000010ff */
[----:B------:R-:W-:-:S07]  /*11b0*/  PRMT R61, R85, 0x7610, R61 ;  /* 0x00007610553d7816 */ /* 0x000fce000000003d */
.L_x_5129:
[----:B------:R-:W-:-:S05]  /*11c0*/  SHF.L.U32 R85, R84, 0x10, RZ ;  /* 0x0000001054557819 */ /* 0x000fca00000006ff */
[----:B------:R-:W-:Y:S01]  /*11d0*/  FMUL.FTZ R84, R85, R0 ;  /* 0x0000000055547220 */ /* 0x000fe20000410000 */
[----:B------:R-:W-:Y:S06]  /*11e0*/  @P3 BRA `(.L_x_5130) ;  /* 0x0000000000083947 */ /* 0x000fec0003800000 */
[----:B------:R-:W-:Y:S05]  /*11f0*/  @P0 BRA `(.L_x_5131) ;  /* 0x0000000000100947 */ /* 0x000fea0003800000 */
[----:B------:R-:W-:Y:S05]  /*1200*/  BRA `(.L_x_5132) ;  /* 0x0000000000147947 */ /* 0x000fea0003800000 */
.L_x_5130:
[----:B-----5:R-:W-:-:S04]  /*1210*/  PRMT R85, R9, 0x7632, R85 ;  /* 0x0000763209557816 */ /* 0x020fc80000000055 */
[----:B------:R-:W-:-:S05]  /*1220*/  SHF.L.U32 R85, R85, 0x10, RZ ;  /* 0x0000001055557819 */ /* 0x000fca00000006ff */
[----:B------:R-:W-:-:S07]  /*1230*/  FADD.FTZ R84, R84, R85 ;  /* 0x0000005554547221 */ /* 0x000fce0000010000 */
.L_x_5131:
[----:B------:R-:W-:-:S04]  /*1240*/  F2FP.BF16.F32.PACK_AB R85, RZ, R84 ;  /* 0x00000054ff55723e */ /* 0x000fc800000010ff */
[----:B------:R-:W-:-:S07]  /*1250*/  PRMT R61, R61, 0x5410, R85 ;  /* 0x000054103d3d7816 */ /* 0x000fce0000000055 */
.L_x_5132:
[C---:B------:R-:W-:Y:S02]  /*1260*/  SHF.L.U32 R85, R66.reuse, 0x10, RZ ;  /* 0x0000001042557819 */ /* 0x040fe400000006ff */
[----:B------:R-:W-:-:S03]  /*1270*/  PRMT R66, R66, 0x7632, R66 ;  /* 0x0000763242427816 */ /* 0x000fc60000000042 */
[----:B------:R-:W-:Y:S01]  /*1280*/  FMUL.FTZ R85, R85, R0 ;  /* 0x0000000055557220 */ /* 0x000fe20000410000 */
[----:B------:R-:W-:Y:S06]  /*1290*/  @P3 BRA `(.L_x_5133) ;  /* 0x0000000000083947 */ /* 0x000fec0003800000 */
[----:B------:R-:W-:Y:S05]  /*12a0*/  @P0 BRA `(.L_x_5134) ;  /* 0x00000000000c0947 */ /* 0x000fea0003800000 */
[----:B------:R-:W-:Y:S05]  /*12b0*/  BRA `(.L_x_5135) ;  /* 0x0000000000107947 */ /* 0x000fea0003800000 */
.L_x_5133:
[----:B-----5:R-:W-:-:S05]  /*12c0*/  SHF.L.U32 R86, R10, 0x10, RZ ;  /* 0x000000100a567819 */ /* 0x020fca00000006ff */
[----:B------:R-:W-:-:S07]  /*12d0*/  FADD.FTZ R85, R86, R85 ;  /* 0x0000005556557221 */ /* 0x000fce0000010000 */
.L_x_5134:
[----:B------:R-:W-:-:S04]  /*12e0*/  F2FP.BF16.F32.PACK_AB R86, RZ, R85 ;  /* 0x00000055ff56723e */ /* 0x000fc800000010ff */
[----:B------:R-:W-:-:S07]  /*12f0*/  PRMT R62, R86, 0x7610, R62 ;  /* 0x00007610563e7816 */ /* 0x000fce000000003e */
.L_x_5135:
[----:B------:R-:W-:-:S05]  /*1300*/  SHF.L.U32 R87, R66, 0x10, RZ ;  /* 0x0000001042577819 */ /* 0x000fca00000006ff */
[----:B------:R-:W-:Y:S01]  /*1310*/  FMUL.FTZ R66, R87, R0 ;  /* 0x0000000057427220 */ /* 0x000fe20000410000 */
[----:B------:R-:W-:Y:S06]  /*1320*/  @P3 BRA `(.L_x_5136) ;  /* 0x0000000000083947 */ /* 0x000fec0003800000 */
[----:B------:R-:W-:Y:S05]  /*1330*/  @P0 BRA `(.L_x_5137) ;  /* 0x0000000000100947 */ /* 0x000fea0003800000 */
[----:B------:R-:W-:Y:S05]  /*1340*/  BRA `(.L_x_5138) ;  /* 0x0000000000147947 */ /* 0x000fea0003800000 */
.L_x_5136:
[----:B-----5:R-:W-:-:S04]  /*1350*/  PRMT R86, R10, 0x7632, R86 ;  /* 0x000076320a567816 */ /* 0x020fc80000000056 */
[----:B------:R-:W-:-:S05]  /*1360*/  SHF.L.U32 R87, R86, 0x10, RZ ;  /* 0x0000001056577819 */ /* 0x000fca00000006ff */
[----:B------:R-:W-:-:S07]  /*1370*/  FADD.FTZ R66, R66, R87 ;  /* 0x0000005742427221 */ /* 0x000fce0000010000 */
.L_x_5137:
[----:B------:R-:W-:-:S04]  /*1380*/  F2FP.BF16.F32.PACK_AB R86, RZ, R66 ;  /* 0x00000042ff56723e */ /* 0x000fc800000010ff */
[----:B------:R-:W-:-:S07]  /*1390*/  PRMT R62, R62, 0x5410, R86 ;  /* 0x000054103e3e7816 */ /* 0x000fce0000000056 */
.L_x_5138:
[C---:B------:R-:W-:Y:S02]  /*13a0*/  SHF.L.U32 R87, R67.reuse, 0x10, RZ ;  /* 0x0000001043577819 */ /* 0x040fe400000006ff */
[----:B------:R-:W-:-:S03]  /*13b0*/  PRMT R86, R67, 0x7632, R86 ;  /* 0x0000763243567816 */ /* 0x000fc60000000056 */
[----:B------:R-:W-:Y:S01]  /*13c0*/  FMUL.FTZ R67, R87, R0 ;  /* 0x0000000057437220 */ /* 0x000fe20000410000 */
[----:B------:R-:W-:Y:S06]  /*13d0*/  @P3 BRA `(.L_x_5139) ;  /* 0x0000000000083947 */ /* 0x000fec0003800000 */
[----:B------:R-:W-:Y:S05]  /*13e0*/  @P0 BRA `(.L_x_5140) ;  /* 0x00000000000c0947 */ /* 0x000fea0003800000 */
[----:B------:R-:W-:Y:S05]  /*13f0*/  BRA `(.L_x_5141) ;  /* 0x0000000000107947 */ /* 0x000fea0003800000 */
.L_x_5139:
[----:B-----5:R-:W-:-:S05]  /*1400*/  SHF.L.U32 R88, R11, 0x10, RZ ;  /* 0x000000100b587819 */ /* 0x020fca00000006ff */
[----:B------:R-:W-:-:S07]  /*1410*/  FADD.FTZ R67, R88, R67 ;  /* 0x0000004358437221 */ /* 0x000fce0000010000 */
.L_x_5140:
[----:B------:R-:W-:-:S04]  /*1420*/  F2FP.BF16.F32.PACK_AB R87, RZ, R67 ;  /* 0x00000043ff57723e */ /* 0x000fc800000010ff */
[----:B------:R-:W-:-:S07]  /*1430*/  PRMT R63, R87, 0x7610, R63 ;  /* 0x00007610573f7816 */ /* 0x000fce000000003f */
.L_x_5141:
[----:B------:R-:W-:-:S05]  /*1440*/  SHF.L.U32 R87, R86, 0x10, RZ ;  /* 0x0000001056577819 */ /* 0x000fca00000006ff */
[----:B------:R-:W-:Y:S01]  /*1450*/  FMUL.FTZ R0, R87, R0 ;  /* 0x0000000057007220 */ /* 0x000fe20000410000 */
[----:B------:R-:W-:Y:S06]  /*1460*/  @P3 BRA `(.L_x_5142) ;  /* 0x0000000000083947 */ /* 0x000fec0003800000 */
[----:B------:R-:W-:Y:S05]  /*1470*/  @P0 BRA `(.L_x_5143) ;  /* 0x0000000000100947 */ /* 0x000fea0003800000 */
[----:B------:R-:W-:Y:S05]  /*1480*/  BRA `(.L_x_5144) ;  /* 0x0000000000147947 */ /* 0x000fea0003800000 */
.L_x_5142:
[----:B-----5:R-:W-:-:S04]  /*1490*/  PRMT R86, R11, 0x7632, R86 ;  /* 0x000076320b567816 */ /* 0x020fc80000000056 */
[----:B------:R-:W-:-:S05]  /*14a0*/  SHF.L.U32 R87, R86, 0x10, RZ ;  /* 0x0000001056577819 */ /* 0x000fca00000006ff */
[----:B------:R-:W-:-:S07]  /*14b0*/  FADD.FTZ R0, R0, R87 ;  /* 0x0000005700007221 */ /* 0x000fce0000010000 */
.L_x_5143:
[----:B------:R-:W-:-:S04]  /*14c0*/  F2FP.BF16.F32.PACK_AB R86, RZ, R0 ;  /* 0x00000000ff56723e */ /* 0x000fc800000010ff */
[----:B------:R-:W-:-:S07]  /*14d0*/  PRMT R63, R63, 0x5410, R86 ;  /* 0x000054103f3f7816 */ /* 0x000fce0000000056 */
.L_x_5144:
[----:B------:R-:W-:Y:S01]  /*14e0*/  FADD.FTZ R88, RZ, R6 ;  /* 0x00000006ff587221 */ /* 0x000fe20000010000 */
[----:B------:R-:W0:Y:S01]  /*14f0*/  @P0 LDC.64 R86, c[0x0][0x238] ;  /* 0x00008e00ff560b82 */ /* 0x000e220000000a00 */
[----:B------:R-:W-:Y:S01]  /*1500*/  ISETP.NE.AND P2, PT, R3, RZ, PT ;  /* 0x000000ff0300720c */ /* 0x000fe20003f45270 */
[----:B------:R-:W-:Y:S01]  /*1510*/  UMOV UR10, 0xffffffff ;  /* 0xffffffff000a7882 */ /* 0x000fe20000000000 */
[----:B------:R-:W-:-:S04]  /*1520*/  FADD.FTZ R89, R88, R5 ;  /* 0x0000000558597221 */ /* 0x000fc80000010000 */
[----:B------:R-:W-:-:S04]  /*1530*/  FADD.FTZ R88, R89, R68 ;  /* 0x0000004459587221 */ /* 0x000fc80000010000 */
[----:B------:R-:W-:-:S04]  /*1540*/  FADD.FTZ R89, R88, R7 ;  /* 0x0000000758597221 */ /* 0x000fc80000010000 */
[----:B------:R-:W-:-:S04]  /*1550*/  FADD.FTZ R88, R89, R70 ;  /* 0x0000004659587221 */ /* 0x000fc80000010000 */
[----:B------:R-:W-:-:S04]  /*1560*/  FADD.FTZ R88, R88, R69 ;  /* 0x0000004558587221 */ /* 0x000fc80000010000 */
[----:B------:R-:W-:Y:S01]  /*1570*/  FADD.FTZ R89, R88, R73 ;  /* 0x0000004958597221 */ /* 0x000fe20000010000 */
[----:B0-----:R-:W-:-:S04]  /*1580*/  @P0 IMAD.WIDE.U32 R86, R82, 0x10, R86 ;  /* 0x0000001052560825 */ /* 0x001fc800078e0056 */
[----:B------:R-:W-:Y:S01]  /*1590*/  FADD.FTZ R88, R89, R72 ;  /* 0x0000004859587221 */ /* 0x000fe20000010000 */
[----:B------:R0:W-:Y:S03]  /*15a0*/  @P0 STG.E.128 desc[UR4][R86.64], R60 ;  /* 0x0000003c56000986 */ /* 0x0001e6000c101d04 */
[----:B------:R-:W-:-:S04]  /*15b0*/  FADD.FTZ R89, R88, R75 ;  /* 0x0000004b58597221 */ /* 0x000fc80000010000 */
        /* <DEDUP_REMOVED lines=85> */
.L_x_5158:
[----:B------:R-:W2:Y:S01]  /*1b10*/  @!P2 LDC.64 R86, c[0x0][0x250] ;  /* 0x00009400ff56ab82 */ /* 0x000ea20000000a00 */
[----:B-1----:R-:W-:-:S04]  /*1b20*/  FADD.FTZ R3, R95, R3 ;  /* 0x000000035f037221 */ /* 0x002fc80000010000 */
[----:B------:R-:W-:-:S03]  /*1b30*/  FFMA.FTZ R3, R3, R90, UR7 ;  /* 0x0000000703037e23 */ /* 0x000fc6000801005a */
[----:B0-----:R-:W0:Y:S01]  /*1b40*/  LDC.64 R94, c[0x0][0x2b8] ;  /* 0x0000ae00ff5e7b82 */ /* 0x001e220000000a00 */
[----:B--2---:R-:W-:-:S04]  /*1b50*/  @!P2 IMAD.WIDE R88, R4, 0x4, R86 ;  /* 0x000000040458a825 */ /* 0x004fc800078e0256 */
[C---:B------:R-:W-:Y:S01]  /*1b60*/  FMUL.FTZ R86, R91.reuse, R91 ;  /* 0x0000005b5b567220 */ /* 0x040fe20000410000 */
[----:B------:R1:W-:Y:S04]  /*1b70*/  @!P2 STG.E desc[UR4][R88.64], R91 ;  /* 0x0000005b5800a986 */ /* 0x0003e8000c101904 */
[----:B------:R-:W-:Y:S02]  /*1b80*/  FSEL R90, R86, RZ, P4 ;  /* 0x000000ff565a7208 */ /* 0x000fe40002000000 */
[----:B------:R-:W-:Y:S01]  /*1b90*/  FSEL R86, R91, RZ, !P4 ;  /* 0x000000ff5b567208 */ /* 0x000fe20006000000 */
[----:B0-----:R-:W-:-:S04]  /*1ba0*/  IMAD.WIDE.U32 R98, R2, 0x10, R94 ;  /* 0x0000001002627825 */ /* 0x001fc800078e005e */
[----:B------:R-:W-:Y:S01]  /*1bb0*/  FADD.FTZ R3, R3, R90 ;  /* 0x0000005a03037221 */ /* 0x000fe20000010000 */
[C---:B------:R-:W-:Y:S01]  /*1bc0*/  FADD.FTZ R7, -R86.reuse, R7 ;  /* 0x0000000756077221 */ /* 0x040fe20000010100 */
[C---:B------:R-:W-:Y:S01]  /*1bd0*/  FADD.FTZ R68, -R86.reuse, R68 ;  /* 0x0000004456447221 */ /* 0x040fe20000010100 */
[C---:B------:R-:W-:Y:S01]  /*1be0*/  FADD.FTZ R70, -R86.reuse, R70 ;  /* 0x0000004656467221 */ /* 0x040fe20000010100 */
[C---:B------:R-:W-:Y:S01]  /*1bf0*/  FADD.FTZ R69, -R86.reuse, R69 ;  /* 0x0000004556457221 */ /* 0x040fe20000010100 */
[----:B-1----:R0:W1:Y:S01]  /*1c00*/  MUFU.RSQ R88, R3 ;  /* 0x0000000300587308 */ /* 0x0020620000001400 */
        /* <DEDUP_REMOVED lines=12> */
[----:B------:R-:W-:Y:S01]  /*1cd0*/  FADD.FTZ R78, -R86, R67 ;  /* 0x00000043564e7221 */ /* 0x000fe20000010100 */
[----:B------:R-:W-:-:S04]  /*1ce0*/  IMAD.WIDE.U32 R100, R71, 0x10, R94 ;  /* 0x0000001047647825 */ /* 0x000fc800078e005e */
[C---:B------:R-:W-:Y:S01]  /*1cf0*/  FADD.FTZ R79, -R86.reuse, R64 ;  /* 0x00000040564f7221 */ /* 0x040fe20000010100 */
[----:B------:R-:W-:Y:S01]  /*1d00*/  FADD.FTZ R75, -R86, R75 ;  /* 0x0000004b564b7221 */ /* 0x000fe20000010100 */
[C---:B-1----:R-:W-:Y:S01]  /*1d10*/  FMUL.FTZ R0, R88.reuse, R7 ;  /* 0x0000000758007220 */ /* 0x042fe20000410000 */
        /* <DEDUP_REMOVED lines=8> */
[----:B------:R-:W-:Y:S01]  /*1da0*/  FMUL.FTZ R72, R88, R72 ;  /* 0x0000004858487220 */ /* 0x000fe20000410000 */
[----:B------:R-:W-:Y:S01]  /*1db0*/  F2FP.BF16.F32.PACK_AB R65, R0, R65 ;  /* 0x000000410041723e */ /* 0x000fe200000010ff */
[----:B------:R-:W-:Y:S01]  /*1dc0*/  FMUL.FTZ R0, R88, R5 ;  /* 0x0000000558007220 */ /* 0x000fe20000410000 */
[----:B------:R-:W-:Y:S01]  /*1dd0*/  F2FP.BF16.F32.PACK_AB R66, R2, R7 ;  /* 0x000000070242723e */ /* 0x000fe200000010ff */
[C---:B------:R-:W-:Y:S01]  /*1de0*/  FMUL.FTZ R7, R88.reuse, R6 ;  /* 0x0000000658077220 */ /* 0x040fe20000410000 */
[----:B------:R-:W-:Y:S01]  /*1df0*/  FMUL.FTZ R5, R88, R80 ;  /* 0x0000005058057220 */ /* 0x000fe20000410000 */
[----:B------:R-:W-:Y:S01]  /*1e00*/  FFMA.FTZ R0, R37, R0, R13 ;  /* 0x0000000025007223 */ /* 0x000fe2000001000d */
[----:B------:R-:W-:Y:S01]  /*1e10*/  FFMA.FTZ R67, R42, R73, R18 ;  /* 0x000000492a437223 */ /* 0x000fe20000010012 */
[----:B------:R-:W-:Y:S01]  /*1e20*/  FFMA.FTZ R7, R36, R7, R12 ;  /* 0x0000000724077223 */ /* 0x000fe2000001000c */
[----:B------:R-:W-:Y:S01]  /*1e30*/  FFMA.FTZ R72, R43, R72, R19 ;  /* 0x000000482b487223 */ /* 0x000fe20000010013 */
[----:B------:R-:W-:Y:S01]  /*1e40*/  FMUL.FTZ R2, R88, R91 ;  /* 0x0000005b58027220 */ /* 0x000fe20000410000 */
[----:B------:R-:W-:Y:S01]  /*1e50*/  FFMA.FTZ R71, R50, R5, R26 ;  /* 0x0000000532477223 */ /* 0x000fe2000001001a */
[----:B------:R-:W-:Y:S01]  /*1e60*/  FMUL.FTZ R75, R88, R75 ;  /* 0x0000004b584b7220 */ /* 0x000fe20000410000 */
[----:B------:R-:W-:Y:S01]  /*1e70*/  F2FP.BF16.F32.PACK_AB R64, R0, R7 ;  /* 0x000000070040723e */ /* 0x000fe200000010ff */
[----:B------:R-:W-:Y:S01]  /*1e80*/  FFMA.FTZ R5, R49, R2, R25 ;  /* 0x0000000231057223 */ /* 0x000fe20000010019 */
[----:B------:R-:W-:Y:S01]  /*1e90*/  F2FP.BF16.F32.PACK_AB R67, R72, R67 ;  /* 0x000000434843723e */ /* 0x000fe200000010ff */
[C---:B------:R-:W-:Y:S01]  /*1ea0*/  FMUL.FTZ R7, R88.reuse, R78 ;  /* 0x0000004e58077220 */ /* 0x040fe20000410000 */
[----:B------:R-:W-:Y:S01]  /*1eb0*/  FMUL.FTZ R2, R88, R97 ;  /* 0x0000006158027220 */ /* 0x000fe20000410000 */
[----:B------:R-:W0:Y:S01]  /*1ec0*/  @!P2 LDC.64 R72, c[0x0][0x258] ;  /* 0x00009600ff48ab82 */ /* 0x000e220000000a00 */
[----:B------:R-:W-:Y:S01]  /*1ed0*/  FADD.FTZ R77, -R86, R77 ;  /* 0x0000004d564d7221 */ /* 0x000fe20000010100 */
[----:B------:R-:W-:Y:S01]  /*1ee0*/  FFMA.FTZ R7, R58, R7, R34 ;  /* 0x000000073a077223 */ /* 0x000fe20000010022 */
[----:B------:R-:W-:Y:S01]  /*1ef0*/  FFMA.FTZ R2, R59, R2, R35 ;  /* 0x000000023b027223 */ /* 0x000fe20000010023 */
[----:B------:R-:W-:Y:S01]  /*1f00*/  FMUL.FTZ R89, R88, R89 ;  /* 0x0000005958597220 */ /* 0x000fe20000410000 */
[----:B------:R-:W-:Y:S01]  /*1f10*/  FADD.FTZ R74, -R86, R74 ;  /* 0x0000004a564a7221 */ /* 0x000fe20000010100 */
[----:B------:R-:W-:Y:S01]  /*1f20*/  FMUL.FTZ R76, R88, R76 ;  /* 0x0000004c584c7220 */ /* 0x000fe20000410000 */
[----:B------:R-:W-:Y:S01]  /*1f30*/  FFMA.FTZ R68, R44, R75, R20 ;  /* 0x0000004b2c447223 */ /* 0x000fe20000010014 */
[C---:B------:R-:W-:Y:S01]  /*1f40*/  FMUL.FTZ R77, R88.reuse, R77 ;  /* 0x0000004d584d7220 */ /* 0x040fe20000410000 */
[----:B------:R-:W-:Y:S01]  /*1f50*/  FMUL.FTZ R0, R88, R87 ;  /* 0x0000005758007220 */ /* 0x000fe20000410000 */
[----:B------:R-:W-:Y:S01]  /*1f60*/  F2FP.BF16.F32.PACK_AB R75, R2, R7 ;  /* 0x00000007024b723e */ /* 0x000fe200000010ff */
[----:B------:R-:W-:Y:S01]  /*1f70*/  FFMA.FTZ R70, R48, R89, R24 ;  /* 0x0000005930467223 */ /* 0x000fe20000010018 */
[----:B------:R-:W1:Y:S01]  /*1f80*/  LDC.64 R6, c[0x0][0x210] ;  /* 0x00008400ff067b82 */ /* 0x000e620000000a00 */
[----:B------:R-:W-:Y:S01]  /*1f90*/  FFMA.FTZ R76, R51, R76, R27 ;  /* 0x0000004c334c7223 */ /* 0x000fe2000001001b */
[----:B------:R-:W-:Y:S01]  /*1fa0*/  FMUL.FTZ R74, R88, R74 ;  /* 0x0000004a584a7220 */ /* 0x000fe20000410000 */
[----:B------:R-:W-:Y:S01]  /*1fb0*/  FFMA.FTZ R69, R46, R77, R22 ;  /* 0x0000004d2e457223 */ /* 0x000fe20000010016 */
[----:B------:R-:W-:Y:S01]  /*1fc0*/  FFMA.FTZ R0, R47, R0, R23 ;  /* 0x000000002f007223 */ /* 0x000fe20000010017 */
[C---:B------:R-:W-:Y:S01]  /*1fd0*/  FADD.FTZ R83, -R86.reuse, R83 ;  /* 0x0000005356537221 */ /* 0x040fe20000010100 */
[C---:B------:R-:W-:Y:S01]  /*1fe0*/  FADD.FTZ R93, -R86.reuse, R84 ;  /* 0x00000054565d7221 */ /* 0x040fe20000010100 */
[----:B------:R-:W-:Y:S01]  /*1ff0*/  FADD.FTZ R85, -R86, R85 ;  /* 0x0000005556557221 */ /* 0x000fe20000010100 */
[----:B------:R-:W-:Y:S01]  /*2000*/  F2FP.BF16.F32.PACK_AB R70, R5, R70 ;  /* 0x000000460546723e */ /* 0x000fe200000010ff */
[----:B------:R-:W-:Y:S01]  /*2010*/  FFMA.FTZ R5, R45, R74, R21 ;  /* 0x0000004a2d057223 */ /* 0x000fe20000010015 */
[----:B------:R-:W-:Y:S01]  /*2020*/  F2FP.BF16.F32.PACK_AB R71, R76, R71 ;  /* 0x000000474c47723e */ /* 0x000fe200000010ff */
[----:B------:R-:W-:Y:S01]  /*2030*/  FMUL.FTZ R76, R88, R3 ;  /* 0x00000003584c7220 */ /* 0x000fe20000410000 */
[----:B------:R-:W-:Y:S01]  /*2040*/  F2FP.BF16.F32.PACK_AB R69, R0, R69 ;  /* 0x000000450045723e */ /* 0x000fe200000010ff */
        /* <DEDUP_REMOVED lines=11> */
[----:B------:R-:W-:Y:S01]  /*2100*/  FFMA.FTZ R0, R53, R0, R29 ;  /* 0x0000000035007223 */ /* 0x000fe2000001001d */
[----:B0-----:R-:W-:Y:S01]  /*2110*/  @!P2 IMAD.WIDE R2, R4, 0x4, R72 ;  /* 0x000000040402a825 */ /* 0x001fe200078e0248 */
[----:B-1----:R-:W-:-:S02]  /*2120*/  LEA R4, R6, R4, 0x2 ;  /* 0x0000000406047211 */ /* 0x002fc400078e10ff */
[----:B------:R-:W-:Y:S01]  /*2130*/  F2FP.BF16.F32.PACK_AB R74, R5, R74 ;  /* 0x0000004a054a723e */ /* 0x000fe200000010ff */
[----:B------:R-:W-:Y:S01]  /*2140*/  IMAD.WIDE.U32 R94, R82, 0x10, R94 ;  /* 0x00000010525e7825 */ /* 0x000fe200078e005e */
[----:B------:R-:W-:Y:S01]  /*2150*/  F2FP.BF16.F32.PACK_AB R73, R76, R81 ;  /* 0x000000514c49723e */ /* 0x000fe200000010ff */
[----:B------:R0:W-:Y:S01]  /*2160*/  @!P2 STG.E desc[UR4][R2.64], R88 ;  /* 0x000000580200a986 */ /* 0x0001e2000c101904 */
[----:B------:R-:W-:Y:S02]  /*2170*/  F2FP.BF16.F32.PACK_AB R72, R0, R83 ;  /* 0x000000530048723e */ /* 0x000fe400000010ff */
[----:B------:R-:W-:Y:S01]  /*2180*/  ISETP.GE.AND P2, PT, R4, R7, PT ;  /* 0x000000070400720c */ /* 0x000fe20003f46270 */
[----:B------:R0:W-:Y:S04]  /*2190*/  STG.E.128 desc[UR4][R98.64], R64 ;  /* 0x0000004062007986 */ /* 0x0001e8000c101d04 */
[----:B------:R0:W-:Y:S04]  /*21a0*/  STG.E.128 desc[UR4][R100.64], R68 ;  /* 0x0000004464007986 */ /* 0x0001e8000c101d04 */
[----:B------:R0:W-:Y:S04]  /*21b0*/  STG.E.128 desc[UR4][R94.64], R72 ;  /* 0x000000485e007986 */ /* 0x0001e8000c101d04 */
[----:B------:R-:W-:Y:S05]  /*21c0*/  @!P2 BRA `(.L_x_5146) ;  /* 0xffffffe00068a947 */ /* 0x000fea000383ffff */
[----:B------:R-:W-:Y:S05]  /*21d0*/  EXIT ;  /* 0x000000000000794d */ /* 0x000fea0003800000 */
.L_x_5145:
[----:B------:R-:W-:Y:S01]  /*21e0*/  HFMA2.MMA R88, -RZ, RZ, 0, 5.9604644775390625e-08 ;  /* 0x00000001ff587435 */ /* 0x000fe200000001ff */
[----:B------:R-:W-:Y:S01]  /*21f0*/  BSSY B0, `(.L_x_5147) ;  /* 0x0000006000007945 */ /* 0x000fe20003800000 */
[----:B------:R-:W-:Y:S02]  /*2200*/  MOV R87, 0x1f ;  /* 0x0000001f00577802 */ /* 0x000fe40000000f00 */
[----:B------:R-:W-:-:S07]  /*2210*/  MOV R86, 0xffffffff ;  /* 0xffffffff00567802 */ /* 0x000fce0000000f00 */
[----:B-----5:R-:W-:Y:S05]  /*2220*/  WARPSYNC.COLLECTIVE R86, `(.L_x_5148) ;  /* 0x0000000056087348 */ /* 0x020fea0003c00000 */
[----:B------:R0:W1:Y:S02]  /*2230*/  SHFL.BFLY P3, R3, R89, R88, R87 ;  /* 0x0c00005859037389 */ /* 0x0000640000060057 */
[----:B01---5:R-:W-:Y:S01]  /*2240*/  ENDCOLLECTIVE ;  /* 0x000000000000791b */ /* 0x023fe20003800000 */
.L_x_5148:
[----:B------:R-:W-:Y:S05]  /*2250*/  BSYNC B0 ;  /* 0x0000000000007941 */ /* 0x000fea0003800000 */
.L_x_5147:
        /* <DEDUP_REMOVED lines=9> */
.L_x_5149:
[----:B------:R-:W-:Y:S01]  /*22f0*/  HFMA2.MMA R88, -RZ, RZ, 0, 2.384185791015625e-07 ;  /* 0x00000004ff587435 */ /* 0x000fe200000001ff */
[----:B------:R-:W-:-:S05]  /*2300*/  FADD.FTZ R93, R92, R3 ;  /* 0x000000035c5d7221 */ /* 0x000fca0000010000 */
[----:B------:R-:W-:-:S07]  /*2310*/  MOV R89, R93 ;  /* 0x0000005d00597202 */ /* 0x000fce0000000f00 */
[----:B------:R-:W-:Y:S05]  /*2320*/  WARPSYNC.COLLECTIVE R86, `(.L_x_5150) ;  /* 0x0000000056087348 */ /* 0x000fea0003c00000 */
[----:B------:R0:W1:Y:S02]  /*2330*/  SHFL.BFLY P3, R3, R89, R88, R87 ;  /* 0x0c00005859037389 */ /* 0x0000640000060057 */
[----:B01----:R-:W-:Y:S01]  /*2340*/  ENDCOLLECTIVE ;  /* 0x000000000000791b */ /* 0x003fe20003800000 */
.L_x_5150:
[----:B------:R-:W-:Y:S01]  /*2350*/  HFMA2.MMA R88, -RZ, RZ, 0, 4.76837158203125e-07 ;  /* 0x00000008ff587435 */ /* 0x000fe200000001ff */
[----:B------:R-:W-:-:S05]  /*2360*/  FADD.FTZ R94, R93, R3 ;  /* 0x000000035d5e7221 */ /* 0x000fca0000010000 */
[----:B------:R-:W-:-:S07]  /*2370*/  MOV R89, R94 ;  /* 0x0000005e00597202 */ /* 0x000fce0000000f00 */
[----:B------:R-:W-:Y:S05]  /*2380*/  WARPSYNC.COLLECTIVE R86, `(.L_x_5151) ;  /* 0x0000000056087348 */ /* 0x000fea0003c00000 */
[----:B------:R0:W1:Y:S02]  /*2390*/  SHFL.BFLY P3, R3, R89, R88, R87 ;  /* 0x0c00005859037389 */ /* 0x0000640000060057 */
[----:B01----:R-:W-:Y:S01]  /*23a0*/  ENDCOLLECTIVE ;  /* 0x000000000000791b */ /* 0x003fe20003800000 */
.L_x_5151:
[----:B------:R-:W-:Y:S01]  /*23b0*/  HFMA2.MMA R88, -RZ, RZ, 0, 9.5367431640625e-07 ;  /* 0x00000010ff587435 */ /* 0x000fe200000001ff */
[----:B------:R-:W-:-:S05]  /*23c0*/  FADD.FTZ R95, R94, R3 ;  /* 0x000000035e5f7221 */ /* 0x000fca0000010000 */
[----:B------:R-:W-:-:S07]  /*23d0*/  MOV R89, R95 ;  /* 0x0000005f00597202 */ /* 0x000fce0000000f00 */
[----:B------:R-:W-:Y:S05]  /*23e0*/  WARPSYNC.COLLECTIVE R86, `(.L_x_5152) ;  /* 0x0000000056087348 */ /* 0x000fea0003c00000 */
[----:B------:R0:W1:Y:S02]  /*23f0*/  SHFL.BFLY P3, R3, R89, R88, R87 ;  /* 0x0c00005859037389 */ /* 0x0000640000060057 */
[----:B01----:R-:W-:Y:S01]  /*2400*/  ENDCOLLECTIVE ;  /* 0x000000000000791b */ /* 0x003fe20003800000 */
.L_x_5152:
[----:B------:R-:W-:Y:S01]  /*2410*/  MOV R88, 0x1 ;  /* 0x0000000100587802 */ /* 0x000fe20000000f00 */
        /* <DEDUP_REMOVED lines=54> */
.L_x_5153:
[----:B------:R-:W-:Y:S01]  /*2780*/  HFMA2.MMA R88, -RZ, RZ, 0, 1.1920928955078125e-07 ;  /* 0x00000002ff587435 */ /* 0x000fe200000001ff */
[----:B------:R-:W-:-:S05]  /*2790*/  FADD.FTZ R92, R89, R3 ;  /* 0x00000003595c7221 */ /* 0x000fca0000010000 */
[----:B------:R-:W-:-:S07]  /*27a0*/  MOV R89, R92 ;  /* 0x0000005c00597202 */ /* 0x000fce0000000f00 */
[----:B------:R-:W-:Y:S05]  /*27b0*/  WARPSYNC.COLLECTIVE R86, `(.L_x_5154) ;  /* 0x0000000056087348 */ /* 0x000fea0003c00000 */
[----:B------:R0:W1:Y:S02]  /*27c0*/  SHFL.BFLY P3, R3, R89, R88, R87 ;  /* 0x0c00005859037389 */ /* 0x0000640000060057 */
[----:B01----:R-:W-:Y:S01]  /*27d0*/  ENDCOLLECTIVE ;  /* 0x000000000000791b */ /* 0x003fe20003800000 */
.L_x_5154:
[----:B------:R-:W-:Y:S01]  /*27e0*/  HFMA2.MMA R88, -RZ, RZ, 0, 2.384185791015625e-07 ;  /* 0x00000004ff587435 */ /* 0x000fe200000001ff */
[----:B------:R-:W-:-:S05]  /*27f0*/  FADD.FTZ R93, R92, R3 ;  /* 0x000000035c5d7221 */ /* 0x000fca0000010000 */
[----:B------:R-:W-:-:S07]  /*2800*/  MOV R89, R93 ;  /* 0x0000005d00597202 */ /* 0x000fce0000000f00 */
[----:B------:R-:W-:Y:S05]  /*2810*/  WARPSYNC.COLLECTIVE R86, `(.L_x_5155) ;  /* 0x0000000056087348 */ /* 0x000fea0003c00000 */
[----:B------:R0:W1:Y:S02]  /*2820*/  SHFL.BFLY P3, R3, R89, R88, R87 ;  /* 0x0c00005859037389 */ /* 0x0000640000060057 */
[----:B01----:R-:W-:Y:S01]  /*2830*/  ENDCOLLECTIVE ;  /* 0x000000000000791b */ /* 0x003fe20003800000 */
.L_x_5155:
[----:B------:R-:W-:Y:S01]  /*2840*/  HFMA2.MMA R88, -RZ, RZ, 0, 4.76837158203125e-07 ;  /* 0x00000008ff587435 */ /* 0x000fe200000001ff */
[----:B------:R-:W-:-:S05]  /*2850*/  FADD.FTZ R94, R93, R3 ;  /* 0x000000035d5e7221 */ /* 0x000fca0000010000 */
[----:B------:R-:W-:-:S07]  /*2860*/  MOV R89, R94 ;  /* 0x0000005e00597202 */ /* 0x000fce0000000f00 */
[----:B------:R-:W-:Y:S05]  /*2870*/  WARPSYNC.COLLECTIVE R86, `(.L_x_5156) ;  /* 0x0000000056087348 */ /* 0x000fea0003c00000 */
[----:B------:R0:W1:Y:S02]  /*2880*/  SHFL.BFLY P3, R3, R89, R88, R87 ;  /* 0x0c00005859037389 */ /* 0x0000640000060057 */
[----:B01----:R-:W-:Y:S01]  /*2890*/  ENDCOLLECTIVE ;  /* 0x000000000000791b */ /* 0x003fe20003800000 */
.L_x_5156:
[----:B------:R-:W-:Y:S01]  /*28a0*/  HFMA2.MMA R88, -RZ, RZ, 0, 9.5367431640625e-07 ;  /* 0x00000010ff587435 */ /* 0x000fe200000001ff */
[----:B------:R-:W-:-:S05]  /*28b0*/  FADD.FTZ R95, R94, R3 ;  /* 0x000000035e5f7221 */ /* 0x000fca0000010000 */
[----:B------:R-:W-:-:S07]  /*28c0*/  MOV R89, R95 ;  /* 0x0000005f00597202 */ /* 0x000fce0000000f00 */
[----:B------:R-:W-:Y:S05]  /*28d0*/  WARPSYNC.COLLECTIVE R86, `(.L_x_5157) ;  /* 0x0000000056087348 */ /* 0x000fea0003c00000 */
[----:B------:R0:W1:Y:S02]  /*28e0*/  SHFL.BFLY P3, R3, R89, R88, R87 ;  /* 0x0c00005859037389 */ /* 0x0000640000060057 */
[----:B01----:R-:W-:Y:S01]  /*28f0*/  ENDCOLLECTIVE ;  /* 0x000000000000791b */ /* 0x003fe20003800000 */
.L_x_5157:
[----:B------:R-:W-:Y:S05]  /*2900*/  BRA `(.L_x_5158) ;  /* 0xfffffff000807947 */ /* 0x000fea000383ffff */
.L_x_5159:
        /* <DEDUP_REMOVED lines=15> */
.L_x_23481:


//--------------------- .text._ZN10layer_norm13ln_fwd_kernelINS_13Kernel_traitsIf13__nv_bfloat16S2_S2_fjLj768ELj1ELj4ELj1ELj16ENS_18Kernel_traits_baseILj768EfS2_S2_S2_fjLj128EEEEELb0ELb0ELb1ELb0EEEvNS_9FwdParamsE --------------------------
	.section	.text._ZN10layer_norm13ln_fwd_kernelINS_13Kernel_traitsIf13__nv_bfloat16S2_S2_fjLj768ELj1ELj4ELj1ELj16ENS_18Kernel_traits_baseILj768EfS2_S2_S2_fjLj128EEEEELb0ELb0ELb1ELb0EEEvNS_9FwdParamsE,"ax",@progbits
	.align	128
        .global         _ZN10layer_norm13ln_fwd_kernelINS_13Kernel_traitsIf13__nv_bfloat16S2_S2_fjLj768ELj1ELj4ELj1ELj16ENS_18Kernel_traits_baseILj768EfS2_S2_S2_fjLj128EEEEELb0ELb0ELb1ELb0EEEvNS_9FwdParamsE
        .type           _ZN10layer_norm13ln_fwd_kernelINS_13Kernel_traitsIf13__nv_bfloat16S2_S2_fjLj768ELj1ELj4ELj1ELj16ENS_18Kernel_traits_baseILj768EfS2_S2_S2_fjLj128EEEEELb0ELb0ELb1ELb0EEEvNS_9FwdParamsE,@function
        .size           _ZN10layer_norm13ln_fwd_kernelINS_13Kernel_traitsIf13__nv_bfloat16S2_S2_fjLj768ELj1ELj4ELj1ELj16ENS_18Kernel_traits_baseILj768EfS2_S2_S2_fjLj128EEEEELb0ELb0ELb1ELb0EEEvNS_9FwdParamsE,(.L_x_23482 - _ZN10layer_norm13ln_fwd_kernelINS_13Kernel_traitsIf13__nv_bfloat16S2_S2_fjLj768ELj1ELj4ELj1ELj16ENS_18Kernel_traits_baseILj768EfS2_S2_S2_fjLj128EEEEELb0ELb0ELb1ELb0EEEvNS_9FwdParamsE)
        .other          _ZN10layer_norm13ln_fwd_kernelINS_13Kernel_traitsIf13__nv_bfloat16S2_S2_fjLj768ELj1ELj4ELj1ELj16ENS_18Kernel_traits_baseILj768EfS2_S2_S2_fjLj128EEEEELb0ELb0ELb1ELb0EEEvNS_9FwdParamsE,@"STO_CUDA_ENTRY STV_DEFAULT"
_ZN10layer_norm13ln_fwd_kernelINS_13Kernel_traitsIf13__nv_bfloat16S2_S2_fjLj768ELj1ELj4ELj1ELj16ENS_18Kernel_traits_baseILj768EfS2_S2_S2_fjLj128EEEEELb0ELb0ELb1ELb0EEEvNS_9FwdParamsE:
.text._ZN10layer_norm13ln_fwd_kernelINS_13Kernel_traitsIf13__nv_bfloat16S2_S2_fjLj768ELj1ELj4ELj1ELj16ENS_18Kernel_traits_baseILj768EfS2_S2_S2_fjLj128EEEEELb0ELb0ELb1ELb0EEEvNS_9FwdParamsE:
        /* <DEDUP_REMOVED lines=34> */
.L_x_5161:
[----:B------:R-:W-:Y:S05]  /*0220*/  BSYNC B0 ;  /* 0x0000000000007941 */ /* 0x000fea0003800000 */
.L_x_5160:
        /* <DEDUP_REMOVED lines=18> */
.L_x_5163:
[----:B------:R-:W-:Y:S05]  /*0350*/  BSYNC B0 ;  /* 0x0000000000007941 */ /* 0x000fea0003800000 */
.L_x_5162:
        /* <DEDUP_REMOVED lines=17> */
.L_x_5165:
[----:B------:R-:W-:Y:S05]  /*0470*/  BSYNC B0 ;  /* 0x0000000000007941 */ /* 0x000fea0003800000 */
.L_x_5164:
[----:B------:R-:W-:Y:S02]  /*0480*/  ULDC UR6, c[0x0][0x214] ;  /* 0x0000850000067ab9 */ /* 0x000fe40000000800 */
[----:B------:R-:W-:-:S13]  /*0490*/  ISETP.GE.AND P3, PT, R60, UR6, PT ;  /* 0x000000063c007c0c */ /* 0x000fda000bf66270 */
[----:B------:R-:W-:Y:S05]  /*04a0*/  @P3 EXIT ;  /* 0x000000000000394d */ /* 0x000fea0003800000 */
[----:B------:R-:W-:Y:S01]  /*04b0*/  ULDC.U8 UR6, c[0x0][0x2a0] ;  /* 0x0000a80000067ab9 */ /* 0x000fe20000000000 */
[----:B------:R-:W-:Y:S01]  /*04c0*/  ULDC UR8, c[0x0][0x29c] ;  /* 0x0000a70000087ab9 */ /* 0x000fe20000000800 */
[----:B------:R-:W-:Y:S01]  /*04d0*/  ISETP.NE.AND P3, PT, RZ, UR6, PT ;  /* 0x00000006ff007c0c */ /* 0x000fe2000bf65270 */
[----:B------:R-:W-:Y:S01]  /*04e0*/  ULDC UR9, c[0x0][0x2d8] ;  /* 0x0000b60000097ab9 */ /* 0x000fe20000000800 */
[----:B------:R-:W-:Y:S02]  /*04f0*/  ULDC.64 UR6, c[0x0][0x230] ;  /* 0x00008c0000067ab9 */ /* 0x000fe40000000a00 */
[----:B------:R-:W-:-:S09]  /*0500*/  P2R R92, PR, RZ, 0x8 ;  /* 0x00000008ff5c7803 */ /* 0x000fd20000000000 */
.L_x_5251:
[----:B------:R-:W3:Y:S08]  /*0510*/  LDC.64 R56, c[0x0][0x280] ;  /* 0x0000a000ff387b82 */ /* 0x000ef00000000a00 */
[----:B------:R-:W4:Y:S08]  /*0520*/  LDC.64 R58, c[0x0][0x288] ;  /* 0x0000a200ff3a7b82 */ /* 0x000f300000000a00 */
[----:B0-----:R-:W0:Y:S01]  /*0530*/  LDC R95, c[0x0][0x218] ;  /* 0x00008600ff5f7b82 */ /* 0x001e220000000800 */
[----:B---3--:R-:W-:-:S05]  /*0540*/  IMAD.WIDE R56, R60, 0x4, R56 ;  /* 0x000000043c387825 */ /* 0x008fca00078e0238 */
[----:B------:R-:W3:Y:S01]  /*0550*/  LDG.E R0, desc[UR4][R56.64] ;  /* 0x0000000438007981 */ /* 0x000ee2000c1e1900 */
[----:B----4-:R-:W-:-:S05]  /*0560*/  IMAD.WIDE R58, R60, 0x4, R58 ;  /* 0x000000043c3a7825 */ /* 0x010fca00078e023a */
[----:B-----5:R4:W5:Y:S01]  /*0570*/  LDG.E R94, desc[UR4][R58.64] ;  /* 0x000000043a5e7981 */ /* 0x020962000c1e1900 */
[----:B------:R-:W-:Y:S01]  /*0580*/  BSSY B0, `(.L_x_5166) ;  /* 0x0000085000007945 */ /* 0x000fe20003800000 */
[----:B0-----:R-:W-:-:S05]  /*0590*/  IMAD R90, R60, R95, RZ ;  /* 0x0000005f3c5a7224 */ /* 0x001fca00078e02ff */
[----:B------:R-:W-:-:S04]  /*05a0*/  SHF.R.S32.HI R91, RZ, 0x1f, R90 ;  /* 0x0000001fff5b7819 */ /* 0x000fc8000001145a */
[----:B------:R-:W-:-:S04]  /*05b0*/  LEA.HI R91, R91, R90, RZ, 0x3 ;  /* 0x0000005a5b5b7211 */ /* 0x000fc800078f18ff */
[----:B------:R-:W-:Y:S02]  /*05c0*/  LEA.HI.SX32 R97, R91, R2, 0x1d ;  /* 0x000000025b617211 */ /* 0x000fe400078feaff */
[----:B---3--:R-:W-:-:S13]  /*05d0*/  ISETP.GE.AND P4, PT, R0, 0x1, PT ;  /* 0x000000010000780c */ /* 0x008fda0003f86270 */
[----:B------:R-:W-:Y:S02]  /*05e0*/  @P4 IADD3 R96, R0, -0x1, RZ ;  /* 0xffffffff00604810 */ /* 0x000fe40007ffe0ff */
[----:B------:R-:W-:-:S03]  /*05f0*/  @P4 LOP3.LUT R2, R89, 0x1f, RZ, 0xc0, !PT ;  /* 0x0000001f59024812 */ /* 0x000fc600078ec0ff */
[----:B------:R-:W-:-:S05]  /*0600*/  @P4 IMAD R96, R96, R95, RZ ;  /* 0x0000005f60604224 */ /* 0x000fca00078e02ff */
[----:B------:R-:W-:-:S04]  /*0610*/  @P4 SHF.R.S32.HI R93, RZ, 0x1f, R96 ;  /* 0x0000001fff5d4819 */ /* 0x000fc80000011460 */
[----:B------:R-:W-:Y:S01]  /*0620*/  @P4 LEA.HI R57, R93, R96, RZ, 0x3 ;  /* 0x000000605d394211 */ /* 0x000fe200078f18ff */
[----:B------:R-:W-:Y:S01]  /*0630*/  HFMA2.MMA R96, -RZ, RZ, 0, 0 ;  /* 0x00000000ff607435 */ /* 0x000fe200000001ff */
[----:B------:R-:W-:-:S05]  /*0640*/  SHF.R.S32.HI R93, RZ, 0x1f, R60 ;  /* 0x0000001fff5d7819 */ /* 0x000fca000001143c */
[----:B------:R-:W-:Y:S01]  /*0650*/  @P4 LEA.HI.SX32 R96, R57, R2, 0x1d ;  /* 0x0000000239604211 */ /* 0x000fe200078feaff */
[----:B----4-:R-:W-:Y:S06]  /*0660*/  @!P2 BRA `(.L_x_5167) ;  /* 0x0000000400d8a947 */ /* 0x010fec0003800000 */
[----:B------:R-:W-:Y:S01]  /*0670*/  ISETP.NE.U32.AND P3, PT, RZ, UR6, PT ;  /* 0x00000006ff007c0c */ /* 0x000fe2000bf65070 */
[----:B------:R-:W0:Y:S03]  /*0680*/  @P4 LDC.64 R56, c[0x0][0x220] ;  /* 0x00008800ff384b82 */ /* 0x000e260000000a00 */
[----:B------:R-:W-:-:S13]  /*0690*/  ISETP.NE.AND.EX P3, PT, RZ, UR7, PT, P3 ;  /* 0x00000007ff007c0c */ /* 0x000fda000bf65330 */
[----:B------:R-:W3:Y:S01]  /*06a0*/  @P3 LDC.64 R58, c[0x0][0x230] ;  /* 0x00008c00ff3a3b82 */ /* 0x000ee20000000a00 */
[----:B0-----:R-:W-:-:S05]  /*06b0*/  @P4 IMAD.WIDE.U32 R56, R96, 0x10, R56 ;  /* 0x0000001060384825 */ /* 0x001fca00078e0038 */
[----:B------:R0:W5:Y:S01]  /*06c0*/  @P4 LDG.E.128 R68, desc[UR4][R56.64] ;  /* 0x0000000438444981 */ /* 0x000162000c1e1d00 */
[----:B---3--:R-:W-:-:S05]  /*06d0*/  @P3 IMAD.WIDE.U32 R58, R97, 0x10, R58 ;  /* 0x00000010613a3825 */ /* 0x008fca00078e003a */
[----:B-12---:R0:W5:Y:S01]  /*06e0*/  @P3 LDG.E.128 R4, desc[UR4][R58.64] ;  /* 0x000000043a043981 */ /* 0x006162000c1e1d00 */
[----:B------:R-:W-:Y:S01]  /*06f0*/  ISETP.GT.AND P5, PT, R0, RZ, PT ;  /* 0x000000ff0000720c */ /* 0x000fe20003fa4270 */
[----:B------:R-:W-:-:S12]  /*0700*/  BSSY B1, `(.L_x_5168) ;  /* 0x000000a000017945 */ /* 0x000fd80003800000 */
[----:B0-----:R-:W-:Y:S05]  /*0710*/  @P5 BRA `(.L_x_5169) ;  /* 0x0000000000105947 */ /* 0x001fea0003800000 */
[----:B------:R-:W-:Y:S01]  /*0720*/  MOV R61, RZ ;  /* 0x000000ff003d7202 */ /* 0x000fe20000000f00 */
[----:B------:R-:W-:Y:S06]  /*0730*/  @!P3 BRA `(.L_x_5170) ;  /* 0x000000000018b947 */ /* 0x000fec0003800000 */
[----:B-----5:R-:W-:Y:S01]  /*0740*/  SHF.L.U32 R61, R4, 0x10, RZ ;  /* 0x00000010043d7819 */ /* 0x020fe200000006ff */
[----:B------:R-:W-:Y:S06]  /*0750*/  BRA `(.L_x_5170) ;  /* 0x0000000000107947 */ /* 0x000fec0003800000 */
.L_x_5169:
[----:B-----5:R-:W-:Y:S02]  /*0760*/  SHF.L.U32 R61, R68, 0x10, RZ ;  /* 0x00000010443d7819 */ /* 0x020fe400000006ff */
[----:B------:R-:W-:-:S03]  /*0770*/  @P3 SHF.L.U32 R56, R4, 0x10, RZ ;  /* 0x0000001004383819 */ /* 0x000fc600000006ff */
[----:B------:R-:W-:-:S04]  /*0780*/  FMUL.FTZ R61, R61, UR8 ;  /* 0x000000083d3d7c20 */ /* 0x000fc80008410000 */
[----:B------:R-:W-:-:S07]  /*0790*/  @P3 FADD.FTZ R61, R56, R61 ;  /* 0x0000003d383d3221 */ /* 0x000fce0000010000 */
.L_x_5170:
[----:B------:R-:W-:Y:S05]  /*07a0*/  BSYNC B1 ;  /* 0x0000000000017941 */ /* 0x000fea0003800000 */
.L_x_5168:
[----:B------:R-:W-:Y:S04]  /*07b0*/  BSSY B1, `(.L_x_5171) ;  /* 0x000000d000017945 */ /* 0x000fe80003800000 */
[----:B------:R-:W-:Y:S05]  /*07c0*/  @P5 BRA `(.L_x_5172) ;  /* 0x0000000000145947 */ /* 0x000fea0003800000 */
[----:B------:R-:W-:Y:S01]  /*07d0*/  HFMA2.MMA R62, -RZ, RZ, 0, 0 ;  /* 0x00000000ff3e7435 */ /* 0x000fe200000001ff */
[----:B------:R-:W-:Y:S10]  /*07e0*/  @!P3 BRA `(.L_x_5173) ;  /* 0x000000000024b947 */ /* 0x000ff40003800000 */
[----:B-----5:R-:W-:-:S04]  /*07f0*/  PRMT R62, R4, 0x7632, R62 ;  /* 0x00007632043e7816 */ /* 0x020fc8000000003e */
[----:B------:R-:W-:Y:S01]  /*0800*/  SHF.L.U32 R62, R62, 0x10, RZ ;  /* 0x000000103e3e7819 */ /* 0x000fe200000006ff */
[----:B------:R-:W-:Y:S06]  /*0810*/  BRA `(.L_x_5173) ;  /* 0x0000000000187947 */ /* 0x000fec0003800000 */
.L_x_5172:
[----:B-----5:R-:W-:Y:S02]  /*0820*/  PRMT R56, R68, 0x7632, R56 ;  /* 0x0000763244387816 */ /* 0x020fe40000000038 */
[----:B------:R-:W-:Y:S02]  /*0830*/  @P3 PRMT R57, R4, 0x7632, R57 ;  /* 0x0000763204393816 */ /* 0x000fe40000000039 */
[----:B------:R-:W-:Y:S02]  /*0840*/  SHF.L.U32 R56, R56, 0x10, RZ ;  /* 0x0000001038387819 */ /* 0x000fe400000006ff */
[----:B------:R-:W-:-:S03]  /*0850*/  @P3 SHF.L.U32 R57, R57, 0x10, RZ ;  /* 0x0000001039393819 */ /* 0x000fc600000006ff */
[----:B------:R-:W-:-:S04]  /*0860*/  FMUL.FTZ R62, R56, UR8 ;  /* 0x00000008383e7c20 */ /* 0x000fc80008410000 */
[----:B------:R-:W-:-:S07]  /*0870*/  @P3 FADD.FTZ R62, R57, R62 ;  /* 0x0000003e393e3221 */ /* 0x000fce0000010000 */
.L_x_5173:
[----:B------:R-:W-:Y:S05]  /*0880*/  BSYNC B1 ;  /* 0x0000000000017941 */ /* 0x000fea0003800000 */
.L_x_5171:
[----:B------:R-:W-:Y:S04]  /*0890*/  BSSY B1, `(.L_x_5174) ;  /* 0x000000a000017945 */ /* 0x000fe80003800000 */
[----:B------:R-:W-:Y:S05]  /*08a0*/  @P5 BRA `(.L_x_5175) ;  /* 0x0000000000105947 */ /* 0x000fea0003800000 */
[----:B------:R-:W-:Y:S01]  /*08b0*/  MOV R63, RZ ;  /* 0x000000ff003f7202 */ /* 0x000fe20000000f00 */
[----:B------:R-:W-:Y:S06]  /*08c0*/  @!P3 BRA `(.L_x_5176) ;  /* 0x000000000018b947 */ /* 0x000fec0003800000 */
[----:B-----5:R-:W-:Y:S01]  /*08d0*/  SHF.L.U32 R63, R5, 0x10, RZ ;  /* 0x00000010053f7819 */ /* 0x020fe200000006ff */
[----:B------:R-:W-:Y:S06]  /*08e0*/  BRA `(.L_x_5176) ;  /* 0x0000000000107947 */ /* 0x000fec0003800000 */
.L_x_5175:
[----:B-----5:R-:W-:Y:S02]  /*08f0*/  SHF.L.U32 R63, R69, 0x10, RZ ;  /* 0x00000010453f7819 */ /* 0x020fe400000006ff */
[----:B------:R-:W-:-:S03]  /*0900*/  @P3 SHF.L.U32 R56, R5, 0x10, RZ ;  /* 0x0000001005383819 */ /* 0x000fc600000006ff */
[----:B------:R-:W-:-:S04]  /*0910*/  FMUL.FTZ R63, R63, UR8 ;  /* 0x000000083f3f7c20 */ /* 0x000fc80008410000 */
[----:B------:R-:W-:-:S07]  /*0920*/  @P3 FADD.FTZ R63, R56, R63 ;  /* 0x0000003f383f3221 */ /* 0x000fce0000010000 */
.L_x_5176:
[----:B------:R-:W-:Y:S05]  /*0930*/  BSYNC B1 ;  /* 0x0000000000017941 */ /* 0x000fea0003800000 */
.L_x_5174:
[----:B------:R-:W-:Y:S04]  /*0940*/  BSSY B1, `(.L_x_5177) ;  /* 0x000000d000017945 */ /* 0x000fe80003800000 */
[----:B------:R-:W-:Y:S05]  /*0950*/  @P5 BRA `(.L_x_5178) ;  /* 0x0000000000145947 */ /* 0x000fea0003800000 */
[----:B------:R-:W-:Y:S01]  /*0960*/  HFMA2.MMA R64, -RZ, RZ, 0, 0 ;  /* 0x00000000ff407435 */ /* 0x000fe200000001ff */
[----:B------:R-:W-:Y:S10]  /*0970*/  @!P3 BRA `(.L_x_5179) ;  /* 0x000000000024b947 */ /* 0x000ff40003800000 */
[----:B-----5:R-:W-:-:S04]  /*0980*/  PRMT R64, R5, 0x7632, R64 ;  /* 0x0000763205407816 */ /* 0x020fc80000000040 */
[----:B------:R-:W-:Y:S01]  /*0990*/  SHF.L.U32 R64, R64, 0x10, RZ ;  /* 0x0000001040407819 */ /* 0x000fe200000006ff */
[----:B------:R-:W-:Y:S06]  /*09a0*/  BRA `(.L_x_5179) ;  /* 0x0000000000187947 */ /* 0x000fec0003800000 */
.L_x_5178:
[----:B-----5:R-:W-:Y:S02]  /*09b0*/  PRMT R56, R69, 0x7632, R56 ;  /* 0x0000763245387816 */ /* 0x020fe40000000038 */
[----:B------:R-:W-:Y:S02]  /*09c0*/  @P3 PRMT R57, R5, 0x7632, R57 ;  /* 0x0000763205393816 */ /* 0x000fe40000000039 */
[----:B------:R-:W-:Y:S02]  /*09d0*/  SHF.L.U32 R56, R56, 0x10, RZ ;  /* 0x0000001038387819 */ /* 0x000fe400000006ff */
[----:B------:R-:W-:-:S03]  /*09e0*/  @P3 SHF.L.U32 R57, R57, 0x10, RZ ;  /* 0x0000001039393819 */ /* 0x000fc600000006ff */
[----:B------:R-:W-:-:S04]  /*09f0*/  FMUL.FTZ R64, R56, UR8 ;  /* 0x0000000838407c20 */ /* 0x000fc80008410000 */
[----:B------:R-:W-:-:S07]  /*0a00*/  @P3 FADD.FTZ R64, R57, R64 ;  /* 0x0000004039403221 */ /* 0x000fce0000010000 */
.L_x_5179:
[----:B------:R-:W-:Y:S05]  /*0a10*/  BSYNC B1 ;  /* 0x0000000000017941 */ /* 0x000fea0003800000 */
.L_x_5177:
[----:B------:R-:W-:Y:S04]  /*0a20*/  BSSY B1, `(.L_x_5180) ;  /* 0x000000a000017945 */ /* 0x000fe80003800000 */
[----:B------:R-:W-:Y:S05]  /*0a30*/  @P5 BRA `(.L_x_5181) ;  /* 0x0000000000105947 */ /* 0x000fea0003800000 */
[----:B------:R-:W-:Y:S01]  /*0a40*/  MOV R65, RZ ;  /* 0x000000ff00417202 */ /* 0x000fe20000000f00 */
[----:B------:R-:W-:Y:S06]  /*0a50*/  @!P3 BRA `(.L_x_5182) ;  /* 0x000000000018b947 */ /* 0x000fec0003800000 */
[----:B-----5:R-:W-:Y:S01]  /*0a60*/  SHF.L.U32 R65, R6, 0x10, RZ ;  /* 0x0000001006417819 */ /* 0x020fe200000006ff */
[----:B------:R-:W-:Y:S06]  /*0a70*/  BRA `(.L_x_5182) ;  /* 0x0000000000107947 */ /* 0x000fec0003800000 */
.L_x_5181:
[----:B-----5:R-:W-:Y:S02]  /*0a80*/  SHF.L.U32 R65, R70, 0x10, RZ ;  /* 0x0000001046417819 */ /* 0x020fe400000006ff */
[----:B------:R-:W-:-:S03]  /*0a90*/  @P3 SHF.L.U32 R56, R6, 0x10, RZ ;  /* 0x0000001006383819 */ /* 0x000fc600000006ff */
[----:B------:R-:W-:-:S04]  /*0aa0*/  FMUL.FTZ R65, R65, UR8 ;  /* 0x0000000841417c20 */ /* 0x000fc80008410000 */
[----:B------:R-:W-:-:S07]  /*0ab0*/  @P3 FADD.FTZ R65, R56, R65 ;  /* 0x0000004138413221 */ /* 0x000fce0000010000 */
.L_x_5182:
[----:B------:R-:W-:Y:S05]  /*0ac0*/  BSYNC B1 ;  /* 0x0000000000017941 */ /* 0x000fea0003800000 */
.L_x_5180:
[----:B------:R-:W-:Y:S04]  /*0ad0*/  BSSY B1, `(.L_x_5183) ;  /* 0x000000d000017945 */ /* 0x000fe80003800000 */
[----:B------:R-:W-:Y:S05]  /*0ae0*/  @P5 BRA `(.L_x_5184) ;  /* 0x0000000000145947 */ /* 0x000fea0003800000 */
[----:B------:R-:W-:Y:S01]  /*0af0*/  HFMA2.MMA R66, -RZ, RZ, 0, 0 ;  /* 0x00000000ff427435 */ /* 0x000fe200000001ff */
[----:B------:R-:W-:Y:S10]  /*0b00*/  @!P3 BRA `(.L_x_5185) ;  /* 0x000000000024b947 */ /* 0x000ff40003800000 */
[----:B-----5:R-:W-:-:S04]  /*0b10*/  PRMT R66, R6, 0x7632, R66 ;  /* 0x0000763206427816 */ /* 0x020fc80000000042 */
[----:B------:R-:W-:Y:S01]  /*0b20*/  SHF.L.U32 R66, R66, 0x10, RZ ;  /* 0x0000001042427819 */ /* 0x000fe200000006ff */
[----:B------:R-:W-:Y:S06]  /*0b30*/  BRA `(.L_x_5185) ;  /* 0x0000000000187947 */ /* 0x000fec0003800000 */
.L_x_5184:
[----:B-----5:R-:W-:Y:S02]  /*0b40*/  PRMT R56, R70, 0x7632, R56 ;  /* 0x0000763246387816 */ /* 0x020fe40000000038 */
[----:B------:R-:W-:Y:S02]  /*0b50*/  @P3 PRMT R57, R6, 0x7632, R57 ;  /* 0x0000763206393816 */ /* 0x000fe40000000039 */
[----:B------:R-:W-:Y:S02]  /*0b60*/  SHF.L.U32 R56, R56, 0x10, RZ ;  /* 0x0000001038387819 */ /* 0x000fe400000006ff */
[----:B------:R-:W-:-:S03]  /*0b70*/  @P3 SHF.L.U32 R57, R57, 0x10, RZ ;  /* 0x0000001039393819 */ /* 0x000fc600000006ff */
[----:B------:R-:W-:-:S04]  /*0b80*/  FMUL.FTZ R66, R56, UR8 ;  /* 0x0000000838427c20 */ /* 0x000fc80008410000 */
[----:B------:R-:W-:-:S07]  /*0b90*/  @P3 FADD.FTZ R66, R57, R66 ;  /* 0x0000004239423221 */ /* 0x000fce0000010000 */
.L_x_5185:
[----:B------:R-:W-:Y:S05]  /*0ba0*/  BSYNC B1 ;  /* 0x0000000000017941 */ /* 0x000fea0003800000 */
.L_x_5183:
[----:B------:R-:W-:Y:S04]  /*0bb0*/  BSSY B1, `(.L_x_5186) ;  /* 0x000000a000017945 */ /* 0x000fe80003800000 */
[----:B------:R-:W-:Y:S05]  /*0bc0*/  @P5 BRA `(.L_x_5187) ;  /* 0x0000000000105947 */ /* 0x000fea0003800000 */
[----:B------:R-:W-:Y:S01]  /*0bd0*/  MOV R67, RZ ;  /* 0x000000ff00437202 */ /* 0x000fe20000000f00 */
[----:B------:R-:W-:Y:S06]  /*0be0*/  @!P3 BRA `(.L_x_5188) ;  /* 0x000000000018b947 */ /* 0x000fec0003800000 */
[----:B-----5:R-:W-:Y:S01]  /*0bf0*/  SHF.L.U32 R67, R7, 0x10, RZ ;  /* 0x0000001007437819 */ /* 0x020fe200000006ff */
[----:B------:R-:W-:Y:S06]  /*0c00*/  BRA `(.L_x_5188) ;  /* 0x0000000000107947 */ /* 0x000fec0003800000 */
.L_x_5187:
[----:B-----5:R-:W-:Y:S02]  /*0c10*/  SHF.L.U32 R67, R71, 0x10, RZ ;  /* 0x0000001047437819 */ /* 0x020fe400000006ff */
[----:B------:R-:W-:-:S03]  /*0c20*/  @P3 SHF.L.U32 R56, R7, 0x10, RZ ;  /* 0x0000001007383819 */ /* 0x000fc600000006ff */
[----:B------:R-:W-:-:S04]  /*0c30*/  FMUL.FTZ R67, R67, UR8 ;  /* 0x0000000843437c20 */ /* 0x000fc80008410000 */
[----:B------:R-:W-:-:S07]  /*0c40*/  @P3 FADD.FTZ R67, R56, R67 ;  /* 0x0000004338433221 */ /* 0x000fce0000010000 */
.L_x_5188:
[----:B------:R-:W-:Y:S05]  /*0c50*/  BSYNC B1 ;  /* 0x0000000000017941 */ /* 0x000fea0003800000 */
.L_x_5186:
[----:B------:R-:W-:Y:S04]  /*0c60*/  BSSY B1, `(.L_x_5189) ;  /* 0x000000d000017945 */ /* 0x000fe80003800000 */
[----:B------:R-:W-:Y:S05]  /*0c70*/  @P5 BRA `(.L_x_5190) ;  /* 0x0000000000145947 */ /* 0x000fea0003800000 */
[----:B------:R-:W-:Y:S01]  /*0c80*/  HFMA2.MMA R72, -RZ, RZ, 0, 0 ;  /* 0x00000000ff487435 */ /* 0x000fe200000001ff */
[----:B------:R-:W-:Y:S10]  /*0c90*/  @!P3 BRA `(.L_x_5191) ;  /* 0x000000000024b947 */ /* 0x000ff40003800000 */
[----:B-----5:R-:W-:-:S04]  /*0ca0*/  PRMT R72, R7, 0x7632, R72 ;  /* 0x0000763207487816 */ /* 0x020fc80000000048 */
[----:B------:R-:W-:Y:S01]  /*0cb0*/  SHF.L.U32 R72, R72, 0x10, RZ ;  /* 0x0000001048487819 */ /* 0x000fe200000006ff */
[----:B------:R-:W-:Y:S06]  /*0cc0*/  BRA `(.L_x_5191) ;  /* 0x0000000000187947 */ /* 0x000fec0003800000 */
.L_x_5190:
[----:B-----5:R-:W-:Y:S02]  /*0cd0*/  PRMT R56, R71, 0x7632, R56 ;  /* 0x0000763247387816 */ /* 0x020fe40000000038 */
[----:B------:R-:W-:Y:S02]  /*0ce0*/  @P3 PRMT R57, R7, 0x7632, R57 ;  /* 0x0000763207393816 */ /* 0x000fe40000000039 */
[----:B------:R-:W-:Y:S02]  /*0cf0*/  SHF.L.U32 R56, R56, 0x10, RZ ;  /* 0x0000001038387819 */ /* 0x000fe400000006ff */
[----:B------:R-:W-:-:S03]  /*0d00*/  @P3 SHF.L.U32 R57, R57, 0x10, RZ ;  /* 0x0000001039393819 */ /* 0x000fc600000006ff */
[----:B------:R-:W-:-:S04]  /*0d10*/  FMUL.FTZ R72, R56, UR8 ;  /* 0x0000000838487c20 */ /* 0x000fc80008410000 */
[----:B------:R-:W-:-:S07]  /*0d20*/  @P3 FADD.FTZ R72, R57, R72 ;  /* 0x0000004839483221 */ /* 0x000fce0000010000 */
.L_x_5191:
[----:B------:R-:W-:Y:S05]  /*0d30*/  BSYNC B1 ;  /* 0x0000000000017941 */ /* 0x000fea0003800000 */
.L_x_5189:
        /* <DEDUP_REMOVED lines=9> */
.L_x_5167:
[----:B------:R-:W-:Y:S05]  /*0dd0*/  BSYNC B0 ;  /* 0x0000000000007941 */ /* 0x000fea0003800000 */
.L_x_5166:
[----:B------:R-:W-:Y:S04]  /*0de0*/  BSSY B0, `(.L_x_5192) ;  /* 0x0000078000007945 */ /* 0x000fe80003800000 */
[----:B------:R-:W-:Y:S05]  /*0df0*/  @!P1 BRA `(.L_x_5193) ;  /* 0x0000000400d89947 */ /* 0x000fea0003800000 */
[----:B------:R-:W-:Y:S01]  /*0e00*/  ISETP.NE.U32.AND P3, PT, RZ, UR6, PT ;  /* 0x00000006ff007c0c */ /* 0x000fe2000bf65070 */
[----:B0-----:R-:W0:Y:S03]  /*0e10*/  @P4 LDC.64 R56, c[0x0][0x220] ;  /* 0x00008800ff384b82 */ /* 0x001e260000000a00 */
[----:B------:R-:W-:-:S13]  /*0e20*/  ISETP.NE.AND.EX P3, PT, RZ, UR7, PT, P3 ;  /* 0x00000007ff007c0c */ /* 0x000fda000bf65330 */
[----:B------:R-:W3:Y:S01]  /*0e30*/  @P3 LDC.64 R58, c[0x0][0x230] ;  /* 0x00008c00ff3a3b82 */ /* 0x000ee20000000a00 */
[----:B0-----:R-:W-:-:S05]  /*0e40*/  @P4 IMAD.WIDE.U32 R56, R96, 0x10, R56 ;  /* 0x0000001060384825 */ /* 0x001fca00078e0038 */
[----:B-----5:R0:W5:Y:S01]  /*0e50*/  @P4 LDG.E.128 R68, desc[UR4][R56.64] ;  /* 0x0000000438444981 */ /* 0x020162000c1e1d00 */
        /* <DEDUP_REMOVED lines=9> */
.L_x_5195:
[----:B-----5:R-:W-:Y:S02]  /*0ef0*/  SHF.L.U32 R73, R68, 0x10, RZ ;  /* 0x0000001044497819 */ /* 0x020fe400000006ff */
[----:B------:R-:W-:-:S03]  /*0f00*/  @P3 SHF.L.U32 R56, R4, 0x10, RZ ;  /* 0x0000001004383819 */ /* 0x000fc600000006ff */
[----:B------:R-:W-:-:S04]  /*0f10*/  FMUL.FTZ R73, R73, UR8 ;  /* 0x0000000849497c20 */ /* 0x000fc80008410000 */
[----:B------:R-:W-:-:S07]  /*0f20*/  @P3 FADD.FTZ R73, R56, R73 ;  /* 0x0000004938493221 */ /* 0x000fce0000010000 */
.L_x_5196:
[----:B------:R-:W-:Y:S05]  /*0f30*/  BSYNC B1 ;  /* 0x0000000000017941 */ /* 0x000fea0003800000 */
.L_x_5194:
[----:B------:R-:W-:Y:S04]  /*0f40*/  BSSY B1, `(.L_x_5197) ;  /* 0x000000d000017945 */ /* 0x000fe80003800000 */
[----:B------:R-:W-:Y:S05]  /*0f50*/  @P5 BRA `(.L_x_5198) ;  /* 0x0000000000145947 */ /* 0x000fea0003800000 */
[----:B------:R-:W-:Y:S01]  /*0f60*/  HFMA2.MMA R74, -RZ, RZ, 0, 0 ;  /* 0x00000000ff4a7435 */ /* 0x000fe200000001ff */
[----:B------:R-:W-:Y:S10]  /*0f70*/  @!P3 BRA `(.L_x_5199) ;  /* 0x000000000024b947 */ /* 0x000ff40003800000 */
[----:B-----5:R-:W-:-:S04]  /*0f80*/  PRMT R74, R4, 0x7632, R74 ;  /* 0x00007632044a7816 */ /* 0x020fc8000000004a */
[----:B------:R-:W-:Y:S01]  /*0f90*/  SHF.L.U32 R74, R74, 0x10, RZ ;  /* 0x000000104a4a7819 */ /* 0x000fe200000006ff */
[----:B------:R-:W-:Y:S06]  /*0fa0*/  BRA `(.L_x_5199) ;  /* 0x0000000000187947 */ /* 0x000fec0003800000 */
.L_x_5198:
[----:B-----5:R-:W-:Y:S02]  /*0fb0*/  PRMT R56, R68, 0x7632, R56 ;  /* 0x0000763244387816 */ /* 0x020fe40000000038 */
[----:B------:R-:W-:Y:S02]  /*0fc0*/  @P3 PRMT R57, R4, 0x7632, R57 ;  /* 0x0000763204393816 */ /* 0x000fe40000000039 */
[----:B------:R-:W-:Y:S02]  /*0fd0*/  SHF.L.U32 R56, R56, 0x10, RZ ;  /* 0x0000001038387819 */ /* 0x000fe400000006ff */
[----:B------:R-:W-:-:S03]  /*0fe0*/  @P3 SHF.L.U32 R57, R57, 0x10, RZ ;  /* 0x0000001039393819 */ /* 0x000fc600000006ff */
[----:B------:R-:W-:-:S04]  /*0ff0*/  FMUL.FTZ R74, R56, UR8 ;  /* 0x00000008384a7c20 */ /* 0x000fc80008410000 */
[----:B------:R-:W-:-:S07]  /*1000*/  @P3 FADD.FTZ R74, R57, R74 ;  /* 0x0000004a394a3221 */ /* 0x000fce0000010000 */
.L_x_5199:
[----:B------:R-:W-:Y:S05]  /*1010*/  BSYNC B1 ;  /* 0x0000000000017941 */ /* 0x000fea0003800000 */
.L_x_5197:
[----:B------:R-:W-:Y:S04]  /*1020*/  BSSY B1, `(.L_x_5200) ;  /* 0x000000a000017945 */ /* 0x000fe80003800000 */
[----:B------:R-:W-:Y:S05]  /*1030*/  @P5 BRA `(.L_x_5201) ;  /* 0x0000000000105947 */ /* 0x000fea0003800000 */
[----:B------:R-:W-:Y:S01]  /*1040*/  MOV R75, RZ ;  /* 0x000000ff004b7202 */ /* 0x000fe20000000f00 */
[----:B------:R-:W-:Y:S06]  /*1050*/  @!P3 BRA `(.L_x_5202) ;  /* 0x000000000018b947 */ /* 0x000fec0003800000 */
[----:B-----5:R-:W-:Y:S01]  /*1060*/  SHF.L.U32 R75, R5, 0x10, RZ ;  /* 0x00000010054b7819 */ /* 0x020fe200000006ff */
[----:B------:R-:W-:Y:S06]  /*1070*/  BRA `(.L_x_5202) ;  /* 0x0000000000107947 */ /* 0x000fec0003800000 */
.L_x_5201:
[----:B-----5:R-:W-:Y:S02]  /*1080*/  SHF.L.U32 R75, R69, 0x10, RZ ;  /* 0x00000010454b7819 */ /* 0x020fe400000006ff */
[----:B------:R-:W-:-:S03]  /*1090*/  @P3 SHF.L.U32 R56, R5, 0x10, RZ ;  /* 0x0000001005383819 */ /* 0x000fc600000006ff */
[----:B------:R-:W-:-:S04]  /*10a0*/  FMUL.FTZ R75, R75, UR8 ;  /* 0x000000084b4b7c20 */ /* 0x000fc80008410000 */
[----:B------:R-:W-:-:S07]  /*10b0*/  @P3 FADD.FTZ R75, R56, R75 ;  /* 0x0000004b384b3221 */ /* 0x000fce0000010000 */
.L_x_5202:
[----:B------:R-:W-:Y:S05]  /*10c0*/  BSYNC B1 ;  /* 0x0000000000017941 */ /* 0x000fea0003800000 */
.L_x_5200:
[----:B------:R-:W-:Y:S04]  /*10d0*/  BSSY B1, `(.L_x_5203) ;  /* 0x000000d000017945 */ /* 0x000fe80003800000 */
[----:B------:R-:W-:Y:S05]  /*10e0*/  @P5 BRA `(.L_x_5204) ;  /* 0x0000000000145947 */ /* 0x000fea0003800000 */
[----:B------:R-:W-:Y:S01]  /*10f0*/  HFMA2.MMA R76, -RZ, RZ, 0, 0 ;  /* 0x00000000ff4c7435 */ /* 0x000fe200000001ff */
[----:B------:R-:W-:Y:S10]  /*1100*/  @!P3 BRA `(.L_x_5205) ;  /* 0x000000000024b947 */ /* 0x000ff40003800000 */
[----:B-----5:R-:W-:-:S04]  /*1110*/  PRMT R76, R5, 0x7632, R76 ;  /* 0x00007632054c7816 */ /* 0x020fc8000000004c */
[----:B------:R-:W-:Y:S01]  /*1120*/  SHF.L.U32 R76, R76, 0x10, RZ ;  /* 0x000000104c4c7819 */ /* 0x000fe200000006ff */
[----:B------:R-:W-:Y:S06]  /*1130*/  BRA `(.L_x_5205) ;  /* 0x0000000000187947 */ /* 0x000fec0003800000 */
.L_x_5204:
[----:B-----5:R-:W-:Y:S02]  /*1140*/  PRMT R56, R69, 0x7632, R56 ;  /* 0x0000763245387816 */ /* 0x020fe40000000038 */
[----:B------:R-:W-:Y:S02]  /*1150*/  @P3 PRMT R57, R5, 0x7632, R57 ;  /* 0x0000763205393816 */ /* 0x000fe40000000039 */
[----:B------:R-:W-:Y:S02]  /*1160*/  SHF.L.U32 R56, R56, 0x10, RZ ;  /* 0x0000001038387819 */ /* 0x000fe400000006ff */
[----:B------:R-:W-:-:S03]  /*1170*/  @P3 SHF.L.U32 R57, R57, 0x10, RZ ;  /* 0x0000001039393819 */ /* 0x000fc600000006ff */
[----:B------:R-:W-:-:S04]  /*1180*/  FMUL.FTZ R76, R56, UR8 ;  /* 0x00000008384c7c20 */ /* 0x000fc80008410000 */
[----:B------:R-:W-:-:S07]  /*1190*/  @P3 FADD.FTZ R76, R57, R76 ;  /* 0x0000004c394c3221 */ /* 0x000fce0000010000 */
.L_x_5205:
[----:B------:R-:W-:Y:S05]  /*11a0*/  BSYNC B1 ;  /* 0x0000000000017941 */ /* 0x000fea0003800000 */
.L_x_5203:
[----:B------:R-:W-:Y:S04]  /*11b0*/  BSSY B1, `(.L_x_5206) ;  /* 0x000000a000017945 */ /* 0x000fe80003800000 */
[----:B------:R-:W-:Y:S05]  /*11c0*/  @P5 BRA `(.L_x_5207) ;  /* 0x0000000000105947 */ /* 0x000fea0003800000 */
[----:B------:R-:W-:Y:S01]  /*11d0*/  MOV R77, RZ ;  /* 0x000000ff004d7202 */ /* 0x000fe20000000f00 */
[----:B------:R-:W-:Y:S06]  /*11e0*/  @!P3 BRA `(.L_x_5208) ;  /* 0x000000000018b947 */ /* 0x000fec0003800000 */
[----:B-----5:R-:W-:Y:S01]  /*11f0*/  SHF.L.U32 R77, R6, 0x10, RZ ;  /* 0x00000010064d7819 */ /* 0x020fe200000006ff */
[----:B------:R-:W-:Y:S06]  /*1200*/  BRA `(.L_x_5208) ;  /* 0x0000000000107947 */ /* 0x000fec0003800000 */
.L_x_5207:
[----:B-----5:R-:W-:Y:S02]  /*1210*/  SHF.L.U32 R77, R70, 0x10, RZ ;  /* 0x00000010464d7819 */ /* 0x020fe400000006ff */
[----:B------:R-:W-:-:S03]  /*1220*/  @P3 SHF.L.U32 R56, R6, 0x10, RZ ;  /* 0x0000001006383819 */ /* 0x000fc600000006ff */
[----:B------:R-:W-:-:S04]  /*1230*/  FMUL.FTZ R77, R77, UR8 ;  /* 0x000000084d4d7c20 */ /* 0x000fc80008410000 */
[----:B------:R-:W-:-:S07]  /*1240*/  @P3 FADD.FTZ R77, R56, R77 ;  /* 0x0000004d384d3221 */ /* 0x000fce0000010000 */
.L_x_5208:
[----:B------:R-:W-:Y:S05]  /*1250*/  BSYNC B1 ;  /* 0x0000000000017941 */ /* 0x000fea0003800000 */
.L_x_5206:
[----:B------:R-:W-:Y:S04]  /*1260*/  BSSY B1, `(.L_x_5209) ;  /* 0x000000d000017945 */ /* 0x000fe80003800000 */
[----:B------:R-:W-:Y:S05]  /*1270*/  @P5 BRA `(.L_x_5210) ;  /* 0x0000000000145947 */ /* 0x000fea0003800000 */
[----:B------:R-:W-:Y:S01]  /*1280*/  HFMA2.MMA R78, -RZ, RZ, 0, 0 ;  /* 0x00000000ff4e7435 */ /* 0x000fe200000001ff */
[----:B------:R-:W-:Y:S10]  /*1290*/  @!P3 BRA `(.L_x_5211) ;  /* 0x000000000024b947 */ /* 0x000ff40003800000 */
[----:B-----5:R-:W-:-:S04]  /*12a0*/  PRMT R78, R6, 0x7632, R78 ;  /* 0x00007632064e7816 */ /* 0x020fc8000000004e */
[----:B------:R-:W-:Y:S01]  /*12b0*/  SHF.L.U32 R78, R78, 0x10, RZ ;  /* 0x000000104e4e7819 */ /* 0x000fe200000006ff */
[----:B------:R-:W-:Y:S06]  /*12c0*/  BRA `(.L_x_5211) ;  /* 0x0000000000187947 */ /* 0x000fec0003800000 */
.L_x_5210:
[----:B-----5:R-:W-:Y:S02]  /*12d0*/  PRMT R56, R70, 0x7632, R56 ;  /* 0x0000763246387816 */ /* 0x020fe40000000038 */
[----:B------:R-:W-:Y:S02]  /*12e0*/  @P3 PRMT R57, R6, 0x7632, R57 ;  /* 0x0000763206393816 */ /* 0x000fe40000000039 */
[----:B------:R-:W-:Y:S02]  /*12f0*/  SHF.L.U32 R56, R56, 0x10, RZ ;  /* 0x0000001038387819 */ /* 0x000fe400000006ff */
[----:B------:R-:W-:-:S03]  /*1300*/  @P3 SHF.L.U32 R57, R57, 0x10, RZ ;  /* 0x0000001039393819 */ /* 0x000fc600000006ff */
[----:B------:R-:W-:-:S04]  /*1310*/  FMUL.FTZ R78, R56, UR8 ;  /* 0x00000008384e7c20 */ /* 0x000fc80008410000 */
[----:B------:R-:W-:-:S07]  /*1320*/  @P3 FADD.FTZ R78, R57, R78 ;  /* 0x0000004e394e3221 */ /* 0x000fce0000010000 */
.L_x_5211:
[----:B------:R-:W-:Y:S05]  /*1330*/  BSYNC B1 ;  /* 0x0000000000017941 */ /* 0x000fea0003800000 */
.L_x_5209:
[----:B------:R-:W-:Y:S04]  /*1340*/  BSSY B1, `(.L_x_5212) ;  /* 0x000000a000017945 */ /* 0x000fe80003800000 */
[----:B------:R-:W-:Y:S05]  /*1350*/  @P5 BRA `(.L_x_5213) ;  /* 0x0000000000105947 */ /* 0x000fea0003800000 */
[----:B------:R-:W-:Y:S01]  /*1360*/  MOV R79, RZ ;  /* 0x000000ff004f7202 */ /* 0x000fe20000000f00 */
[----:B------:R-:W-:Y:S06]  /*1370*/  @!P3 BRA `(.L_x_5214) ;  /* 0x000000000018b947 */ /* 0x000fec0003800000 */
[----:B-----5:R-:W-:Y:S01]  /*1380*/  SHF.L.U32 R79, R7, 0x10, RZ ;  /* 0x00000010074f7819 */ /* 0x020fe200000006ff */
[----:B------:R-:W-:Y:S06]  /*1390*/  BRA `(.L_x_5214) ;  /* 0x0000000000107947 */ /* 0x000fec0003800000 */
.L_x_5213:
[----:B-----5:R-:W-:Y:S02]  /*13a0*/  SHF.L.U32 R79, R71, 0x10, RZ ;  /* 0x00000010474f7819 */ /* 0x020fe400000006ff */
[----:B------:R-:W-:-:S03]  /*13b0*/  @P3 SHF.L.U32 R56, R7, 0x10, RZ ;  /* 0x0000001007383819 */ /* 0x000fc600000006ff */
[----:B------:R-:W-:-:S04]  /*13c0*/  FMUL.FTZ R79, R79, UR8 ;  /* 0x000000084f4f7c20 */ /* 0x000fc80008410000 */
[----:B------:R-:W-:-:S07]  /*13d0*/  @P3 FADD.FTZ R79, R56, R79 ;  /* 0x0000004f384f3221 */ /* 0x000fce0000010000 */
.L_x_5214:
[----:B------:R-:W-:Y:S05]  /*13e0*/  BSYNC B1 ;  /* 0x0000000000017941 */ /* 0x000fea0003800000 */
.L_x_5212:
[----:B------:R-:W-:Y:S04]  /*13f0*/  BSSY B1, `(.L_x_5215) ;  /* 0x000000d000017945 */ /* 0x000fe80003800000 */
[----:B------:R-:W-:Y:S05]  /*1400*/  @P5 BRA `(.L_x_5216) ;  /* 0x0000000000145947 */ /* 0x000fea0003800000 */
[----:B------:R-:W-:Y:S01]  /*1410*/  HFMA2.MMA R80, -RZ, RZ, 0, 0 ;  /* 0x00000000ff507435 */ /* 0x000fe200000001ff */
[----:B------:R-:W-:Y:S10]  /*1420*/  @!P3 BRA `(.L_x_5217) ;  /* 0x000000000024b947 */ /* 0x000ff40003800000 */
[----:B-----5:R-:W-:-:S04]  /*1430*/  PRMT R80, R7, 0x7632, R80 ;  /* 0x0000763207507816 */ /* 0x020fc80000000050 */
[----:B------:R-:W-:Y:S01]  /*1440*/  SHF.L.U32 R80, R80, 0x10, RZ ;  /* 0x0000001050507819 */ /* 0x000fe200000006ff */
[----:B------:R-:W-:Y:S06]  /*1450*/  BRA `(.L_x_5217) ;  /* 0x0000000000187947 */ /* 0x000fec0003800000 */
.L_x_5216:
[----:B-----5:R-:W-:Y:S02]  /*1460*/  PRMT R56, R71, 0x7632, R56 ;  /* 0x0000763247387816 */ /* 0x020fe40000000038 */
[----:B------:R-:W-:Y:S02]  /*1470*/  @P3 PRMT R57, R7, 0x7632, R57 ;  /* 0x0000763207393816 */ /* 0x000fe40000000039 */
[----:B------:R-:W-:Y:S02]  /*1480*/  SHF.L.U32 R56, R56, 0x10, RZ ;  /* 0x0000001038387819 */ /* 0x000fe400000006ff */
[----:B------:R-:W-:-:S03]  /*1490*/  @P3 SHF.L.U32 R57, R57, 0x10, RZ ;  /* 0x0000001039393819 */ /* 0x000fc600000006ff */
[----:B------:R-:W-:-:S04]  /*14a0*/  FMUL.FTZ R80, R56, UR8 ;  /* 0x0000000838507c20 */ /* 0x000fc80008410000 */
[----:B------:R-:W-:-:S07]  /*14b0*/  @P3 FADD.FTZ R80, R57, R80 ;  /* 0x0000005039503221 */ /* 0x000fce0000010000 */
.L_x_5217:
[----:B------:R-:W-:Y:S05]  /*14c0*/  BSYNC B1 ;  /* 0x0000000000017941 */ /* 0x000fea0003800000 */
.L_x_5215:
        /* <DEDUP_REMOVED lines=9> */
.L_x_5193:
[----:B------:R-:W-:Y:S05]  /*1560*/  BSYNC B0 ;  /* 0x0000000000007941 */ /* 0x000fea0003800000 */
.L_x_5192:
[----:B------:R-:W-:Y:S04]  /*1570*/  BSSY B0, `(.L_x_5218) ;  /* 0x0000076000007945 */ /* 0x000fe80003800000 */
[----:B------:R-:W-:Y:S05]  /*1580*/  @!P0 BRA `(.L_x_5219) ;  /* 0x0000000400d08947 */ /* 0x000fea0003800000 */
[----:B------:R-:W-:Y:S01]  /*1590*/  ISETP.NE.U32.AND P3, PT, RZ, UR6, PT ;  /* 0x00000006ff007c0c */ /* 0x000fe2000bf65070 */
[----:B0--3--:R-:W0:Y:S03]  /*15a0*/  @P4 LDC.64 R56, c[0x0][0x220] ;  /* 0x00008800ff384b82 */ /* 0x009e260000000a00 */
        /* <DEDUP_REMOVED lines=13> */
.L_x_5221:
[----:B-----5:R-:W-:Y:S02]  /*1680*/  SHF.L.U32 R81, R68, 0x10, RZ ;  /* 0x0000001044517819 */ /* 0x020fe400000006ff */
[----:B------:R-:W-:-:S03]  /*1690*/  @P3 SHF.L.U32 R0, R4, 0x10, RZ ;  /* 0x0000001004003819 */ /* 0x000fc600000006ff */
[----:B------:R-:W-:-:S04]  /*16a0*/  FMUL.FTZ R81, R81, UR8 ;  /* 0x0000000851517c20 */ /* 0x000fc80008410000 */
[----:B------:R-:W-:-:S07]  /*16b0*/  @P3 FADD.FTZ R81, R0, R81 ;  /* 0x0000005100513221 */ /* 0x000fce0000010000 */
.L_x_5222:
[----:B------:R-:W-:Y:S05]  /*16c0*/  BSYNC B1 ;  /* 0x0000000000017941 */ /* 0x000fea0003800000 */
.L_x_5220:
[----:B------:R-:W-:Y:S04]  /*16d0*/  BSSY B1, `(.L_x_5223) ;  /* 0x000000d000017945 */ /* 0x000fe80003800000 */
[----:B------:R-:W-:Y:S05]  /*16e0*/  @P4 BRA `(.L_x_5224) ;  /* 0x0000000000144947 */ /* 0x000fea0003800000 */
[----:B------:R-:W-:Y:S01]  /*16f0*/  HFMA2.MMA R82, -RZ, RZ, 0, 0 ;  /* 0x00000000ff527435 */ /* 0x000fe200000001ff */
[----:B------:R-:W-:Y:S10]  /*1700*/  @!P3 BRA `(.L_x_5225) ;  /* 0x000000000024b947 */ /* 0x000ff40003800000 */
[----:B-----5:R-:W-:-:S04]  /*1710*/  PRMT R82, R4, 0x7632, R82 ;  /* 0x0000763204527816 */ /* 0x020fc80000000052 */
[----:B------:R-:W-:Y:S01]  /*1720*/  SHF.L.U32 R82, R82, 0x10, RZ ;  /* 0x0000001052527819 */ /* 0x000fe200000006ff */
[----:B------:R-:W-:Y:S06]  /*1730*/  BRA `(.L_x_5225) ;  /* 0x0000000000187947 */ /* 0x000fec0003800000 */
.L_x_5224:
[----:B-----5:R-:W-:Y:S02]  /*1740*/  PRMT R0, R68, 0x7632, R0 ;  /* 0x0000763244007816 */ /* 0x020fe40000000000 */
[----:B------:R-:W-:Y:S02]  /*1750*/  @P3 PRMT R56, R4, 0x7632, R56 ;  /* 0x0000763204383816 */ /* 0x000fe40000000038 */
[----:B------:R-:W-:Y:S02]  /*1760*/  SHF.L.U32 R0, R0, 0x10, RZ ;  /* 0x0000001000007819 */ /* 0x000fe400000006ff */
[----:B------:R-:W-:-:S03]  /*1770*/  @P3 SHF.L.U32 R57, R56, 0x10, RZ ;  /* 0x0000001038393819 */ /* 0x000fc600000006ff */
[----:B------:R-:W-:-:S04]  /*1780*/  FMUL.FTZ R82, R0, UR8 ;  /* 0x0000000800527c20 */ /* 0x000fc80008410000 */
[----:B------:R-:W-:-:S07]  /*1790*/  @P3 FADD.FTZ R82, R57, R82 ;  /* 0x0000005239523221 */ /* 0x000fce0000010000 */
.L_x_5225:
[----:B------:R-:W-:Y:S05]  /*17a0*/  BSYNC B1 ;  /* 0x0000000000017941 */ /* 0x000fea0003800000 */
.L_x_5223:
[----:B------:R-:W-:Y:S04]  /*17b0*/  BSSY B1, `(.L_x_5226) ;  /* 0x000000a000017945 */ /* 0x000fe80003800000 */
[----:B------:R-:W-:Y:S05]  /*17c0*/  @P4 BRA `(.L_x_5227) ;  /* 0x0000000000104947 */ /* 0x000fea0003800000 */
[----:B------:R-:W-:Y:S01]  /*17d0*/  MOV R83, RZ ;  /* 0x000000ff00537202 */ /* 0x000fe20000000f00 */
[----:B------:R-:W-:Y:S06]  /*17e0*/  @!P3 BRA `(.L_x_5228) ;  /* 0x000000000018b947 */ /* 0x000fec0003800000 */
[----:B-----5:R-:W-:Y:S01]  /*17f0*/  SHF.L.U32 R83, R5, 0x10, RZ ;  /* 0x0000001005537819 */ /* 0x020fe200000006ff */
[----:B------:R-:W-:Y:S06]  /*1800*/  BRA `(.L_x_5228) ;  /* 0x0000000000107947 */ /* 0x000fec0003800000 */
.L_x_5227:
[----:B-----5:R-:W-:Y:S02]  /*1810*/  SHF.L.U32 R83, R69, 0x10, RZ ;  /* 0x0000001045537819 */ /* 0x020fe400000006ff */
[----:B------:R-:W-:-:S03]  /*1820*/  @P3 SHF.L.U32 R0, R5, 0x10, RZ ;  /* 0x0000001005003819 */ /* 0x000fc600000006ff */
[----:B------:R-:W-:-:S04]  /*1830*/  FMUL.FTZ R83, R83, UR8 ;  /* 0x0000000853537c20 */ /* 0x000fc80008410000 */
[----:B------:R-:W-:-:S07]  /*1840*/  @P3 FADD.FTZ R83, R0, R83 ;  /* 0x0000005300533221 */ /* 0x000fce0000010000 */
.L_x_5228:
[----:B------:R-:W-:Y:S05]  /*1850*/  BSYNC B1 ;  /* 0x0000000000017941 */ /* 0x000fea0003800000 */
.L_x_5226:
[----:B------:R-:W-:Y:S04]  /*1860*/  BSSY B1, `(.L_x_5229) ;  /* 0x000000d000017945 */ /* 0x000fe80003800000 */
[----:B------:R-:W-:Y:S05]  /*1870*/  @P4 BRA `(.L_x_5230) ;  /* 0x0000000000144947 */ /* 0x000fea0003800000 */
[----:B------:R-:W-:Y:S01]  /*1880*/  HFMA2.MMA R84, -RZ, RZ, 0, 0 ;  /* 0x00000000ff547435 */ /* 0x000fe200000001ff */
[----:B------:R-:W-:Y:S10]  /*1890*/  @!P3 BRA `(.L_x_5231) ;  /* 0x000000000024b947 */ /* 0x000ff40003800000 */
[----:B-----5:R-:W-:-:S04]  /*18a0*/  PRMT R84, R5, 0x7632, R84 ;  /* 0x0000763205547816 */ /* 0x020fc80000000054 */
[----:B------:R-:W-:Y:S01]  /*18b0*/  SHF.L.U32 R84, R84, 0x10, RZ ;  /* 0x0000001054547819 */ /* 0x000fe200000006ff */
[----:B------:R-:W-:Y:S06]  /*18c0*/  BRA `(.L_x_5231) ;  /* 0x0000000000187947 */ /* 0x000fec0003800000 */
.L_x_5230:
[----:B-----5:R-:W-:Y:S02]  /*18d0*/  PRMT R0, R69, 0x7632, R0 ;  /* 0x0000763245007816 */ /* 0x020fe40000000000 */
[----:B------:R-:W-:Y:S02]  /*18e0*/  @P3 PRMT R56, R5, 0x7632, R56 ;  /* 0x0000763205383816 */ /* 0x000fe40000000038 */
[----:B------:R-:W-:Y:S02]  /*18f0*/  SHF.L.U32 R0, R0, 0x10, RZ ;  /* 0x0000001000007819 */ /* 0x000fe400000006ff */
[----:B------:R-:W-:-:S03]  /*1900*/  @P3 SHF.L.U32 R57, R56, 0x10, RZ ;  /* 0x0000001038393819 */ /* 0x000fc600000006ff */
[----:B------:R-:W-:-:S04]  /*1910*/  FMUL.FTZ R84, R0, UR8 ;  /* 0x0000000800547c20 */ /* 0x000fc80008410000 */
[----:B------:R-:W-:-:S07]  /*1920*/  @P3 FADD.FTZ R84, R57, R84 ;  /* 0x0000005439543221 */ /* 0x000fce0000010000 */
.L_x_5231:
[----:B------:R-:W-:Y:S05]  /*1930*/  BSYNC B1 ;  /* 0x0000000000017941 */ /* 0x000fea0003800000 */
.L_x_5229:
[----:B------:R-:W-:Y:S04]  /*1940*/  BSSY B1, `(.L_x_5232) ;  /* 0x000000a000017945 */ /* 0x000fe80003800000 */
[----:B------:R-:W-:Y:S05]  /*1950*/  @P4 BRA `(.L_x_5233) ;  /* 0x0000000000104947 */ /* 0x000fea0003800000 */
[----:B------:R-:W-:Y:S01]  /*1960*/  MOV R85, RZ ;  /* 0x000000ff00557202 */ /* 0x000fe20000000f00 */
[----:B------:R-:W-:Y:S06]  /*1970*/  @!P3 BRA `(.L_x_5234) ;  /* 0x000000000018b947 */ /* 0x000fec0003800000 */
[----:B-----5:R-:W-:Y:S01]  /*1980*/  SHF.L.U32 R85, R6, 0x10, RZ ;  /* 0x0000001006557819 */ /* 0x020fe200000006ff */
[----:B------:R-:W-:Y:S06]  /*1990*/  BRA `(.L_x_5234) ;  /* 0x0000000000107947 */ /* 0x000fec0003800000 */
.L_x_5233:
[----:B-----5:R-:W-:Y:S02]  /*19a0*/  SHF.L.U32 R85, R70, 0x10, RZ ;  /* 0x0000001046557819 */ /* 0x020fe400000006ff */
[----:B------:R-:W-:-:S03]  /*19b0*/  @P3 SHF.L.U32 R0, R6, 0x10, RZ ;  /* 0x0000001006003819 */ /* 0x000fc600000006ff */
[----:B------:R-:W-:-:S04]  /*19c0*/  FMUL.FTZ R85, R85, UR8 ;  /* 0x0000000855557c20 */ /* 0x000fc80008410000 */
[----:B------:R-:W-:-:S07]  /*19d0*/  @P3 FADD.FTZ R85, R0, R85 ;  /* 0x0000005500553221 */ /* 0x000fce0000010000 */
.L_x_5234:
[----:B------:R-:W-:Y:S05]  /*19e0*/  BSYNC B1 ;  /* 0x0000000000017941 */ /* 0x000fea0003800000 */
.L_x_5232:
[----:B------:R-:W-:Y:S04]  /*19f0*/  BSSY B1, `(.L_x_5235) ;  /* 0x000000d000017945 */ /* 0x000fe80003800000 */
[----:B------:R-:W-:Y:S05]  /*1a00*/  @P4 BRA `(.L_x_5236) ;  /* 0x0000000000144947 */ /* 0x000fea0003800000 */
[----:B------:R-:W-:Y:S01]  /*1a10*/  HFMA2.MMA R86, -RZ, RZ, 0, 0 ;  /* 0x00000000ff567435 */ /* 0x000fe200000001ff */
[----:B------:R-:W-:Y:S10]  /*1a20*/  @!P3 BRA `(.L_x_5237) ;  /* 0x000000000024b947 */ /* 0x000ff40003800000 */
[----:B-----5:R-:W-:-:S04]  /*1a30*/  PRMT R86, R6, 0x7632, R86 ;  /* 0x0000763206567816 */ /* 0x020fc80000000056 */
[----:B------:R-:W-:Y:S01]  /*1a40*/  SHF.L.U32 R86, R86, 0x10, RZ ;  /* 0x0000001056567819 */ /* 0x000fe200000006ff */
[----:B------:R-:W-:Y:S06]  /*1a50*/  BRA `(.L_x_5237) ;  /* 0x0000000000187947 */ /* 0x000fec0003800000 */
.L_x_5236:
[----:B-----5:R-:W-:Y:S02]  /*1a60*/  PRMT R0, R70, 0x7632, R0 ;  /* 0x0000763246007816 */ /* 0x020fe40000000000 */
[----:B------:R-:W-:Y:S02]  /*1a70*/  @P3 PRMT R56, R6, 0x7632, R56 ;  /* 0x0000763206383816 */ /* 0x000fe40000000038 */
[----:B------:R-:W-:Y:S02]  /*1a80*/  SHF.L.U32 R0, R0, 0x10, RZ ;  /* 0x0000001000007819 */ /* 0x000fe400000006ff */
[----:B------:R-:W-:-:S03]  /*1a90*/  @P3 SHF.L.U32 R57, R56, 0x10, RZ ;  /* 0x0000001038393819 */ /* 0x000fc600000006ff */
[----:B------:R-:W-:-:S04]  /*1aa0*/  FMUL.FTZ R86, R0, UR8 ;  /* 0x0000000800567c20 */ /* 0x000fc80008410000 */
[----:B------:R-:W-:-:S07]  /*1ab0*/  @P3 FADD.FTZ R86, R57, R86 ;  /* 0x0000005639563221 */ /* 0x000fce0000010000 */
.L_x_5237:
[----:B------:R-:W-:Y:S05]  /*1ac0*/  BSYNC B1 ;  /* 0x0000000000017941 */ /* 0x000fea0003800000 */
.L_x_5235:
[----:B------:R-:W-:Y:S04]  /*1ad0*/  BSSY B1, `(.L_x_5238) ;  /* 0x000000a000017945 */ /* 0x000fe80003800000 */
[----:B------:R-:W-:Y:S05]  /*1ae0*/  @P4 BRA `(.L_x_5239) ;  /* 0x0000000000104947 */ /* 0x000fea0003800000 */
[----:B------:R-:W-:Y:S01]  /*1af0*/  MOV R87, RZ ;  /* 0x000000ff00577202 */ /* 0x000fe20000000f00 */
[----:B------:R-:W-:Y:S06]  /*1b00*/  @!P3 BRA `(.L_x_5240) ;  /* 0x000000000018b947 */ /* 0x000fec0003800000 */
[----:B-----5:R-:W-:Y:S01]  /*1b10*/  SHF.L.U32 R87, R7, 0x10, RZ ;  /* 0x0000001007577819 */ /* 0x020fe200000006ff */
[----:B------:R-:W-:Y:S06]  /*1b20*/  BRA `(.L_x_5240) ;  /* 0x0000000000107947 */ /* 0x000fec0003800000 */
.L_x_5239:
[----:B-----5:R-:W-:Y:S02]  /*1b30*/  SHF.L.U32 R87, R71, 0x10, RZ ;  /* 0x0000001047577819 */ /* 0x020fe400000006ff */
[----:B------:R-:W-:-:S03]  /*1b40*/  @P3 SHF.L.U32 R0, R7, 0x10, RZ ;  /* 0x0000001007003819 */ /* 0x000fc600000006ff */
[----:B------:R-:W-:-:S04]  /*1b50*/  FMUL.FTZ R87, R87, UR8 ;  /* 0x0000000857577c20 */ /* 0x000fc80008410000 */
[----:B------:R-:W-:-:S07]  /*1b60*/  @P3 FADD.FTZ R87, R0, R87 ;  /* 0x0000005700573221 */ /* 0x000fce0000010000 */
.L_x_5240:
[----:B------:R-:W-:Y:S05]  /*1b70*/  BSYNC B1 ;  /* 0x0000000000017941 */ /* 0x000fea0003800000 */
.L_x_5238:
[----:B------:R-:W-:Y:S04]  /*1b80*/  BSSY B1, `(.L_x_5241) ;  /* 0x000000d000017945 */ /* 0x000fe80003800000 */
[----:B------:R-:W-:Y:S05]  /*1b90*/  @P4 BRA `(.L_x_5242) ;  /* 0x0000000000144947 */ /* 0x000fea0003800000 */
[----:B------:R-:W-:Y:S01]  /*1ba0*/  HFMA2.MMA R88, -RZ, RZ, 0, 0 ;  /* 0x00000000ff587435 */ /* 0x000fe200000001ff */
[----:B------:R-:W-:Y:S10]  /*1bb0*/  @!P3 BRA `(.L_x_5243) ;  /* 0x000000000024b947 */ /* 0x000ff40003800000 */
[----:B-----5:R-:W-:-:S04]  /*1bc0*/  PRMT R88, R7, 0x7632, R88 ;  /* 0x0000763207587816 */ /* 0x020fc80000000058 */
[----:B------:R-:W-:Y:S01]  /*1bd0*/  SHF.L.U32 R88, R88, 0x10, RZ ;  /* 0x0000001058587819 */ /* 0x000fe200000006ff */
[----:B------:R-:W-:Y:S06]  /*1be0*/  BRA `(.L_x_5243) ;  /* 0x0000000000187947 */ /* 0x000fec0003800000 */
.L_x_5242:
[----:B-----5:R-:W-:Y:S02]  /*1bf0*/  PRMT R0, R71, 0x7632, R0 ;  /* 0x0000763247007816 */ /* 0x020fe40000000000 */
[----:B------:R-:W-:Y:S02]  /*1c00*/  @P3 PRMT R56, R7, 0x7632, R56 ;  /* 0x0000763207383816 */ /* 0x000fe40000000038 */
[----:B------:R-:W-:Y:S02]  /*1c10*/  SHF.L.U32 R0, R0, 0x10, RZ ;  /* 0x0000001000007819 */ /* 0x000fe400000006ff */
[----:B------:R-:W-:-:S03]  /*1c20*/  @P3 SHF.L.U32 R57, R56, 0x10, RZ ;  /* 0x0000001038393819 */ /* 0x000fc600000006ff */
[----:B------:R-:W-:-:S04]  /*1c30*/  FMUL.FTZ R88, R0, UR8 ;  /* 0x0000000800587c20 */ /* 0x000fc80008410000 */
[----:B------:R-:W-:-:S07]  /*1c40*/  @P3 FADD.FTZ R88, R57, R88 ;  /* 0x0000005839583221 */ /* 0x000fce0000010000 */
.L_x_5243:
[----:B------:R-:W-:Y:S05]  /*1c50*/  BSYNC B1 ;  /* 0x0000000000017941 */ /* 0x000fea0003800000 */
.L_x_5241:
[----:B------:R-:W0:Y:S01]  /*1c60*/  LDC.64 R90, c[0x0][0x238] ;  /* 0x00008e00ff5a7b82 */ /* 0x000e220000000a00 */
[----:B------:R-:W-:Y:S02]  /*1c70*/  F2FP.BF16.F32.PACK_AB R59, R88, R87 ;  /* 0x00000057583b723e */ /* 0x000fe400000010ff */
[----:B------:R-:W-:Y:S02]  /*1c80*/  F2FP.BF16.F32.PACK_AB R58, R86, R85 ;  /* 0x00000055563a723e */ /* 0x000fe400000010ff */
[----:B------:R-:W-:Y:S02]  /*1c90*/  F2FP.BF16.F32.PACK_AB R57, R84, R83 ;  /* 0x000000535439723e */ /* 0x000fe400000010ff */
[----:B------:R-:W-:Y:S01]  /*1ca0*/  F2FP.BF16.F32.PACK_AB R56, R82, R81 ;  /* 0x000000515238723e */ /* 0x000fe200000010ff */
[----:B0-----:R-:W-:-:S05]  /*1cb0*/  IMAD.WIDE.U32 R90, R97, 0x10, R90 ;  /* 0x00000010615a7825 */ /* 0x001fca00078e005a */
[----:B------:R4:W-:Y:S02]  /*1cc0*/  STG.E.128 desc[UR4][R90.64], R56 ;  /* 0x000000385a007986 */ /* 0x0009e4000c101d04 */
.L_x_5219:
[----:B------:R-:W-:Y:S05]  /*1cd0*/  BSYNC B0 ;  /* 0x0000000000007941 */ /* 0x000fea0003800000 */
.L_x_5218:
[----:B0--34-:R-:W-:Y:S01]  /*1ce0*/  FADD.FTZ R57, RZ, R61 ;  /* 0x0000003dff397221 */ /* 0x019fe20000010000 */
        /* <DEDUP_REMOVED lines=99> */
.L_x_5263:
[----:B------:R-:W4:Y:S01]  /*2320*/  @!P5 LDC.64 R56, c[0x0][0x250] ;  /* 0x00009400ff38db82 */ /* 0x000f220000000a00 */
[----:B------:R-:W-:Y:S01]  /*2330*/  FMUL.FTZ R0, R91, R91 ;  /* 0x0000005b5b007220 */ /* 0x000fe20000410000 */
[----:B------:R-:W-:Y:S01]  /*2340*/  ISETP.NE.AND P6, PT, R92, RZ, PT ;  /* 0x000000ff5c00720c */ /* 0x000fe20003fc5270 */
[----:B---3--:R-:W-:Y:S01]  /*2350*/  FADD.FTZ R99, R96, R97 ;  /* 0x0000006160637221 */ /* 0x008fe20000010000 */
[----:B------:R-:W-:Y:S02]  /*2360*/  BSSY B0, `(.L_x_5245) ;  /* 0x000007b000007945 */ /* 0x000fe40003800000 */
[----:B------:R-:W-:Y:S01]  /*2370*/  FSEL R97, R0, RZ, P6 ;  /* 0x000000ff00617208 */ /* 0x000fe20003000000 */
[----:B------:R-:W-:Y:S01]  /*2380*/  FFMA.FTZ R90, R99, R90, UR9 ;  /* 0x00000009635a7e23 */ /* 0x000fe2000801005a */
[----:B------:R-:W3:Y:S03]  /*2390*/  @!P5 LDC.64 R58, c[0x0][0x258] ;  /* 0x00009600ff3adb82 */ /* 0x000ee60000000a00 */
[----:B------:R-:W-:-:S06]  /*23a0*/  FADD.FTZ R97, R90, R97 ;  /* 0x000000615a617221 */ /* 0x000fcc0000010000 */
[----:B------:R-:W1:Y:S01]  /*23b0*/  MUFU.RSQ R97, R97 ;  /* 0x0000006100617308 */ /* 0x000e620000001400 */
[----:B----4-:R-:W-:-:S04]  /*23c0*/  @!P5 LEA R56, P3, R60, R56, 0x2 ;  /* 0x000000383c38d211 */ /* 0x010fc800078610ff */
[--C-:B------:R-:W-:Y:S02]  /*23d0*/  @!P5 LEA.HI.X R57, R60, R57, R93.reuse, 0x2, P3 ;  /* 0x000000393c39d211 */ /* 0x100fe400018f145d */
[----:B-----5:R-:W-:Y:S02]  /*23e0*/  ISETP.GE.AND P3, PT, R94, 0x1, PT ;  /* 0x000000015e00780c */ /* 0x020fe40003f66270 */
[C---:B---3--:R-:W-:Y:S01]  /*23f0*/  @!P5 LEA R58, P4, R60.reuse, R58, 0x2 ;  /* 0x0000003a3c3ad211 */ /* 0x048fe200078810ff */
[----:B------:R3:W-:Y:S03]  /*2400*/  @!P5 STG.E desc[UR4][R56.64], R91 ;  /* 0x0000005b3800d986 */ /* 0x0007e6000c101904 */
[----:B------:R-:W-:-:S05]  /*2410*/  @!P5 LEA.HI.X R59, R60, R59, R93, 0x2, P4 ;  /* 0x0000003b3c3bd211 */ /* 0x000fca00020f145d */
[----:B-1----:R3:W-:Y:S02]  /*2420*/  @!P5 STG.E desc[UR4][R58.64], R97 ;  /* 0x000000613a00d986 */ /* 0x0027e4000c101904 */
[----:B------:R-:W-:Y:S05]  /*2430*/  @!P3 BRA `(.L_x_5246) ;  /* 0x0000000400b4b947 */ /* 0x000fea0003800000 */
[----:B------:R-:W-:Y:S01]  /*2440*/  IADD3 R94, R94, -0x1, RZ ;  /* 0xffffffff5e5e7810 */ /* 0x000fe20007ffe0ff */
[----:B------:R-:W-:Y:S01]  /*2450*/  BSSY B1, `(.L_x_5247) ;  /* 0x0000028000017945 */ /* 0x000fe20003800000 */
[----:B------:R-:W-:Y:S02]  /*2460*/  LOP3.LUT R2, R89, 0x1f, RZ, 0xc0, !PT ;  /* 0x0000001f59027812 */ /* 0x000fe400078ec0ff */
[----:B------:R-:W-:Y:S01]  /*2470*/  FSEL R0, R91, RZ, !P6 ;  /* 0x000000ff5b007208 */ /* 0x000fe20007000000 */
[----:B------:R-:W-:-:S05]  /*2480*/  IMAD R94, R94, R95, RZ ;  /* 0x0000005f5e5e7224 */ /* 0x000fca00078e02ff */
[----:B---3--:R-:W-:-:S04]  /*2490*/  SHF.R.S32.HI R57, RZ, 0x1f, R94 ;  /* 0x0000001fff397819 */ /* 0x008fc8000001145e */
[----:B------:R-:W-:-:S04]  /*24a0*/  LEA.HI R57, R57, R94, RZ, 0x3 ;  /* 0x0000005e39397211 */ /* 0x000fc800078f18ff */
        /* <DEDUP_REMOVED lines=34> */
.L_x_5248:
[----:B------:R-:W-:Y:S05]  /*26d0*/  BSYNC B1 ;  /* 0x0000000000017941 */ /* 0x000fea0003800000 */
.L_x_5247:
        /* <DEDUP_REMOVED lines=34> */
.L_x_5250:
[----:B------:R-:W-:Y:S05]  /*2900*/  BSYNC B1 ;  /* 0x0000000000017941 */ /* 0x000fea0003800000 */
.L_x_5249:
[----:B------:R-:W-:Y:S05]  /*2910*/  @!P0 BRA `(.L_x_5246) ;  /* 0x00000000007c8947 */ /* 0x000fea0003800000 */
[----:B-1-3--:R-:W1:Y:S01]  /*2920*/  LDC.64 R56, c[0x0][0x2b8] ;  /* 0x0000ae00ff387b82 */ /* 0x00ae620000000a00 */
        /* <DEDUP_REMOVED lines=30> */
.L_x_5246:
[----:B------:R-:W-:Y:S05]  /*2b10*/  BSYNC B0 ;  /* 0x0000000000007941 */ /* 0x000fea0003800000 */
.L_x_5245:
[----:B-1-34-:R-:W1:Y:S02]  /*2b20*/  LDC.64 R56, c[0x0][0x210] ;  /* 0x00008400ff387b82 */ /* 0x01ae640000000a00 */
[----:B-1----:R-:W-:-:S04]  /*2b30*/  LEA R60, R56, R60, 0x2 ;  /* 0x0000003c383c7211 */ /* 0x002fc800078e10ff */
[----:B------:R-:W-:-:S13]  /*2b40*/  ISETP.GE.AND P3, PT, R60, R57, PT ;  /* 0x000000393c00720c */ /* 0x000fda0003f66270 */
[----:B------:R-:W-:Y:S05]  /*2b50*/  @!P3 BRA `(.L_x_5251) ;  /* 0xffffffd8006cb947 */ /* 0x000fea000383ffff */
[----:B------:R-:W-:Y:S05]  /*2b60*/  EXIT ;  /* 0x000000000000794d */ /* 0x000fea0003800000 */
.L_x_5244:
        /* <DEDUP_REMOVED lines=8> */
.L_x_5253:
[----:B------:R-:W-:Y:S05]  /*2bf0*/  BSYNC B0 ;  /* 0x0000000000007941 */ /* 0x000fea0003800000 */
.L_x_5252:
        /* <DEDUP_REMOVED lines=10> */
.L_x_5254:
[----:B------:R-:W-:Y:S01]  /*2ca0*/  HFMA2.MMA R100, -RZ, RZ, 0, 2.384185791015625e-07 ;  /* 0x00000004ff647435 */ /* 0x000fe200000001ff */
[----:B------:R-:W-:-:S05]  /*2cb0*/  MOV R56, R97 ;  /* 0x0000006100387202 */ /* 0x000fca0000000f00 */
[----:B------:R-:W-:-:S05]  /*2cc0*/  FADD.FTZ R56, R57, R56 ;  /* 0x0000003839387221 */ /* 0x000fca0000010000 */
[----:B------:R-:W-:-:S07]  /*2cd0*/  MOV R99, R56 ;  /* 0x0000003800637202 */ /* 0x000fce0000000f00 */
[----:B------:R-:W-:Y:S05]  /*2ce0*/  WARPSYNC.COLLECTIVE R98, `(.L_x_5255) ;  /* 0x0000000062087348 */ /* 0x000fea0003c00000 */
[----:B------:R0:W1:Y:S02]  /*2cf0*/  SHFL.BFLY P6, R97, R99, R100, R101 ;  /* 0x0c00006463617389 */ /* 0x00006400000c0065 */
[----:B01----:R-:W-:Y:S01]  /*2d00*/  ENDCOLLECTIVE ;  /* 0x000000000000791b */ /* 0x003fe20003800000 */
.L_x_5255:
[----:B------:R-:W-:Y:S01]  /*2d10*/  HFMA2.MMA R100, -RZ, RZ, 0, 4.76837158203125e-07 ;  /* 0x00000008ff647435 */ /* 0x000fe200000001ff */
[----:B------:R-:W-:-:S05]  /*2d20*/  MOV R59, R97 ;  /* 0x00000061003b7202 */ /* 0x000fca0000000f00 */
[----:B------:R-:W-:-:S05]  /*2d30*/  FADD.FTZ R59, R56, R59 ;  /* 0x0000003b383b7221 */ /* 0x000fca0000010000 */
[----:B------:R-:W-:-:S07]  /*2d40*/  MOV R99, R59 ;  /* 0x0000003b00637202 */ /* 0x000fce0000000f00 */
[----:B------:R-:W-:Y:S05]  /*2d50*/  WARPSYNC.COLLECTIVE R98, `(.L_x_5256) ;  /* 0x0000000062087348 */ /* 0x000fea0003c00000 */
[----:B------:R0:W1:Y:S02]  /*2d60*/  SHFL.BFLY P6, R97, R99, R100, R101 ;  /* 0x0c00006463617389 */ /* 0x00006400000c0065 */
[----:B01----:R-:W-:Y:S01]  /*2d70*/  ENDCOLLECTIVE ;  /* 0x000000000000791b */ /* 0x003fe20003800000 */
.L_x_5256:
[----:B------:R-:W-:Y:S01]  /*2d80*/  HFMA2.MMA R100, -RZ, RZ, 0, 9.5367431640625e-07 ;  /* 0x00000010ff647435 */ /* 0x000fe200000001ff */
[----:B------:R-:W-:-:S05]  /*2d90*/  MOV R58, R97 ;  /* 0x00000061003a7202 */ /* 0x000fca0000000f00 */
[----:B------:R-:W-:-:S05]  /*2da0*/  FADD.FTZ R58, R59, R58 ;  /* 0x0000003a3b3a7221 */ /* 0x000fca0000010000 */
[----:B------:R-:W-:-:S07]  /*2db0*/  MOV R99, R58 ;  /* 0x0000003a00637202 */ /* 0x000fce0000000f00 */
[----:B------:R-:W-:Y:S05]  /*2dc0*/  WARPSYNC.COLLECTIVE R98, `(.L_x_5257) ;  /* 0x0000000062087348 */ /* 0x000fea0003c00000 */
[----:B------:R0:W1:Y:S02]  /*2dd0*/  SHFL.BFLY P6, R97, R99, R100, R101 ;  /* 0x0c00006463617389 */ /* 0x00006400000c0065 */
[----:B01----:R-:W-:Y:S01]  /*2de0*/  ENDCOLLECTIVE ;  /* 0x000000000000791b */ /* 0x003fe20003800000 */
.L_x_5257:
        /* <DEDUP_REMOVED lines=57> */
.L_x_5258:
[----:B------:R-:W-:Y:S01]  /*3180*/  HFMA2.MMA R100, -RZ, RZ, 0, 1.1920928955078125e-07 ;  /* 0x00000002ff647435 */ /* 0x000fe200000001ff */
[----:B------:R-:W-:-:S05]  /*3190*/  MOV R57, R97 ;  /* 0x0000006100397202 */ /* 0x000fca0000000f00 */
[----:B------:R-:W-:-:S05]  /*31a0*/  FADD.FTZ R57, R0, R57 ;  /* 0x0000003900397221 */ /* 0x000fca0000010000 */
[----:B------:R-:W-:-:S07]  /*31b0*/  MOV R99, R57 ;  /* 0x0000003900637202 */ /* 0x000fce0000000f00 */
[----:B------:R-:W-:Y:S05]  /*31c0*/  WARPSYNC.COLLECTIVE R98, `(.L_x_5259) ;  /* 0x0000000062087348 */ /* 0x000fea0003c00000 */
[----:B------:R0:W1:Y:S02]  /*31d0*/  SHFL.BFLY P6, R97, R99, R100, R101 ;  /* 0x0c00006463617389 */ /* 0x00006400000c0065 */
[----:B01----:R-:W-:Y:S01]  /*31e0*/  ENDCOLLECTIVE ;  /* 0x000000000000791b */ /* 0x003fe20003800000 */
.L_x_5259:
[----:B------:R-:W-:Y:S01]  /*31f0*/  HFMA2.MMA R100, -RZ, RZ, 0, 2.384185791015625e-07 ;  /* 0x00000004ff647435 */ /* 0x000fe200000001ff */
[----:B------:R-:W-:-:S05]  /*3200*/  MOV R56, R97 ;  /* 0x0000006100387202 */ /* 0x000fca0000000f00 */
[----:B------:R-:W-:-:S05]  /*3210*/  FADD.FTZ R56, R57, R56 ;  /* 0x0000003839387221 */ /* 0x000fca0000010000 */
[----:B------:R-:W-:-:S07]  /*3220*/  MOV R99, R56 ;  /* 0x0000003800637202 */ /* 0x000fce0000000f00 */
[----:B------:R-:W-:Y:S05]  /*3230*/  WARPSYNC.COLLECTIVE R98, `(.L_x_5260) ;  /* 0x0000000062087348 */ /* 0x000fea0003c00000 */
[----:B------:R0:W1:Y:S02]  /*3240*/  SHFL.BFLY P6, R97, R99, R100, R101 ;  /* 0x0c00006463617389 */ /* 0x00006400000c0065 */
[----:B01----:R-:W-:Y:S01]  /*3250*/  ENDCOLLECTIVE ;  /* 0x000000000000791b */ /* 0x003fe20003800000 */
.L_x_5260:
[----:B------:R-:W-:Y:S01]  /*3260*/  HFMA2.MMA R100, -RZ, RZ, 0, 4.76837158203125e-07 ;  /* 0x00000008ff647435 */ /* 0x000fe200000001ff */
[----:B------:R-:W-:-:S05]  /*3270*/  MOV R59, R97 ;  /* 0x00000061003b7202 */ /* 0x000fca0000000f00 */
[----:B------:R-:W-:-:S05]  /*3280*/  FADD.FTZ R59, R56, R59 ;  /* 0x0000003b383b7221 */ /* 0x000fca0000010000 */
[----:B------:R-:W-:-:S07]  /*3290*/  MOV R99, R59 ;  /* 0x0000003b00637202 */ /* 0x000fce0000000f00 */
[----:B------:R-:W-:Y:S05]  /*32a0*/  WARPSYNC.COLLECTIVE R98, `(.L_x_5261) ;  /* 0x0000000062087348 */ /* 0x000fea0003c00000 */
[----:B------:R0:W1:Y:S02]  /*32b0*/  SHFL.BFLY P6, R97, R99, R100, R101 ;  /* 0x0c00006463617389 */ /* 0x00006400000c0065 */
[----:B01----:R-:W-:Y:S01]  /*32c0*/  ENDCOLLECTIVE ;  /* 0x000000000000791b */ /* 0x003fe20003800000 */
.L_x_5261:
[----:B------:R-:W-:Y:S01]  /*32d0*/  HFMA2.MMA R100, -RZ, RZ, 0, 9.5367431640625e-07 ;  /* 0x00000010ff647435 */ /* 0x000fe200000001ff */
[----:B------:R-:W-:-:S05]  /*32e0*/  MOV R58, R97 ;  /* 0x00000061003a7202 */ /* 0x000fca0000000f00 */
[----:B------:R-:W-:-:S05]  /*32f0*/  FADD.FTZ R96, R59, R58 ;  /* 0x0000003a3b607221 */ /* 0x000fca0000010000 */
[----:B------:R-:W-:-:S07]  /*3300*/  MOV R99, R96 ;  /* 0x0000006000637202 */ /* 0x000fce0000000f00 */
[----:B------:R-:W-:Y:S05]  /*3310*/  WARPSYNC.COLLECTIVE R98, `(.L_x_5262) ;  /* 0x0000000062087348 */ /* 0x000fea0003c00000 */
[----:B------:R0:W1:Y:S02]  /*3320*/  SHFL.BFLY P6, R97, R99, R100, R101 ;  /* 0x0c00006463617389 */ /* 0x00006400000c0065 */
[----:B01----:R-:W-:Y:S01]  /*3330*/  ENDCOLLECTIVE ;  /* 0x000000000000791b */ /* 0x003fe20003800000 */
.L_x_5262:
[----:B------:R-:W-:Y:S05]  /*3340*/  BRA `(.L_x_5263) ;  /* 0xffffffec00f47947 */ /* 0x000fea000383ffff */
.L_x_5264:
        /* <DEDUP_REMOVED lines=11> */
.L_x_23482:


//--------------------- .text._ZN10layer_norm13ln_fwd_kernelINS_13Kernel_traitsIf13__nv_bfloat16S2_S2_fjLj768ELj1ELj4ELj1ELj16ENS_18Kernel_traits_baseILj768EfS2_S2_S2_fjLj128EEEEELb0ELb0ELb1ELb1EEEvNS_9FwdParamsE --------------------------
	.section	.text._ZN10layer_norm13ln_fwd_kernelINS_13Kernel_traitsIf13__nv_bfloat16S2_S2_fjLj768ELj1ELj4ELj1ELj16ENS_18Kernel_traits_baseILj768EfS2_S2_S2_fjLj128EEEEELb0ELb0ELb1ELb1EEEvNS_9FwdParamsE,"ax",@progbits
	.align	128
        .global         _ZN10layer_norm13ln_fwd_kernelINS_13Kernel_traitsIf13__nv_bfloat16S2_S2_fjLj768ELj1ELj4ELj1ELj16ENS_18Kernel_traits_baseILj768EfS2_S2_S2_fjLj128EEEEELb0ELb0ELb1ELb1EEEvNS_9FwdParamsE
        .type           _ZN10layer_norm13ln_fwd_kernelINS_13Kernel_traitsIf13__nv_bfloat16S2_S2_fjLj768ELj1ELj4ELj1ELj16ENS_18Kernel_traits_baseILj768EfS2_S2_S2_fjLj128EEEEELb0ELb0ELb1ELb1EEEvNS_9FwdParamsE,@function
        .size           _ZN10layer_norm13ln_fwd_kernelINS_13Kernel_traitsIf13__nv_bfloat16S2_S2_fjLj768ELj1ELj4ELj1ELj16ENS_18Kernel_traits_baseILj768EfS2_S2_S2_fjLj128EEEEELb0ELb0ELb1ELb1EEEvNS_9FwdParamsE,(.L_x_23483 - _ZN10layer_norm13ln_fwd_kernelINS_13Kernel_traitsIf13__nv_bfloat16S2_S2_fjLj768ELj1ELj4ELj1ELj16ENS_18Kernel_traits_baseILj768EfS2_S2_S2_fjLj128EEEEELb0ELb0ELb1ELb1EEEvNS_9FwdParamsE)
        .other          _ZN10layer_norm13ln_fwd_kernelINS_13Kernel_traitsIf13__nv_bfloat16S2_S2_fjLj768ELj1ELj4ELj1ELj16ENS_18Kernel_traits_baseILj768EfS2_S2_S2_fjLj128EEEEELb0ELb0ELb1ELb1EEEvNS_9FwdParamsE,@"STO_CUDA_ENTRY STV_DEFAULT"
_ZN10layer_norm13ln_fwd_kernelINS_13Kernel_traitsIf13__nv_bfloat16S2_S2_fjLj768ELj1ELj4ELj1ELj16ENS_18Kernel_traits_baseILj768EfS2_S2_S2_fjLj128EEEEELb0ELb0ELb1ELb1EEEvNS_9FwdParamsE:
.text._ZN10layer_norm13ln_fwd_kernelINS_13Kernel_traitsIf13__nv_bfloat16S2_S2_fjLj768ELj1ELj4ELj1ELj16ENS_18Kernel_traits_baseILj768EfS2_S2_S2_fjLj128EEEEELb0ELb0ELb1ELb1EEEvNS_9FwdParamsE:
        /* <DEDUP_REMOVED lines=18> */
[----:B------:R-:W-:Y:S01]  /*0120*/  ULDC.64 UR6, c[0x0][0x260] ;  /* 0x0000980000067ab9 */ /* 0x000fe20000000a00 */
[----:B0-----:R-:W-:-:S04]  /*0130*/  SHF.L.U32 R0, R72, 0x5, RZ ;  /* 0x0000000548007819 */ /* 0x001fc800000006ff */
[----:B------:R-:W-:Y:S02]  /*0140*/  LOP3.LUT R2, R0, 0x3e0, RZ, 0xc0, !PT ;  /* 0x000003e000027812 */ /* 0x000fe400078ec0ff */
[----:B------:R-:W-:Y:S02]  /*0150*/  SHF.R.U32.HI R0, RZ, 0x5, R72 ;  /* 0x00000005ff007819 */ /* 0x000fe40000011648 */
[C---:B------:R-:W-:Y:S02]  /*0160*/  IADD3 R4, P2, R2.reuse, UR4, RZ ;  /* 0x0000000402047c10 */ /* 0x040fe4000ff5e0ff */
[----:B------:R-:W-:Y:S01]  /*0170*/  IADD3 R2, P1, R2, UR6, RZ ;  /* 0x0000000602027c10 */ /* 0x000fe2000ff3e0ff */
[----:B------:R-:W-:Y:S01]  /*0180*/  ULDC UR6, c[0x0][0x214] ;  /* 0x0000850000067ab9 */ /* 0x000fe20000000800 */
[----:B------:R-:W-:Y:S01]  /*0190*/  IADD3.X R5, RZ, UR5, RZ, P2, !PT ;  /* 0x00000005ff057c10 */ /* 0x000fe200097fe4ff */
[----:B------:R-:W-:Y:S01]  /*01a0*/  ULDC.64 UR4, c[0x0][0x208] ;  /* 0x0000820000047ab9 */ /* 0x000fe20000000a00 */
[----:B------:R-:W-:-:S02]  /*01b0*/  IADD3.X R3, RZ, UR7, RZ, P1, !PT ;  /* 0x00000007ff037c10 */ /* 0x000fc40008ffe4ff */
[----:B-1----:R-:W-:Y:S01]  /*01c0*/  LEA R71, R71, R0, 0x2 ;  /* 0x0000000047477211 */ /* 0x002fe200078e10ff */
[----:B------:R0:W5:Y:S03]  /*01d0*/  @P0 LDG.E.128 R8, desc[UR4][R4.64] ;  /* 0x0000000404080981 */ /* 0x000166000c1e1d00 */
[----:B------:R-:W-:Y:S01]  /*01e0*/  ISETP.GE.AND P1, PT, R71, UR6, PT ;  /* 0x0000000647007c0c */ /* 0x000fe2000bf26270 */
[----:B------:R0:W5:Y:S04]  /*01f0*/  @P0 LDG.E.128 R12, desc[UR4][R4.64+0x10] ;  /* 0x00001004040c0981 */ /* 0x000168000c1e1d00 */
[----:B------:R0:W5:Y:S04]  /*0200*/  @P0 LDG.E.128 R16, desc[UR4][R4.64+0x400] ;  /* 0x0004000404100981 */ /* 0x000168000c1e1d00 */
[----:B------:R0:W5:Y:S04]  /*0210*/  @P0 LDG.E.128 R20, desc[UR4][R4.64+0x410] ;  /* 0x0004100404140981 */ /* 0x000168000c1e1d00 */
[----:B------:R0:W5:Y:S04]  /*0220*/  @P0 LDG.E.128 R24, desc[UR4][R4.64+0x800] ;  /* 0x0008000404180981 */ /* 0x000168000c1e1d00 */
[----:B------:R0:W5:Y:S01]  /*0230*/  @P0 LDG.E.128 R28, desc[UR4][R4.64+0x810] ;  /* 0x00081004041c0981 */ /* 0x000162000c1e1d00 */
[----:B------:R-:W-:Y:S05]  /*0240*/  @P1 EXIT ;  /* 0x000000000000194d */ /* 0x000fea0003800000 */
[----:B------:R1:W5:Y:S01]  /*0250*/  LDG.E.128 R32, desc[UR4][R2.64] ;  /* 0x0000000402207981 */ /* 0x000362000c1e1d00 */
[----:B------:R-:W-:-:S03]  /*0260*/  ULDC.U8 UR6, c[0x0][0x2a0] ;  /* 0x0000a80000067ab9 */ /* 0x000fc60000000000 */
[----:B------:R1:W5:Y:S04]  /*0270*/  LDG.E.128 R36, desc[UR4][R2.64+0x10] ;  /* 0x0000100402247981 */ /* 0x000368000c1e1d00 */
[----:B------:R1:W5:Y:S04]  /*0280*/  LDG.E.128 R40, desc[UR4][R2.64+0x400] ;  /* 0x0004000402287981 */ /* 0x000368000c1e1d00 */
[----:B------:R1:W5:Y:S04]  /*0290*/  LDG.E.128 R44, desc[UR4][R2.64+0x410] ;  /* 0x00041004022c7981 */ /* 0x000368000c1e1d00 */
[----:B------:R1:W5:Y:S04]  /*02a0*/  LDG.E.128 R48, desc[UR4][R2.64+0x800] ;  /* 0x0008000402307981 */ /* 0x000368000c1e1d00 */
[----:B------:R1:W5:Y:S01]  /*02b0*/  LDG.E.128 R52, desc[UR4][R2.64+0x810] ;  /* 0x0008100402347981 */ /* 0x000362000c1e1d00 */
[----:B------:R-:W-:Y:S01]  /*02c0*/  LOP3.LUT R72, R72, 0x1f, RZ, 0xc0, !PT ;  /* 0x0000001f48487812 */ /* 0x000fe200078ec0ff */
[----:B------:R-:W-:Y:S01]  /*02d0*/  ULDC UR8, c[0x0][0x29c] ;  /* 0x0000a70000087ab9 */ /* 0x000fe20000000800 */
[----:B------:R-:W-:Y:S01]  /*02e0*/  ISETP.NE.AND P1, PT, RZ, UR6, PT ;  /* 0x00000006ff007c0c */ /* 0x000fe2000bf25270 */
[----:B------:R-:W-:Y:S01]  /*02f0*/  ULDC UR9, c[0x0][0x2d8] ;  /* 0x0000b60000097ab9 */ /* 0x000fe20000000800 */
[----:B------:R-:W-:-:S11]  /*0300*/  ULDC.64 UR6, c[0x0][0x230] ;  /* 0x00008c0000067ab9 */ /* 0x000fd60000000a00 */
.L_x_5340:
[----:B-1----:R-:W1:Y:S01]  /*0310*/  LDC.64 R2, c[0x0][0x280] ;  /* 0x0000a000ff027b82 */ /* 0x002e620000000a00 */
[----:B------:R-:W-:-:S07]  /*0320*/  ISETP.NE.U32.AND P0, PT, RZ, UR6, PT ;  /* 0x00000006ff007c0c */ /* 0x000fce000bf05070 */
[----:B------:R-:W2:Y:S08]  /*0330*/  LDC R70, c[0x0][0x218] ;  /* 0x00008600ff467b82 */ /* 0x000eb00000000800 */
[----:B0-----:R-:W0:Y:S01]  /*0340*/  LDC.64 R4, c[0x0][0x288] ;  /* 0x0000a200ff047b82 */ /* 0x001e220000000a00 */
[----:B-1----:R-:W-:-:S05]  /*0350*/  IMAD.WIDE R2, R71, 0x4, R2 ;  /* 0x0000000447027825 */ /* 0x002fca00078e0202 */
[----:B------:R1:W3:Y:S01]  /*0360*/  LDG.E R66, desc[UR4][R2.64] ;  /* 0x0000000402427981 */ /* 0x0002e2000c1e1900 */
[----:B------:R-:W-:Y:S01]  /*0370*/  ISETP.NE.AND.EX P0, PT, RZ, UR7, PT, P0 ;  /* 0x00000007ff007c0c */ /* 0x000fe2000bf05300 */
[----:B------:R-:W-:Y:S01]  /*0380*/  HFMA2.MMA R81, -RZ, RZ, 0, 0 ;  /* 0x00000000ff517435 */ /* 0x000fe200000001ff */
[----:B--2---:R-:W-:-:S05]  /*0390*/  IMAD R0, R71, R70, RZ ;  /* 0x0000004647007224 */ /* 0x004fca00078e02ff */
[----:B-1----:R-:W-:-:S06]  /*03a0*/  SHF.R.S32.HI R3, RZ, 0x1f, R0 ;  /* 0x0000001fff037819 */ /* 0x002fcc0000011400 */
[----:B------:R-:W1:Y:S01]  /*03b0*/  @P0 LDC.64 R6, c[0x0][0x230] ;  /* 0x00008c00ff060b82 */ /* 0x000e620000000a00 */
[----:B------:R-:W-:-:S04]  /*03c0*/  LEA.HI R3, R3, R0, RZ, 0x3 ;  /* 0x0000000003037211 */ /* 0x000fc800078f18ff */
[----:B------:R-:W-:-:S05]  /*03d0*/  LEA.HI.SX32 R84, R3, R72, 0x1d ;  /* 0x0000004803547211 */ /* 0x000fca00078feaff */
[----:B-1----:R-:W-:-:S05]  /*03e0*/  @P0 IMAD.WIDE.U32 R6, R84, 0x10, R6 ;  /* 0x0000001054060825 */ /* 0x002fca00078e0006 */
[----:B-----5:R1:W5:Y:S01]  /*03f0*/  @P0 LDG.E.128 R56, desc[UR4][R6.64] ;  /* 0x0000000406380981 */ /* 0x020362000c1e1d00 */
[----:B---3--:R-:W-:-:S13]  /*0400*/  ISETP.GE.AND P2, PT, R66, 0x1, PT ;  /* 0x000000014200780c */ /* 0x008fda0003f46270 */
[----:B------:R-:W2:Y:S01]  /*0410*/  @P2 LDC.64 R64, c[0x0][0x220] ;  /* 0x00008800ff402b82 */ /* 0x000ea20000000a00 */
[----:B------:R-:W-:-:S05]  /*0420*/  @P2 IADD3 R67, R66, -0x1, RZ ;  /* 0xffffffff42432810 */ /* 0x000fca0007ffe0ff */
[----:B------:R-:W-:-:S05]  /*0430*/  @P2 IMAD R67, R67, R70, RZ ;  /* 0x0000004643432224 */ /* 0x000fca00078e02ff */
[----:B------:R-:W-:-:S04]  /*0440*/  @P2 SHF.R.S32.HI R2, RZ, 0x1f, R67 ;  /* 0x0000001fff022819 */ /* 0x000fc80000011443 */
[----:B------:R-:W-:Y:S01]  /*0450*/  @P2 LEA.HI R67, R2, R67, RZ, 0x3 ;  /* 0x0000004302432211 */ /* 0x000fe200078f18ff */
[----:B0-----:R-:W-:-:S03]  /*0460*/  IMAD.WIDE R2, R71, 0x4, R4 ;  /* 0x0000000447027825 */ /* 0x001fc600078e0204 */
[----:B------:R-:W-:Y:S02]  /*0470*/  @P2 LEA.HI.SX32 R81, R67, R72, 0x1d ;  /* 0x0000004843512211 */ /* 0x000fe400078feaff */
[----:B------:R1:W5:Y:S03]  /*0480*/  LDG.E R69, desc[UR4][R2.64] ;  /* 0x0000000402457981 */ /* 0x000366000c1e1900 */
[----:B--2---:R-:W-:-:S05]  /*0490*/  @P2 IMAD.WIDE.U32 R4, R81, 0x10, R64 ;  /* 0x0000001051042825 */ /* 0x004fca00078e0040 */
        /* <DEDUP_REMOVED lines=8> */
.L_x_5266:
[----:B-----5:R-:W-:Y:S02]  /*0520*/  SHF.L.U32 R68, R60, 0x10, RZ ;  /* 0x000000103c447819 */ /* 0x020fe400000006ff */
[----:B------:R-:W-:-:S03]  /*0530*/  @P0 SHF.L.U32 R3, R56, 0x10, RZ ;  /* 0x0000001038030819 */ /* 0x000fc600000006ff */
[----:B------:R-:W-:-:S04]  /*0540*/  FMUL.FTZ R68, R68, UR8 ;  /* 0x0000000844447c20 */ /* 0x000fc80008410000 */
[----:B------:R-:W-:-:S07]  /*0550*/  @P0 FADD.FTZ R68, R68, R3 ;  /* 0x0000000344440221 */ /* 0x000fce0000010000 */
.L_x_5267:
[----:B------:R-:W-:Y:S05]  /*0560*/  BSYNC B0 ;  /* 0x0000000000007941 */ /* 0x000fea0003800000 */
.L_x_5265:
[----:B------:R-:W-:Y:S04]  /*0570*/  BSSY B0, `(.L_x_5268) ;  /* 0x000000d000007945 */ /* 0x000fe80003800000 */
[----:B------:R-:W-:Y:S05]  /*0580*/  @P3 BRA `(.L_x_5269) ;  /* 0x0000000000143947 */ /* 0x000fea0003800000 */
[----:B------:R-:W-:Y:S01]  /*0590*/  MOV R7, RZ ;  /* 0x000000ff00077202 */ /* 0x000fe20000000f00 */
[----:B------:R-:W-:Y:S06]  /*05a0*/  @!P0 BRA `(.L_x_5270) ;  /* 0x0000000000248947 */ /* 0x000fec0003800000 */
[----:B-----5:R-:W-:-:S04]  /*05b0*/  PRMT R7, R56, 0x7632, R7 ;  /* 0x0000763238077816 */ /* 0x020fc80000000007 */
[----:B------:R-:W-:Y:S01]  /*05c0*/  SHF.L.U32 R7, R7, 0x10, RZ ;  /* 0x0000001007077819 */ /* 0x000fe200000006ff */
[----:B------:R-:W-:Y:S06]  /*05d0*/  BRA `(.L_x_5270) ;  /* 0x0000000000187947 */ /* 0x000fec0003800000 */
.L_x_5269:
[----:B-----5:R-:W-:Y:S02]  /*05e0*/  PRMT R0, R60, 0x7632, R0 ;  /* 0x000076323c007816 */ /* 0x020fe40000000000 */
[----:B------:R-:W-:Y:S02]  /*05f0*/  @P0 PRMT R2, R56, 0x7632, R2 ;  /* 0x0000763238020816 */ /* 0x000fe40000000002 */
[----:B------:R-:W-:Y:S02]  /*0600*/  SHF.L.U32 R0, R0, 0x10, RZ ;  /* 0x0000001000007819 */ /* 0x000fe400000006ff */
[----:B------:R-:W-:-:S03]  /*0610*/  @P0 SHF.L.U32 R2, R2, 0x10, RZ ;  /* 0x0000001002020819 */ /* 0x000fc600000006ff */
[----:B------:R-:W-:-:S04]  /*0620*/  FMUL.FTZ R7, R0, UR8 ;  /* 0x0000000800077c20 */ /* 0x000fc80008410000 */
[----:B------:R-:W-:-:S07]  /*0630*/  @P0 FADD.FTZ R7, R7, R2 ;  /* 0x0000000207070221 */ /* 0x000fce0000010000 */
.L_x_5270:
[----:B------:R-:W-:Y:S05]  /*0640*/  BSYNC B0 ;  /* 0x0000000000007941 */ /* 0x000fea0003800000 */
.L_x_5268:
[----:B------:R-:W-:Y:S04]  /*0650*/  BSSY B0, `(.L_x_5271) ;  /* 0x000000a000007945 */ /* 0x000fe80003800000 */
[----:B------:R-:W-:Y:S05]  /*0660*/  @P3 BRA `(.L_x_5272) ;  /* 0x0000000000103947 */ /* 0x000fea0003800000 */
[----:B------:R-:W-:Y:S01]  /*0670*/  HFMA2.MMA R6, -RZ, RZ, 0, 0 ;  /* 0x00000000ff067435 */ /* 0x000fe200000001ff */
[----:B------:R-:W-:Y:S10]  /*0680*/  @!P0 BRA `(.L_x_5273) ;  /* 0x0000000000188947 */ /* 0x000ff40003800000 */
[----:B-----5:R-:W-:Y:S01]  /*0690*/  SHF.L.U32 R6, R57, 0x10, RZ ;  /* 0x0000001039067819 */ /* 0x020fe200000006ff */
[----:B------:R-:W-:Y:S06]  /*06a0*/  BRA `(.L_x_5273) ;  /* 0x0000000000107947 */ /* 0x000fec0003800000 */
.L_x_5272:
[----:B-----5:R-:W-:Y:S02]  /*06b0*/  SHF.L.U32 R6, R61, 0x10, RZ ;  /* 0x000000103d067819 */ /* 0x020fe400000006ff */
[----:B------:R-:W-:-:S03]  /*06c0*/  @P0 SHF.L.U32 R3, R57, 0x10, RZ ;  /* 0x0000001039030819 */ /* 0x000fc600000006ff */
[----:B------:R-:W-:-:S04]  /*06d0*/  FMUL.FTZ R6, R6, UR8 ;  /* 0x0000000806067c20 */ /* 0x000fc80008410000 */
[----:B------:R-:W-:-:S07]  /*06e0*/  @P0 FADD.FTZ R6, R6, R3 ;  /* 0x0000000306060221 */ /* 0x000fce0000010000 */
.L_x_5273:
[----:B------:R-:W-:Y:S05]  /*06f0*/  BSYNC B0 ;  /* 0x0000000000007941 */ /* 0x000fea0003800000 */
.L_x_5271:
[----:B------:R-:W-:Y:S04]  /*0700*/  BSSY B0, `(.L_x_5274) ;  /* 0x000000d000007945 */ /* 0x000fe80003800000 */
[----:B------:R-:W-:Y:S05]  /*0710*/  @P3 BRA `(.L_x_5275) ;  /* 0x0000000000143947 */ /* 0x000fea0003800000 */
[----:B------:R-:W-:Y:S01]  /*0720*/  MOV R5, RZ ;  /* 0x000000ff00057202 */ /* 0x000fe20000000f00 */
[----:B------:R-:W-:Y:S06]  /*0730*/  @!P0 BRA `(.L_x_5276) ;  /* 0x0000000000248947 */ /* 0x000fec0003800000 */
[----:B-----5:R-:W-:-:S04]  /*0740*/  PRMT R5, R57, 0x7632, R5 ;  /* 0x0000763239057816 */ /* 0x020fc80000000005 */
[----:B------:R-:W-:Y:S01]  /*0750*/  SHF.L.U32 R5, R5, 0x10, RZ ;  /* 0x0000001005057819 */ /* 0x000fe200000006ff */
[----:B------:R-:W-:Y:S06]  /*0760*/  BRA `(.L_x_5276) ;  /* 0x0000000000187947 */ /* 0x000fec0003800000 */
.L_x_5275:
[----:B-----5:R-:W-:Y:S02]  /*0770*/  PRMT R0, R61, 0x7632, R0 ;  /* 0x000076323d007816 */ /* 0x020fe40000000000 */
[----:B------:R-:W-:Y:S02]  /*0780*/  @P0 PRMT R2, R57, 0x7632, R2 ;  /* 0x0000763239020816 */ /* 0x000fe40000000002 */
[----:B------:R-:W-:Y:S02]  /*0790*/  SHF.L.U32 R0, R0, 0x10, RZ ;  /* 0x0000001000007819 */ /* 0x000fe400000006ff */
[----:B------:R-:W-:-:S03]  /*07a0*/  @P0 SHF.L.U32 R2, R2, 0x10, RZ ;  /* 0x0000001002020819 */ /* 0x000fc600000006ff */
[----:B------:R-:W-:-:S04]  /*07b0*/  FMUL.FTZ R5, R0, UR8 ;  /* 0x0000000800057c20 */ /* 0x000fc80008410000 */
[----:B------:R-:W-:-:S07]  /*07c0*/  @P0 FADD.FTZ R5, R5, R2 ;  /* 0x0000000205050221 */ /* 0x000fce0000010000 */
.L_x_5276:
[----:B------:R-:W-:Y:S05]  /*07d0*/  BSYNC B0 ;  /* 0x0000000000007941 */ /* 0x000fea0003800000 */
.L_x_5274:
[----:B------:R-:W-:Y:S04]  /*07e0*/  BSSY B0, `(.L_x_5277) ;  /* 0x000000a000007945 */ /* 0x000fe80003800000 */
[----:B------:R-:W-:Y:S05]  /*07f0*/  @P3 BRA `(.L_x_5278) ;  /* 0x0000000000103947 */ /* 0x000fea0003800000 */
[----:B------:R-:W-:Y:S01]  /*0800*/  HFMA2.MMA R4, -RZ, RZ, 0, 0 ;  /* 0x00000000ff047435 */ /* 0x000fe200000001ff */
[----:B------:R-:W-:Y:S10]  /*0810*/  @!P0 BRA `(.L_x_5279) ;  /* 0x0000000000188947 */ /* 0x000ff40003800000 */
[----:B-----5:R-:W-:Y:S01]  /*0820*/  SHF.L.U32 R4, R58, 0x10, RZ ;  /* 0x000000103a047819 */ /* 0x020fe200000006ff */
[----:B------:R-:W-:Y:S06]  /*0830*/  BRA `(.L_x_5279) ;  /* 0x0000000000107947 */ /* 0x000fec0003800000 */
.L_x_5278:
[----:B-----5:R-:W-:Y:S02]  /*0840*/  SHF.L.U32 R4, R62, 0x10, RZ ;  /* 0x000000103e047819 */ /* 0x020fe400000006ff */
[----:B------:R-:W-:-:S03]  /*0850*/  @P0 SHF.L.U32 R3, R58, 0x10, RZ ;  /* 0x000000103a030819 */ /* 0x000fc600000006ff */
[----:B------:R-:W-:-:S04]  /*0860*/  FMUL.FTZ R4, R4, UR8 ;  /* 0x0000000804047c20 */ /* 0x000fc80008410000 */
[----:B------:R-:W-:-:S07]  /*0870*/  @P0 FADD.FTZ R4, R4, R3 ;  /* 0x0000000304040221 */ /* 0x000fce0000010000 */
.L_x_5279:
[----:B------:R-:W-:Y:S05]  /*0880*/  BSYNC B0 ;  /* 0x0000000000007941 */ /* 0x000fea0003800000 */
.L_x_5277:
[----:B------:R-:W-:Y:S04]  /*0890*/  BSSY B0, `(.L_x_5280) ;  /* 0x000000d000007945 */ /* 0x000fe80003800000 */
[----:B------:R-:W-:Y:S05]  /*08a0*/  @P3 BRA `(.L_x_5281) ;  /* 0x0000000000143947 */ /* 0x000fea0003800000 */
[----:B------:R-:W-:Y:S01]  /*08b0*/  MOV R3, RZ ;  /* 0x000000ff00037202 */ /* 0x000fe20000000f00 */
[----:B------:R-:W-:Y:S06]  /*08c0*/  @!P0 BRA `(.L_x_5282) ;  /* 0x0000000000248947 */ /* 0x000fec0003800000 */
[----:B-----5:R-:W-:-:S04]  /*08d0*/  PRMT R3, R58, 0x7632, R3 ;  /* 0x000076323a037816 */ /* 0x020fc80000000003 */
[----:B------:R-:W-:Y:S01]  /*08e0*/  SHF.L.U32 R3, R3, 0x10, RZ ;  /* 0x0000001003037819 */ /* 0x000fe200000006ff */
[----:B------:R-:W-:Y:S06]  /*08f0*/  BRA `(.L_x_5282) ;  /* 0x0000000000187947 */ /* 0x000fec0003800000 */
.L_x_5281:
[----:B-----5:R-:W-:Y:S02]  /*0900*/  PRMT R0, R62, 0x7632, R0 ;  /* 0x000076323e007816 */ /* 0x020fe40000000000 */
[----:B------:R-:W-:Y:S02]  /*0910*/  @P0 PRMT R2, R58, 0x7632, R2 ;  /* 0x000076323a020816 */ /* 0x000fe40000000002 */
[----:B------:R-:W-:Y:S02]  /*0920*/  SHF.L.U32 R0, R0, 0x10, RZ ;  /* 0x0000001000007819 */ /* 0x000fe400000006ff */
[----:B------:R-:W-:-:S03]  /*0930*/  @P0 SHF.L.U32 R2, R2, 0x10, RZ ;  /* 0x0000001002020819 */ /* 0x000fc600000006ff */
[----:B------:R-:W-:-:S04]  /*0940*/  FMUL.FTZ R3, R0, UR8 ;  /* 0x0000000800037c20 */ /* 0x000fc80008410000 */
[----:B------:R-:W-:-:S07]  /*0950*/  @P0 FADD.FTZ R3, R3, R2 ;  /* 0x0000000203030221 */ /* 0x000fce0000010000 */
.L_x_5282:
[----:B------:R-:W-:Y:S05]  /*0960*/  BSYNC B0 ;  /* 0x0000000000007941 */ /* 0x000fea0003800000 */
.L_x_5280:
[----:B------:R-:W-:Y:S04]  /*0970*/  BSSY B0, `(.L_x_5283) ;  /* 0x000000a000007945 */ /* 0x000fe80003800000 */
[----:B------:R-:W-:Y:S05]  /*0980*/  @P3 BRA `(.L_x_5284) ;  /* 0x0000000000103947 */ /* 0x000fea0003800000 */
[----:B------:R-:W-:Y:S01]  /*0990*/  HFMA2.MMA R2, -RZ, RZ, 0, 0 ;  /* 0x00000000ff027435 */ /* 0x000fe200000001ff */
[----:B------:R-:W-:Y:S10]  /*09a0*/  @!P0 BRA `(.L_x_5285) ;  /* 0x0000000000188947 */ /* 0x000ff40003800000 */
[----:B-----5:R-:W-:Y:S01]  /*09b0*/  SHF.L.U32 R2, R59, 0x10, RZ ;  /* 0x000000103b027819 */ /* 0x020fe200000006ff */
[----:B------:R-:W-:Y:S06]  /*09c0*/  BRA `(.L_x_5285) ;  /* 0x0000000000107947 */ /* 0x000fec0003800000 */
.L_x_5284:
[----:B-----5:R-:W-:Y:S02]  /*09d0*/  SHF.L.U32 R2, R63, 0x10, RZ ;  /* 0x000000103f027819 */ /* 0x020fe400000006ff */
[----:B------:R-:W-:-:S03]  /*09e0*/  @P0 SHF.L.U32 R65, R59, 0x10, RZ ;  /* 0x000000103b410819 */ /* 0x000fc600000006ff */
[----:B------:R-:W-:-:S04]  /*09f0*/  FMUL.FTZ R2, R2, UR8 ;  /* 0x0000000802027c20 */ /* 0x000fc80008410000 */
[----:B------:R-:W-:-:S07]  /*0a00*/  @P0 FADD.FTZ R2, R2, R65 ;  /* 0x0000004102020221 */ /* 0x000fce0000010000 */
.L_x_5285:
[----:B------:R-:W-:Y:S05]  /*0a10*/  BSYNC B0 ;  /* 0x0000000000007941 */ /* 0x000fea0003800000 */
.L_x_5283:
[----:B------:R-:W-:Y:S04]  /*0a20*/  BSSY B0, `(.L_x_5286) ;  /* 0x000000d000007945 */ /* 0x000fe80003800000 */
[----:B------:R-:W-:Y:S05]  /*0a30*/  @P3 BRA `(.L_x_5287) ;  /* 0x0000000000143947 */ /* 0x000fea0003800000 */
[----:B------:R-:W-:Y:S01]  /*0a40*/  MOV R0, RZ ;  /* 0x000000ff00007202 */ /* 0x000fe20000000f00 */
[----:B------:R-:W-:Y:S06]  /*0a50*/  @!P0 BRA `(.L_x_5288) ;  /* 0x0000000000248947 */ /* 0x000fec0003800000 */
[----:B-----5:R-:W-:-:S04]  /*0a60*/  PRMT R0, R59, 0x7632, R0 ;  /* 0x000076323b007816 */ /* 0x020fc80000000000 */
[----:B------:R-:W-:Y:S01]  /*0a70*/  SHF.L.U32 R0, R0, 0x10, RZ ;  /* 0x0000001000007819 */ /* 0x000fe200000006ff */
[----:B------:R-:W-:Y:S06]  /*0a80*/  BRA `(.L_x_5288) ;  /* 0x0000000000187947 */ /* 0x000fec0003800000 */
.L_x_5287:
[----:B-----5:R-:W-:Y:S02]  /*0a90*/  PRMT R0, R63, 0x7632, R0 ;  /* 0x000076323f007816 */ /* 0x020fe40000000000 */
[----:B------:R-:W-:Y:S02]  /*0aa0*/  @P0 PRMT R64, R59, 0x7632, R64 ;  /* 0x000076323b400816 */ /* 0x000fe40000000040 */
[----:B------:R-:W-:Y:S02]  /*0ab0*/  SHF.L.U32 R0, R0, 0x10, RZ ;  /* 0x0000001000007819 */ /* 0x000fe400000006ff */
[----:B------:R-:W-:-:S03]  /*0ac0*/  @P0 SHF.L.U32 R65, R64, 0x10, RZ ;  /* 0x0000001040410819 */ /* 0x000fc600000006ff */
[----:B------:R-:W-:-:S04]  /*0ad0*/  FMUL.FTZ R0, R0, UR8 ;  /* 0x0000000800007c20 */ /* 0x000fc80008410000 */
[----:B------:R-:W-:-:S07]  /*0ae0*/  @P0 FADD.FTZ R0, R0, R65 ;  /* 0x0000004100000221 */ /* 0x000fce0000010000 */
.L_x_5288:
[----:B------:R-:W-:Y:S05]  /*0af0*/  BSYNC B0 ;  /* 0x0000000000007941 */ /* 0x000fea0003800000 */
.L_x_5286:
        /* <DEDUP_REMOVED lines=19> */
[----:B-----5:R-:W-:Y:S01]  /*0c30*/  SHF.L.U32 R80, R56, 0x10, RZ ;  /* 0x0000001038507819 */ /* 0x020fe200000006ff */
[----:B------:R-:W-:Y:S06]  /*0c40*/  BRA `(.L_x_5291) ;  /* 0x0000000000107947 */ /* 0x000fec0003800000 */
.L_x_5290:
[----:B-----5:R-:W-:Y:S02]  /*0c50*/  SHF.L.U32 R80, R60, 0x10, RZ ;  /* 0x000000103c507819 */ /* 0x020fe400000006ff */
[----:B0-----:R-:W-:-:S03]  /*0c60*/  @P0 SHF.L.U32 R65, R56, 0x10, RZ ;  /* 0x0000001038410819 */ /* 0x001fc600000006ff */
[----:B------:R-:W-:-:S04]  /*0c70*/  FMUL.FTZ R80, R80, UR8 ;  /* 0x0000000850507c20 */ /* 0x000fc80008410000 */
[----:B------:R-:W-:-:S07]  /*0c80*/  @P0 FADD.FTZ R80, R65, R80 ;  /* 0x0000005041500221 */ /* 0x000fce0000010000 */
.L_x_5291:
[----:B------:R-:W-:Y:S05]  /*0c90*/  BSYNC B0 ;  /* 0x0000000000007941 */ /* 0x000fea0003800000 */
.L_x_5289:
[----:B------:R-:W-:Y:S04]  /*0ca0*/  BSSY B0, `(.L_x_5292) ;  /* 0x000000d000007945 */ /* 0x000fe80003800000 */
[----:B------:R-:W-:Y:S05]  /*0cb0*/  @P3 BRA `(.L_x_5293) ;  /* 0x0000000000143947 */ /* 0x000fea0003800000 */
[----:B0-----:R-:W-:Y:S01]  /*0cc0*/  MOV R79, RZ ;  /* 0x000000ff004f7202 */ /* 0x001fe20000000f00 */
[----:B------:R-:W-:Y:S06]  /*0cd0*/  @!P0 BRA `(.L_x_5294) ;  /* 0x0000000000248947 */ /* 0x000fec0003800000 */
[----:B-----5:R-:W-:-:S04]  /*0ce0*/  PRMT R79, R56, 0x7632, R79 ;  /* 0x00007632384f7816 */ /* 0x020fc8000000004f */
[----:B------:R-:W-:Y:S01]  /*0cf0*/  SHF.L.U32 R79, R79, 0x10, RZ ;  /* 0x000000104f4f7819 */ /* 0x000fe200000006ff */
[----:B------:R-:W-:Y:S06]  /*0d00*/  BRA `(.L_x_5294) ;  /* 0x0000000000187947 */ /* 0x000fec0003800000 */
.L_x_5293:
[----:B0----5:R-:W-:Y:S02]  /*0d10*/  PRMT R64, R60, 0x7632, R64 ;  /* 0x000076323c407816 */ /* 0x021fe40000000040 */
[----:B------:R-:W-:Y:S02]  /*0d20*/  @P0 PRMT R65, R56, 0x7632, R65 ;  /* 0x0000763238410816 */ /* 0x000fe40000000041 */
[----:B------:R-:W-:Y:S02]  /*0d30*/  SHF.L.U32 R64, R64, 0x10, RZ ;  /* 0x0000001040407819 */ /* 0x000fe400000006ff */
[----:B------:R-:W-:-:S03]  /*0d40*/  @P0 SHF.L.U32 R66, R65, 0x10, RZ ;  /* 0x0000001041420819 */ /* 0x000fc600000006ff */
[----:B------:R-:W-:-:S04]  /*0d50*/  FMUL.FTZ R79, R64, UR8 ;  /* 0x00000008404f7c20 */ /* 0x000fc80008410000 */
[----:B------:R-:W-:-:S07]  /*0d60*/  @P0 FADD.FTZ R79, R79, R66 ;  /* 0x000000424f4f0221 */ /* 0x000fce0000010000 */
.L_x_5294:
[----:B------:R-:W-:Y:S05]  /*0d70*/  BSYNC B0 ;  /* 0x0000000000007941 */ /* 0x000fea0003800000 */
.L_x_5292:
[----:B------:R-:W-:Y:S04]  /*0d80*/  BSSY B0, `(.L_x_5295) ;  /* 0x000000a000007945 */ /* 0x000fe80003800000 */
[----:B------:R-:W-:Y:S05]  /*0d90*/  @P3 BRA `(.L_x_5296) ;  /* 0x0000000000103947 */ /* 0x000fea0003800000 */
[----:B------:R-:W-:Y:S01]  /*0da0*/  HFMA2.MMA R78, -RZ, RZ, 0, 0 ;  /* 0x00000000ff4e7435 */ /* 0x000fe200000001ff */
[----:B------:R-:W-:Y:S10]  /*0db0*/  @!P0 BRA `(.L_x_5297) ;  /* 0x0000000000188947 */ /* 0x000ff40003800000 */
[----:B-----5:R-:W-:Y:S01]  /*0dc0*/  SHF.L.U32 R78, R57, 0x10, RZ ;  /* 0x00000010394e7819 */ /* 0x020fe200000006ff */
[----:B------:R-:W-:Y:S06]  /*0dd0*/  BRA `(.L_x_5297) ;  /* 0x0000000000107947 */ /* 0x000fec0003800000 */
.L_x_5296:
[----:B-----5:R-:W-:Y:S02]  /*0de0*/  SHF.L.U32 R78, R61, 0x10, RZ ;  /* 0x000000103d4e7819 */ /* 0x020fe400000006ff */
[----:B------:R-:W-:-:S03]  /*0df0*/  @P0 SHF.L.U32 R65, R57, 0x10, RZ ;  /* 0x0000001039410819 */ /* 0x000fc600000006ff */
[----:B------:R-:W-:-:S04]  /*0e00*/  FMUL.FTZ R78, R78, UR8 ;  /* 0x000000084e4e7c20 */ /* 0x000fc80008410000 */
[----:B------:R-:W-:-:S07]  /*0e10*/  @P0 FADD.FTZ R78, R65, R78 ;  /* 0x0000004e414e0221 */ /* 0x000fce0000010000 */
.L_x_5297:
[----:B------:R-:W-:Y:S05]  /*0e20*/  BSYNC B0 ;  /* 0x0000000000007941 */ /* 0x000fea0003800000 */
.L_x_5295:
[----:B------:R-:W-:Y:S04]  /*0e30*/  BSSY B0, `(.L_x_5298) ;  /* 0x000000d000007945 */ /* 0x000fe80003800000 */
[----:B------:R-:W-:Y:S05]  /*0e40*/  @P3 BRA `(.L_x_5299) ;  /* 0x0000000000143947 */ /* 0x000fea0003800000 */
[----:B------:R-:W-:Y:S01]  /*0e50*/  MOV R77, RZ ;  /* 0x000000ff004d7202 */ /* 0x000fe20000000f00 */
[----:B------:R-:W-:Y:S06]  /*0e60*/  @!P0 BRA `(.L_x_5300) ;  /* 0x0000000000248947 */ /* 0x000fec0003800000 */
[----:B-----5:R-:W-:-:S04]  /*0e70*/  PRMT R77, R57, 0x7632, R77 ;  /* 0x00007632394d7816 */ /* 0x020fc8000000004d */
[----:B------:R-:W-:Y:S01]  /*0e80*/  SHF.L.U32 R77, R77, 0x10, RZ ;  /* 0x000000104d4d7819 */ /* 0x000fe200000006ff */
[----:B------:R-:W-:Y:S06]  /*0e90*/  BRA `(.L_x_5300) ;  /* 0x0000000000187947 */ /* 0x000fec0003800000 */
.L_x_5299:
[----:B-----5:R-:W-:Y:S02]  /*0ea0*/  PRMT R64, R61, 0x7632, R64 ;  /* 0x000076323d407816 */ /* 0x020fe40000000040 */
[----:B------:R-:W-:Y:S02]  /*0eb0*/  @P0 PRMT R65, R57, 0x7632, R65 ;  /* 0x0000763239410816 */ /* 0x000fe40000000041 */
[----:B------:R-:W-:Y:S02]  /*0ec0*/  SHF.L.U32 R64, R64, 0x10, RZ ;  /* 0x0000001040407819 */ /* 0x000fe400000006ff */
[----:B------:R-:W-:-:S03]  /*0ed0*/  @P0 SHF.L.U32 R66, R65, 0x10, RZ ;  /* 0x0000001041420819 */ /* 0x000fc600000006ff */
[----:B------:R-:W-:-:S04]  /*0ee0*/  FMUL.FTZ R77, R64, UR8 ;  /* 0x00000008404d7c20 */ /* 0x000fc80008410000 */
[----:B------:R-:W-:-:S07]  /*0ef0*/  @P0 FADD.FTZ R77, R77, R66 ;  /* 0x000000424d4d0221 */ /* 0x000fce0000010000 */
.L_x_5300:
[----:B------:R-:W-:Y:S05]  /*0f00*/  BSYNC B0 ;  /* 0x0000000000007941 */ /* 0x000fea0003800000 */
.L_x_5298:
[----:B------:R-:W-:Y:S04]  /*0f10*/  BSSY B0, `(.L_x_5301) ;  /* 0x000000a000007945 */ /* 0x000fe80003800000 */
[----:B------:R-:W-:Y:S05]  /*0f20*/  @P3 BRA `(.L_x_5302) ;  /* 0x0000000000103947 */ /* 0x000fea0003800000 */
[----:B------:R-:W-:Y:S01]  /*0f30*/  HFMA2.MMA R76, -RZ, RZ, 0, 0 ;  /* 0x00000000ff4c7435 */ /* 0x000fe200000001ff */
[----:B------:R-:W-:Y:S10]  /*0f40*/  @!P0 BRA `(.L_x_5303) ;  /* 0x0000000000188947 */ /* 0x000ff40003800000 */
[----:B-----5:R-:W-:Y:S01]  /*0f50*/  SHF.L.U32 R76, R58, 0x10, RZ ;  /* 0x000000103a4c7819 */ /* 0x020fe200000006ff */
[----:B------:R-:W-:Y:S06]  /*0f60*/  BRA `(.L_x_5303) ;  /* 0x0000000000107947 */ /* 0x000fec0003800000 */
.L_x_5302:
[----:B-----5:R-:W-:Y:S02]  /*0f70*/  SHF.L.U32 R76, R62, 0x10, RZ ;  /* 0x000000103e4c7819 */ /* 0x020fe400000006ff */
[----:B------:R-:W-:-:S03]  /*0f80*/  @P0 SHF.L.U32 R65, R58, 0x10, RZ ;  /* 0x000000103a410819 */ /* 0x000fc600000006ff */
[----:B------:R-:W-:-:S04]  /*0f90*/  FMUL.FTZ R76, R76, UR8 ;  /* 0x000000084c4c7c20 */ /* 0x000fc80008410000 */
[----:B------:R-:W-:-:S07]  /*0fa0*/  @P0 FADD.FTZ R76, R65, R76 ;  /* 0x0000004c414c0221 */ /* 0x000fce0000010000 */
.L_x_5303:
[----:B------:R-:W-:Y:S05]  /*0fb0*/  BSYNC B0 ;  /* 0x0000000000007941 */ /* 0x000fea0003800000 */
.L_x_5301:
[----:B------:R-:W-:Y:S04]  /*0fc0*/  BSSY B0, `(.L_x_5304) ;  /* 0x000000d000007945 */ /* 0x000fe80003800000 */
[----:B------:R-:W-:Y:S05]  /*0fd0*/  @P3 BRA `(.L_x_5305) ;  /* 0x0000000000143947 */ /* 0x000fea0003800000 */
[----:B------:R-:W-:Y:S01]  /*0fe0*/  MOV R75, RZ ;  /* 0x000000ff004b7202 */ /* 0x000fe20000000f00 */
[----:B------:R-:W-:Y:S06]  /*0ff0*/  @!P0 BRA `(.L_x_5306) ;  /* 0x0000000000248947 */ /* 0x000fec0003800000 */
[----:B-----5:R-:W-:-:S04]  /*1000*/  PRMT R75, R58, 0x7632, R75 ;  /* 0x000076323a4b7816 */ /* 0x020fc8000000004b */
[----:B------:R-:W-:Y:S01]  /*1010*/  SHF.L.U32 R75, R75, 0x10, RZ ;  /* 0x000000104b4b7819 */ /* 0x000fe200000006ff */
[----:B------:R-:W-:Y:S06]  /*1020*/  BRA `(.L_x_5306) ;  /* 0x0000000000187947 */ /* 0x000fec0003800000 */
.L_x_5305:
[----:B-----5:R-:W-:Y:S02]  /*1030*/  PRMT R64, R62, 0x7632, R64 ;  /* 0x000076323e407816 */ /* 0x020fe40000000040 */
[----:B------:R-:W-:Y:S02]  /*1040*/  @P0 PRMT R65, R58, 0x7632, R65 ;  /* 0x000076323a410816 */ /* 0x000fe40000000041 */
[----:B------:R-:W-:Y:S02]  /*1050*/  SHF.L.U32 R64, R64, 0x10, RZ ;  /* 0x0000001040407819 */ /* 0x000fe400000006ff */
[----:B------:R-:W-:-:S03]  /*1060*/  @P0 SHF.L.U32 R66, R65, 0x10, RZ ;  /* 0x0000001041420819 */ /* 0x000fc600000006ff */
[----:B------:R-:W-:-:S04]  /*1070*/  FMUL.FTZ R75, R64, UR8 ;  /* 0x00000008404b7c20 */ /* 0x000fc80008410000 */
[----:B------:R-:W-:-:S07]  /*1080*/  @P0 FADD.FTZ R75, R75, R66 ;  /* 0x000000424b4b0221 */ /* 0x000fce0000010000 */
.L_x_5306:
[----:B------:R-:W-:Y:S05]  /*1090*/  BSYNC B0 ;  /* 0x0000000000007941 */ /* 0x000fea0003800000 */
.L_x_5304:
[----:B------:R-:W-:Y:S04]  /*10a0*/  BSSY B0, `(.L_x_5307) ;  /* 0x000000a000007945 */ /* 0x000fe80003800000 */
[----:B------:R-:W-:Y:S05]  /*10b0*/  @P3 BRA `(.L_x_5308) ;  /* 0x0000000000103947 */ /* 0x000fea0003800000 */
[----:B------:R-:W-:Y:S01]  /*10c0*/  HFMA2.MMA R74, -RZ, RZ, 0, 0 ;  /* 0x00000000ff4a7435 */ /* 0x000fe200000001ff */
[----:B------:R-:W-:Y:S10]  /*10d0*/  @!P0 BRA `(.L_x_5309) ;  /* 0x0000000000188947 */ /* 0x000ff40003800000 */
[----:B-----5:R-:W-:Y:S01]  /*10e0*/  SHF.L.U32 R74, R59, 0x10, RZ ;  /* 0x000000103b4a7819 */ /* 0x020fe200000006ff */
[----:B------:R-:W-:Y:S06]  /*10f0*/  BRA `(.L_x_5309) ;  /* 0x0000000000107947 */ /* 0x000fec0003800000 */
.L_x_5308:
[----:B-----5:R-:W-:Y:S02]  /*1100*/  SHF.L.U32 R74, R63, 0x10, RZ ;  /* 0x000000103f4a7819 */ /* 0x020fe400000006ff */
[----:B------:R-:W-:-:S03]  /*1110*/  @P0 SHF.L.U32 R65, R59, 0x10, RZ ;  /* 0x000000103b410819 */ /* 0x000fc600000006ff */
[----:B------:R-:W-:-:S04]  /*1120*/  FMUL.FTZ R74, R74, UR8 ;  /* 0x000000084a4a7c20 */ /* 0x000fc80008410000 */
[----:B------:R-:W-:-:S07]  /*1130*/  @P0 FADD.FTZ R74, R65, R74 ;  /* 0x0000004a414a0221 */ /* 0x000fce0000010000 */
.L_x_5309:
[----:B------:R-:W-:Y:S05]  /*1140*/  BSYNC B0 ;  /* 0x0000000000007941 */ /* 0x000fea0003800000 */
.L_x_5307:
[----:B------:R-:W-:Y:S04]  /*1150*/  BSSY B0, `(.L_x_5310) ;  /* 0x000000d000007945 */ /* 0x000fe80003800000 */
[----:B------:R-:W-:Y:S05]  /*1160*/  @P3 BRA `(.L_x_5311) ;  /* 0x0000000000143947 */ /* 0x000fea0003800000 */
[----:B------:R-:W-:Y:S01]  /*1170*/  MOV R73, RZ ;  /* 0x000000ff00497202 */ /* 0x000fe20000000f00 */
[----:B------:R-:W-:Y:S06]  /*1180*/  @!P0 BRA `(.L_x_5312) ;  /* 0x0000000000248947 */ /* 0x000fec0003800000 */
[----:B-----5:R-:W-:-:S04]  /*1190*/  PRMT R73, R59, 0x7632, R73 ;  /* 0x000076323b497816 */ /* 0x020fc80000000049 */
[----:B------:R-:W-:Y:S01]  /*11a0*/  SHF.L.U32 R73, R73, 0x10, RZ ;  /* 0x0000001049497819 */ /* 0x000fe200000006ff */
[----:B------:R-:W-:Y:S06]  /*11b0*/  BRA `(.L_x_5312) ;  /* 0x0000000000187947 */ /* 0x000fec0003800000 */
.L_x_5311:
[----:B-----5:R-:W-:Y:S02]  /*11c0*/  PRMT R64, R63, 0x7632, R64 ;  /* 0x000076323f407816 */ /* 0x020fe40000000040 */
[----:B------:R-:W-:Y:S02]  /*11d0*/  @P0 PRMT R65, R59, 0x7632, R65 ;  /* 0x000076323b410816 */ /* 0x000fe40000000041 */
[----:B------:R-:W-:Y:S02]  /*11e0*/  SHF.L.U32 R64, R64, 0x10, RZ ;  /* 0x0000001040407819 */ /* 0x000fe400000006ff */
[----:B------:R-:W-:-:S03]  /*11f0*/  @P0 SHF.L.U32 R66, R65, 0x10, RZ ;  /* 0x0000001041420819 */ /* 0x000fc600000006ff */
[----:B------:R-:W-:-:S04]  /*1200*/  FMUL.FTZ R73, R64, UR8 ;  /* 0x0000000840497c20 */ /* 0x000fc80008410000 */
[----:B------:R-:W-:-:S07]  /*1210*/  @P0 FADD.FTZ R73, R73, R66 ;  /* 0x0000004249490221 */ /* 0x000fce0000010000 */
.L_x_5312:
[----:B------:R-:W-:Y:S05]  /*1220*/  BSYNC B0 ;  /* 0x0000000000007941 */ /* 0x000fea0003800000 */
.L_x_5310:
[----:B------:R-:W-:Y:S01]  /*1230*/  IMAD.WIDE.U32 R82, R82, 0x10, R90 ;  /* 0x0000001052527825 */ /* 0x000fe200078e005a */
[----:B------:R-:W-:Y:S02]  /*1240*/  F2FP.BF16.F32.PACK_AB R67, R73, R74 ;  /* 0x0000004a4943723e */ /* 0x000fe400000010ff */
[----:B------:R-:W-:Y:S02]  /*1250*/  F2FP.BF16.F32.PACK_AB R66, R75, R76 ;  /* 0x0000004c4b42723e */ /* 0x000fe400000010ff */
[----:B------:R-:W-:Y:S02]  /*1260*/  F2FP.BF16.F32.PACK_AB R65, R77, R78 ;  /* 0x0000004e4d41723e */ /* 0x000fe400000010ff */
[----:B------:R-:W-:Y:S02]  /*1270*/  F2FP.BF16.F32.PACK_AB R64, R79, R80 ;  /* 0x000000504f40723e */ /* 0x000fe400000010ff */
[----:B------:R-:W-:Y:S02]  /*1280*/  @P2 IADD3 R81, R81, 0x40, RZ ;  /* 0x0000004051512810 */ /* 0x000fe40007ffe0ff */
[----:B------:R-:W-:Y:S01]  /*1290*/  IADD3 R89, R84, 0x40, RZ ;  /* 0x0000004054597810 */ /* 0x000fe20007ffe0ff */
[----:B------:R0:W-:Y:S02]  /*12a0*/  STG.E.128 desc[UR4][R82.64], R64 ;  /* 0x0000004052007986 */ /* 0x0001e4000c101d04 */
[----:B0-----:R-:W0:Y:S08]  /*12b0*/  @P2 LDC.64 R66, c[0x0][0x220] ;  /* 0x00008800ff422b82 */ /* 0x001e300000000a00 */
        /* <DEDUP_REMOVED lines=11> */
.L_x_5314:
[----:B-----5:R-:W-:Y:S02]  /*1370*/  SHF.L.U32 R81, R60, 0x10, RZ ;  /* 0x000000103c517819 */ /* 0x020fe400000006ff */
[----:B0-----:R-:W-:-:S03]  /*1380*/  @P0 SHF.L.U32 R64, R56, 0x10, RZ ;  /* 0x0000001038400819 */ /* 0x001fc600000006ff */
[----:B------:R-:W-:-:S04]  /*1390*/  FMUL.FTZ R81, R81, UR8 ;  /* 0x0000000851517c20 */ /* 0x000fc80008410000 */
[----:B------:R-:W-:-:S07]  /*13a0*/  @P0 FADD.FTZ R81, R64, R81 ;  /* 0x0000005140510221 */ /* 0x000fce0000010000 */
.L_x_5315:
[----:B------:R-:W-:Y:S05]  /*13b0*/  BSYNC B0 ;  /* 0x0000000000007941 */ /* 0x000fea0003800000 */
.L_x_5313:
[----:B------:R-:W-:Y:S04]  /*13c0*/  BSSY B0, `(.L_x_5316) ;  /* 0x000000d000007945 */ /* 0x000fe80003800000 */
[----:B------:R-:W-:Y:S05]  /*13d0*/  @P3 BRA `(.L_x_5317) ;  /* 0x0000000000143947 */ /* 0x000fea0003800000 */
[----:B------:R-:W-:Y:S01]  /*13e0*/  MOV R82, RZ ;  /* 0x000000ff00527202 */ /* 0x000fe20000000f00 */
[----:B------:R-:W-:Y:S06]  /*13f0*/  @!P0 BRA `(.L_x_5318) ;  /* 0x0000000000248947 */ /* 0x000fec0003800000 */
[----:B-----5:R-:W-:-:S04]  /*1400*/  PRMT R82, R56, 0x7632, R82 ;  /* 0x0000763238527816 */ /* 0x020fc80000000052 */
[----:B------:R-:W-:Y:S01]  /*1410*/  SHF.L.U32 R82, R82, 0x10, RZ ;  /* 0x0000001052527819 */ /* 0x000fe200000006ff */
[----:B------:R-:W-:Y:S06]  /*1420*/  BRA `(.L_x_5318) ;  /* 0x0000000000187947 */ /* 0x000fec0003800000 */
.L_x_5317:
[----:B0----5:R-:W-:Y:S02]  /*1430*/  PRMT R64, R60, 0x7632, R64 ;  /* 0x000076323c407816 */ /* 0x021fe40000000040 */
[----:B------:R-:W-:Y:S02]  /*1440*/  @P0 PRMT R65, R56, 0x7632, R65 ;  /* 0x0000763238410816 */ /* 0x000fe40000000041 */
[----:B------:R-:W-:Y:S02]  /*1450*/  SHF.L.U32 R64, R64, 0x10, RZ ;  /* 0x0000001040407819 */ /* 0x000fe400000006ff */
[----:B------:R-:W-:-:S03]  /*1460*/  @P0 SHF.L.U32 R65, R65, 0x10, RZ ;  /* 0x0000001041410819 */ /* 0x000fc600000006ff */
[----:B------:R-:W-:-:S04]  /*1470*/  FMUL.FTZ R82, R64, UR8 ;  /* 0x0000000840527c20 */ /* 0x000fc80008410000 */
[----:B------:R-:W-:-:S07]  /*1480*/  @P0 FADD.FTZ R82, R82, R65 ;  /* 0x0000004152520221 */ /* 0x000fce0000010000 */
.L_x_5318:
[----:B------:R-:W-:Y:S05]  /*1490*/  BSYNC B0 ;  /* 0x0000000000007941 */ /* 0x000fea0003800000 */
.L_x_5316:
[----:B------:R-:W-:Y:S04]  /*14a0*/  BSSY B0, `(.L_x_5319) ;  /* 0x000000a000007945 */ /* 0x000fe80003800000 */
[----:B------:R-:W-:Y:S05]  /*14b0*/  @P3 BRA `(.L_x_5320) ;  /* 0x0000000000103947 */ /* 0x000fea0003800000 */
[----:B------:R-:W-:Y:S01]  /*14c0*/  HFMA2.MMA R83, -RZ, RZ, 0, 0 ;  /* 0x00000000ff537435 */ /* 0x000fe200000001ff */
[----:B------:R-:W-:Y:S10]  /*14d0*/  @!P0 BRA `(.L_x_5321) ;  /* 0x0000000000188947 */ /* 0x000ff40003800000 */
[----:B-----5:R-:W-:Y:S01]  /*14e0*/  SHF.L.U32 R83, R57, 0x10, RZ ;  /* 0x0000001039537819 */ /* 0x020fe200000006ff */
[----:B------:R-:W-:Y:S06]  /*14f0*/  BRA `(.L_x_5321) ;  /* 0x0000000000107947 */ /* 0x000fec0003800000 */
.L_x_5320:
[----:B-----5:R-:W-:Y:S02]  /*1500*/  SHF.L.U32 R83, R61, 0x10, RZ ;  /* 0x000000103d537819 */ /* 0x020fe400000006ff */
[----:B0-----:R-:W-:-:S03]  /*1510*/  @P0 SHF.L.U32 R64, R57, 0x10, RZ ;  /* 0x0000001039400819 */ /* 0x001fc600000006ff */
[----:B------:R-:W-:-:S04]  /*1520*/  FMUL.FTZ R83, R83, UR8 ;  /* 0x0000000853537c20 */ /* 0x000fc80008410000 */
[----:B------:R-:W-:-:S07]  /*1530*/  @P0 FADD.FTZ R83, R64, R83 ;  /* 0x0000005340530221 */ /* 0x000fce0000010000 */
.L_x_5321:
[----:B------:R-:W-:Y:S05]  /*1540*/  BSYNC B0 ;  /* 0x0000000000007941 */ /* 0x000fea0003800000 */
.L_x_5319:
[----:B------:R-:W-:Y:S04]  /*1550*/  BSSY B0, `(.L_x_5322) ;  /* 0x000000d000007945 */ /* 0x000fe80003800000 */
[----:B------:R-:W-:Y:S05]  /*1560*/  @P3 BRA `(.L_x_5323) ;  /* 0x0000000000143947 */ /* 0x000fea0003800000 */
[----:B------:R-:W-:Y:S01]  /*1570*/  MOV R84, RZ ;  /* 0x000000ff00547202 */ /* 0x000fe20000000f00 */
[----:B------:R-:W-:Y:S06]  /*1580*/  @!P0 BRA `(.L_x_5324) ;  /* 0x0000000000248947 */ /* 0x000fec0003800000 */
[----:B-----5:R-:W-:-:S04]  /*1590*/  PRMT R84, R57, 0x7632, R84 ;  /* 0x0000763239547816 */ /* 0x020fc80000000054 */
[----:B------:R-:W-:Y:S01]  /*15a0*/  SHF.L.U32 R84, R84, 0x10, RZ ;  /* 0x0000001054547819 */ /* 0x000fe200000006ff */
[----:B------:R-:W-:Y:S06]  /*15b0*/  BRA `(.L_x_5324) ;  /* 0x0000000000187947 */ /* 0x000fec0003800000 */
.L_x_5323:
[----:B0----5:R-:W-:Y:S02]  /*15c0*/  PRMT R64, R61, 0x7632, R64 ;  /* 0x000076323d407816 */ /* 0x021fe40000000040 */
[----:B------:R-:W-:Y:S02]  /*15d0*/  @P0 PRMT R65, R57, 0x7632, R65 ;  /* 0x0000763239410816 */ /* 0x000fe40000000041 */
[----:B------:R-:W-:Y:S02]  /*15e0*/  SHF.L.U32 R64, R64, 0x10, RZ ;  /* 0x0000001040407819 */ /* 0x000fe400000006ff */
[----:B------:R-:W-:-:S03]  /*15f0*/  @P0 SHF.L.U32 R65, R65, 0x10, RZ ;  /* 0x0000001041410819 */ /* 0x000fc600000006ff */
[----:B------:R-:W-:-:S04]  /*1600*/  FMUL.FTZ R84, R64, UR8 ;  /* 0x0000000840547c20 */ /* 0x000fc80008410000 */
[----:B------:R-:W-:-:S07]  /*1610*/  @P0 FADD.FTZ R84, R84, R65 ;  /* 0x0000004154540221 */ /* 0x000fce0000010000 */
.L_x_5324:
[----:B------:R-:W-:Y:S05]  /*1620*/  BSYNC B0 ;  /* 0x0000000000007941 */ /* 0x000fea0003800000 */
.L_x_5322:
[----:B------:R-:W-:Y:S04]  /*1630*/  BSSY B0, `(.L_x_5325) ;  /* 0x000000a000007945 */ /* 0x000fe80003800000 */
[----:B------:R-:W-:Y:S05]  /*1640*/  @P3 BRA `(.L_x_5326) ;  /* 0x0000000000103947 */ /* 0x000fea0003800000 */
[----:B------:R-:W-:Y:S01]  /*1650*/  HFMA2.MMA R85, -RZ, RZ, 0, 0 ;  /* 0x00000000ff557435 */ /* 0x000fe200000001ff */
[----:B------:R-:W-:Y:S10]  /*1660*/  @!P0 BRA `(.L_x_5327) ;  /* 0x0000000000188947 */ /* 0x000ff40003800000 */
[----:B-----5:R-:W-:Y:S01]  /*1670*/  SHF.L.U32 R85, R58, 0x10, RZ ;  /* 0x000000103a557819 */ /* 0x020fe200000006ff */
[----:B------:R-:W-:Y:S06]  /*1680*/  BRA `(.L_x_5327) ;  /* 0x0000000000107947 */ /* 0x000fec0003800000 */
.L_x_5326:
[----:B-----5:R-:W-:Y:S02]  /*1690*/  SHF.L.U32 R85, R62, 0x10, RZ ;  /* 0x000000103e557819 */ /* 0x020fe400000006ff */
[----:B0-----:R-:W-:-:S03]  /*16a0*/  @P0 SHF.L.U32 R64, R58, 0x10, RZ ;  /* 0x000000103a400819 */ /* 0x001fc600000006ff */
[----:B------:R-:W-:-:S04]  /*16b0*/  FMUL.FTZ R85, R85, UR8 ;  /* 0x0000000855557c20 */ /* 0x000fc80008410000 */
[----:B------:R-:W-:-:S07]  /*16c0*/  @P0 FADD.FTZ R85, R64, R85 ;  /* 0x0000005540550221 */ /* 0x000fce0000010000 */
.L_x_5327:
[----:B------:R-:W-:Y:S05]  /*16d0*/  BSYNC B0 ;  /* 0x0000000000007941 */ /* 0x000fea0003800000 */
.L_x_5325:
[----:B------:R-:W-:Y:S04]  /*16e0*/  BSSY B0, `(.L_x_5328) ;  /* 0x000000d000007945 */ /* 0x000fe80003800000 */
[----:B------:R-:W-:Y:S05]  /*16f0*/  @P3 BRA `(.L_x_5329) ;  /* 0x0000000000143947 */ /* 0x000fea0003800000 */
[----:B------:R-:W-:Y:S01]  /*1700*/  MOV R86, RZ ;  /* 0x000000ff00567202 */ /* 0x000fe20000000f00 */
[----:B------:R-:W-:Y:S06]  /*1710*/  @!P0 BRA `(.L_x_5330) ;  /* 0x0000000000248947 */ /* 0x000fec0003800000 */
[----:B-----5:R-:W-:-:S04]  /*1720*/  PRMT R86, R58, 0x7632, R86 ;  /* 0x000076323a567816 */ /* 0x020fc80000000056 */
[----:B------:R-:W-:Y:S01]  /*1730*/  SHF.L.U32 R86, R86, 0x10, RZ ;  /* 0x0000001056567819 */ /* 0x000fe200000006ff */
[----:B------:R-:W-:Y:S06]  /*1740*/  BRA `(.L_x_5330) ;  /* 0x0000000000187947 */ /* 0x000fec0003800000 */
.L_x_5329:
[----:B0----5:R-:W-:Y:S02]  /*1750*/  PRMT R64, R62, 0x7632, R64 ;  /* 0x000076323e407816 */ /* 0x021fe40000000040 */
[----:B------:R-:W-:Y:S02]  /*1760*/  @P0 PRMT R65, R58, 0x7632, R65 ;  /* 0x000076323a410816 */ /* 0x000fe40000000041 */
[----:B------:R-:W-:Y:S02]  /*1770*/  SHF.L.U32 R64, R64, 0x10, RZ ;  /* 0x0000001040407819 */ /* 0x000fe400000006ff */
[----:B------:R-:W-:-:S03]  /*1780*/  @P0 SHF.L.U32 R65, R65, 0x10, RZ ;  /* 0x0000001041410819 */ /* 0x000fc600000006ff */
[----:B------:R-:W-:-:S04]  /*1790*/  FMUL.FTZ R86, R64, UR8 ;  /* 0x0000000840567c20 */ /* 0x000fc80008410000 */
[----:B------:R-:W-:-:S07]  /*17a0*/  @P0 FADD.FTZ R86, R86, R65 ;  /* 0x0000004156560221 */ /* 0x000fce0000010000 */
.L_x_5330:
[----:B------:R-:W-:Y:S05]  /*17b0*/  BSYNC B0 ;  /* 0x0000000000007941 */ /* 0x000fea0003800000 */
.L_x_5328:
[----:B------:R-:W-:Y:S04]  /*17c0*/  BSSY B0, `(.L_x_5331) ;  /* 0x000000a000007945 */ /* 0x000fe80003800000 */
[----:B------:R-:W-:Y:S05]  /*17d0*/  @P3 BRA `(.L_x_5332) ;  /* 0x0000000000103947 */ /* 0x000fea0003800000 */
[----:B------:R-:W-:Y:S01]  /*17e0*/  HFMA2.MMA R87, -RZ, RZ, 0, 0 ;  /* 0x00000000ff577435 */ /* 0x000fe200000001ff */
[----:B------:R-:W-:Y:S10]  /*17f0*/  @!P0 BRA `(.L_x_5333) ;  /* 0x0000000000188947 */ /* 0x000ff40003800000 */
[----:B-----5:R-:W-:Y:S01]  /*1800*/  SHF.L.U32 R87, R59, 0x10, RZ ;  /* 0x000000103b577819 */ /* 0x020fe200000006ff */
[----:B------:R-:W-:Y:S06]  /*1810*/  BRA `(.L_x_5333) ;  /* 0x0000000000107947 */ /* 0x000fec0003800000 */
.L_x_5332:
[----:B-----5:R-:W-:Y:S02]  /*1820*/  SHF.L.U32 R87, R63, 0x10, RZ ;  /* 0x000000103f577819 */ /* 0x020fe400000006ff */
[----:B0-----:R-:W-:-:S03]  /*1830*/  @P0 SHF.L.U32 R64, R59, 0x10, RZ ;  /* 0x000000103b400819 */ /* 0x001fc600000006ff */
[----:B------:R-:W-:-:S04]  /*1840*/  FMUL.FTZ R87, R87, UR8 ;  /* 0x0000000857577c20 */ /* 0x000fc80008410000 */
[----:B------:R-:W-:-:S07]  /*1850*/  @P0 FADD.FTZ R87, R64, R87 ;  /* 0x0000005740570221 */ /* 0x000fce0000010000 */
.L_x_5333:
[----:B------:R-:W-:Y:S05]  /*1860*/  BSYNC B0 ;  /* 0x0000000000007941 */ /* 0x000fea0003800000 */
.L_x_5331:
[----:B------:R-:W-:Y:S04]  /*1870*/  BSSY B0, `(.L_x_5334) ;  /* 0x000000d000007945 */ /* 0x000fe80003800000 */
[----:B------:R-:W-:Y:S05]  /*1880*/  @P3 BRA `(.L_x_5335) ;  /* 0x0000000000143947 */ /* 0x000fea0003800000 */
[----:B------:R-:W-:Y:S01]  /*1890*/  MOV R88, RZ ;  /* 0x000000ff00587202 */ /* 0x000fe20000000f00 */
[----:B------:R-:W-:Y:S06]  /*18a0*/  @!P0 BRA `(.L_x_5336) ;  /* 0x0000000000248947 */ /* 0x000fec0003800000 */
[----:B-----5:R-:W-:-:S04]  /*18b0*/  PRMT R88, R59, 0x7632, R88 ;  /* 0x000076323b587816 */ /* 0x020fc80000000058 */
[----:B------:R-:W-:Y:S01]  /*18c0*/  SHF.L.U32 R88, R88, 0x10, RZ ;  /* 0x0000001058587819 */ /* 0x000fe200000006ff */
[----:B------:R-:W-:Y:S06]  /*18d0*/  BRA `(.L_x_5336) ;  /* 0x0000000000187947 */ /* 0x000fec0003800000 */
.L_x_5335:
[----:B0----5:R-:W-:Y:S02]  /*18e0*/  PRMT R64, R63, 0x7632, R64 ;  /* 0x000076323f407816 */ /* 0x021fe40000000040 */
[----:B------:R-:W-:Y:S02]  /*18f0*/  @P0 PRMT R65, R59, 0x7632, R65 ;  /* 0x000076323b410816 */ /* 0x000fe40000000041 */
[----:B------:R-:W-:Y:S02]  /*1900*/  SHF.L.U32 R64, R64, 0x10, RZ ;  /* 0x0000001040407819 */ /* 0x000fe400000006ff */
[----:B------:R-:W-:-:S03]  /*1910*/  @P0 SHF.L.U32 R65, R65, 0x10, RZ ;  /* 0x0000001041410819 */ /* 0x000fc600000006ff */
[----:B------:R-:W-:-:S04]  /*1920*/  FMUL.FTZ R88, R64, UR8 ;  /* 0x0000000840587c20 */ /* 0x000fc80008410000 */
[----:B------:R-:W-:-:S07]  /*1930*/  @P0 FADD.FTZ R88, R88, R65 ;  /* 0x0000004158580221 */ /* 0x000fce0000010000 */
.L_x_5336:
[----:B------:R-:W-:Y:S05]  /*1940*/  BSYNC B0 ;  /* 0x0000000000007941 */ /* 0x000fea0003800000 */
.L_x_5334:
[----:B------:R-:W-:Y:S01]  /*1950*/  FADD.FTZ R92, RZ, R68 ;  /* 0x00000044ff5c7221 */ /* 0x000fe20000010000 */
[----:B------:R-:W-:Y:S01]  /*1960*/  IMAD.WIDE.U32 R90, R89, 0x10, R90 ;  /* 0x00000010595a7825 */ /* 0x000fe200078e005a */
[----:B0-----:R-:W-:Y:S01]  /*1970*/  F2FP.BF16.F32.PACK_AB R67, R88, R87 ;  /* 0x000000575843723e */ /* 0x001fe200000010ff */
[----:B------:R-:W-:Y:S02]  /*1980*/  UMOV UR10, 0xffffffff ;  /* 0xffffffff000a7882 */ /* 0x000fe40000000000 */
[----:B------:R-:W-:Y:S01]  /*1990*/  FADD.FTZ R89, R92, R7 ;  /* 0x000000075c597221 */ /* 0x000fe20000010000 */
[----:B------:R-:W-:Y:S02]  /*19a0*/  F2FP.BF16.F32.PACK_AB R66, R86, R85 ;  /* 0x000000555642723e */ /* 0x000fe400000010ff */
[----:B------:R-:W-:Y:S01]  /*19b0*/  F2FP.BF16.F32.PACK_AB R65, R84, R83 ;  /* 0x000000535441723e */ /* 0x000fe200000010ff */
[----:B------:R-:W-:Y:S01]  /*19c0*/  FADD.FTZ R92, R89, R6 ;  /* 0x00000006595c7221 */ /* 0x000fe20000010000 */
[----:B------:R-:W-:-:S02]  /*19d0*/  F2FP.BF16.F32.PACK_AB R64, R82, R81 ;  /* 0x000000515240723e */ /* 0x000fc400000010ff */
[----:B------:R-:W-:Y:S01]  /*19e0*/  ISETP.NE.AND P0, PT, R72, RZ, PT ;  /* 0x000000ff4800720c */ /* 0x000fe20003f05270 */
[----:B------:R-:W-:Y:S02]  /*19f0*/  FADD.FTZ R89, R92, R5 ;  /* 0x000000055c597221 */ /* 0x000fe40000010000 */
[----:B------:R0:W-:Y:S02]  /*1a00*/  STG.E.128 desc[UR4][R90.64], R64 ;  /* 0x000000405a007986 */ /* 0x0001e4000c101d04 */
[----:B------:R-:W-:-:S04]  /*1a10*/  FADD.FTZ R92, R89, R4 ;  /* 0x00000004595c7221 */ /* 0x000fc80000010000 */
        /* <DEDUP_REMOVED lines=90> */
.L_x_5352:
[----:B-1----:R-:W-:Y:S01]  /*1fc0*/  FADD.FTZ R64, R92, R64 ;  /* 0x000000405c407221 */ /* 0x002fe20000010000 */
[----:B------:R-:W-:Y:S01]  /*1fd0*/  FMUL.FTZ R89, R66, R66 ;  /* 0x0000004242597220 */ /* 0x000fe20000410000 */
[----:B------:R-:W-:Y:S02]  /*1fe0*/  BSSY B0, `(.L_x_5338) ;  /* 0x0000072000007945 */ /* 0x000fe40003800000 */
[----:B------:R-:W-:Y:S02]  /*1ff0*/  FFMA.FTZ R91, R64, R91, UR9 ;  /* 0x00000009405b7e23 */ /* 0x000fe4000801005b */
[----:B------:R-:W1:Y:S01]  /*2000*/  @!P0 LDC.64 R64, c[0x0][0x250] ;  /* 0x00009400ff408b82 */ /* 0x000e620000000a00 */
[----:B------:R-:W-:-:S05]  /*2010*/  FSEL R90, R89, RZ, P1 ;  /* 0x000000ff595a7208 */ /* 0x000fca0000800000 */
[----:B------:R-:W-:-:S06]  /*2020*/  FADD.FTZ R89, R91, R90 ;  /* 0x0000005a5b597221 */ /* 0x000fcc0000010000 */
[----:B------:R-:W2:Y:S01]  /*2030*/  MUFU.RSQ R89, R89 ;  /* 0x0000005900597308 */ /* 0x000ea20000001400 */
[----:B-1----:R-:W-:-:S04]  /*2040*/  @!P0 LEA R64, P2, R71, R64, 0x2 ;  /* 0x0000004047408211 */ /* 0x002fc800078410ff */
[----:B------:R-:W-:-:S05]  /*2050*/  @!P0 LEA.HI.X R65, R71, R65, R67, 0x2, P2 ;  /* 0x0000004147418211 */ /* 0x000fca00010f1443 */
[----:B------:R1:W-:Y:S02]  /*2060*/  @!P0 STG.E desc[UR4][R64.64], R66 ;  /* 0x0000004240008986 */ /* 0x0003e4000c101904 */
[----:B-1----:R-:W1:Y:S02]  /*2070*/  @!P0 LDC.64 R64, c[0x0][0x258] ;  /* 0x00009600ff408b82 */ /* 0x002e640000000a00 */
[----:B-1----:R-:W-:-:S04]  /*2080*/  @!P0 LEA R64, P2, R71, R64, 0x2 ;  /* 0x0000004047408211 */ /* 0x002fc800078410ff */
[----:B------:R-:W-:-:S05]  /*2090*/  @!P0 LEA.HI.X R65, R71, R65, R67, 0x2, P2 ;  /* 0x0000004147418211 */ /* 0x000fca00010f1443 */
[----:B--2---:R1:W-:Y:S01]  /*20a0*/  @!P0 STG.E desc[UR4][R64.64], R89 ;  /* 0x0000005940008986 */ /* 0x0043e2000c101904 */
[----:B------:R-:W-:-:S13]  /*20b0*/  ISETP.GE.AND P0, PT, R69, 0x1, PT ;  /* 0x000000014500780c */ /* 0x000fda0003f06270 */
[----:B-1----:R-:W-:Y:S05]  /*20c0*/  @!P0 BRA `(.L_x_5339) ;  /* 0x00000004008c8947 */ /* 0x002fea0003800000 */
[----:B------:R-:W-:Y:S02]  /*20d0*/  IADD3 R69, R69, -0x1, RZ ;  /* 0xffffffff45457810 */ /* 0x000fe40007ffe0ff */
[----:B------:R-:W-:-:S03]  /*20e0*/  FSEL R66, R66, RZ, !P1 ;  /* 0x000000ff42427208 */ /* 0x000fc60004800000 */
[----:B------:R-:W-:Y:S02]  /*20f0*/  IMAD R70, R69, R70, RZ ;  /* 0x0000004645467224 */ /* 0x000fe400078e02ff */
[C---:B------:R-:W-:Y:S01]  /*2100*/  FADD.FTZ R3, -R66.reuse, R3 ;  /* 0x0000000342037221 */ /* 0x040fe20000010100 */
[C---:B------:R-:W-:Y:S01]  /*2110*/  FADD.FTZ R2, -R66.reuse, R2 ;  /* 0x0000000242027221 */ /* 0x040fe20000010100 */
[C---:B------:R-:W-:Y:S01]  /*2120*/  FADD.FTZ R0, -R66.reuse, R0 ;  /* 0x0000000042007221 */ /* 0x040fe20000010100 */
[----:B------:R-:W-:Y:S01]  /*2130*/  SHF.R.S32.HI R65, RZ, 0x1f, R70 ;  /* 0x0000001fff417819 */ /* 0x000fe20000011446 */
[C---:B------:R-:W-:Y:S01]  /*2140*/  FMUL.FTZ R64, R89.reuse, R3 ;  /* 0x0000000359407220 */ /* 0x040fe20000410000 */
[C---:B------:R-:W-:Y:S01]  /*2150*/  FADD.FTZ R68, -R66.reuse, R68 ;  /* 0x0000004442447221 */ /* 0x040fe20000010100 */
[----:B------:R-:W-:Y:S01]  /*2160*/  FMUL.FTZ R0, R89, R0 ;  /* 0x0000000059007220 */ /* 0x000fe20000410000 */
[----:B------:R-:W-:Y:S01]  /*2170*/  LEA.HI R70, R65, R70, RZ, 0x3 ;  /* 0x0000004641467211 */ /* 0x000fe200078f18ff */
[----:B------:R-:W-:Y:S01]  /*2180*/  FMUL.FTZ R65, R89, R2 ;  /* 0x0000000259417220 */ /* 0x000fe20000410000 */
[----:B------:R-:W-:Y:S01]  /*2190*/  FADD.FTZ R7, -R66, R7 ;  /* 0x0000000742077221 */ /* 0x000fe20000010100 */
[----:B------:R-:W0:Y:S01]  /*21a0*/  LDC.64 R2, c[0x0][0x2b8] ;  /* 0x0000ae00ff027b82 */ /* 0x000e220000000a00 */
[----:B------:R-:W-:Y:S01]  /*21b0*/  LEA.HI.SX32 R93, R70, R72, 0x1d ;  /* 0x00000048465d7211 */ /* 0x000fe200078feaff */
[C---:B------:R-:W-:Y:S01]  /*21c0*/  FADD.FTZ R4, -R66.reuse, R4 ;  /* 0x0000000442047221 */ /* 0x040fe20000010100 */
[C---:B------:R-:W-:Y:S01]  /*21d0*/  FADD.FTZ R6, -R66.reuse, R6 ;  /* 0x0000000642067221 */ /* 0x040fe20000010100 */
[----:B------:R-:W-:Y:S01]  /*21e0*/  FADD.FTZ R5, -R66, R5 ;  /* 0x0000000542057221 */ /* 0x000fe20000010100 */
[C---:B------:R-:W-:Y:S01]  /*21f0*/  IADD3 R91, R93.reuse, 0x20, RZ ;  /* 0x000000205d5b7810 */ /* 0x040fe20007ffe0ff */
[----:B------:R-:W-:Y:S01]  /*2200*/  FFMA.FTZ R65, R38, R65, R14 ;  /* 0x0000004126417223 */ /* 0x000fe2000001000e */
[----:B------:R-:W-:Y:S01]  /*2210*/  IADD3 R67, R93, 0x40, RZ ;  /* 0x000000405d437810 */ /* 0x000fe20007ffe0ff */
[----:B------:R-:W-:Y:S01]  /*2220*/  FFMA.FTZ R0, R39, R0, R15 ;  /* 0x0000000027007223 */ /* 0x000fe2000001000f */
[C---:B------:R-:W-:Y:S01]  /*2230*/  FMUL.FTZ R68, R89.reuse, R68 ;  /* 0x0000004459447220 */ /* 0x040fe20000410000 */
[C---:B------:R-:W-:Y:S01]  /*2240*/  FMUL.FTZ R7, R89.reuse, R7 ;  /* 0x0000000759077220 */ /* 0x040fe20000410000 */
[C---:B------:R-:W-:Y:S01]  /*2250*/  FMUL.FTZ R4, R89.reuse, R4 ;  /* 0x0000000459047220 */ /* 0x040fe20000410000 */
[C---:B------:R-:W-:Y:S01]  /*2260*/  FMUL.FTZ R6, R89.reuse, R6 ;  /* 0x0000000659067220 */ /* 0x040fe20000410000 */
        /* <DEDUP_REMOVED lines=11> */
[----:B0-----:R-:W-:-:S04]  /*2320*/  IMAD.WIDE.U32 R92, R93, 0x10, R2 ;  /* 0x000000105d5c7825 */ /* 0x001fc800078e0002 */
[C---:B------:R-:W-:Y:S01]  /*2330*/  FADD.FTZ R83, -R66.reuse, R83 ;  /* 0x0000005342537221 */ /* 0x040fe20000010100 */
[C---:B------:R-:W-:Y:S01]  /*2340*/  FADD.FTZ R84, -R66.reuse, R84 ;  /* 0x0000005442547221 */ /* 0x040fe20000010100 */
[----:B------:R-:W-:Y:S01]  /*2350*/  FADD.FTZ R85, -R66, R85 ;  /* 0x0000005542557221 */ /* 0x000fe20000010100 */
[----:B------:R-:W-:-:S04]  /*2360*/  IMAD.WIDE.U32 R90, R91, 0x10, R2 ;  /* 0x000000105b5a7825 */ /* 0x000fc800078e0002 */
[C---:B------:R-:W-:Y:S01]  /*2370*/  FADD.FTZ R86, -R66.reuse, R86 ;  /* 0x0000005642567221 */ /* 0x040fe20000010100 */
[C---:B------:R-:W-:Y:S01]  /*2380*/  FADD.FTZ R87, -R66.reuse, R87 ;  /* 0x0000005742577221 */ /* 0x040fe20000010100 */
[----:B------:R-:W-:Y:S01]  /*2390*/  FADD.FTZ R66, -R66, R88 ;  /* 0x0000005842427221 */ /* 0x000fe20000010100 */
[----:B------:R-:W-:Y:S01]  /*23a0*/  IMAD.WIDE.U32 R2, R67, 0x10, R2 ;  /* 0x0000001043027825 */ /* 0x000fe200078e0002 */
[----:B------:R-:W-:-:S03]  /*23b0*/  F2FP.BF16.F32.PACK_AB R67, R0, R65 ;  /* 0x000000410043723e */ /* 0x000fc600000010ff */
        /* <DEDUP_REMOVED lines=52> */
.L_x_5339:
[----:B------:R-:W-:Y:S05]  /*2700*/  BSYNC B0 ;  /* 0x0000000000007941 */ /* 0x000fea0003800000 */
.L_x_5338:
[----:B-1----:R-:W1:Y:S02]  /*2710*/  LDC.64 R2, c[0x0][0x210] ;  /* 0x00008400ff027b82 */ /* 0x002e640000000a00 */
[----:B-1----:R-:W-:-:S04]  /*2720*/  LEA R71, R2, R71, 0x2 ;  /* 0x0000004702477211 */ /* 0x002fc800078e10ff */
[----:B------:R-:W-:-:S13]  /*2730*/  ISETP.GE.AND P0, PT, R71, R3, PT ;  /* 0x000000034700720c */ /* 0x000fda0003f06270 */
[----:B------:R-:W-:Y:S05]  /*2740*/  @!P0 BRA `(.L_x_5340) ;  /* 0xffffffd800f08947 */ /* 0x000fea000383ffff */
[----:B------:R-:W-:Y:S05]  /*2750*/  EXIT ;  /* 0x000000000000794d */ /* 0x000fea0003800000 */
.L_x_5337:
        /* <DEDUP_REMOVED lines=8> */
.L_x_5342:
[----:B------:R-:W-:Y:S05]  /*27e0*/  BSYNC B0 ;  /* 0x0000000000007941 */ /* 0x000fea0003800000 */
.L_x_5341:
        /* <DEDUP_REMOVED lines=8> */
.L_x_5343:
[----:B------:R-:W-:Y:S01]  /*2870*/  HFMA2.MMA R89, -RZ, RZ, 0, 2.384185791015625e-07 ;  /* 0x00000004ff597435 */ /* 0x000fe200000001ff */
[----:B------:R-:W-:-:S05]  /*2880*/  FADD.FTZ R93, R92, R64 ;  /* 0x000000405c5d7221 */ /* 0x000fca0000010000 */
[----:B------:R-:W-:-:S07]  /*2890*/  MOV R92, R93 ;  /* 0x0000005d005c7202 */ /* 0x000fce0000000f00 */
[----:B------:R-:W-:Y:S05]  /*28a0*/  WARPSYNC.COLLECTIVE R65, `(.L_x_5344) ;  /* 0x0000000041087348 */ /* 0x000fea0003c00000 */
[----:B------:R0:W1:Y:S02]  /*28b0*/  SHFL.BFLY P2, R64, R92, R89, R90 ;  /* 0x0c0000595c407389 */ /* 0x000064000004005a */
[----:B01----:R-:W-:Y:S01]  /*28c0*/  ENDCOLLECTIVE ;  /* 0x000000000000791b */ /* 0x003fe20003800000 */
.L_x_5344:
[----:B------:R-:W-:Y:S01]  /*28d0*/  HFMA2.MMA R89, -RZ, RZ, 0, 4.76837158203125e-07 ;  /* 0x00000008ff597435 */ /* 0x000fe200000001ff */
[----:B------:R-:W-:-:S05]  /*28e0*/  FADD.FTZ R93, R93, R64 ;  /* 0x000000405d5d7221 */ /* 0x000fca0000010000 */
[----:B------:R-:W-:-:S07]  /*28f0*/  MOV R92, R93 ;  /* 0x0000005d005c7202 */ /* 0x000fce0000000f00 */
[----:B------:R-:W-:Y:S05]  /*2900*/  WARPSYNC.COLLECTIVE R65, `(.L_x_5345) ;  /* 0x0000000041087348 */ /* 0x000fea0003c00000 */
[----:B------:R0:W1:Y:S02]  /*2910*/  SHFL.BFLY P2, R64, R92, R89, R90 ;  /* 0x0c0000595c407389 */ /* 0x000064000004005a */
[----:B01----:R-:W-:Y:S01]  /*2920*/  ENDCOLLECTIVE ;  /* 0x000000000000791b */ /* 0x003fe20003800000 */
.L_x_5345:
[----:B------:R-:W-:Y:S01]  /*2930*/  MOV R89, 0x10 ;  /* 0x0000001000597802 */ /* 0x000fe20000000f00 */
[----:B------:R-:W-:-:S07]  /*2940*/  FADD.FTZ R92, R93, R64 ;  /* 0x000000405d5c7221 */ /* 0x000fce0000010000 */
[----:B------:R-:W-:Y:S05]  /*2950*/  WARPSYNC.COLLECTIVE R65, `(.L_x_5346) ;  /* 0x0000000041087348 */ /* 0x000fea0003c00000 */
[----:B------:R0:W1:Y:S02]  /*2960*/  SHFL.BFLY P2, R64, R92, R89, R90 ;  /* 0x0c0000595c407389 */ /* 0x000064000004005a */
[----:B01----:R-:W-:Y:S01]  /*2970*/  ENDCOLLECTIVE ;  /* 0x000000000000791b */ /* 0x003fe20003800000 */
.L_x_5346:
        /* <DEDUP_REMOVED lines=55> */
.L_x_5347:
[----:B------:R-:W-:Y:S01]  /*2cf0*/  HFMA2.MMA R89, -RZ, RZ, 0, 1.1920928955078125e-07 ;  /* 0x00000002ff597435 */ /* 0x000fe200000001ff */
[----:B------:R-:W-:-:S05]  /*2d00*/  FADD.FTZ R93, R92, R64 ;  /* 0x000000405c5d7221 */ /* 0x000fca0000010000 */
[----:B------:R-:W-:-:S07]  /*2d10*/  MOV R92, R93 ;  /* 0x0000005d005c7202 */ /* 0x000fce0000000f00 */
[----:B------:R-:W-:Y:S05]  /*2d20*/  WARPSYNC.COLLECTIVE R65, `(.L_x_5348) ;  /* 0x0000000041087348 */ /* 0x000fea0003c00000 */
[----:B------:R0:W1:Y:S02]  /*2d30*/  SHFL.BFLY P2, R64, R92, R89, R90 ;  /* 0x0c0000595c407389 */ /* 0x000064000004005a */
[----:B01----:R-:W-:Y:S01]  /*2d40*/  ENDCOLLECTIVE ;  /* 0x000000000000791b */ /* 0x003fe20003800000 */
.L_x_5348:
[----:B------:R-:W-:Y:S01]  /*2d50*/  HFMA2.MMA R89, -RZ, RZ, 0, 2.384185791015625e-07 ;  /* 0x00000004ff597435 */ /* 0x000fe200000001ff */
[----:B------:R-:W-:-:S05]  /*2d60*/  FADD.FTZ R93, R93, R64 ;  /* 0x000000405d5d7221 */ /* 0x000fca0000010000 */
[----:B------:R-:W-:-:S07]  /*2d70*/  MOV R92, R93 ;  /* 0x0000005d005c7202 */ /* 0x000fce0000000f00 */
[----:B------:R-:W-:Y:S05]  /*2d80*/  WARPSYNC.COLLECTIVE R65, `(.L_x_5349) ;  /* 0x0000000041087348 */ /* 0x000fea0003c00000 */
[----:B------:R0:W1:Y:S02]  /*2d90*/  SHFL.BFLY P2, R64, R92, R89, R90 ;  /* 0x0c0000595c407389 */ /* 0x000064000004005a */
[----:B01----:R-:W-:Y:S01]  /*2da0*/  ENDCOLLECTIVE ;  /* 0x000000000000791b */ /* 0x003fe20003800000 */
.L_x_5349:
[----:B------:R-:W-:Y:S01]  /*2db0*/  MOV R89, 0x8 ;  /* 0x0000000800597802 */ /* 0x000fe20000000f00 */
[----:B------:R-:W-:-:S07]  /*2dc0*/  FADD.FTZ R92, R93, R64 ;  /* 0x000000405d5c7221 */ /* 0x000fce0000010000 */
[----:B------:R-:W-:Y:S05]  /*2dd0*/  WARPSYNC.COLLECTIVE R65, `(.L_x_5350) ;  /* 0x0000000041087348 */ /* 0x000fea0003c00000 */
[----:B------:R0:W1:Y:S02]  /*2de0*/  SHFL.BFLY P2, R64, R92, R89, R90 ;  /* 0x0c0000595c407389 */ /* 0x000064000004005a */
[----:B01----:R-:W-:Y:S01]  /*2df0*/  ENDCOLLECTIVE ;  /* 0x000000000000791b */ /* 0x003fe20003800000 */
.L_x_5350:
[----:B------:R-:W-:Y:S01]  /*2e00*/  HFMA2.MMA R89, -RZ, RZ, 0, 9.5367431640625e-07 ;  /* 0x00000010ff597435 */ /* 0x000fe200000001ff */
[----:B------:R-:W-:-:S10]  /*2e10*/  FADD.FTZ R92, R92, R64 ;  /* 0x000000405c5c7221 */ /* 0x000fd40000010000 */
[----:B------:R-:W-:Y:S05]  /*2e20*/  WARPSYNC.COLLECTIVE R65, `(.L_x_5351) ;  /* 0x0000000041087348 */ /* 0x000fea0003c00000 */
[----:B------:R0:W1:Y:S02]  /*2e30*/  SHFL.BFLY P2, R64, R92, R89, R90 ;  /* 0x0c0000595c407389 */ /* 0x000064000004005a */
[----:B01----:R-:W-:Y:S01]  /*2e40*/  ENDCOLLECTIVE ;  /* 0x000000000000791b */ /* 0x003fe20003800000 */
.L_x_5351:
[----:B------:R-:W-:Y:S05]  /*2e50*/  BRA `(.L_x_5352) ;  /* 0xfffffff000587947 */ /* 0x000fea000383ffff */
.L_x_5353:
        /* <DEDUP_REMOVED lines=10> */
.L_x_23483:


//--------------------- .text._ZN10layer_norm13ln_fwd_kernelINS_13Kernel_traitsIf13__nv_bfloat16S2_S2_fjLj768ELj1ELj4ELj1ELj16ENS_18Kernel_traits_baseILj768EfS2_S2_S2_fjLj128EEEEELb0ELb1ELb0ELb0EEEvNS_9FwdParamsE --------------------------
	.section	.text._ZN10layer_norm13ln_fwd_kernelINS_13Kernel_traitsIf13__nv_bfloat16S2_S2_fjLj768ELj1ELj4ELj1ELj16ENS_18Kernel_traits_baseILj768EfS2_S2_S2_fjLj128EEEEELb0ELb1ELb0ELb0EEEvNS_9FwdParamsE,"ax",@progbits
	.align	128
        .global         _ZN10layer_norm13ln_fwd_kernelINS_13Kernel_traitsIf13__nv_bfloat16S2_S2_fjLj768ELj1ELj4ELj1ELj16ENS_18Kernel_traits_baseILj768EfS2_S2_S2_fjLj128EEEEELb0ELb1ELb0ELb0EEEvNS_9FwdParamsE
        .type           _ZN10layer_norm13ln_fwd_kernelINS_13Kernel_traitsIf13__nv_bfloat16S2_S2_fjLj768ELj1ELj4ELj1ELj16ENS_18Kernel_traits_baseILj768EfS2_S2_S2_fjLj128EEEEELb0ELb1ELb0ELb0EEEvNS_9FwdParamsE,@function
        .size           _ZN10layer_norm13ln_fwd_kernelINS_13Kernel_traitsIf13__nv_bfloat16S2_S2_fjLj768ELj1ELj4ELj1ELj16ENS_18Kernel_traits_baseILj768EfS2_S2_S2_fjLj128EEEEELb0ELb1ELb0ELb0EEEvNS_9FwdParamsE,(.L_x_23484 - _ZN10layer_norm13ln_fwd_kernelINS_13Kernel_traitsIf13__nv_bfloat16S2_S2_fjLj768ELj1ELj4ELj1ELj16ENS_18Kernel_traits_baseILj768EfS2_S2_S2_fjLj128EEEEELb0ELb1ELb0ELb0EEEvNS_9FwdParamsE)
        .other          _ZN10layer_norm13ln_fwd_kernelINS_13Kernel_traitsIf13__nv_bfloat16S2_S2_fjLj768ELj1ELj4ELj1ELj16ENS_18Kernel_traits_baseILj768EfS2_S2_S2_fjLj128EEEEELb0ELb1ELb0ELb0EEEvNS_9FwdParamsE,@"STO_CUDA_ENTRY STV_DEFAULT"
_ZN10layer_norm13ln_fwd_kernelINS_13Kernel_traitsIf13__nv_bfloat16S2_S2_fjLj768ELj1ELj4ELj1ELj16ENS_18Kernel_traits_baseILj768EfS2_S2_S2_fjLj128EEEEELb0ELb1ELb0ELb0EEEvNS_9FwdParamsE:
.text._ZN10layer_norm13ln_fwd_kernelINS_13Kernel_traitsIf13__nv_bfloat16S2_S2_fjLj768ELj1ELj4ELj1ELj16ENS_18Kernel_traits_baseILj768EfS2_S2_S2_fjLj128EEEEELb0ELb1ELb0ELb0EEEvNS_9FwdParamsE:
        /* <DEDUP_REMOVED lines=19> */
[----:B------:R-:W-:Y:S01]  /*0130*/  ISETP.NE.U32.AND P0, PT, RZ, UR6, PT ;  /* 0x00000006ff007c0c */ /* 0x000fe2000bf05070 */
[----:B------:R-:W-:Y:S01]  /*0140*/  ULDC.64 UR8, c[0x0][0x278] ;  /* 0x00009e0000087ab9 */ /* 0x000fe20000000a00 */
[----:B------:R-:W-:Y:S02]  /*0150*/  CS2R R14, SRZ ;  /* 0x00000000000e7805 */ /* 0x000fe4000001ff00 */
[----:B------:R-:W-:Y:S02]  /*0160*/  CS2R R12, SRZ ;  /* 0x00000000000c7805 */ /* 0x000fe4000001ff00 */
[----:B------:R-:W-:Y:S02]  /*0170*/  ISETP.NE.AND.EX P0, PT, RZ, UR7, PT, P0 ;  /* 0x00000007ff007c0c */ /* 0x000fe4000bf05300 */
[----:B------:R-:W-:-:S02]  /*0180*/  CS2R R18, SRZ ;  /* 0x0000000000127805 */ /* 0x000fc4000001ff00 */
[----:B------:R-:W-:-:S09]  /*0190*/  CS2R R16, SRZ ;  /* 0x0000000000107805 */ /* 0x000fd2000001ff00 */
[----:B------:R-:W-:-:S04]  /*01a0*/  @P0 LEA R4, P4, R9, UR6, 0x5 ;  /* 0x0000000609040c11 */ /* 0x000fc8000f8828ff */
[C---:B------:R-:W-:Y:S02]  /*01b0*/  @P0 LEA.HI.X R5, R9.reuse, UR7, RZ, 0x5, P4 ;  /* 0x0000000709050c11 */ /* 0x040fe4000a0f2cff */
[C---:B------:R-:W-:Y:S01]  /*01c0*/  LEA R6, P4, R9.reuse, UR8, 0x5 ;  /* 0x0000000809067c11 */ /* 0x040fe2000f8828ff */
[C---:B0-----:R-:W-:Y:S02]  /*01d0*/  IMAD.WIDE.U32 R2, R9.reuse, 0x20, R2 ;  /* 0x0000002009027825 */ /* 0x041fe400078e0002 */
[----:B------:R0:W5:Y:S01]  /*01e0*/  @P0 LDG.E.128 R12, desc[UR4][R4.64] ;  /* 0x00000004040c0981 */ /* 0x000162000c1e1d00 */
[----:B------:R-:W-:-:S03]  /*01f0*/  LEA.HI.X R7, R9, UR9, RZ, 0x5, P4 ;  /* 0x0000000909077c11 */ /* 0x000fc6000a0f2cff */
[----:B------:R0:W5:Y:S04]  /*0200*/  @P0 LDG.E.128 R16, desc[UR4][R4.64+0x10] ;  /* 0x0000100404100981 */ /* 0x000168000c1e1d00 */
[----:B------:R0:W5:Y:S04]  /*0210*/  LDG.E.128 R20, desc[UR4][R2.64] ;  /* 0x0000000402147981 */ /* 0x000168000c1e1d00 */
[----:B------:R0:W5:Y:S04]  /*0220*/  LDG.E.128 R24, desc[UR4][R2.64+0x10] ;  /* 0x0000100402187981 */ /* 0x000168000c1e1d00 */
[----:B------:R0:W5:Y:S04]  /*0230*/  LDG.E.128 R28, desc[UR4][R6.64] ;  /* 0x00000004061c7981 */ /* 0x000168000c1e1d00 */
[----:B------:R0:W5:Y:S01]  /*0240*/  LDG.E.128 R32, desc[UR4][R6.64+0x10] ;  /* 0x0000100406207981 */ /* 0x000162000c1e1d00 */
[----:B------:R-:W-:-:S07]  /*0250*/  LOP3.LUT R9, R9, 0x20, RZ, 0xfc, !PT ;  /* 0x0000002009097812 */ /* 0x000fce00078efcff */
.L_x_5355:
[----:B------:R-:W-:Y:S05]  /*0260*/  BSYNC B0 ;  /* 0x0000000000007941 */ /* 0x000fea0003800000 */
.L_x_5354:
[----:B------:R-:W-:Y:S04]  /*0270*/  BSSY B0, `(.L_x_5356) ;  /* 0x0000017000007945 */ /* 0x000fe80003800000 */
[----:B------:R-:W-:Y:S05]  /*0280*/  @!P2 BRA `(.L_x_5357) ;  /* 0x000000000054a947 */ /* 0x000fea0003800000 */
[----:B------:R-:W-:Y:S01]  /*0290*/  ULDC.64 UR6, c[0x0][0x2c8] ;  /* 0x0000b20000067ab9 */ /* 0x000fe20000000a00 */
[----:B0-----:R-:W0:Y:S01]  /*02a0*/  LDC.64 R6, c[0x0][0x260] ;  /* 0x00009800ff067b82 */ /* 0x001e220000000a00 */
        /* <DEDUP_REMOVED lines=18> */
[----:B------:R-:W-:-:S07]  /*03d0*/  IADD3 R9, R9, 0x20, RZ ;  /* 0x0000002009097810 */ /* 0x000fce0007ffe0ff */
.L_x_5357:
[----:B------:R-:W-:Y:S05]  /*03e0*/  BSYNC B0 ;  /* 0x0000000000007941 */ /* 0x000fea0003800000 */
.L_x_5356:
[----:B------:R-:W-:Y:S04]  /*03f0*/  BSSY B0, `(.L_x_5358) ;  /* 0x0000016000007945 */ /* 0x000fe80003800000 */
[----:B------:R-:W-:Y:S05]  /*0400*/  @!P3 BRA `(.L_x_5359) ;  /* 0x000000000050b947 */ /* 0x000fea0003800000 */
[----:B------:R-:W-:Y:S01]  /*0410*/  ULDC.64 UR6, c[0x0][0x2c8] ;  /* 0x0000b20000067ab9 */ /* 0x000fe20000000a00 */
[----:B01----:R-:W0:Y:S01]  /*0420*/  LDC.64 R2, c[0x0][0x260] ;  /* 0x00009800ff027b82 */ /* 0x003e220000000a00 */
        /* <DEDUP_REMOVED lines=17> */
[----:B------:R2:W5:Y:S02]  /*0540*/  LDG.E.128 R80, desc[UR4][R6.64+0x10] ;  /* 0x0000100406507981 */ /* 0x000564000c1e1d00 */
.L_x_5359:
[----:B------:R-:W-:Y:S05]  /*0550*/  BSYNC B0 ;  /* 0x0000000000007941 */ /* 0x000fea0003800000 */
.L_x_5358:
[----:B------:R-:W-:Y:S02]  /*0560*/  ULDC UR6, c[0x0][0x214] ;  /* 0x0000850000067ab9 */ /* 0x000fe40000000800 */
[----:B------:R-:W-:-:S13]  /*0570*/  ISETP.GE.AND P0, PT, R8, UR6, PT ;  /* 0x0000000608007c0c */ /* 0x000fda000bf06270 */
[----:B------:R-:W-:Y:S05]  /*0580*/  @P0 EXIT ;  /* 0x000000000000094d */ /* 0x000fea0003800000 */
[----:B------:R-:W-:Y:S01]  /*0590*/  ULDC.64 UR6, c[0x0][0x270] ;  /* 0x00009c0000067ab9 */ /* 0x000fe20000000a00 */
[----:B012---:R-:W-:Y:S01]  /*05a0*/  MOV R2, R8 ;  /* 0x0000000800027202 */ /* 0x007fe20000000f00 */
[----:B------:R-:W-:Y:S01]  /*05b0*/  UISETP.NE.U32.AND UP0, UPT, UR6, URZ, UPT ;  /* 0x0000003f0600728c */ /* 0x000fe2000bf05070 */
[----:B------:R-:W-:Y:S02]  /*05c0*/  ULDC UR13, c[0x0][0x218] ;  /* 0x00008600000d7ab9 */ /* 0x000fe40000000800 */
[----:B------:R-:W-:Y:S01]  /*05d0*/  ULDC.U8 UR6, c[0x0][0x2a0] ;  /* 0x0000a80000067ab9 */ /* 0x000fe20000000000 */
[----:B------:R-:W-:Y:S02]  /*05e0*/  UISETP.NE.AND.EX UP0, UPT, UR7, URZ, UPT, UP0 ;  /* 0x0000003f0700728c */ /* 0x000fe4000bf05300 */
[----:B------:R-:W-:Y:S01]  /*05f0*/  UISETP.NE.AND UP1, UPT, UR6, URZ, UPT ;  /* 0x0000003f0600728c */ /* 0x000fe2000bf25270 */
[----:B------:R-:W-:Y:S01]  /*0600*/  ULDC UR12, c[0x0][0x2d8] ;  /* 0x0000b600000c7ab9 */ /* 0x000fe20000000800 */
[----:B------:R-:W-:Y:S01]  /*0610*/  ULDC.64 UR8, c[0x0][0x230] ;  /* 0x00008c0000087ab9 */ /* 0x000fe20000000a00 */
[----:B------:R-:W-:-:S08]  /*0620*/  ULDC.64 UR10, c[0x0][0x238] ;  /* 0x00008e00000a7ab9 */ /* 0x000fd00000000a00 */
.L_x_5373:
        /* <DEDUP_REMOVED lines=25> */
[----:B------:R0:W3:Y:S01]  /*07c0*/  @P0 LDG.E.128 R84, desc[UR4][R92.64] ;  /* 0x000000045c540981 */ /* 0x0000e2000c1e1d00 */
[----:B------:R-:W-:Y:S02]  /*07d0*/  IADD3 R112, R107, 0x20, RZ ;  /* 0x000000206b707810 */ /* 0x000fe40007ffe0ff */
[C---:B--2---:R-:W-:Y:S02]  /*07e0*/  SHF.L.U32 R96, R89.reuse, 0x10, RZ ;  /* 0x0000001059607819 */ /* 0x044fe400000006ff */
[----:B------:R-:W-:Y:S02]  /*07f0*/  PRMT R97, R89, 0x7632, R97 ;  /* 0x0000763259617816 */ /* 0x000fe40000000061 */
[----:B------:R-:W-:Y:S01]  /*0800*/  SHF.L.U32 R98, R90, 0x10, RZ ;  /* 0x000000105a627819 */ /* 0x000fe200000006ff */
[----:B------:R-:W-:Y:S01]  /*0810*/  FMUL.FTZ R89, R96, R109 ;  /* 0x0000006d60597220 */ /* 0x000fe20000410000 */
[----:B------:R-:W-:-:S02]  /*0820*/  SHF.L.U32 R94, R88, 0x10, RZ ;  /* 0x00000010585e7819 */ /* 0x000fc400000006ff */
[----:B------:R-:W-:Y:S01]  /*0830*/  PRMT R90, R90, 0x7632, R90 ;  /* 0x000076325a5a7816 */ /* 0x000fe2000000005a */
[----:B0-----:R-:W-:Y:S01]  /*0840*/  FMUL.FTZ R93, R98, R109 ;  /* 0x0000006d625d7220 */ /* 0x001fe20000410000 */
[C---:B------:R-:W-:Y:S01]  /*0850*/  SHF.L.U32 R110, R91.reuse, 0x10, RZ ;  /* 0x000000105b6e7819 */ /* 0x040fe200000006ff */
[----:B-----5:R-:W-:Y:S01]  /*0860*/  FMUL.FTZ R92, R30, R89 ;  /* 0x000000591e5c7220 */ /* 0x020fe20000410000 */
[----:B------:R-:W-:Y:S01]  /*0870*/  PRMT R111, R91, 0x7632, R111 ;  /* 0x000076325b6f7816 */ /* 0x000fe2000000006f */
[----:B------:R-:W-:Y:S01]  /*0880*/  FMUL.FTZ R11, R94, R109 ;  /* 0x0000006d5e0b7220 */ /* 0x000fe20000410000 */
[----:B---3--:R-:W-:Y:S01]  /*0890*/  @P0 SHF.L.U32 R91, R85, 0x10, RZ ;  /* 0x00000010555b0819 */ /* 0x008fe200000006ff */
[----:B------:R-:W-:Y:S01]  /*08a0*/  FMUL.FTZ R93, R32, R93 ;  /* 0x0000005d205d7220 */ /* 0x000fe20000410000 */
[----:B------:R-:W-:Y:S01]  /*08b0*/  SHF.L.U32 R90, R90, 0x10, RZ ;  /* 0x000000105a5a7819 */ /* 0x000fe200000006ff */
[----:B------:R-:W-:Y:S01]  /*08c0*/  FMUL.FTZ R11, R28, R11 ;  /* 0x0000000b1c0b7220 */ /* 0x000fe20000410000 */
[----:B------:R-:W-:Y:S01]  /*08d0*/  PRMT R95, R88, 0x7632, R95 ;  /* 0x00007632585f7816 */ /* 0x000fe2000000005f */
[----:B------:R-:W-:Y:S01]  /*08e0*/  @P0 FADD.FTZ R92, R91, R92 ;  /* 0x0000005c5b5c0221 */ /* 0x000fe20000010000 */
[----:B------:R-:W-:Y:S01]  /*08f0*/  @P0 SHF.L.U32 R94, R86, 0x10, RZ ;  /* 0x00000010565e0819 */ /* 0x000fe200000006ff */
[-C--:B------:R-:W-:Y:S01]  /*0900*/  FMUL.FTZ R91, R110, R109.reuse ;  /* 0x0000006d6e5b7220 */ /* 0x080fe20000410000 */
[----:B------:R-:W-:Y:S01]  /*0910*/  @P0 SHF.L.U32 R88, R84, 0x10, RZ ;  /* 0x0000001054580819 */ /* 0x000fe200000006ff */
[----:B------:R-:W-:Y:S01]  /*0920*/  FMUL.FTZ R90, R90, R109 ;  /* 0x0000006d5a5a7220 */ /* 0x000fe20000410000 */
[----:B------:R-:W-:Y:S01]  /*0930*/  @P0 PRMT R89, R86, 0x7632, R89 ;  /* 0x0000763256590816 */ /* 0x000fe20000000059 */
[----:B------:R-:W-:Y:S01]  /*0940*/  @P0 FADD.FTZ R93, R94, R93 ;  /* 0x0000005d5e5d0221 */ /* 0x000fe20000010000 */
[----:B------:R-:W-:Y:S01]  /*0950*/  FMUL.FTZ R94, R34, R91 ;  /* 0x0000005b225e7220 */ /* 0x000fe20000410000 */
[----:B------:R-:W-:Y:S01]  /*0960*/  @P0 FADD.FTZ R11, R88, R11 ;  /* 0x0000000b580b0221 */ /* 0x000fe20000010000 */
[----:B------:R-:W-:Y:S01]  /*0970*/  FMUL.FTZ R96, R33, R90 ;  /* 0x0000005a21607220 */ /* 0x000fe20000410000 */
[----:B------:R-:W-:-:S02]  /*0980*/  SHF.L.U32 R88, R95, 0x10, RZ ;  /* 0x000000105f587819 */ /* 0x000fc400000006ff */
[----:B------:R-:W-:Y:S02]  /*0990*/  @P0 SHF.L.U32 R91, R87, 0x10, RZ ;  /* 0x00000010575b0819 */ /* 0x000fe400000006ff */
[----:B------:R-:W-:Y:S01]  /*09a0*/  @P0 SHF.L.U32 R89, R89, 0x10, RZ ;  /* 0x0000001059590819 */ /* 0x000fe200000006ff */
[-C--:B------:R-:W-:Y:S01]  /*09b0*/  FMUL.FTZ R88, R88, R109.reuse ;  /* 0x0000006d58587220 */ /* 0x080fe20000410000 */
[----:B------:R-:W-:Y:S01]  /*09c0*/  SHF.L.U32 R90, R97, 0x10, RZ ;  /* 0x00000010615a7819 */ /* 0x000fe200000006ff */
[----:B------:R-:W-:Y:S01]  /*09d0*/  @P0 FADD.FTZ R94, R91, R94 ;  /* 0x0000005e5b5e0221 */ /* 0x000fe20000010000 */
[----:B------:R-:W-:Y:S01]  /*09e0*/  SHF.L.U32 R98, R111, 0x10, RZ ;  /* 0x000000106f627819 */ /* 0x000fe200000006ff */
[----:B------:R-:W-:Y:S01]  /*09f0*/  @P0 FADD.FTZ R96, R89, R96 ;  /* 0x0000006059600221 */ /* 0x000fe20000010000 */
[----:B------:R-:W-:Y:S01]  /*0a00*/  @P0 PRMT R89, R84, 0x7632, R89 ;  /* 0x0000763254590816 */ /* 0x000fe20000000059 */
[-C--:B------:R-:W-:Y:S01]  /*0a10*/  FMUL.FTZ R90, R90, R109.reuse ;  /* 0x0000006d5a5a7220 */ /* 0x080fe20000410000 */
[----:B------:R-:W-:Y:S01]  /*0a20*/  @P0 PRMT R91, R85, 0x7632, R91 ;  /* 0x00007632555b0816 */ /* 0x000fe2000000005b */
[----:B------:R-:W-:Y:S01]  /*0a30*/  FMUL.FTZ R110, R98, R109 ;  /* 0x0000006d626e7220 */ /* 0x000fe20000410000 */
[----:B------:R-:W-:Y:S01]  /*0a40*/  @P0 PRMT R97, R87, 0x7632, R97 ;  /* 0x0000763257610816 */ /* 0x000fe20000000061 */
[----:B------:R-:W-:Y:S01]  /*0a50*/  FMUL.FTZ R98, R29, R88 ;  /* 0x000000581d627220 */ /* 0x000fe20000410000 */
[----:B------:R-:W-:Y:S01]  /*0a60*/  FMUL.FTZ R95, R31, R90 ;  /* 0x0000005a1f5f7220 */ /* 0x000fe20000410000 */
[----:B------:R-:W-:-:S02]  /*0a70*/  @P0 SHF.L.U32 R88, R91, 0x10, RZ ;  /* 0x000000105b580819 */ /* 0x000fc400000006ff */
[----:B------:R-:W-:Y:S02]  /*0a80*/  @P0 SHF.L.U32 R89, R89, 0x10, RZ ;  /* 0x0000001059590819 */ /* 0x000fe400000006ff */
[----:B------:R-:W-:Y:S01]  /*0a90*/  @P0 SHF.L.U32 R90, R97, 0x10, RZ ;  /* 0x00000010615a0819 */ /* 0x000fe200000006ff */
[----:B------:R-:W-:Y:S01]  /*0aa0*/  FMUL.FTZ R97, R35, R110 ;  /* 0x0000006e23617220 */ /* 0x000fe20000410000 */
[----:B------:R-:W-:Y:S01]  /*0ab0*/  @P0 FADD.FTZ R95, R88, R95 ;  /* 0x0000005f585f0221 */ /* 0x000fe20000010000 */
[----:B------:R-:W-:Y:S01]  /*0ac0*/  @P0 FADD.FTZ R98, R89, R98 ;  /* 0x0000006259620221 */ /* 0x000fe20000010000 */
[C---:B------:R-:W-:Y:S01]  /*0ad0*/  LEA R110, P4, R107.reuse, UR10, 0x4 ;  /* 0x0000000a6b6e7c11 */ /* 0x040fe2000f8820ff */
[----:B------:R-:W-:Y:S01]  /*0ae0*/  @P0 FADD.FTZ R97, R90, R97 ;  /* 0x000000615a610221 */ /* 0x000fe20000010000 */
[----:B------:R-:W-:Y:S02]  /*0af0*/  F2FP.BF16.F32.PACK_AB R90, R96, R93 ;  /* 0x0000005d605a723e */ /* 0x000fe400000010ff */
[----:B------:R-:W-:-:S02]  /*0b00*/  LEA.HI.X R111, R107, UR11, RZ, 0x4, P4 ;  /* 0x0000000b6b6f7c11 */ /* 0x000fc4000a0f24ff */
[----:B------:R-:W-:Y:S02]  /*0b10*/  F2FP.BF16.F32.PACK_AB R89, R95, R92 ;  /* 0x0000005c5f59723e */ /* 0x000fe400000010ff */
[----:B------:R-:W-:Y:S02]  /*0b20*/  F2FP.BF16.F32.PACK_AB R88, R98, R11 ;  /* 0x0000000b6258723e */ /* 0x000fe400000010ff */
[----:B------:R-:W-:-:S05]  /*0b30*/  F2FP.BF16.F32.PACK_AB R91, R97, R94 ;  /* 0x0000005e615b723e */ /* 0x000fca00000010ff */
[----:B------:R0:W-:Y:S02]  /*0b40*/  STG.E.128 desc[UR4][R110.64], R88 ;  /* 0x000000586e007986 */ /* 0x0001e4000c101d04 */
.L_x_5361:
[----:B------:R-:W-:Y:S05]  /*0b50*/  BSYNC B0 ;  /* 0x0000000000007941 */ /* 0x000fea0003800000 */
.L_x_5360:
[----:B------:R-:W-:Y:S04]  /*0b60*/  BSSY B0, `(.L_x_5362) ;  /* 0x0000042000007945 */ /* 0x000fe80003800000 */
[----:B------:R-:W-:Y:S05]  /*0b70*/  @!P2 BRA `(.L_x_5363) ;  /* 0x000000040000a947 */ /* 0x000fea0003800000 */
[----:B------:R-:W1:Y:S01]  /*0b80*/  LDC.64 R4, c[0x0][0x220] ;  /* 0x00008800ff047b82 */ /* 0x000e620000000a00 */
[----:B------:R-:W-:-:S04]  /*0b90*/  ISETP.NE.U32.AND P0, PT, RZ, UR8, PT ;  /* 0x00000008ff007c0c */ /* 0x000fc8000bf05070 */
[----:B------:R-:W-:-:S13]  /*0ba0*/  ISETP.NE.AND.EX P0, PT, RZ, UR9, PT, P0 ;  /* 0x00000009ff007c0c */ /* 0x000fda000bf05300 */
[C---:B------:R-:W-:Y:S01]  /*0bb0*/  @P0 LEA R8, P4, R112.reuse, UR8, 0x4 ;  /* 0x0000000870080c11 */ /* 0x040fe2000f8820ff */
[----:B-1----:R-:W-:-:S03]  /*0bc0*/  IMAD.WIDE.U32 R4, R112, 0x10, R4 ;  /* 0x0000001070047825 */ /* 0x002fc600078e0004 */
[----:B------:R-:W-:-:S03]  /*0bd0*/  @P0 LEA.HI.X R9, R112, UR9, RZ, 0x4, P4 ;  /* 0x0000000970090c11 */ /* 0x000fc6000a0f24ff */
[----:B------:R-:W0:Y:S04]  /*0be0*/  LDG.E.128 R4, desc[UR4][R4.64] ;  /* 0x0000000404047981 */ /* 0x000e28000c1e1d00 */
[----:B------:R-:W2:Y:S01]  /*0bf0*/  @P0 LDG.E.128 R84, desc[UR4][R8.64] ;  /* 0x0000000408540981 */ /* 0x000ea2000c1e1d00 */
[C---:B0-----:R-:W-:Y:S02]  /*0c00*/  SHF.L.U32 R90, R5.reuse, 0x10, RZ ;  /* 0x00000010055a7819 */ /* 0x041fe400000006ff */
[----:B------:R-:W-:Y:S02]  /*0c10*/  SHF.L.U32 R88, R4, 0x10, RZ ;  /* 0x0000001004587819 */ /* 0x000fe400000006ff */
[----:B------:R-:W-:Y:S01]  /*0c20*/  PRMT R10, R5, 0x7632, R10 ;  /* 0x00007632050a7816 */ /* 0x000fe2000000000a */
[-C--:B------:R-:W-:Y:S01]  /*0c30*/  FMUL.FTZ R5, R90, R109.reuse ;  /* 0x0000006d5a057220 */ /* 0x080fe20000410000 */
[----:B------:R-:W-:Y:S01]  /*0c40*/  SHF.L.U32 R110, R6, 0x10, RZ ;  /* 0x00000010066e7819 */ /* 0x000fe200000006ff */
[----:B------:R-:W-:Y:S01]  /*0c50*/  FMUL.FTZ R3, R88, R109 ;  /* 0x0000006d58037220 */ /* 0x000fe20000410000 */
[----:B------:R-:W-:Y:S01]  /*0c60*/  PRMT R89, R4, 0x7632, R89 ;  /* 0x0000763204597816 */ /* 0x000fe20000000059 */
[----:B-----5:R-:W-:Y:S01]  /*0c70*/  FMUL.FTZ R4, R54, R5 ;  /* 0x0000000536047220 */ /* 0x020fe20000410000 */
[----:B------:R-:W-:Y:S01]  /*0c80*/  PRMT R6, R6, 0x7632, R6 ;  /* 0x0000763206067816 */ /* 0x000fe20000000006 */
[----:B------:R-:W-:Y:S01]  /*0c90*/  FMUL.FTZ R3, R52, R3 ;  /* 0x0000000334037220 */ /* 0x000fe20000410000 */
[----:B------:R-:W-:-:S02]  /*0ca0*/  SHF.L.U32 R114, R7, 0x10, RZ ;  /* 0x0000001007727819 */ /* 0x000fc400000006ff */
[----:B------:R-:W-:Y:S01]  /*0cb0*/  PRMT R91, R7, 0x7632, R91 ;  /* 0x00007632075b7816 */ /* 0x000fe2000000005b */
[----:B------:R-:W-:Y:S01]  /*0cc0*/  FMUL.FTZ R7, R110, R109 ;  /* 0x0000006d6e077220 */ /* 0x000fe20000410000 */
[----:B--2---:R-:W-:Y:S02]  /*0cd0*/  @P0 SHF.L.U32 R9, R85, 0x10, RZ ;  /* 0x0000001055090819 */ /* 0x004fe400000006ff */
[----:B------:R-:W-:Y:S01]  /*0ce0*/  @P0 SHF.L.U32 R8, R84, 0x10, RZ ;  /* 0x0000001054080819 */ /* 0x000fe200000006ff */
[----:B------:R-:W-:Y:S01]  /*0cf0*/  FMUL.FTZ R5, R56, R7 ;  /* 0x0000000738057220 */ /* 0x000fe20000410000 */
[----:B------:R-:W-:Y:S01]  /*0d00*/  @P0 SHF.L.U32 R88, R86, 0x10, RZ ;  /* 0x0000001056580819 */ /* 0x000fe200000006ff */
[----:B------:R-:W-:Y:S01]  /*0d10*/  @P0 FADD.FTZ R4, R9, R4 ;  /* 0x0000000409040221 */ /* 0x000fe20000010000 */
[----:B------:R-:W-:Y:S01]  /*0d20*/  SHF.L.U32 R6, R6, 0x10, RZ ;  /* 0x0000001006067819 */ /* 0x000fe200000006ff */
[-C--:B------:R-:W-:Y:S01]  /*0d30*/  FMUL.FTZ R9, R114, R109.reuse ;  /* 0x0000006d72097220 */ /* 0x080fe20000410000 */
[----:B------:R-:W-:Y:S01]  /*0d40*/  @P0 FADD.FTZ R3, R8, R3 ;  /* 0x0000000308030221 */ /* 0x000fe20000010000 */
[----:B------:R-:W-:Y:S01]  /*0d50*/  @P0 FADD.FTZ R5, R88, R5 ;  /* 0x0000000558050221 */ /* 0x000fe20000010000 */
[----:B------:R-:W-:Y:S01]  /*0d60*/  SHF.L.U32 R88, R89, 0x10, RZ ;  /* 0x0000001059587819 */ /* 0x000fe200000006ff */
[----:B------:R-:W-:Y:S01]  /*0d70*/  FMUL.FTZ R8, R6, R109 ;  /* 0x0000006d06087220 */ /* 0x000fe20000410000 */
[----:B------:R-:W-:Y:S01]  /*0d80*/  @P0 PRMT R7, R86, 0x7632, R7 ;  /* 0x0000763256070816 */ /* 0x000fe20000000007 */
        /* <DEDUP_REMOVED lines=8> */
[-C--:B------:R-:W-:Y:S01]  /*0e10*/  FMUL.FTZ R90, R10, R109.reuse ;  /* 0x0000006d0a5a7220 */ /* 0x080fe20000410000 */
[----:B------:R-:W-:Y:S01]  /*0e20*/  @P0 PRMT R89, R85, 0x7632, R89 ;  /* 0x0000763255590816 */ /* 0x000fe20000000059 */
[----:B------:R-:W-:Y:S01]  /*0e30*/  FMUL.FTZ R110, R110, R109 ;  /* 0x0000006d6e6e7220 */ /* 0x000fe20000410000 */
[----:B------:R-:W-:Y:S01]  /*0e40*/  @P0 PRMT R9, R84, 0x7632, R9 ;  /* 0x0000763254090816 */ /* 0x000fe20000000009 */
[----:B------:R-:W-:Y:S01]  /*0e50*/  @P0 FADD.FTZ R8, R7, R8 ;  /* 0x0000000807080221 */ /* 0x000fe20000010000 */
[----:B------:R-:W-:Y:S01]  /*0e60*/  @P0 PRMT R91, R87, 0x7632, R91 ;  /* 0x00007632575b0816 */ /* 0x000fe2000000005b */
[----:B------:R-:W-:Y:S01]  /*0e70*/  FMUL.FTZ R10, R53, R88 ;  /* 0x00000058350a7220 */ /* 0x000fe20000410000 */
[----:B------:R-:W-:Y:S01]  /*0e80*/  FMUL.FTZ R7, R55, R90 ;  /* 0x0000005a37077220 */ /* 0x000fe20000410000 */
[----:B------:R-:W-:-:S02]  /*0e90*/  @P0 SHF.L.U32 R88, R89, 0x10, RZ ;  /* 0x0000001059580819 */ /* 0x000fc400000006ff */
[----:B------:R-:W-:Y:S01]  /*0ea0*/  @P0 SHF.L.U32 R89, R9, 0x10, RZ ;  /* 0x0000001009590819 */ /* 0x000fe200000006ff */
[----:B------:R-:W-:Y:S01]  /*0eb0*/  FMUL.FTZ R9, R59, R110 ;  /* 0x0000006e3b097220 */ /* 0x000fe20000410000 */
[----:B------:R-:W-:Y:S01]  /*0ec0*/  @P0 SHF.L.U32 R90, R91, 0x10, RZ ;  /* 0x000000105b5a0819 */ /* 0x000fe200000006ff */
[----:B------:R-:W-:Y:S01]  /*0ed0*/  @P0 FADD.FTZ R7, R88, R7 ;  /* 0x0000000758070221 */ /* 0x000fe20000010000 */
[----:B------:R-:W-:Y:S01]  /*0ee0*/  LEA R110, P4, R112, UR10, 0x4 ;  /* 0x0000000a706e7c11 */ /* 0x000fe2000f8820ff */
[----:B------:R-:W-:Y:S02]  /*0ef0*/  @P0 FADD.FTZ R10, R89, R10 ;  /* 0x0000000a590a0221 */ /* 0x000fe40000010000 */
[----:B------:R-:W-:Y:S01]  /*0f00*/  @P0 FADD.FTZ R9, R90, R9 ;  /* 0x000000095a090221 */ /* 0x000fe20000010000 */
[----:B------:R-:W-:Y:S02]  /*0f10*/  LEA.HI.X R111, R112, UR11, RZ, 0x4, P4 ;  /* 0x0000000b706f7c11 */ /* 0x000fe4000a0f24ff */
[----:B------:R-:W-:-:S02]  /*0f20*/  F2FP.BF16.F32.PACK_AB R90, R8, R5 ;  /* 0x00000005085a723e */ /* 0x000fc400000010ff */
[----:B------:R-:W-:Y:S02]  /*0f30*/  F2FP.BF16.F32.PACK_AB R89, R7, R4 ;  /* 0x000000040759723e */ /* 0x000fe400000010ff */
[----:B------:R-:W-:Y:S02]  /*0f40*/  F2FP.BF16.F32.PACK_AB R88, R10, R3 ;  /* 0x000000030a58723e */ /* 0x000fe400000010ff */
[----:B------:R-:W-:Y:S02]  /*0f50*/  F2FP.BF16.F32.PACK_AB R91, R9, R6 ;  /* 0x00000006095b723e */ /* 0x000fe400000010ff */
[----:B------:R-:W-:-:S03]  /*0f60*/  IADD3 R112, R112, 0x20, RZ ;  /* 0x0000002070707810 */ /* 0x000fc60007ffe0ff */
[----:B------:R1:W-:Y:S04]  /*0f70*/  STG.E.128 desc[UR4][R110.64], R88 ;  /* 0x000000586e007986 */ /* 0x0003e8000c101d04 */
.L_x_5363:
[----:B------:R-:W-:Y:S05]  /*0f80*/  BSYNC B0 ;  /* 0x0000000000007941 */ /* 0x000fea0003800000 */
.L_x_5362:
        /* <DEDUP_REMOVED lines=9> */
[----:B------:R0:W3:Y:S01]  /*1020*/  @P0 LDG.E.128 R84, desc[UR4][R100.64] ;  /* 0x0000000464540981 */ /* 0x0000e2000c1e1d00 */
[----:B--2---:R-:W-:Y:S02]  /*1030*/  PRMT R110, R90, 0x7632, R110 ;  /* 0x000076325a6e7816 */ /* 0x004fe4000000006e */
[----:B------:R-:W-:Y:S02]  /*1040*/  SHF.L.U32 R102, R88, 0x10, RZ ;  /* 0x0000001058667819 */ /* 0x000fe400000006ff */
[----:B------:R-:W-:Y:S02]  /*1050*/  SHF.L.U32 R110, R110, 0x10, RZ ;  /* 0x000000106e6e7819 */ /* 0x000fe400000006ff */
[----:B------:R-:W-:Y:S01]  /*1060*/  SHF.L.U32 R114, R91, 0x10, RZ ;  /* 0x000000105b727819 */ /* 0x000fe200000006ff */
[-C--:B------:R-:W-:Y:S01]  /*1070*/  FMUL.FTZ R99, R102, R109.reuse ;  /* 0x0000006d66637220 */ /* 0x080fe20000410000 */
[C---:B------:R-:W-:Y:S01]  /*1080*/  SHF.L.U32 R104, R89.reuse, 0x10, RZ ;  /* 0x0000001059687819 */ /* 0x040fe200000006ff */
[----:B------:R-:W-:Y:S01]  /*1090*/  FMUL.FTZ R110, R110, R109 ;  /* 0x0000006d6e6e7220 */ /* 0x000fe20000410000 */
[----:B------:R-:W-:Y:S01]  /*10a0*/  PRMT R105, R89, 0x7632, R105 ;  /* 0x0000763259697816 */ /* 0x000fe20000000069 */
[----:B-----5:R-:W-:Y:S01]  /*10b0*/  FMUL.FTZ R99, R76, R99 ;  /* 0x000000634c637220 */ /* 0x020fe20000410000 */
[----:B------:R-:W-:Y:S01]  /*10c0*/  PRMT R91, R91, 0x7632, R91 ;  /* 0x000076325b5b7816 */ /* 0x000fe2000000005b */
[----:B0-----:R-:W-:Y:S01]  /*10d0*/  FMUL.FTZ R101, R104, R109 ;  /* 0x0000006d68657220 */ /* 0x001fe20000410000 */
[----:B------:R-:W-:Y:S01]  /*10e0*/  PRMT R103, R88, 0x7632, R103 ;  /* 0x0000763258677816 */ /* 0x000fe20000000067 */
[----:B------:R-:W-:Y:S01]  /*10f0*/  FMUL.FTZ R104, R81, R110 ;  /* 0x0000006e51687220 */ /* 0x000fe20000410000 */
[----:B---3--:R-:W-:Y:S01]  /*1100*/  @P0 PRMT R89, R86, 0x7632, R89 ;  /* 0x0000763256590816 */ /* 0x008fe20000000059 */
[----:B------:R-:W-:Y:S01]  /*1110*/  FMUL.FTZ R101, R78, R101 ;  /* 0x000000654e657220 */ /* 0x000fe20000410000 */
[----:B------:R-:W-:-:S02]  /*1120*/  SHF.L.U32 R106, R90, 0x10, RZ ;  /* 0x000000105a6a7819 */ /* 0x000fc400000006ff */
[----:B------:R-:W-:Y:S02]  /*1130*/  SHF.L.U32 R100, R91, 0x10, RZ ;  /* 0x000000105b647819 */ /* 0x000fe400000006ff */
[----:B------:R-:W-:Y:S02]  /*1140*/  @P0 SHF.L.U32 R102, R84, 0x10, RZ ;  /* 0x0000001054660819 */ /* 0x000fe400000006ff */
[----:B------:R-:W-:Y:S01]  /*1150*/  SHF.L.U32 R88, R103, 0x10, RZ ;  /* 0x0000001067587819 */ /* 0x000fe200000006ff */
[-C--:B------:R-:W-:Y:S01]  /*1160*/  FMUL.FTZ R103, R106, R109.reuse ;  /* 0x0000006d6a677220 */ /* 0x080fe20000410000 */
[----:B------:R-:W-:Y:S01]  /*1170*/  SHF.L.U32 R90, R105, 0x10, RZ ;  /* 0x00000010695a7819 */ /* 0x000fe200000006ff */
[-C--:B------:R-:W-:Y:S01]  /*1180*/  FMUL.FTZ R106, R100, R109.reuse ;  /* 0x0000006d646a7220 */ /* 0x080fe20000410000 */
[----:B------:R-:W-:Y:S01]  /*1190*/  @P0 SHF.L.U32 R89, R89, 0x10, RZ ;  /* 0x0000001059590819 */ /* 0x000fe200000006ff */
[----:B------:R-:W-:Y:S01]  /*11a0*/  @P0 FADD.FTZ R99, R102, R99 ;  /* 0x0000006366630221 */ /* 0x000fe20000010000 */
[-C--:B------:R-:W-:Y:S01]  /*11b0*/  FMUL.FTZ R105, R114, R109.reuse ;  /* 0x0000006d72697220 */ /* 0x080fe20000410000 */
[-C--:B------:R-:W-:Y:S01]  /*11c0*/  FMUL.FTZ R88, R88, R109.reuse ;  /* 0x0000006d58587220 */ /* 0x080fe20000410000 */
[----:B------:R-:W-:Y:S01]  /*11d0*/  FMUL.FTZ R90, R90, R109 ;  /* 0x0000006d5a5a7220 */ /* 0x000fe20000410000 */
[----:B------:R-:W-:Y:S01]  /*11e0*/  @P0 SHF.L.U32 R100, R85, 0x10, RZ ;  /* 0x0000001055640819 */ /* 0x000fe200000006ff */
[----:B------:R-:W-:Y:S01]  /*11f0*/  @P0 FADD.FTZ R104, R89, R104 ;  /* 0x0000006859680221 */ /* 0x000fe20000010000 */
[----:B------:R-:W-:Y:S01]  /*1200*/  @P0 SHF.L.U32 R102, R86, 0x10, RZ ;  /* 0x0000001056660819 */ /* 0x000fe200000006ff */
[----:B------:R-:W-:Y:S01]  /*1210*/  FMUL.FTZ R103, R80, R103 ;  /* 0x0000006750677220 */ /* 0x000fe20000410000 */
[----:B------:R-:W-:Y:S01]  /*1220*/  @P0 PRMT R89, R84, 0x7632, R89 ;  /* 0x0000763254590816 */ /* 0x000fe20000000059 */
[----:B------:R-:W-:Y:S01]  /*1230*/  @P0 FADD.FTZ R101, R100, R101 ;  /* 0x0000006564650221 */ /* 0x000fe20000010000 */
[----:B------:R-:W-:Y:S01]  /*1240*/  @P0 PRMT R91, R85, 0x7632, R91 ;  /* 0x00007632555b0816 */ /* 0x000fe2000000005b */
[----:B------:R-:W-:Y:S01]  /*1250*/  @P0 FADD.FTZ R103, R102, R103 ;  /* 0x0000006766670221 */ /* 0x000fe20000010000 */
[C---:B------:R-:W-:Y:S01]  /*1260*/  @P0 PRMT R109, R87.reuse, 0x7632, R109 ;  /* 0x00007632576d0816 */ /* 0x040fe2000000006d */
        /* <DEDUP_REMOVED lines=11> */
[----:B------:R-:W-:Y:S01]  /*1320*/  LEA R110, P4, R112, UR10, 0x4 ;  /* 0x0000000a706e7c11 */ /* 0x000fe2000f8820ff */
[----:B------:R-:W-:Y:S01]  /*1330*/  @P0 FADD.FTZ R106, R109, R106 ;  /* 0x0000006a6d6a0221 */ /* 0x000fe20000010000 */
[----:B------:R-:W-:-:S02]  /*1340*/  F2FP.BF16.F32.PACK_AB R90, R104, R103 ;  /* 0x00000067685a723e */ /* 0x000fc400000010ff */
[----:B------:R-:W-:Y:S02]  /*1350*/  LEA.HI.X R111, R112, UR11, RZ, 0x4, P4 ;  /* 0x0000000b706f7c11 */ /* 0x000fe4000a0f24ff */
[----:B------:R-:W-:Y:S02]  /*1360*/  F2FP.BF16.F32.PACK_AB R89, R102, R101 ;  /* 0x000000656659723e */ /* 0x000fe400000010ff */
[----:B------:R-:W-:Y:S02]  /*1370*/  F2FP.BF16.F32.PACK_AB R88, R100, R99 ;  /* 0x000000636458723e */ /* 0x000fe400000010ff */
[----:B------:R-:W-:-:S05]  /*1380*/  F2FP.BF16.F32.PACK_AB R91, R106, R105 ;  /* 0x000000696a5b723e */ /* 0x000fca00000010ff */
[----:B------:R2:W-:Y:S02]  /*1390*/  STG.E.128 desc[UR4][R110.64], R88 ;  /* 0x000000586e007986 */ /* 0x0005e4000c101d04 */
.L_x_5365:
[----:B------:R-:W-:Y:S05]  /*13a0*/  BSYNC B0 ;  /* 0x0000000000007941 */ /* 0x000fea0003800000 */
.L_x_5364:
        /* <DEDUP_REMOVED lines=100> */
.L_x_5385:
        /* <DEDUP_REMOVED lines=25> */
[----:B-----5:R-:W-:Y:S01]  /*1b80*/  FFMA.FTZ R88, R20, R89, R12 ;  /* 0x0000005914587223 */ /* 0x020fe2000001000c */
[----:B------:R-:W-:Y:S01]  /*1b90*/  FFMA.FTZ R89, R21, R90, R13 ;  /* 0x0000005a15597223 */ /* 0x000fe2000001000d */
[--C-:B------:R-:W-:Y:S01]  /*1ba0*/  FADD.FTZ R117, R94, -R111.reuse ;  /* 0x8000006f5e757221 */ /* 0x100fe20000010000 */
[C---:B------:R-:W-:Y:S01]  /*1bb0*/  FMUL.FTZ R91, R110.reuse, R91 ;  /* 0x0000005b6e5b7220 */ /* 0x040fe20000410000 */
[C---:B------:R-:W-:Y:S01]  /*1bc0*/  FMUL.FTZ R113, R110.reuse, R113 ;  /* 0x000000716e717220 */ /* 0x040fe20000410000 */
[C---:B------:R-:W-:Y:S01]  /*1bd0*/  FMUL.FTZ R112, R110.reuse, R115 ;  /* 0x000000736e707220 */ /* 0x040fe20000410000 */
[----:B------:R-:W-:Y:S01]  /*1be0*/  F2FP.BF16.F32.PACK_AB R88, R89, R88 ;  /* 0x000000585958723e */ /* 0x000fe200000010ff */
[----:B------:R-:W-:Y:S01]  /*1bf0*/  FADD.FTZ R89, R95, -R111 ;  /* 0x8000006f5f597221 */ /* 0x000fe20000010000 */
[----:B------:R-:W-:Y:S01]  /*1c00*/  FMUL.FTZ R117, R110, R117 ;  /* 0x000000756e757220 */ /* 0x000fe20000410000 */
[----:B------:R-:W-:Y:S01]  /*1c10*/  FFMA.FTZ R113, R24, R113, R16 ;  /* 0x0000007118717223 */ /* 0x000fe20000010010 */
[----:B------:R-:W-:Y:S01]  /*1c20*/  FFMA.FTZ R112, R25, R112, R17 ;  /* 0x0000007019707223 */ /* 0x000fe20000010011 */
[----:B------:R-:W-:Y:S01]  /*1c30*/  FMUL.FTZ R90, R110, R89 ;  /* 0x000000596e5a7220 */ /* 0x000fe20000410000 */
[----:B------:R-:W-:-:S03]  /*1c40*/  FADD.FTZ R89, R97, -R111 ;  /* 0x8000006f61597221 */ /* 0x000fc60000010000 */
[----:B------:R-:W-:Y:S01]  /*1c50*/  FFMA.FTZ R90, R23, R90, R15 ;  /* 0x0000005a175a7223 */ /* 0x000fe2000001000f */
[----:B------:R-:W-:Y:S01]  /*1c60*/  FMUL.FTZ R114, R110, R89 ;  /* 0x000000596e727220 */ /* 0x000fe20000410000 */
[----:B------:R-:W-:Y:S01]  /*1c70*/  FFMA.FTZ R89, R22, R91, R14 ;  /* 0x0000005b16597223 */ /* 0x000fe2000001000e */
[----:B------:R-:W-:Y:S01]  /*1c80*/  FFMA.FTZ R91, R26, R117, R18 ;  /* 0x000000751a5b7223 */ /* 0x000fe20000010012 */
[----:B0-----:R-:W-:-:S04]  /*1c90*/  IMAD.WIDE.U32 R108, R107, 0x10, R108 ;  /* 0x000000106b6c7825 */ /* 0x001fc800078e006c */
[----:B------:R-:W-:Y:S01]  /*1ca0*/  FFMA.FTZ R114, R27, R114, R19 ;  /* 0x000000721b727223 */ /* 0x000fe20000010013 */
[----:B------:R-:W-:Y:S02]  /*1cb0*/  IADD3 R107, R107, 0x20, RZ ;  /* 0x000000206b6b7810 */ /* 0x000fe40007ffe0ff */
[----:B------:R-:W-:Y:S02]  /*1cc0*/  F2FP.BF16.F32.PACK_AB R89, R90, R89 ;  /* 0x000000595a59723e */ /* 0x000fe400000010ff */
[----:B------:R-:W-:Y:S02]  /*1cd0*/  F2FP.BF16.F32.PACK_AB R90, R112, R113 ;  /* 0x00000071705a723e */ /* 0x000fe400000010ff */
[----:B------:R-:W-:-:S05]  /*1ce0*/  F2FP.BF16.F32.PACK_AB R91, R114, R91 ;  /* 0x0000005b725b723e */ /* 0x000fca00000010ff */
[----:B------:R1:W-:Y:S02]  /*1cf0*/  STG.E.128 desc[UR4][R108.64], R88 ;  /* 0x000000586c007986 */ /* 0x0003e4000c101d04 */
.L_x_5368:
[----:B------:R-:W-:Y:S05]  /*1d00*/  BSYNC B0 ;  /* 0x0000000000007941 */ /* 0x000fea0003800000 */
.L_x_5367:
        /* <DEDUP_REMOVED lines=34> */
.L_x_5370:
[----:B------:R-:W-:Y:S05]  /*1f30*/  BSYNC B0 ;  /* 0x0000000000007941 */ /* 0x000fea0003800000 */
.L_x_5369:
        /* <DEDUP_REMOVED lines=33> */
.L_x_5372:
[----:B------:R-:W-:Y:S05]  /*2150*/  BSYNC B0 ;  /* 0x0000000000007941 */ /* 0x000fea0003800000 */
.L_x_5371:
[----:B0123--:R-:W0:Y:S02]  /*2160*/  LDC.64 R88, c[0x0][0x210] ;  /* 0x00008400ff587b82 */ /* 0x00fe240000000a00 */
[----:B0-----:R-:W-:-:S04]  /*2170*/  LEA R2, R88, R2, 0x2 ;  /* 0x0000000258027211 */ /* 0x001fc800078e10ff */
[----:B------:R-:W-:-:S13]  /*2180*/  ISETP.GE.AND P0, PT, R2, R89, PT ;  /* 0x000000590200720c */ /* 0x000fda0003f06270 */
[----:B------:R-:W-:Y:S05]  /*2190*/  @!P0 BRA `(.L_x_5373) ;  /* 0xffffffe400248947 */ /* 0x000fea000383ffff */
[----:B------:R-:W-:Y:S05]  /*21a0*/  EXIT ;  /* 0x000000000000794d */ /* 0x000fea0003800000 */
.L_x_5366:
        /* <DEDUP_REMOVED lines=8> */
.L_x_5375:
[----:B------:R-:W-:Y:S05]  /*2230*/  BSYNC B0 ;  /* 0x0000000000007941 */ /* 0x000fea0003800000 */
.L_x_5374:
        /* <DEDUP_REMOVED lines=9> */
.L_x_5376:
[----:B------:R-:W-:Y:S01]  /*22d0*/  HFMA2.MMA R114, -RZ, RZ, 0, 2.384185791015625e-07 ;  /* 0x00000004ff727435 */ /* 0x000fe200000001ff */
[----:B------:R-:W-:-:S05]  /*22e0*/  MOV R90, R111 ;  /* 0x0000006f005a7202 */ /* 0x000fca0000000f00 */
[----:B------:R-:W-:-:S05]  /*22f0*/  FADD.FTZ R90, R89, R90 ;  /* 0x0000005a595a7221 */ /* 0x000fca0000010000 */
[----:B------:R-:W-:-:S07]  /*2300*/  MOV R113, R90 ;  /* 0x0000005a00717202 */ /* 0x000fce0000000f00 */
[----:B------:R-:W-:Y:S05]  /*2310*/  WARPSYNC.COLLECTIVE R112, `(.L_x_5377) ;  /* 0x0000000070087348 */ /* 0x000fea0003c00000 */
[----:B------:R0:W1:Y:S02]  /*2320*/  SHFL.BFLY P6, R111, R113, R114, R115 ;  /* 0x0c000072716f7389 */ /* 0x00006400000c0073 */
[----:B01----:R-:W-:Y:S01]  /*2330*/  ENDCOLLECTIVE ;  /* 0x000000000000791b */ /* 0x003fe20003800000 */
.L_x_5377:
[----:B------:R-:W-:Y:S01]  /*2340*/  HFMA2.MMA R114, -RZ, RZ, 0, 4.76837158203125e-07 ;  /* 0x00000008ff727435 */ /* 0x000fe200000001ff */
[----:B------:R-:W-:-:S05]  /*2350*/  MOV R91, R111 ;  /* 0x0000006f005b7202 */ /* 0x000fca0000000f00 */
[----:B------:R-:W-:-:S05]  /*2360*/  FADD.FTZ R91, R90, R91 ;  /* 0x0000005b5a5b7221 */ /* 0x000fca0000010000 */
[----:B------:R-:W-:-:S07]  /*2370*/  MOV R113, R91 ;  /* 0x0000005b00717202 */ /* 0x000fce0000000f00 */
[----:B------:R-:W-:Y:S05]  /*2380*/  WARPSYNC.COLLECTIVE R112, `(.L_x_5378) ;  /* 0x0000000070087348 */ /* 0x000fea0003c00000 */
[----:B------:R0:W1:Y:S02]  /*2390*/  SHFL.BFLY P6, R111, R113, R114, R115 ;  /* 0x0c000072716f7389 */ /* 0x00006400000c0073 */
[----:B01----:R-:W-:Y:S01]  /*23a0*/  ENDCOLLECTIVE ;  /* 0x000000000000791b */ /* 0x003fe20003800000 */
.L_x_5378:
        /* <DEDUP_REMOVED lines=8> */
.L_x_5379:
        /* <DEDUP_REMOVED lines=57> */
.L_x_5380:
[----:B------:R-:W-:Y:S01]  /*27c0*/  HFMA2.MMA R114, -RZ, RZ, 0, 1.1920928955078125e-07 ;  /* 0x00000002ff727435 */ /* 0x000fe200000001ff */
[----:B------:R-:W-:-:S05]  /*27d0*/  MOV R89, R111 ;  /* 0x0000006f00597202 */ /* 0x000fca0000000f00 */
[----:B------:R-:W-:-:S05]  /*27e0*/  FADD.FTZ R89, R88, R89 ;  /* 0x0000005958597221 */ /* 0x000fca0000010000 */
[----:B------:R-:W-:-:S07]  /*27f0*/  MOV R113, R89 ;  /* 0x0000005900717202 */ /* 0x000fce0000000f00 */
[----:B------:R-:W-:Y:S05]  /*2800*/  WARPSYNC.COLLECTIVE R112, `(.L_x_5381) ;  /* 0x0000000070087348 */ /* 0x000fea0003c00000 */
[----:B------:R0:W1:Y:S02]  /*2810*/  SHFL.BFLY P6, R111, R113, R114, R115 ;  /* 0x0c000072716f7389 */ /* 0x00006400000c0073 */
[----:B01----:R-:W-:Y:S01]  /*2820*/  ENDCOLLECTIVE ;  /* 0x000000000000791b */ /* 0x003fe20003800000 */
.L_x_5381:
[----:B------:R-:W-:Y:S01]  /*2830*/  HFMA2.MMA R114, -RZ, RZ, 0, 2.384185791015625e-07 ;  /* 0x00000004ff727435 */ /* 0x000fe200000001ff */
[----:B------:R-:W-:-:S05]  /*2840*/  MOV R90, R111 ;  /* 0x0000006f005a7202 */ /* 0x000fca0000000f00 */
[----:B------:R-:W-:-:S05]  /*2850*/  FADD.FTZ R90, R89, R90 ;  /* 0x0000005a595a7221 */ /* 0x000fca0000010000 */
[----:B------:R-:W-:-:S07]  /*2860*/  MOV R113, R90 ;  /* 0x0000005a00717202 */ /* 0x000fce0000000f00 */
[----:B------:R-:W-:Y:S05]  /*2870*/  WARPSYNC.COLLECTIVE R112, `(.L_x_5382) ;  /* 0x0000000070087348 */ /* 0x000fea0003c00000 */
[----:B------:R0:W1:Y:S02]  /*2880*/  SHFL.BFLY P6, R111, R113, R114, R115 ;  /* 0x0c000072716f7389 */ /* 0x00006400000c0073 */
[----:B01----:R-:W-:Y:S01]  /*2890*/  ENDCOLLECTIVE ;  /* 0x000000000000791b */ /* 0x003fe20003800000 */
.L_x_5382:
[----:B------:R-:W-:Y:S01]  /*28a0*/  HFMA2.MMA R114, -RZ, RZ, 0, 4.76837158203125e-07 ;  /* 0x00000008ff727435 */ /* 0x000fe200000001ff */
[----:B------:R-:W-:-:S05]  /*28b0*/  MOV R91, R111 ;  /* 0x0000006f005b7202 */ /* 0x000fca0000000f00 */
[----:B------:R-:W-:-:S05]  /*28c0*/  FADD.FTZ R91, R90, R91 ;  /* 0x0000005b5a5b7221 */ /* 0x000fca0000010000 */
[----:B------:R-:W-:-:S07]  /*28d0*/  MOV R113, R91 ;  /* 0x0000005b00717202 */ /* 0x000fce0000000f00 */
[----:B------:R-:W-:Y:S05]  /*28e0*/  WARPSYNC.COLLECTIVE R112, `(.L_x_5383) ;  /* 0x0000000070087348 */ /* 0x000fea0003c00000 */
[----:B------:R0:W1:Y:S02]  /*28f0*/  SHFL.BFLY P6, R111, R113, R114, R115 ;  /* 0x0c000072716f7389 */ /* 0x00006400000c0073 */
[----:B01----:R-:W-:Y:S01]  /*2900*/  ENDCOLLECTIVE ;  /* 0x000000000000791b */ /* 0x003fe20003800000 */
.L_x_5383:
[----:B------:R-:W-:Y:S01]  /*2910*/  HFMA2.MMA R114, -RZ, RZ, 0, 9.5367431640625e-07 ;  /* 0x00000010ff727435 */ /* 0x000fe200000001ff */
[----:B------:R-:W-:-:S05]  /*2920*/  MOV R110, R111 ;  /* 0x0000006f006e7202 */ /* 0x000fca0000000f00 */
[----:B------:R-:W-:-:S05]  /*2930*/  FADD.FTZ R110, R91, R110 ;  /* 0x0000006e5b6e7221 */ /* 0x000fca0000010000 */
[----:B------:R-:W-:-:S07]  /*2940*/  MOV R113, R110 ;  /* 0x0000006e00717202 */ /* 0x000fce0000000f00 */
[----:B------:R-:W-:Y:S05]  /*2950*/  WARPSYNC.COLLECTIVE R112, `(.L_x_5384) ;  /* 0x0000000070087348 */ /* 0x000fea0003c00000 */
[----:B------:R0:W1:Y:S02]  /*2960*/  SHFL.BFLY P6, R111, R113, R114, R115 ;  /* 0x0c000072716f7389 */ /* 0x00006400000c0073 */
[----:B01----:R-:W-:Y:S01]  /*2970*/  ENDCOLLECTIVE ;  /* 0x000000000000791b */ /* 0x003fe20003800000 */
.L_x_5384:
[----:B------:R-:W-:Y:S05]  /*2980*/  BRA `(.L_x_5385) ;  /* 0xfffffff000187947 */ /* 0x000fea000383ffff */
.L_x_5386:
        /* <DEDUP_REMOVED lines=15> */
.L_x_23484:


//--------------------- .text._ZN10layer_norm13ln_fwd_kernelINS_13Kernel_traitsIf13__nv_bfloat16S2_S2_fjLj768ELj1ELj4ELj1ELj16ENS_18Kernel_traits_baseILj768EfS2_S2_S2_fjLj128EEEEELb0ELb1ELb0ELb1EEEvNS_9FwdParamsE --------------------------
	.section	.text._ZN10layer_norm13ln_fwd_kernelINS_13Kernel_traitsIf13__nv_bfloat16S2_S2_fjLj768ELj1ELj4ELj1ELj16ENS_18Kernel_traits_baseILj768EfS2_S2_S2_fjLj128EEEEELb0ELb1ELb0ELb1EEEvNS_9FwdParamsE,"ax",@progbits
	.align	128
        .global         _ZN10layer_norm13ln_fwd_kernelINS_13Kernel_traitsIf13__nv_bfloat16S2_S2_fjLj768ELj1ELj4ELj1ELj16ENS_18Kernel_traits_baseILj768EfS2_S2_S2_fjLj128EEEEELb0ELb1ELb0ELb1EEEvNS_9FwdParamsE
        .type           _ZN10layer_norm13ln_fwd_kernelINS_13Kernel_traitsIf13__nv_bfloat16S2_S2_fjLj768ELj1ELj4ELj1ELj16ENS_18Kernel_traits_baseILj768EfS2_S2_S2_fjLj128EEEEELb0ELb1ELb0ELb1EEEvNS_9FwdParamsE,@function
        .size           _ZN10layer_norm13ln_fwd_kernelINS_13Kernel_traitsIf13__nv_bfloat16S2_S2_fjLj768ELj1ELj4ELj1ELj16ENS_18Kernel_traits_baseILj768EfS2_S2_S2_fjLj128EEEEELb0ELb1ELb0ELb1EEEvNS_9FwdParamsE,(.L_x_23485 - _ZN10layer_norm13ln_fwd_kernelINS_13Kernel_traitsIf13__nv_bfloat16S2_S2_fjLj768ELj1ELj4ELj1ELj16ENS_18Kernel_traits_baseILj768EfS2_S2_S2_fjLj128EEEEELb0ELb1ELb0ELb1EEEvNS_9FwdParamsE)
        .other          _ZN10layer_norm13ln_fwd_kernelINS_13Kernel_traitsIf13__nv_bfloat16S2_S2_fjLj768ELj1ELj4ELj1ELj16ENS_18Kernel_traits_baseILj768EfS2_S2_S2_fjLj128EEEEELb0ELb1ELb0ELb1EEEvNS_9FwdParamsE,@"STO_CUDA_ENTRY STV_DEFAULT"
_ZN10layer_norm13ln_fwd_kernelINS_13Kernel_traitsIf13__nv_bfloat16S2_S2_fjLj768ELj1ELj4ELj1ELj16ENS_18Kernel_traits_baseILj768EfS2_S2_S2_fjLj128EEEEELb0ELb1ELb0ELb1EEEvNS_9FwdParamsE:
.text._ZN10layer_norm13ln_fwd_kernelINS_13Kernel_traitsIf13__nv_bfloat16S2_S2_fjLj768ELj1ELj4ELj1ELj16ENS_18Kernel_traits_baseILj768EfS2_S2_S2_fjLj128EEEEELb0ELb1ELb0ELb1EEEvNS_9FwdParamsE:
        /* <DEDUP_REMOVED lines=19> */
[----:B------:R-:W-:Y:S01]  /*0130*/  ULDC.64 UR8, c[0x0][0x278] ;  /* 0x00009e0000087ab9 */ /* 0x000fe20000000a00 */
[----:B0-----:R-:W-:Y:S02]  /*0140*/  SHF.L.U32 R0, R98, 0x5, RZ ;  /* 0x0000000562007819 */ /* 0x001fe400000006ff */
[----:B------:R-:W-:-:S02]  /*0150*/  SHF.R.U32.HI R2, RZ, 0x5, R98 ;  /* 0x00000005ff027819 */ /* 0x000fc40000011662 */
[----:B------:R-:W-:Y:S02]  /*0160*/  LOP3.LUT R0, R0, 0x3e0, RZ, 0xc0, !PT ;  /* 0x000003e000007812 */ /* 0x000fe400078ec0ff */
[----:B------:R-:W-:Y:S02]  /*0170*/  LOP3.LUT R98, R98, 0x1f, RZ, 0xc0, !PT ;  /* 0x0000001f62627812 */ /* 0x000fe400078ec0ff */
[----:B------:R-:W-:Y:S02]  /*0180*/  IADD3 R4, P2, R0, UR4, RZ ;  /* 0x0000000400047c10 */ /* 0x000fe4000ff5e0ff */
[----:B------:R-:W-:Y:S02]  /*0190*/  LEA R6, P3, R98, UR8, 0x5 ;  /* 0x0000000862067c11 */ /* 0x000fe4000f8628ff */
[----:B------:R-:W-:Y:S01]  /*01a0*/  IADD3.X R5, RZ, UR5, RZ, P2, !PT ;  /* 0x00000005ff057c10 */ /* 0x000fe200097fe4ff */
[----:B------:R-:W-:Y:S01]  /*01b0*/  ULDC.64 UR4, c[0x0][0x208] ;  /* 0x0000820000047ab9 */ /* 0x000fe20000000a00 */
[----:B------:R-:W-:-:S02]  /*01c0*/  IADD3.X R7, RZ, UR9, RZ, P3, !PT ;  /* 0x00000009ff077c10 */ /* 0x000fc40009ffe4ff */
[----:B-1----:R-:W-:Y:S01]  /*01d0*/  LEA R97, R97, R2, 0x2 ;  /* 0x0000000261617211 */ /* 0x002fe200078e10ff */
[----:B------:R0:W5:Y:S01]  /*01e0*/  @P0 LDG.E.128 R76, desc[UR4][R4.64] ;  /* 0x00000004044c0981 */ /* 0x000162000c1e1d00 */
[----:B------:R-:W-:Y:S01]  /*01f0*/  IADD3 R2, P1, R0, UR6, RZ ;  /* 0x0000000600027c10 */ /* 0x000fe2000ff3e0ff */
[----:B------:R-:W-:Y:S02]  /*0200*/  ULDC UR6, c[0x0][0x214] ;  /* 0x0000850000067ab9 */ /* 0x000fe40000000800 */
[----:B------:R0:W5:Y:S01]  /*0210*/  @P0 LDG.E.128 R72, desc[UR4][R4.64+0x10] ;  /* 0x0000100404480981 */ /* 0x000162000c1e1d00 */
[----:B------:R-:W-:Y:S02]  /*0220*/  IADD3.X R3, RZ, UR7, RZ, P1, !PT ;  /* 0x00000007ff037c10 */ /* 0x000fe40008ffe4ff */
[----:B------:R-:W-:Y:S01]  /*0230*/  ISETP.GE.AND P1, PT, R97, UR6, PT ;  /* 0x0000000661007c0c */ /* 0x000fe2000bf26270 */
[----:B------:R0:W5:Y:S04]  /*0240*/  @P0 LDG.E.128 R68, desc[UR4][R4.64+0x400] ;  /* 0x0004000404440981 */ /* 0x000168000c1e1d00 */
[----:B------:R0:W5:Y:S04]  /*0250*/  @P0 LDG.E.128 R64, desc[UR4][R4.64+0x410] ;  /* 0x0004100404400981 */ /* 0x000168000c1e1d00 */
[----:B------:R0:W5:Y:S04]  /*0260*/  @P0 LDG.E.128 R60, desc[UR4][R4.64+0x800] ;  /* 0x00080004043c0981 */ /* 0x000168000c1e1d00 */
[----:B------:R0:W5:Y:S01]  /*0270*/  @P0 LDG.E.128 R56, desc[UR4][R4.64+0x810] ;  /* 0x0008100404380981 */ /* 0x000162000c1e1d00 */
[----:B------:R-:W-:Y:S05]  /*0280*/  @P1 EXIT ;  /* 0x000000000000194d */ /* 0x000fea0003800000 */
[----:B------:R1:W5:Y:S01]  /*0290*/  LDG.E.128 R52, desc[UR4][R2.64] ;  /* 0x0000000402347981 */ /* 0x000362000c1e1d00 */
[----:B------:R-:W-:Y:S01]  /*02a0*/  ULDC.64 UR6, c[0x0][0x270] ;  /* 0x00009c0000067ab9 */ /* 0x000fe20000000a00 */
[----:B------:R-:W-:Y:S02]  /*02b0*/  ULDC.64 UR8, c[0x0][0x230] ;  /* 0x00008c0000087ab9 */ /* 0x000fe40000000a00 */
[----:B------:R1:W5:Y:S04]  /*02c0*/  LDG.E.128 R48, desc[UR4][R2.64+0x10] ;  /* 0x0000100402307981 */ /* 0x000368000c1e1d00 */
        /* <DEDUP_REMOVED lines=9> */
[----:B------:R1:W5:Y:S01]  /*0360*/  LDG.E.128 R8, desc[UR4][R6.64+0x810] ;  /* 0x0008100406087981 */ /* 0x000362000c1e1d00 */
[----:B------:R-:W-:Y:S01]  /*0370*/  ISETP.NE.U32.AND P0, PT, RZ, UR6, PT ;  /* 0x00000006ff007c0c */ /* 0x000fe2000bf05070 */
[----:B------:R-:W-:Y:S01]  /*0380*/  ULDC.U8 UR6, c[0x0][0x2a0] ;  /* 0x0000a80000067ab9 */ /* 0x000fe20000000000 */
[----:B------:R-:W-:Y:S01]  /*0390*/  ULDC.64 UR10, c[0x0][0x238] ;  /* 0x00008e00000a7ab9 */ /* 0x000fe20000000a00 */
[----:B------:R-:W-:Y:S01]  /*03a0*/  ISETP.NE.AND P2, PT, RZ, UR6, PT ;  /* 0x00000006ff007c0c */ /* 0x000fe2000bf45270 */
[----:B------:R-:W-:Y:S01]  /*03b0*/  ULDC UR6, c[0x0][0x218] ;  /* 0x0000860000067ab9 */ /* 0x000fe20000000800 */
[----:B------:R-:W-:Y:S01]  /*03c0*/  ISETP.NE.AND.EX P0, PT, RZ, UR7, PT, P0 ;  /* 0x00000007ff007c0c */ /* 0x000fe2000bf05300 */
[----:B------:R-:W-:Y:S01]  /*03d0*/  ULDC UR7, c[0x0][0x2d8] ;  /* 0x0000b60000077ab9 */ /* 0x000fe20000000800 */
[----:B------:R-:W-:-:S11]  /*03e0*/  ULDC.64 UR12, c[0x0][0x2b8] ;  /* 0x0000ae00000c7ab9 */ /* 0x000fd60000000a00 */
.L_x_5388:
[----:B--2---:R-:W2:Y:S01]  /*03f0*/  @P0 LDC.64 R84, c[0x0][0x270] ;  /* 0x00009c00ff540b82 */ /* 0x004ea20000000a00 */
[----:B------:R-:W-:Y:S01]  /*0400*/  IMAD R0, R97, UR6, RZ ;  /* 0x0000000661007c24 */ /* 0x000fe2000f8e02ff */
[----:B------:R-:W-:-:S04]  /*0410*/  ISETP.NE.U32.AND P1, PT, RZ, UR8, PT ;  /* 0x00000008ff007c0c */ /* 0x000fc8000bf25070 */
[----:B------:R-:W-:Y:S02]  /*0420*/  SHF.R.S32.HI R81, RZ, 0x1f, R0 ;  /* 0x0000001fff517819 */ /* 0x000fe40000011400 */
[----:B-1----:R-:W1:Y:S01]  /*0430*/  LDC.64 R2, c[0x0][0x220] ;  /* 0x00008800ff027b82 */ /* 0x002e620000000a00 */
[----:B------:R-:W-:Y:S02]  /*0440*/  ISETP.NE.AND.EX P1, PT, RZ, UR9, PT, P1 ;  /* 0x00000009ff007c0c */ /* 0x000fe4000bf25310 */
[----:B------:R-:W-:-:S04]  /*0450*/  LEA.HI R81, R81, R0, RZ, 0x3 ;  /* 0x0000000051517211 */ /* 0x000fc800078f18ff */
[----:B------:R-:W-:-:S07]  /*0460*/  LEA.HI.SX32 R101, R81, R98, 0x1d ;  /* 0x0000006251657211 */ /* 0x000fce00078feaff */
[----:B------:R-:W-:Y:S01]  /*0470*/  @P1 LEA R86, P3, R101, UR8, 0x4 ;  /* 0x0000000865561c11 */ /* 0x000fe2000f8620ff */
[----:B--2---:R-:W-:-:S04]  /*0480*/  @P0 IMAD.WIDE R84, R97, 0x2, R84 ;  /* 0x0000000261540825 */ /* 0x004fc800078e0254 */
[C---:B-1----:R-:W-:Y:S02]  /*0490*/  IMAD.WIDE.U32 R80, R101.reuse, 0x10, R2 ;  /* 0x0000001065507825 */ /* 0x042fe400078e0002 */
[----:B------:R-:W2:Y:S01]  /*04a0*/  @P0 LDG.E.U16 R84, desc[UR4][R84.64] ;  /* 0x0000000454540981 */ /* 0x000ea2000c1e1500 */
[----:B------:R-:W-:-:S03]  /*04b0*/  @P1 LEA.HI.X R87, R101, UR9, RZ, 0x4, P3 ;  /* 0x0000000965571c11 */ /* 0x000fc600098f24ff */
[----:B------:R-:W3:Y:S04]  /*04c0*/  LDG.E.128 R80, desc[UR4][R80.64] ;  /* 0x0000000450507981 */ /* 0x000ee8000c1e1d00 */
[----:B0-----:R-:W4:Y:S01]  /*04d0*/  @P1 LDG.E.128 R4, desc[UR4][R86.64] ;  /* 0x0000000456041981 */ /* 0x001f22000c1e1d00 */
[----:B------:R-:W-:Y:S01]  /*04e0*/  HFMA2.MMA R0, -RZ, RZ, 1.875, 0 ;  /* 0x3f800000ff007435 */ /* 0x000fe200000001ff */
[----:B------:R-:W-:Y:S02]  /*04f0*/  IADD3 R111, R101, 0x20, RZ ;  /* 0x00000020656f7810 */ /* 0x000fe40007ffe0ff */
[----:B------:R-:W-:-:S03]  /*0500*/  SHF.R.U32.HI R106, RZ, 0x1c, R101 ;  /* 0x0000001cff6a7819 */ /* 0x000fc60000011665 */
[----:B--2---:R-:W-:Y:S02]  /*0510*/  @P0 SHF.L.U32 R0, R84, 0x10, RZ ;  /* 0x0000001054000819 */ /* 0x004fe400000006ff */
[C---:B---3--:R-:W-:Y:S02]  /*0520*/  SHF.L.U32 R89, R80.reuse, 0x10, RZ ;  /* 0x0000001050597819 */ /* 0x048fe400000006ff */
[----:B------:R-:W-:Y:S02]  /*0530*/  PRMT R88, R80, 0x7632, R88 ;  /* 0x0000763250587816 */ /* 0x000fe40000000058 */
[----:B----4-:R-:W-:Y:S01]  /*0540*/  @P1 SHF.L.U32 R80, R4, 0x10, RZ ;  /* 0x0000001004501819 */ /* 0x010fe200000006ff */
[-C--:B------:R-:W-:Y:S01]  /*0550*/  FMUL.FTZ R89, R89, R0.reuse ;  /* 0x0000000059597220 */ /* 0x080fe20000410000 */
[C---:B------:R-:W-:Y:S02]  /*0560*/  SHF.L.U32 R91, R81.reuse, 0x10, RZ ;  /* 0x00000010515b7819 */ /* 0x040fe400000006ff */
[----:B------:R-:W-:Y:S01]  /*0570*/  PRMT R90, R81, 0x7632, R90 ;  /* 0x00007632515a7816 */ /* 0x000fe2000000005a */
[----:B-----5:R-:W-:Y:S01]  /*0580*/  FMUL.FTZ R95, R28, R89 ;  /* 0x000000591c5f7220 */ /* 0x020fe20000410000 */
[----:B------:R-:W-:Y:S01]  /*0590*/  SHF.L.U32 R99, R82, 0x10, RZ ;  /* 0x0000001052637819 */ /* 0x000fe200000006ff */
[-C--:B------:R-:W-:Y:S01]  /*05a0*/  FMUL.FTZ R91, R91, R0.reuse ;  /* 0x000000005b5b7220 */ /* 0x080fe20000410000 */
[----:B------:R-:W-:Y:S01]  /*05b0*/  SHF.L.U32 R81, R88, 0x10, RZ ;  /* 0x0000001058517819 */ /* 0x000fe200000006ff */
[--C-:B------:R-:W-:Y:S01]  /*05c0*/  @P1 FADD.FTZ R95, R95, R80.reuse ;  /* 0x000000505f5f1221 */ /* 0x100fe20000010000 */
[----:B------:R-:W-:Y:S01]  /*05d0*/  SHF.L.U32 R85, R83, 0x10, RZ ;  /* 0x0000001053557819 */ /* 0x000fe200000006ff */
[-C--:B------:R-:W-:Y:S01]  /*05e0*/  FMUL.FTZ R99, R99, R0.reuse ;  /* 0x0000000063637220 */ /* 0x080fe20000410000 */
[----:B------:R-:W-:Y:S01]  /*05f0*/  PRMT R83, R83, 0x7632, R83 ;  /* 0x0000763253537816 */ /* 0x000fe20000000053 */
[----:B------:R-:W-:Y:S01]  /*0600*/  FMUL.FTZ R92, R81, R0 ;  /* 0x00000000515c7220 */ /* 0x000fe20000410000 */
[----:B------:R-:W-:Y:S01]  /*0610*/  @P1 PRMT R80, R4, 0x7632, R80 ;  /* 0x0000763204501816 */ /* 0x000fe20000000050 */
[----:B------:R-:W-:Y:S01]  /*0620*/  FMUL.FTZ R93, R30, R91 ;  /* 0x0000005b1e5d7220 */ /* 0x000fe20000410000 */
[----:B------:R-:W-:Y:S01]  /*0630*/  PRMT R84, R82, 0x7632, R84 ;  /* 0x0000763252547816 */ /* 0x000fe20000000054 */
[----:B------:R-:W-:Y:S01]  /*0640*/  FMUL.FTZ R96, R24, R99 ;  /* 0x0000006318607220 */ /* 0x000fe20000410000 */
[----:B------:R-:W-:Y:S01]  /*0650*/  SHF.L.U32 R89, R83, 0x10, RZ ;  /* 0x0000001053597819 */ /* 0x000fe200000006ff */
[----:B------:R-:W-:Y:S01]  /*0660*/  FMUL.FTZ R92, R29, R92 ;  /* 0x0000005c1d5c7220 */ /* 0x000fe20000410000 */
[----:B------:R-:W-:Y:S01]  /*0670*/  @P1 SHF.L.U32 R82, R5, 0x10, RZ ;  /* 0x0000001005521819 */ /* 0x000fe200000006ff */
[----:B------:R-:W-:Y:S01]  /*0680*/  FMUL.FTZ R85, R85, R0 ;  /* 0x0000000055557220 */ /* 0x000fe20000410000 */
[----:B------:R-:W-:-:S02]  /*0690*/  @P1 SHF.L.U32 R83, R6, 0x10, RZ ;  /* 0x0000001006531819 */ /* 0x000fc400000006ff */
[----:B------:R-:W-:Y:S01]  /*06a0*/  @P1 SHF.L.U32 R81, R80, 0x10, RZ ;  /* 0x0000001050511819 */ /* 0x000fe200000006ff */
[----:B------:R-:W-:Y:S01]  /*06b0*/  @P1 FADD.FTZ R93, R93, R82 ;  /* 0x000000525d5d1221 */ /* 0x000fe20000010000 */
[----:B------:R-:W-:Y:S01]  /*06c0*/  FMUL.FTZ R82, R89, R0 ;  /* 0x0000000059527220 */ /* 0x000fe20000410000 */
[----:B------:R-:W-:Y:S01]  /*06d0*/  @P1 FADD.FTZ R96, R96, R83 ;  /* 0x0000005360601221 */ /* 0x000fe20000010000 */
[----:B------:R-:W-:Y:S01]  /*06e0*/  SHF.L.U32 R83, R84, 0x10, RZ ;  /* 0x0000001054537819 */ /* 0x000fe200000006ff */
[----:B------:R-:W-:Y:S01]  /*06f0*/  @P1 FADD.FTZ R92, R92, R81 ;  /* 0x000000515c5c1221 */ /* 0x000fe20000010000 */
[----:B------:R-:W-:Y:S01]  /*0700*/  SHF.L.U32 R81, R90, 0x10, RZ ;  /* 0x000000105a517819 */ /* 0x000fe200000006ff */
[----:B------:R-:W-:Y:S01]  /*0710*/  FMUL.FTZ R91, R27, R82 ;  /* 0x000000521b5b7220 */ /* 0x000fe20000410000 */
[----:B------:R-:W-:Y:S01]  /*0720*/  @P1 PRMT R86, R7, 0x7632, R86 ;  /* 0x0000763207561816 */ /* 0x000fe20000000056 */
[-C--:B------:R-:W-:Y:S01]  /*0730*/  FMUL.FTZ R82, R83, R0.reuse ;  /* 0x0000000053527220 */ /* 0x080fe20000410000 */
        /* <DEDUP_REMOVED lines=14> */
[----:B------:R-:W-:Y:S01]  /*0820*/  F2FP.BF16.F32.PACK_AB R80, R92, R95 ;  /* 0x0000005f5c50723e */ /* 0x000fe200000010ff */
[----:B------:R-:W-:Y:S01]  /*0830*/  @P1 FADD.FTZ R89, R89, R84 ;  /* 0x0000005459591221 */ /* 0x000fe20000010000 */
[----:B------:R-:W-:Y:S01]  /*0840*/  IADD3 R102, P3, R90, UR10, RZ ;  /* 0x0000000a5a667c10 */ /* 0x000fe2000ff7e0ff */
[----:B------:R-:W-:Y:S01]  /*0850*/  IMAD.WIDE.U32 R86, R111, 0x10, R2 ;  /* 0x000000106f567825 */ /* 0x000fe200078e0002 */
[----:B------:R-:W-:-:S02]  /*0860*/  F2FP.BF16.F32.PACK_AB R83, R91, R94 ;  /* 0x0000005e5b53723e */ /* 0x000fc400000010ff */
[----:B------:R-:W-:Y:S02]  /*0870*/  IADD3.X R103, R106, UR11, RZ, P3, !PT ;  /* 0x0000000b6a677c10 */ /* 0x000fe40009ffe4ff */
[----:B------:R-:W-:Y:S02]  /*0880*/  F2FP.BF16.F32.PACK_AB R82, R89, R96 ;  /* 0x000000605952723e */ /* 0x000fe400000010ff */
[----:B------:R-:W-:Y:S02]  /*0890*/  F2FP.BF16.F32.PACK_AB R81, R88, R93 ;  /* 0x0000005d5851723e */ /* 0x000fe400000010ff */
[----:B------:R-:W-:-:S03]  /*08a0*/  @P1 LEA R104, P3, R111, UR8, 0x4 ;  /* 0x000000086f681c11 */ /* 0x000fc6000f8620ff */
[----:B------:R0:W-:Y:S04]  /*08b0*/  STG.E.128 desc[UR4][R102.64], R80 ;  /* 0x0000005066007986 */ /* 0x0001e8000c101d04 */
[----:B------:R-:W2:Y:S01]  /*08c0*/  LDG.E.128 R84, desc[UR4][R86.64] ;  /* 0x0000000456547981 */ /* 0x000ea2000c1e1d00 */
[----:B------:R-:W-:-:S05]  /*08d0*/  @P1 LEA.HI.X R105, R111, UR9, RZ, 0x4, P3 ;  /* 0x000000096f691c11 */ /* 0x000fca00098f24ff */
[----:B------:R-:W3:Y:S01]  /*08e0*/  @P1 LDG.E.128 R4, desc[UR4][R104.64] ;  /* 0x0000000468041981 */ /* 0x000ee2000c1e1d00 */
[----:B0-----:R-:W-:Y:S02]  /*08f0*/  SHF.R.U32.HI R102, RZ, 0x1c, R111 ;  /* 0x0000001cff667819 */ /* 0x001fe4000001166f */
[C---:B--2---:R-:W-:Y:S02]  /*0900*/  SHF.L.U32 R99, R84.reuse, 0x10, RZ ;  /* 0x0000001054637819 */ /* 0x044fe400000006ff */
[----:B------:R-:W-:Y:S02]  /*0910*/  SHF.L.U32 R107, R85, 0x10, RZ ;  /* 0x00000010556b7819 */ /* 0x000fe400000006ff */
[----:B------:R-:W-:Y:S01]  /*0920*/  PRMT R84, R84, 0x7632, R84 ;  /* 0x0000763254547816 */ /* 0x000fe20000000054 */
[-C--:B------:R-:W-:Y:S01]  /*0930*/  FMUL.FTZ R99, R99, R0.reuse ;  /* 0x0000000063637220 */ /* 0x080fe20000410000 */
[----:B---3--:R-:W-:Y:S01]  /*0940*/  @P1 SHF.L.U32 R80, R4, 0x10, RZ ;  /* 0x0000001004501819 */ /* 0x008fe200000006ff */
[-C--:B------:R-:W-:Y:S01]  /*0950*/  FMUL.FTZ R107, R107, R0.reuse ;  /* 0x000000006b6b7220 */ /* 0x080fe20000410000 */
[----:B------:R-:W-:Y:S01]  /*0960*/  @P1 SHF.L.U32 R82, R5, 0x10, RZ ;  /* 0x0000001005521819 */ /* 0x000fe200000006ff */
[----:B------:R-:W-:Y:S01]  /*0970*/  FMUL.FTZ R109, R20, R99 ;  /* 0x00000063146d7220 */ /* 0x000fe20000410000 */
[C---:B------:R-:W-:Y:S01]  /*0980*/  SHF.L.U32 R99, R87.reuse, 0x10, RZ ;  /* 0x0000001057637819 */ /* 0x040fe200000006ff */
        /* <DEDUP_REMOVED lines=8> */
[----:B------:R-:W-:Y:S01]  /*0a10*/  @P1 SHF.L.U32 R83, R80, 0x10, RZ ;  /* 0x0000001050531819 */ /* 0x000fe200000006ff */
[----:B------:R-:W-:Y:S01]  /*0a20*/  FMUL.FTZ R80, R87, R0 ;  /* 0x0000000057507220 */ /* 0x000fe20000410000 */
[----:B------:R-:W-:Y:S01]  /*0a30*/  SHF.L.U32 R81, R84, 0x10, RZ ;  /* 0x0000001054517819 */ /* 0x000fe200000006ff */
[----:B------:R-:W-:Y:S01]  /*0a40*/  FMUL.FTZ R104, R18, R99 ;  /* 0x0000006312687220 */ /* 0x000fe20000410000 */
[----:B------:R-:W-:Y:S01]  /*0a50*/  PRMT R85, R85, 0x7632, R85 ;  /* 0x0000763255557816 */ /* 0x000fe20000000055 */
[----:B------:R-:W-:Y:S01]  /*0a60*/  FMUL.FTZ R107, R19, R80 ;  /* 0x00000050136b7220 */ /* 0x000fe20000410000 */
[----:B------:R-:W-:Y:S01]  /*0a70*/  PRMT R100, R86, 0x7632, R100 ;  /* 0x0000763256647816 */ /* 0x000fe20000000064 */
[----:B------:R-:W-:Y:S01]  /*0a80*/  FMUL.FTZ R112, R81, R0 ;  /* 0x0000000051707220 */ /* 0x000fe20000410000 */
[----:B------:R-:W-:Y:S02]  /*0a90*/  @P1 SHF.L.U32 R82, R82, 0x10, RZ ;  /* 0x0000001052521819 */ /* 0x000fe400000006ff */
[----:B------:R-:W-:Y:S01]  /*0aa0*/  SHF.L.U32 R113, R86, 0x10, RZ ;  /* 0x0000001056717819 */ /* 0x000fe200000006ff */
[----:B------:R-:W-:Y:S01]  /*0ab0*/  FMUL.FTZ R112, R21, R112 ;  /* 0x0000007015707220 */ /* 0x000fe20000410000 */
[----:B------:R-:W-:Y:S01]  /*0ac0*/  SHF.L.U32 R81, R100, 0x10, RZ ;  /* 0x0000001064517819 */ /* 0x000fe200000006ff */
[----:B------:R-:W-:Y:S01]  /*0ad0*/  @P1 FADD.FTZ R107, R107, R82 ;  /* 0x000000526b6b1221 */ /* 0x000fe20000010000 */
[----:B------:R-:W-:Y:S01]  /*0ae0*/  SHF.L.U32 R85, R85, 0x10, RZ ;  /* 0x0000001055557819 */ /* 0x000fe200000006ff */
[-C--:B------:R-:W-:Y:S01]  /*0af0*/  FMUL.FTZ R113, R113, R0.reuse ;  /* 0x0000000071717220 */ /* 0x080fe20000410000 */
[----:B------:R-:W-:Y:S01]  /*0b00*/  @P1 PRMT R80, R5, 0x7632, R80 ;  /* 0x0000763205501816 */ /* 0x000fe20000000050 */
[-C--:B------:R-:W-:Y:S01]  /*0b10*/  FMUL.FTZ R110, R81, R0.reuse ;  /* 0x00000000516e7220 */ /* 0x080fe20000410000 */
        /* <DEDUP_REMOVED lines=11> */
[----:B------:R-:W-:Y:S01]  /*0bd0*/  SHF.L.U32 R99, R111, 0x4, RZ ;  /* 0x000000046f637819 */ /* 0x000fe200000006ff */
[----:B------:R-:W-:Y:S01]  /*0be0*/  @P1 FADD.FTZ R104, R115, R104 ;  /* 0x0000006873681221 */ /* 0x000fe20000010000 */
[----:B------:R-:W-:Y:S01]  /*0bf0*/  @P1 FADD.FTZ R108, R108, R81 ;  /* 0x000000516c6c1221 */ /* 0x000fe20000010000 */
[----:B------:R-:W-:Y:S01]  /*0c00*/  @P1 FADD.FTZ R110, R110, R83 ;  /* 0x000000536e6e1221 */ /* 0x000fe20000010000 */
[----:B------:R-:W-:-:S02]  /*0c10*/  IADD3 R111, R101, 0x40, RZ ;  /* 0x00000040656f7810 */ /* 0x000fc40007ffe0ff */
[----:B------:R-:W-:Y:S02]  /*0c20*/  IADD3 R100, P3, R99, UR10, RZ ;  /* 0x0000000a63647c10 */ /* 0x000fe4000ff7e0ff */
[----:B------:R-:W-:Y:S01]  /*0c30*/  F2FP.BF16.F32.PACK_AB R83, R107, R104 ;  /* 0x000000686b53723e */ /* 0x000fe200000010ff */
[----:B------:R-:W-:Y:S01]  /*0c40*/  IMAD.WIDE.U32 R84, R111, 0x10, R2 ;  /* 0x000000106f547825 */ /* 0x000fe200078e0002 */
[----:B------:R-:W-:Y:S02]  /*0c50*/  IADD3.X R101, R102, UR11, RZ, P3, !PT ;  /* 0x0000000b66657c10 */ /* 0x000fe40009ffe4ff */
[----:B------:R-:W-:Y:S02]  /*0c60*/  F2FP.BF16.F32.PACK_AB R82, R110, R103 ;  /* 0x000000676e52723e */ /* 0x000fe400000010ff */
[----:B------:R-:W-:Y:S02]  /*0c70*/  F2FP.BF16.F32.PACK_AB R81, R108, R105 ;  /* 0x000000696c51723e */ /* 0x000fe400000010ff */
[----:B------:R-:W-:-:S02]  /*0c80*/  F2FP.BF16.F32.PACK_AB R80, R112, R109 ;  /* 0x0000006d7050723e */ /* 0x000fc400000010ff */
[----:B------:R-:W-:-:S03]  /*0c90*/  @P1 LEA R2, P3, R111, UR8, 0x4 ;  /* 0x000000086f021c11 */ /* 0x000fc6000f8620ff */
[----:B------:R0:W-:Y:S04]  /*0ca0*/  STG.E.128 desc[UR4][R100.64], R80 ;  /* 0x0000005064007986 */ /* 0x0001e8000c101d04 */
[----:B------:R-:W2:Y:S01]  /*0cb0*/  LDG.E.128 R84, desc[UR4][R84.64] ;  /* 0x0000000454547981 */ /* 0x000ea2000c1e1d00 */
[----:B------:R-:W-:-:S05]  /*0cc0*/  @P1 LEA.HI.X R3, R111, UR9, RZ, 0x4, P3 ;  /* 0x000000096f031c11 */ /* 0x000fca00098f24ff */
[----:B------:R1:W3:Y:S01]  /*0cd0*/  @P1 LDG.E.128 R4, desc[UR4][R2.64] ;  /* 0x0000000402041981 */ /* 0x0002e2000c1e1d00 */
[----:B------:R-:W-:Y:S01]  /*0ce0*/  UMOV UR14, 0xffffffff ;  /* 0xffffffff000e7882 */ /* 0x000fe20000000000 */
[----:B--2---:R-:W-:Y:S02]  /*0cf0*/  SHF.L.U32 R117, R86, 0x10, RZ ;  /* 0x0000001056757819 */ /* 0x004fe400000006ff */
[----:B------:R-:W-:Y:S02]  /*0d00*/  PRMT R114, R84, 0x7632, R114 ;  /* 0x0000763254727816 */ /* 0x000fe40000000072 */
[----:B------:R-:W-:Y:S01]  /*0d10*/  PRMT R116, R85, 0x7632, R116 ;  /* 0x0000763255747816 */ /* 0x000fe20000000074 */
[----:B------:R-:W-:Y:S01]  /*0d20*/  FMUL.FTZ R117, R117, R0 ;  /* 0x0000000075757220 */ /* 0x000fe20000410000 */
[----:B------:R-:W-:Y:S02]  /*0d30*/  PRMT R86, R86, 0x7632, R86 ;  /* 0x0000763256567816 */ /* 0x000fe40000000056 */
[C---:B------:R-:W-:Y:S01]  /*0d40*/  SHF.L.U32 R119, R87.reuse, 0x10, RZ ;  /* 0x0000001057777819 */ /* 0x040fe200000006ff */
[----:B0-----:R-:W-:Y:S01]  /*0d50*/  FMUL.FTZ R100, R8, R117 ;  /* 0x0000007508647220 */ /* 0x001fe20000410000 */
[----:B------:R-:W-:-:S02]  /*0d60*/  PRMT R87, R87, 0x7632, R87 ;  /* 0x0000763257577816 */ /* 0x000fc40000000057 */
[----:B------:R-:W-:Y:S01]  /*0d70*/  SHF.L.U32 R115, R85, 0x10, RZ ;  /* 0x0000001055737819 */ /* 0x000fe200000006ff */
[-C--:B------:R-:W-:Y:S01]  /*0d80*/  FMUL.FTZ R119, R119, R0.reuse ;  /* 0x0000000077777220 */ /* 0x080fe20000410000 */
[----:B------:R-:W-:Y:S02]  /*0d90*/  SHF.L.U32 R113, R84, 0x10, RZ ;  /* 0x0000001054717819 */ /* 0x000fe400000006ff */
[----:B-1----:R-:W-:Y:S01]  /*0da0*/  SHF.L.U32 R3, R114, 0x10, RZ ;  /* 0x0000001072037819 */ /* 0x002fe200000006ff */
[-C--:B------:R-:W-:Y:S01]  /*0db0*/  FMUL.FTZ R115, R115, R0.reuse ;  /* 0x0000000073737220 */ /* 0x080fe20000410000 */
[----:B------:R-:W-:Y:S01]  /*0dc0*/  SHF.L.U32 R81, R116, 0x10, RZ ;  /* 0x0000001074517819 */ /* 0x000fe200000006ff */
[-C--:B------:R-:W-:Y:S01]  /*0dd0*/  FMUL.FTZ R113, R113, R0.reuse ;  /* 0x0000000071717220 */ /* 0x080fe20000410000 */
[----:B------:R-:W-:Y:S01]  /*0de0*/  SHF.L.U32 R83, R86, 0x10, RZ ;  /* 0x0000001056537819 */ /* 0x000fe200000006ff */
[-C--:B------:R-:W-:Y:S01]  /*0df0*/  FMUL.FTZ R116, R3, R0.reuse ;  /* 0x0000000003747220 */ /* 0x080fe20000410000 */
[----:B------:R-:W-:Y:S01]  /*0e00*/  SHF.L.U32 R87, R87, 0x10, RZ ;  /* 0x0000001057577819 */ /* 0x000fe200000006ff */
[-C--:B------:R-:W-:Y:S01]  /*0e10*/  FMUL.FTZ R2, R81, R0.reuse ;  /* 0x0000000051027220 */ /* 0x080fe20000410000 */
[----:B---3--:R-:W-:Y:S01]  /*0e20*/  @P1 SHF.L.U32 R81, R5, 0x10, RZ ;  /* 0x0000001005511819 */ /* 0x008fe200000006ff */
[-C--:B------:R-:W-:Y:S01]  /*0e30*/  FMUL.FTZ R80, R83, R0.reuse ;  /* 0x0000000053507220 */ /* 0x080fe20000410000 */
[----:B------:R-:W-:Y:S01]  /*0e40*/  FMUL.FTZ R84, R14, R115 ;  /* 0x000000730e547220 */ /* 0x000fe20000410000 */
[----:B------:R-:W-:Y:S01]  /*0e50*/  FMUL.FTZ R0, R87, R0 ;  /* 0x0000000057007220 */ /* 0x000fe20000410000 */
[----:B------:R-:W-:Y:S01]  /*0e60*/  @P1 SHF.L.U32 R82, R4, 0x10, RZ ;  /* 0x0000001004521819 */ /* 0x000fe200000006ff */
[----:B------:R-:W-:Y:S01]  /*0e70*/  FMUL.FTZ R101, R12, R113 ;  /* 0x000000710c657220 */ /* 0x000fe20000410000 */
[----:B------:R-:W-:Y:S01]  /*0e80*/  @P1 PRMT R3, R7, 0x7632, R3 ;  /* 0x0000763207031816 */ /* 0x000fe20000000003 */
[----:B------:R-:W-:Y:S01]  /*0e90*/  FMUL.FTZ R87, R11, R0 ;  /* 0x000000000b577220 */ /* 0x000fe20000410000 */
[----:B------:R-:W-:Y:S01]  /*0ea0*/  @P1 FADD.FTZ R84, R81, R84 ;  /* 0x0000005451541221 */ /* 0x000fe20000010000 */
[----:B------:R-:W-:Y:S01]  /*0eb0*/  @P1 PRMT R0, R4, 0x7632, R0 ;  /* 0x0000763204001816 */ /* 0x000fe20000000000 */
[----:B------:R-:W-:Y:S01]  /*0ec0*/  @P1 FADD.FTZ R101, R82, R101 ;  /* 0x0000006552651221 */ /* 0x000fe20000010000 */
[----:B------:R-:W-:Y:S01]  /*0ed0*/  @P1 PRMT R81, R5, 0x7632, R81 ;  /* 0x0000763205511816 */ /* 0x000fe20000000051 */
[----:B------:R-:W-:Y:S01]  /*0ee0*/  FMUL.FTZ R113, R15, R2 ;  /* 0x000000020f717220 */ /* 0x000fe20000410000 */
[----:B------:R-:W-:Y:S01]  /*0ef0*/  @P1 SHF.L.U32 R82, R3, 0x10, RZ ;  /* 0x0000001003521819 */ /* 0x000fe200000006ff */
[----:B------:R-:W-:Y:S01]  /*0f00*/  FADD.FTZ R115, RZ, R95 ;  /* 0x0000005fff737221 */ /* 0x000fe20000010000 */
[----:B------:R-:W-:Y:S01]  /*0f10*/  @P1 SHF.L.U32 R3, R0, 0x10, RZ ;  /* 0x0000001000031819 */ /* 0x000fe200000006ff */
[----:B------:R-:W-:Y:S01]  /*0f20*/  FMUL.FTZ R86, R10, R119 ;  /* 0x000000770a567220 */ /* 0x000fe20000410000 */
[----:B------:R-:W-:Y:S01]  /*0f30*/  @P1 SHF.L.U32 R0, R81, 0x10, RZ ;  /* 0x0000001051001819 */ /* 0x000fe200000006ff */
[--C-:B------:R-:W-:Y:S01]  /*0f40*/  @P1 FADD.FTZ R87, R87, R82.reuse ;  /* 0x0000005257571221 */ /* 0x100fe20000010000 */
[----:B------:R-:W-:Y:S01]  /*0f50*/  @P1 SHF.L.U32 R85, R7, 0x10, RZ ;  /* 0x0000001007551819 */ /* 0x000fe200000006ff */
[----:B------:R-:W-:Y:S01]  /*0f60*/  FMUL.FTZ R116, R13, R116 ;  /* 0x000000740d747220 */ /* 0x000fe20000410000 */
[C---:B------:R-:W-:Y:S01]  /*0f70*/  @P1 PRMT R82, R6.reuse, 0x7632, R82 ;  /* 0x0000763206521816 */ /* 0x040fe20000000052 */
[----:B------:R-:W-:Y:S01]  /*0f80*/  @P1 FADD.FTZ R113, R113, R0 ;  /* 0x0000000071711221 */ /* 0x000fe20000010000 */
[----:B------:R-:W-:Y:S01]  /*0f90*/  FADD.FTZ R0, R115, R92 ;  /* 0x0000005c73007221 */ /* 0x000fe20000010000 */
[----:B------:R-:W-:Y:S01]  /*0fa0*/  @P1 FADD.FTZ R86, R85, R86 ;  /* 0x0000005655561221 */ /* 0x000fe20000010000 */
[----:B------:R-:W-:Y:S01]  /*0fb0*/  @P1 SHF.L.U32 R83, R6, 0x10, RZ ;  /* 0x0000001006531819 */ /* 0x000fe200000006ff */
[----:B------:R-:W-:Y:S01]  /*0fc0*/  @P1 FADD.FTZ R116, R116, R3 ;  /* 0x0000000374741221 */ /* 0x000fe20000010000 */
[----:B------:R-:W-:Y:S01]  /*0fd0*/  FADD.FTZ R115, R0, R93 ;  /* 0x0000005d00737221 */ /* 0x000fe20000010000 */
[----:B------:R-:W-:-:S02]  /*0fe0*/  SHF.L.U32 R114, R111, 0x4, RZ ;  /* 0x000000046f727819 */ /* 0x000fc400000006ff */
[----:B------:R-:W-:Y:S01]  /*0ff0*/  SHF.R.U32.HI R85, RZ, 0x1c, R111 ;  /* 0x0000001cff557819 */ /* 0x000fe2000001166f */
[----:B------:R-:W-:Y:S01]  /*1000*/  FADD.FTZ R115, R115, R88 ;  /* 0x0000005873737221 */ /* 0x000fe20000010000 */
[----:B------:R-:W-:Y:S01]  /*1010*/  @P1 SHF.L.U32 R82, R82, 0x10, RZ ;  /* 0x0000001052521819 */ /* 0x000fe200000006ff */
[----:B------:R-:W-:Y:S01]  /*1020*/  FMUL.FTZ R111, R9, R80 ;  /* 0x00000050096f7220 */ /* 0x000fe20000410000 */
[----:B------:R-:W-:Y:S01]  /*1030*/  @P1 FADD.FTZ R100, R83, R100 ;  /* 0x0000006453641221 */ /* 0x000fe20000010000 */
[----:B------:R-:W-:Y:S01]  /*1040*/  FADD.FTZ R0, R115, R96 ;  /* 0x0000006073007221 */ /* 0x000fe20000010000 */
[----:B------:R-:W-:Y:S01]  /*1050*/  IADD3 R2, P3, R114, UR10, RZ ;  /* 0x0000000a72027c10 */ /* 0x000fe2000ff7e0ff */
[----:B------:R-:W-:Y:S01]  /*1060*/  @P1 FADD.FTZ R111, R111, R82 ;  /* 0x000000526f6f1221 */ /* 0x000fe20000010000 */
[----:B------:R-:W-:Y:S01]  /*1070*/  F2FP.BF16.F32.PACK_AB R83, R87, R86 ;  /* 0x000000565753723e */ /* 0x000fe200000010ff */
[----:B------:R-:W-:Y:S01]  /*1080*/  FADD.FTZ R115, R0, R89 ;  /* 0x0000005900737221 */ /* 0x000fe20000010000 */
[----:B------:R-:W-:-:S02]  /*1090*/  IADD3.X R3, R85, UR11, RZ, P3, !PT ;  /* 0x0000000b55037c10 */ /* 0x000fc40009ffe4ff */
        /* <DEDUP_REMOVED lines=93> */
.L_x_5400:
[----:B------:R-:W2:Y:S01]  /*1670*/  @!P1 LDC.64 R2, c[0x0][0x250] ;  /* 0x00009400ff029b82 */ /* 0x000ea20000000a00 */
[----:B------:R-:W-:Y:S01]  /*1680*/  FMUL.FTZ R0, R83, R83 ;  /* 0x0000005353007220 */ /* 0x000fe20000410000 */
[----:B-1----:R-:W-:Y:S01]  /*1690*/  FADD.FTZ R115, R82, R115 ;  /* 0x0000007352737221 */ /* 0x002fe20000010000 */
[----:B------:R-:W-:-:S03]  /*16a0*/  IADD3 R114, P4, R114, UR12, RZ ;  /* 0x0000000c72727c10 */ /* 0x000fc6000ff9e0ff */
[----:B------:R-:W-:Y:S01]  /*16b0*/  FFMA.FTZ R80, R115, R80, UR7 ;  /* 0x0000000773507e23 */ /* 0x000fe20008010050 */
[----:B------:R-:W-:Y:S02]  /*16c0*/  FSEL R81, R0, RZ, P2 ;  /* 0x000000ff00517208 */ /* 0x000fe40001000000 */
[----:B------:R-:W-:-:S03]  /*16d0*/  FSEL R0, R83, RZ, !P2 ;  /* 0x000000ff53007208 */ /* 0x000fc60005000000 */
[----:B0-----:R-:W-:Y:S02]  /*16e0*/  FADD.FTZ R82, R80, R81 ;  /* 0x0000005150527221 */ /* 0x001fe40000010000 */
[----:B------:R-:W0:Y:S01]  /*16f0*/  @!P1 LDC.64 R80, c[0x0][0x258] ;  /* 0x00009600ff509b82 */ /* 0x000e220000000a00 */
        /* <DEDUP_REMOVED lines=11> */
[C---:B------:R-:W-:Y:S01]  /*17b0*/  FADD.FTZ R103, -R0.reuse, R103 ;  /* 0x0000006700677221 */ /* 0x040fe20000010100 */
[C---:B------:R-:W-:Y:S01]  /*17c0*/  FADD.FTZ R115, -R0.reuse, R110 ;  /* 0x0000006e00737221 */ /* 0x040fe20000010100 */
[C---:B------:R-:W-:Y:S01]  /*17d0*/  FADD.FTZ R117, -R0.reuse, R104 ;  /* 0x0000006800757221 */ /* 0x040fe20000010100 */
[----:B------:R1:W-:Y:S01]  /*17e0*/  @!P1 STG.E desc[UR4][R2.64], R83 ;  /* 0x0000005302009986 */ /* 0x0003e2000c101904 */
        /* <DEDUP_REMOVED lines=10> */
[----:B-1----:R-:W0:Y:S03]  /*1890*/  MUFU.RSQ R2, R82 ;  /* 0x0000005200027308 */ /* 0x002e260000001400 */
[C---:B------:R-:W-:Y:S01]  /*18a0*/  FADD.FTZ R3, -R0.reuse, R112 ;  /* 0x0000007000037221 */ /* 0x040fe20000010100 */
[----:B------:R-:W-:Y:S01]  /*18b0*/  FADD.FTZ R83, -R0, R108 ;  /* 0x0000006c00537221 */ /* 0x000fe20000010100 */
[C---:B0-----:R-:W-:Y:S01]  /*18c0*/  FMUL.FTZ R95, R2.reuse, R95 ;  /* 0x0000005f025f7220 */ /* 0x041fe20000410000 */
        /* <DEDUP_REMOVED lines=9> */
[----:B------:R0:W-:Y:S01]  /*1960*/  @!P1 STG.E desc[UR4][R80.64], R2 ;  /* 0x0000000250009986 */ /* 0x0001e2000c101904 */
[C---:B------:R-:W-:Y:S01]  /*1970*/  FMUL.FTZ R89, R2.reuse, R94 ;  /* 0x0000005e02597220 */ /* 0x040fe20000410000 */
[C---:B------:R-:W-:Y:S01]  /*1980*/  FMUL.FTZ R93, R2.reuse, R93 ;  /* 0x0000005d025d7220 */ /* 0x040fe20000410000 */
[----:B------:R-:W-:Y:S01]  /*1990*/  F2FP.BF16.F32.PACK_AB R82, R3, R96 ;  /* 0x000000600352723e */ /* 0x000fe200000010ff */
        /* <DEDUP_REMOVED lines=8> */
[----:B0-----:R-:W-:Y:S01]  /*1a20*/  F2FP.BF16.F32.PACK_AB R80, R92, R95 ;  /* 0x0000005f5c50723e */ /* 0x001fe200000010ff */
        /* <DEDUP_REMOVED lines=21> */
[----:B------:R-:W-:Y:S01]  /*1b80*/  F2FP.BF16.F32.PACK_AB R81, R88, R93 ;  /* 0x0000005d5851723e */ /* 0x000fe200000010ff */
[----:B------:R-:W-:Y:S01]  /*1b90*/  FFMA.FTZ R93, R46, R105, R70 ;  /* 0x000000692e5d7223 */ /* 0x000fe20000010046 */
[----:B------:R-:W-:Y:S01]  /*1ba0*/  FFMA.FTZ R87, R41, R100, R65 ;  /* 0x0000006429577223 */ /* 0x000fe20000010041 */
[----:B------:R-:W-:Y:S01]  /*1bb0*/  IADD3 R90, P1, R90, UR12, RZ ;  /* 0x0000000c5a5a7c10 */ /* 0x000fe2000ff3e0ff */
        /* <DEDUP_REMOVED lines=9> */
[----:B------:R-:W-:-:S02]  /*1c50*/  IADD3.X R91, R106, UR13, RZ, P1, !PT ;  /* 0x0000000d6a5b7c10 */ /* 0x000fc40008ffe4ff */
[----:B------:R-:W-:Y:S02]  /*1c60*/  F2FP.BF16.F32.PACK_AB R95, R108, R117 ;  /* 0x000000756c5f723e */ /* 0x000fe400000010ff */
[----:B------:R-:W-:Y:S01]  /*1c70*/  F2FP.BF16.F32.PACK_AB R94, R87, R94 ;  /* 0x0000005e575e723e */ /* 0x000fe200000010ff */
[----:B------:R2:W-:Y:S01]  /*1c80*/  STG.E.128 desc[UR4][R90.64], R80 ;  /* 0x000000505a007986 */ /* 0x0005e2000c101d04 */
[----:B------:R-:W-:Y:S02]  /*1c90*/  F2FP.BF16.F32.PACK_AB R93, R84, R93 ;  /* 0x0000005d545d723e */ /* 0x000fe400000010ff */
[----:B------:R-:W-:Y:S02]  /*1ca0*/  IADD3.X R89, R102, UR13, RZ, P3, !PT ;  /* 0x0000000d66597c10 */ /* 0x000fe40009ffe4ff */
[----:B------:R-:W-:Y:S02]  /*1cb0*/  F2FP.BF16.F32.PACK_AB R111, R112, R111 ;  /* 0x0000006f706f723e */ /* 0x000fe400000010ff */
[----:B------:R-:W-:Y:S01]  /*1cc0*/  F2FP.BF16.F32.PACK_AB R110, R110, R123 ;  /* 0x0000007b6e6e723e */ /* 0x000fe200000010ff */
[----:B------:R2:W-:Y:S01]  /*1cd0*/  STG.E.128 desc[UR4][R88.64], R92 ;  /* 0x0000005c58007986 */ /* 0x0005e2000c101d04 */
[----:B------:R-:W-:-:S02]  /*1ce0*/  F2FP.BF16.F32.PACK_AB R109, R104, R109 ;  /* 0x0000006d686d723e */ /* 0x000fc400000010ff */
[----:B------:R-:W-:Y:S02]  /*1cf0*/  F2FP.BF16.F32.PACK_AB R108, R86, R101 ;  /* 0x00000065566c723e */ /* 0x000fe400000010ff */
[----:B------:R-:W-:Y:S02]  /*1d00*/  IADD3.X R115, R85, UR13, RZ, P4, !PT ;  /* 0x0000000d55737c10 */ /* 0x000fe4000a7fe4ff */
[----:B0-----:R-:W-:-:S03]  /*1d10*/  LEA R97, R2, R97, 0x2 ;  /* 0x0000006102617211 */ /* 0x001fc600078e10ff */
[----:B------:R2:W-:Y:S01]  /*1d20*/  STG.E.128 desc[UR4][R114.64], R108 ;  /* 0x0000006c72007986 */ /* 0x0005e2000c101d04 */
[----:B------:R-:W-:-:S13]  /*1d30*/  ISETP.GE.AND P1, PT, R97, R3, PT ;  /* 0x000000036100720c */ /* 0x000fda0003f26270 */
[----:B------:R-:W-:Y:S05]  /*1d40*/  @!P1 BRA `(.L_x_5388) ;  /* 0xffffffe400a89947 */ /* 0x000fea000383ffff */
[----:B------:R-:W-:Y:S05]  /*1d50*/  EXIT ;  /* 0x000000000000794d */ /* 0x000fea0003800000 */
.L_x_5387:
        /* <DEDUP_REMOVED lines=8> */
.L_x_5390:
[----:B------:R-:W-:Y:S05]  /*1de0*/  BSYNC B0 ;  /* 0x0000000000007941 */ /* 0x000fea0003800000 */
.L_x_5389:
        /* <DEDUP_REMOVED lines=9> */
.L_x_5391:
[----:B------:R-:W-:Y:S01]  /*1e80*/  HFMA2.MMA R119, -RZ, RZ, 0, 2.384185791015625e-07 ;  /* 0x00000004ff777435 */ /* 0x000fe200000001ff */
[----:B------:R-:W-:-:S05]  /*1e90*/  MOV R2, R115 ;  /* 0x0000007300027202 */ /* 0x000fca0000000f00 */
[----:B------:R-:W-:-:S05]  /*1ea0*/  FADD.FTZ R2, R3, R2 ;  /* 0x0000000203027221 */ /* 0x000fca0000010000 */
[----:B------:R-:W-:-:S07]  /*1eb0*/  MOV R118, R2 ;  /* 0x0000000200767202 */ /* 0x000fce0000000f00 */
[----:B------:R-:W-:Y:S05]  /*1ec0*/  WARPSYNC.COLLECTIVE R117, `(.L_x_5392) ;  /* 0x0000000075087348 */ /* 0x000fea0003c00000 */
[----:B------:R0:W1:Y:S02]  /*1ed0*/  SHFL.BFLY P3, R115, R118, R119, R120 ;  /* 0x0c00007776737389 */ /* 0x0000640000060078 */
[----:B01----:R-:W-:Y:S01]  /*1ee0*/  ENDCOLLECTIVE ;  /* 0x000000000000791b */ /* 0x003fe20003800000 */
.L_x_5392:
[----:B------:R-:W-:Y:S01]  /*1ef0*/  HFMA2.MMA R119, -RZ, RZ, 0, 4.76837158203125e-07 ;  /* 0x00000008ff777435 */ /* 0x000fe200000001ff */
[----:B------:R-:W-:-:S05]  /*1f00*/  MOV R81, R115 ;  /* 0x0000007300517202 */ /* 0x000fca0000000f00 */
[----:B------:R-:W-:-:S05]  /*1f10*/  FADD.FTZ R81, R2, R81 ;  /* 0x0000005102517221 */ /* 0x000fca0000010000 */
[----:B------:R-:W-:-:S07]  /*1f20*/  MOV R118, R81 ;  /* 0x0000005100767202 */ /* 0x000fce0000000f00 */
[----:B------:R-:W-:Y:S05]  /*1f30*/  WARPSYNC.COLLECTIVE R117, `(.L_x_5393) ;  /* 0x0000000075087348 */ /* 0x000fea0003c00000 */
[----:B------:R0:W1:Y:S02]  /*1f40*/  SHFL.BFLY P3, R115, R118, R119, R120 ;  /* 0x0c00007776737389 */ /* 0x0000640000060078 */
[----:B01----:R-:W-:Y:S01]  /*1f50*/  ENDCOLLECTIVE ;  /* 0x000000000000791b */ /* 0x003fe20003800000 */
.L_x_5393:
        /* <DEDUP_REMOVED lines=8> */
.L_x_5394:
        /* <DEDUP_REMOVED lines=56> */
.L_x_5395:
[----:B------:R-:W-:Y:S01]  /*2360*/  HFMA2.MMA R119, -RZ, RZ, 0, 1.1920928955078125e-07 ;  /* 0x00000002ff777435 */ /* 0x000fe200000001ff */
[----:B------:R-:W-:-:S05]  /*2370*/  MOV R3, R115 ;  /* 0x0000007300037202 */ /* 0x000fca0000000f00 */
[----:B------:R-:W-:-:S05]  /*2380*/  FADD.FTZ R3, R0, R3 ;  /* 0x0000000300037221 */ /* 0x000fca0000010000 */
[----:B------:R-:W-:-:S07]  /*2390*/  MOV R118, R3 ;  /* 0x0000000300767202 */ /* 0x000fce0000000f00 */
[----:B------:R-:W-:Y:S05]  /*23a0*/  WARPSYNC.COLLECTIVE R117, `(.L_x_5396) ;  /* 0x0000000075087348 */ /* 0x000fea0003c00000 */
[----:B------:R0:W1:Y:S02]  /*23b0*/  SHFL.BFLY P3, R115, R118, R119, R120 ;  /* 0x0c00007776737389 */ /* 0x0000640000060078 */
[----:B01----:R-:W-:Y:S01]  /*23c0*/  ENDCOLLECTIVE ;  /* 0x000000000000791b */ /* 0x003fe20003800000 */
.L_x_5396:
[----:B------:R-:W-:Y:S01]  /*23d0*/  HFMA2.MMA R119, -RZ, RZ, 0, 2.384185791015625e-07 ;  /* 0x00000004ff777435 */ /* 0x000fe200000001ff */
[----:B------:R-:W-:-:S05]  /*23e0*/  MOV R2, R115 ;  /* 0x0000007300027202 */ /* 0x000fca0000000f00 */
[----:B------:R-:W-:-:S05]  /*23f0*/  FADD.FTZ R2, R3, R2 ;  /* 0x0000000203027221 */ /* 0x000fca0000010000 */
[----:B------:R-:W-:-:S07]  /*2400*/  MOV R118, R2 ;  /* 0x0000000200767202 */ /* 0x000fce0000000f00 */
[----:B------:R-:W-:Y:S05]  /*2410*/  WARPSYNC.COLLECTIVE R117, `(.L_x_5397) ;  /* 0x0000000075087348 */ /* 0x000fea0003c00000 */
[----:B------:R0:W1:Y:S02]  /*2420*/  SHFL.BFLY P3, R115, R118, R119, R120 ;  /* 0x0c00007776737389 */ /* 0x0000640000060078 */
[----:B01----:R-:W-:Y:S01]  /*2430*/  ENDCOLLECTIVE ;  /* 0x000000000000791b */ /* 0x003fe20003800000 */
.L_x_5397:
[----:B------:R-:W-:Y:S01]  /*2440*/  HFMA2.MMA R119, -RZ, RZ, 0, 4.76837158203125e-07 ;  /* 0x00000008ff777435 */ /* 0x000fe200000001ff */
[----:B------:R-:W-:-:S05]  /*2450*/  MOV R81, R115 ;  /* 0x0000007300517202 */ /* 0x000fca0000000f00 */
[----:B------:R-:W-:-:S05]  /*2460*/  FADD.FTZ R81, R2, R81 ;  /* 0x0000005102517221 */ /* 0x000fca0000010000 */
[----:B------:R-:W-:-:S07]  /*2470*/  MOV R118, R81 ;  /* 0x0000005100767202 */ /* 0x000fce0000000f00 */
[----:B------:R-:W-:Y:S05]  /*2480*/  WARPSYNC.COLLECTIVE R117, `(.L_x_5398) ;  /* 0x0000000075087348 */ /* 0x000fea0003c00000 */
[----:B------:R0:W1:Y:S02]  /*2490*/  SHFL.BFLY P3, R115, R118, R119, R120 ;  /* 0x0c00007776737389 */ /* 0x0000640000060078 */
[----:B01----:R-:W-:Y:S01]  /*24a0*/  ENDCOLLECTIVE ;  /* 0x000000000000791b */ /* 0x003fe20003800000 */
.L_x_5398:
[----:B------:R-:W-:Y:S01]  /*24b0*/  HFMA2.MMA R119, -RZ, RZ, 0, 9.5367431640625e-07 ;  /* 0x00000010ff777435 */ /* 0x000fe200000001ff */
[----:B------:R-:W-:-:S05]  /*24c0*/  MOV R82, R115 ;  /* 0x0000007300527202 */ /* 0x000fca0000000f00 */
[----:B------:R-:W-:-:S05]  /*24d0*/  FADD.FTZ R82, R81, R82 ;  /* 0x0000005251527221 */ /* 0x000fca0000010000 */
[----:B------:R-:W-:-:S07]  /*24e0*/  MOV R118, R82 ;  /* 0x0000005200767202 */ /* 0x000fce0000000f00 */
[----:B------:R-:W-:Y:S05]  /*24f0*/  WARPSYNC.COLLECTIVE R117, `(.L_x_5399) ;  /* 0x0000000075087348 */ /* 0x000fea0003c00000 */
[----:B------:R0:W1:Y:S02]  /*2500*/  SHFL.BFLY P3, R115, R118, R119, R120 ;  /* 0x0c00007776737389 */ /* 0x0000640000060078 */
[----:B01----:R-:W-:Y:S01]  /*2510*/  ENDCOLLECTIVE ;  /* 0x000000000000791b */ /* 0x003fe20003800000 */
.L_x_5399:
[----:B------:R-:W-:Y:S05]  /*2520*/  BRA `(.L_x_5400) ;  /* 0xfffffff000507947 */ /* 0x000fea000383ffff */
.L_x_5401:
        /* <DEDUP_REMOVED lines=13> */
.L_x_23485:


//--------------------- .text._ZN10layer_norm13ln_fwd_kernelINS_13Kernel_traitsIf13__nv_bfloat16S2_S2_fjLj768ELj1ELj4ELj1ELj16ENS_18Kernel_traits_baseILj768EfS2_S2_S2_fjLj128EEEEELb0ELb1ELb1ELb0EEEvNS_9FwdParamsE --------------------------
	.section	.text._ZN10layer_norm13ln_fwd_kernelINS_13Kernel_traitsIf13__nv_bfloat16S2_S2_fjLj768ELj1ELj4ELj1ELj16ENS_18Kernel_traits_baseILj768EfS2_S2_S2_fjLj128EEEEELb0ELb1ELb1ELb0EEEvNS_9FwdParamsE,"ax",@progbits
	.align	128
        .global         _ZN10layer_norm13ln_fwd_kernelINS_13Kernel_traitsIf13__nv_bfloat16S2_S2_fjLj768ELj1ELj4ELj1ELj16ENS_18Kernel_traits_baseILj768EfS2_S2_S2_fjLj128EEEEELb0ELb1ELb1ELb0EEEvNS_9FwdParamsE
        .type           _ZN10layer_norm13ln_fwd_kernelINS_13Kernel_traitsIf13__nv_bfloat16S2_S2_fjLj768ELj1ELj4ELj1ELj16ENS_18Kernel_traits_baseILj768EfS2_S2_S2_fjLj128EEEEELb0ELb1ELb1ELb0EEEvNS_9FwdParamsE,@function
        .size           _ZN10layer_norm13ln_fwd_kernelINS_13Kernel_traitsIf13__nv_bfloat16S2_S2_fjLj768ELj1ELj4ELj1ELj16ENS_18Kernel_traits_baseILj768EfS2_S2_S2_fjLj128EEEEELb0ELb1ELb1ELb0EEEvNS_9FwdParamsE,(.L_x_23486 - _ZN10layer_norm13ln_fwd_kernelINS_13Kernel_traitsIf13__nv_bfloat16S2_S2_fjLj768ELj1ELj4ELj1ELj16ENS_18Kernel_traits_baseILj768EfS2_S2_S2_fjLj128EEEEELb0ELb1ELb1ELb0EEEvNS_9FwdParamsE)
        .other          _ZN10layer_norm13ln_fwd_kernelINS_13Kernel_traitsIf13__nv_bfloat16S2_S2_fjLj768ELj1ELj4ELj1ELj16ENS_18Kernel_traits_baseILj768EfS2_S2_S2_fjLj128EEEEELb0ELb1ELb1ELb0EEEvNS_9FwdParamsE,@"STO_CUDA_ENTRY STV_DEFAULT"
_ZN10layer_norm13ln_fwd_kernelINS_13Kernel_traitsIf13__nv_bfloat16S2_S2_fjLj768ELj1ELj4ELj1ELj16ENS_18Kernel_traits_baseILj768EfS2_S2_S2_fjLj128EEEEELb0ELb1ELb1ELb0EEEvNS_9FwdParamsE:
.text._ZN10layer_norm13ln_fwd_kernelINS_13Kernel_traitsIf13__nv_bfloat16S2_S2_fjLj768ELj1ELj4ELj1ELj16ENS_18Kernel_traits_baseILj768EfS2_S2_S2_fjLj128EEEEELb0ELb1ELb1ELb0EEEvNS_9FwdParamsE:
        /* <DEDUP_REMOVED lines=39> */
.L_x_5403:
[----:B------:R-:W-:Y:S05]  /*0270*/  BSYNC B0 ;  /* 0x0000000000007941 */ /* 0x000fea0003800000 */
.L_x_5402:
        /* <DEDUP_REMOVED lines=23> */
.L_x_5405:
[----:B------:R-:W-:Y:S05]  /*03f0*/  BSYNC B0 ;  /* 0x0000000000007941 */ /* 0x000fea0003800000 */
.L_x_5404:
        /* <DEDUP_REMOVED lines=22> */
.L_x_5407:
[----:B------:R-:W-:Y:S05]  /*0560*/  BSYNC B0 ;  /* 0x0000000000007941 */ /* 0x000fea0003800000 */
.L_x_5406:
        /* <DEDUP_REMOVED lines=9> */
.L_x_5493:
[----:B------:R-:W3:Y:S08]  /*0600*/  LDC.64 R92, c[0x0][0x280] ;  /* 0x0000a000ff5c7b82 */ /* 0x000ef00000000a00 */
[----:B------:R-:W4:Y:S01]  /*0610*/  LDC R115, c[0x0][0x218] ;  /* 0x00008600ff737b82 */ /* 0x000f220000000800 */
[----:B---3--:R-:W-:-:S07]  /*0620*/  IMAD.WIDE R118, R110, 0x4, R92 ;  /* 0x000000046e767825 */ /* 0x008fce00078e025c */
[----:B------:R-:W3:Y:S01]  /*0630*/  LDC.64 R92, c[0x0][0x288] ;  /* 0x0000a200ff5c7b82 */ /* 0x000ee20000000a00 */
[----:B0-----:R0:W2:Y:S01]  /*0640*/  LDG.E R118, desc[UR4][R118.64] ;  /* 0x0000000476767981 */ /* 0x0010a2000c1e1900 */
[----:B---3--:R-:W-:-:S05]  /*0650*/  IMAD.WIDE R92, R110, 0x4, R92 ;  /* 0x000000046e5c7825 */ /* 0x008fca00078e025c */
[----:B-----5:R3:W5:Y:S01]  /*0660*/  LDG.E R114, desc[UR4][R92.64] ;  /* 0x000000045c727981 */ /* 0x020762000c1e1900 */
[----:B----4-:R-:W-:Y:S01]  /*0670*/  IMAD R94, R110, R115, RZ ;  /* 0x000000736e5e7224 */ /* 0x010fe200078e02ff */
[----:B------:R-:W-:Y:S01]  /*0680*/  HFMA2.MMA R120, -RZ, RZ, 0, 0 ;  /* 0x00000000ff787435 */ /* 0x000fe200000001ff */
[----:B------:R-:W-:Y:S03]  /*0690*/  BSSY B0, `(.L_x_5408) ;  /* 0x000008a000007945 */ /* 0x000fe60003800000 */
[----:B------:R-:W-:-:S04]  /*06a0*/  SHF.R.S32.HI R95, RZ, 0x1f, R94 ;  /* 0x0000001fff5f7819 */ /* 0x000fc8000001145e */
[----:B------:R-:W-:-:S04]  /*06b0*/  LEA.HI R95, R95, R94, RZ, 0x3 ;  /* 0x0000005e5f5f7211 */ /* 0x000fc800078f18ff */
[----:B0-----:R-:W-:Y:S02]  /*06c0*/  LEA.HI.SX32 R119, R95, R112, 0x1d ;  /* 0x000000705f777211 */ /* 0x001fe400078feaff */
[----:B--2---:R-:W-:-:S13]  /*06d0*/  ISETP.GE.AND P4, PT, R118, 0x1, PT ;  /* 0x000000017600780c */ /* 0x004fda0003f86270 */
[----:B------:R-:W-:Y:S02]  /*06e0*/  @P4 IADD3 R116, R118, -0x1, RZ ;  /* 0xffffffff76744810 */ /* 0x000fe40007ffe0ff */
[----:B------:R-:W-:-:S03]  /*06f0*/  @P4 LOP3.LUT R112, R108, 0x1f, RZ, 0xc0, !PT ;  /* 0x0000001f6c704812 */ /* 0x000fc600078ec0ff */
[----:B------:R-:W-:-:S05]  /*0700*/  @P4 IMAD R116, R116, R115, RZ ;  /* 0x0000007374744224 */ /* 0x000fca00078e02ff */
[----:B------:R-:W-:-:S04]  /*0710*/  @P4 SHF.R.S32.HI R117, RZ, 0x1f, R116 ;  /* 0x0000001fff754819 */ /* 0x000fc80000011474 */
[----:B------:R-:W-:-:S04]  /*0720*/  @P4 LEA.HI R117, R117, R116, RZ, 0x3 ;  /* 0x0000007475754211 */ /* 0x000fc800078f18ff */
[----:B------:R-:W-:Y:S01]  /*0730*/  @P4 LEA.HI.SX32 R120, R117, R112, 0x1d ;  /* 0x0000007075784211 */ /* 0x000fe200078feaff */
[----:B---3--:R-:W-:Y:S06]  /*0740*/  @!P2 BRA `(.L_x_5409) ;  /* 0x0000000400f8a947 */ /* 0x008fec0003800000 */
[----:B------:R-:W-:Y:S01]  /*0750*/  ISETP.NE.U32.AND P3, PT, RZ, UR6, PT ;  /* 0x00000006ff007c0c */ /* 0x000fe2000bf65070 */
[----:B-1----:R-:W0:Y:S03]  /*0760*/  @P4 LDC.64 R4, c[0x0][0x220] ;  /* 0x00008800ff044b82 */ /* 0x002e260000000a00 */
        /* <DEDUP_REMOVED lines=13> */
.L_x_5411:
[----:B-----5:R-:W-:Y:S02]  /*0840*/  SHF.L.U32 R0, R84, 0x10, RZ ;  /* 0x0000001054007819 */ /* 0x020fe400000006ff */
[----:B------:R-:W-:-:S03]  /*0850*/  @P3 SHF.L.U32 R5, R88, 0x10, RZ ;  /* 0x0000001058053819 */ /* 0x000fc600000006ff */
[----:B------:R-:W-:-:S04]  /*0860*/  FMUL.FTZ R3, R0, UR8 ;  /* 0x0000000800037c20 */ /* 0x000fc80008410000 */
[----:B------:R-:W-:-:S04]  /*0870*/  FMUL.FTZ R0, R32, R3 ;  /* 0x0000000320007220 */ /* 0x000fc80000410000 */
[----:B------:R-:W-:-:S07]  /*0880*/  @P3 FADD.FTZ R0, R5, R0 ;  /* 0x0000000005003221 */ /* 0x000fce0000010000 */
.L_x_5412:
[----:B------:R-:W-:Y:S05]  /*0890*/  BSYNC B1 ;  /* 0x0000000000017941 */ /* 0x000fea0003800000 */
.L_x_5410:
[----:B------:R-:W-:Y:S04]  /*08a0*/  BSSY B1, `(.L_x_5413) ;  /* 0x000000e000017945 */ /* 0x000fe80003800000 */
[----:B------:R-:W-:Y:S05]  /*08b0*/  @P5 BRA `(.L_x_5414) ;  /* 0x0000000000145947 */ /* 0x000fea0003800000 */
[----:B------:R-:W-:Y:S01]  /*08c0*/  HFMA2.MMA R3, -RZ, RZ, 0, 0 ;  /* 0x00000000ff037435 */ /* 0x000fe200000001ff */
[----:B------:R-:W-:Y:S10]  /*08d0*/  @!P3 BRA `(.L_x_5415) ;  /* 0x000000000028b947 */ /* 0x000ff40003800000 */
[----:B-----5:R-:W-:-:S04]  /*08e0*/  PRMT R3, R88, 0x7632, R3 ;  /* 0x0000763258037816 */ /* 0x020fc80000000003 */
[----:B------:R-:W-:Y:S01]  /*08f0*/  SHF.L.U32 R3, R3, 0x10, RZ ;  /* 0x0000001003037819 */ /* 0x000fe200000006ff */
[----:B------:R-:W-:Y:S06]  /*0900*/  BRA `(.L_x_5415) ;  /* 0x00000000001c7947 */ /* 0x000fec0003800000 */
.L_x_5414:
[----:B-----5:R-:W-:Y:S02]  /*0910*/  PRMT R2, R84, 0x7632, R2 ;  /* 0x0000763254027816 */ /* 0x020fe40000000002 */
[----:B------:R-:W-:Y:S02]  /*0920*/  @P3 PRMT R3, R88, 0x7632, R3 ;  /* 0x0000763258033816 */ /* 0x000fe40000000003 */
[----:B------:R-:W-:Y:S02]  /*0930*/  SHF.L.U32 R2, R2, 0x10, RZ ;  /* 0x0000001002027819 */ /* 0x000fe400000006ff */
[----:B------:R-:W-:-:S03]  /*0940*/  @P3 SHF.L.U32 R4, R3, 0x10, RZ ;  /* 0x0000001003043819 */ /* 0x000fc600000006ff */
[----:B------:R-:W-:-:S04]  /*0950*/  FMUL.FTZ R2, R2, UR8 ;  /* 0x0000000802027c20 */ /* 0x000fc80008410000 */
[----:B------:R-:W-:-:S04]  /*0960*/  FMUL.FTZ R3, R33, R2 ;  /* 0x0000000221037220 */ /* 0x000fc80000410000 */
[----:B------:R-:W-:-:S07]  /*0970*/  @P3 FADD.FTZ R3, R4, R3 ;  /* 0x0000000304033221 */ /* 0x000fce0000010000 */
.L_x_5415:
[----:B------:R-:W-:Y:S05]  /*0980*/  BSYNC B1 ;  /* 0x0000000000017941 */ /* 0x000fea0003800000 */
.L_x_5413:
[----:B------:R-:W-:Y:S04]  /*0990*/  BSSY B1, `(.L_x_5416) ;  /* 0x000000b000017945 */ /* 0x000fe80003800000 */
[----:B------:R-:W-:Y:S05]  /*09a0*/  @P5 BRA `(.L_x_5417) ;  /* 0x0000000000105947 */ /* 0x000fea0003800000 */
[----:B------:R-:W-:Y:S01]  /*09b0*/  MOV R2, RZ ;  /* 0x000000ff00027202 */ /* 0x000fe20000000f00 */
[----:B------:R-:W-:Y:S06]  /*09c0*/  @!P3 BRA `(.L_x_5418) ;  /* 0x00000000001cb947 */ /* 0x000fec0003800000 */
[----:B-----5:R-:W-:Y:S01]  /*09d0*/  SHF.L.U32 R2, R89, 0x10, RZ ;  /* 0x0000001059027819 */ /* 0x020fe200000006ff */
[----:B------:R-:W-:Y:S06]  /*09e0*/  BRA `(.L_x_5418) ;  /* 0x0000000000147947 */ /* 0x000fec0003800000 */
.L_x_5417:
[----:B-----5:R-:W-:Y:S02]  /*09f0*/  SHF.L.U32 R2, R85, 0x10, RZ ;  /* 0x0000001055027819 */ /* 0x020fe400000006ff */
[----:B------:R-:W-:-:S03]  /*0a00*/  @P3 SHF.L.U32 R7, R89, 0x10, RZ ;  /* 0x0000001059073819 */ /* 0x000fc600000006ff */
[----:B------:R-:W-:-:S04]  /*0a10*/  FMUL.FTZ R5, R2, UR8 ;  /* 0x0000000802057c20 */ /* 0x000fc80008410000 */
[----:B------:R-:W-:-:S04]  /*0a20*/  FMUL.FTZ R2, R34, R5 ;  /* 0x0000000522027220 */ /* 0x000fc80000410000 */
[----:B------:R-:W-:-:S07]  /*0a30*/  @P3 FADD.FTZ R2, R7, R2 ;  /* 0x0000000207023221 */ /* 0x000fce0000010000 */
.L_x_5418:
[----:B------:R-:W-:Y:S05]  /*0a40*/  BSYNC B1 ;  /* 0x0000000000017941 */ /* 0x000fea0003800000 */
.L_x_5416:
[----:B------:R-:W-:Y:S04]  /*0a50*/  BSSY B1, `(.L_x_5419) ;  /* 0x000000e000017945 */ /* 0x000fe80003800000 */
[----:B------:R-:W-:Y:S05]  /*0a60*/  @P5 BRA `(.L_x_5420) ;  /* 0x0000000000145947 */ /* 0x000fea0003800000 */
[----:B------:R-:W-:Y:S01]  /*0a70*/  HFMA2.MMA R5, -RZ, RZ, 0, 0 ;  /* 0x00000000ff057435 */ /* 0x000fe200000001ff */
[----:B------:R-:W-:Y:S10]  /*0a80*/  @!P3 BRA `(.L_x_5421) ;  /* 0x000000000028b947 */ /* 0x000ff40003800000 */
[----:B-----5:R-:W-:-:S04]  /*0a90*/  PRMT R5, R89, 0x7632, R5 ;  /* 0x0000763259057816 */ /* 0x020fc80000000005 */
[----:B------:R-:W-:Y:S01]  /*0aa0*/  SHF.L.U32 R5, R5, 0x10, RZ ;  /* 0x0000001005057819 */ /* 0x000fe200000006ff */
[----:B------:R-:W-:Y:S06]  /*0ab0*/  BRA `(.L_x_5421) ;  /* 0x00000000001c7947 */ /* 0x000fec0003800000 */
.L_x_5420:
[----:B-----5:R-:W-:Y:S02]  /*0ac0*/  PRMT R4, R85, 0x7632, R4 ;  /* 0x0000763255047816 */ /* 0x020fe40000000004 */
[----:B------:R-:W-:Y:S02]  /*0ad0*/  @P3 PRMT R5, R89, 0x7632, R5 ;  /* 0x0000763259053816 */ /* 0x000fe40000000005 */
[----:B------:R-:W-:Y:S02]  /*0ae0*/  SHF.L.U32 R4, R4, 0x10, RZ ;  /* 0x0000001004047819 */ /* 0x000fe400000006ff */
[----:B------:R-:W-:-:S03]  /*0af0*/  @P3 SHF.L.U32 R6, R5, 0x10, RZ ;  /* 0x0000001005063819 */ /* 0x000fc600000006ff */
[----:B------:R-:W-:-:S04]  /*0b00*/  FMUL.FTZ R4, R4, UR8 ;  /* 0x0000000804047c20 */ /* 0x000fc80008410000 */
[----:B------:R-:W-:-:S04]  /*0b10*/  FMUL.FTZ R5, R35, R4 ;  /* 0x0000000423057220 */ /* 0x000fc80000410000 */
[----:B------:R-:W-:-:S07]  /*0b20*/  @P3 FADD.FTZ R5, R6, R5 ;  /* 0x0000000506053221 */ /* 0x000fce0000010000 */
.L_x_5421:
[----:B------:R-:W-:Y:S05]  /*0b30*/  BSYNC B1 ;  /* 0x0000000000017941 */ /* 0x000fea0003800000 */
.L_x_5419:
[----:B------:R-:W-:Y:S04]  /*0b40*/  BSSY B1, `(.L_x_5422) ;  /* 0x000000b000017945 */ /* 0x000fe80003800000 */
[----:B------:R-:W-:Y:S05]  /*0b50*/  @P5 BRA `(.L_x_5423) ;  /* 0x0000000000105947 */ /* 0x000fea0003800000 */
[----:B------:R-:W-:Y:S01]  /*0b60*/  MOV R4, RZ ;  /* 0x000000ff00047202 */ /* 0x000fe20000000f00 */
[----:B------:R-:W-:Y:S06]  /*0b70*/  @!P3 BRA `(.L_x_5424) ;  /* 0x00000000001cb947 */ /* 0x000fec0003800000 */
[----:B-----5:R-:W-:Y:S01]  /*0b80*/  SHF.L.U32 R4, R90, 0x10, RZ ;  /* 0x000000105a047819 */ /* 0x020fe200000006ff */
[----:B------:R-:W-:Y:S06]  /*0b90*/  BRA `(.L_x_5424) ;  /* 0x0000000000147947 */ /* 0x000fec0003800000 */
.L_x_5423:
[----:B-----5:R-:W-:Y:S02]  /*0ba0*/  SHF.L.U32 R4, R86, 0x10, RZ ;  /* 0x0000001056047819 */ /* 0x020fe400000006ff */
[----:B------:R-:W-:-:S03]  /*0bb0*/  @P3 SHF.L.U32 R9, R90, 0x10, RZ ;  /* 0x000000105a093819 */ /* 0x000fc600000006ff */
[----:B------:R-:W-:-:S04]  /*0bc0*/  FMUL.FTZ R7, R4, UR8 ;  /* 0x0000000804077c20 */ /* 0x000fc80008410000 */
[----:B------:R-:W-:-:S04]  /*0bd0*/  FMUL.FTZ R4, R28, R7 ;  /* 0x000000071c047220 */ /* 0x000fc80000410000 */
[----:B------:R-:W-:-:S07]  /*0be0*/  @P3 FADD.FTZ R4, R9, R4 ;  /* 0x0000000409043221 */ /* 0x000fce0000010000 */
.L_x_5424:
[----:B------:R-:W-:Y:S05]  /*0bf0*/  BSYNC B1 ;  /* 0x0000000000017941 */ /* 0x000fea0003800000 */
.L_x_5422:
[----:B------:R-:W-:Y:S04]  /*0c00*/  BSSY B1, `(.L_x_5425) ;  /* 0x000000e000017945 */ /* 0x000fe80003800000 */
[----:B------:R-:W-:Y:S05]  /*0c10*/  @P5 BRA `(.L_x_5426) ;  /* 0x0000000000145947 */ /* 0x000fea0003800000 */
[----:B------:R-:W-:Y:S01]  /*0c20*/  HFMA2.MMA R7, -RZ, RZ, 0, 0 ;  /* 0x00000000ff077435 */ /* 0x000fe200000001ff */
[----:B------:R-:W-:Y:S10]  /*0c30*/  @!P3 BRA `(.L_x_5427) ;  /* 0x000000000028b947 */ /* 0x000ff40003800000 */
[----:B-----5:R-:W-:-:S04]  /*0c40*/  PRMT R7, R90, 0x7632, R7 ;  /* 0x000076325a077816 */ /* 0x020fc80000000007 */
[----:B------:R-:W-:Y:S01]  /*0c50*/  SHF.L.U32 R7, R7, 0x10, RZ ;  /* 0x0000001007077819 */ /* 0x000fe200000006ff */
[----:B------:R-:W-:Y:S06]  /*0c60*/  BRA `(.L_x_5427) ;  /* 0x00000000001c7947 */ /* 0x000fec0003800000 */
.L_x_5426:
[----:B-----5:R-:W-:Y:S02]  /*0c70*/  PRMT R6, R86, 0x7632, R6 ;  /* 0x0000763256067816 */ /* 0x020fe40000000006 */
[----:B------:R-:W-:Y:S02]  /*0c80*/  @P3 PRMT R7, R90, 0x7632, R7 ;  /* 0x000076325a073816 */ /* 0x000fe40000000007 */
[----:B------:R-:W-:Y:S02]  /*0c90*/  SHF.L.U32 R6, R6, 0x10, RZ ;  /* 0x0000001006067819 */ /* 0x000fe400000006ff */
[----:B------:R-:W-:-:S03]  /*0ca0*/  @P3 SHF.L.U32 R92, R7, 0x10, RZ ;  /* 0x00000010075c3819 */ /* 0x000fc600000006ff */
[----:B------:R-:W-:-:S04]  /*0cb0*/  FMUL.FTZ R6, R6, UR8 ;  /* 0x0000000806067c20 */ /* 0x000fc80008410000 */
[----:B------:R-:W-:-:S04]  /*0cc0*/  FMUL.FTZ R7, R29, R6 ;  /* 0x000000061d077220 */ /* 0x000fc80000410000 */
[----:B------:R-:W-:-:S07]  /*0cd0*/  @P3 FADD.FTZ R7, R92, R7 ;  /* 0x000000075c073221 */ /* 0x000fce0000010000 */
.L_x_5427:
[----:B------:R-:W-:Y:S05]  /*0ce0*/  BSYNC B1 ;  /* 0x0000000000017941 */ /* 0x000fea0003800000 */
.L_x_5425:
[----:B------:R-:W-:Y:S04]  /*0cf0*/  BSSY B1, `(.L_x_5428) ;  /* 0x000000b000017945 */ /* 0x000fe80003800000 */
[----:B------:R-:W-:Y:S05]  /*0d00*/  @P5 BRA `(.L_x_5429) ;  /* 0x0000000000105947 */ /* 0x000fea0003800000 */
[----:B------:R-:W-:Y:S01]  /*0d10*/  MOV R6, RZ ;  /* 0x000000ff00067202 */ /* 0x000fe20000000f00 */
[----:B------:R-:W-:Y:S06]  /*0d20*/  @!P3 BRA `(.L_x_5430) ;  /* 0x00000000001cb947 */ /* 0x000fec0003800000 */
[----:B-----5:R-:W-:Y:S01]  /*0d30*/  SHF.L.U32 R6, R91, 0x10, RZ ;  /* 0x000000105b067819 */ /* 0x020fe200000006ff */
[----:B------:R-:W-:Y:S06]  /*0d40*/  BRA `(.L_x_5430) ;  /* 0x0000000000147947 */ /* 0x000fec0003800000 */
.L_x_5429:
[----:B-----5:R-:W-:Y:S02]  /*0d50*/  SHF.L.U32 R6, R87, 0x10, RZ ;  /* 0x0000001057067819 */ /* 0x020fe400000006ff */
[----:B------:R-:W-:-:S03]  /*0d60*/  @P3 SHF.L.U32 R93, R91, 0x10, RZ ;  /* 0x000000105b5d3819 */ /* 0x000fc600000006ff */
[----:B------:R-:W-:-:S04]  /*0d70*/  FMUL.FTZ R9, R6, UR8 ;  /* 0x0000000806097c20 */ /* 0x000fc80008410000 */
[----:B------:R-:W-:-:S04]  /*0d80*/  FMUL.FTZ R6, R30, R9 ;  /* 0x000000091e067220 */ /* 0x000fc80000410000 */
[----:B------:R-:W-:-:S07]  /*0d90*/  @P3 FADD.FTZ R6, R93, R6 ;  /* 0x000000065d063221 */ /* 0x000fce0000010000 */
.L_x_5430:
[----:B------:R-:W-:Y:S05]  /*0da0*/  BSYNC B1 ;  /* 0x0000000000017941 */ /* 0x000fea0003800000 */
.L_x_5428:
[----:B------:R-:W-:Y:S04]  /*0db0*/  BSSY B1, `(.L_x_5431) ;  /* 0x000000e000017945 */ /* 0x000fe80003800000 */
[----:B------:R-:W-:Y:S05]  /*0dc0*/  @P5 BRA `(.L_x_5432) ;  /* 0x0000000000145947 */ /* 0x000fea0003800000 */
[----:B------:R-:W-:Y:S01]  /*0dd0*/  HFMA2.MMA R9, -RZ, RZ, 0, 0 ;  /* 0x00000000ff097435 */ /* 0x000fe200000001ff */
[----:B------:R-:W-:Y:S10]  /*0de0*/  @!P3 BRA `(.L_x_5433) ;  /* 0x000000000028b947 */ /* 0x000ff40003800000 */
[----:B-----5:R-:W-:-:S04]  /*0df0*/  PRMT R9, R91, 0x7632, R9 ;  /* 0x000076325b097816 */ /* 0x020fc80000000009 */
[----:B------:R-:W-:Y:S01]  /*0e00*/  SHF.L.U32 R9, R9, 0x10, RZ ;  /* 0x0000001009097819 */ /* 0x000fe200000006ff */
[----:B------:R-:W-:Y:S06]  /*0e10*/  BRA `(.L_x_5433) ;  /* 0x00000000001c7947 */ /* 0x000fec0003800000 */
.L_x_5432:
[----:B-----5:R-:W-:Y:S02]  /*0e20*/  PRMT R9, R87, 0x7632, R9 ;  /* 0x0000763257097816 */ /* 0x020fe40000000009 */
[----:B------:R-:W-:Y:S02]  /*0e30*/  @P3 PRMT R93, R91, 0x7632, R93 ;  /* 0x000076325b5d3816 */ /* 0x000fe4000000005d */
[----:B------:R-:W-:Y:S02]  /*0e40*/  SHF.L.U32 R9, R9, 0x10, RZ ;  /* 0x0000001009097819 */ /* 0x000fe400000006ff */
[----:B------:R-:W-:-:S03]  /*0e50*/  @P3 SHF.L.U32 R94, R93, 0x10, RZ ;  /* 0x000000105d5e3819 */ /* 0x000fc600000006ff */
[----:B------:R-:W-:-:S04]  /*0e60*/  FMUL.FTZ R92, R9, UR8 ;  /* 0x00000008095c7c20 */ /* 0x000fc80008410000 */
[----:B------:R-:W-:-:S04]  /*0e70*/  FMUL.FTZ R9, R31, R92 ;  /* 0x0000005c1f097220 */ /* 0x000fc80000410000 */
[----:B------:R-:W-:-:S07]  /*0e80*/  @P3 FADD.FTZ R9, R94, R9 ;  /* 0x000000095e093221 */ /* 0x000fce0000010000 */
.L_x_5433:
[----:B------:R-:W-:Y:S05]  /*0e90*/  BSYNC B1 ;  /* 0x0000000000017941 */ /* 0x000fea0003800000 */
.L_x_5431:
        /* <DEDUP_REMOVED lines=9> */
.L_x_5409:
[----:B------:R-:W-:Y:S05]  /*0f30*/  BSYNC B0 ;  /* 0x0000000000007941 */ /* 0x000fea0003800000 */
.L_x_5408:
[----:B------:R-:W-:Y:S04]  /*0f40*/  BSSY B0, `(.L_x_5434) ;  /* 0x0000080000007945 */ /* 0x000fe80003800000 */
[----:B------:R-:W-:Y:S05]  /*0f50*/  @!P1 BRA `(.L_x_5435) ;  /* 0x0000000400f89947 */ /* 0x000fea0003800000 */
[----:B------:R-:W-:Y:S01]  /*0f60*/  ISETP.NE.U32.AND P3, PT, RZ, UR6, PT ;  /* 0x00000006ff007c0c */ /* 0x000fe2000bf65070 */
[----:B0-----:R-:W0:Y:S03]  /*0f70*/  @P4 LDC.64 R92, c[0x0][0x220] ;  /* 0x00008800ff5c4b82 */ /* 0x001e260000000a00 */
[----:B------:R-:W-:-:S13]  /*0f80*/  ISETP.NE.AND.EX P3, PT, RZ, UR7, PT, P3 ;  /* 0x00000007ff007c0c */ /* 0x000fda000bf65330 */
[----:B------:R-:W2:Y:S01]  /*0f90*/  @P3 LDC.64 R10, c[0x0][0x230] ;  /* 0x00008c00ff0a3b82 */ /* 0x000ea20000000a00 */
[----:B0-----:R-:W-:-:S05]  /*0fa0*/  @P4 IMAD.WIDE.U32 R92, R120, 0x10, R92 ;  /* 0x00000010785c4825 */ /* 0x001fca00078e005c */
[----:B-----5:R0:W5:Y:S01]  /*0fb0*/  @P4 LDG.E.128 R84, desc[UR4][R92.64] ;  /* 0x000000045c544981 */ /* 0x020162000c1e1d00 */
[----:B--2---:R-:W-:-:S05]  /*0fc0*/  @P3 IMAD.WIDE.U32 R10, R119, 0x10, R10 ;  /* 0x00000010770a3825 */ /* 0x004fca00078e000a */
        /* <DEDUP_REMOVED lines=8> */
.L_x_5437:
[----:B-----5:R-:W-:Y:S02]  /*1050*/  SHF.L.U32 R8, R84, 0x10, RZ ;  /* 0x0000001054087819 */ /* 0x020fe400000006ff */
[----:B------:R-:W-:-:S03]  /*1060*/  @P3 SHF.L.U32 R93, R88, 0x10, RZ ;  /* 0x00000010585d3819 */ /* 0x000fc600000006ff */
[----:B------:R-:W-:-:S04]  /*1070*/  FMUL.FTZ R11, R8, UR8 ;  /* 0x00000008080b7c20 */ /* 0x000fc80008410000 */
[----:B------:R-:W-:-:S04]  /*1080*/  FMUL.FTZ R8, R56, R11 ;  /* 0x0000000b38087220 */ /* 0x000fc80000410000 */
[----:B------:R-:W-:-:S07]  /*1090*/  @P3 FADD.FTZ R8, R93, R8 ;  /* 0x000000085d083221 */ /* 0x000fce0000010000 */
.L_x_5438:
[----:B------:R-:W-:Y:S05]  /*10a0*/  BSYNC B1 ;  /* 0x0000000000017941 */ /* 0x000fea0003800000 */
.L_x_5436:
[----:B------:R-:W-:Y:S04]  /*10b0*/  BSSY B1, `(.L_x_5439) ;  /* 0x000000e000017945 */ /* 0x000fe80003800000 */
[----:B------:R-:W-:Y:S05]  /*10c0*/  @P5 BRA `(.L_x_5440) ;  /* 0x0000000000145947 */ /* 0x000fea0003800000 */
[----:B------:R-:W-:Y:S01]  /*10d0*/  HFMA2.MMA R11, -RZ, RZ, 0, 0 ;  /* 0x00000000ff0b7435 */ /* 0x000fe200000001ff */
[----:B------:R-:W-:Y:S10]  /*10e0*/  @!P3 BRA `(.L_x_5441) ;  /* 0x000000000028b947 */ /* 0x000ff40003800000 */
[----:B-----5:R-:W-:-:S04]  /*10f0*/  PRMT R11, R88, 0x7632, R11 ;  /* 0x00007632580b7816 */ /* 0x020fc8000000000b */
[----:B------:R-:W-:Y:S01]  /*1100*/  SHF.L.U32 R11, R11, 0x10, RZ ;  /* 0x000000100b0b7819 */ /* 0x000fe200000006ff */
[----:B------:R-:W-:Y:S06]  /*1110*/  BRA `(.L_x_5441) ;  /* 0x00000000001c7947 */ /* 0x000fec0003800000 */
.L_x_5440:
[----:B-----5:R-:W-:Y:S02]  /*1120*/  PRMT R10, R84, 0x7632, R10 ;  /* 0x00007632540a7816 */ /* 0x020fe4000000000a */
[----:B------:R-:W-:Y:S02]  /*1130*/  @P3 PRMT R11, R88, 0x7632, R11 ;  /* 0x00007632580b3816 */ /* 0x000fe4000000000b */
[----:B------:R-:W-:Y:S02]  /*1140*/  SHF.L.U32 R10, R10, 0x10, RZ ;  /* 0x000000100a0a7819 */ /* 0x000fe400000006ff */
[----:B------:R-:W-:-:S03]  /*1150*/  @P3 SHF.L.U32 R92, R11, 0x10, RZ ;  /* 0x000000100b5c3819 */ /* 0x000fc600000006ff */
[----:B------:R-:W-:-:S04]  /*1160*/  FMUL.FTZ R10, R10, UR8 ;  /* 0x000000080a0a7c20 */ /* 0x000fc80008410000 */
[----:B------:R-:W-:-:S04]  /*1170*/  FMUL.FTZ R11, R57, R10 ;  /* 0x0000000a390b7220 */ /* 0x000fc80000410000 */
[----:B------:R-:W-:-:S07]  /*1180*/  @P3 FADD.FTZ R11, R92, R11 ;  /* 0x0000000b5c0b3221 */ /* 0x000fce0000010000 */
.L_x_5441:
[----:B------:R-:W-:Y:S05]  /*1190*/  BSYNC B1 ;  /* 0x0000000000017941 */ /* 0x000fea0003800000 */
.L_x_5439:
[----:B------:R-:W-:Y:S04]  /*11a0*/  BSSY B1, `(.L_x_5442) ;  /* 0x000000b000017945 */ /* 0x000fe80003800000 */
[----:B------:R-:W-:Y:S05]  /*11b0*/  @P5 BRA `(.L_x_5443) ;  /* 0x0000000000105947 */ /* 0x000fea0003800000 */
[----:B------:R-:W-:Y:S01]  /*11c0*/  MOV R10, RZ ;  /* 0x000000ff000a7202 */ /* 0x000fe20000000f00 */
[----:B------:R-:W-:Y:S06]  /*11d0*/  @!P3 BRA `(.L_x_5444) ;  /* 0x00000000001cb947 */ /* 0x000fec0003800000 */
[----:B-----5:R-:W-:Y:S01]  /*11e0*/  SHF.L.U32 R10, R89, 0x10, RZ ;  /* 0x00000010590a7819 */ /* 0x020fe200000006ff */
[----:B------:R-:W-:Y:S06]  /*11f0*/  BRA `(.L_x_5444) ;  /* 0x0000000000147947 */ /* 0x000fec0003800000 */
.L_x_5443:
[----:B-----5:R-:W-:Y:S02]  /*1200*/  SHF.L.U32 R10, R85, 0x10, RZ ;  /* 0x00000010550a7819 */ /* 0x020fe400000006ff */
[----:B------:R-:W-:-:S03]  /*1210*/  @P3 SHF.L.U32 R95, R89, 0x10, RZ ;  /* 0x00000010595f3819 */ /* 0x000fc600000006ff */
[----:B------:R-:W-:-:S04]  /*1220*/  FMUL.FTZ R93, R10, UR8 ;  /* 0x000000080a5d7c20 */ /* 0x000fc80008410000 */
[----:B------:R-:W-:-:S04]  /*1230*/  FMUL.FTZ R10, R58, R93 ;  /* 0x0000005d3a0a7220 */ /* 0x000fc80000410000 */
[----:B------:R-:W-:-:S07]  /*1240*/  @P3 FADD.FTZ R10, R95, R10 ;  /* 0x0000000a5f0a3221 */ /* 0x000fce0000010000 */
.L_x_5444:
[----:B------:R-:W-:Y:S05]  /*1250*/  BSYNC B1 ;  /* 0x0000000000017941 */ /* 0x000fea0003800000 */
.L_x_5442:
[----:B------:R-:W-:Y:S04]  /*1260*/  BSSY B1, `(.L_x_5445) ;  /* 0x000000e000017945 */ /* 0x000fe80003800000 */
[----:B------:R-:W-:Y:S05]  /*1270*/  @P5 BRA `(.L_x_5446) ;  /* 0x0000000000145947 */ /* 0x000fea0003800000 */
[----:B------:R-:W-:Y:S01]  /*1280*/  HFMA2.MMA R97, -RZ, RZ, 0, 0 ;  /* 0x00000000ff617435 */ /* 0x000fe200000001ff */
[----:B------:R-:W-:Y:S10]  /*1290*/  @!P3 BRA `(.L_x_5447) ;  /* 0x000000000028b947 */ /* 0x000ff40003800000 */
[----:B-----5:R-:W-:-:S04]  /*12a0*/  PRMT R97, R89, 0x7632, R97 ;  /* 0x0000763259617816 */ /* 0x020fc80000000061 */
[----:B------:R-:W-:Y:S01]  /*12b0*/  SHF.L.U32 R97, R97, 0x10, RZ ;  /* 0x0000001061617819 */ /* 0x000fe200000006ff */
[----:B------:R-:W-:Y:S06]  /*12c0*/  BRA `(.L_x_5447) ;  /* 0x00000000001c7947 */ /* 0x000fec0003800000 */
.L_x_5446:
[----:B-----5:R-:W-:Y:S02]  /*12d0*/  PRMT R92, R85, 0x7632, R92 ;  /* 0x00007632555c7816 */ /* 0x020fe4000000005c */
[----:B------:R-:W-:Y:S02]  /*12e0*/  @P3 PRMT R93, R89, 0x7632, R93 ;  /* 0x00007632595d3816 */ /* 0x000fe4000000005d */
[----:B------:R-:W-:Y:S02]  /*12f0*/  SHF.L.U32 R92, R92, 0x10, RZ ;  /* 0x000000105c5c7819 */ /* 0x000fe400000006ff */
[----:B------:R-:W-:-:S03]  /*1300*/  @P3 SHF.L.U32 R94, R93, 0x10, RZ ;  /* 0x000000105d5e3819 */ /* 0x000fc600000006ff */
[----:B------:R-:W-:-:S04]  /*1310*/  FMUL.FTZ R92, R92, UR8 ;  /* 0x000000085c5c7c20 */ /* 0x000fc80008410000 */
[----:B------:R-:W-:-:S04]  /*1320*/  FMUL.FTZ R97, R59, R92 ;  /* 0x0000005c3b617220 */ /* 0x000fc80000410000 */
[----:B------:R-:W-:-:S07]  /*1330*/  @P3 FADD.FTZ R97, R94, R97 ;  /* 0x000000615e613221 */ /* 0x000fce0000010000 */
.L_x_5447:
[----:B------:R-:W-:Y:S05]  /*1340*/  BSYNC B1 ;  /* 0x0000000000017941 */ /* 0x000fea0003800000 */
.L_x_5445:
[----:B------:R-:W-:Y:S04]  /*1350*/  BSSY B1, `(.L_x_5448) ;  /* 0x000000b000017945 */ /* 0x000fe80003800000 */
[----:B------:R-:W-:Y:S05]  /*1360*/  @P5 BRA `(.L_x_5449) ;  /* 0x0000000000105947 */ /* 0x000fea0003800000 */
[----:B------:R-:W-:Y:S01]  /*1370*/  MOV R96, RZ ;  /* 0x000000ff00607202 */ /* 0x000fe20000000f00 */
[----:B------:R-:W-:Y:S06]  /*1380*/  @!P3 BRA `(.L_x_5450) ;  /* 0x00000000001cb947 */ /* 0x000fec0003800000 */
[----:B-----5:R-:W-:Y:S01]  /*1390*/  SHF.L.U32 R96, R90, 0x10, RZ ;  /* 0x000000105a607819 */ /* 0x020fe200000006ff */
[----:B------:R-:W-:Y:S06]  /*13a0*/  BRA `(.L_x_5450) ;  /* 0x0000000000147947 */ /* 0x000fec0003800000 */
.L_x_5449:
[----:B-----5:R-:W-:Y:S02]  /*13b0*/  SHF.L.U32 R92, R86, 0x10, RZ ;  /* 0x00000010565c7819 */ /* 0x020fe400000006ff */
[----:B------:R-:W-:-:S03]  /*13c0*/  @P3 SHF.L.U32 R95, R90, 0x10, RZ ;  /* 0x000000105a5f3819 */ /* 0x000fc600000006ff */
[----:B------:R-:W-:-:S04]  /*13d0*/  FMUL.FTZ R93, R92, UR8 ;  /* 0x000000085c5d7c20 */ /* 0x000fc80008410000 */
[----:B------:R-:W-:-:S04]  /*13e0*/  FMUL.FTZ R96, R52, R93 ;  /* 0x0000005d34607220 */ /* 0x000fc80000410000 */
[----:B------:R-:W-:-:S07]  /*13f0*/  @P3 FADD.FTZ R96, R95, R96 ;  /* 0x000000605f603221 */ /* 0x000fce0000010000 */
.L_x_5450:
[----:B------:R-:W-:Y:S05]  /*1400*/  BSYNC B1 ;  /* 0x0000000000017941 */ /* 0x000fea0003800000 */
.L_x_5448:
[----:B------:R-:W-:Y:S04]  /*1410*/  BSSY B1, `(.L_x_5451) ;  /* 0x000000e000017945 */ /* 0x000fe80003800000 */
[----:B------:R-:W-:Y:S05]  /*1420*/  @P5 BRA `(.L_x_5452) ;  /* 0x0000000000145947 */ /* 0x000fea0003800000 */
[----:B------:R-:W-:Y:S01]  /*1430*/  HFMA2.MMA R99, -RZ, RZ, 0, 0 ;  /* 0x00000000ff637435 */ /* 0x000fe200000001ff */
[----:B------:R-:W-:Y:S10]  /*1440*/  @!P3 BRA `(.L_x_5453) ;  /* 0x000000000028b947 */ /* 0x000ff40003800000 */
[----:B-----5:R-:W-:-:S04]  /*1450*/  PRMT R99, R90, 0x7632, R99 ;  /* 0x000076325a637816 */ /* 0x020fc80000000063 */
[----:B------:R-:W-:Y:S01]  /*1460*/  SHF.L.U32 R99, R99, 0x10, RZ ;  /* 0x0000001063637819 */ /* 0x000fe200000006ff */
[----:B------:R-:W-:Y:S06]  /*1470*/  BRA `(.L_x_5453) ;  /* 0x00000000001c7947 */ /* 0x000fec0003800000 */
.L_x_5452:
[----:B-----5:R-:W-:Y:S02]  /*1480*/  PRMT R92, R86, 0x7632, R92 ;  /* 0x00007632565c7816 */ /* 0x020fe4000000005c */
[----:B------:R-:W-:Y:S02]  /*1490*/  @P3 PRMT R93, R90, 0x7632, R93 ;  /* 0x000076325a5d3816 */ /* 0x000fe4000000005d */
[----:B------:R-:W-:Y:S02]  /*14a0*/  SHF.L.U32 R92, R92, 0x10, RZ ;  /* 0x000000105c5c7819 */ /* 0x000fe400000006ff */
[----:B------:R-:W-:-:S03]  /*14b0*/  @P3 SHF.L.U32 R94, R93, 0x10, RZ ;  /* 0x000000105d5e3819 */ /* 0x000fc600000006ff */
[----:B------:R-:W-:-:S04]  /*14c0*/  FMUL.FTZ R92, R92, UR8 ;  /* 0x000000085c5c7c20 */ /* 0x000fc80008410000 */
[----:B------:R-:W-:-:S04]  /*14d0*/  FMUL.FTZ R99, R53, R92 ;  /* 0x0000005c35637220 */ /* 0x000fc80000410000 */
[----:B------:R-:W-:-:S07]  /*14e0*/  @P3 FADD.FTZ R99, R94, R99 ;  /* 0x000000635e633221 */ /* 0x000fce0000010000 */
.L_x_5453:
[----:B------:R-:W-:Y:S05]  /*14f0*/  BSYNC B1 ;  /* 0x0000000000017941 */ /* 0x000fea0003800000 */
.L_x_5451:
[----:B------:R-:W-:Y:S04]  /*1500*/  BSSY B1, `(.L_x_5454) ;  /* 0x000000b000017945 */ /* 0x000fe80003800000 */
[----:B------:R-:W-:Y:S05]  /*1510*/  @P5 BRA `(.L_x_5455) ;  /* 0x0000000000105947 */ /* 0x000fea0003800000 */
[----:B------:R-:W-:Y:S01]  /*1520*/  MOV R98, RZ ;  /* 0x000000ff00627202 */ /* 0x000fe20000000f00 */
[----:B------:R-:W-:Y:S06]  /*1530*/  @!P3 BRA `(.L_x_5456) ;  /* 0x00000000001cb947 */ /* 0x000fec0003800000 */
[----:B-----5:R-:W-:Y:S01]  /*1540*/  SHF.L.U32 R98, R91, 0x10, RZ ;  /* 0x000000105b627819 */ /* 0x020fe200000006ff */
[----:B------:R-:W-:Y:S06]  /*1550*/  BRA `(.L_x_5456) ;  /* 0x0000000000147947 */ /* 0x000fec0003800000 */
.L_x_5455:
[----:B-----5:R-:W-:Y:S02]  /*1560*/  SHF.L.U32 R92, R87, 0x10, RZ ;  /* 0x00000010575c7819 */ /* 0x020fe400000006ff */
[----:B------:R-:W-:-:S03]  /*1570*/  @P3 SHF.L.U32 R95, R91, 0x10, RZ ;  /* 0x000000105b5f3819 */ /* 0x000fc600000006ff */
[----:B------:R-:W-:-:S04]  /*1580*/  FMUL.FTZ R93, R92, UR8 ;  /* 0x000000085c5d7c20 */ /* 0x000fc80008410000 */
[----:B------:R-:W-:-:S04]  /*1590*/  FMUL.FTZ R98, R54, R93 ;  /* 0x0000005d36627220 */ /* 0x000fc80000410000 */
[----:B------:R-:W-:-:S07]  /*15a0*/  @P3 FADD.FTZ R98, R95, R98 ;  /* 0x000000625f623221 */ /* 0x000fce0000010000 */
.L_x_5456:
[----:B------:R-:W-:Y:S05]  /*15b0*/  BSYNC B1 ;  /* 0x0000000000017941 */ /* 0x000fea0003800000 */
.L_x_5454:
[----:B------:R-:W-:Y:S04]  /*15c0*/  BSSY B1, `(.L_x_5457) ;  /* 0x000000e000017945 */ /* 0x000fe80003800000 */
[----:B------:R-:W-:Y:S05]  /*15d0*/  @P5 BRA `(.L_x_5458) ;  /* 0x0000000000145947 */ /* 0x000fea0003800000 */
[----:B------:R-:W-:Y:S01]  /*15e0*/  HFMA2.MMA R101, -RZ, RZ, 0, 0 ;  /* 0x00000000ff657435 */ /* 0x000fe200000001ff */
[----:B------:R-:W-:Y:S10]  /*15f0*/  @!P3 BRA `(.L_x_5459) ;  /* 0x000000000028b947 */ /* 0x000ff40003800000 */
[----:B-----5:R-:W-:-:S04]  /*1600*/  PRMT R101, R91, 0x7632, R101 ;  /* 0x000076325b657816 */ /* 0x020fc80000000065 */
[----:B------:R-:W-:Y:S01]  /*1610*/  SHF.L.U32 R101, R101, 0x10, RZ ;  /* 0x0000001065657819 */ /* 0x000fe200000006ff */
[----:B------:R-:W-:Y:S06]  /*1620*/  BRA `(.L_x_5459) ;  /* 0x00000000001c7947 */ /* 0x000fec0003800000 */
.L_x_5458:
[----:B-----5:R-:W-:Y:S02]  /*1630*/  PRMT R92, R87, 0x7632, R92 ;  /* 0x00007632575c7816 */ /* 0x020fe4000000005c */
[----:B------:R-:W-:Y:S02]  /*1640*/  @P3 PRMT R93, R91, 0x7632, R93 ;  /* 0x000076325b5d3816 */ /* 0x000fe4000000005d */
[----:B------:R-:W-:Y:S02]  /*1650*/  SHF.L.U32 R92, R92, 0x10, RZ ;  /* 0x000000105c5c7819 */ /* 0x000fe400000006ff */
[----:B------:R-:W-:-:S03]  /*1660*/  @P3 SHF.L.U32 R94, R93, 0x10, RZ ;  /* 0x000000105d5e3819 */ /* 0x000fc600000006ff */
[----:B------:R-:W-:-:S04]  /*1670*/  FMUL.FTZ R92, R92, UR8 ;  /* 0x000000085c5c7c20 */ /* 0x000fc80008410000 */
[----:B------:R-:W-:-:S04]  /*1680*/  FMUL.FTZ R101, R55, R92 ;  /* 0x0000005c37657220 */ /* 0x000fc80000410000 */
[----:B------:R-:W-:-:S07]  /*1690*/  @P3 FADD.FTZ R101, R94, R101 ;  /* 0x000000655e653221 */ /* 0x000fce0000010000 */
.L_x_5459:
[----:B------:R-:W-:Y:S05]  /*16a0*/  BSYNC B1 ;  /* 0x0000000000017941 */ /* 0x000fea0003800000 */
.L_x_5457:
        /* <DEDUP_REMOVED lines=9> */
.L_x_5435:
[----:B------:R-:W-:Y:S05]  /*1740*/  BSYNC B0 ;  /* 0x0000000000007941 */ /* 0x000fea0003800000 */
.L_x_5434:
[----:B------:R-:W-:Y:S04]  /*1750*/  BSSY B0, `(.L_x_5460) ;  /* 0x000007e000007945 */ /* 0x000fe80003800000 */
[----:B------:R-:W-:Y:S05]  /*1760*/  @!P0 BRA `(.L_x_5461) ;  /* 0x0000000400f08947 */ /* 0x000fea0003800000 */
[----:B------:R-:W-:Y:S01]  /*1770*/  ISETP.NE.U32.AND P3, PT, RZ, UR6, PT ;  /* 0x00000006ff007c0c */ /* 0x000fe2000bf65070 */
[----:B0-2---:R-:W0:Y:S03]  /*1780*/  @P4 LDC.64 R94, c[0x0][0x220] ;  /* 0x00008800ff5e4b82 */ /* 0x005e260000000a00 */
        /* <DEDUP_REMOVED lines=13> */
.L_x_5463:
[----:B-----5:R-:W-:Y:S02]  /*1860*/  SHF.L.U32 R92, R84, 0x10, RZ ;  /* 0x00000010545c7819 */ /* 0x020fe400000006ff */
[----:B------:R-:W-:-:S03]  /*1870*/  @P3 SHF.L.U32 R95, R88, 0x10, RZ ;  /* 0x00000010585f3819 */ /* 0x000fc600000006ff */
[----:B------:R-:W-:-:S04]  /*1880*/  FMUL.FTZ R93, R92, UR8 ;  /* 0x000000085c5d7c20 */ /* 0x000fc80008410000 */
[----:B------:R-:W-:-:S04]  /*1890*/  FMUL.FTZ R100, R80, R93 ;  /* 0x0000005d50647220 */ /* 0x000fc80000410000 */
[----:B------:R-:W-:-:S07]  /*18a0*/  @P3 FADD.FTZ R100, R95, R100 ;  /* 0x000000645f643221 */ /* 0x000fce0000010000 */
.L_x_5464:
[----:B------:R-:W-:Y:S05]  /*18b0*/  BSYNC B1 ;  /* 0x0000000000017941 */ /* 0x000fea0003800000 */
.L_x_5462:
[----:B------:R-:W-:Y:S04]  /*18c0*/  BSSY B1, `(.L_x_5465) ;  /* 0x000000e000017945 */ /* 0x000fe80003800000 */
[----:B------:R-:W-:Y:S05]  /*18d0*/  @P4 BRA `(.L_x_5466) ;  /* 0x0000000000144947 */ /* 0x000fea0003800000 */
[----:B------:R-:W-:Y:S01]  /*18e0*/  HFMA2.MMA R103, -RZ, RZ, 0, 0 ;  /* 0x00000000ff677435 */ /* 0x000fe200000001ff */
[----:B------:R-:W-:Y:S10]  /*18f0*/  @!P3 BRA `(.L_x_5467) ;  /* 0x000000000028b947 */ /* 0x000ff40003800000 */
[----:B-----5:R-:W-:-:S04]  /*1900*/  PRMT R103, R88, 0x7632, R103 ;  /* 0x0000763258677816 */ /* 0x020fc80000000067 */
[----:B------:R-:W-:Y:S01]  /*1910*/  SHF.L.U32 R103, R103, 0x10, RZ ;  /* 0x0000001067677819 */ /* 0x000fe200000006ff */
[----:B------:R-:W-:Y:S06]  /*1920*/  BRA `(.L_x_5467) ;  /* 0x00000000001c7947 */ /* 0x000fec0003800000 */
.L_x_5466:
[----:B-----5:R-:W-:Y:S02]  /*1930*/  PRMT R92, R84, 0x7632, R92 ;  /* 0x00007632545c7816 */ /* 0x020fe4000000005c */
[----:B------:R-:W-:Y:S02]  /*1940*/  @P3 PRMT R93, R88, 0x7632, R93 ;  /* 0x00007632585d3816 */ /* 0x000fe4000000005d */
[----:B------:R-:W-:Y:S02]  /*1950*/  SHF.L.U32 R92, R92, 0x10, RZ ;  /* 0x000000105c5c7819 */ /* 0x000fe400000006ff */
[----:B------:R-:W-:-:S03]  /*1960*/  @P3 SHF.L.U32 R94, R93, 0x10, RZ ;  /* 0x000000105d5e3819 */ /* 0x000fc600000006ff */
[----:B------:R-:W-:-:S04]  /*1970*/  FMUL.FTZ R92, R92, UR8 ;  /* 0x000000085c5c7c20 */ /* 0x000fc80008410000 */
[----:B------:R-:W-:-:S04]  /*1980*/  FMUL.FTZ R103, R81, R92 ;  /* 0x0000005c51677220 */ /* 0x000fc80000410000 */
[----:B------:R-:W-:-:S07]  /*1990*/  @P3 FADD.FTZ R103, R94, R103 ;  /* 0x000000675e673221 */ /* 0x000fce0000010000 */
.L_x_5467:
[----:B------:R-:W-:Y:S05]  /*19a0*/  BSYNC B1 ;  /* 0x0000000000017941 */ /* 0x000fea0003800000 */
.L_x_5465:
[----:B------:R-:W-:Y:S04]  /*19b0*/  BSSY B1, `(.L_x_5468) ;  /* 0x000000b000017945 */ /* 0x000fe80003800000 */
[----:B------:R-:W-:Y:S05]  /*19c0*/  @P4 BRA `(.L_x_5469) ;  /* 0x0000000000104947 */ /* 0x000fea0003800000 */
[----:B------:R-:W-:Y:S01]  /*19d0*/  MOV R102, RZ ;  /* 0x000000ff00667202 */ /* 0x000fe20000000f00 */
[----:B------:R-:W-:Y:S06]  /*19e0*/  @!P3 BRA `(.L_x_5470) ;  /* 0x00000000001cb947 */ /* 0x000fec0003800000 */
[----:B-----5:R-:W-:Y:S01]  /*19f0*/  SHF.L.U32 R102, R89, 0x10, RZ ;  /* 0x0000001059667819 */ /* 0x020fe200000006ff */
[----:B------:R-:W-:Y:S06]  /*1a00*/  BRA `(.L_x_5470) ;  /* 0x0000000000147947 */ /* 0x000fec0003800000 */
.L_x_5469:
[----:B-----5:R-:W-:Y:S02]  /*1a10*/  SHF.L.U32 R92, R85, 0x10, RZ ;  /* 0x00000010555c7819 */ /* 0x020fe400000006ff */
[----:B------:R-:W-:-:S03]  /*1a20*/  @P3 SHF.L.U32 R95, R89, 0x10, RZ ;  /* 0x00000010595f3819 */ /* 0x000fc600000006ff */
[----:B------:R-:W-:-:S04]  /*1a30*/  FMUL.FTZ R93, R92, UR8 ;  /* 0x000000085c5d7c20 */ /* 0x000fc80008410000 */
[----:B------:R-:W-:-:S04]  /*1a40*/  FMUL.FTZ R102, R82, R93 ;  /* 0x0000005d52667220 */ /* 0x000fc80000410000 */
[----:B------:R-:W-:-:S07]  /*1a50*/  @P3 FADD.FTZ R102, R95, R102 ;  /* 0x000000665f663221 */ /* 0x000fce0000010000 */
.L_x_5470:
[----:B------:R-:W-:Y:S05]  /*1a60*/  BSYNC B1 ;  /* 0x0000000000017941 */ /* 0x000fea0003800000 */
.L_x_5468:
[----:B------:R-:W-:Y:S04]  /*1a70*/  BSSY B1, `(.L_x_5471) ;  /* 0x000000e000017945 */ /* 0x000fe80003800000 */
[----:B------:R-:W-:Y:S05]  /*1a80*/  @P4 BRA `(.L_x_5472) ;  /* 0x0000000000144947 */ /* 0x000fea0003800000 */
[----:B------:R-:W-:Y:S01]  /*1a90*/  HFMA2.MMA R105, -RZ, RZ, 0, 0 ;  /* 0x00000000ff697435 */ /* 0x000fe200000001ff */
[----:B------:R-:W-:Y:S10]  /*1aa0*/  @!P3 BRA `(.L_x_5473) ;  /* 0x000000000028b947 */ /* 0x000ff40003800000 */
[----:B-----5:R-:W-:-:S04]  /*1ab0*/  PRMT R105, R89, 0x7632, R105 ;  /* 0x0000763259697816 */ /* 0x020fc80000000069 */
[----:B------:R-:W-:Y:S01]  /*1ac0*/  SHF.L.U32 R105, R105, 0x10, RZ ;  /* 0x0000001069697819 */ /* 0x000fe200000006ff */
[----:B------:R-:W-:Y:S06]  /*1ad0*/  BRA `(.L_x_5473) ;  /* 0x00000000001c7947 */ /* 0x000fec0003800000 */
.L_x_5472:
[----:B-----5:R-:W-:Y:S02]  /*1ae0*/  PRMT R92, R85, 0x7632, R92 ;  /* 0x00007632555c7816 */ /* 0x020fe4000000005c */
[----:B------:R-:W-:Y:S02]  /*1af0*/  @P3 PRMT R93, R89, 0x7632, R93 ;  /* 0x00007632595d3816 */ /* 0x000fe4000000005d */
[----:B------:R-:W-:Y:S02]  /*1b00*/  SHF.L.U32 R92, R92, 0x10, RZ ;  /* 0x000000105c5c7819 */ /* 0x000fe400000006ff */
[----:B------:R-:W-:-:S03]  /*1b10*/  @P3 SHF.L.U32 R94, R93, 0x10, RZ ;  /* 0x000000105d5e3819 */ /* 0x000fc600000006ff */
[----:B------:R-:W-:-:S04]  /*1b20*/  FMUL.FTZ R92, R92, UR8 ;  /* 0x000000085c5c7c20 */ /* 0x000fc80008410000 */
[----:B------:R-:W-:-:S04]  /*1b30*/  FMUL.FTZ R105, R83, R92 ;  /* 0x0000005c53697220 */ /* 0x000fc80000410000 */
[----:B------:R-:W-:-:S07]  /*1b40*/  @P3 FADD.FTZ R105, R94, R105 ;  /* 0x000000695e693221 */ /* 0x000fce0000010000 */
.L_x_5473:
[----:B------:R-:W-:Y:S05]  /*1b50*/  BSYNC B1 ;  /* 0x0000000000017941 */ /* 0x000fea0003800000 */
.L_x_5471:
[----:B------:R-:W-:Y:S04]  /*1b60*/  BSSY B1, `(.L_x_5474) ;  /* 0x000000b000017945 */ /* 0x000fe80003800000 */
[----:B------:R-:W-:Y:S05]  /*1b70*/  @P4 BRA `(.L_x_5475) ;  /* 0x0000000000104947 */ /* 0x000fea0003800000 */
[----:B------:R-:W-:Y:S01]  /*1b80*/  MOV R104, RZ ;  /* 0x000000ff00687202 */ /* 0x000fe20000000f00 */
[----:B------:R-:W-:Y:S06]  /*1b90*/  @!P3 BRA `(.L_x_5476) ;  /* 0x00000000001cb947 */ /* 0x000fec0003800000 */
[----:B-----5:R-:W-:Y:S01]  /*1ba0*/  SHF.L.U32 R104, R90, 0x10, RZ ;  /* 0x000000105a687819 */ /* 0x020fe200000006ff */
[----:B------:R-:W-:Y:S06]  /*1bb0*/  BRA `(.L_x_5476) ;  /* 0x0000000000147947 */ /* 0x000fec0003800000 */
.L_x_5475:
[----:B-----5:R-:W-:Y:S02]  /*1bc0*/  SHF.L.U32 R92, R86, 0x10, RZ ;  /* 0x00000010565c7819 */ /* 0x020fe400000006ff */
[----:B------:R-:W-:-:S03]  /*1bd0*/  @P3 SHF.L.U32 R95, R90, 0x10, RZ ;  /* 0x000000105a5f3819 */ /* 0x000fc600000006ff */
[----:B------:R-:W-:-:S04]  /*1be0*/  FMUL.FTZ R93, R92, UR8 ;  /* 0x000000085c5d7c20 */ /* 0x000fc80008410000 */
[----:B------:R-:W-:-:S04]  /*1bf0*/  FMUL.FTZ R104, R76, R93 ;  /* 0x0000005d4c687220 */ /* 0x000fc80000410000 */
[----:B------:R-:W-:-:S07]  /*1c00*/  @P3 FADD.FTZ R104, R95, R104 ;  /* 0x000000685f683221 */ /* 0x000fce0000010000 */
.L_x_5476:
[----:B------:R-:W-:Y:S05]  /*1c10*/  BSYNC B1 ;  /* 0x0000000000017941 */ /* 0x000fea0003800000 */
.L_x_5474:
[----:B------:R-:W-:Y:S04]  /*1c20*/  BSSY B1, `(.L_x_5477) ;  /* 0x000000e000017945 */ /* 0x000fe80003800000 */
[----:B------:R-:W-:Y:S05]  /*1c30*/  @P4 BRA `(.L_x_5478) ;  /* 0x0000000000144947 */ /* 0x000fea0003800000 */
[----:B------:R-:W-:Y:S01]  /*1c40*/  HFMA2.MMA R107, -RZ, RZ, 0, 0 ;  /* 0x00000000ff6b7435 */ /* 0x000fe200000001ff */
[----:B------:R-:W-:Y:S10]  /*1c50*/  @!P3 BRA `(.L_x_5479) ;  /* 0x000000000028b947 */ /* 0x000ff40003800000 */
[----:B-----5:R-:W-:-:S04]  /*1c60*/  PRMT R107, R90, 0x7632, R107 ;  /* 0x000076325a6b7816 */ /* 0x020fc8000000006b */
[----:B------:R-:W-:Y:S01]  /*1c70*/  SHF.L.U32 R107, R107, 0x10, RZ ;  /* 0x000000106b6b7819 */ /* 0x000fe200000006ff */
[----:B------:R-:W-:Y:S06]  /*1c80*/  BRA `(.L_x_5479) ;  /* 0x00000000001c7947 */ /* 0x000fec0003800000 */
.L_x_5478:
[----:B-----5:R-:W-:Y:S02]  /*1c90*/  PRMT R92, R86, 0x7632, R92 ;  /* 0x00007632565c7816 */ /* 0x020fe4000000005c */
[----:B------:R-:W-:Y:S02]  /*1ca0*/  @P3 PRMT R93, R90, 0x7632, R93 ;  /* 0x000076325a5d3816 */ /* 0x000fe4000000005d */
[----:B------:R-:W-:Y:S02]  /*1cb0*/  SHF.L.U32 R92, R92, 0x10, RZ ;  /* 0x000000105c5c7819 */ /* 0x000fe400000006ff */
[----:B------:R-:W-:-:S03]  /*1cc0*/  @P3 SHF.L.U32 R94, R93, 0x10, RZ ;  /* 0x000000105d5e3819 */ /* 0x000fc600000006ff */
[----:B------:R-:W-:-:S04]  /*1cd0*/  FMUL.FTZ R92, R92, UR8 ;  /* 0x000000085c5c7c20 */ /* 0x000fc80008410000 */
[----:B------:R-:W-:-:S04]  /*1ce0*/  FMUL.FTZ R107, R77, R92 ;  /* 0x0000005c4d6b7220 */ /* 0x000fc80000410000 */
[----:B------:R-:W-:-:S07]  /*1cf0*/  @P3 FADD.FTZ R107, R94, R107 ;  /* 0x0000006b5e6b3221 */ /* 0x000fce0000010000 */
.L_x_5479:
[----:B------:R-:W-:Y:S05]  /*1d00*/  BSYNC B1 ;  /* 0x0000000000017941 */ /* 0x000fea0003800000 */
.L_x_5477:
[----:B------:R-:W-:Y:S04]  /*1d10*/  BSSY B1, `(.L_x_5480) ;  /* 0x000000b000017945 */ /* 0x000fe80003800000 */
[----:B------:R-:W-:Y:S05]  /*1d20*/  @P4 BRA `(.L_x_5481) ;  /* 0x0000000000104947 */ /* 0x000fea0003800000 */
[----:B------:R-:W-:Y:S01]  /*1d30*/  MOV R106, RZ ;  /* 0x000000ff006a7202 */ /* 0x000fe20000000f00 */
[----:B------:R-:W-:Y:S06]  /*1d40*/  @!P3 BRA `(.L_x_5482) ;  /* 0x00000000001cb947 */ /* 0x000fec0003800000 */
[----:B-----5:R-:W-:Y:S01]  /*1d50*/  SHF.L.U32 R106, R91, 0x10, RZ ;  /* 0x000000105b6a7819 */ /* 0x020fe200000006ff */
[----:B------:R-:W-:Y:S06]  /*1d60*/  BRA `(.L_x_5482) ;  /* 0x0000000000147947 */ /* 0x000fec0003800000 */
.L_x_5481:
[----:B-----5:R-:W-:Y:S02]  /*1d70*/  SHF.L.U32 R92, R87, 0x10, RZ ;  /* 0x00000010575c7819 */ /* 0x020fe400000006ff */
[----:B------:R-:W-:-:S03]  /*1d80*/  @P3 SHF.L.U32 R95, R91, 0x10, RZ ;  /* 0x000000105b5f3819 */ /* 0x000fc600000006ff */
[----:B------:R-:W-:-:S04]  /*1d90*/  FMUL.FTZ R93, R92, UR8 ;  /* 0x000000085c5d7c20 */ /* 0x000fc80008410000 */
[----:B------:R-:W-:-:S04]  /*1da0*/  FMUL.FTZ R106, R78, R93 ;  /* 0x0000005d4e6a7220 */ /* 0x000fc80000410000 */
[----:B------:R-:W-:-:S07]  /*1db0*/  @P3 FADD.FTZ R106, R95, R106 ;  /* 0x0000006a5f6a3221 */ /* 0x000fce0000010000 */
.L_x_5482:
[----:B------:R-:W-:Y:S05]  /*1dc0*/  BSYNC B1 ;  /* 0x0000000000017941 */ /* 0x000fea0003800000 */
.L_x_5480:
[----:B------:R-:W-:Y:S04]  /*1dd0*/  BSSY B1, `(.L_x_5483) ;  /* 0x000000e000017945 */ /* 0x000fe80003800000 */
[----:B------:R-:W-:Y:S05]  /*1de0*/  @P4 BRA `(.L_x_5484) ;  /* 0x0000000000144947 */ /* 0x000fea0003800000 */
[----:B------:R-:W-:Y:S01]  /*1df0*/  HFMA2.MMA R109, -RZ, RZ, 0, 0 ;  /* 0x00000000ff6d7435 */ /* 0x000fe200000001ff */
[----:B------:R-:W-:Y:S10]  /*1e00*/  @!P3 BRA `(.L_x_5485) ;  /* 0x000000000028b947 */ /* 0x000ff40003800000 */
[----:B-----5:R-:W-:-:S04]  /*1e10*/  PRMT R109, R91, 0x7632, R109 ;  /* 0x000076325b6d7816 */ /* 0x020fc8000000006d */
[----:B------:R-:W-:Y:S01]  /*1e20*/  SHF.L.U32 R109, R109, 0x10, RZ ;  /* 0x000000106d6d7819 */ /* 0x000fe200000006ff */
[----:B------:R-:W-:Y:S06]  /*1e30*/  BRA `(.L_x_5485) ;  /* 0x00000000001c7947 */ /* 0x000fec0003800000 */
.L_x_5484:
[----:B-----5:R-:W-:Y:S02]  /*1e40*/  PRMT R92, R87, 0x7632, R92 ;  /* 0x00007632575c7816 */ /* 0x020fe4000000005c */
[----:B------:R-:W-:Y:S02]  /*1e50*/  @P3 PRMT R93, R91, 0x7632, R93 ;  /* 0x000076325b5d3816 */ /* 0x000fe4000000005d */
[----:B------:R-:W-:Y:S02]  /*1e60*/  SHF.L.U32 R92, R92, 0x10, RZ ;  /* 0x000000105c5c7819 */ /* 0x000fe400000006ff */
[----:B------:R-:W-:-:S03]  /*1e70*/  @P3 SHF.L.U32 R94, R93, 0x10, RZ ;  /* 0x000000105d5e3819 */ /* 0x000fc600000006ff */
[----:B------:R-:W-:-:S04]  /*1e80*/  FMUL.FTZ R92, R92, UR8 ;  /* 0x000000085c5c7c20 */ /* 0x000fc80008410000 */
[----:B------:R-:W-:-:S04]  /*1e90*/  FMUL.FTZ R109, R79, R92 ;  /* 0x0000005c4f6d7220 */ /* 0x000fc80000410000 */
[----:B------:R-:W-:-:S07]  /*1ea0*/  @P3 FADD.FTZ R109, R94, R109 ;  /* 0x0000006d5e6d3221 */ /* 0x000fce0000010000 */
.L_x_5485:
[----:B------:R-:W-:Y:S05]  /*1eb0*/  BSYNC B1 ;  /* 0x0000000000017941 */ /* 0x000fea0003800000 */
.L_x_5483:
[----:B------:R-:W0:Y:S01]  /*1ec0*/  LDC.64 R116, c[0x0][0x238] ;  /* 0x00008e00ff747b82 */ /* 0x000e220000000a00 */
[----:B------:R-:W-:Y:S02]  /*1ed0*/  F2FP.BF16.F32.PACK_AB R95, R109, R106 ;  /* 0x0000006a6d5f723e */ /* 0x000fe400000010ff */
[----:B------:R-:W-:Y:S02]  /*1ee0*/  F2FP.BF16.F32.PACK_AB R94, R107, R104 ;  /* 0x000000686b5e723e */ /* 0x000fe400000010ff */
[----:B------:R-:W-:Y:S02]  /*1ef0*/  F2FP.BF16.F32.PACK_AB R93, R105, R102 ;  /* 0x00000066695d723e */ /* 0x000fe400000010ff */
[----:B------:R-:W-:Y:S01]  /*1f00*/  F2FP.BF16.F32.PACK_AB R92, R103, R100 ;  /* 0x00000064675c723e */ /* 0x000fe200000010ff */
[----:B0-----:R-:W-:-:S05]  /*1f10*/  IMAD.WIDE.U32 R116, R119, 0x10, R116 ;  /* 0x0000001077747825 */ /* 0x001fca00078e0074 */
[----:B------:R3:W-:Y:S02]  /*1f20*/  STG.E.128 desc[UR4][R116.64], R92 ;  /* 0x0000005c74007986 */ /* 0x0007e4000c101d04 */
.L_x_5461:
[----:B------:R-:W-:Y:S05]  /*1f30*/  BSYNC B0 ;  /* 0x0000000000007941 */ /* 0x000fea0003800000 */
.L_x_5460:
[----:B0-23--:R-:W-:Y:S01]  /*1f40*/  FADD.FTZ R92, RZ, R0 ;  /* 0x00000000ff5c7221 */ /* 0x00dfe20000010000 */
        /* <DEDUP_REMOVED lines=31> */
[----:B------:R-:W2:Y:S01]  /*2140*/  LDC R94, c[0x0][0x290] ;  /* 0x0000a400ff5e7b82 */ /* 0x000ea20000000800 */
        /* <DEDUP_REMOVED lines=9> */
[----:B--2---:R-:W-:-:S04]  /*21e0*/  FMUL.FTZ R119, R119, R94 ;  /* 0x0000005e77777220 */ /* 0x004fc80000410000 */
        /* <DEDUP_REMOVED lines=57> */
[----:B------:R0:W2:Y:S02]  /*2580*/  SHFL.BFLY PT, R123, R122, 0x10, 0x1f ;  /* 0x0e001f007a7b7f89 */ /* 0x0000a400000e0000 */
.L_x_5505:
[----:B--2---:R-:W-:Y:S01]  /*2590*/  FADD.FTZ R123, R122, R123 ;  /* 0x0000007b7a7b7221 */ /* 0x004fe20000010000 */
[----:B------:R-:W2:Y:S01]  /*25a0*/  @!P5 LDC.64 R92, c[0x0][0x250] ;  /* 0x00009400ff5cdb82 */ /* 0x000ea20000000a00 */
[----:B------:R-:W-:Y:S01]  /*25b0*/  FMUL.FTZ R118, R119, R119 ;  /* 0x0000007777767220 */ /* 0x000fe20000410000 */
[----:B------:R-:W-:Y:S01]  /*25c0*/  ISETP.NE.AND P6, PT, R113, RZ, PT ;  /* 0x000000ff7100720c */ /* 0x000fe20003fc5270 */
[----:B------:R-:W-:Y:S01]  /*25d0*/  FFMA.FTZ R116, R123, R94, UR9 ;  /* 0x000000097b747e23 */ /* 0x000fe2000801005e */
[----:B------:R-:W-:Y:S02]  /*25e0*/  BSSY B0, `(.L_x_5487) ;  /* 0x000007a000007945 */ /* 0x000fe40003800000 */
[----:B------:R-:W-:Y:S02]  /*25f0*/  FSEL R121, R118, RZ, P6 ;  /* 0x000000ff76797208 */ /* 0x000fe40003000000 */
[----:B------:R-:W3:Y:S03]  /*2600*/  @!P5 LDC.64 R94, c[0x0][0x258] ;  /* 0x00009600ff5edb82 */ /* 0x000ee60000000a00 */
[----:B------:R-:W-:-:S06]  /*2610*/  FADD.FTZ R116, R116, R121 ;  /* 0x0000007974747221 */ /* 0x000fcc0000010000 */
[----:B------:R-:W4:Y:S01]  /*2620*/  MUFU.RSQ R116, R116 ;  /* 0x0000007400747308 */ /* 0x000f220000001400 */
[----:B--2---:R-:W-:-:S04]  /*2630*/  @!P5 LEA R92, P3, R110, R92, 0x2 ;  /* 0x0000005c6e5cd211 */ /* 0x004fc800078610ff */
[--C-:B------:R-:W-:Y:S02]  /*2640*/  @!P5 LEA.HI.X R93, R110, R93, R117.reuse, 0x2, P3 ;  /* 0x0000005d6e5dd211 */ /* 0x100fe400018f1475 */
[----:B-----5:R-:W-:Y:S02]  /*2650*/  ISETP.GE.AND P3, PT, R114, 0x1, PT ;  /* 0x000000017200780c */ /* 0x020fe40003f66270 */
[C---:B---3--:R-:W-:Y:S01]  /*2660*/  @!P5 LEA R94, P4, R110.reuse, R94, 0x2 ;  /* 0x0000005e6e5ed211 */ /* 0x048fe200078810ff */
[----:B------:R2:W-:Y:S03]  /*2670*/  @!P5 STG.E desc[UR4][R92.64], R119 ;  /* 0x000000775c00d986 */ /* 0x0005e6000c101904 */
[----:B------:R-:W-:-:S05]  /*2680*/  @!P5 LEA.HI.X R95, R110, R95, R117, 0x2, P4 ;  /* 0x0000005f6e5fd211 */ /* 0x000fca00020f1475 */
[----:B----4-:R2:W-:Y:S02]  /*2690*/  @!P5 STG.E desc[UR4][R94.64], R116 ;  /* 0x000000745e00d986 */ /* 0x0105e4000c101904 */
[----:B------:R-:W-:Y:S05]  /*26a0*/  @!P3 BRA `(.L_x_5488) ;  /* 0x0000000400b4b947 */ /* 0x000fea0003800000 */
[----:B------:R-:W-:Y:S01]  /*26b0*/  IADD3 R114, R114, -0x1, RZ ;  /* 0xffffffff72727810 */ /* 0x000fe20007ffe0ff */
[----:B------:R-:W-:Y:S01]  /*26c0*/  BSSY B1, `(.L_x_5489) ;  /* 0x0000028000017945 */ /* 0x000fe20003800000 */
[----:B------:R-:W-:Y:S02]  /*26d0*/  LOP3.LUT R112, R108, 0x1f, RZ, 0xc0, !PT ;  /* 0x0000001f6c707812 */ /* 0x000fe400078ec0ff */
[----:B------:R-:W-:Y:S01]  /*26e0*/  FSEL R118, R119, RZ, !P6 ;  /* 0x000000ff77767208 */ /* 0x000fe20007000000 */
[----:B------:R-:W-:-:S05]  /*26f0*/  IMAD R114, R114, R115, RZ ;  /* 0x0000007372727224 */ /* 0x000fca00078e02ff */
[----:B--2---:R-:W-:-:S04]  /*2700*/  SHF.R.S32.HI R93, RZ, 0x1f, R114 ;  /* 0x0000001fff5d7819 */ /* 0x004fc80000011472 */
[----:B------:R-:W-:-:S04]  /*2710*/  LEA.HI R93, R93, R114, RZ, 0x3 ;  /* 0x000000725d5d7211 */ /* 0x000fc800078f18ff */
[----:B------:R-:W-:Y:S01]  /*2720*/  LEA.HI.SX32 R117, R93, R112, 0x1d ;  /* 0x000000705d757211 */ /* 0x000fe200078feaff */
[----:B------:R-:W-:Y:S06]  /*2730*/  @!P2 BRA `(.L_x_5490) ;  /* 0x000000000080a947 */ /* 0x000fec0003800000 */
[--C-:B------:R-:W-:Y:S01]  /*2740*/  FADD.FTZ R93, R0, -R118.reuse ;  /* 0x80000076005d7221 */ /* 0x100fe20000010000 */
[--C-:B------:R-:W-:Y:S01]  /*2750*/  FADD.FTZ R95, R3, -R118.reuse ;  /* 0x80000076035f7221 */ /* 0x100fe20000010000 */
[----:B------:R-:W2:Y:S01]  /*2760*/  LDC.64 R114, c[0x0][0x2b8] ;  /* 0x0000ae00ff727b82 */ /* 0x000ea20000000a00 */
        /* <DEDUP_REMOVED lines=8> */
[----:B------:R-:W-:-:S03]  /*27f0*/  FMUL.FTZ R95, R116, R95 ;  /* 0x0000005f745f7220 */ /* 0x000fc60000410000 */
[----:B------:R-:W-:Y:S01]  /*2800*/  F2FP.BF16.F32.PACK_AB R92, R93, R92 ;  /* 0x0000005c5d5c723e */ /* 0x000fe200000010ff */
[----:B------:R-:W-:Y:S01]  /*2810*/  FADD.FTZ R93, R5, -R118 ;  /* 0x80000076055d7221 */ /* 0x000fe20000010000 */
[----:B------:R-:W-:Y:S01]  /*2820*/  FMUL.FTZ R94, R116, R123 ;  /* 0x0000007b745e7220 */ /* 0x000fe20000410000 */
[----:B------:R-:W-:Y:S02]  /*2830*/  FFMA.FTZ R95, R22, R95, R14 ;  /* 0x0000005f165f7223 */ /* 0x000fe4000001000e */
[C---:B------:R-:W-:Y:S01]  /*2840*/  FMUL.FTZ R120, R116.reuse, R93 ;  /* 0x0000005d74787220 */ /* 0x040fe20000410000 */
[C---:B------:R-:W-:Y:S01]  /*2850*/  FMUL.FTZ R93, R116.reuse, R119 ;  /* 0x00000077745d7220 */ /* 0x040fe20000410000 */
[----:B------:R-:W-:Y:S01]  /*2860*/  FADD.FTZ R119, R7, -R118 ;  /* 0x8000007607777221 */ /* 0x000fe20000010000 */
[----:B------:R-:W-:Y:S01]  /*2870*/  FFMA.FTZ R124, R27, R94, R19 ;  /* 0x0000005e1b7c7223 */ /* 0x000fe20000010013 */
[----:B------:R-:W-:Y:S02]  /*2880*/  FFMA.FTZ R120, R23, R120, R15 ;  /* 0x0000007817787223 */ /* 0x000fe4000001000f */
[C---:B0-----:R-:W-:Y:S01]  /*2890*/  FMUL.FTZ R122, R116.reuse, R119 ;  /* 0x00000077747a7220 */ /* 0x041fe20000410000 */
[----:B------:R-:W-:Y:S01]  /*28a0*/  FMUL.FTZ R119, R116, R121 ;  /* 0x0000007974777220 */ /* 0x000fe20000410000 */
[----:B------:R-:W-:Y:S01]  /*28b0*/  FFMA.FTZ R121, R24, R93, R16 ;  /* 0x0000005d18797223 */ /* 0x000fe20000010010 */
[----:B------:R-:W-:Y:S01]  /*28c0*/  F2FP.BF16.F32.PACK_AB R93, R120, R95 ;  /* 0x0000005f785d723e */ /* 0x000fe200000010ff */
[----:B------:R-:W-:Y:S01]  /*28d0*/  FFMA.FTZ R122, R25, R122, R17 ;  /* 0x0000007a197a7223 */ /* 0x000fe20000010011 */
[----:B------:R-:W-:Y:S01]  /*28e0*/  FFMA.FTZ R119, R26, R119, R18 ;  /* 0x000000771a777223 */ /* 0x000fe20000010012 */
[C---:B--2---:R-:W-:Y:S01]  /*28f0*/  IMAD.WIDE.U32 R114, R117.reuse, 0x10, R114 ;  /* 0x0000001075727825 */ /* 0x044fe200078e0072 */
[----:B------:R-:W-:-:S02]  /*2900*/  IADD3 R117, R117, 0x20, RZ ;  /* 0x0000002075757810 */ /* 0x000fc40007ffe0ff */
[----:B------:R-:W-:Y:S02]  /*2910*/  F2FP.BF16.F32.PACK_AB R94, R122, R121 ;  /* 0x000000797a5e723e */ /* 0x000fe400000010ff */
[----:B------:R-:W-:-:S05]  /*2920*/  F2FP.BF16.F32.PACK_AB R95, R124, R119 ;  /* 0x000000777c5f723e */ /* 0x000fca00000010ff */
[----:B------:R2:W-:Y:S02]  /*2930*/  STG.E.128 desc[UR4][R114.64], R92 ;  /* 0x0000005c72007986 */ /* 0x0005e4000c101d04 */
.L_x_5490:
[----:B------:R-:W-:Y:S05]  /*2940*/  BSYNC B1 ;  /* 0x0000000000017941 */ /* 0x000fea0003800000 */
.L_x_5489:
[----:B------:R-:W-:Y:S04]  /*2950*/  BSSY B1, `(.L_x_5491) ;  /* 0x0000022000017945 */ /* 0x000fe80003800000 */
[----:B------:R-:W-:Y:S05]  /*2960*/  @!P1 BRA `(.L_x_5492) ;  /* 0x0000000000809947 */ /* 0x000fea0003800000 */
[--C-:B--2---:R-:W-:Y:S01]  /*2970*/  FADD.FTZ R93, R8, -R118.reuse ;  /* 0x80000076085d7221 */ /* 0x104fe20000010000 */
        /* <DEDUP_REMOVED lines=31> */
.L_x_5492:
[----:B------:R-:W-:Y:S05]  /*2b70*/  BSYNC B1 ;  /* 0x0000000000017941 */ /* 0x000fea0003800000 */
.L_x_5491:
[----:B------:R-:W-:Y:S05]  /*2b80*/  @!P0 BRA `(.L_x_5488) ;  /* 0x00000000007c8947 */ /* 0x000fea0003800000 */
[--C-:B--23--:R-:W-:Y:S01]  /*2b90*/  FADD.FTZ R115, R106, -R118.reuse ;  /* 0x800000766a737221 */ /* 0x10cfe20000010000 */
        /* <DEDUP_REMOVED lines=9> */
[----:B------:R-:W2:Y:S01]  /*2c30*/  LDC.64 R114, c[0x0][0x2b8] ;  /* 0x0000ae00ff727b82 */ /* 0x000ea20000000a00 */
        /* <DEDUP_REMOVED lines=18> */
[----:B--2---:R-:W-:-:S05]  /*2d60*/  IMAD.WIDE.U32 R114, R117, 0x10, R114 ;  /* 0x0000001075727825 */ /* 0x004fca00078e0072 */
[----:B------:R4:W-:Y:S02]  /*2d70*/  STG.E.128 desc[UR4][R114.64], R92 ;  /* 0x0000005c72007986 */ /* 0x0009e4000c101d04 */
.L_x_5488:
[----:B------:R-:W-:Y:S05]  /*2d80*/  BSYNC B0 ;  /* 0x0000000000007941 */ /* 0x000fea0003800000 */
.L_x_5487:
[----:B--234-:R-:W2:Y:S02]  /*2d90*/  LDC.64 R92, c[0x0][0x210] ;  /* 0x00008400ff5c7b82 */ /* 0x01cea40000000a00 */
[----:B--2---:R-:W-:-:S04]  /*2da0*/  LEA R110, R92, R110, 0x2 ;  /* 0x0000006e5c6e7211 */ /* 0x004fc800078e10ff */
[----:B------:R-:W-:-:S13]  /*2db0*/  ISETP.GE.AND P3, PT, R110, R93, PT ;  /* 0x0000005d6e00720c */ /* 0x000fda0003f66270 */
[----:B------:R-:W-:Y:S05]  /*2dc0*/  @!P3 BRA `(.L_x_5493) ;  /* 0xffffffd8000cb947 */ /* 0x000fea000383ffff */
[----:B------:R-:W-:Y:S05]  /*2dd0*/  EXIT ;  /* 0x000000000000794d */ /* 0x000fea0003800000 */
.L_x_5486:
[----:B------:R-:W-:Y:S01]  /*2de0*/  HFMA2.MMA R118, -RZ, RZ, 0, 5.9604644775390625e-08 ;  /* 0x00000001ff767435 */ /* 0x000fe200000001ff */
[----:B------:R-:W-:Y:S01]  /*2df0*/  BSSY B0, `(.L_x_5494) ;  /* 0x0000007000007945 */ /* 0x000fe20003800000 */
[----:B------:R-:W-:Y:S02]  /*2e00*/  MOV R125, R93 ;  /* 0x0000005d007d7202 */ /* 0x000fe40000000f00 */
[----:B------:R-:W-:Y:S02]  /*2e10*/  MOV R116, 0x1f ;  /* 0x0000001f00747802 */ /* 0x000fe40000000f00 */
[----:B------:R-:W-:-:S07]  /*2e20*/  MOV R95, 0xffffffff ;  /* 0xffffffff005f7802 */ /* 0x000fce0000000f00 */
[----:B-1---5:R-:W-:Y:S05]  /*2e30*/  WARPSYNC.COLLECTIVE R95, `(.L_x_5495) ;  /* 0x000000005f087348 */ /* 0x022fea0003c00000 */
[----:B------:R0:W2:Y:S02]  /*2e40*/  SHFL.BFLY P6, R124, R125, R118, R116 ;  /* 0x0c0000767d7c7389 */ /* 0x0000a400000c0074 */
[----:B012--5:R-:W-:Y:S01]  /*2e50*/  ENDCOLLECTIVE ;  /* 0x000000000000791b */ /* 0x027fe20003800000 */
.L_x_5495:
[----:B------:R-:W-:Y:S05]  /*2e60*/  BSYNC B0 ;  /* 0x0000000000007941 */ /* 0x000fea0003800000 */
.L_x_5494:
        /* <DEDUP_REMOVED lines=10> */
.L_x_5496:
[----:B------:R-:W-:Y:S01]  /*2f10*/  HFMA2.MMA R118, -RZ, RZ, 0, 2.384185791015625e-07 ;  /* 0x00000004ff767435 */ /* 0x000fe200000001ff */
[----:B------:R-:W-:-:S05]  /*2f20*/  MOV R119, R124 ;  /* 0x0000007c00777202 */ /* 0x000fca0000000f00 */
[----:B------:R-:W-:-:S05]  /*2f30*/  FADD.FTZ R121, R120, R119 ;  /* 0x0000007778797221 */ /* 0x000fca0000010000 */
[----:B------:R-:W-:-:S07]  /*2f40*/  MOV R125, R121 ;  /* 0x00000079007d7202 */ /* 0x000fce0000000f00 */
[----:B------:R-:W-:Y:S05]  /*2f50*/  WARPSYNC.COLLECTIVE R95, `(.L_x_5497) ;  /* 0x000000005f087348 */ /* 0x000fea0003c00000 */
[----:B------:R0:W1:Y:S02]  /*2f60*/  SHFL.BFLY P6, R124, R125, R118, R116 ;  /* 0x0c0000767d7c7389 */ /* 0x00006400000c0074 */
[----:B01----:R-:W-:Y:S01]  /*2f70*/  ENDCOLLECTIVE ;  /* 0x000000000000791b */ /* 0x003fe20003800000 */
.L_x_5497:
[----:B------:R-:W-:Y:S01]  /*2f80*/  HFMA2.MMA R118, -RZ, RZ, 0, 4.76837158203125e-07 ;  /* 0x00000008ff767435 */ /* 0x000fe200000001ff */
[----:B------:R-:W-:-:S05]  /*2f90*/  MOV R92, R124 ;  /* 0x0000007c005c7202 */ /* 0x000fca0000000f00 */
[----:B------:R-:W-:-:S05]  /*2fa0*/  FADD.FTZ R122, R121, R92 ;  /* 0x0000005c797a7221 */ /* 0x000fca0000010000 */
[----:B------:R-:W-:-:S07]  /*2fb0*/  MOV R125, R122 ;  /* 0x0000007a007d7202 */ /* 0x000fce0000000f00 */
[----:B------:R-:W-:Y:S05]  /*2fc0*/  WARPSYNC.COLLECTIVE R95, `(.L_x_5498) ;  /* 0x000000005f087348 */ /* 0x000fea0003c00000 */
[----:B------:R0:W1:Y:S02]  /*2fd0*/  SHFL.BFLY P6, R124, R125, R118, R116 ;  /* 0x0c0000767d7c7389 */ /* 0x00006400000c0074 */
[----:B01----:R-:W-:Y:S01]  /*2fe0*/  ENDCOLLECTIVE ;  /* 0x000000000000791b */ /* 0x003fe20003800000 */
.L_x_5498:
[----:B------:R-:W-:Y:S01]  /*2ff0*/  HFMA2.MMA R118, -RZ, RZ, 0, 9.5367431640625e-07 ;  /* 0x00000010ff767435 */ /* 0x000fe200000001ff */
[----:B------:R-:W-:-:S05]  /*3000*/  MOV R119, R124 ;  /* 0x0000007c00777202 */ /* 0x000fca0000000f00 */
[----:B------:R-:W-:-:S05]  /*3010*/  FADD.FTZ R123, R122, R119 ;  /* 0x000000777a7b7221 */ /* 0x000fca0000010000 */
[----:B------:R-:W-:-:S07]  /*3020*/  MOV R125, R123 ;  /* 0x0000007b007d7202 */ /* 0x000fce0000000f00 */
[----:B------:R-:W-:Y:S05]  /*3030*/  WARPSYNC.COLLECTIVE R95, `(.L_x_5499) ;  /* 0x000000005f087348 */ /* 0x000fea0003c00000 */
[----:B------:R0:W1:Y:S02]  /*3040*/  SHFL.BFLY P6, R124, R125, R118, R116 ;  /* 0x0c0000767d7c7389 */ /* 0x00006400000c0074 */
[----:B01----:R-:W-:Y:S01]  /*3050*/  ENDCOLLECTIVE ;  /* 0x000000000000791b */ /* 0x003fe20003800000 */
.L_x_5499:
        /* <DEDUP_REMOVED lines=53> */
[----:B------:R-:W-:-:S04]  /*33b0*/  MOV R116, 0x1f ;  /* 0x0000001f00747802 */ /* 0x000fc80000000f00 */
[----:B------:R-:W-:-:S07]  /*33c0*/  MOV R125, R92 ;  /* 0x0000005c007d7202 */ /* 0x000fce0000000f00 */
[----:B------:R-:W-:Y:S05]  /*33d0*/  WARPSYNC.COLLECTIVE R95, `(.L_x_5500) ;  /* 0x000000005f087348 */ /* 0x000fea0003c00000 */
[----:B------:R0:W1:Y:S02]  /*33e0*/  SHFL.BFLY P6, R124, R125, R118, R116 ;  /* 0x0c0000767d7c7389 */ /* 0x00006400000c0074 */
[----:B01----:R-:W-:Y:S01]  /*33f0*/  ENDCOLLECTIVE ;  /* 0x000000000000791b */ /* 0x003fe20003800000 */
.L_x_5500:
[----:B------:R-:W-:Y:S01]  /*3400*/  HFMA2.MMA R118, -RZ, RZ, 0, 1.1920928955078125e-07 ;  /* 0x00000002ff767435 */ /* 0x000fe200000001ff */
[----:B------:R-:W-:-:S05]  /*3410*/  MOV R93, R124 ;  /* 0x0000007c005d7202 */ /* 0x000fca0000000f00 */
[----:B------:R-:W-:-:S05]  /*3420*/  FADD.FTZ R93, R92, R93 ;  /* 0x0000005d5c5d7221 */ /* 0x000fca0000010000 */
[----:B------:R-:W-:-:S07]  /*3430*/  MOV R125, R93 ;  /* 0x0000005d007d7202 */ /* 0x000fce0000000f00 */
[----:B------:R-:W-:Y:S05]  /*3440*/  WARPSYNC.COLLECTIVE R95, `(.L_x_5501) ;  /* 0x000000005f087348 */ /* 0x000fea0003c00000 */
[----:B------:R0:W1:Y:S02]  /*3450*/  SHFL.BFLY P6, R124, R125, R118, R116 ;  /* 0x0c0000767d7c7389 */ /* 0x00006400000c0074 */
[----:B01----:R-:W-:Y:S01]  /*3460*/  ENDCOLLECTIVE ;  /* 0x000000000000791b */ /* 0x003fe20003800000 */
.L_x_5501:
[----:B------:R-:W-:Y:S01]  /*3470*/  HFMA2.MMA R118, -RZ, RZ, 0, 2.384185791015625e-07 ;  /* 0x00000004ff767435 */ /* 0x000fe200000001ff */
[----:B------:R-:W-:-:S05]  /*3480*/  MOV R120, R124 ;  /* 0x0000007c00787202 */ /* 0x000fca0000000f00 */
[----:B------:R-:W-:-:S05]  /*3490*/  FADD.FTZ R120, R93, R120 ;  /* 0x000000785d787221 */ /* 0x000fca0000010000 */
[----:B------:R-:W-:-:S07]  /*34a0*/  MOV R125, R120 ;  /* 0x00000078007d7202 */ /* 0x000fce0000000f00 */
[----:B------:R-:W-:Y:S05]  /*34b0*/  WARPSYNC.COLLECTIVE R95, `(.L_x_5502) ;  /* 0x000000005f087348 */ /* 0x000fea0003c00000 */
[----:B------:R0:W1:Y:S02]  /*34c0*/  SHFL.BFLY P6, R124, R125, R118, R116 ;  /* 0x0c0000767d7c7389 */ /* 0x00006400000c0074 */
[----:B01----:R-:W-:Y:S01]  /*34d0*/  ENDCOLLECTIVE ;  /* 0x000000000000791b */ /* 0x003fe20003800000 */
.L_x_5502:
[----:B------:R-:W-:Y:S01]  /*34e0*/  HFMA2.MMA R118, -RZ, RZ, 0, 4.76837158203125e-07 ;  /* 0x00000008ff767435 */ /* 0x000fe200000001ff */
[----:B------:R-:W-:-:S05]  /*34f0*/  MOV R121, R124 ;  /* 0x0000007c00797202 */ /* 0x000fca0000000f00 */
[----:B------:R-:W-:-:S05]  /*3500*/  FADD.FTZ R121, R120, R121 ;  /* 0x0000007978797221 */ /* 0x000fca0000010000 */
[----:B------:R-:W-:-:S07]  /*3510*/  MOV R125, R121 ;  /* 0x00000079007d7202 */ /* 0x000fce0000000f00 */
[----:B------:R-:W-:Y:S05]  /*3520*/  WARPSYNC.COLLECTIVE R95, `(.L_x_5503) ;  /* 0x000000005f087348 */ /* 0x000fea0003c00000 */
[----:B------:R0:W1:Y:S02]  /*3530*/  SHFL.BFLY P6, R124, R125, R118, R116 ;  /* 0x0c0000767d7c7389 */ /* 0x00006400000c0074 */
[----:B01----:R-:W-:Y:S01]  /*3540*/  ENDCOLLECTIVE ;  /* 0x000000000000791b */ /* 0x003fe20003800000 */
.L_x_5503:
[----:B------:R-:W-:Y:S01]  /*3550*/  HFMA2.MMA R118, -RZ, RZ, 0, 9.5367431640625e-07 ;  /* 0x00000010ff767435 */ /* 0x000fe200000001ff */
[----:B------:R-:W-:-:S05]  /*3560*/  MOV R122, R124 ;  /* 0x0000007c007a7202 */ /* 0x000fca0000000f00 */
[----:B------:R-:W-:-:S05]  /*3570*/  FADD.FTZ R122, R121, R122 ;  /* 0x0000007a797a7221 */ /* 0x000fca0000010000 */
[----:B------:R-:W-:-:S07]  /*3580*/  MOV R125, R122 ;  /* 0x0000007a007d7202 */ /* 0x000fce0000000f00 */
[----:B------:R-:W-:Y:S05]  /*3590*/  WARPSYNC.COLLECTIVE R95, `(.L_x_5504) ;  /* 0x000000005f087348 */ /* 0x000fea0003c00000 */
[----:B------:R0:W1:Y:S02]  /*35a0*/  SHFL.BFLY P6, R124, R125, R118, R116 ;  /* 0x0c0000767d7c7389 */ /* 0x00006400000c0074 */
[----:B01----:R-:W-:Y:S01]  /*35b0*/  ENDCOLLECTIVE ;  /* 0x000000000000791b */ /* 0x003fe20003800000 */
.L_x_5504:
[----:B------:R-:W-:Y:S01]  /*35c0*/  MOV R123, R124 ;  /* 0x0000007c007b7202 */ /* 0x000fe20000000f00 */
[----:B------:R-:W-:Y:S06]  /*35d0*/  BRA `(.L_x_5505) ;  /* 0xffffffec00ec7947 */ /* 0x000fec000383ffff */
.L_x_5506:
        /* <DEDUP_REMOVED lines=10> */
.L_x_23486:


//--------------------- .text._ZN10layer_norm13ln_fwd_kernelINS_13Kernel_traitsIf13__nv_bfloat16S2_S2_fjLj768ELj1ELj4ELj1ELj16ENS_18Kernel_traits_baseILj768EfS2_S2_S2_fjLj128EEEEELb0ELb1ELb1ELb1EEEvNS_9FwdParamsE --------------------------
	.section	.text._ZN10layer_norm13ln_fwd_kernelINS_13Kernel_traitsIf13__nv_bfloat16S2_S2_fjLj768ELj1ELj4ELj1ELj16ENS_18Kernel_traits_baseILj768EfS2_S2_S2_fjLj128EEEEELb0ELb1ELb1ELb1EEEvNS_9FwdParamsE,"ax",@progbits
	.align	128
        .global         _ZN10layer_norm13ln_fwd_kernelINS_13Kernel_traitsIf13__nv_bfloat16S2_S2_fjLj768ELj1ELj4ELj1ELj16ENS_18Kernel_traits_baseILj768EfS2_S2_S2_fjLj128EEEEELb0ELb1ELb1ELb1EEEvNS_9FwdParamsE
        .type           _ZN10layer_norm13ln_fwd_kernelINS_13Kernel_traitsIf13__nv_bfloat16S2_S2_fjLj768ELj1ELj4ELj1ELj16ENS_18Kernel_traits_baseILj768EfS2_S2_S2_fjLj128EEEEELb0ELb1ELb1ELb1EEEvNS_9FwdParamsE,@function
        .size           _ZN10layer_norm13ln_fwd_kernelINS_13Kernel_traitsIf13__nv_bfloat16S2_S2_fjLj768ELj1ELj4ELj1ELj16ENS_18Kernel_traits_baseILj768EfS2_S2_S2_fjLj128EEEEELb0ELb1ELb1ELb1EEEvNS_9FwdParamsE,(.L_x_23487 - _ZN10layer_norm13ln_fwd_kernelINS_13Kernel_traitsIf13__nv_bfloat16S2_S2_fjLj768ELj1ELj4ELj1ELj16ENS_18Kernel_traits_baseILj768EfS2_S2_S2_fjLj128EEEEELb0ELb1ELb1ELb1EEEvNS_9FwdParamsE)
        .other          _ZN10layer_norm13ln_fwd_kernelINS_13Kernel_traitsIf13__nv_bfloat16S2_S2_fjLj768ELj1ELj4ELj1ELj16ENS_18Kernel_traits_baseILj768EfS2_S2_S2_fjLj128EEEEELb0ELb1ELb1ELb1EEEvNS_9FwdParamsE,@"STO_CUDA_ENTRY STV_DEFAULT"
_ZN10layer_norm13ln_fwd_kernelINS_13Kernel_traitsIf13__nv_bfloat16S2_S2_fjLj768ELj1ELj4ELj1ELj16ENS_18Kernel_traits_baseILj768EfS2_S2_S2_fjLj128EEEEELb0ELb1ELb1ELb1EEEvNS_9FwdParamsE:
.text._ZN10layer_norm13ln_fwd_kernelINS_13Kernel_traitsIf13__nv_bfloat16S2_S2_fjLj768ELj1ELj4ELj1ELj16ENS_18Kernel_traits_baseILj768EfS2_S2_S2_fjLj128EEEEELb0ELb1ELb1ELb1EEEvNS_9FwdParamsE:
[----:B------:R-:W-:Y:S01]  /*0000*/  LDC R1, c[0x0][0x28] ;  /* 0x00000a00ff017b82 */ /* 0x000fe20000000800 */
[----:B------:R-:W0:Y:S01]  /*0010*/  S2R R3, SR_TID.X ;  /* 0x0000000000037919 */ /* 0x000e220000002100 */
[----:B------:R-:W-:Y:S01]  /*0020*/  ULDC.64 UR4, c[0x0][0x2c8] ;  /* 0x0000b20000047ab9 */ /* 0x000fe20000000a00 */
[----:B------:R-:W-:Y:S02]  /*0030*/  CS2R R12, SRZ ;  /* 0x00000000000c7805 */ /* 0x000fe4000001ff00 */
[----:B------:R-:W-:Y:S01]  /*0040*/  ISETP.NE.U32.AND P0, PT, RZ, UR4, PT ;  /* 0x00000004ff007c0c */ /* 0x000fe2000bf05070 */
[----:B------:R-:W1:Y:S01]  /*0050*/  S2R R5, SR_CTAID.X ;  /* 0x0000000000057919 */ /* 0x000e620000002500 */
[----:B------:R-:W-:Y:S02]  /*0060*/  CS2R R14, SRZ ;  /* 0x00000000000e7805 */ /* 0x000fe4000001ff00 */
[----:B------:R-:W-:Y:S02]  /*0070*/  CS2R R16, SRZ ;  /* 0x0000000000107805 */ /* 0x000fe4000001ff00 */
[----:B------:R-:W-:-:S02]  /*0080*/  ISETP.NE.AND.EX P0, PT, RZ, UR5, PT, P0 ;  /* 0x00000005ff007c0c */ /* 0x000fc4000bf05300 */
[----:B------:R-:W-:Y:S02]  /*0090*/  CS2R R18, SRZ ;  /* 0x0000000000127805 */ /* 0x000fe4000001ff00 */
        /* <DEDUP_REMOVED lines=8> */
[----:B------:R-:W-:Y:S01]  /*0120*/  ULDC.64 UR6, c[0x0][0x260] ;  /* 0x0000980000067ab9 */ /* 0x000fe20000000a00 */
[----:B------:R-:W-:Y:S01]  /*0130*/  ULDC.64 UR8, c[0x0][0x278] ;  /* 0x00009e0000087ab9 */ /* 0x000fe20000000a00 */
[----:B0-----:R-:W-:Y:S02]  /*0140*/  SHF.L.U32 R2, R3, 0x5, RZ ;  /* 0x0000000503027819 */ /* 0x001fe400000006ff */
[----:B------:R-:W-:Y:S02]  /*0150*/  SHF.R.U32.HI R0, RZ, 0x5, R3 ;  /* 0x00000005ff007819 */ /* 0x000fe40000011603 */
[----:B------:R-:W-:-:S02]  /*0160*/  LOP3.LUT R4, R2, 0x3e0, RZ, 0xc0, !PT ;  /* 0x000003e002047812 */ /* 0x000fc400078ec0ff */
[----:B-1----:R-:W-:Y:S02]  /*0170*/  LEA R8, R5, R0, 0x2 ;  /* 0x0000000005087211 */ /* 0x002fe400078e10ff */
[C---:B------:R-:W-:Y:S02]  /*0180*/  IADD3 R2, P1, R4.reuse, UR4, RZ ;  /* 0x0000000404027c10 */ /* 0x040fe4000ff3e0ff */
[----:B------:R-:W-:Y:S02]  /*0190*/  LOP3.LUT R0, R3, 0x1f, RZ, 0xc0, !PT ;  /* 0x0000001f03007812 */ /* 0x000fe400078ec0ff */
[----:B------:R-:W-:Y:S01]  /*01a0*/  IADD3.X R3, RZ, UR5, RZ, P1, !PT ;  /* 0x00000005ff037c10 */ /* 0x000fe20008ffe4ff */
[----:B------:R-:W-:Y:S01]  /*01b0*/  ULDC.64 UR4, c[0x0][0x208] ;  /* 0x0000820000047ab9 */ /* 0x000fe20000000a00 */
[----:B------:R-:W-:Y:S01]  /*01c0*/  IADD3 R4, P2, R4, UR6, RZ ;  /* 0x0000000604047c10 */ /* 0x000fe2000ff5e0ff */
[----:B------:R-:W-:Y:S01]  /*01d0*/  ULDC UR6, c[0x0][0x214] ;  /* 0x0000850000067ab9 */ /* 0x000fe20000000800 */
[----:B------:R-:W-:Y:S01]  /*01e0*/  LEA R6, P3, R0, UR8, 0x5 ;  /* 0x0000000800067c11 */ /* 0x000fe2000f8628ff */
[----:B------:R0:W5:Y:S01]  /*01f0*/  @P0 LDG.E.128 R12, desc[UR4][R2.64] ;  /* 0x00000004020c0981 */ /* 0x000162000c1e1d00 */
[----:B------:R-:W-:-:S02]  /*0200*/  ISETP.GE.AND P1, PT, R8, UR6, PT ;  /* 0x0000000608007c0c */ /* 0x000fc4000bf26270 */
[----:B------:R-:W-:Y:S01]  /*0210*/  IADD3.X R7, RZ, UR9, RZ, P3, !PT ;  /* 0x00000009ff077c10 */ /* 0x000fe20009ffe4ff */
[----:B------:R0:W5:Y:S01]  /*0220*/  @P0 LDG.E.128 R16, desc[UR4][R2.64+0x10] ;  /* 0x0000100402100981 */ /* 0x000162000c1e1d00 */
[----:B------:R-:W-:-:S03]  /*0230*/  IADD3.X R5, RZ, UR7, RZ, P2, !PT ;  /* 0x00000007ff057c10 */ /* 0x000fc600097fe4ff */
        /* <DEDUP_REMOVED lines=18> */
[----:B0-----:R-:W-:Y:S01]  /*0360*/  MOV R2, R8 ;  /* 0x0000000800027202 */ /* 0x001fe20000000f00 */
[----:B------:R-:W-:Y:S01]  /*0370*/  ULDC UR8, c[0x0][0x29c] ;  /* 0x0000a70000087ab9 */ /* 0x000fe20000000800 */
[----:B------:R-:W-:Y:S01]  /*0380*/  ISETP.NE.AND P1, PT, RZ, UR6, PT ;  /* 0x00000006ff007c0c */ /* 0x000fe2000bf25270 */
[----:B------:R-:W-:Y:S01]  /*0390*/  ULDC UR9, c[0x0][0x2d8] ;  /* 0x0000b60000097ab9 */ /* 0x000fe20000000800 */
[----:B------:R-:W-:-:S11]  /*03a0*/  ULDC.64 UR6, c[0x0][0x230] ;  /* 0x00008c0000067ab9 */ /* 0x000fd60000000a00 */
.L_x_5582:
[----:B-1----:R-:W0:Y:S01]  /*03b0*/  LDC.64 R4, c[0x0][0x280] ;  /* 0x0000a000ff047b82 */ /* 0x002e220000000a00 */
        /* <DEDUP_REMOVED lines=8> */
[----:B0-----:R-:W-:-:S06]  /*0440*/  SHF.R.S32.HI R5, RZ, 0x1f, R92 ;  /* 0x0000001fff057819 */ /* 0x001fcc000001145c */
[----:B------:R-:W0:Y:S01]  /*0450*/  @P0 LDC.64 R8, c[0x0][0x230] ;  /* 0x00008c00ff080b82 */ /* 0x000e220000000a00 */
[----:B------:R-:W-:-:S04]  /*0460*/  LEA.HI R5, R5, R92, RZ, 0x3 ;  /* 0x0000005c05057211 */ /* 0x000fc800078f18ff */
[----:B------:R-:W-:Y:S01]  /*0470*/  LEA.HI.SX32 R117, R5, R0, 0x1d ;  /* 0x0000000005757211 */ /* 0x000fe200078feaff */
[----:B--2---:R-:W-:-:S06]  /*0480*/  IMAD.WIDE R4, R2, 0x4, R6 ;  /* 0x0000000402047825 */ /* 0x004fcc00078e0206 */
[----:B-----5:R1:W5:Y:S01]  /*0490*/  LDG.E R4, desc[UR4][R4.64] ;  /* 0x0000000404047981 */ /* 0x020362000c1e1900 */
        /* <DEDUP_REMOVED lines=19> */
.L_x_5508:
[----:B-----5:R-:W-:Y:S02]  /*05d0*/  SHF.L.U32 R5, R88, 0x10, RZ ;  /* 0x0000001058057819 */ /* 0x020fe400000006ff */
[----:B------:R-:W-:-:S03]  /*05e0*/  @P0 SHF.L.U32 R6, R84, 0x10, RZ ;  /* 0x0000001054060819 */ /* 0x000fc600000006ff */
[----:B------:R-:W-:-:S04]  /*05f0*/  FMUL.FTZ R5, R5, UR8 ;  /* 0x0000000805057c20 */ /* 0x000fc80008410000 */
[----:B------:R-:W-:-:S04]  /*0600*/  FMUL.FTZ R5, R60, R5 ;  /* 0x000000053c057220 */ /* 0x000fc80000410000 */
[----:B------:R-:W-:-:S07]  /*0610*/  @P0 FADD.FTZ R5, R5, R6 ;  /* 0x0000000605050221 */ /* 0x000fce0000010000 */
.L_x_5509:
[----:B------:R-:W-:Y:S05]  /*0620*/  BSYNC B0 ;  /* 0x0000000000007941 */ /* 0x000fea0003800000 */
.L_x_5507:
[----:B------:R-:W-:Y:S04]  /*0630*/  BSSY B0, `(.L_x_5510) ;  /* 0x000000e000007945 */ /* 0x000fe80003800000 */
[----:B------:R-:W-:Y:S05]  /*0640*/  @P3 BRA `(.L_x_5511) ;  /* 0x0000000000143947 */ /* 0x000fea0003800000 */
[----:B------:R-:W-:Y:S01]  /*0650*/  MOV R6, RZ ;  /* 0x000000ff00067202 */ /* 0x000fe20000000f00 */
[----:B------:R-:W-:Y:S06]  /*0660*/  @!P0 BRA `(.L_x_5512) ;  /* 0x0000000000288947 */ /* 0x000fec0003800000 */
[----:B-----5:R-:W-:-:S04]  /*0670*/  PRMT R6, R84, 0x7632, R6 ;  /* 0x0000763254067816 */ /* 0x020fc80000000006 */
[----:B------:R-:W-:Y:S01]  /*0680*/  SHF.L.U32 R6, R6, 0x10, RZ ;  /* 0x0000001006067819 */ /* 0x000fe200000006ff */
[----:B------:R-:W-:Y:S06]  /*0690*/  BRA `(.L_x_5512) ;  /* 0x00000000001c7947 */ /* 0x000fec0003800000 */
.L_x_5511:
[----:B-----5:R-:W-:Y:S02]  /*06a0*/  PRMT R6, R88, 0x7632, R6 ;  /* 0x0000763258067816 */ /* 0x020fe40000000006 */
[----:B------:R-:W-:Y:S02]  /*06b0*/  @P0 PRMT R7, R84, 0x7632, R7 ;  /* 0x0000763254070816 */ /* 0x000fe40000000007 */
[----:B------:R-:W-:Y:S02]  /*06c0*/  SHF.L.U32 R6, R6, 0x10, RZ ;  /* 0x0000001006067819 */ /* 0x000fe400000006ff */
[----:B------:R-:W-:-:S03]  /*06d0*/  @P0 SHF.L.U32 R7, R7, 0x10, RZ ;  /* 0x0000001007070819 */ /* 0x000fc600000006ff */
[----:B------:R-:W-:-:S04]  /*06e0*/  FMUL.FTZ R6, R6, UR8 ;  /* 0x0000000806067c20 */ /* 0x000fc80008410000 */
[----:B------:R-:W-:-:S04]  /*06f0*/  FMUL.FTZ R6, R61, R6 ;  /* 0x000000063d067220 */ /* 0x000fc80000410000 */
[----:B------:R-:W-:-:S07]  /*0700*/  @P0 FADD.FTZ R6, R6, R7 ;  /* 0x0000000706060221 */ /* 0x000fce0000010000 */
.L_x_5512:
[----:B------:R-:W-:Y:S05]  /*0710*/  BSYNC B0 ;  /* 0x0000000000007941 */ /* 0x000fea0003800000 */
.L_x_5510:
[----:B------:R-:W-:Y:S04]  /*0720*/  BSSY B0, `(.L_x_5513) ;  /* 0x000000b000007945 */ /* 0x000fe80003800000 */
[----:B------:R-:W-:Y:S05]  /*0730*/  @P3 BRA `(.L_x_5514) ;  /* 0x0000000000103947 */ /* 0x000fea0003800000 */
[----:B------:R-:W-:Y:S01]  /*0740*/  HFMA2.MMA R7, -RZ, RZ, 0, 0 ;  /* 0x00000000ff077435 */ /* 0x000fe200000001ff */
[----:B------:R-:W-:Y:S10]  /*0750*/  @!P0 BRA `(.L_x_5515) ;  /* 0x00000000001c8947 */ /* 0x000ff40003800000 */
[----:B-----5:R-:W-:Y:S01]  /*0760*/  SHF.L.U32 R7, R85, 0x10, RZ ;  /* 0x0000001055077819 */ /* 0x020fe200000006ff */
[----:B------:R-:W-:Y:S06]  /*0770*/  BRA `(.L_x_5515) ;  /* 0x0000000000147947 */ /* 0x000fec0003800000 */
.L_x_5514:
[----:B-----5:R-:W-:Y:S02]  /*0780*/  SHF.L.U32 R7, R89, 0x10, RZ ;  /* 0x0000001059077819 */ /* 0x020fe400000006ff */
[----:B------:R-:W-:-:S03]  /*0790*/  @P0 SHF.L.U32 R8, R85, 0x10, RZ ;  /* 0x0000001055080819 */ /* 0x000fc600000006ff */
[----:B------:R-:W-:-:S04]  /*07a0*/  FMUL.FTZ R7, R7, UR8 ;  /* 0x0000000807077c20 */ /* 0x000fc80008410000 */
[----:B------:R-:W-:-:S04]  /*07b0*/  FMUL.FTZ R7, R62, R7 ;  /* 0x000000073e077220 */ /* 0x000fc80000410000 */
[----:B------:R-:W-:-:S07]  /*07c0*/  @P0 FADD.FTZ R7, R7, R8 ;  /* 0x0000000807070221 */ /* 0x000fce0000010000 */
.L_x_5515:
[----:B------:R-:W-:Y:S05]  /*07d0*/  BSYNC B0 ;  /* 0x0000000000007941 */ /* 0x000fea0003800000 */
.L_x_5513:
[----:B------:R-:W-:Y:S04]  /*07e0*/  BSSY B0, `(.L_x_5516) ;  /* 0x000000e000007945 */ /* 0x000fe80003800000 */
[----:B------:R-:W-:Y:S05]  /*07f0*/  @P3 BRA `(.L_x_5517) ;  /* 0x0000000000143947 */ /* 0x000fea0003800000 */
[----:B------:R-:W-:Y:S01]  /*0800*/  MOV R8, RZ ;  /* 0x000000ff00087202 */ /* 0x000fe20000000f00 */
[----:B------:R-:W-:Y:S06]  /*0810*/  @!P0 BRA `(.L_x_5518) ;  /* 0x0000000000288947 */ /* 0x000fec0003800000 */
[----:B-----5:R-:W-:-:S04]  /*0820*/  PRMT R8, R85, 0x7632, R8 ;  /* 0x0000763255087816 */ /* 0x020fc80000000008 */
[----:B------:R-:W-:Y:S01]  /*0830*/  SHF.L.U32 R8, R8, 0x10, RZ ;  /* 0x0000001008087819 */ /* 0x000fe200000006ff */
[----:B------:R-:W-:Y:S06]  /*0840*/  BRA `(.L_x_5518) ;  /* 0x00000000001c7947 */ /* 0x000fec0003800000 */
.L_x_5517:
[----:B-----5:R-:W-:Y:S02]  /*0850*/  PRMT R8, R89, 0x7632, R8 ;  /* 0x0000763259087816 */ /* 0x020fe40000000008 */
[----:B------:R-:W-:Y:S02]  /*0860*/  @P0 PRMT R9, R85, 0x7632, R9 ;  /* 0x0000763255090816 */ /* 0x000fe40000000009 */
[----:B------:R-:W-:Y:S02]  /*0870*/  SHF.L.U32 R8, R8, 0x10, RZ ;  /* 0x0000001008087819 */ /* 0x000fe400000006ff */
[----:B------:R-:W-:-:S03]  /*0880*/  @P0 SHF.L.U32 R9, R9, 0x10, RZ ;  /* 0x0000001009090819 */ /* 0x000fc600000006ff */
[----:B------:R-:W-:-:S04]  /*0890*/  FMUL.FTZ R8, R8, UR8 ;  /* 0x0000000808087c20 */ /* 0x000fc80008410000 */
[----:B------:R-:W-:-:S04]  /*08a0*/  FMUL.FTZ R8, R63, R8 ;  /* 0x000000083f087220 */ /* 0x000fc80000410000 */
[----:B------:R-:W-:-:S07]  /*08b0*/  @P0 FADD.FTZ R8, R8, R9 ;  /* 0x0000000908080221 */ /* 0x000fce0000010000 */
.L_x_5518:
[----:B------:R-:W-:Y:S05]  /*08c0*/  BSYNC B0 ;  /* 0x0000000000007941 */ /* 0x000fea0003800000 */
.L_x_5516:
[----:B------:R-:W-:Y:S04]  /*08d0*/  BSSY B0, `(.L_x_5519) ;  /* 0x000000b000007945 */ /* 0x000fe80003800000 */
[----:B------:R-:W-:Y:S05]  /*08e0*/  @P3 BRA `(.L_x_5520) ;  /* 0x0000000000103947 */ /* 0x000fea0003800000 */
[----:B------:R-:W-:Y:S01]  /*08f0*/  HFMA2.MMA R9, -RZ, RZ, 0, 0 ;  /* 0x00000000ff097435 */ /* 0x000fe200000001ff */
[----:B------:R-:W-:Y:S10]  /*0900*/  @!P0 BRA `(.L_x_5521) ;  /* 0x00000000001c8947 */ /* 0x000ff40003800000 */
[----:B-----5:R-:W-:Y:S01]  /*0910*/  SHF.L.U32 R9, R86, 0x10, RZ ;  /* 0x0000001056097819 */ /* 0x020fe200000006ff */
[----:B------:R-:W-:Y:S06]  /*0920*/  BRA `(.L_x_5521) ;  /* 0x0000000000147947 */ /* 0x000fec0003800000 */
.L_x_5520:
[----:B-----5:R-:W-:Y:S02]  /*0930*/  SHF.L.U32 R9, R90, 0x10, RZ ;  /* 0x000000105a097819 */ /* 0x020fe400000006ff */
[----:B------:R-:W-:-:S03]  /*0940*/  @P0 SHF.L.U32 R10, R86, 0x10, RZ ;  /* 0x00000010560a0819 */ /* 0x000fc600000006ff */
[----:B------:R-:W-:-:S04]  /*0950*/  FMUL.FTZ R9, R9, UR8 ;  /* 0x0000000809097c20 */ /* 0x000fc80008410000 */
[----:B------:R-:W-:-:S04]  /*0960*/  FMUL.FTZ R9, R64, R9 ;  /* 0x0000000940097220 */ /* 0x000fc80000410000 */
[----:B------:R-:W-:-:S07]  /*0970*/  @P0 FADD.FTZ R9, R9, R10 ;  /* 0x0000000a09090221 */ /* 0x000fce0000010000 */
.L_x_5521:
[----:B------:R-:W-:Y:S05]  /*0980*/  BSYNC B0 ;  /* 0x0000000000007941 */ /* 0x000fea0003800000 */
.L_x_5519:
[----:B------:R-:W-:Y:S04]  /*0990*/  BSSY B0, `(.L_x_5522) ;  /* 0x000000e000007945 */ /* 0x000fe80003800000 */
[----:B------:R-:W-:Y:S05]  /*09a0*/  @P3 BRA `(.L_x_5523) ;  /* 0x0000000000143947 */ /* 0x000fea0003800000 */
[----:B------:R-:W-:Y:S01]  /*09b0*/  MOV R10, RZ ;  /* 0x000000ff000a7202 */ /* 0x000fe20000000f00 */
[----:B------:R-:W-:Y:S06]  /*09c0*/  @!P0 BRA `(.L_x_5524) ;  /* 0x0000000000288947 */ /* 0x000fec0003800000 */
[----:B-----5:R-:W-:-:S04]  /*09d0*/  PRMT R10, R86, 0x7632, R10 ;  /* 0x00007632560a7816 */ /* 0x020fc8000000000a */
[----:B------:R-:W-:Y:S01]  /*09e0*/  SHF.L.U32 R10, R10, 0x10, RZ ;  /* 0x000000100a0a7819 */ /* 0x000fe200000006ff */
[----:B------:R-:W-:Y:S06]  /*09f0*/  BRA `(.L_x_5524) ;  /* 0x00000000001c7947 */ /* 0x000fec0003800000 */
.L_x_5523:
[----:B-----5:R-:W-:Y:S02]  /*0a00*/  PRMT R10, R90, 0x7632, R10 ;  /* 0x000076325a0a7816 */ /* 0x020fe4000000000a */
[----:B------:R-:W-:Y:S02]  /*0a10*/  @P0 PRMT R11, R86, 0x7632, R11 ;  /* 0x00007632560b0816 */ /* 0x000fe4000000000b */
[----:B------:R-:W-:Y:S02]  /*0a20*/  SHF.L.U32 R10, R10, 0x10, RZ ;  /* 0x000000100a0a7819 */ /* 0x000fe400000006ff */
[----:B------:R-:W-:-:S03]  /*0a30*/  @P0 SHF.L.U32 R11, R11, 0x10, RZ ;  /* 0x000000100b0b0819 */ /* 0x000fc600000006ff */
[----:B------:R-:W-:-:S04]  /*0a40*/  FMUL.FTZ R10, R10, UR8 ;  /* 0x000000080a0a7c20 */ /* 0x000fc80008410000 */
[----:B------:R-:W-:-:S04]  /*0a50*/  FMUL.FTZ R10, R65, R10 ;  /* 0x0000000a410a7220 */ /* 0x000fc80000410000 */
[----:B------:R-:W-:-:S07]  /*0a60*/  @P0 FADD.FTZ R10, R10, R11 ;  /* 0x0000000b0a0a0221 */ /* 0x000fce0000010000 */
.L_x_5524:
[----:B------:R-:W-:Y:S05]  /*0a70*/  BSYNC B0 ;  /* 0x0000000000007941 */ /* 0x000fea0003800000 */
.L_x_5522:
[----:B------:R-:W-:Y:S04]  /*0a80*/  BSSY B0, `(.L_x_5525) ;  /* 0x000000b000007945 */ /* 0x000fe80003800000 */
[----:B------:R-:W-:Y:S05]  /*0a90*/  @P3 BRA `(.L_x_5526) ;  /* 0x0000000000103947 */ /* 0x000fea0003800000 */
[----:B------:R-:W-:Y:S01]  /*0aa0*/  HFMA2.MMA R11, -RZ, RZ, 0, 0 ;  /* 0x00000000ff0b7435 */ /* 0x000fe200000001ff */
[----:B------:R-:W-:Y:S10]  /*0ab0*/  @!P0 BRA `(.L_x_5527) ;  /* 0x00000000001c8947 */ /* 0x000ff40003800000 */
[----:B-----5:R-:W-:Y:S01]  /*0ac0*/  SHF.L.U32 R11, R87, 0x10, RZ ;  /* 0x00000010570b7819 */ /* 0x020fe200000006ff */
[----:B------:R-:W-:Y:S06]  /*0ad0*/  BRA `(.L_x_5527) ;  /* 0x0000000000147947 */ /* 0x000fec0003800000 */
.L_x_5526:
[----:B-----5:R-:W-:Y:S02]  /*0ae0*/  SHF.L.U32 R11, R91, 0x10, RZ ;  /* 0x000000105b0b7819 */ /* 0x020fe400000006ff */
[----:B------:R-:W-:-:S03]  /*0af0*/  @P0 SHF.L.U32 R92, R87, 0x10, RZ ;  /* 0x00000010575c0819 */ /* 0x000fc600000006ff */
[----:B------:R-:W-:-:S04]  /*0b00*/  FMUL.FTZ R11, R11, UR8 ;  /* 0x000000080b0b7c20 */ /* 0x000fc80008410000 */
[----:B------:R-:W-:-:S04]  /*0b10*/  FMUL.FTZ R11, R66, R11 ;  /* 0x0000000b420b7220 */ /* 0x000fc80000410000 */
[----:B------:R-:W-:-:S07]  /*0b20*/  @P0 FADD.FTZ R11, R11, R92 ;  /* 0x0000005c0b0b0221 */ /* 0x000fce0000010000 */
.L_x_5527:
[----:B------:R-:W-:Y:S05]  /*0b30*/  BSYNC B0 ;  /* 0x0000000000007941 */ /* 0x000fea0003800000 */
.L_x_5525:
[----:B------:R-:W-:Y:S04]  /*0b40*/  BSSY B0, `(.L_x_5528) ;  /* 0x000000e000007945 */ /* 0x000fe80003800000 */
[----:B------:R-:W-:Y:S05]  /*0b50*/  @P3 BRA `(.L_x_5529) ;  /* 0x0000000000143947 */ /* 0x000fea0003800000 */
[----:B------:R-:W-:Y:S01]  /*0b60*/  MOV R96, RZ ;  /* 0x000000ff00607202 */ /* 0x000fe20000000f00 */
[----:B------:R-:W-:Y:S06]  /*0b70*/  @!P0 BRA `(.L_x_5530) ;  /* 0x0000000000288947 */ /* 0x000fec0003800000 */
[----:B-----5:R-:W-:-:S04]  /*0b80*/  PRMT R96, R87, 0x7632, R96 ;  /* 0x0000763257607816 */ /* 0x020fc80000000060 */
[----:B------:R-:W-:Y:S01]  /*0b90*/  SHF.L.U32 R96, R96, 0x10, RZ ;  /* 0x0000001060607819 */ /* 0x000fe200000006ff */
[----:B------:R-:W-:Y:S06]  /*0ba0*/  BRA `(.L_x_5530) ;  /* 0x00000000001c7947 */ /* 0x000fec0003800000 */
.L_x_5529:
[----:B-----5:R-:W-:Y:S02]  /*0bb0*/  PRMT R92, R91, 0x7632, R92 ;  /* 0x000076325b5c7816 */ /* 0x020fe4000000005c */
[----:B------:R-:W-:Y:S02]  /*0bc0*/  @P0 PRMT R93, R87, 0x7632, R93 ;  /* 0x00007632575d0816 */ /* 0x000fe4000000005d */
[----:B------:R-:W-:Y:S02]  /*0bd0*/  SHF.L.U32 R92, R92, 0x10, RZ ;  /* 0x000000105c5c7819 */ /* 0x000fe400000006ff */
[----:B------:R-:W-:-:S03]  /*0be0*/  @P0 SHF.L.U32 R93, R93, 0x10, RZ ;  /* 0x000000105d5d0819 */ /* 0x000fc600000006ff */
[----:B------:R-:W-:-:S04]  /*0bf0*/  FMUL.FTZ R92, R92, UR8 ;  /* 0x000000085c5c7c20 */ /* 0x000fc80008410000 */
[----:B------:R-:W-:-:S04]  /*0c00*/  FMUL.FTZ R96, R67, R92 ;  /* 0x0000005c43607220 */ /* 0x000fc80000410000 */
[----:B------:R-:W-:-:S07]  /*0c10*/  @P0 FADD.FTZ R96, R96, R93 ;  /* 0x0000005d60600221 */ /* 0x000fce0000010000 */
.L_x_5530:
[----:B------:R-:W-:Y:S05]  /*0c20*/  BSYNC B0 ;  /* 0x0000000000007941 */ /* 0x000fea0003800000 */
.L_x_5528:
        /* <DEDUP_REMOVED lines=21> */
.L_x_5532:
[----:B0----5:R-:W-:Y:S02]  /*0d80*/  SHF.L.U32 R92, R88, 0x10, RZ ;  /* 0x00000010585c7819 */ /* 0x021fe400000006ff */
[----:B------:R-:W-:-:S03]  /*0d90*/  @P0 SHF.L.U32 R95, R84, 0x10, RZ ;  /* 0x00000010545f0819 */ /* 0x000fc600000006ff */
[----:B------:R-:W-:-:S04]  /*0da0*/  FMUL.FTZ R93, R92, UR8 ;  /* 0x000000085c5d7c20 */ /* 0x000fc80008410000 */
[----:B------:R-:W-:-:S04]  /*0db0*/  FMUL.FTZ R98, R68, R93 ;  /* 0x0000005d44627220 */ /* 0x000fc80000410000 */
[----:B------:R-:W-:-:S07]  /*0dc0*/  @P0 FADD.FTZ R98, R95, R98 ;  /* 0x000000625f620221 */ /* 0x000fce0000010000 */
.L_x_5533:
[----:B------:R-:W-:Y:S05]  /*0dd0*/  BSYNC B0 ;  /* 0x0000000000007941 */ /* 0x000fea0003800000 */
.L_x_5531:
[----:B------:R-:W-:Y:S04]  /*0de0*/  BSSY B0, `(.L_x_5534) ;  /* 0x000000e000007945 */ /* 0x000fe80003800000 */
[----:B------:R-:W-:Y:S05]  /*0df0*/  @P3 BRA `(.L_x_5535) ;  /* 0x0000000000143947 */ /* 0x000fea0003800000 */
[----:B------:R-:W-:Y:S01]  /*0e00*/  MOV R99, RZ ;  /* 0x000000ff00637202 */ /* 0x000fe20000000f00 */
[----:B------:R-:W-:Y:S06]  /*0e10*/  @!P0 BRA `(.L_x_5536) ;  /* 0x0000000000288947 */ /* 0x000fec0003800000 */
[----:B-----5:R-:W-:-:S04]  /*0e20*/  PRMT R99, R84, 0x7632, R99 ;  /* 0x0000763254637816 */ /* 0x020fc80000000063 */
[----:B------:R-:W-:Y:S01]  /*0e30*/  SHF.L.U32 R99, R99, 0x10, RZ ;  /* 0x0000001063637819 */ /* 0x000fe200000006ff */
[----:B------:R-:W-:Y:S06]  /*0e40*/  BRA `(.L_x_5536) ;  /* 0x00000000001c7947 */ /* 0x000fec0003800000 */
.L_x_5535:
[----:B-----5:R-:W-:Y:S02]  /*0e50*/  PRMT R92, R88, 0x7632, R92 ;  /* 0x00007632585c7816 */ /* 0x020fe4000000005c */
[----:B------:R-:W-:Y:S02]  /*0e60*/  @P0 PRMT R93, R84, 0x7632, R93 ;  /* 0x00007632545d0816 */ /* 0x000fe4000000005d */
[----:B------:R-:W-:Y:S02]  /*0e70*/  SHF.L.U32 R92, R92, 0x10, RZ ;  /* 0x000000105c5c7819 */ /* 0x000fe400000006ff */
[----:B------:R-:W-:-:S03]  /*0e80*/  @P0 SHF.L.U32 R94, R93, 0x10, RZ ;  /* 0x000000105d5e0819 */ /* 0x000fc600000006ff */
[----:B------:R-:W-:-:S04]  /*0e90*/  FMUL.FTZ R92, R92, UR8 ;  /* 0x000000085c5c7c20 */ /* 0x000fc80008410000 */
[----:B------:R-:W-:-:S04]  /*0ea0*/  FMUL.FTZ R99, R69, R92 ;  /* 0x0000005c45637220 */ /* 0x000fc80000410000 */
[----:B------:R-:W-:-:S07]  /*0eb0*/  @P0 FADD.FTZ R99, R99, R94 ;  /* 0x0000005e63630221 */ /* 0x000fce0000010000 */
.L_x_5536:
[----:B------:R-:W-:Y:S05]  /*0ec0*/  BSYNC B0 ;  /* 0x0000000000007941 */ /* 0x000fea0003800000 */
.L_x_5534:
[----:B------:R-:W-:Y:S04]  /*0ed0*/  BSSY B0, `(.L_x_5537) ;  /* 0x000000b000007945 */ /* 0x000fe80003800000 */
[----:B------:R-:W-:Y:S05]  /*0ee0*/  @P3 BRA `(.L_x_5538) ;  /* 0x0000000000103947 */ /* 0x000fea0003800000 */
[----:B------:R-:W-:Y:S01]  /*0ef0*/  HFMA2.MMA R100, -RZ, RZ, 0, 0 ;  /* 0x00000000ff647435 */ /* 0x000fe200000001ff */
[----:B------:R-:W-:Y:S10]  /*0f00*/  @!P0 BRA `(.L_x_5539) ;  /* 0x00000000001c8947 */ /* 0x000ff40003800000 */
[----:B-----5:R-:W-:Y:S01]  /*0f10*/  SHF.L.U32 R100, R85, 0x10, RZ ;  /* 0x0000001055647819 */ /* 0x020fe200000006ff */
[----:B------:R-:W-:Y:S06]  /*0f20*/  BRA `(.L_x_5539) ;  /* 0x0000000000147947 */ /* 0x000fec0003800000 */
.L_x_5538:
[----:B-----5:R-:W-:Y:S02]  /*0f30*/  SHF.L.U32 R92, R89, 0x10, RZ ;  /* 0x00000010595c7819 */ /* 0x020fe400000006ff */
[----:B------:R-:W-:-:S03]  /*0f40*/  @P0 SHF.L.U32 R95, R85, 0x10, RZ ;  /* 0x00000010555f0819 */ /* 0x000fc600000006ff */
[----:B------:R-:W-:-:S04]  /*0f50*/  FMUL.FTZ R93, R92, UR8 ;  /* 0x000000085c5d7c20 */ /* 0x000fc80008410000 */
[----:B------:R-:W-:-:S04]  /*0f60*/  FMUL.FTZ R100, R70, R93 ;  /* 0x0000005d46647220 */ /* 0x000fc80000410000 */
[----:B------:R-:W-:-:S07]  /*0f70*/  @P0 FADD.FTZ R100, R95, R100 ;  /* 0x000000645f640221 */ /* 0x000fce0000010000 */
.L_x_5539:
[----:B------:R-:W-:Y:S05]  /*0f80*/  BSYNC B0 ;  /* 0x0000000000007941 */ /* 0x000fea0003800000 */
.L_x_5537:
[----:B------:R-:W-:Y:S04]  /*0f90*/  BSSY B0, `(.L_x_5540) ;  /* 0x000000e000007945 */ /* 0x000fe80003800000 */
[----:B------:R-:W-:Y:S05]  /*0fa0*/  @P3 BRA `(.L_x_5541) ;  /* 0x0000000000143947 */ /* 0x000fea0003800000 */
[----:B------:R-:W-:Y:S01]  /*0fb0*/  MOV R101, RZ ;  /* 0x000000ff00657202 */ /* 0x000fe20000000f00 */
[----:B------:R-:W-:Y:S06]  /*0fc0*/  @!P0 BRA `(.L_x_5542) ;  /* 0x0000000000288947 */ /* 0x000fec0003800000 */
[----:B-----5:R-:W-:-:S04]  /*0fd0*/  PRMT R101, R85, 0x7632, R101 ;  /* 0x0000763255657816 */ /* 0x020fc80000000065 */
[----:B------:R-:W-:Y:S01]  /*0fe0*/  SHF.L.U32 R101, R101, 0x10, RZ ;  /* 0x0000001065657819 */ /* 0x000fe200000006ff */
[----:B------:R-:W-:Y:S06]  /*0ff0*/  BRA `(.L_x_5542) ;  /* 0x00000000001c7947 */ /* 0x000fec0003800000 */
.L_x_5541:
[----:B-----5:R-:W-:Y:S02]  /*1000*/  PRMT R92, R89, 0x7632, R92 ;  /* 0x00007632595c7816 */ /* 0x020fe4000000005c */
[----:B------:R-:W-:Y:S02]  /*1010*/  @P0 PRMT R93, R85, 0x7632, R93 ;  /* 0x00007632555d0816 */ /* 0x000fe4000000005d */
[----:B------:R-:W-:Y:S02]  /*1020*/  SHF.L.U32 R92, R92, 0x10, RZ ;  /* 0x000000105c5c7819 */ /* 0x000fe400000006ff */
[----:B------:R-:W-:-:S03]  /*1030*/  @P0 SHF.L.U32 R94, R93, 0x10, RZ ;  /* 0x000000105d5e0819 */ /* 0x000fc600000006ff */
[----:B------:R-:W-:-:S04]  /*1040*/  FMUL.FTZ R92, R92, UR8 ;  /* 0x000000085c5c7c20 */ /* 0x000fc80008410000 */
[----:B------:R-:W-:-:S04]  /*1050*/  FMUL.FTZ R101, R71, R92 ;  /* 0x0000005c47657220 */ /* 0x000fc80000410000 */
[----:B------:R-:W-:-:S07]  /*1060*/  @P0 FADD.FTZ R101, R101, R94 ;  /* 0x0000005e65650221 */ /* 0x000fce0000010000 */
.L_x_5542:
[----:B------:R-:W-:Y:S05]  /*1070*/  BSYNC B0 ;  /* 0x0000000000007941 */ /* 0x000fea0003800000 */
.L_x_5540:
[----:B------:R-:W-:Y:S04]  /*1080*/  BSSY B0, `(.L_x_5543) ;  /* 0x000000b000007945 */ /* 0x000fe80003800000 */
[----:B------:R-:W-:Y:S05]  /*1090*/  @P3 BRA `(.L_x_5544) ;  /* 0x0000000000103947 */ /* 0x000fea0003800000 */
[----:B------:R-:W-:Y:S01]  /*10a0*/  HFMA2.MMA R110, -RZ, RZ, 0, 0 ;  /* 0x00000000ff6e7435 */ /* 0x000fe200000001ff */
[----:B------:R-:W-:Y:S10]  /*10b0*/  @!P0 BRA `(.L_x_5545) ;  /* 0x00000000001c8947 */ /* 0x000ff40003800000 */
[----:B-----5:R-:W-:Y:S01]  /*10c0*/  SHF.L.U32 R110, R86, 0x10, RZ ;  /* 0x00000010566e7819 */ /* 0x020fe200000006ff */
[----:B------:R-:W-:Y:S06]  /*10d0*/  BRA `(.L_x_5545) ;  /* 0x0000000000147947 */ /* 0x000fec0003800000 */
.L_x_5544:
[----:B-----5:R-:W-:Y:S02]  /*10e0*/  SHF.L.U32 R92, R90, 0x10, RZ ;  /* 0x000000105a5c7819 */ /* 0x020fe400000006ff */
[----:B------:R-:W-:-:S03]  /*10f0*/  @P0 SHF.L.U32 R95, R86, 0x10, RZ ;  /* 0x00000010565f0819 */ /* 0x000fc600000006ff */
[----:B------:R-:W-:-:S04]  /*1100*/  FMUL.FTZ R93, R92, UR8 ;  /* 0x000000085c5d7c20 */ /* 0x000fc80008410000 */
[----:B------:R-:W-:-:S04]  /*1110*/  FMUL.FTZ R110, R72, R93 ;  /* 0x0000005d486e7220 */ /* 0x000fc80000410000 */
[----:B------:R-:W-:-:S07]  /*1120*/  @P0 FADD.FTZ R110, R95, R110 ;  /* 0x0000006e5f6e0221 */ /* 0x000fce0000010000 */
.L_x_5545:
[----:B------:R-:W-:Y:S05]  /*1130*/  BSYNC B0 ;  /* 0x0000000000007941 */ /* 0x000fea0003800000 */
.L_x_5543:
[----:B------:R-:W-:Y:S04]  /*1140*/  BSSY B0, `(.L_x_5546) ;  /* 0x000000e000007945 */ /* 0x000fe80003800000 */
[----:B------:R-:W-:Y:S05]  /*1150*/  @P3 BRA `(.L_x_5547) ;  /* 0x0000000000143947 */ /* 0x000fea0003800000 */
[----:B------:R-:W-:Y:S01]  /*1160*/  MOV R111, RZ ;  /* 0x000000ff006f7202 */ /* 0x000fe20000000f00 */
[----:B------:R-:W-:Y:S06]  /*1170*/  @!P0 BRA `(.L_x_5548) ;  /* 0x0000000000288947 */ /* 0x000fec0003800000 */
[----:B-----5:R-:W-:-:S04]  /*1180*/  PRMT R111, R86, 0x7632, R111 ;  /* 0x00007632566f7816 */ /* 0x020fc8000000006f */
[----:B------:R-:W-:Y:S01]  /*1190*/  SHF.L.U32 R111, R111, 0x10, RZ ;  /* 0x000000106f6f7819 */ /* 0x000fe200000006ff */
[----:B------:R-:W-:Y:S06]  /*11a0*/  BRA `(.L_x_5548) ;  /* 0x00000000001c7947 */ /* 0x000fec0003800000 */
.L_x_5547:
[----:B-----5:R-:W-:Y:S02]  /*11b0*/  PRMT R92, R90, 0x7632, R92 ;  /* 0x000076325a5c7816 */ /* 0x020fe4000000005c */
[----:B------:R-:W-:Y:S02]  /*11c0*/  @P0 PRMT R93, R86, 0x7632, R93 ;  /* 0x00007632565d0816 */ /* 0x000fe4000000005d */
[----:B------:R-:W-:Y:S02]  /*11d0*/  SHF.L.U32 R92, R92, 0x10, RZ ;  /* 0x000000105c5c7819 */ /* 0x000fe400000006ff */
[----:B------:R-:W-:-:S03]  /*11e0*/  @P0 SHF.L.U32 R94, R93, 0x10, RZ ;  /* 0x000000105d5e0819 */ /* 0x000fc600000006ff */
[----:B------:R-:W-:-:S04]  /*11f0*/  FMUL.FTZ R92, R92, UR8 ;  /* 0x000000085c5c7c20 */ /* 0x000fc80008410000 */
[----:B------:R-:W-:-:S04]  /*1200*/  FMUL.FTZ R111, R73, R92 ;  /* 0x0000005c496f7220 */ /* 0x000fc80000410000 */
[----:B------:R-:W-:-:S07]  /*1210*/  @P0 FADD.FTZ R111, R111, R94 ;  /* 0x0000005e6f6f0221 */ /* 0x000fce0000010000 */
.L_x_5548:
[----:B------:R-:W-:Y:S05]  /*1220*/  BSYNC B0 ;  /* 0x0000000000007941 */ /* 0x000fea0003800000 */
.L_x_5546:
[----:B------:R-:W-:Y:S04]  /*1230*/  BSSY B0, `(.L_x_5549) ;  /* 0x000000b000007945 */ /* 0x000fe80003800000 */
[----:B------:R-:W-:Y:S05]  /*1240*/  @P3 BRA `(.L_x_5550) ;  /* 0x0000000000103947 */ /* 0x000fea0003800000 */
[----:B------:R-:W-:Y:S01]  /*1250*/  HFMA2.MMA R112, -RZ, RZ, 0, 0 ;  /* 0x00000000ff707435 */ /* 0x000fe200000001ff */
[----:B------:R-:W-:Y:S10]  /*1260*/  @!P0 BRA `(.L_x_5551) ;  /* 0x00000000001c8947 */ /* 0x000ff40003800000 */
[----:B-----5:R-:W-:Y:S01]  /*1270*/  SHF.L.U32 R112, R87, 0x10, RZ ;  /* 0x0000001057707819 */ /* 0x020fe200000006ff */
[----:B------:R-:W-:Y:S06]  /*1280*/  BRA `(.L_x_5551) ;  /* 0x0000000000147947 */ /* 0x000fec0003800000 */
.L_x_5550:
[----:B-----5:R-:W-:Y:S02]  /*1290*/  SHF.L.U32 R92, R91, 0x10, RZ ;  /* 0x000000105b5c7819 */ /* 0x020fe400000006ff */
[----:B------:R-:W-:-:S03]  /*12a0*/  @P0 SHF.L.U32 R95, R87, 0x10, RZ ;  /* 0x00000010575f0819 */ /* 0x000fc600000006ff */
[----:B------:R-:W-:-:S04]  /*12b0*/  FMUL.FTZ R93, R92, UR8 ;  /* 0x000000085c5d7c20 */ /* 0x000fc80008410000 */
[----:B------:R-:W-:-:S04]  /*12c0*/  FMUL.FTZ R112, R74, R93 ;  /* 0x0000005d4a707220 */ /* 0x000fc80000410000 */
[----:B------:R-:W-:-:S07]  /*12d0*/  @P0 FADD.FTZ R112, R95, R112 ;  /* 0x000000705f700221 */ /* 0x000fce0000010000 */
.L_x_5551:
[----:B------:R-:W-:Y:S05]  /*12e0*/  BSYNC B0 ;  /* 0x0000000000007941 */ /* 0x000fea0003800000 */
.L_x_5549:
[----:B------:R-:W-:Y:S04]  /*12f0*/  BSSY B0, `(.L_x_5552) ;  /* 0x000000e000007945 */ /* 0x000fe80003800000 */
[----:B------:R-:W-:Y:S05]  /*1300*/  @P3 BRA `(.L_x_5553) ;  /* 0x0000000000143947 */ /* 0x000fea0003800000 */
[----:B------:R-:W-:Y:S01]  /*1310*/  MOV R113, RZ ;  /* 0x000000ff00717202 */ /* 0x000fe20000000f00 */
[----:B------:R-:W-:Y:S06]  /*1320*/  @!P0 BRA `(.L_x_5554) ;  /* 0x0000000000288947 */ /* 0x000fec0003800000 */
[----:B-----5:R-:W-:-:S04]  /*1330*/  PRMT R113, R87, 0x7632, R113 ;  /* 0x0000763257717816 */ /* 0x020fc80000000071 */
[----:B------:R-:W-:Y:S01]  /*1340*/  SHF.L.U32 R113, R113, 0x10, RZ ;  /* 0x0000001071717819 */ /* 0x000fe200000006ff */
[----:B------:R-:W-:Y:S06]  /*1350*/  BRA `(.L_x_5554) ;  /* 0x00000000001c7947 */ /* 0x000fec0003800000 */
.L_x_5553:
[----:B-----5:R-:W-:Y:S02]  /*1360*/  PRMT R92, R91, 0x7632, R92 ;  /* 0x000076325b5c7816 */ /* 0x020fe4000000005c */
[----:B------:R-:W-:Y:S02]  /*1370*/  @P0 PRMT R93, R87, 0x7632, R93 ;  /* 0x00007632575d0816 */ /* 0x000fe4000000005d */
[----:B------:R-:W-:Y:S02]  /*1380*/  SHF.L.U32 R92, R92, 0x10, RZ ;  /* 0x000000105c5c7819 */ /* 0x000fe400000006ff */
[----:B------:R-:W-:-:S03]  /*1390*/  @P0 SHF.L.U32 R94, R93, 0x10, RZ ;  /* 0x000000105d5e0819 */ /* 0x000fc600000006ff */
[----:B------:R-:W-:-:S04]  /*13a0*/  FMUL.FTZ R92, R92, UR8 ;  /* 0x000000085c5c7c20 */ /* 0x000fc80008410000 */
[----:B------:R-:W-:-:S04]  /*13b0*/  FMUL.FTZ R113, R75, R92 ;  /* 0x0000005c4b717220 */ /* 0x000fc80000410000 */
[----:B------:R-:W-:-:S07]  /*13c0*/  @P0 FADD.FTZ R113, R113, R94 ;  /* 0x0000005e71710221 */ /* 0x000fce0000010000 */
.L_x_5554:
[----:B------:R-:W-:Y:S05]  /*13d0*/  BSYNC B0 ;  /* 0x0000000000007941 */ /* 0x000fea0003800000 */
.L_x_5552:
[----:B------:R-:W0:Y:S01]  /*13e0*/  @P2 LDC.64 R104, c[0x0][0x220] ;  /* 0x00008800ff682b82 */ /* 0x000e220000000a00 */
[----:B------:R-:W-:Y:S01]  /*13f0*/  @P2 IADD3 R93, R106, 0x40, RZ ;  /* 0x000000406a5d2810 */ /* 0x000fe20007ffe0ff */
[----:B------:R-:W-:Y:S01]  /*1400*/  IMAD.WIDE.U32 R106, R107, 0x10, R102 ;  /* 0x000000106b6a7825 */ /* 0x000fe200078e0066 */
[----:B------:R-:W-:Y:S02]  /*1410*/  IADD3 R117, R117, 0x40, RZ ;  /* 0x0000004075757810 */ /* 0x000fe40007ffe0ff */
[----:B------:R-:W-:Y:S02]  /*1420*/  F2FP.BF16.F32.PACK_AB R95, R113, R112 ;  /* 0x00000070715f723e */ /* 0x000fe400000010ff */
[----:B------:R-:W-:Y:S01]  /*1430*/  F2FP.BF16.F32.PACK_AB R94, R111, R110 ;  /* 0x0000006e6f5e723e */ /* 0x000fe200000010ff */
[----:B------:R-:W1:Y:S01]  /*1440*/  @P0 LDC.64 R108, c[0x0][0x230] ;  /* 0x00008c00ff6c0b82 */ /* 0x000e620000000a00 */
[----:B------:R-:W-:Y:S01]  /*1450*/  F2FP.BF16.F32.PACK_AB R92, R99, R98 ;  /* 0x00000062635c723e */ /* 0x000fe200000010ff */
[----:B0-----:R-:W-:Y:S01]  /*1460*/  @P2 IMAD.WIDE.U32 R104, R93, 0x10, R104 ;  /* 0x000000105d682825 */ /* 0x001fe200078e0068 */
[----:B------:R-:W-:-:S05]  /*1470*/  F2FP.BF16.F32.PACK_AB R93, R101, R100 ;  /* 0x00000064655d723e */ /* 0x000fca00000010ff */
[----:B------:R0:W-:Y:S01]  /*1480*/  STG.E.128 desc[UR4][R106.64], R92 ;  /* 0x0000005c6a007986 */ /* 0x0001e2000c101d04 */
[----:B-1----:R-:W-:-:S03]  /*1490*/  @P0 IMAD.WIDE.U32 R108, R117, 0x10, R108 ;  /* 0x00000010756c0825 */ /* 0x002fc600078e006c */
[----:B-----5:R0:W5:Y:S04]  /*14a0*/  @P2 LDG.E.128 R88, desc[UR4][R104.64] ;  /* 0x0000000468582981 */ /* 0x020168000c1e1d00 */
[----:B------:R0:W5:Y:S01]  /*14b0*/  @P0 LDG.E.128 R84, desc[UR4][R108.64] ;  /* 0x000000046c540981 */ /* 0x000162000c1e1d00 */
[----:B------:R-:W-:Y:S04]  /*14c0*/  BSSY B0, `(.L_x_5555) ;  /* 0x000000b000007945 */ /* 0x000fe80003800000 */
[----:B------:R-:W-:Y:S05]  /*14d0*/  @P3 BRA `(.L_x_5556) ;  /* 0x0000000000103947 */ /* 0x000fea0003800000 */
[----:B0-----:R-:W-:Y:S01]  /*14e0*/  HFMA2.MMA R104, -RZ, RZ, 0, 0 ;  /* 0x00000000ff687435 */ /* 0x001fe200000001ff */
[----:B------:R-:W-:Y:S10]  /*14f0*/  @!P0 BRA `(.L_x_5557) ;  /* 0x00000000001c8947 */ /* 0x000ff40003800000 */
[----:B-----5:R-:W-:Y:S01]  /*1500*/  SHF.L.U32 R104, R84, 0x10, RZ ;  /* 0x0000001054687819 */ /* 0x020fe200000006ff */
[----:B------:R-:W-:Y:S06]  /*1510*/  BRA `(.L_x_5557) ;  /* 0x0000000000147947 */ /* 0x000fec0003800000 */
.L_x_5556:
[----:B0----5:R-:W-:Y:S02]  /*1520*/  SHF.L.U32 R92, R88, 0x10, RZ ;  /* 0x00000010585c7819 */ /* 0x021fe400000006ff */
[----:B------:R-:W-:-:S03]  /*1530*/  @P0 SHF.L.U32 R95, R84, 0x10, RZ ;  /* 0x00000010545f0819 */ /* 0x000fc600000006ff */
[----:B------:R-:W-:-:S04]  /*1540*/  FMUL.FTZ R93, R92, UR8 ;  /* 0x000000085c5d7c20 */ /* 0x000fc80008410000 */
[----:B------:R-:W-:-:S04]  /*1550*/  FMUL.FTZ R104, R76, R93 ;  /* 0x0000005d4c687220 */ /* 0x000fc80000410000 */
[----:B------:R-:W-:-:S07]  /*1560*/  @P0 FADD.FTZ R104, R95, R104 ;  /* 0x000000685f680221 */ /* 0x000fce0000010000 */
.L_x_5557:
[----:B------:R-:W-:Y:S05]  /*1570*/  BSYNC B0 ;  /* 0x0000000000007941 */ /* 0x000fea0003800000 */
.L_x_5555:
[----:B------:R-:W-:Y:S04]  /*1580*/  BSSY B0, `(.L_x_5558) ;  /* 0x000000e000007945 */ /* 0x000fe80003800000 */
[----:B------:R-:W-:Y:S05]  /*1590*/  @P3 BRA `(.L_x_5559) ;  /* 0x0000000000143947 */ /* 0x000fea0003800000 */
[----:B------:R-:W-:Y:S01]  /*15a0*/  MOV R105, RZ ;  /* 0x000000ff00697202 */ /* 0x000fe20000000f00 */
[----:B------:R-:W-:Y:S06]  /*15b0*/  @!P0 BRA `(.L_x_5560) ;  /* 0x0000000000288947 */ /* 0x000fec0003800000 */
[----:B-----5:R-:W-:-:S04]  /*15c0*/  PRMT R105, R84, 0x7632, R105 ;  /* 0x0000763254697816 */ /* 0x020fc80000000069 */
[----:B------:R-:W-:Y:S01]  /*15d0*/  SHF.L.U32 R105, R105, 0x10, RZ ;  /* 0x0000001069697819 */ /* 0x000fe200000006ff */
[----:B------:R-:W-:Y:S06]  /*15e0*/  BRA `(.L_x_5560) ;  /* 0x00000000001c7947 */ /* 0x000fec0003800000 */
.L_x_5559:
[----:B-----5:R-:W-:Y:S02]  /*15f0*/  PRMT R92, R88, 0x7632, R92 ;  /* 0x00007632585c7816 */ /* 0x020fe4000000005c */
[----:B------:R-:W-:Y:S02]  /*1600*/  @P0 PRMT R93, R84, 0x7632, R93 ;  /* 0x00007632545d0816 */ /* 0x000fe4000000005d */
[----:B------:R-:W-:Y:S02]  /*1610*/  SHF.L.U32 R92, R92, 0x10, RZ ;  /* 0x000000105c5c7819 */ /* 0x000fe400000006ff */
[----:B------:R-:W-:-:S03]  /*1620*/  @P0 SHF.L.U32 R94, R93, 0x10, RZ ;  /* 0x000000105d5e0819 */ /* 0x000fc600000006ff */
[----:B------:R-:W-:-:S04]  /*1630*/  FMUL.FTZ R92, R92, UR8 ;  /* 0x000000085c5c7c20 */ /* 0x000fc80008410000 */
[----:B------:R-:W-:-:S04]  /*1640*/  FMUL.FTZ R105, R77, R92 ;  /* 0x0000005c4d697220 */ /* 0x000fc80000410000 */
[----:B------:R-:W-:-:S07]  /*1650*/  @P0 FADD.FTZ R105, R105, R94 ;  /* 0x0000005e69690221 */ /* 0x000fce0000010000 */
.L_x_5560:
[----:B------:R-:W-:Y:S05]  /*1660*/  BSYNC B0 ;  /* 0x0000000000007941 */ /* 0x000fea0003800000 */
.L_x_5558:
[----:B------:R-:W-:Y:S04]  /*1670*/  BSSY B0, `(.L_x_5561) ;  /* 0x000000b000007945 */ /* 0x000fe80003800000 */
[----:B------:R-:W-:Y:S05]  /*1680*/  @P3 BRA `(.L_x_5562) ;  /* 0x0000000000103947 */ /* 0x000fea0003800000 */
[----:B------:R-:W-:Y:S01]  /*1690*/  HFMA2.MMA R106, -RZ, RZ, 0, 0 ;  /* 0x00000000ff6a7435 */ /* 0x000fe200000001ff */
[----:B------:R-:W-:Y:S10]  /*16a0*/  @!P0 BRA `(.L_x_5563) ;  /* 0x00000000001c8947 */ /* 0x000ff40003800000 */
[----:B-----5:R-:W-:Y:S01]  /*16b0*/  SHF.L.U32 R106, R85, 0x10, RZ ;  /* 0x00000010556a7819 */ /* 0x020fe200000006ff */
[----:B------:R-:W-:Y:S06]  /*16c0*/  BRA `(.L_x_5563) ;  /* 0x0000000000147947 */ /* 0x000fec0003800000 */
.L_x_5562:
[----:B-----5:R-:W-:Y:S02]  /*16d0*/  SHF.L.U32 R92, R89, 0x10, RZ ;  /* 0x00000010595c7819 */ /* 0x020fe400000006ff */
[----:B------:R-:W-:-:S03]  /*16e0*/  @P0 SHF.L.U32 R95, R85, 0x10, RZ ;  /* 0x00000010555f0819 */ /* 0x000fc600000006ff */
[----:B------:R-:W-:-:S04]  /*16f0*/  FMUL.FTZ R93, R92, UR8 ;  /* 0x000000085c5d7c20 */ /* 0x000fc80008410000 */
[----:B------:R-:W-:-:S04]  /*1700*/  FMUL.FTZ R106, R78, R93 ;  /* 0x0000005d4e6a7220 */ /* 0x000fc80000410000 */
[----:B------:R-:W-:-:S07]  /*1710*/  @P0 FADD.FTZ R106, R95, R106 ;  /* 0x0000006a5f6a0221 */ /* 0x000fce0000010000 */
.L_x_5563:
[----:B------:R-:W-:Y:S05]  /*1720*/  BSYNC B0 ;  /* 0x0000000000007941 */ /* 0x000fea0003800000 */
.L_x_5561:
[----:B------:R-:W-:Y:S04]  /*1730*/  BSSY B0, `(.L_x_5564) ;  /* 0x000000e000007945 */ /* 0x000fe80003800000 */
[----:B------:R-:W-:Y:S05]  /*1740*/  @P3 BRA `(.L_x_5565) ;  /* 0x0000000000143947 */ /* 0x000fea0003800000 */
[----:B------:R-:W-:Y:S01]  /*1750*/  MOV R107, RZ ;  /* 0x000000ff006b7202 */ /* 0x000fe20000000f00 */
[----:B------:R-:W-:Y:S06]  /*1760*/  @!P0 BRA `(.L_x_5566) ;  /* 0x0000000000288947 */ /* 0x000fec0003800000 */
[----:B-----5:R-:W-:-:S04]  /*1770*/  PRMT R107, R85, 0x7632, R107 ;  /* 0x00007632556b7816 */ /* 0x020fc8000000006b */
[----:B------:R-:W-:Y:S01]  /*1780*/  SHF.L.U32 R107, R107, 0x10, RZ ;  /* 0x000000106b6b7819 */ /* 0x000fe200000006ff */
[----:B------:R-:W-:Y:S06]  /*1790*/  BRA `(.L_x_5566) ;  /* 0x00000000001c7947 */ /* 0x000fec0003800000 */
.L_x_5565:
[----:B-----5:R-:W-:Y:S02]  /*17a0*/  PRMT R92, R89, 0x7632, R92 ;  /* 0x00007632595c7816 */ /* 0x020fe4000000005c */
[----:B------:R-:W-:Y:S02]  /*17b0*/  @P0 PRMT R93, R85, 0x7632, R93 ;  /* 0x00007632555d0816 */ /* 0x000fe4000000005d */
[----:B------:R-:W-:Y:S02]  /*17c0*/  SHF.L.U32 R92, R92, 0x10, RZ ;  /* 0x000000105c5c7819 */ /* 0x000fe400000006ff */
[----:B------:R-:W-:-:S03]  /*17d0*/  @P0 SHF.L.U32 R94, R93, 0x10, RZ ;  /* 0x000000105d5e0819 */ /* 0x000fc600000006ff */
[----:B------:R-:W-:-:S04]  /*17e0*/  FMUL.FTZ R92, R92, UR8 ;  /* 0x000000085c5c7c20 */ /* 0x000fc80008410000 */
[----:B------:R-:W-:-:S04]  /*17f0*/  FMUL.FTZ R107, R79, R92 ;  /* 0x0000005c4f6b7220 */ /* 0x000fc80000410000 */
[----:B------:R-:W-:-:S07]  /*1800*/  @P0 FADD.FTZ R107, R107, R94 ;  /* 0x0000005e6b6b0221 */ /* 0x000fce0000010000 */
.L_x_5566:
[----:B------:R-:W-:Y:S05]  /*1810*/  BSYNC B0 ;  /* 0x0000000000007941 */ /* 0x000fea0003800000 */
.L_x_5564:
[----:B------:R-:W-:Y:S04]  /*1820*/  BSSY B0, `(.L_x_5567) ;  /* 0x000000b000007945 */ /* 0x000fe80003800000 */
[----:B------:R-:W-:Y:S05]  /*1830*/  @P3 BRA `(.L_x_5568) ;  /* 0x0000000000103947 */ /* 0x000fea0003800000 */
[----:B------:R-:W-:Y:S01]  /*1840*/  HFMA2.MMA R108, -RZ, RZ, 0, 0 ;  /* 0x00000000ff6c7435 */ /* 0x000fe200000001ff */
[----:B------:R-:W-:Y:S10]  /*1850*/  @!P0 BRA `(.L_x_5569) ;  /* 0x00000000001c8947 */ /* 0x000ff40003800000 */
[----:B-----5:R-:W-:Y:S01]  /*1860*/  SHF.L.U32 R108, R86, 0x10, RZ ;  /* 0x00000010566c7819 */ /* 0x020fe200000006ff */
[----:B------:R-:W-:Y:S06]  /*1870*/  BRA `(.L_x_5569) ;  /* 0x0000000000147947 */ /* 0x000fec0003800000 */
.L_x_5568:
[----:B-----5:R-:W-:Y:S02]  /*1880*/  SHF.L.U32 R92, R90, 0x10, RZ ;  /* 0x000000105a5c7819 */ /* 0x020fe400000006ff */
[----:B------:R-:W-:-:S03]  /*1890*/  @P0 SHF.L.U32 R95, R86, 0x10, RZ ;  /* 0x00000010565f0819 */ /* 0x000fc600000006ff */
[----:B------:R-:W-:-:S04]  /*18a0*/  FMUL.FTZ R93, R92, UR8 ;  /* 0x000000085c5d7c20 */ /* 0x000fc80008410000 */
[----:B------:R-:W-:-:S04]  /*18b0*/  FMUL.FTZ R108, R80, R93 ;  /* 0x0000005d506c7220 */ /* 0x000fc80000410000 */
[----:B------:R-:W-:-:S07]  /*18c0*/  @P0 FADD.FTZ R108, R95, R108 ;  /* 0x0000006c5f6c0221 */ /* 0x000fce0000010000 */
.L_x_5569:
[----:B------:R-:W-:Y:S05]  /*18d0*/  BSYNC B0 ;  /* 0x0000000000007941 */ /* 0x000fea0003800000 */
.L_x_5567:
[----:B------:R-:W-:Y:S04]  /*18e0*/  BSSY B0, `(.L_x_5570) ;  /* 0x000000e000007945 */ /* 0x000fe80003800000 */
[----:B------:R-:W-:Y:S05]  /*18f0*/  @P3 BRA `(.L_x_5571) ;  /* 0x0000000000143947 */ /* 0x000fea0003800000 */
[----:B------:R-:W-:Y:S01]  /*1900*/  MOV R109, RZ ;  /* 0x000000ff006d7202 */ /* 0x000fe20000000f00 */
[----:B------:R-:W-:Y:S06]  /*1910*/  @!P0 BRA `(.L_x_5572) ;  /* 0x0000000000288947 */ /* 0x000fec0003800000 */
[----:B-----5:R-:W-:-:S04]  /*1920*/  PRMT R109, R86, 0x7632, R109 ;  /* 0x00007632566d7816 */ /* 0x020fc8000000006d */
[----:B------:R-:W-:Y:S01]  /*1930*/  SHF.L.U32 R109, R109, 0x10, RZ ;  /* 0x000000106d6d7819 */ /* 0x000fe200000006ff */
[----:B------:R-:W-:Y:S06]  /*1940*/  BRA `(.L_x_5572) ;  /* 0x00000000001c7947 */ /* 0x000fec0003800000 */
.L_x_5571:
[----:B-----5:R-:W-:Y:S02]  /*1950*/  PRMT R92, R90, 0x7632, R92 ;  /* 0x000076325a5c7816 */ /* 0x020fe4000000005c */
[----:B------:R-:W-:Y:S02]  /*1960*/  @P0 PRMT R93, R86, 0x7632, R93 ;  /* 0x00007632565d0816 */ /* 0x000fe4000000005d */
[----:B------:R-:W-:Y:S02]  /*1970*/  SHF.L.U32 R92, R92, 0x10, RZ ;  /* 0x000000105c5c7819 */ /* 0x000fe400000006ff */
[----:B------:R-:W-:-:S03]  /*1980*/  @P0 SHF.L.U32 R94, R93, 0x10, RZ ;  /* 0x000000105d5e0819 */ /* 0x000fc600000006ff */
[----:B------:R-:W-:-:S04]  /*1990*/  FMUL.FTZ R92, R92, UR8 ;  /* 0x000000085c5c7c20 */ /* 0x000fc80008410000 */
[----:B------:R-:W-:-:S04]  /*19a0*/  FMUL.FTZ R109, R81, R92 ;  /* 0x0000005c516d7220 */ /* 0x000fc80000410000 */
[----:B------:R-:W-:-:S07]  /*19b0*/  @P0 FADD.FTZ R109, R109, R94 ;  /* 0x0000005e6d6d0221 */ /* 0x000fce0000010000 */
.L_x_5572:
[----:B------:R-:W-:Y:S05]  /*19c0*/  BSYNC B0 ;  /* 0x0000000000007941 */ /* 0x000fea0003800000 */
.L_x_5570:
[----:B------:R-:W-:Y:S04]  /*19d0*/  BSSY B0, `(.L_x_5573) ;  /* 0x000000b000007945 */ /* 0x000fe80003800000 */
[----:B------:R-:W-:Y:S05]  /*19e0*/  @P3 BRA `(.L_x_5574) ;  /* 0x0000000000103947 */ /* 0x000fea0003800000 */
[----:B------:R-:W-:Y:S01]  /*19f0*/  HFMA2.MMA R114, -RZ, RZ, 0, 0 ;  /* 0x00000000ff727435 */ /* 0x000fe200000001ff */
[----:B------:R-:W-:Y:S10]  /*1a00*/  @!P0 BRA `(.L_x_5575) ;  /* 0x00000000001c8947 */ /* 0x000ff40003800000 */
[----:B-----5:R-:W-:Y:S01]  /*1a10*/  SHF.L.U32 R114, R87, 0x10, RZ ;  /* 0x0000001057727819 */ /* 0x020fe200000006ff */
[----:B------:R-:W-:Y:S06]  /*1a20*/  BRA `(.L_x_5575) ;  /* 0x0000000000147947 */ /* 0x000fec0003800000 */
.L_x_5574:
[----:B-----5:R-:W-:Y:S02]  /*1a30*/  SHF.L.U32 R92, R91, 0x10, RZ ;  /* 0x000000105b5c7819 */ /* 0x020fe400000006ff */
[----:B------:R-:W-:-:S03]  /*1a40*/  @P0 SHF.L.U32 R95, R87, 0x10, RZ ;  /* 0x00000010575f0819 */ /* 0x000fc600000006ff */
[----:B------:R-:W-:-:S04]  /*1a50*/  FMUL.FTZ R93, R92, UR8 ;  /* 0x000000085c5d7c20 */ /* 0x000fc80008410000 */
[----:B------:R-:W-:-:S04]  /*1a60*/  FMUL.FTZ R114, R82, R93 ;  /* 0x0000005d52727220 */ /* 0x000fc80000410000 */
[----:B------:R-:W-:-:S07]  /*1a70*/  @P0 FADD.FTZ R114, R95, R114 ;  /* 0x000000725f720221 */ /* 0x000fce0000010000 */
.L_x_5575:
[----:B------:R-:W-:Y:S05]  /*1a80*/  BSYNC B0 ;  /* 0x0000000000007941 */ /* 0x000fea0003800000 */
.L_x_5573:
[----:B------:R-:W-:Y:S04]  /*1a90*/  BSSY B0, `(.L_x_5576) ;  /* 0x000000e000007945 */ /* 0x000fe80003800000 */
[----:B------:R-:W-:Y:S05]  /*1aa0*/  @P3 BRA `(.L_x_5577) ;  /* 0x0000000000143947 */ /* 0x000fea0003800000 */
[----:B------:R-:W-:Y:S01]  /*1ab0*/  MOV R115, RZ ;  /* 0x000000ff00737202 */ /* 0x000fe20000000f00 */
[----:B------:R-:W-:Y:S06]  /*1ac0*/  @!P0 BRA `(.L_x_5578) ;  /* 0x0000000000288947 */ /* 0x000fec0003800000 */
[----:B-----5:R-:W-:-:S04]  /*1ad0*/  PRMT R115, R87, 0x7632, R115 ;  /* 0x0000763257737816 */ /* 0x020fc80000000073 */
[----:B------:R-:W-:Y:S01]  /*1ae0*/  SHF.L.U32 R115, R115, 0x10, RZ ;  /* 0x0000001073737819 */ /* 0x000fe200000006ff */
[----:B------:R-:W-:Y:S06]  /*1af0*/  BRA `(.L_x_5578) ;  /* 0x00000000001c7947 */ /* 0x000fec0003800000 */
.L_x_5577:
[----:B-----5:R-:W-:Y:S02]  /*1b00*/  PRMT R92, R91, 0x7632, R92 ;  /* 0x000076325b5c7816 */ /* 0x020fe4000000005c */
[----:B------:R-:W-:Y:S02]  /*1b10*/  @P0 PRMT R93, R87, 0x7632, R93 ;  /* 0x00007632575d0816 */ /* 0x000fe4000000005d */
[----:B------:R-:W-:Y:S02]  /*1b20*/  SHF.L.U32 R92, R92, 0x10, RZ ;  /* 0x000000105c5c7819 */ /* 0x000fe400000006ff */
[----:B------:R-:W-:-:S03]  /*1b30*/  @P0 SHF.L.U32 R94, R93, 0x10, RZ ;  /* 0x000000105d5e0819 */ /* 0x000fc600000006ff */
[----:B------:R-:W-:-:S04]  /*1b40*/  FMUL.FTZ R92, R92, UR8 ;  /* 0x000000085c5c7c20 */ /* 0x000fc80008410000 */
[----:B------:R-:W-:-:S04]  /*1b50*/  FMUL.FTZ R115, R83, R92 ;  /* 0x0000005c53737220 */ /* 0x000fc80000410000 */
[----:B------:R-:W-:-:S07]  /*1b60*/  @P0 FADD.FTZ R115, R115, R94 ;  /* 0x0000005e73730221 */ /* 0x000fce0000010000 */
.L_x_5578:
[----:B------:R-:W-:Y:S05]  /*1b70*/  BSYNC B0 ;  /* 0x0000000000007941 */ /* 0x000fea0003800000 */
.L_x_5576:
[----:B------:R-:W-:-:S04]  /*1b80*/  IMAD.WIDE.U32 R102, R117, 0x10, R102 ;  /* 0x0000001075667825 */ /* 0x000fc800078e0066 */
[----:B------:R-:W-:Y:S01]  /*1b90*/  FADD.FTZ R117, RZ, R5 ;  /* 0x00000005ff757221 */ /* 0x000fe20000010000 */
[----:B------:R-:W-:Y:S01]  /*1ba0*/  F2FP.BF16.F32.PACK_AB R95, R115, R114 ;  /* 0x00000072735f723e */ /* 0x000fe200000010ff */
        /* <DEDUP_REMOVED lines=12> */
[----:B------:R-:W-:-:S04]  /*1c70*/  FADD.FTZ R117, R117, R96 ;  /* 0x0000006075757221 */ /* 0x000fc80000010000 */
        /* <DEDUP_REMOVED lines=86> */
.L_x_5594:
[----:B01----:R-:W-:Y:S01]  /*21e0*/  FADD.FTZ R102, R102, R119 ;  /* 0x0000007766667221 */ /* 0x003fe20000010000 */
[----:B------:R-:W0:Y:S01]  /*21f0*/  @!P0 LDC.64 R94, c[0x0][0x258] ;  /* 0x00009600ff5e8b82 */ /* 0x000e220000000a00 */
[----:B------:R-:W-:Y:S01]  /*2200*/  FMUL.FTZ R103, R117, R117 ;  /* 0x0000007575677220 */ /* 0x000fe20000410000 */
[----:B------:R-:W-:Y:S01]  /*2210*/  BSSY B0, `(.L_x_5580) ;  /* 0x0000071000007945 */ /* 0x000fe20003800000 */
[----:B------:R-:W-:-:S03]  /*2220*/  FFMA.FTZ R102, R102, R93, UR9 ;  /* 0x0000000966667e23 */ /* 0x000fc6000801005d */
[----:B------:R-:W-:Y:S02]  /*2230*/  FSEL R103, R103, RZ, P1 ;  /* 0x000000ff67677208 */ /* 0x000fe40000800000 */
[----:B------:R-:W1:Y:S03]  /*2240*/  @!P0 LDC.64 R92, c[0x0][0x250] ;  /* 0x00009400ff5c8b82 */ /* 0x000e660000000a00 */
[----:B------:R-:W-:-:S06]  /*2250*/  FADD.FTZ R103, R102, R103 ;  /* 0x0000006766677221 */ /* 0x000fcc0000010000 */
[----:B------:R-:W2:Y:S01]  /*2260*/  MUFU.RSQ R103, R103 ;  /* 0x0000006700677308 */ /* 0x000ea20000001400 */
[----:B0-----:R-:W-:-:S04]  /*2270*/  @!P0 LEA R94, P3, R2, R94, 0x2 ;  /* 0x0000005e025e8211 */ /* 0x001fc800078610ff */
[C---:B------:R-:W-:Y:S02]  /*2280*/  @!P0 LEA.HI.X R95, R2.reuse, R95, R97, 0x2, P3 ;  /* 0x0000005f025f8211 */ /* 0x040fe400018f1461 */
[----:B-1----:R-:W-:-:S04]  /*2290*/  @!P0 LEA R92, P2, R2, R92, 0x2 ;  /* 0x0000005c025c8211 */ /* 0x002fc800078410ff */
[----:B------:R-:W-:-:S05]  /*22a0*/  @!P0 LEA.HI.X R93, R2, R93, R97, 0x2, P2 ;  /* 0x0000005d025d8211 */ /* 0x000fca00010f1461 */
[----:B------:R0:W-:Y:S04]  /*22b0*/  @!P0 STG.E desc[UR4][R92.64], R117 ;  /* 0x000000755c008986 */ /* 0x0001e8000c101904 */
[----:B--2---:R0:W-:Y:S01]  /*22c0*/  @!P0 STG.E desc[UR4][R94.64], R103 ;  /* 0x000000675e008986 */ /* 0x0041e2000c101904 */
[----:B------:R-:W-:-:S13]  /*22d0*/  ISETP.GE.AND P0, PT, R4, 0x1, PT ;  /* 0x000000010400780c */ /* 0x000fda0003f06270 */
[----:B0-----:R-:W-:Y:S05]  /*22e0*/  @!P0 BRA `(.L_x_5581) ;  /* 0x00000004008c8947 */ /* 0x001fea0003800000 */
[----:B------:R-:W-:Y:S02]  /*22f0*/  IADD3 R92, R4, -0x1, RZ ;  /* 0xffffffff045c7810 */ /* 0x000fe40007ffe0ff */
[----:B------:R-:W-:-:S03]  /*2300*/  FSEL R4, R117, RZ, !P1 ;  /* 0x000000ff75047208 */ /* 0x000fc60004800000 */
        /* <DEDUP_REMOVED lines=25> */
[----:B------:R-:W-:Y:S01]  /*24a0*/  SHF.R.S32.HI R7, RZ, 0x1f, R3 ;  /* 0x0000001fff077819 */ /* 0x000fe20000011403 */
[----:B------:R-:W0:Y:S01]  /*24b0*/  LDC.64 R4, c[0x0][0x2b8] ;  /* 0x0000ae00ff047b82 */ /* 0x000e220000000a00 */
[C---:B------:R-:W-:Y:S01]  /*24c0*/  FMUL.FTZ R97, R103.reuse, R116 ;  /* 0x0000007467617220 */ /* 0x040fe20000410000 */
[----:B------:R-:W-:Y:S01]  /*24d0*/  FMUL.FTZ R96, R103, R96 ;  /* 0x0000006067607220 */ /* 0x000fe20000410000 */
[----:B------:R-:W-:Y:S01]  /*24e0*/  LEA.HI R7, R7, R3, RZ, 0x3 ;  /* 0x0000000307077211 */ /* 0x000fe200078f18ff */
[C---:B------:R-:W-:Y:S01]  /*24f0*/  FMUL.FTZ R3, R103.reuse, R92 ;  /* 0x0000005c67037220 */ /* 0x040fe20000410000 */
[C---:B------:R-:W-:Y:S01]  /*2500*/  FMUL.FTZ R92, R103.reuse, R6 ;  /* 0x00000006675c7220 */ /* 0x040fe20000410000 */
[----:B------:R-:W-:Y:S01]  /*2510*/  FMUL.FTZ R6, R103, R10 ;  /* 0x0000000a67067220 */ /* 0x000fe20000410000 */
[----:B------:R-:W-:Y:S01]  /*2520*/  LEA.HI.SX32 R7, R7, R0, 0x1d ;  /* 0x0000000007077211 */ /* 0x000fe200078feaff */
        /* <DEDUP_REMOVED lines=19> */
[C---:B------:R-:W-:Y:S01]  /*2660*/  IADD3 R99, R7.reuse, 0x20, RZ ;  /* 0x0000002007637810 */ /* 0x040fe20007ffe0ff */
[----:B------:R-:W-:Y:S01]  /*2670*/  FFMA.FTZ R94, R42, R97, R18 ;  /* 0x000000612a5e7223 */ /* 0x000fe20000010012 */
[----:B------:R-:W-:Y:S01]  /*2680*/  IADD3 R101, R7, 0x40, RZ ;  /* 0x0000004007657810 */ /* 0x000fe20007ffe0ff */
[----:B------:R-:W-:Y:S01]  /*2690*/  FFMA.FTZ R103, R43, R96, R19 ;  /* 0x000000602b677223 */ /* 0x000fe20000010013 */
[----:B0-----:R-:W-:-:S04]  /*26a0*/  IMAD.WIDE.U32 R96, R7, 0x10, R4 ;  /* 0x0000001007607825 */ /* 0x001fc800078e0004 */
[----:B------:R-:W-:Y:S01]  /*26b0*/  FFMA.FTZ R95, R40, R95, R16 ;  /* 0x0000005f285f7223 */ /* 0x000fe20000010010 */
[----:B------:R-:W-:Y:S01]  /*26c0*/  FFMA.FTZ R6, R41, R6, R17 ;  /* 0x0000000629067223 */ /* 0x000fe20000010011 */
[----:B------:R-:W-:Y:S01]  /*26d0*/  FFMA.FTZ R3, R36, R3, R12 ;  /* 0x0000000324037223 */ /* 0x000fe2000001000c */
[----:B------:R-:W-:Y:S01]  /*26e0*/  IMAD.WIDE.U32 R98, R99, 0x10, R4 ;  /* 0x0000001063627825 */ /* 0x000fe200078e0004 */
[----:B------:R-:W-:-:S03]  /*26f0*/  F2FP.BF16.F32.PACK_AB R7, R103, R94 ;  /* 0x0000005e6707723e */ /* 0x000fc600000010ff */
[----:B------:R-:W-:Y:S01]  /*2700*/  FFMA.FTZ R8, R39, R8, R15 ;  /* 0x0000000827087223 */ /* 0x000fe2000001000f */
[----:B------:R-:W-:Y:S01]  /*2710*/  FFMA.FTZ R94, R48, R113, R24 ;  /* 0x00000071305e7223 */ /* 0x000fe20000010018 */
[----:B------:R-:W-:-:S04]  /*2720*/  IMAD.WIDE.U32 R100, R101, 0x10, R4 ;  /* 0x0000001065647825 */ /* 0x000fc800078e0004 */
        /* <DEDUP_REMOVED lines=31> */
.L_x_5581:
[----:B------:R-:W-:Y:S05]  /*2920*/  BSYNC B0 ;  /* 0x0000000000007941 */ /* 0x000fea0003800000 */
.L_x_5580:
[----:B0-----:R-:W0:Y:S02]  /*2930*/  LDC.64 R4, c[0x0][0x210] ;  /* 0x00008400ff047b82 */ /* 0x001e240000000a00 */
[----:B0-----:R-:W-:-:S04]  /*2940*/  LEA R2, R4, R2, 0x2 ;  /* 0x0000000204027211 */ /* 0x001fc800078e10ff */
[----:B------:R-:W-:-:S13]  /*2950*/  ISETP.GE.AND P0, PT, R2, R5, PT ;  /* 0x000000050200720c */ /* 0x000fda0003f06270 */
[----:B------:R-:W-:Y:S05]  /*2960*/  @!P0 BRA `(.L_x_5582) ;  /* 0xffffffd800908947 */ /* 0x000fea000383ffff */
[----:B------:R-:W-:Y:S05]  /*2970*/  EXIT ;  /* 0x000000000000794d */ /* 0x000fea0003800000 */
.L_x_5579:
        /* <DEDUP_REMOVED lines=8> */
.L_x_5584:
[----:B------:R-:W-:Y:S05]  /*2a00*/  BSYNC B0 ;  /* 0x0000000000007941 */ /* 0x000fea0003800000 */
.L_x_5583:
        /* <DEDUP_REMOVED lines=9> */
.L_x_5585:
[----:B------:R-:W-:Y:S01]  /*2aa0*/  HFMA2.MMA R120, -RZ, RZ, 0, 2.384185791015625e-07 ;  /* 0x00000004ff787435 */ /* 0x000fe200000001ff */
[----:B------:R-:W-:-:S05]  /*2ab0*/  MOV R93, R116 ;  /* 0x00000074005d7202 */ /* 0x000fca0000000f00 */
[----:B------:R-:W-:-:S05]  /*2ac0*/  FADD.FTZ R95, R94, R93 ;  /* 0x0000005d5e5f7221 */ /* 0x000fca0000010000 */
[----:B------:R-:W-:-:S07]  /*2ad0*/  MOV R121, R95 ;  /* 0x0000005f00797202 */ /* 0x000fce0000000f00 */
[----:B------:R-:W-:Y:S05]  /*2ae0*/  WARPSYNC.COLLECTIVE R118, `(.L_x_5586) ;  /* 0x0000000076087348 */ /* 0x000fea0003c00000 */
[----:B------:R0:W1:Y:S02]  /*2af0*/  SHFL.BFLY P2, R116, R121, R120, R123 ;  /* 0x0c00007879747389 */ /* 0x000064000004007b */
[----:B01----:R-:W-:Y:S01]  /*2b00*/  ENDCOLLECTIVE ;  /* 0x000000000000791b */ /* 0x003fe20003800000 */
.L_x_5586:
[----:B------:R-:W-:Y:S01]  /*2b10*/  HFMA2.MMA R120, -RZ, RZ, 0, 4.76837158203125e-07 ;  /* 0x00000008ff787435 */ /* 0x000fe200000001ff */
[----:B------:R-:W-:-:S05]  /*2b20*/  MOV R102, R116 ;  /* 0x0000007400667202 */ /* 0x000fca0000000f00 */
[----:B------:R-:W-:-:S05]  /*2b30*/  FADD.FTZ R102, R95, R102 ;  /* 0x000000665f667221 */ /* 0x000fca0000010000 */
[----:B------:R-:W-:-:S07]  /*2b40*/  MOV R121, R102 ;  /* 0x0000006600797202 */ /* 0x000fce0000000f00 */
[----:B------:R-:W-:Y:S05]  /*2b50*/  WARPSYNC.COLLECTIVE R118, `(.L_x_5587) ;  /* 0x0000000076087348 */ /* 0x000fea0003c00000 */
[----:B------:R0:W1:Y:S02]  /*2b60*/  SHFL.BFLY P2, R116, R121, R120, R123 ;  /* 0x0c00007879747389 */ /* 0x000064000004007b */
[----:B01----:R-:W-:Y:S01]  /*2b70*/  ENDCOLLECTIVE ;  /* 0x000000000000791b */ /* 0x003fe20003800000 */
.L_x_5587:
        /* <DEDUP_REMOVED lines=8> */
.L_x_5588:
[----:B------:R-:W-:Y:S01]  /*2c00*/  HFMA2.MMA R120, -RZ, RZ, 0, 5.9604644775390625e-08 ;  /* 0x00000001ff787435 */ /* 0x000fe200000001ff */
        /* <DEDUP_REMOVED lines=54> */
.L_x_5589:
[----:B------:R-:W-:Y:S01]  /*2f70*/  HFMA2.MMA R120, -RZ, RZ, 0, 1.1920928955078125e-07 ;  /* 0x00000002ff787435 */ /* 0x000fe200000001ff */
[----:B------:R-:W-:-:S05]  /*2f80*/  MOV R95, R116 ;  /* 0x00000074005f7202 */ /* 0x000fca0000000f00 */
[----:B------:R-:W-:-:S05]  /*2f90*/  FADD.FTZ R95, R92, R95 ;  /* 0x0000005f5c5f7221 */ /* 0x000fca0000010000 */
[----:B------:R-:W-:-:S07]  /*2fa0*/  MOV R121, R95 ;  /* 0x0000005f00797202 */ /* 0x000fce0000000f00 */
[----:B------:R-:W-:Y:S05]  /*2fb0*/  WARPSYNC.COLLECTIVE R118, `(.L_x_5590) ;  /* 0x0000000076087348 */ /* 0x000fea0003c00000 */
[----:B------:R0:W1:Y:S02]  /*2fc0*/  SHFL.BFLY P2, R116, R121, R120, R123 ;  /* 0x0c00007879747389 */ /* 0x000064000004007b */
[----:B01----:R-:W-:Y:S01]  /*2fd0*/  ENDCOLLECTIVE ;  /* 0x000000000000791b */ /* 0x003fe20003800000 */
.L_x_5590:
[----:B------:R-:W-:Y:S01]  /*2fe0*/  HFMA2.MMA R120, -RZ, RZ, 0, 2.384185791015625e-07 ;  /* 0x00000004ff787435 */ /* 0x000fe200000001ff */
[----:B------:R-:W-:-:S05]  /*2ff0*/  MOV R94, R116 ;  /* 0x00000074005e7202 */ /* 0x000fca0000000f00 */
[----:B------:R-:W-:-:S05]  /*3000*/  FADD.FTZ R94, R95, R94 ;  /* 0x0000005e5f5e7221 */ /* 0x000fca0000010000 */
[----:B------:R-:W-:-:S07]  /*3010*/  MOV R121, R94 ;  /* 0x0000005e00797202 */ /* 0x000fce0000000f00 */
[----:B------:R-:W-:Y:S05]  /*3020*/  WARPSYNC.COLLECTIVE R118, `(.L_x_5591) ;  /* 0x0000000076087348 */ /* 0x000fea0003c00000 */
[----:B------:R0:W1:Y:S02]  /*3030*/  SHFL.BFLY P2, R116, R121, R120, R123 ;  /* 0x0c00007879747389 */ /* 0x000064000004007b */
[----:B01----:R-:W-:Y:S01]  /*3040*/  ENDCOLLECTIVE ;  /* 0x000000000000791b */ /* 0x003fe20003800000 */
.L_x_5591:
[----:B------:R-:W-:Y:S01]  /*3050*/  HFMA2.MMA R120, -RZ, RZ, 0, 4.76837158203125e-07 ;  /* 0x00000008ff787435 */ /* 0x000fe200000001ff */
[----:B------:R-:W-:-:S05]  /*3060*/  MOV R103, R116 ;  /* 0x0000007400677202 */ /* 0x000fca0000000f00 */
[----:B------:R-:W-:-:S05]  /*3070*/  FADD.FTZ R103, R94, R103 ;  /* 0x000000675e677221 */ /* 0x000fca0000010000 */
[----:B------:R-:W-:-:S07]  /*3080*/  MOV R121, R103 ;  /* 0x0000006700797202 */ /* 0x000fce0000000f00 */
[----:B------:R-:W-:Y:S05]  /*3090*/  WARPSYNC.COLLECTIVE R118, `(.L_x_5592) ;  /* 0x0000000076087348 */ /* 0x000fea0003c00000 */
[----:B------:R0:W1:Y:S02]  /*30a0*/  SHFL.BFLY P2, R116, R121, R120, R123 ;  /* 0x0c00007879747389 */ /* 0x000064000004007b */
[----:B01----:R-:W-:Y:S01]  /*30b0*/  ENDCOLLECTIVE ;  /* 0x000000000000791b */ /* 0x003fe20003800000 */
.L_x_5592:
[----:B------:R-:W-:Y:S01]  /*30c0*/  HFMA2.MMA R120, -RZ, RZ, 0, 9.5367431640625e-07 ;  /* 0x00000010ff787435 */ /* 0x000fe200000001ff */
[----:B------:R-:W-:-:S05]  /*30d0*/  MOV R102, R116 ;  /* 0x0000007400667202 */ /* 0x000fca0000000f00 */
[----:B------:R-:W-:-:S05]  /*30e0*/  FADD.FTZ R102, R103, R102 ;  /* 0x0000006667667221 */ /* 0x000fca0000010000 */
[----:B------:R-:W-:-:S07]  /*30f0*/  MOV R121, R102 ;  /* 0x0000006600797202 */ /* 0x000fce0000000f00 */
[----:B------:R-:W-:Y:S05]  /*3100*/  WARPSYNC.COLLECTIVE R118, `(.L_x_5593) ;  /* 0x0000000076087348 */ /* 0x000fea0003c00000 */
[----:B------:R0:W1:Y:S02]  /*3110*/  SHFL.BFLY P2, R116, R121, R120, R123 ;  /* 0x0c00007879747389 */ /* 0x000064000004007b */
[----:B01----:R-:W-:Y:S01]  /*3120*/  ENDCOLLECTIVE ;  /* 0x000000000000791b */ /* 0x003fe20003800000 */
.L_x_5593:
[----:B------:R-:W-:Y:S01]  /*3130*/  MOV R119, R116 ;  /* 0x0000007400777202 */ /* 0x000fe20000000f00 */
[----:B------:R-:W-:Y:S06]  /*3140*/  BRA `(.L_x_5594) ;  /* 0xfffffff000247947 */ /* 0x000fec000383ffff */
.L_x_5595:
        /* <DEDUP_REMOVED lines=11> */
.L_x_23487:


//--------------------- .text._ZN10layer_norm13ln_fwd_kernelINS_13Kernel_traitsIf13__nv_bfloat16S2_S2_fjLj768ELj1ELj4ELj1ELj16ENS_18Kernel_traits_baseILj768EfS2_S2_S2_fjLj128EEEEELb1ELb0ELb0ELb0EEEvNS_9FwdParamsE --------------------------
	.section	.text._ZN10layer_norm13ln_fwd_kernelINS_13Kernel_traitsIf13__nv_bfloat16S2_S2_fjLj768ELj1ELj4ELj1ELj16ENS_18Kernel_traits_baseILj768EfS2_S2_S2_fjLj128EEEEELb1ELb0ELb0ELb0EEEvNS_9FwdParamsE,"ax",@progbits
	.align	128
        .global         _ZN10layer_norm13ln_fwd_kernelINS_13Kernel_traitsIf13__nv_bfloat16S2_S2_fjLj768ELj1ELj4ELj1ELj16ENS_18Kernel_traits_baseILj768EfS2_S2_S2_fjLj128EEEEELb1ELb0ELb0ELb0EEEvNS_9FwdParamsE
        .type           _ZN10layer_norm13ln_fwd_kernelINS_13Kernel_traitsIf13__nv_bfloat16S2_S2_fjLj768ELj1ELj4ELj1ELj16ENS_18Kernel_traits_baseILj768EfS2_S2_S2_fjLj128EEEEELb1ELb0ELb0ELb0EEEvNS_9FwdParamsE,@function
        .size           _ZN10layer_norm13ln_fwd_kernelINS_13Kernel_traitsIf13__nv_bfloat16S2_S2_fjLj768ELj1ELj4ELj1ELj16ENS_18Kernel_traits_baseILj768EfS2_S2_S2_fjLj128EEEEELb1ELb0ELb0ELb0EEEvNS_9FwdParamsE,(.L_x_23488 - _ZN10layer_norm13ln_fwd_kernelINS_13Kernel_traitsIf13__nv_bfloat16S2_S2_fjLj768ELj1ELj4ELj1ELj16ENS_18Kernel_traits_baseILj768EfS2_S2_S2_fjLj128EEEEELb1ELb0ELb0ELb0EEEvNS_9FwdParamsE)
        .other          _ZN10layer_norm13ln_fwd_kernelINS_13Kernel_traitsIf13__nv_bfloat16S2_S2_fjLj768ELj1ELj4ELj1ELj16ENS_18Kernel_traits_baseILj768EfS2_S2_S2_fjLj128EEEEELb1ELb0ELb0ELb0EEEvNS_9FwdParamsE,@"STO_CUDA_ENTRY STV_DEFAULT"
_ZN10layer_norm13ln_fwd_kernelINS_13Kernel_traitsIf13__nv_bfloat16S2_S2_fjLj768ELj1ELj4ELj1ELj16ENS_18Kernel_traits_baseILj768EfS2_S2_S2_fjLj128EEEEELb1ELb0ELb0ELb0EEEvNS_9FwdParamsE:
.text._ZN10layer_norm13ln_fwd_kernelINS_13Kernel_traitsIf13__nv_bfloat16S2_S2_fjLj768ELj1ELj4ELj1ELj16ENS_18Kernel_traits_baseILj768EfS2_S2_S2_fjLj128EEEEELb1ELb0ELb0ELb0EEEvNS_9FwdParamsE:
        /* <DEDUP_REMOVED lines=65> */
[----:B----4-:R-:W-:Y:S02]  /*0410*/  SHF.R.S32.HI R5, RZ, 0x1f, R12 ;  /* 0x0000001fff057819 */ /* 0x010fe4000001140c */
[----:B------:R-:W-:Y:S02]  /*0420*/  LOP3.LUT R8, R3, UR28, R6, 0x96, !PT ;  /* 0x0000001c03087c12 */ /* 0x000fe4000f8e9606 */
[----:B------:R-:W-:Y:S02]  /*0430*/  LOP3.LUT R3, R13, 0x1f, RZ, 0xc0, !PT ;  /* 0x0000001f0d037812 */ /* 0x000fe400078ec0ff */
[----:B------:R-:W-:Y:S02]  /*0440*/  LEA.HI R5, R5, R12, RZ, 0x3 ;  /* 0x0000000c05057211 */ /* 0x000fe400078f18ff */
[----:B------:R-:W-:Y:S01]  /*0450*/  LOP3.LUT R14, R3, 0x1f, RZ, 0x3c, !PT ;  /* 0x0000001f030e7812 */ /* 0x000fe200078e3cff */
[----:B------:R-:W-:-:S03]  /*0460*/  UIADD3 UR30, UR7, 0x1fd5c5a3, URZ ;  /* 0x1fd5c5a3071e7890 */ /* 0x000fc6000fffe03f */
[----:B------:R-:W-:Y:S01]  /*0470*/  LEA.HI.SX32 R14, R5, R14, 0x1d ;  /* 0x0000000e050e7211 */ /* 0x000fe200078feaff */
[----:B------:R-:W-:-:S03]  /*0480*/  IMAD.WIDE.U32 R18, R18, -0x2daee0ad, RZ ;  /* 0xd2511f5312127825 */ /* 0x000fc600078e00ff */
[----:B------:R-:W-:Y:S01]  /*0490*/  LOP3.LUT P4, RZ, R14, 0xffffffe0, RZ, 0xc0, !PT ;  /* 0xffffffe00eff7812 */ /* 0x000fe2000788c0ff */
[----:B------:R-:W-:Y:S01]  /*04a0*/  UIADD3 UR29, UR6, 0x5384540f, URZ ;  /* 0x5384540f061d7890 */ /* 0x000fe2000fffe03f */
[----:B------:R-:W-:Y:S01]  /*04b0*/  LOP3.LUT R12, R19, UR30, R2, 0x96, !PT ;  /* 0x0000001e130c7c12 */ /* 0x000fe2000f8e9602 */
[----:B------:R-:W-:Y:S01]  /*04c0*/  IMAD.WIDE.U32 R8, R8, -0x326172a9, RZ ;  /* 0xcd9e8d5708087825 */ /* 0x000fe200078e00ff */
[----:B------:R-:W-:Y:S01]  /*04d0*/  UIADD3 UR31, UR6, -0xe443238, URZ ;  /* 0xf1bbcdc8061f7890 */ /* 0x000fe2000fffe03f */
[----:B------:R-:W-:Y:S02]  /*04e0*/  SHF.R.U32.HI R13, RZ, 0x5, R13 ;  /* 0x00000005ff0d7819 */ /* 0x000fe4000001160d */
[----:B------:R-:W-:Y:S01]  /*04f0*/  IMAD.HI.U32 R5, R12, -0x326172a9, RZ ;  /* 0xcd9e8d570c057827 */ /* 0x000fe200078e00ff */
[----:B------:R-:W-:Y:S01]  /*0500*/  LOP3.LUT R7, R9, UR29, R4, 0x96, !PT ;  /* 0x0000001d09077c12 */ /* 0x000fe2000f8e9604 */
[----:B------:R-:W-:Y:S01]  /*0510*/  UIADD3 UR32, UR7, -0x24c28bd8, URZ ;  /* 0xdb3d742807207890 */ /* 0x000fe2000fffe03f */
[C---:B------:R-:W-:Y:S01]  /*0520*/  ISETP.GE.U32.AND P3, PT, R14.reuse, 0x40, PT ;  /* 0x000000400e00780c */ /* 0x040fe20003f66070 */
[----:B------:R-:W-:Y:S01]  /*0530*/  UIADD3 UR33, UR6, -0x700cb87f, URZ ;  /* 0x8ff3478106217890 */ /* 0x000fe2000fffe03f */
[----:B------:R-:W-:Y:S01]  /*0540*/  ISETP.GE.U32.AND P2, PT, R14, 0x60, PT ;  /* 0x000000600e00780c */ /* 0x000fe20003f46070 */
[----:B------:R-:W-:Y:S01]  /*0550*/  UIADD3 UR34, UR7, -0x695add53, URZ ;  /* 0x96a522ad07227890 */ /* 0x000fe2000fffe03f */
[----:B------:R-:W-:Y:S01]  /*0560*/  LOP3.LUT R20, R5, UR31, R8, 0x96, !PT ;  /* 0x0000001f05147c12 */ /* 0x000fe2000f8e9608 */
[----:B------:R-:W-:Y:S01]  /*0570*/  IMAD.HI.U32 R5, R7, -0x2daee0ad, RZ ;  /* 0xd2511f5307057827 */ /* 0x000fe200078e00ff */
[----:B------:R-:W-:-:S02]  /*0580*/  P2R R6, PR, RZ, 0x10 ;  /* 0x00000010ff067803 */ /* 0x000fc40000000000 */
[----:B------:R-:W-:Y:S02]  /*0590*/  P2R R4, PR, RZ, 0x8 ;  /* 0x00000008ff047803 */ /* 0x000fe40000000000 */
[----:B------:R-:W-:Y:S02]  /*05a0*/  LEA R13, R10, R13, 0x2 ;  /* 0x0000000d0a0d7211 */ /* 0x000fe400078e10ff */
[----:B------:R-:W-:Y:S01]  /*05b0*/  P2R R2, PR, RZ, 0x4 ;  /* 0x00000004ff027803 */ /* 0x000fe20000000000 */
[----:B------:R-:W-:Y:S06]  /*05c0*/  @!P4 BRA `(.L_x_5597) ;  /* 0x000000000040c947 */ /* 0x000fec0003800000 */
        /* <DEDUP_REMOVED lines=16> */
.L_x_5597:
[----:B------:R-:W-:Y:S05]  /*06d0*/  BSYNC B0 ;  /* 0x0000000000007941 */ /* 0x000fea0003800000 */
.L_x_5596:
        /* <DEDUP_REMOVED lines=17> */
[----:B------:R-:W-:-:S07]  /*07f0*/  VIADD R3, R3, 0x20 ;  /* 0x0000002003037836 */ /* 0x000fce0000000000 */
.L_x_5599:
[----:B------:R-:W-:Y:S05]  /*0800*/  BSYNC B0 ;  /* 0x0000000000007941 */ /* 0x000fea0003800000 */
.L_x_5598:
        /* <DEDUP_REMOVED lines=17> */
.L_x_5601:
[----:B------:R-:W-:Y:S05]  /*0920*/  BSYNC B0 ;  /* 0x0000000000007941 */ /* 0x000fea0003800000 */
.L_x_5600:
[----:B------:R-:W-:Y:S01]  /*0930*/  ULDC UR8, c[0x0][0x214] ;  /* 0x0000850000087ab9 */ /* 0x000fe20000000800 */
[----:B012---:R-:W-:Y:S02]  /*0940*/  LOP3.LUT R8, R5, UR32, R18, 0x96, !PT ;  /* 0x0000002005087c12 */ /* 0x007fe4000f8e9612 */
[----:B------:R-:W-:-:S13]  /*0950*/  ISETP.GE.AND P0, PT, R13, UR8, PT ;  /* 0x000000080d007c0c */ /* 0x000fda000bf06270 */
[----:B------:R-:W-:Y:S05]  /*0960*/  @P0 EXIT ;  /* 0x000000000000094d */ /* 0x000fea0003800000 */
[----:B------:R-:W-:Y:S01]  /*0970*/  IMAD R5, R12, -0x326172a9, RZ ;  /* 0xcd9e8d570c057824 */ /* 0x000fe200078e02ff */
[----:B------:R-:W-:Y:S01]  /*0980*/  ULDC.64 UR8, c[0x0][0x270] ;  /* 0x00009c0000087ab9 */ /* 0x000fe20000000a00 */
[----:B------:R-:W-:Y:S01]  /*0990*/  IMAD R3, R7, -0x2daee0ad, RZ ;  /* 0xd2511f5307037824 */ /* 0x000fe200078e02ff */
[----:B------:R-:W-:Y:S01]  /*09a0*/  BSSY B0, `(.L_x_5602) ;  /* 0x0000978000007945 */ /* 0x000fe20003800000 */
[----:B------:R-:W-:Y:S01]  /*09b0*/  IMAD.HI.U32 R12, R8, -0x326172a9, RZ ;  /* 0xcd9e8d57080c7827 */ /* 0x000fe200078e00ff */
[----:B------:R-:W-:Y:S01]  /*09c0*/  UISETP.NE.U32.AND UP0, UPT, UR8, URZ, UPT ;  /* 0x0000003f0800728c */ /* 0x000fe2000bf05070 */
[----:B------:R-:W-:Y:S01]  /*09d0*/  LOP3.LUT R9, R0, 0x3, RZ, 0xc0, !PT ;  /* 0x0000000300097812 */ /* 0x000fe200078ec0ff */
[----:B------:R-:W-:Y:S01]  /*09e0*/  ULDC UR35, c[0x0][0x218] ;  /* 0x0000860000237ab9 */ /* 0x000fe20000000800 */
[----:B------:R-:W-:Y:S01]  /*09f0*/  IMAD.WIDE.U32 R10, R20, -0x2daee0ad, RZ ;  /* 0xd2511f53140a7825 */ /* 0x000fe200078e00ff */
[----:B------:R-:W-:Y:S01]  /*0a00*/  LOP3.LUT R12, R12, UR33, R5, 0x96, !PT ;  /* 0x000000210c0c7c12 */ /* 0x000fe2000f8e9605 */
[----:B------:R-:W-:Y:S01]  /*0a10*/  ULDC.U8 UR8, c[0x0][0x2a0] ;  /* 0x0000a80000087ab9 */ /* 0x000fe20000000000 */
[----:B------:R-:W-:Y:S01]  /*0a20*/  UISETP.NE.AND.EX UP0, UPT, UR9, URZ, UPT, UP0 ;  /* 0x0000003f0900728c */ /* 0x000fe2000bf05300 */
[----:B------:R-:W-:Y:S01]  /*0a30*/  IMAD R8, R8, -0x326172a9, RZ ;  /* 0xcd9e8d5708087824 */ /* 0x000fe200078e02ff */
[----:B------:R-:W-:Y:S01]  /*0a40*/  LOP3.LUT R11, R11, UR34, R3, 0x96, !PT ;  /* 0x000000220b0b7c12 */ /* 0x000fe2000f8e9603 */
[----:B------:R-:W-:Y:S01]  /*0a50*/  IMAD.MOV.U32 R7, RZ, RZ, RZ ;  /* 0x000000ffff077224 */ /* 0x000fe200078e00ff */
[----:B------:R-:W-:Y:S01]  /*0a60*/  UISETP.NE.AND UP1, UPT, UR8, URZ, UPT ;  /* 0x0000003f0800728c */ /* 0x000fe2000bf25270 */
[----:B------:R-:W-:Y:S01]  /*0a70*/  ULDC UR16, c[0x0][0x2d8] ;  /* 0x0000b60000107ab9 */ /* 0x000fe20000000800 */
[----:B------:R-:W-:Y:S01]  /*0a80*/  ULDC.64 UR10, c[0x0][0x230] ;  /* 0x00008c00000a7ab9 */ /* 0x000fe20000000a00 */
[----:B------:R-:W-:Y:S01]  /*0a90*/  ULDC.64 UR12, c[0x0][0x238] ;  /* 0x00008e00000c7ab9 */ /* 0x000fe20000000a00 */
[----:B------:R-:W-:-:S07]  /*0aa0*/  ULDC.64 UR14, c[0x0][0x240] ;  /* 0x00009000000e7ab9 */ /* 0x000fce0000000a00 */
.L_x_5784:
        /* <DEDUP_REMOVED lines=39> */
.L_x_5606:
[----:B------:R-:W-:-:S07]  /*0d20*/  IMAD.MOV.U32 R5, RZ, RZ, R8 ;  /* 0x000000ffff057224 */ /* 0x000fce00078e0008 */
.L_x_5607:
[----:B------:R-:W-:Y:S05]  /*0d30*/  BSYNC B2 ;  /* 0x0000000000027941 */ /* 0x000fea0003800000 */
.L_x_5605:
        /* <DEDUP_REMOVED lines=16> */
.L_x_5611:
[----:B------:R-:W-:Y:S05]  /*0e40*/  BSYNC B3 ;  /* 0x0000000000037941 */ /* 0x000fea0003800000 */
.L_x_5610:
        /* <DEDUP_REMOVED lines=43> */
[----:B------:R-:W-:-:S07]  /*1100*/  IMAD.MOV.U32 R10, RZ, RZ, R86 ;  /* 0x000000ffff0a7224 */ /* 0x000fce00078e0056 */
.L_x_5609:
[----:B------:R-:W-:Y:S05]  /*1110*/  BSYNC B2 ;  /* 0x0000000000027941 */ /* 0x000fea0003800000 */
.L_x_5608:
[----:B------:R-:W0:Y:S01]  /*1120*/  LDC R94, c[0x0][0x298] ;  /* 0x0000a600ff5e7b82 */ /* 0x000e220000000800 */
[----:B------:R-:W-:Y:S01]  /*1130*/  I2FP.F32.U32 R18, R5 ;  /* 0x0000000500127245 */ /* 0x000fe20000201000 */
[----:B------:R-:W-:Y:S01]  /*1140*/  IMAD.MOV.U32 R97, RZ, RZ, 0x2f800000 ;  /* 0x2f800000ff617424 */ /* 0x000fe200078e00ff */
[----:B------:R-:W-:Y:S01]  /*1150*/  ISETP.NE.AND P1, PT, R76, 0x1, PT ;  /* 0x000000014c00780c */ /* 0x000fe20003f25270 */
[----:B-----5:R-:W-:Y:S01]  /*1160*/  IMAD.U32 R86, R72, 0x10000, RZ ;  /* 0x0001000048567824 */ /* 0x020fe200078e00ff */
[----:B------:R-:W-:Y:S01]  /*1170*/  BSSY B2, `(.L_x_5612) ;  /* 0x0000016000027945 */ /* 0x000fe20003800000 */
[----:B------:R-:W-:Y:S01]  /*1180*/  FFMA.FTZ R5, R18, R97, 1.1641532182693481445e-10 ;  /* 0x2f00000012057423 */ /* 0x000fe20000010061 */
[----:B------:R-:W-:Y:S01]  /*1190*/  @P0 SHF.L.U32 R18, R20, 0x10, RZ ;  /* 0x0000001014120819 */ /* 0x000fe200000006ff */
[----:B------:R-:W1:Y:S01]  /*11a0*/  LDC R96, c[0x0][0x294] ;  /* 0x0000a500ff607b82 */ /* 0x000e620000000800 */
[----:B------:R-:W-:Y:S01]  /*11b0*/  FMUL.FTZ R9, R86, R105 ;  /* 0x0000006956097220 */ /* 0x000fe20000410000 */
[----:B------:R-:W-:Y:S01]  /*11c0*/  PRMT R72, R72, 0x7632, R72 ;  /* 0x0000763248487816 */ /* 0x000fe20000000048 */
[----:B------:R-:W-:-:S02]  /*11d0*/  VIADD R83, R76, 0x1 ;  /* 0x000000014c537836 */ /* 0x000fc40000000000 */
        /* <DEDUP_REMOVED lines=14> */
.L_x_5613:
[----:B------:R-:W-:-:S07]  /*12c0*/  IMAD.MOV.U32 R18, RZ, RZ, R8 ;  /* 0x000000ffff127224 */ /* 0x000fce00078e0008 */
.L_x_5614:
[----:B------:R-:W-:Y:S05]  /*12d0*/  BSYNC B2 ;  /* 0x0000000000027941 */ /* 0x000fea0003800000 */
.L_x_5612:
        /* <DEDUP_REMOVED lines=16> */
.L_x_5618:
[----:B------:R-:W-:Y:S05]  /*13e0*/  BSYNC B3 ;  /* 0x0000000000037941 */ /* 0x000fea0003800000 */
.L_x_5617:
        /* <DEDUP_REMOVED lines=42> */
.L_x_5616:
[----:B------:R-:W-:Y:S05]  /*1690*/  BSYNC B2 ;  /* 0x0000000000027941 */ /* 0x000fea0003800000 */
.L_x_5615:
        /* <DEDUP_REMOVED lines=23> */
.L_x_5620:
[----:B------:R-:W-:-:S07]  /*1810*/  IMAD.MOV.U32 R18, RZ, RZ, R8 ;  /* 0x000000ffff127224 */ /* 0x000fce00078e0008 */
.L_x_5621:
[----:B------:R-:W-:Y:S05]  /*1820*/  BSYNC B2 ;  /* 0x0000000000027941 */ /* 0x000fea0003800000 */
.L_x_5619:
        /* <DEDUP_REMOVED lines=16> */
.L_x_5625:
[----:B------:R-:W-:Y:S05]  /*1930*/  BSYNC B3 ;  /* 0x0000000000037941 */ /* 0x000fea0003800000 */
.L_x_5624:
        /* <DEDUP_REMOVED lines=42> */
.L_x_5623:
[----:B------:R-:W-:Y:S05]  /*1be0*/  BSYNC B2 ;  /* 0x0000000000027941 */ /* 0x000fea0003800000 */
.L_x_5622:
        /* <DEDUP_REMOVED lines=9> */
[----:B------:R-:W-:Y:S02]  /*1c80*/  @P0 SHF.L.U32 R9, R21, 0x10, RZ ;  /* 0x0000001015090819 */ /* 0x000fe400000006ff */
        /* <DEDUP_REMOVED lines=12> */
.L_x_5627:
[----:B------:R-:W-:-:S07]  /*1d50*/  IMAD.MOV.U32 R83, RZ, RZ, R8 ;  /* 0x000000ffff537224 */ /* 0x000fce00078e0008 */
.L_x_5628:
[----:B------:R-:W-:Y:S05]  /*1d60*/  BSYNC B2 ;  /* 0x0000000000027941 */ /* 0x000fea0003800000 */
.L_x_5626:
        /* <DEDUP_REMOVED lines=16> */
.L_x_5632:
[----:B------:R-:W-:Y:S05]  /*1e70*/  BSYNC B3 ;  /* 0x0000000000037941 */ /* 0x000fea0003800000 */
.L_x_5631:
        /* <DEDUP_REMOVED lines=42> */
.L_x_5630:
[----:B------:R-:W-:Y:S05]  /*2120*/  BSYNC B2 ;  /* 0x0000000000027941 */ /* 0x000fea0003800000 */
.L_x_5629:
        /* <DEDUP_REMOVED lines=22> */
.L_x_5634:
[----:B------:R-:W-:-:S07]  /*2290*/  IMAD.MOV.U32 R81, RZ, RZ, R8 ;  /* 0x000000ffff517224 */ /* 0x000fce00078e0008 */
.L_x_5635:
[----:B------:R-:W-:Y:S05]  /*22a0*/  BSYNC B2 ;  /* 0x0000000000027941 */ /* 0x000fea0003800000 */
.L_x_5633:
        /* <DEDUP_REMOVED lines=16> */
.L_x_5639:
[----:B------:R-:W-:Y:S05]  /*23b0*/  BSYNC B3 ;  /* 0x0000000000037941 */ /* 0x000fea0003800000 */
.L_x_5638:
        /* <DEDUP_REMOVED lines=42> */
.L_x_5637:
[----:B------:R-:W-:Y:S05]  /*2660*/  BSYNC B2 ;  /* 0x0000000000027941 */ /* 0x000fea0003800000 */
.L_x_5636:
[----:B------:R-:W-:Y:S01]  /*2670*/  I2FP.F32.U32 R72, R81 ;  /* 0x0000005100487245 */ /* 0x000fe20000201000 */
[C---:B------:R-:W-:Y:S01]  /*2680*/  IMAD.U32 R86, R74.reuse, 0x10000, RZ ;  /* 0x000100004a567824 */ /* 0x040fe200078e00ff */
[C---:B------:R-:W-:Y:S01]  /*2690*/  ISETP.NE.AND P4, PT, R101.reuse, 0x1, PT ;  /* 0x000000016500780c */ /* 0x040fe20003f85270 */
        /* <DEDUP_REMOVED lines=19> */
.L_x_5641:
[----:B------:R-:W-:-:S07]  /*27d0*/  IMAD.MOV.U32 R100, RZ, RZ, R8 ;  /* 0x000000ffff647224 */ /* 0x000fce00078e0008 */
.L_x_5642:
[----:B------:R-:W-:Y:S05]  /*27e0*/  BSYNC B2 ;  /* 0x0000000000027941 */ /* 0x000fea0003800000 */
.L_x_5640:
        /* <DEDUP_REMOVED lines=16> */
.L_x_5646:
[----:B------:R-:W-:Y:S05]  /*28f0*/  BSYNC B3 ;  /* 0x0000000000037941 */ /* 0x000fea0003800000 */
.L_x_5645:
        /* <DEDUP_REMOVED lines=42> */
.L_x_5644:
[----:B------:R-:W-:Y:S05]  /*2ba0*/  BSYNC B2 ;  /* 0x0000000000027941 */ /* 0x000fea0003800000 */
.L_x_5643:
        /* <DEDUP_REMOVED lines=22> */
.L_x_5648:
[----:B------:R-:W-:-:S07]  /*2d10*/  IMAD.MOV.U32 R74, RZ, RZ, R8 ;  /* 0x000000ffff4a7224 */ /* 0x000fce00078e0008 */
.L_x_5649:
[----:B------:R-:W-:Y:S05]  /*2d20*/  BSYNC B2 ;  /* 0x0000000000027941 */ /* 0x000fea0003800000 */
.L_x_5647:
        /* <DEDUP_REMOVED lines=16> */
.L_x_5653:
[----:B------:R-:W-:Y:S05]  /*2e30*/  BSYNC B3 ;  /* 0x0000000000037941 */ /* 0x000fea0003800000 */
.L_x_5652:
        /* <DEDUP_REMOVED lines=42> */
.L_x_5651:
[----:B------:R-:W-:Y:S05]  /*30e0*/  BSYNC B2 ;  /* 0x0000000000027941 */ /* 0x000fea0003800000 */
.L_x_5650:
[----:B------:R-:W-:Y:S01]  /*30f0*/  I2FP.F32.U32 R72, R74 ;  /* 0x0000004a00487245 */ /* 0x000fe20000201000 */
[----:B------:R-:W-:Y:S01]  /*3100*/  IMAD.U32 R74, R75, 0x10000, RZ ;  /* 0x000100004b4a7824 */ /* 0x000fe200078e00ff */
[----:B------:R-:W-:Y:S01]  /*3110*/  ISETP.NE.AND P6, PT, R103, 0x1, PT ;  /* 0x000000016700780c */ /* 0x000fe20003fc5270 */
[----:B------:R-:W-:Y:S01]  /*3120*/  BSSY B2, `(.L_x_5654) ;  /* 0x0000014000027945 */ /* 0x000fe20003800000 */
[----:B------:R-:W-:Y:S01]  /*3130*/  PRMT R100, R75, 0x7632, R100 ;  /* 0x000076324b647816 */ /* 0x000fe20000000064 */
[----:B------:R-:W-:Y:S01]  /*3140*/  FFMA.FTZ R9, R72, R97, 1.1641532182693481445e-10 ;  /* 0x2f00000048097423 */ /* 0x000fe20000010061 */
[----:B------:R-:W-:Y:S01]  /*3150*/  FMUL.FTZ R73, R74, R105 ;  /* 0x000000694a497220 */ /* 0x000fe20000410000 */
[----:B------:R-:W-:-:S03]  /*3160*/  @P0 SHF.L.U32 R72, R23, 0x10, RZ ;  /* 0x0000001017480819 */ /* 0x000fc600000006ff */
[----:B------:R-:W-:Y:S01]  /*3170*/  FMUL.FTZ R73, R73, R94 ;  /* 0x0000005e49497220 */ /* 0x000fe20000410000 */
[----:B------:R-:W-:Y:S01]  /*3180*/  FSETP.GTU.FTZ.AND P5, PT, R9, R96, PT ;  /* 0x000000600900720b */ /* 0x000fe20003fbc000 */
[----:B------:R-:W-:-:S03]  /*3190*/  VIADD R9, R103, 0x1 ;  /* 0x0000000167097836 */ /* 0x000fc60000000000 */
        /* <DEDUP_REMOVED lines=11> */
.L_x_5655:
[----:B------:R-:W-:-:S07]  /*3250*/  IMAD.MOV.U32 R101, RZ, RZ, R8 ;  /* 0x000000ffff657224 */ /* 0x000fce00078e0008 */
.L_x_5656:
[----:B------:R-:W-:Y:S05]  /*3260*/  BSYNC B2 ;  /* 0x0000000000027941 */ /* 0x000fea0003800000 */
.L_x_5654:
        /* <DEDUP_REMOVED lines=11> */
[----:B------:R-:W-:Y:S01]  /*3320*/  @!P6 VIADD R17, R17, 0x1 ;  /* 0x000000011111e836 */ /* 0x000fe20000000000 */
[----:B------:R-:W-:Y:S01]  /*3330*/  @!P6 IADD3 R9, R7, 0x1, RZ ;  /* 0x000000010709e810 */ /* 0x000fe20007ffe0ff */
[----:B------:R-:W-:-:S03]  /*3340*/  @!P6 IMAD.MOV.U32 R15, RZ, RZ, RZ ;  /* 0x000000ffff0fe224 */ /* 0x000fc600078e00ff */
[----:B------:R-:W-:-:S13]  /*3350*/  ISETP.NE.AND P0, PT, R17, RZ, !P6 ;  /* 0x000000ff1100720c */ /* 0x000fda0007705270 */
[----:B------:R-:W-:Y:S01]  /*3360*/  @P0 IMAD.MOV R9, RZ, RZ, R7 ;  /* 0x000000ffff090224 */ /* 0x000fe200078e0207 */
[----:B------:R-:W-:-:S04]  /*3370*/  ISETP.NE.AND P0, PT, R8, RZ, PT ;  /* 0x000000ff0800720c */ /* 0x000fc80003f05270 */
[----:B------:R-:W-:-:S09]  /*3380*/  @!P6 MOV R7, R9 ;  /* 0x000000090007e202 */ /* 0x000fd20000000f00 */
.L_x_5660:
[----:B------:R-:W-:Y:S05]  /*3390*/  BSYNC B3 ;  /* 0x0000000000037941 */ /* 0x000fea0003800000 */
.L_x_5659:
        /* <DEDUP_REMOVED lines=42> */
.L_x_5658:
[----:B------:R-:W-:Y:S05]  /*3640*/  BSYNC B2 ;  /* 0x0000000000027941 */ /* 0x000fea0003800000 */
.L_x_5657:
[----:B------:R-:W-:Y:S01]  /*3650*/  I2FP.F32.U32 R72, R101 ;  /* 0x0000006500487245 */ /* 0x000fe20000201000 */
[----:B------:R-:W-:Y:S01]  /*3660*/  IMAD.U32 R100, R100, 0x10000, RZ ;  /* 0x0001000064647824 */ /* 0x000fe200078e00ff */
[----:B------:R-:W-:Y:S01]  /*3670*/  SEL R107, RZ, 0x10000, P5 ;  /* 0x00010000ff6b7807 */ /* 0x000fe20002800000 */
[----:B------:R-:W-:Y:S01]  /*3680*/  VIADD R106, R95, 0x20 ;  /* 0x000000205f6a7836 */ /* 0x000fe20000000000 */
[----:B------:R-:W-:Y:S01]  /*3690*/  ISETP.NE.AND P5, PT, R99, RZ, PT ;  /* 0x000000ff6300720c */ /* 0x000fe20003fa5270 */
[----:B------:R-:W-:Y:S01]  /*36a0*/  FFMA.FTZ R97, R72, R97, 1.1641532182693481445e-10 ;  /* 0x2f00000048617423 */ /* 0x000fe20000010061 */
[----:B------:R-:W-:Y:S01]  /*36b0*/  SEL R73, RZ, 0x1, P2 ;  /* 0x00000001ff497807 */ /* 0x000fe20001000000 */
[----:B------:R-:W-:Y:S01]  /*36c0*/  FMUL.FTZ R75, R100, R105 ;  /* 0x00000069644b7220 */ /* 0x000fe20000410000 */
[----:B------:R-:W-:Y:S02]  /*36d0*/  SEL R102, RZ, 0x1, P1 ;  /* 0x00000001ff667807 */ /* 0x000fe40000800000 */
[----:B------:R-:W-:Y:S01]  /*36e0*/  SEL R101, RZ, 0x1, P5 ;  /* 0x00000001ff657807 */ /* 0x000fe20002800000 */
[----:B------:R-:W-:Y:S01]  /*36f0*/  FMUL.FTZ R75, R75, R94 ;  /* 0x0000005e4b4b7220 */ /* 0x000fe20000410000 */
[----:B------:R-:W-:Y:S01]  /*3700*/  FSETP.GTU.FTZ.AND P1, PT, R97, R96, PT ;  /* 0x000000606100720b */ /* 0x000fe20003f3c000 */
[----:B------:R-:W-:Y:S01]  /*3710*/  IMAD.WIDE.U32 R72, R73, 0x1000000, RZ ;  /* 0x0100000049487825 */ /* 0x000fe200078e00ff */
[----:B------:R-:W-:-:S02]  /*3720*/  @P0 PRMT R74, R23, 0x7632, R74 ;  /* 0x00007632174a0816 */ /* 0x000fc4000000004a */
[----:B------:R-:W-:Y:S01]  /*3730*/  ISETP.NE.AND P6, PT, R98, RZ, PT ;  /* 0x000000ff6200720c */ /* 0x000fe20003fc5270 */
        /* <DEDUP_REMOVED lines=9> */
[----:B------:R-:W-:Y:S02]  /*37d0*/  SEL R107, RZ, 0x1, P3 ;  /* 0x00000001ff6b7807 */ /* 0x000fe40001800000 */
        /* <DEDUP_REMOVED lines=14> */
.L_x_5604:
[----:B------:R-:W-:Y:S05]  /*38c0*/  BSYNC B1 ;  /* 0x0000000000017941 */ /* 0x000fea0003800000 */
.L_x_5603:
        /* <DEDUP_REMOVED lines=23> */
.L_x_5664:
[----:B------:R-:W-:-:S07]  /*3a40*/  MOV R3, R8 ;  /* 0x0000000800037202 */ /* 0x000fce0000000f00 */
.L_x_5665:
[----:B------:R-:W-:Y:S05]  /*3a50*/  BSYNC B2 ;  /* 0x0000000000027941 */ /* 0x000fea0003800000 */
.L_x_5663:
        /* <DEDUP_REMOVED lines=16> */
.L_x_5669:
[----:B------:R-:W-:Y:S05]  /*3b60*/  BSYNC B3 ;  /* 0x0000000000037941 */ /* 0x000fea0003800000 */
.L_x_5668:
        /* <DEDUP_REMOVED lines=44> */
.L_x_5667:
[----:B------:R-:W-:Y:S05]  /*3e30*/  BSYNC B2 ;  /* 0x0000000000027941 */ /* 0x000fea0003800000 */
.L_x_5666:
[----:B------:R-:W0:Y:S01]  /*3e40*/  LDC R93, c[0x0][0x298] ;  /* 0x0000a600ff5d7b82 */ /* 0x000e220000000800 */
[----:B------:R-:W-:Y:S01]  /*3e50*/  HFMA2.MMA R97, -RZ, RZ, 0.1171875, 0 ;  /* 0x2f800000ff617435 */ /* 0x000fe200000001ff */
[----:B------:R-:W-:Y:S01]  /*3e60*/  I2FP.F32.U32 R80, R3 ;  /* 0x0000000300507245 */ /* 0x000fe20000201000 */
[----:B-----5:R-:W-:Y:S01]  /*3e70*/  IMAD.U32 R82, R72, 0x10000, RZ ;  /* 0x0001000048527824 */ /* 0x020fe200078e00ff */
[----:B------:R-:W-:Y:S01]  /*3e80*/  ISETP.NE.AND P1, PT, R78, 0x1, PT ;  /* 0x000000014e00780c */ /* 0x000fe20003f25270 */
[----:B------:R-:W-:Y:S01]  /*3e90*/  BSSY B2, `(.L_x_5670) ;  /* 0x0000016000027945 */ /* 0x000fe20003800000 */
[----:B------:R-:W-:Y:S01]  /*3ea0*/  PRMT R72, R72, 0x7632, R72 ;  /* 0x0000763248487816 */ /* 0x000fe20000000048 */
[----:B------:R-:W-:Y:S01]  /*3eb0*/  FMUL.FTZ R82, R82, R105 ;  /* 0x0000006952527220 */ /* 0x000fe20000410000 */
[----:B------:R-:W1:Y:S03]  /*3ec0*/  LDC R98, c[0x0][0x294] ;  /* 0x0000a500ff627b82 */ /* 0x000e660000000800 */
[----:B------:R-:W-:Y:S01]  /*3ed0*/  FFMA.FTZ R3, R80, R97, 1.1641532182693481445e-10 ;  /* 0x2f00000050037423 */ /* 0x000fe20000010061 */
[----:B------:R-:W-:Y:S01]  /*3ee0*/  @P0 SHF.L.U32 R80, R20, 0x10, RZ ;  /* 0x0000001014500819 */ /* 0x000fe200000006ff */
[----:B0-----:R-:W-:-:S03]  /*3ef0*/  FMUL.FTZ R82, R82, R93 ;  /* 0x0000005d52527220 */ /* 0x001fc60000410000 */
[----:B-1----:R-:W-:-:S04]  /*3f00*/  FSETP.GTU.FTZ.AND P2, PT, R3, R98, PT ;  /* 0x000000620300720b */ /* 0x002fc80003f5c000 */
        /* <DEDUP_REMOVED lines=13> */
.L_x_5671:
[----:B------:R-:W-:-:S07]  /*3fe0*/  IMAD.MOV.U32 R19, RZ, RZ, R8 ;  /* 0x000000ffff137224 */ /* 0x000fce00078e0008 */
.L_x_5672:
[----:B------:R-:W-:Y:S05]  /*3ff0*/  BSYNC B2 ;  /* 0x0000000000027941 */ /* 0x000fea0003800000 */
.L_x_5670:
        /* <DEDUP_REMOVED lines=16> */
.L_x_5676:
[----:B------:R-:W-:Y:S05]  /*4100*/  BSYNC B3 ;  /* 0x0000000000037941 */ /* 0x000fea0003800000 */
.L_x_5675:
        /* <DEDUP_REMOVED lines=42> */
.L_x_5674:
[----:B------:R-:W-:Y:S05]  /*43b0*/  BSYNC B2 ;  /* 0x0000000000027941 */ /* 0x000fea0003800000 */
.L_x_5673:
        /* <DEDUP_REMOVED lines=23> */
.L_x_5678:
[----:B------:R-:W-:-:S07]  /*4530*/  MOV R19, R8 ;  /* 0x0000000800137202 */ /* 0x000fce0000000f00 */
.L_x_5679:
[----:B------:R-:W-:Y:S05]  /*4540*/  BSYNC B2 ;  /* 0x0000000000027941 */ /* 0x000fea0003800000 */
.L_x_5677:
        /* <DEDUP_REMOVED lines=16> */
.L_x_5683:
[----:B------:R-:W-:Y:S05]  /*4650*/  BSYNC B3 ;  /* 0x0000000000037941 */ /* 0x000fea0003800000 */
.L_x_5682:
        /* <DEDUP_REMOVED lines=42> */
.L_x_5681:
[----:B------:R-:W-:Y:S05]  /*4900*/  BSYNC B2 ;  /* 0x0000000000027941 */ /* 0x000fea0003800000 */
.L_x_5680:
[----:B------:R-:W-:Y:S01]  /*4910*/  I2FP.F32.U32 R72, R19 ;  /* 0x0000001300487245 */ /* 0x000fe20000201000 */
[----:B------:R-:W-:Y:S01]  /*4920*/  IMAD.U32 R80, R73, 0x10000, RZ ;  /* 0x0001000049507824 */ /* 0x000fe200078e00ff */
[C---:B------:R-:W-:Y:S01]  /*4930*/  ISETP.NE.AND P2, PT, R88.reuse, 0x1, PT ;  /* 0x000000015800780c */ /* 0x040fe20003f45270 */
[----:B------:R-:W-:Y:S01]  /*4940*/  BSSY B2, `(.L_x_5684) ;  /* 0x0000014000027945 */ /* 0x000fe20003800000 */
[----:B------:R-:W-:Y:S02]  /*4950*/  VIADD R89, R88, 0x1 ;  /* 0x0000000158597836 */ /* 0x000fe40000000000 */
[----:B------:R-:W-:Y:S01]  /*4960*/  FFMA.FTZ R9, R72, R97, 1.1641532182693481445e-10 ;  /* 0x2f00000048097423 */ /* 0x000fe20000010061 */
[----:B------:R-:W-:Y:S01]  /*4970*/  FMUL.FTZ R80, R80, R105 ;  /* 0x0000006950507220 */ /* 0x000fe20000410000 */
[----:B------:R-:W-:-:S03]  /*4980*/  @P0 SHF.L.U32 R72, R21, 0x10, RZ ;  /* 0x0000001015480819 */ /* 0x000fc600000006ff */
[----:B------:R-:W-:Y:S01]  /*4990*/  FMUL.FTZ R80, R80, R93 ;  /* 0x0000005d50507220 */ /* 0x000fe20000410000 */
[----:B------:R-:W-:-:S04]  /*49a0*/  FSETP.GTU.FTZ.AND P1, PT, R9, R98, PT ;  /* 0x000000620900720b */ /* 0x000fc80003f3c000 */
[----:B------:R-:W-:Y:S02]  /*49b0*/  FSEL R19, R80, RZ, !P1 ;  /* 0x000000ff50137208 */ /* 0x000fe40004800000 */
[----:B------:R-:W-:-:S03]  /*49c0*/  PRMT R80, R73, 0x7632, R80 ;  /* 0x0000763249507816 */ /* 0x000fc60000000050 */
        /* <DEDUP_REMOVED lines=10> */
.L_x_5685:
[----:B------:R-:W-:-:S07]  /*4a70*/  IMAD.MOV.U32 R82, RZ, RZ, R8 ;  /* 0x000000ffff527224 */ /* 0x000fce00078e0008 */
.L_x_5686:
[----:B------:R-:W-:Y:S05]  /*4a80*/  BSYNC B2 ;  /* 0x0000000000027941 */ /* 0x000fea0003800000 */
.L_x_5684:
        /* <DEDUP_REMOVED lines=16> */
.L_x_5690:
[----:B------:R-:W-:Y:S05]  /*4b90*/  BSYNC B3 ;  /* 0x0000000000037941 */ /* 0x000fea0003800000 */
.L_x_5689:
        /* <DEDUP_REMOVED lines=42> */
.L_x_5688:
[----:B------:R-:W-:Y:S05]  /*4e40*/  BSYNC B2 ;  /* 0x0000000000027941 */ /* 0x000fea0003800000 */
.L_x_5687:
        /* <DEDUP_REMOVED lines=22> */
.L_x_5692:
[----:B------:R-:W-:-:S07]  /*4fb0*/  MOV R80, R8 ;  /* 0x0000000800507202 */ /* 0x000fce0000000f00 */
.L_x_5693:
[----:B------:R-:W-:Y:S05]  /*4fc0*/  BSYNC B2 ;  /* 0x0000000000027941 */ /* 0x000fea0003800000 */
.L_x_5691:
        /* <DEDUP_REMOVED lines=16> */
.L_x_5697:
[----:B------:R-:W-:Y:S05]  /*50d0*/  BSYNC B3 ;  /* 0x0000000000037941 */ /* 0x000fea0003800000 */
.L_x_5696:
        /* <DEDUP_REMOVED lines=42> */
.L_x_5695:
[----:B------:R-:W-:Y:S05]  /*5380*/  BSYNC B2 ;  /* 0x0000000000027941 */ /* 0x000fea0003800000 */
.L_x_5694:
[----:B------:R-:W-:Y:S01]  /*5390*/  I2FP.F32.U32 R72, R80 ;  /* 0x0000005000487245 */ /* 0x000fe20000201000 */
[----:B------:R-:W-:Y:S01]  /*53a0*/  IMAD.U32 R80, R74, 0x10000, RZ ;  /* 0x000100004a507824 */ /* 0x000fe200078e00ff */
[----:B------:R-:W-:Y:S01]  /*53b0*/  ISETP.NE.AND P4, PT, R88, 0x1, PT ;  /* 0x000000015800780c */ /* 0x000fe20003f85270 */
[----:B------:R-:W-:Y:S01]  /*53c0*/  BSSY B2, `(.L_x_5698) ;  /* 0x0000014000027945 */ /* 0x000fe20003800000 */
[----:B------:R-:W-:Y:S01]  /*53d0*/  @P0 SHF.L.U32 R73, R22, 0x10, RZ ;  /* 0x0000001016490819 */ /* 0x000fe200000006ff */
[----:B------:R-:W-:Y:S01]  /*53e0*/  FFMA.FTZ R9, R72, R97, 1.1641532182693481445e-10 ;  /* 0x2f00000048097423 */ /* 0x000fe20000010061 */
[----:B------:R-:W-:Y:S01]  /*53f0*/  FMUL.FTZ R80, R80, R105 ;  /* 0x0000006950507220 */ /* 0x000fe20000410000 */
[----:B------:R-:W-:Y:S01]  /*5400*/  PRMT R74, R74, 0x7632, R74 ;  /* 0x000076324a4a7816 */ /* 0x000fe2000000004a */
        /* <DEDUP_REMOVED lines=14> */
.L_x_5699:
[----:B------:R-:W-:-:S07]  /*54f0*/  IMAD.MOV.U32 R100, RZ, RZ, R8 ;  /* 0x000000ffff647224 */ /* 0x000fce00078e0008 */
.L_x_5700:
[----:B------:R-:W-:Y:S05]  /*5500*/  BSYNC B2 ;  /* 0x0000000000027941 */ /* 0x000fea0003800000 */
.L_x_5698:
        /* <DEDUP_REMOVED lines=16> */
.L_x_5704:
[----:B------:R-:W-:Y:S05]  /*5610*/  BSYNC B3 ;  /* 0x0000000000037941 */ /* 0x000fea0003800000 */
.L_x_5703:
        /* <DEDUP_REMOVED lines=42> */
.L_x_5702:
[----:B------:R-:W-:Y:S05]  /*58c0*/  BSYNC B2 ;  /* 0x0000000000027941 */ /* 0x000fea0003800000 */
.L_x_5701:
        /* <DEDUP_REMOVED lines=22> */
.L_x_5706:
[----:B------:R-:W-:-:S07]  /*5a30*/  MOV R74, R8 ;  /* 0x00000008004a7202 */ /* 0x000fce0000000f00 */
.L_x_5707:
[----:B------:R-:W-:Y:S05]  /*5a40*/  BSYNC B2 ;  /* 0x0000000000027941 */ /* 0x000fea0003800000 */
.L_x_5705:
        /* <DEDUP_REMOVED lines=16> */
.L_x_5711:
[----:B------:R-:W-:Y:S05]  /*5b50*/  BSYNC B3 ;  /* 0x0000000000037941 */ /* 0x000fea0003800000 */
.L_x_5710:
        /* <DEDUP_REMOVED lines=42> */
.L_x_5709:
[----:B------:R-:W-:Y:S05]  /*5e00*/  BSYNC B2 ;  /* 0x0000000000027941 */ /* 0x000fea0003800000 */
.L_x_5708:
        /* <DEDUP_REMOVED lines=9> */
[----:B------:R-:W-:Y:S01]  /*5ea0*/  FSETP.GTU.FTZ.AND P5, PT, R9, R98, PT ;  /* 0x000000620900720b */ /* 0x000fe20003fbc000 */
[----:B------:R-:W-:-:S03]  /*5eb0*/  VIADD R9, R102, 0x1 ;  /* 0x0000000166097836 */ /* 0x000fc60000000000 */
        /* <DEDUP_REMOVED lines=11> */
.L_x_5713:
[----:B------:R-:W-:-:S07]  /*5f70*/  IMAD.MOV.U32 R101, RZ, RZ, R8 ;  /* 0x000000ffff657224 */ /* 0x000fce00078e0008 */
.L_x_5714:
[----:B------:R-:W-:Y:S05]  /*5f80*/  BSYNC B2 ;  /* 0x0000000000027941 */ /* 0x000fea0003800000 */
.L_x_5712:
        /* <DEDUP_REMOVED lines=18> */
.L_x_5718:
[----:B------:R-:W-:Y:S05]  /*60b0*/  BSYNC B3 ;  /* 0x0000000000037941 */ /* 0x000fea0003800000 */
.L_x_5717:
        /* <DEDUP_REMOVED lines=42> */
.L_x_5716:
[----:B------:R-:W-:Y:S05]  /*6360*/  BSYNC B2 ;  /* 0x0000000000027941 */ /* 0x000fea0003800000 */
.L_x_5715:
        /* <DEDUP_REMOVED lines=17> */
[----:B------:R-:W-:Y:S02]  /*6480*/  ISETP.NE.AND P6, PT, R96, RZ, PT ;  /* 0x000000ff6000720c */ /* 0x000fe40003fc5270 */
        /* <DEDUP_REMOVED lines=16> */
[C---:B------:R-:W-:Y:S02]  /*6590*/  LEA.HI.X R97, R106.reuse, UR15, RZ, 0x3, P1 ;  /* 0x0000000f6a617c11 */ /* 0x040fe400088f1cff */
[----:B------:R-:W-:Y:S01]  /*65a0*/  LOP3.LUT R101, R101, R107, R103, 0xfe, !PT ;  /* 0x0000006b65657212 */ /* 0x000fe200078efe67 */
[----:B------:R1:W-:Y:S01]  /*65b0*/  STG.E.128 desc[UR4][R98.64], R72 ;  /* 0x0000004862007986 */ /* 0x0003e2000c101d04 */
[----:B------:R-:W-:-:S03]  /*65c0*/  IADD3 R106, R106, 0x20, RZ ;  /* 0x000000206a6a7810 */ /* 0x000fc60007ffe0ff */
[----:B------:R1:W-:Y:S04]  /*65d0*/  STG.E.64 desc[UR4][R96.64], R100 ;  /* 0x0000006460007986 */ /* 0x0003e8000c101b04 */
.L_x_5662:
[----:B------:R-:W-:Y:S05]  /*65e0*/  BSYNC B1 ;  /* 0x0000000000017941 */ /* 0x000fea0003800000 */
.L_x_5661:
        /* <DEDUP_REMOVED lines=23> */
.L_x_5722:
[----:B------:R-:W-:-:S07]  /*6760*/  IMAD.MOV.U32 R0, RZ, RZ, R8 ;  /* 0x000000ffff007224 */ /* 0x000fce00078e0008 */
.L_x_5723:
[----:B------:R-:W-:Y:S05]  /*6770*/  BSYNC B2 ;  /* 0x0000000000027941 */ /* 0x000fea0003800000 */
.L_x_5721:
        /* <DEDUP_REMOVED lines=16> */
.L_x_5727:
[----:B------:R-:W-:Y:S05]  /*6880*/  BSYNC B3 ;  /* 0x0000000000037941 */ /* 0x000fea0003800000 */
.L_x_5726:
        /* <DEDUP_REMOVED lines=44> */
.L_x_5725:
[----:B------:R-:W-:Y:S05]  /*6b50*/  BSYNC B2 ;  /* 0x0000000000027941 */ /* 0x000fea0003800000 */
.L_x_5724:
[----:B------:R-:W0:Y:S01]  /*6b60*/  LDC R98, c[0x0][0x298] ;  /* 0x0000a600ff627b82 */ /* 0x000e220000000800 */
[----:B------:R-:W-:Y:S01]  /*6b70*/  HFMA2.MMA R96, -RZ, RZ, 0.1171875, 0 ;  /* 0x2f800000ff607435 */ /* 0x000fe200000001ff */
[----:B------:R-:W-:Y:S01]  /*6b80*/  I2FP.F32.U32 R9, R0 ;  /* 0x0000000000097245 */ /* 0x000fe20000201000 */
[----:B-----5:R-:W-:Y:S01]  /*6b90*/  IMAD.U32 R84, R72, 0x10000, RZ ;  /* 0x0001000048547824 */ /* 0x020fe200078e00ff */
[----:B------:R-:W-:Y:S01]  /*6ba0*/  ISETP.NE.AND P1, PT, R79, 0x1, PT ;  /* 0x000000014f00780c */ /* 0x000fe20003f25270 */
[----:B------:R-:W-:Y:S01]  /*6bb0*/  BSSY B2, `(.L_x_5728) ;  /* 0x0000016000027945 */ /* 0x000fe20003800000 */
[----:B------:R-:W-:Y:S02]  /*6bc0*/  @P0 SHF.L.U32 R85, R20, 0x10, RZ ;  /* 0x0000001014550819 */ /* 0x000fe400000006ff */
[----:B------:R-:W1:Y:S01]  /*6bd0*/  LDC R97, c[0x0][0x294] ;  /* 0x0000a500ff617b82 */ /* 0x000e620000000800 */
[----:B------:R-:W-:Y:S02]  /*6be0*/  PRMT R77, R72, 0x7632, R77 ;  /* 0x00007632484d7816 */ /* 0x000fe4000000004d */
[----:B------:R-:W-:Y:S01]  /*6bf0*/  FFMA.FTZ R0, R9, R96, 1.1641532182693481445e-10 ;  /* 0x2f00000009007423 */ /* 0x000fe20000010060 */
[----:B------:R-:W-:-:S04]  /*6c00*/  FMUL.FTZ R9, R84, R105 ;  /* 0x0000006954097220 */ /* 0x000fc80000410000 */
[----:B0-----:R-:W-:Y:S01]  /*6c10*/  FMUL.FTZ R9, R9, R98 ;  /* 0x0000006209097220 */ /* 0x001fe20000410000 */
        /* <DEDUP_REMOVED lines=14> */
.L_x_5729:
[----:B------:R-:W-:-:S07]  /*6d00*/  IMAD.MOV.U32 R72, RZ, RZ, R8 ;  /* 0x000000ffff487224 */ /* 0x000fce00078e0008 */
.L_x_5730:
[----:B------:R-:W-:Y:S05]  /*6d10*/  BSYNC B2 ;  /* 0x0000000000027941 */ /* 0x000fea0003800000 */
.L_x_5728:
        /* <DEDUP_REMOVED lines=16> */
.L_x_5734:
[----:B------:R-:W-:Y:S05]  /*6e20*/  BSYNC B3 ;  /* 0x0000000000037941 */ /* 0x000fea0003800000 */
.L_x_5733:
        /* <DEDUP_REMOVED lines=42> */
.L_x_5732:
[----:B------:R-:W-:Y:S05]  /*70d0*/  BSYNC B2 ;  /* 0x0000000000027941 */ /* 0x000fea0003800000 */
.L_x_5731:
        /* <DEDUP_REMOVED lines=23> */
.L_x_5736:
[----:B------:R-:W-:-:S07]  /*7250*/  MOV R72, R8 ;  /* 0x0000000800487202 */ /* 0x000fce0000000f00 */
.L_x_5737:
[----:B------:R-:W-:Y:S05]  /*7260*/  BSYNC B2 ;  /* 0x0000000000027941 */ /* 0x000fea0003800000 */
.L_x_5735:
        /* <DEDUP_REMOVED lines=16> */
.L_x_5741:
[----:B------:R-:W-:Y:S05]  /*7370*/  BSYNC B3 ;  /* 0x0000000000037941 */ /* 0x000fea0003800000 */
.L_x_5740:
        /* <DEDUP_REMOVED lines=42> */
.L_x_5739:
[----:B------:R-:W-:Y:S05]  /*7620*/  BSYNC B2 ;  /* 0x0000000000027941 */ /* 0x000fea0003800000 */
.L_x_5738:
        /* <DEDUP_REMOVED lines=22> */
.L_x_5743:
[----:B------:R-:W-:-:S07]  /*7790*/  IMAD.MOV.U32 R91, RZ, RZ, R8 ;  /* 0x000000ffff5b7224 */ /* 0x000fce00078e0008 */
.L_x_5744:
[----:B------:R-:W-:Y:S05]  /*77a0*/  BSYNC B2 ;  /* 0x0000000000027941 */ /* 0x000fea0003800000 */
.L_x_5742:
        /* <DEDUP_REMOVED lines=16> */
.L_x_5748:
[----:B------:R-:W-:Y:S05]  /*78b0*/  BSYNC B3 ;  /* 0x0000000000037941 */ /* 0x000fea0003800000 */
.L_x_5747:
        /* <DEDUP_REMOVED lines=42> */
.L_x_5746:
[----:B------:R-:W-:Y:S05]  /*7b60*/  BSYNC B2 ;  /* 0x0000000000027941 */ /* 0x000fea0003800000 */
.L_x_5745:
        /* <DEDUP_REMOVED lines=22> */
.L_x_5750:
[----:B------:R-:W-:-:S07]  /*7cd0*/  MOV R85, R8 ;  /* 0x0000000800557202 */ /* 0x000fce0000000f00 */
.L_x_5751:
[----:B------:R-:W-:Y:S05]  /*7ce0*/  BSYNC B2 ;  /* 0x0000000000027941 */ /* 0x000fea0003800000 */
.L_x_5749:
        /* <DEDUP_REMOVED lines=16> */
.L_x_5755:
[----:B------:R-:W-:Y:S05]  /*7df0*/  BSYNC B3 ;  /* 0x0000000000037941 */ /* 0x000fea0003800000 */
.L_x_5754:
        /* <DEDUP_REMOVED lines=42> */
.L_x_5753:
[----:B------:R-:W-:Y:S05]  /*80a0*/  BSYNC B2 ;  /* 0x0000000000027941 */ /* 0x000fea0003800000 */
.L_x_5752:
        /* <DEDUP_REMOVED lines=22> */
.L_x_5757:
[----:B------:R-:W-:-:S07]  /*8210*/  IMAD.MOV.U32 R100, RZ, RZ, R8 ;  /* 0x000000ffff647224 */ /* 0x000fce00078e0008 */
.L_x_5758:
[----:B------:R-:W-:Y:S05]  /*8220*/  BSYNC B2 ;  /* 0x0000000000027941 */ /* 0x000fea0003800000 */
.L_x_5756:
        /* <DEDUP_REMOVED lines=16> */
.L_x_5762:
[----:B------:R-:W-:Y:S05]  /*8330*/  BSYNC B3 ;  /* 0x0000000000037941 */ /* 0x000fea0003800000 */
.L_x_5761:
        /* <DEDUP_REMOVED lines=42> */
.L_x_5760:
[----:B------:R-:W-:Y:S05]  /*85e0*/  BSYNC B2 ;  /* 0x0000000000027941 */ /* 0x000fea0003800000 */
.L_x_5759:
        /* <DEDUP_REMOVED lines=22> */
.L_x_5764:
[----:B------:R-:W-:-:S07]  /*8750*/  MOV R74, R8 ;  /* 0x00000008004a7202 */ /* 0x000fce0000000f00 */
.L_x_5765:
[----:B------:R-:W-:Y:S05]  /*8760*/  BSYNC B2 ;  /* 0x0000000000027941 */ /* 0x000fea0003800000 */
.L_x_5763:
        /* <DEDUP_REMOVED lines=16> */
.L_x_5769:
[----:B------:R-:W-:Y:S05]  /*8870*/  BSYNC B3 ;  /* 0x0000000000037941 */ /* 0x000fea0003800000 */
.L_x_5768:
        /* <DEDUP_REMOVED lines=42> */
.L_x_5767:
[----:B------:R-:W-:Y:S05]  /*8b20*/  BSYNC B2 ;  /* 0x0000000000027941 */ /* 0x000fea0003800000 */
.L_x_5766:
[----:B------:R-:W-:Y:S01]  /*8b30*/  I2FP.F32.U32 R9, R74 ;  /* 0x0000004a00097245 */ /* 0x000fe20000201000 */
[C---:B------:R-:W-:Y:S01]  /*8b40*/  IMAD.U32 R74, R75.reuse, 0x10000, RZ ;  /* 0x000100004b4a7824 */ /* 0x040fe200078e00ff */
        /* <DEDUP_REMOVED lines=20> */
.L_x_5771:
[----:B------:R-:W-:-:S07]  /*8c90*/  IMAD.MOV.U32 R101, RZ, RZ, R8 ;  /* 0x000000ffff657224 */ /* 0x000fce00078e0008 */
.L_x_5772:
[----:B------:R-:W-:Y:S05]  /*8ca0*/  BSYNC B2 ;  /* 0x0000000000027941 */ /* 0x000fea0003800000 */
.L_x_5770:
        /* <DEDUP_REMOVED lines=18> */
.L_x_5776:
[----:B------:R-:W-:Y:S05]  /*8dd0*/  BSYNC B3 ;  /* 0x0000000000037941 */ /* 0x000fea0003800000 */
.L_x_5775:
        /* <DEDUP_REMOVED lines=42> */
.L_x_5774:
[----:B------:R-:W-:Y:S05]  /*9080*/  BSYNC B2 ;  /* 0x0000000000027941 */ /* 0x000fea0003800000 */
.L_x_5773:
[----:B------:R-:W-:Y:S02]  /*9090*/  I2FP.F32.U32 R73, R101 ;  /* 0x0000006500497245 */ /* 0x000fe40000201000 */
[----:B------:R-:W-:Y:S02]  /*90a0*/  SHF.L.U32 R100, R100, 0x10, RZ ;  /* 0x0000001064647819 */ /* 0x000fe400000006ff */
[----:B------:R-:W-:Y:S01]  /*90b0*/  SEL R103, RZ, 0x10000, P5 ;  /* 0x00010000ff677807 */ /* 0x000fe20002800000 */
[----:B------:R-:W-:Y:S01]  /*90c0*/  FFMA.FTZ R96, R73, R96, 1.1641532182693481445e-10 ;  /* 0x2f00000049607423 */ /* 0x000fe20000010060 */
[----:B------:R-:W-:Y:S01]  /*90d0*/  ISETP.NE.AND P5, PT, R99, RZ, PT ;  /* 0x000000ff6300720c */ /* 0x000fe20003fa5270 */
[----:B------:R-:W-:Y:S01]  /*90e0*/  FMUL.FTZ R105, R100, R105 ;  /* 0x0000006964697220 */ /* 0x000fe20000410000 */
[----:B------:R-:W-:Y:S02]  /*90f0*/  ISETP.NE.AND P6, PT, R92, RZ, PT ;  /* 0x000000ff5c00720c */ /* 0x000fe40003fc5270 */
[----:B------:R-:W-:Y:S01]  /*9100*/  SEL R72, RZ, 0x1, P2 ;  /* 0x00000001ff487807 */ /* 0x000fe20001000000 */
[----:B------:R-:W-:Y:S01]  /*9110*/  FMUL.FTZ R105, R105, R98 ;  /* 0x0000006269697220 */ /* 0x000fe20000410000 */
[----:B------:R-:W-:-:S02]  /*9120*/  SEL R75, RZ, 0x1, P1 ;  /* 0x00000001ff4b7807 */ /* 0x000fc40000800000 */
[----:B------:R-:W-:Y:S01]  /*9130*/  SEL R92, RZ, 0x1, P5 ;  /* 0x00000001ff5c7807 */ /* 0x000fe20002800000 */
[----:B------:R-:W-:Y:S01]  /*9140*/  IMAD.WIDE.U32 R72, R72, 0x1000000, RZ ;  /* 0x0100000048487825 */ /* 0x000fe200078e00ff */
[----:B------:R-:W-:Y:S02]  /*9150*/  FSETP.GTU.FTZ.AND P1, PT, R96, R97, PT ;  /* 0x000000616000720b */ /* 0x000fe40003f3c000 */
[----:B------:R-:W-:Y:S01]  /*9160*/  @P0 PRMT R74, R23, 0x7632, R74 ;  /* 0x00007632174a0816 */ /* 0x000fe2000000004a */
        /* <DEDUP_REMOVED lines=20> */
[----:B------:R-:W-:Y:S02]  /*92b0*/  LEA.HI.X R99, R106, UR15, RZ, 0x3, P1 ;  /* 0x0000000f6a637c11 */ /* 0x000fe400088f1cff */
[----:B------:R-:W-:Y:S01]  /*92c0*/  LOP3.LUT R97, R97, R105, R101, 0xfe, !PT ;  /* 0x0000006961617212 */ /* 0x000fe200078efe65 */
[----:B------:R2:W-:Y:S04]  /*92d0*/  STG.E.128 desc[UR4][R102.64], R72 ;  /* 0x0000004866007986 */ /* 0x0005e8000c101d04 */
[----:B------:R2:W-:Y:S02]  /*92e0*/  STG.E.64 desc[UR4][R98.64], R96 ;  /* 0x0000006062007986 */ /* 0x0005e4000c101b04 */
.L_x_5720:
[----:B------:R-:W-:Y:S05]  /*92f0*/  BSYNC B1 ;  /* 0x0000000000017941 */ /* 0x000fea0003800000 */
.L_x_5719:
        /* <DEDUP_REMOVED lines=101> */
.L_x_5796:
        /* <DEDUP_REMOVED lines=49> */
.L_x_5779:
[----:B------:R-:W-:Y:S05]  /*9c60*/  BSYNC B1 ;  /* 0x0000000000017941 */ /* 0x000fea0003800000 */
.L_x_5778:
        /* <DEDUP_REMOVED lines=35> */
.L_x_5781:
[----:B------:R-:W-:Y:S05]  /*9ea0*/  BSYNC B1 ;  /* 0x0000000000017941 */ /* 0x000fea0003800000 */
.L_x_5780:
        /* <DEDUP_REMOVED lines=34> */
.L_x_5783:
[----:B------:R-:W-:Y:S05]  /*a0d0*/  BSYNC B1 ;  /* 0x0000000000017941 */ /* 0x000fea0003800000 */
.L_x_5782:
[----:B0123--:R-:W0:Y:S02]  /*a0e0*/  LDC.64 R72, c[0x0][0x210] ;  /* 0x00008400ff487b82 */ /* 0x00fe240000000a00 */
[----:B0-----:R-:W-:-:S04]  /*a0f0*/  LEA R13, R72, R13, 0x2 ;  /* 0x0000000d480d7211 */ /* 0x001fc800078e10ff */
[----:B------:R-:W-:-:S13]  /*a100*/  ISETP.GE.AND P0, PT, R13, R73, PT ;  /* 0x000000490d00720c */ /* 0x000fda0003f06270 */
[----:B------:R-:W-:Y:S05]  /*a110*/  @!P0 BRA `(.L_x_5784) ;  /* 0xffffff6800648947 */ /* 0x000fea000383ffff */
[----:B------:R-:W-:Y:S05]  /*a120*/  BSYNC B0 ;  /* 0x0000000000007941 */ /* 0x000fea0003800000 */
.L_x_5602:
[----:B------:R-:W-:Y:S05]  /*a130*/  EXIT ;  /* 0x000000000000794d */ /* 0x000fea0003800000 */
.L_x_5777:
        /* <DEDUP_REMOVED lines=8> */
.L_x_5786:
[----:B------:R-:W-:Y:S05]  /*a1c0*/  BSYNC B1 ;  /* 0x0000000000017941 */ /* 0x000fea0003800000 */
.L_x_5785:
        /* <DEDUP_REMOVED lines=10> */
.L_x_5787:
[----:B------:R-:W-:Y:S01]  /*a270*/  HFMA2.MMA R102, -RZ, RZ, 0, 2.384185791015625e-07 ;  /* 0x00000004ff667435 */ /* 0x000fe200000001ff */
[----:B------:R-:W-:-:S05]  /*a280*/  MOV R75, R101 ;  /* 0x00000065004b7202 */ /* 0x000fca0000000f00 */
[----:B------:R-:W-:-:S04]  /*a290*/  FADD.FTZ R75, R74, R75 ;  /* 0x0000004b4a4b7221 */ /* 0x000fc80000010000 */
[----:B------:R-:W-:-:S07]  /*a2a0*/  IMAD.MOV.U32 R103, RZ, RZ, R75 ;  /* 0x000000ffff677224 */ /* 0x000fce00078e004b */
[----:B------:R-:W-:Y:S05]  /*a2b0*/  WARPSYNC.COLLECTIVE R100, `(.L_x_5788) ;  /* 0x0000000064087348 */ /* 0x000fea0003c00000 */
[----:B------:R0:W1:Y:S02]  /*a2c0*/  SHFL.BFLY P3, R101, R103, R102, R105 ;  /* 0x0c00006667657389 */ /* 0x0000640000060069 */
[----:B01----:R-:W-:Y:S01]  /*a2d0*/  ENDCOLLECTIVE ;  /* 0x000000000000791b */ /* 0x003fe20003800000 */
.L_x_5788:
[----:B------:R-:W-:Y:S02]  /*a2e0*/  IMAD.MOV.U32 R102, RZ, RZ, 0x8 ;  /* 0x00000008ff667424 */ /* 0x000fe400078e00ff */
[----:B------:R-:W-:-:S04]  /*a2f0*/  IMAD.MOV.U32 R72, RZ, RZ, R101 ;  /* 0x000000ffff487224 */ /* 0x000fc800078e0065 */
[----:B------:R-:W-:-:S05]  /*a300*/  FADD.FTZ R98, R75, R72 ;  /* 0x000000484b627221 */ /* 0x000fca0000010000 */
[----:B------:R-:W-:-:S07]  /*a310*/  MOV R103, R98 ;  /* 0x0000006200677202 */ /* 0x000fce0000000f00 */
[----:B------:R-:W-:Y:S05]  /*a320*/  WARPSYNC.COLLECTIVE R100, `(.L_x_5789) ;  /* 0x0000000064087348 */ /* 0x000fea0003c00000 */
[----:B------:R0:W1:Y:S02]  /*a330*/  SHFL.BFLY P3, R101, R103, R102, R105 ;  /* 0x0c00006667657389 */ /* 0x0000640000060069 */
[----:B01----:R-:W-:Y:S01]  /*a340*/  ENDCOLLECTIVE ;  /* 0x000000000000791b */ /* 0x003fe20003800000 */
.L_x_5789:
[----:B------:R-:W-:Y:S01]  /*a350*/  HFMA2.MMA R102, -RZ, RZ, 0, 9.5367431640625e-07 ;  /* 0x00000010ff667435 */ /* 0x000fe200000001ff */
[----:B------:R-:W-:-:S05]  /*a360*/  MOV R97, R101 ;  /* 0x0000006500617202 */ /* 0x000fca0000000f00 */
[----:B------:R-:W-:-:S04]  /*a370*/  FADD.FTZ R99, R98, R97 ;  /* 0x0000006162637221 */ /* 0x000fc80000010000 */
[----:B------:R-:W-:-:S07]  /*a380*/  IMAD.MOV.U32 R103, RZ, RZ, R99 ;  /* 0x000000ffff677224 */ /* 0x000fce00078e0063 */
[----:B------:R-:W-:Y:S05]  /*a390*/  WARPSYNC.COLLECTIVE R100, `(.L_x_5790) ;  /* 0x0000000064087348 */ /* 0x000fea0003c00000 */
[----:B------:R0:W1:Y:S02]  /*a3a0*/  SHFL.BFLY P3, R101, R103, R102, R105 ;  /* 0x0c00006667657389 */ /* 0x0000640000060069 */
[----:B01----:R-:W-:Y:S01]  /*a3b0*/  ENDCOLLECTIVE ;  /* 0x000000000000791b */ /* 0x003fe20003800000 */
.L_x_5790:
        /* <DEDUP_REMOVED lines=57> */
.L_x_5791:
[----:B------:R-:W-:Y:S01]  /*a750*/  HFMA2.MMA R102, -RZ, RZ, 0, 1.1920928955078125e-07 ;  /* 0x00000002ff667435 */ /* 0x000fe200000001ff */
[----:B------:R-:W-:-:S05]  /*a760*/  MOV R73, R101 ;  /* 0x0000006500497202 */ /* 0x000fca0000000f00 */
[----:B------:R-:W-:-:S04]  /*a770*/  FADD.FTZ R73, R72, R73 ;  /* 0x0000004948497221 */ /* 0x000fc80000010000 */
[----:B------:R-:W-:-:S07]  /*a780*/  IMAD.MOV.U32 R103, RZ, RZ, R73 ;  /* 0x000000ffff677224 */ /* 0x000fce00078e0049 */
[----:B------:R-:W-:Y:S05]  /*a790*/  WARPSYNC.COLLECTIVE R100, `(.L_x_5792) ;  /* 0x0000000064087348 */ /* 0x000fea0003c00000 */
[----:B------:R0:W1:Y:S02]  /*a7a0*/  SHFL.BFLY P3, R101, R103, R102, R105 ;  /* 0x0c00006667657389 */ /* 0x0000640000060069 */
[----:B01----:R-:W-:Y:S01]  /*a7b0*/  ENDCOLLECTIVE ;  /* 0x000000000000791b */ /* 0x003fe20003800000 */
.L_x_5792:
[----:B------:R-:W-:Y:S02]  /*a7c0*/  IMAD.MOV.U32 R102, RZ, RZ, 0x4 ;  /* 0x00000004ff667424 */ /* 0x000fe400078e00ff */
[----:B------:R-:W-:-:S04]  /*a7d0*/  IMAD.MOV.U32 R74, RZ, RZ, R101 ;  /* 0x000000ffff4a7224 */ /* 0x000fc800078e0065 */
[----:B------:R-:W-:-:S05]  /*a7e0*/  FADD.FTZ R74, R73, R74 ;  /* 0x0000004a494a7221 */ /* 0x000fca0000010000 */
[----:B------:R-:W-:-:S07]  /*a7f0*/  MOV R103, R74 ;  /* 0x0000004a00677202 */ /* 0x000fce0000000f00 */
[----:B------:R-:W-:Y:S05]  /*a800*/  WARPSYNC.COLLECTIVE R100, `(.L_x_5793) ;  /* 0x0000000064087348 */ /* 0x000fea0003c00000 */
[----:B------:R0:W1:Y:S02]  /*a810*/  SHFL.BFLY P3, R101, R103, R102, R105 ;  /* 0x0c00006667657389 */ /* 0x0000640000060069 */
[----:B01----:R-:W-:Y:S01]  /*a820*/  ENDCOLLECTIVE ;  /* 0x000000000000791b */ /* 0x003fe20003800000 */
.L_x_5793:
[----:B------:R-:W-:Y:S01]  /*a830*/  HFMA2.MMA R102, -RZ, RZ, 0, 4.76837158203125e-07 ;  /* 0x00000008ff667435 */ /* 0x000fe200000001ff */
[----:B------:R-:W-:-:S05]  /*a840*/  MOV R75, R101 ;  /* 0x00000065004b7202 */ /* 0x000fca0000000f00 */
[----:B------:R-:W-:-:S04]  /*a850*/  FADD.FTZ R75, R74, R75 ;  /* 0x0000004b4a4b7221 */ /* 0x000fc80000010000 */
[----:B------:R-:W-:-:S07]  /*a860*/  IMAD.MOV.U32 R103, RZ, RZ, R75 ;  /* 0x000000ffff677224 */ /* 0x000fce00078e004b */
[----:B------:R-:W-:Y:S05]  /*a870*/  WARPSYNC.COLLECTIVE R100, `(.L_x_5794) ;  /* 0x0000000064087348 */ /* 0x000fea0003c00000 */
[----:B------:R0:W1:Y:S02]  /*a880*/  SHFL.BFLY P3, R101, R103, R102, R105 ;  /* 0x0c00006667657389 */ /* 0x0000640000060069 */
[----:B01----:R-:W-:Y:S01]  /*a890*/  ENDCOLLECTIVE ;  /* 0x000000000000791b */ /* 0x003fe20003800000 */
.L_x_5794:
[----:B------:R-:W-:Y:S02]  /*a8a0*/  IMAD.MOV.U32 R102, RZ, RZ, 0x10 ;  /* 0x00000010ff667424 */ /* 0x000fe400078e00ff */
[----:B------:R-:W-:-:S04]  /*a8b0*/  IMAD.MOV.U32 R98, RZ, RZ, R101 ;  /* 0x000000ffff627224 */ /* 0x000fc800078e0065 */
[----:B------:R-:W-:-:S05]  /*a8c0*/  FADD.FTZ R98, R75, R98 ;  /* 0x000000624b627221 */ /* 0x000fca0000010000 */
[----:B------:R-:W-:-:S07]  /*a8d0*/  MOV R103, R98 ;  /* 0x0000006200677202 */ /* 0x000fce0000000f00 */
[----:B------:R-:W-:Y:S05]  /*a8e0*/  WARPSYNC.COLLECTIVE R100, `(.L_x_5795) ;  /* 0x0000000064087348 */ /* 0x000fea0003c00000 */
[----:B------:R0:W1:Y:S02]  /*a8f0*/  SHFL.BFLY P3, R101, R103, R102, R105 ;  /* 0x0c00006667657389 */ /* 0x0000640000060069 */
[----:B01----:R-:W-:Y:S01]  /*a900*/  ENDCOLLECTIVE ;  /* 0x000000000000791b */ /* 0x003fe20003800000 */
.L_x_5795:
[----:B------:R-:W-:Y:S01]  /*a910*/  MOV R99, R101 ;  /* 0x0000006500637202 */ /* 0x000fe20000000f00 */
[----:B------:R-:W-:Y:S06]  /*a920*/  BRA `(.L_x_5796) ;  /* 0xfffffff000087947 */ /* 0x000fec000383ffff */
.L_x_5797:
        /* <DEDUP_REMOVED lines=13> */
.L_x_23488:


//--------------------- .text._ZN10layer_norm13ln_fwd_kernelINS_13Kernel_traitsIf13__nv_bfloat16S2_S2_fjLj768ELj1ELj4ELj1ELj16ENS_18Kernel_traits_baseILj768EfS2_S2_S2_fjLj128EEEEELb1ELb0ELb0ELb1EEEvNS_9FwdParamsE --------------------------
	.section	.text._ZN10layer_norm13ln_fwd_kernelINS_13Kernel_traitsIf13__nv_bfloat16S2_S2_fjLj768ELj1ELj4ELj1ELj16ENS_18Kernel_traits_baseILj768EfS2_S2_S2_fjLj128EEEEELb1ELb0ELb0ELb1EEEvNS_9FwdParamsE,"ax",@progbits
	.align	128
        .global         _ZN10layer_norm13ln_fwd_kernelINS_13Kernel_traitsIf13__nv_bfloat16S2_S2_fjLj768ELj1ELj4ELj1ELj16ENS_18Kernel_traits_baseILj768EfS2_S2_S2_fjLj128EEEEELb1ELb0ELb0ELb1EEEvNS_9FwdParamsE
        .type           _ZN10layer_norm13ln_fwd_kernelINS_13Kernel_traitsIf13__nv_bfloat16S2_S2_fjLj768ELj1ELj4ELj1ELj16ENS_18Kernel_traits_baseILj768EfS2_S2_S2_fjLj128EEEEELb1ELb0ELb0ELb1EEEvNS_9FwdParamsE,@function
        .size           _ZN10layer_norm13ln_fwd_kernelINS_13Kernel_traitsIf13__nv_bfloat16S2_S2_fjLj768ELj1ELj4ELj1ELj16ENS_18Kernel_traits_baseILj768EfS2_S2_S2_fjLj128EEEEELb1ELb0ELb0ELb1EEEvNS_9FwdParamsE,(.L_x_23489 - _ZN10layer_norm13ln_fwd_kernelINS_13Kernel_traitsIf13__nv_bfloat16S2_S2_fjLj768ELj1ELj4ELj1ELj16ENS_18Kernel_traits_baseILj768EfS2_S2_S2_fjLj128EEEEELb1ELb0ELb0ELb1EEEvNS_9FwdParamsE)
        .other          _ZN10layer_norm13ln_fwd_kernelINS_13Kernel_traitsIf13__nv_bfloat16S2_S2_fjLj768ELj1ELj4ELj1ELj16ENS_18Kernel_traits_baseILj768EfS2_S2_S2_fjLj128EEEEELb1ELb0ELb0ELb1EEEvNS_9FwdParamsE,@"STO_CUDA_ENTRY STV_DEFAULT"
_ZN10layer_norm13ln_fwd_kernelINS_13Kernel_traitsIf13__nv_bfloat16S2_S2_fjLj768ELj1ELj4ELj1ELj16ENS_18Kernel_traits_baseILj768EfS2_S2_S2_fjLj128EEEEELb1ELb0ELb0ELb1EEEvNS_9FwdParamsE:
.text._ZN10layer_norm13ln_fwd_kernelINS_13Kernel_traitsIf13__nv_bfloat16S2_S2_fjLj768ELj1ELj4ELj1ELj16ENS_18Kernel_traits_baseILj768EfS2_S2_S2_fjLj128EEEEELb1ELb0ELb0ELb1EEEvNS_9FwdParamsE:
[----:B------:R-:W-:Y:S08]  /*0000*/  LDC R1, c[0x0][0x28] ;  /* 0x00000a00ff017b82 */ /* 0x000ff00000000800 */
[----:B------:R-:W0:Y:S01]  /*0010*/  LDC R6, c[0x0][0x2e8] ;  /* 0x0000ba00ff067b82 */ /* 0x000e220000000800 */
[----:B------:R-:W-:Y:S01]  /*0020*/  ULDC.U8 UR4, c[0x0][0x2f4] ;  /* 0x0000bd0000047ab9 */ /* 0x000fe20000000000 */
[----:B------:R-:W-:Y:S01]  /*0030*/  ULDC.64 UR6, c[0x0][0x2e0] ;  /* 0x0000b80000067ab9 */ /* 0x000fe20000000a00 */
[----:B------:R-:W-:Y:S01]  /*0040*/  ISETP.NE.AND P0, PT, RZ, UR4, PT ;  /* 0x00000004ff007c0c */ /* 0x000fe2000bf05270 */
[----:B------:R-:W-:Y:S01]  /*0050*/  IMAD.U32 R2, RZ, RZ, UR6 ;  /* 0x00000006ff027e24 */ /* 0x000fe2000f8e00ff */
[----:B------:R-:W-:Y:S01]  /*0060*/  ULDC.64 UR4, c[0x0][0x208] ;  /* 0x0000820000047ab9 */ /* 0x000fe20000000a00 */
[----:B------:R-:W-:-:S02]  /*0070*/  IMAD.U32 R3, RZ, RZ, UR7 ;  /* 0x00000007ff037e24 */ /* 0x000fc4000f8e00ff */
[----:B------:R-:W0:Y:S01]  /*0080*/  LDC R7, c[0x0][0x2ec] ;  /* 0x0000bb00ff077b82 */ /* 0x000e220000000800 */
[----:B------:R-:W1:Y:S01]  /*0090*/  S2R R13, SR_TID.X ;  /* 0x00000000000d7919 */ /* 0x000e620000002100 */
[----:B------:R-:W1:Y:S01]  /*00a0*/  S2R R14, SR_CTAID.X ;  /* 0x00000000000e7919 */ /* 0x000e620000002500 */
[----:B------:R-:W-:Y:S01]  /*00b0*/  ULDC UR8, c[0x0][0x0] ;  /* 0x0000000000087ab9 */ /* 0x000fe20000000800 */
[----:B------:R-:W-:-:S04]  /*00c0*/  ULDC.64 UR10, c[0x0][0x260] ;  /* 0x00009800000a7ab9 */ /* 0x000fc80000000a00 */
[----:B------:R-:W2:Y:S01]  /*00d0*/  @P0 LDC R9, c[0x0][0x2f0] ;  /* 0x0000bc00ff090b82 */ /* 0x000ea20000000800 */
[----:B------:R-:W3:Y:S04]  /*00e0*/  @P0 LDG.E.64 R2, desc[UR4][R2.64] ;  /* 0x0000000402020981 */ /* 0x000ee8000c1e1b00 */
[----:B0-----:R-:W2:Y:S01]  /*00f0*/  @P0 LDG.E.64 R4, desc[UR4][R6.64] ;  /* 0x0000000406040981 */ /* 0x001ea2000c1e1b00 */
[----:B------:R-:W-:Y:S02]  /*0100*/  CS2R R68, SRZ ;  /* 0x0000000000447805 */ /* 0x000fe4000001ff00 */
[----:B------:R-:W-:Y:S02]  /*0110*/  CS2R R70, SRZ ;  /* 0x0000000000467805 */ /* 0x000fe4000001ff00 */
[----:B------:R-:W-:-:S02]  /*0120*/  CS2R R64, SRZ ;  /* 0x0000000000407805 */ /* 0x000fc4000001ff00 */
        /* <DEDUP_REMOVED lines=9> */
[--C-:B-1----:R-:W-:Y:S01]  /*01c0*/  IMAD R12, R14, UR8, R13.reuse ;  /* 0x000000080e0c7c24 */ /* 0x102fe2000f8e020d */
[----:B------:R-:W-:Y:S01]  /*01d0*/  ULDC.64 UR8, c[0x0][0x2c8] ;  /* 0x0000b20000087ab9 */ /* 0x000fe20000000a00 */
[----:B------:R-:W-:-:S05]  /*01e0*/  SHF.R.U32.HI R0, RZ, 0x5, R13 ;  /* 0x00000005ff007819 */ /* 0x000fca000001160d */
[----:B------:R-:W-:Y:S01]  /*01f0*/  IMAD R0, R14, 0x4, R0 ;  /* 0x000000040e007824 */ /* 0x000fe200078e0200 */
[----:B---3--:R-:W-:Y:S02]  /*0200*/  @P0 R2UR UR6, R2 ;  /* 0x00000000020602ca */ /* 0x008fe400000e0000 */
[----:B------:R-:W-:-:S11]  /*0210*/  @P0 R2UR UR7, R3 ;  /* 0x00000000030702ca */ /* 0x000fd600000e0000 */
[----:B------:R-:W-:Y:S01]  /*0220*/  UIADD3 UR16, UR6, -0x61c88647, URZ ;  /* 0x9e3779b906107890 */ /* 0x000fe2000fffe03f */
[----:B--2---:R-:W-:Y:S01]  /*0230*/  @P0 IADD3 R6, P1, R4, R9, RZ ;  /* 0x0000000904060210 */ /* 0x004fe20007f3e0ff */
[----:B------:R-:W-:Y:S02]  /*0240*/  UIADD3 UR17, UR7, -0x4498517b, URZ ;  /* 0xbb67ae8507117890 */ /* 0x000fe4000fffe03f */
[----:B------:R-:W-:Y:S01]  /*0250*/  UIADD3 UR18, UR6, 0x3c6ef372, URZ ;  /* 0x3c6ef37206127890 */ /* 0x000fe2000fffe03f */
[----:B------:R-:W-:Y:S01]  /*0260*/  @P0 IADD3.X R7, RZ, R5, RZ, P1, !PT ;  /* 0x00000005ff070210 */ /* 0x000fe20000ffe4ff */
[----:B------:R-:W-:Y:S01]  /*0270*/  IMAD.WIDE.U32 R4, R12, -0x326172a9, RZ ;  /* 0xcd9e8d570c047825 */ /* 0x000fe200078e00ff */
[----:B------:R-:W-:Y:S01]  /*0280*/  UIADD3 UR19, UR7, 0x76cf5d0a, URZ ;  /* 0x76cf5d0a07137890 */ /* 0x000fe2000fffe03f */
[----:B------:R-:W-:Y:S01]  /*0290*/  ISETP.NE.U32.AND P0, PT, RZ, UR8, PT ;  /* 0x00000008ff007c0c */ /* 0x000fe2000bf05070 */
[----:B------:R-:W-:Y:S01]  /*02a0*/  UIADD3 UR21, UR7, 0x32370b8f, URZ ;  /* 0x32370b8f07157890 */ /* 0x000fe2000fffe03f */
[--C-:B------:R-:W-:Y:S01]  /*02b0*/  SHF.R.U32.HI R15, RZ, 0x2, R7.reuse ;  /* 0x00000002ff0f7819 */ /* 0x100fe20000011607 */
[----:B------:R-:W-:Y:S01]  /*02c0*/  UIADD3 UR20, UR6, -0x255992d5, URZ ;  /* 0xdaa66d2b06147890 */ /* 0x000fe2000fffe03f */
[----:B------:R-:W-:Y:S01]  /*02d0*/  SHF.R.U64 R16, R6, 0x2, R7 ;  /* 0x0000000206107819 */ /* 0x000fe20000001207 */
[----:B------:R-:W-:-:S02]  /*02e0*/  UIADD3 UR22, UR6, 0x78dde6e4, URZ ;  /* 0x78dde6e406167890 */ /* 0x000fc4000fffe03f */
[----:B------:R-:W-:Y:S01]  /*02f0*/  LOP3.LUT R8, R5, UR6, R15, 0x96, !PT ;  /* 0x0000000605087c12 */ /* 0x000fe2000f8e960f */
[----:B------:R-:W-:Y:S01]  /*0300*/  UIADD3 UR23, UR7, -0x126145ec, URZ ;  /* 0xed9eba1407177890 */ /* 0x000fe2000fffe03f */
[----:B------:R-:W-:Y:S01]  /*0310*/  SHF.L.U32 R7, R13, 0x5, RZ ;  /* 0x000000050d077819 */ /* 0x000fe200000006ff */
[----:B------:R-:W-:Y:S01]  /*0320*/  IMAD.WIDE.U32 R2, R16, -0x2daee0ad, RZ ;  /* 0xd2511f5310027825 */ /* 0x000fe200078e00ff */
[----:B------:R-:W-:Y:S01]  /*0330*/  UIADD3 UR25, UR7, -0x56f99767, URZ ;  /* 0xa906689907197890 */ /* 0x000fe2000fffe03f */
[----:B------:R-:W-:Y:S01]  /*0340*/  ISETP.NE.AND.EX P0, PT, RZ, UR9, PT, P0 ;  /* 0x00000009ff007c0c */ /* 0x000fe2000bf05300 */
[----:B------:R-:W-:Y:S01]  /*0350*/  UIADD3 UR24, UR6, 0x1715609d, URZ ;  /* 0x1715609d06187890 */ /* 0x000fe2000fffe03f */
[----:B------:R-:W-:Y:S01]  /*0360*/  IMAD.WIDE.U32 R8, R8, -0x2daee0ad, RZ ;  /* 0xd2511f5308087825 */ /* 0x000fe200078e00ff */
[----:B------:R-:W-:Y:S01]  /*0370*/  LOP3.LUT R3, R3, UR7, RZ, 0x3c, !PT ;  /* 0x0000000703037c12 */ /* 0x000fe2000f8e3cff */
[----:B------:R-:W-:Y:S01]  /*0380*/  UIADD3 UR26, UR6, -0x4ab325aa, URZ ;  /* 0xb54cda56061a7890 */ /* 0x000fe2000fffe03f */
[----:B------:R-:W-:Y:S01]  /*0390*/  LOP3.LUT R7, R7, 0x3e0, RZ, 0xc0, !PT ;  /* 0x000003e007077812 */ /* 0x000fe200078ec0ff */
[----:B------:R-:W-:Y:S01]  /*03a0*/  UIADD3 UR27, UR7, 0x646e171e, URZ ;  /* 0x646e171e071b7890 */ /* 0x000fe2000fffe03f */
[----:B------:R-:W-:Y:S01]  /*03b0*/  LOP3.LUT R10, R9, UR17, R2, 0x96, !PT ;  /* 0x00000011090a7c12 */ /* 0x000fe2000f8e9602 */
[----:B------:R-:W-:Y:S01]  /*03c0*/  IMAD.WIDE.U32 R2, R3, -0x326172a9, RZ ;  /* 0xcd9e8d5703027825 */ /* 0x000fe200078e00ff */
[----:B------:R-:W-:-:S02]  /*03d0*/  UIADD3 UR29, UR7, 0x1fd5c5a3, URZ ;  /* 0x1fd5c5a3071d7890 */ /* 0x000fc4000fffe03f */
[----:B------:R-:W-:Y:S01]  /*03e0*/  UIADD3 UR28, UR6, 0x5384540f, URZ ;  /* 0x5384540f061c7890 */ /* 0x000fe2000fffe03f */
[----:B------:R-:W-:Y:S01]  /*03f0*/  IMAD.WIDE.U32 R10, R10, -0x326172a9, RZ ;  /* 0xcd9e8d570a0a7825 */ /* 0x000fe200078e00ff */
[----:B------:R-:W-:Y:S01]  /*0400*/  LOP3.LUT R3, R3, UR16, R4, 0x96, !PT ;  /* 0x0000001003037c12 */ /* 0x000fe2000f8e9604 */
[----:B------:R-:W-:Y:S02]  /*0410*/  UIADD3 UR30, UR6, -0xe443238, URZ ;  /* 0xf1bbcdc8061e7890 */ /* 0x000fe4000fffe03f */
[----:B------:R-:W-:Y:S01]  /*0420*/  UIADD3 UR31, UR7, -0x24c28bd8, URZ ;  /* 0xdb3d7428071f7890 */ /* 0x000fe2000fffe03f */
        /* <DEDUP_REMOVED lines=22> */
[----:B------:R-:W-:Y:S01]  /*0590*/  IMAD.HI.U32 R5, R10, -0x326172a9, RZ ;  /* 0xcd9e8d570a057827 */ /* 0x000fe200078e00ff */
[----:B------:R-:W-:Y:S02]  /*05a0*/  LOP3.LUT R9, R3, UR28, R4, 0x96, !PT ;  /* 0x0000001c03097c12 */ /* 0x000fe4000f8e9604 */
[----:B------:R-:W-:Y:S01]  /*05b0*/  IADD3 R4, P2, R7, UR8, RZ ;  /* 0x0000000807047c10 */ /* 0x000fe2000ff5e0ff */
[----:B------:R-:W-:Y:S01]  /*05c0*/  ULDC UR8, c[0x0][0x214] ;  /* 0x0000850000087ab9 */ /* 0x000fe20000000800 */
[----:B------:R-:W-:Y:S01]  /*05d0*/  LOP3.LUT R94, R5, UR30, R2, 0x96, !PT ;  /* 0x0000001e055e7c12 */ /* 0x000fe2000f8e9602 */
[----:B------:R-:W-:Y:S01]  /*05e0*/  IMAD.HI.U32 R3, R9, -0x2daee0ad, RZ ;  /* 0xd2511f5309037827 */ /* 0x000fe200078e00ff */
[----:B------:R-:W-:-:S03]  /*05f0*/  IADD3 R2, P1, R7, UR10, RZ ;  /* 0x0000000a07027c10 */ /* 0x000fc6000ff3e0ff */
[----:B------:R-:W-:Y:S01]  /*0600*/  IMAD.X R5, RZ, RZ, UR9, P2 ;  /* 0x00000009ff057e24 */ /* 0x000fe200090e06ff */
[----:B------:R-:W-:Y:S02]  /*0610*/  LOP3.LUT R8, R3, UR31, R8, 0x96, !PT ;  /* 0x0000001f03087c12 */ /* 0x000fe4000f8e9608 */
[----:B------:R-:W-:Y:S02]  /*0620*/  IADD3.X R3, RZ, UR11, RZ, P1, !PT ;  /* 0x0000000bff037c10 */ /* 0x000fe40008ffe4ff */
[----:B------:R0:W5:Y:S01]  /*0630*/  @P0 LDG.E.128 R68, desc[UR4][R4.64] ;  /* 0x0000000404440981 */ /* 0x000162000c1e1d00 */
[----:B------:R-:W-:-:S03]  /*0640*/  ISETP.GE.AND P1, PT, R0, UR8, PT ;  /* 0x0000000800007c0c */ /* 0x000fc6000bf26270 */
[----:B------:R0:W5:Y:S04]  /*0650*/  @P0 LDG.E.128 R64, desc[UR4][R4.64+0x10] ;  /* 0x0000100404400981 */ /* 0x000168000c1e1d00 */
[----:B------:R0:W5:Y:S04]  /*0660*/  @P0 LDG.E.128 R60, desc[UR4][R4.64+0x400] ;  /* 0x00040004043c0981 */ /* 0x000168000c1e1d00 */
[----:B------:R0:W5:Y:S04]  /*0670*/  @P0 LDG.E.128 R56, desc[UR4][R4.64+0x410] ;  /* 0x0004100404380981 */ /* 0x000168000c1e1d00 */
[----:B------:R0:W5:Y:S04]  /*0680*/  @P0 LDG.E.128 R52, desc[UR4][R4.64+0x800] ;  /* 0x0008000404340981 */ /* 0x000168000c1e1d00 */
[----:B------:R0:W5:Y:S01]  /*0690*/  @P0 LDG.E.128 R48, desc[UR4][R4.64+0x810] ;  /* 0x0008100404300981 */ /* 0x000162000c1e1d00 */
[----:B------:R-:W-:Y:S05]  /*06a0*/  @P1 EXIT ;  /* 0x000000000000194d */ /* 0x000fea0003800000 */
[----:B------:R-:W-:Y:S01]  /*06b0*/  UIADD3 UR33, UR7, -0x695add53, URZ ;  /* 0x96a522ad07217890 */ /* 0x000fe2000fffe03f */
[----:B0-----:R-:W-:Y:S01]  /*06c0*/  IMAD R5, R9, -0x2daee0ad, RZ ;  /* 0xd2511f5309057824 */ /* 0x001fe200078e02ff */
[----:B------:R-:W-:Y:S01]  /*06d0*/  UIADD3 UR32, UR6, -0x700cb87f, URZ ;  /* 0x8ff3478106207890 */ /* 0x000fe2000fffe03f */
[----:B------:R-:W-:Y:S01]  /*06e0*/  IMAD.WIDE.U32 R94, R94, -0x2daee0ad, RZ ;  /* 0xd2511f535e5e7825 */ /* 0x000fe200078e00ff */
[----:B------:R-:W-:Y:S01]  /*06f0*/  ULDC.64 UR8, c[0x0][0x270] ;  /* 0x00009c0000087ab9 */ /* 0x000fe20000000a00 */
[----:B------:R-:W5:Y:S02]  /*0700*/  LDG.E.128 R44, desc[UR4][R2.64] ;  /* 0x00000004022c7981 */ /* 0x000f64000c1e1d00 */
[----:B------:R-:W-:Y:S02]  /*0710*/  IMAD R4, R10, -0x326172a9, RZ ;  /* 0xcd9e8d570a047824 */ /* 0x000fe400078e02ff */
[----:B------:R-:W-:Y:S01]  /*0720*/  IMAD.HI.U32 R101, R8, -0x326172a9, RZ ;  /* 0xcd9e8d5708657827 */ /* 0x000fe200078e00ff */
[----:B------:R-:W-:Y:S01]  /*0730*/  LOP3.LUT R95, R95, UR33, R5, 0x96, !PT ;  /* 0x000000215f5f7c12 */ /* 0x000fe2000f8e9605 */
[----:B------:R-:W-:Y:S01]  /*0740*/  HFMA2.MMA R5, -RZ, RZ, 0, 0 ;  /* 0x00000000ff057435 */ /* 0x000fe200000001ff */
[----:B------:R-:W-:Y:S01]  /*0750*/  BSSY B0, `(.L_x_5798) ;  /* 0x0000949000007945 */ /* 0x000fe20003800000 */
[----:B------:R-:W5:Y:S01]  /*0760*/  LDG.E.128 R40, desc[UR4][R2.64+0x10] ;  /* 0x0000100402287981 */ /* 0x000f62000c1e1d00 */
[----:B------:R-:W-:Y:S01]  /*0770*/  UISETP.NE.U32.AND UP0, UPT, UR8, URZ, UPT ;  /* 0x0000003f0800728c */ /* 0x000fe2000bf05070 */
[----:B------:R-:W-:Y:S01]  /*0780*/  LOP3.LUT R101, R101, UR32, R4, 0x96, !PT ;  /* 0x0000002065657c12 */ /* 0x000fe2000f8e9604 */
[----:B------:R-:W-:Y:S01]  /*0790*/  IMAD.MOV.U32 R4, RZ, RZ, R15 ;  /* 0x000000ffff047224 */ /* 0x000fe200078e000f */
[----:B------:R-:W5:Y:S01]  /*07a0*/  LDG.E.128 R36, desc[UR4][R2.64+0x400] ;  /* 0x0004000402247981 */ /* 0x000f62000c1e1d00 */
[----:B------:R-:W-:Y:S01]  /*07b0*/  LOP3.LUT R107, R6, 0x3, RZ, 0xc0, !PT ;  /* 0x00000003066b7812 */ /* 0x000fe200078ec0ff */
[----:B------:R-:W-:Y:S01]  /*07c0*/  IMAD R104, R8, -0x326172a9, RZ ;  /* 0xcd9e8d5708687824 */ /* 0x000fe200078e02ff */
[----:B------:R-:W-:Y:S01]  /*07d0*/  ULDC.U8 UR8, c[0x0][0x2a0] ;  /* 0x0000a80000087ab9 */ /* 0x000fe20000000000 */
[----:B------:R-:W5:Y:S04]  /*07e0*/  LDG.E.128 R32, desc[UR4][R2.64+0x410] ;  /* 0x0004100402207981 */ /* 0x000f68000c1e1d00 */
[----:B------:R-:W5:Y:S04]  /*07f0*/  LDG.E.128 R28, desc[UR4][R2.64+0x800] ;  /* 0x00080004021c7981 */ /* 0x000f68000c1e1d00 */
[----:B------:R0:W5:Y:S01]  /*0800*/  LDG.E.128 R24, desc[UR4][R2.64+0x810] ;  /* 0x0008100402187981 */ /* 0x000162000c1e1d00 */
[----:B------:R-:W-:-:S02]  /*0810*/  UISETP.NE.AND.EX UP0, UPT, UR9, URZ, UPT, UP0 ;  /* 0x0000003f0900728c */ /* 0x000fc4000bf05300 */
[----:B------:R-:W-:Y:S01]  /*0820*/  UISETP.NE.AND UP1, UPT, UR8, URZ, UPT ;  /* 0x0000003f0800728c */ /* 0x000fe2000bf25270 */
[----:B------:R-:W-:Y:S01]  /*0830*/  ULDC UR10, c[0x0][0x218] ;  /* 0x00008600000a7ab9 */ /* 0x000fe20000000800 */
[----:B------:R-:W-:Y:S01]  /*0840*/  ULDC UR11, c[0x0][0x2d8] ;  /* 0x0000b600000b7ab9 */ /* 0x000fe20000000800 */
[----:B------:R-:W-:Y:S01]  /*0850*/  ULDC.64 UR12, c[0x0][0x230] ;  /* 0x00008c00000c7ab9 */ /* 0x000fe20000000a00 */
[----:B------:R-:W-:Y:S01]  /*0860*/  ULDC.64 UR14, c[0x0][0x2b8] ;  /* 0x0000ae00000e7ab9 */ /* 0x000fe20000000a00 */
[----:B0-----:R-:W-:Y:S01]  /*0870*/  IMAD.MOV.U32 R2, RZ, RZ, R12 ;  /* 0x000000ffff027224 */ /* 0x001fe200078e000c */
[----:B------:R-:W-:-:S07]  /*0880*/  MOV R3, R16 ;  /* 0x0000001000037202 */ /* 0x000fce0000000f00 */
.L_x_5968:
[----:B-1----:R-:W0:Y:S01]  /*0890*/  S2R R8, SR_TID.X ;  /* 0x0000000000087919 */ /* 0x002e220000002100 */
        /* <DEDUP_REMOVED lines=9> */
[----:B------:R-:W-:-:S07]  /*0930*/  LEA.HI R7, R7, R6, RZ, 0x3 ;  /* 0x0000000607077211 */ /* 0x000fce00078f18ff */
[----:B------:R-:W2:Y:S01]  /*0940*/  @P0 LDC.64 R10, c[0x0][0x230] ;  /* 0x00008c00ff0a0b82 */ /* 0x000ea20000000a00 */
[----:B0-----:R-:W-:Y:S01]  /*0950*/  LOP3.LUT R6, R8, 0x1f, RZ, 0xc0, !PT ;  /* 0x0000001f08067812 */ /* 0x001fe200078ec0ff */
[----:B------:R-:W-:-:S03]  /*0960*/  @P1 IMAD.WIDE R8, R0, R9, UR8 ;  /* 0x0000000800081e25 */ /* 0x000fc6000f8e0209 */
[----:B------:R-:W-:-:S03]  /*0970*/  LEA.HI.SX32 R7, R7, R6, 0x1d ;  /* 0x0000000607077211 */ /* 0x000fc600078feaff */
[----:B------:R-:W3:Y:S02]  /*0980*/  @P2 LDG.E.U16 R8, desc[UR4][R8.64] ;  /* 0x0000000408082981 */ /* 0x000ee4000c1e1500 */
[----:B-1----:R-:W-:-:S04]  /*0990*/  IMAD.WIDE.U32 R72, R7, 0x10, R96 ;  /* 0x0000001007487825 */ /* 0x002fc800078e0060 */
[----:B--2---:R-:W-:Y:S02]  /*09a0*/  @P0 IMAD.WIDE.U32 R10, R7, 0x10, R10 ;  /* 0x00000010070a0825 */ /* 0x004fe400078e000a */
[----:B-----5:R-:W5:Y:S04]  /*09b0*/  LDG.E.128 R72, desc[UR4][R72.64] ;  /* 0x0000000448487981 */ /* 0x020f68000c1e1d00 */
        /* <DEDUP_REMOVED lines=16> */
.L_x_5800:
[----:B------:R-:W-:-:S07]  /*0ac0*/  MOV R8, R104 ;  /* 0x0000006800087202 */ /* 0x000fce0000000f00 */
.L_x_5801:
[----:B------:R-:W-:Y:S05]  /*0ad0*/  BSYNC B1 ;  /* 0x0000000000017941 */ /* 0x000fea0003800000 */
.L_x_5799:
        /* <DEDUP_REMOVED lines=16> */
.L_x_5805:
[----:B------:R-:W-:Y:S05]  /*0be0*/  BSYNC B2 ;  /* 0x0000000000027941 */ /* 0x000fea0003800000 */
.L_x_5804:
        /* <DEDUP_REMOVED lines=42> */
.L_x_5803:
[----:B------:R-:W-:Y:S05]  /*0e90*/  BSYNC B1 ;  /* 0x0000000000017941 */ /* 0x000fea0003800000 */
.L_x_5802:
        /* <DEDUP_REMOVED lines=26> */
.L_x_5807:
[----:B------:R-:W-:-:S07]  /*1040*/  MOV R9, R104 ;  /* 0x0000006800097202 */ /* 0x000fce0000000f00 */
.L_x_5808:
[----:B------:R-:W-:Y:S05]  /*1050*/  BSYNC B1 ;  /* 0x0000000000017941 */ /* 0x000fea0003800000 */
.L_x_5806:
        /* <DEDUP_REMOVED lines=16> */
.L_x_5812:
[----:B------:R-:W-:Y:S05]  /*1160*/  BSYNC B2 ;  /* 0x0000000000027941 */ /* 0x000fea0003800000 */
.L_x_5811:
        /* <DEDUP_REMOVED lines=42> */
.L_x_5810:
[----:B------:R-:W-:Y:S05]  /*1410*/  BSYNC B1 ;  /* 0x0000000000017941 */ /* 0x000fea0003800000 */
.L_x_5809:
        /* <DEDUP_REMOVED lines=23> */
.L_x_5814:
[----:B------:R-:W-:-:S07]  /*1590*/  IMAD.MOV.U32 R10, RZ, RZ, R104 ;  /* 0x000000ffff0a7224 */ /* 0x000fce00078e0068 */
.L_x_5815:
[----:B------:R-:W-:Y:S05]  /*15a0*/  BSYNC B1 ;  /* 0x0000000000017941 */ /* 0x000fea0003800000 */
.L_x_5813:
        /* <DEDUP_REMOVED lines=16> */
.L_x_5819:
[----:B------:R-:W-:Y:S05]  /*16b0*/  BSYNC B2 ;  /* 0x0000000000027941 */ /* 0x000fea0003800000 */
.L_x_5818:
        /* <DEDUP_REMOVED lines=42> */
.L_x_5817:
[----:B------:R-:W-:Y:S05]  /*1960*/  BSYNC B1 ;  /* 0x0000000000017941 */ /* 0x000fea0003800000 */
.L_x_5816:
        /* <DEDUP_REMOVED lines=22> */
.L_x_5821:
[----:B------:R-:W-:-:S07]  /*1ad0*/  MOV R11, R104 ;  /* 0x00000068000b7202 */ /* 0x000fce0000000f00 */
.L_x_5822:
[----:B------:R-:W-:Y:S05]  /*1ae0*/  BSYNC B1 ;  /* 0x0000000000017941 */ /* 0x000fea0003800000 */
.L_x_5820:
        /* <DEDUP_REMOVED lines=16> */
.L_x_5826:
[----:B------:R-:W-:Y:S05]  /*1bf0*/  BSYNC B2 ;  /* 0x0000000000027941 */ /* 0x000fea0003800000 */
.L_x_5825:
        /* <DEDUP_REMOVED lines=42> */
.L_x_5824:
[----:B------:R-:W-:Y:S05]  /*1ea0*/  BSYNC B1 ;  /* 0x0000000000017941 */ /* 0x000fea0003800000 */
.L_x_5823:
        /* <DEDUP_REMOVED lines=22> */
.L_x_5828:
[----:B------:R-:W-:-:S07]  /*2010*/  IMAD.MOV.U32 R12, RZ, RZ, R104 ;  /* 0x000000ffff0c7224 */ /* 0x000fce00078e0068 */
.L_x_5829:
[----:B------:R-:W-:Y:S05]  /*2020*/  BSYNC B1 ;  /* 0x0000000000017941 */ /* 0x000fea0003800000 */
.L_x_5827:
        /* <DEDUP_REMOVED lines=16> */
.L_x_5833:
[----:B------:R-:W-:Y:S05]  /*2130*/  BSYNC B2 ;  /* 0x0000000000027941 */ /* 0x000fea0003800000 */
.L_x_5832:
        /* <DEDUP_REMOVED lines=42> */
.L_x_5831:
[----:B------:R-:W-:Y:S05]  /*23e0*/  BSYNC B1 ;  /* 0x0000000000017941 */ /* 0x000fea0003800000 */
.L_x_5830:
        /* <DEDUP_REMOVED lines=22> */
.L_x_5835:
[----:B------:R-:W-:-:S07]  /*2550*/  MOV R17, R104 ;  /* 0x0000006800117202 */ /* 0x000fce0000000f00 */
.L_x_5836:
[----:B------:R-:W-:Y:S05]  /*2560*/  BSYNC B1 ;  /* 0x0000000000017941 */ /* 0x000fea0003800000 */
.L_x_5834:
        /* <DEDUP_REMOVED lines=16> */
.L_x_5840:
[----:B------:R-:W-:Y:S05]  /*2670*/  BSYNC B2 ;  /* 0x0000000000027941 */ /* 0x000fea0003800000 */
.L_x_5839:
        /* <DEDUP_REMOVED lines=42> */
.L_x_5838:
[----:B------:R-:W-:Y:S05]  /*2920*/  BSYNC B1 ;  /* 0x0000000000017941 */ /* 0x000fea0003800000 */
.L_x_5837:
        /* <DEDUP_REMOVED lines=22> */
.L_x_5842:
[----:B------:R-:W-:-:S07]  /*2a90*/  IMAD.MOV.U32 R18, RZ, RZ, R104 ;  /* 0x000000ffff127224 */ /* 0x000fce00078e0068 */
.L_x_5843:
[----:B------:R-:W-:Y:S05]  /*2aa0*/  BSYNC B1 ;  /* 0x0000000000017941 */ /* 0x000fea0003800000 */
.L_x_5841:
        /* <DEDUP_REMOVED lines=16> */
.L_x_5847:
[----:B------:R-:W-:Y:S05]  /*2bb0*/  BSYNC B2 ;  /* 0x0000000000027941 */ /* 0x000fea0003800000 */
.L_x_5846:
        /* <DEDUP_REMOVED lines=42> */
.L_x_5845:
[----:B------:R-:W-:Y:S05]  /*2e60*/  BSYNC B1 ;  /* 0x0000000000017941 */ /* 0x000fea0003800000 */
.L_x_5844:
        /* <DEDUP_REMOVED lines=22> */
.L_x_5849:
[----:B------:R-:W-:-:S07]  /*2fd0*/  MOV R19, R104 ;  /* 0x0000006800137202 */ /* 0x000fce0000000f00 */
.L_x_5850:
[----:B------:R-:W-:Y:S05]  /*2fe0*/  BSYNC B1 ;  /* 0x0000000000017941 */ /* 0x000fea0003800000 */
.L_x_5848:
        /* <DEDUP_REMOVED lines=18> */
.L_x_5854:
[----:B------:R-:W-:Y:S05]  /*3110*/  BSYNC B2 ;  /* 0x0000000000027941 */ /* 0x000fea0003800000 */
.L_x_5853:
        /* <DEDUP_REMOVED lines=42> */
.L_x_5852:
[----:B------:R-:W-:Y:S05]  /*33c0*/  BSYNC B1 ;  /* 0x0000000000017941 */ /* 0x000fea0003800000 */
.L_x_5851:
[----:B------:R-:W-:Y:S01]  /*33d0*/  I2FP.F32.U32 R19, R19 ;  /* 0x0000001300137245 */ /* 0x000fe20000201000 */
[----:B------:R-:W0:Y:S01]  /*33e0*/  LDC.64 R90, c[0x0][0x238] ;  /* 0x00008e00ff5a7b82 */ /* 0x000e220000000a00 */
[----:B------:R-:W-:Y:S01]  /*33f0*/  SEL R82, RZ, 0x10000, P5 ;  /* 0x00010000ff527807 */ /* 0x000fe20002800000 */
[----:B------:R-:W-:Y:S01]  /*3400*/  IMAD.U32 R74, R75, 0x10000, RZ ;  /* 0x000100004b4a7824 */ /* 0x000fe200078e00ff */
[----:B------:R-:W-:Y:S01]  /*3410*/  ISETP.NE.AND P5, PT, R72, RZ, PT ;  /* 0x000000ff4800720c */ /* 0x000fe20003fa5270 */
[----:B------:R-:W-:Y:S01]  /*3420*/  FFMA.FTZ R72, R19, R16, 1.1641532182693481445e-10 ;  /* 0x2f00000013487423 */ /* 0x000fe20000010010 */
[----:B------:R-:W-:Y:S01]  /*3430*/  SEL R79, RZ, 0x100, P4 ;  /* 0x00000100ff4f7807 */ /* 0x000fe20002000000 */
[----:B------:R-:W-:Y:S01]  /*3440*/  FMUL.FTZ R19, R74, R13 ;  /* 0x0000000d4a137220 */ /* 0x000fe20000410000 */
[----:B------:R-:W-:Y:S01]  /*3450*/  ISETP.NE.AND P6, PT, R80, RZ, PT ;  /* 0x000000ff5000720c */ /* 0x000fe20003fc5270 */
[----:B------:R-:W1:Y:S01]  /*3460*/  LDC.64 R86, c[0x0][0x240] ;  /* 0x00009000ff567b82 */ /* 0x000e620000000a00 */
[----:B------:R-:W-:Y:S01]  /*3470*/  FSETP.GTU.FTZ.AND P4, PT, R72, R15, PT ;  /* 0x0000000f4800720b */ /* 0x000fe20003f9c000 */
[----:B------:R-:W-:Y:S01]  /*3480*/  FMUL.FTZ R19, R19, R14 ;  /* 0x0000000e13137220 */ /* 0x000fe20000410000 */
[----:B------:R-:W-:-:S02]  /*3490*/  SEL R76, RZ, 0x1, P2 ;  /* 0x00000001ff4c7807 */ /* 0x000fc40001000000 */
[----:B------:R-:W-:Y:S02]  /*34a0*/  SEL R75, RZ, 0x1, P1 ;  /* 0x00000001ff4b7807 */ /* 0x000fe40000800000 */
[----:B------:R-:W-:Y:S01]  /*34b0*/  SEL R80, RZ, 0x1, P5 ;  /* 0x00000001ff507807 */ /* 0x000fe20002800000 */
[----:B------:R-:W2:Y:S01]  /*34c0*/  @P0 LDC.64 R72, c[0x0][0x230] ;  /* 0x00008c00ff480b82 */ /* 0x000ea20000000a00 */
[----:B------:R-:W-:Y:S01]  /*34d0*/  @P0 PRMT R78, R23, 0x7632, R78 ;  /* 0x00007632174e0816 */ /* 0x000fe2000000004e */
[----:B------:R-:W-:Y:S01]  /*34e0*/  IMAD.WIDE.U32 R76, R76, 0x1000000, RZ ;  /* 0x010000004c4c7825 */ /* 0x000fe200078e00ff */
[----:B------:R-:W-:Y:S02]  /*34f0*/  SEL R83, RZ, 0x1000000, P4 ;  /* 0x01000000ff537807 */ /* 0x000fe40002000000 */
[----:B------:R-:W-:Y:S01]  /*3500*/  @P0 SHF.L.U32 R78, R78, 0x10, RZ ;  /* 0x000000104e4e0819 */ /* 0x000fe200000006ff */
[----:B------:R-:W-:Y:S01]  /*3510*/  IMAD.WIDE.U32 R74, R75, 0x10000, RZ ;  /* 0x000100004b4a7825 */ /* 0x000fe200078e00ff */
[----:B------:R-:W-:-:S02]  /*3520*/  FSEL R19, R19, RZ, !P4 ;  /* 0x000000ff13137208 */ /* 0x000fc40006000000 */
[----:B------:R-:W-:Y:S01]  /*3530*/  SEL R85, RZ, 0x1, P6 ;  /* 0x00000001ff557807 */ /* 0x000fe20003000000 */
[----:B------:R-:W-:Y:S01]  /*3540*/  IMAD.WIDE.U32 R80, R80, 0x100, RZ ;  /* 0x0000010050507825 */ /* 0x000fe200078e00ff */
[----:B------:R-:W-:-:S03]  /*3550*/  LOP3.LUT R79, R79, R83, R82, 0xfe, !PT ;  /* 0x000000534f4f7212 */ /* 0x000fc600078efe52 */
[----:B------:R-:W-:Y:S01]  /*3560*/  @P0 FADD.FTZ R19, R19, R78 ;  /* 0x0000004e13130221 */ /* 0x000fe20000010000 */
[----:B------:R-:W-:Y:S01]  /*3570*/  F2FP.BF16.F32.PACK_AB R78, R17, R12 ;  /* 0x0000000c114e723e */ /* 0x000fe200000010ff */
[C---:B0-----:R-:W-:Y:S01]  /*3580*/  IMAD.WIDE.U32 R82, R7.reuse, 0x10, R90 ;  /* 0x0000001007527825 */ /* 0x041fe200078e005a */
[----:B------:R-:W-:Y:S02]  /*3590*/  LOP3.LUT R84, R80, R76, R74, 0xfe, !PT ;  /* 0x0000004c50547212 */ /* 0x000fe400078efe4a */
[----:B------:R-:W-:Y:S01]  /*35a0*/  SEL R76, RZ, 0x1, P3 ;  /* 0x00000001ff4c7807 */ /* 0x000fe20001800000 */
[C---:B------:R-:W-:Y:S01]  /*35b0*/  VIADD R80, R7.reuse, 0x20 ;  /* 0x0000002007507836 */ /* 0x040fe20000000000 */
[----:B------:R-:W-:Y:S01]  /*35c0*/  LOP3.LUT R84, R84, R85, RZ, 0xfc, !PT ;  /* 0x0000005554547212 */ /* 0x000fe200078efcff */
[----:B-1----:R-:W-:Y:S01]  /*35d0*/  IMAD.WIDE.U32 R88, R7, 0x8, R86 ;  /* 0x0000000807587825 */ /* 0x002fe200078e0056 */
[----:B------:R-:W-:Y:S02]  /*35e0*/  LOP3.LUT R85, R77, R79, R76, 0xfe, !PT ;  /* 0x0000004f4d557212 */ /* 0x000fe400078efe4c */
[----:B------:R-:W-:Y:S01]  /*35f0*/  F2FP.BF16.F32.PACK_AB R77, R11, R10 ;  /* 0x0000000a0b4d723e */ /* 0x000fe200000010ff */
[----:B--2---:R-:W-:Y:S01]  /*3600*/  @P0 IMAD.WIDE.U32 R92, R80, 0x10, R72 ;  /* 0x00000010505c0825 */ /* 0x004fe200078e0048 */
[----:B------:R-:W-:-:S02]  /*3610*/  F2FP.BF16.F32.PACK_AB R76, R9, R8 ;  /* 0x00000008094c723e */ /* 0x000fc400000010ff */
[----:B------:R-:W-:Y:S01]  /*3620*/  F2FP.BF16.F32.PACK_AB R79, R19, R18 ;  /* 0x00000012134f723e */ /* 0x000fe200000010ff */
[----:B------:R-:W-:Y:S01]  /*3630*/  IMAD.WIDE.U32 R72, R80, 0x10, R96 ;  /* 0x0000001050487825 */ /* 0x000fe200078e0060 */
        /* <DEDUP_REMOVED lines=17> */
.L_x_5856:
[----:B------:R-:W-:-:S07]  /*3750*/  MOV R76, R104 ;  /* 0x00000068004c7202 */ /* 0x000fce0000000f00 */
.L_x_5857:
[----:B------:R-:W-:Y:S05]  /*3760*/  BSYNC B1 ;  /* 0x0000000000017941 */ /* 0x000fea0003800000 */
.L_x_5855:
        /* <DEDUP_REMOVED lines=16> */
.L_x_5861:
[----:B------:R-:W-:Y:S05]  /*3870*/  BSYNC B2 ;  /* 0x0000000000027941 */ /* 0x000fea0003800000 */
.L_x_5860:
        /* <DEDUP_REMOVED lines=42> */
.L_x_5859:
[----:B------:R-:W-:Y:S05]  /*3b20*/  BSYNC B1 ;  /* 0x0000000000017941 */ /* 0x000fea0003800000 */
.L_x_5858:
[----:B------:R-:W-:Y:S01]  /*3b30*/  I2FP.F32.U32 R77, R76 ;  /* 0x0000004c004d7245 */ /* 0x000fe20000201000 */
[C---:B-----5:R-:W-:Y:S01]  /*3b40*/  IMAD.U32 R78, R72.reuse, 0x10000, RZ ;  /* 0x00010000484e7824 */ /* 0x060fe200078e00ff */
        /* <DEDUP_REMOVED lines=21> */
.L_x_5863:
[----:B------:R-:W-:-:S07]  /*3ca0*/  IMAD.MOV.U32 R77, RZ, RZ, R104 ;  /* 0x000000ffff4d7224 */ /* 0x000fce00078e0068 */
.L_x_5864:
[----:B------:R-:W-:Y:S05]  /*3cb0*/  BSYNC B1 ;  /* 0x0000000000017941 */ /* 0x000fea0003800000 */
.L_x_5862:
        /* <DEDUP_REMOVED lines=16> */
.L_x_5868:
[----:B------:R-:W-:Y:S05]  /*3dc0*/  BSYNC B2 ;  /* 0x0000000000027941 */ /* 0x000fea0003800000 */
.L_x_5867:
        /* <DEDUP_REMOVED lines=42> */
.L_x_5866:
[----:B------:R-:W-:Y:S05]  /*4070*/  BSYNC B1 ;  /* 0x0000000000017941 */ /* 0x000fea0003800000 */
.L_x_5865:
[----:B------:R-:W-:Y:S01]  /*4080*/  I2FP.F32.U32 R77, R77 ;  /* 0x0000004d004d7245 */ /* 0x000fe20000201000 */
[----:B------:R-:W-:Y:S01]  /*4090*/  BSSY B1, `(.L_x_5869) ;  /* 0x0000017000017945 */ /* 0x000fe20003800000 */
[----:B------:R-:W-:Y:S02]  /*40a0*/  SHF.L.U32 R78, R72, 0x10, RZ ;  /* 0x00000010484e7819 */ /* 0x000fe400000006ff */
[C---:B------:R-:W-:Y:S01]  /*40b0*/  ISETP.NE.AND P1, PT, R82.reuse, 0x1, PT ;  /* 0x000000015200780c */ /* 0x040fe20003f25270 */
        /* <DEDUP_REMOVED lines=19> */
.L_x_5870:
[----:B------:R-:W-:-:S07]  /*41f0*/  MOV R77, R104 ;  /* 0x00000068004d7202 */ /* 0x000fce0000000f00 */
.L_x_5871:
[----:B------:R-:W-:Y:S05]  /*4200*/  BSYNC B1 ;  /* 0x0000000000017941 */ /* 0x000fea0003800000 */
.L_x_5869:
        /* <DEDUP_REMOVED lines=16> */
.L_x_5875:
[----:B------:R-:W-:Y:S05]  /*4310*/  BSYNC B2 ;  /* 0x0000000000027941 */ /* 0x000fea0003800000 */
.L_x_5874:
        /* <DEDUP_REMOVED lines=42> */
.L_x_5873:
[----:B------:R-:W-:Y:S05]  /*45c0*/  BSYNC B1 ;  /* 0x0000000000017941 */ /* 0x000fea0003800000 */
.L_x_5872:
        /* <DEDUP_REMOVED lines=22> */
.L_x_5877:
[----:B------:R-:W-:-:S07]  /*4730*/  IMAD.MOV.U32 R77, RZ, RZ, R104 ;  /* 0x000000ffff4d7224 */ /* 0x000fce00078e0068 */
.L_x_5878:
[----:B------:R-:W-:Y:S05]  /*4740*/  BSYNC B1 ;  /* 0x0000000000017941 */ /* 0x000fea0003800000 */
.L_x_5876:
        /* <DEDUP_REMOVED lines=16> */
.L_x_5882:
[----:B------:R-:W-:Y:S05]  /*4850*/  BSYNC B2 ;  /* 0x0000000000027941 */ /* 0x000fea0003800000 */
.L_x_5881:
        /* <DEDUP_REMOVED lines=42> */
.L_x_5880:
[----:B------:R-:W-:Y:S05]  /*4b00*/  BSYNC B1 ;  /* 0x0000000000017941 */ /* 0x000fea0003800000 */
.L_x_5879:
        /* <DEDUP_REMOVED lines=22> */
.L_x_5884:
[----:B------:R-:W-:-:S07]  /*4c70*/  MOV R73, R104 ;  /* 0x0000006800497202 */ /* 0x000fce0000000f00 */
.L_x_5885:
[----:B------:R-:W-:Y:S05]  /*4c80*/  BSYNC B1 ;  /* 0x0000000000017941 */ /* 0x000fea0003800000 */
.L_x_5883:
        /* <DEDUP_REMOVED lines=16> */
.L_x_5889:
[----:B------:R-:W-:Y:S05]  /*4d90*/  BSYNC B2 ;  /* 0x0000000000027941 */ /* 0x000fea0003800000 */
.L_x_5888:
[----:B------:R-:W-:Y:S01]  /*4da0*/  IMAD.HI.U32 R77, R2, -0x326172a9, RZ ;  /* 0xcd9e8d57024d7827 */ /* 0x000fe200078e00ff */
[----:B------:R-:W-:-:S03]  /*4db0*/  LOP3.LUT R78, R78, UR7, R5, 0x96, !PT ;  /* 0x000000074e4e7c12 */ /* 0x000fc6000f8e9605 */
[----:B------:R-:W-:Y:S01]  /*4dc0*/  IMAD R85, R2, -0x326172a9, RZ ;  /* 0xcd9e8d5702557824 */ /* 0x000fe200078e02ff */
[----:B------:R-:W-:Y:S01]  /*4dd0*/  LOP3.LUT R77, R77, UR6, R4, 0x96, !PT ;  /* 0x000000064d4d7c12 */ /* 0x000fe2000f8e9604 */
[----:B------:R-:W-:-:S04]  /*4de0*/  IMAD.WIDE.U32 R78, R78, -0x326172a9, RZ ;  /* 0xcd9e8d574e4e7825 */ /* 0x000fc800078e00ff */
[----:B------:R-:W-:Y:S01]  /*4df0*/  IMAD R93, R3, -0x2daee0ad, RZ ;  /* 0xd2511f53035d7824 */ /* 0x000fe200078e02ff */
        /* <DEDUP_REMOVED lines=36> */
.L_x_5887:
[----:B------:R-:W-:Y:S05]  /*5040*/  BSYNC B1 ;  /* 0x0000000000017941 */ /* 0x000fea0003800000 */
.L_x_5886:
        /* <DEDUP_REMOVED lines=22> */
.L_x_5891:
[----:B------:R-:W-:-:S07]  /*51b0*/  IMAD.MOV.U32 R73, RZ, RZ, R104 ;  /* 0x000000ffff497224 */ /* 0x000fce00078e0068 */
.L_x_5892:
[----:B------:R-:W-:Y:S05]  /*51c0*/  BSYNC B1 ;  /* 0x0000000000017941 */ /* 0x000fea0003800000 */
.L_x_5890:
        /* <DEDUP_REMOVED lines=16> */
.L_x_5896:
[----:B------:R-:W-:Y:S05]  /*52d0*/  BSYNC B2 ;  /* 0x0000000000027941 */ /* 0x000fea0003800000 */
.L_x_5895:
        /* <DEDUP_REMOVED lines=42> */
.L_x_5894:
[----:B------:R-:W-:Y:S05]  /*5580*/  BSYNC B1 ;  /* 0x0000000000017941 */ /* 0x000fea0003800000 */
.L_x_5893:
        /* <DEDUP_REMOVED lines=22> */
.L_x_5898:
[----:B------:R-:W-:-:S07]  /*56f0*/  MOV R73, R104 ;  /* 0x0000006800497202 */ /* 0x000fce0000000f00 */
.L_x_5899:
[----:B------:R-:W-:Y:S05]  /*5700*/  BSYNC B1 ;  /* 0x0000000000017941 */ /* 0x000fea0003800000 */
.L_x_5897:
        /* <DEDUP_REMOVED lines=16> */
.L_x_5903:
[----:B------:R-:W-:Y:S05]  /*5810*/  BSYNC B2 ;  /* 0x0000000000027941 */ /* 0x000fea0003800000 */
.L_x_5902:
        /* <DEDUP_REMOVED lines=42> */
.L_x_5901:
[----:B------:R-:W-:Y:S05]  /*5ac0*/  BSYNC B1 ;  /* 0x0000000000017941 */ /* 0x000fea0003800000 */
.L_x_5900:
        /* <DEDUP_REMOVED lines=22> */
.L_x_5905:
[----:B------:R-:W-:-:S07]  /*5c30*/  IMAD.MOV.U32 R77, RZ, RZ, R104 ;  /* 0x000000ffff4d7224 */ /* 0x000fce00078e0068 */
.L_x_5906:
[----:B------:R-:W-:Y:S05]  /*5c40*/  BSYNC B1 ;  /* 0x0000000000017941 */ /* 0x000fea0003800000 */
.L_x_5904:
        /* <DEDUP_REMOVED lines=18> */
.L_x_5910:
[----:B------:R-:W-:Y:S05]  /*5d70*/  BSYNC B2 ;  /* 0x0000000000027941 */ /* 0x000fea0003800000 */
.L_x_5909:
        /* <DEDUP_REMOVED lines=42> */
.L_x_5908:
[----:B------:R-:W-:Y:S05]  /*6020*/  BSYNC B1 ;  /* 0x0000000000017941 */ /* 0x000fea0003800000 */
.L_x_5907:
[----:B------:R-:W-:Y:S02]  /*6030*/  I2FP.F32.U32 R75, R77 ;  /* 0x0000004d004b7245 */ /* 0x000fe40000201000 */
[----:B------:R-:W-:Y:S02]  /*6040*/  SEL R105, RZ, 0x10000, P5 ;  /* 0x00010000ff697807 */ /* 0x000fe40002800000 */
[----:B------:R-:W-:Y:S01]  /*6050*/  ISETP.NE.AND P5, PT, R72, RZ, PT ;  /* 0x000000ff4800720c */ /* 0x000fe20003fa5270 */
[----:B------:R-:W-:Y:S01]  /*6060*/  FFMA.FTZ R72, R75, R16, 1.1641532182693481445e-10 ;  /* 0x2f0000004b487423 */ /* 0x000fe20000010010 */
[----:B------:R-:W-:Y:S02]  /*6070*/  SEL R102, RZ, 0x100, P4 ;  /* 0x00000100ff667807 */ /* 0x000fe40002000000 */
[----:B------:R-:W-:Y:S02]  /*6080*/  SHF.L.U32 R74, R73, 0x10, RZ ;  /* 0x00000010494a7819 */ /* 0x000fe400000006ff */
[----:B------:R-:W-:-:S02]  /*6090*/  FSETP.GTU.FTZ.AND P4, PT, R72, R15, PT ;  /* 0x0000000f4800720b */ /* 0x000fc40003f9c000 */
[----:B------:R-:W0:Y:S01]  /*60a0*/  @P0 LDC.64 R72, c[0x0][0x230] ;  /* 0x00008c00ff480b82 */ /* 0x000e220000000a00 */
[----:B------:R-:W-:Y:S01]  /*60b0*/  ISETP.NE.AND P6, PT, R76, RZ, PT ;  /* 0x000000ff4c00720c */ /* 0x000fe20003fc5270 */
[----:B------:R-:W-:Y:S01]  /*60c0*/  FMUL.FTZ R79, R74, R13 ;  /* 0x0000000d4a4f7220 */ /* 0x000fe20000410000 */
[----:B------:R-:W-:Y:S02]  /*60d0*/  SEL R76, RZ, 0x1, P2 ;  /* 0x00000001ff4c7807 */ /* 0x000fe40001000000 */
[----:B------:R-:W-:Y:S01]  /*60e0*/  SEL R98, RZ, 0x1, P1 ;  /* 0x00000001ff627807 */ /* 0x000fe20000800000 */
[----:B------:R-:W-:Y:S01]  /*60f0*/  FMUL.FTZ R79, R79, R14 ;  /* 0x0000000e4f4f7220 */ /* 0x000fe20000410000 */
[----:B------:R-:W-:Y:S01]  /*6100*/  SEL R75, RZ, 0x1, P5 ;  /* 0x00000001ff4b7807 */ /* 0x000fe20002800000 */
[----:B------:R-:W-:Y:S01]  /*6110*/  IMAD.WIDE.U32 R76, R76, 0x1000000, RZ ;  /* 0x010000004c4c7825 */ /* 0x000fe200078e00ff */
[----:B------:R-:W-:Y:S02]  /*6120*/  @P0 PRMT R78, R23, 0x7632, R78 ;  /* 0x00007632174e0816 */ /* 0x000fe4000000004e */
[----:B------:R-:W-:Y:S01]  /*6130*/  SEL R106, RZ, 0x1000000, P4 ;  /* 0x01000000ff6a7807 */ /* 0x000fe20002000000 */
[----:B------:R-:W-:Y:S01]  /*6140*/  IMAD.WIDE.U32 R98, R98, 0x10000, RZ ;  /* 0x0001000062627825 */ /* 0x000fe200078e00ff */
[----:B------:R-:W-:-:S02]  /*6150*/  FSEL R92, R79, RZ, !P4 ;  /* 0x000000ff4f5c7208 */ /* 0x000fc40006000000 */
[----:B------:R-:W-:Y:S01]  /*6160*/  SEL R103, RZ, 0x1, P6 ;  /* 0x00000001ff677807 */ /* 0x000fe20003000000 */
[----:B------:R-:W-:Y:S01]  /*6170*/  IMAD.WIDE.U32 R74, R75, 0x100, RZ ;  /* 0x000001004b4a7825 */ /* 0x000fe200078e00ff */
[----:B------:R-:W-:-:S03]  /*6180*/  LOP3.LUT R79, R102, R106, R105, 0xfe, !PT ;  /* 0x0000006a664f7212 */ /* 0x000fc600078efe69 */
[----:B------:R-:W-:Y:S01]  /*6190*/  @P0 IMAD.U32 R93, R78, 0x10000, RZ ;  /* 0x000100004e5d0824 */ /* 0x000fe200078e00ff */
[----:B------:R-:W-:Y:S01]  /*61a0*/  LOP3.LUT R98, R74, R76, R98, 0xfe, !PT ;  /* 0x0000004c4a627212 */ /* 0x000fe200078efe62 */
[----:B------:R-:W-:Y:S01]  /*61b0*/  IMAD.WIDE.U32 R106, R80, 0x10, R90 ;  /* 0x00000010506a7825 */ /* 0x000fe200078e005a */
[----:B------:R-:W-:-:S03]  /*61c0*/  SEL R76, RZ, 0x1, P3 ;  /* 0x00000001ff4c7807 */ /* 0x000fc60001800000 */
[----:B------:R-:W-:Y:S01]  /*61d0*/  @P0 FADD.FTZ R92, R92, R93 ;  /* 0x0000005d5c5c0221 */ /* 0x000fe20000010000 */
[----:B------:R-:W-:Y:S02]  /*61e0*/  LOP3.LUT R98, R98, R103, RZ, 0xfc, !PT ;  /* 0x0000006762627212 */ /* 0x000fe400078efcff */
[----:B------:R-:W-:Y:S02]  /*61f0*/  IADD3 R93, R7, 0x40, RZ ;  /* 0x00000040075d7810 */ /* 0x000fe40007ffe0ff */
[----:B------:R-:W-:Y:S02]  /*6200*/  LOP3.LUT R103, R77, R79, R76, 0xfe, !PT ;  /* 0x0000004f4d677212 */ /* 0x000fe400078efe4c */
[----:B------:R-:W-:Y:S01]  /*6210*/  F2FP.BF16.F32.PACK_AB R78, R88, R85 ;  /* 0x00000055584e723e */ /* 0x000fe200000010ff */
[----:B0-----:R-:W-:Y:S01]  /*6220*/  @P0 IMAD.WIDE.U32 R108, R93, 0x10, R72 ;  /* 0x000000105d6c0825 */ /* 0x001fe200078e0048 */
[----:B------:R-:W-:Y:S02]  /*6230*/  F2FP.BF16.F32.PACK_AB R77, R83, R82 ;  /* 0x00000052534d723e */ /* 0x000fe400000010ff */
[----:B------:R-:W-:Y:S01]  /*6240*/  F2FP.BF16.F32.PACK_AB R76, R84, R81 ;  /* 0x00000051544c723e */ /* 0x000fe200000010ff */
[----:B------:R-:W-:Y:S01]  /*6250*/  IMAD.WIDE.U32 R72, R93, 0x10, R96 ;  /* 0x000000105d487825 */ /* 0x000fe200078e0060 */
        /* <DEDUP_REMOVED lines=19> */
.L_x_5912:
[----:B------:R-:W-:-:S07]  /*6390*/  IMAD.MOV.U32 R98, RZ, RZ, R104 ;  /* 0x000000ffff627224 */ /* 0x000fce00078e0068 */
.L_x_5913:
[----:B------:R-:W-:Y:S05]  /*63a0*/  BSYNC B1 ;  /* 0x0000000000017941 */ /* 0x000fea0003800000 */
.L_x_5911:
        /* <DEDUP_REMOVED lines=16> */
.L_x_5917:
[----:B------:R-:W-:Y:S05]  /*64b0*/  BSYNC B2 ;  /* 0x0000000000027941 */ /* 0x000fea0003800000 */
.L_x_5916:
        /* <DEDUP_REMOVED lines=42> */
.L_x_5915:
[----:B------:R-:W-:Y:S05]  /*6760*/  BSYNC B1 ;  /* 0x0000000000017941 */ /* 0x000fea0003800000 */
.L_x_5914:
[----:B------:R-:W-:Y:S01]  /*6770*/  I2FP.F32.U32 R77, R98 ;  /* 0x00000062004d7245 */ /* 0x000fe20000201000 */
[----:B-----5:R-:W-:Y:S01]  /*6780*/  @P0 IMAD.U32 R79, R20, 0x10000, RZ ;  /* 0x00010000144f0824 */ /* 0x020fe200078e00ff */
[----:B------:R-:W-:Y:S01]  /*6790*/  SHF.L.U32 R78, R72, 0x10, RZ ;  /* 0x00000010484e7819 */ /* 0x000fe200000006ff */
[----:B------:R-:W-:Y:S01]  /*67a0*/  BSSY B1, `(.L_x_5918) ;  /* 0x0000015000017945 */ /* 0x000fe20003800000 */
[C---:B------:R-:W-:Y:S01]  /*67b0*/  ISETP.NE.AND P1, PT, R96.reuse, 0x1, PT ;  /* 0x000000016000780c */ /* 0x040fe20003f25270 */
[----:B------:R-:W-:Y:S01]  /*67c0*/  FFMA.FTZ R76, R77, R16, 1.1641532182693481445e-10 ;  /* 0x2f0000004d4c7423 */ /* 0x000fe20000010010 */
[----:B------:R-:W-:Y:S01]  /*67d0*/  IADD3 R97, R96, 0x1, RZ ;  /* 0x0000000160617810 */ /* 0x000fe20007ffe0ff */
[----:B------:R-:W-:-:S03]  /*67e0*/  FMUL.FTZ R77, R78, R13 ;  /* 0x0000000d4e4d7220 */ /* 0x000fc60000410000 */
[----:B------:R-:W-:Y:S01]  /*67f0*/  FSETP.GTU.FTZ.AND P2, PT, R76, R15, PT ;  /* 0x0000000f4c00720b */ /* 0x000fe20003f5c000 */
[----:B------:R-:W-:-:S03]  /*6800*/  FMUL.FTZ R77, R77, R14 ;  /* 0x0000000e4d4d7220 */ /* 0x000fc60000410000 */
[----:B------:R-:W-:Y:S02]  /*6810*/  P2R R102, PR, RZ, 0x4 ;  /* 0x00000004ff667803 */ /* 0x000fe40000000000 */
        /* <DEDUP_REMOVED lines=12> */
.L_x_5919:
[----:B------:R-:W-:-:S07]  /*68e0*/  MOV R72, R104 ;  /* 0x0000006800487202 */ /* 0x000fce0000000f00 */
.L_x_5920:
[----:B------:R-:W-:Y:S05]  /*68f0*/  BSYNC B1 ;  /* 0x0000000000017941 */ /* 0x000fea0003800000 */
.L_x_5918:
        /* <DEDUP_REMOVED lines=16> */
.L_x_5924:
[----:B------:R-:W-:Y:S05]  /*6a00*/  BSYNC B2 ;  /* 0x0000000000027941 */ /* 0x000fea0003800000 */
.L_x_5923:
        /* <DEDUP_REMOVED lines=42> */
.L_x_5922:
[----:B------:R-:W-:Y:S05]  /*6cb0*/  BSYNC B1 ;  /* 0x0000000000017941 */ /* 0x000fea0003800000 */
.L_x_5921:
        /* <DEDUP_REMOVED lines=23> */
.L_x_5926:
[----:B------:R-:W-:-:S07]  /*6e30*/  IMAD.MOV.U32 R72, RZ, RZ, R104 ;  /* 0x000000ffff487224 */ /* 0x000fce00078e0068 */
.L_x_5927:
[----:B------:R-:W-:Y:S05]  /*6e40*/  BSYNC B1 ;  /* 0x0000000000017941 */ /* 0x000fea0003800000 */
.L_x_5925:
        /* <DEDUP_REMOVED lines=16> */
.L_x_5931:
[----:B------:R-:W-:Y:S05]  /*6f50*/  BSYNC B2 ;  /* 0x0000000000027941 */ /* 0x000fea0003800000 */
.L_x_5930:
        /* <DEDUP_REMOVED lines=42> */
.L_x_5929:
[----:B------:R-:W-:Y:S05]  /*7200*/  BSYNC B1 ;  /* 0x0000000000017941 */ /* 0x000fea0003800000 */
.L_x_5928:
[----:B------:R-:W-:Y:S01]  /*7210*/  I2FP.F32.U32 R79, R72 ;  /* 0x00000048004f7245 */ /* 0x000fe20000201000 */
[----:B------:R-:W-:Y:S01]  /*7220*/  @P0 IMAD.U32 R99, R21, 0x10000, RZ ;  /* 0x0001000015630824 */ /* 0x000fe200078e00ff */
[----:B------:R-:W-:Y:S01]  /*7230*/  SHF.L.U32 R78, R73, 0x10, RZ ;  /* 0x00000010494e7819 */ /* 0x000fe200000006ff */
[----:B------:R-:W-:Y:S01]  /*7240*/  BSSY B1, `(.L_x_5932) ;  /* 0x0000014000017945 */ /* 0x000fe20003800000 */
[----:B------:R-:W-:Y:S01]  /*7250*/  ISETP.NE.AND P2, PT, R98, 0x1, PT ;  /* 0x000000016200780c */ /* 0x000fe20003f45270 */
[----:B------:R-:W-:Y:S01]  /*7260*/  FFMA.FTZ R72, R79, R16, 1.1641532182693481445e-10 ;  /* 0x2f0000004f487423 */ /* 0x000fe20000010010 */
[----:B------:R-:W-:Y:S01]  /*7270*/  PRMT R97, R73, 0x7632, R97 ;  /* 0x0000763249617816 */ /* 0x000fe20000000061 */
[----:B------:R-:W-:-:S03]  /*7280*/  FMUL.FTZ R79, R78, R13 ;  /* 0x0000000d4e4f7220 */ /* 0x000fc60000410000 */
[----:B------:R-:W-:Y:S01]  /*7290*/  FSETP.GTU.FTZ.AND P1, PT, R72, R15, PT ;  /* 0x0000000f4800720b */ /* 0x000fe20003f3c000 */
[----:B------:R-:W-:-:S05]  /*72a0*/  FMUL.FTZ R79, R79, R14 ;  /* 0x0000000e4f4f7220 */ /* 0x000fca0000410000 */
[----:B------:R-:W-:Y:S02]  /*72b0*/  FSEL R96, R79, RZ, !P1 ;  /* 0x000000ff4f607208 */ /* 0x000fe40004800000 */
        /* <DEDUP_REMOVED lines=11> */
.L_x_5933:
[----:B------:R-:W-:-:S07]  /*7370*/  MOV R100, R104 ;  /* 0x0000006800647202 */ /* 0x000fce0000000f00 */
.L_x_5934:
[----:B------:R-:W-:Y:S05]  /*7380*/  BSYNC B1 ;  /* 0x0000000000017941 */ /* 0x000fea0003800000 */
.L_x_5932:
        /* <DEDUP_REMOVED lines=16> */
.L_x_5938:
[----:B------:R-:W-:Y:S05]  /*7490*/  BSYNC B2 ;  /* 0x0000000000027941 */ /* 0x000fea0003800000 */
.L_x_5937:
        /* <DEDUP_REMOVED lines=42> */
.L_x_5936:
[----:B------:R-:W-:Y:S05]  /*7740*/  BSYNC B1 ;  /* 0x0000000000017941 */ /* 0x000fea0003800000 */
.L_x_5935:
        /* <DEDUP_REMOVED lines=22> */
.L_x_5940:
[----:B------:R-:W-:-:S07]  /*78b0*/  IMAD.MOV.U32 R97, RZ, RZ, R104 ;  /* 0x000000ffff617224 */ /* 0x000fce00078e0068 */
.L_x_5941:
[----:B------:R-:W-:Y:S05]  /*78c0*/  BSYNC B1 ;  /* 0x0000000000017941 */ /* 0x000fea0003800000 */
.L_x_5939:
        /* <DEDUP_REMOVED lines=16> */
.L_x_5945:
[----:B------:R-:W-:Y:S05]  /*79d0*/  BSYNC B2 ;  /* 0x0000000000027941 */ /* 0x000fea0003800000 */
.L_x_5944:
        /* <DEDUP_REMOVED lines=42> */
.L_x_5943:
[----:B------:R-:W-:Y:S05]  /*7c80*/  BSYNC B1 ;  /* 0x0000000000017941 */ /* 0x000fea0003800000 */
.L_x_5942:
        /* <DEDUP_REMOVED lines=22> */
.L_x_5947:
[----:B------:R-:W-:-:S07]  /*7df0*/  MOV R98, R104 ;  /* 0x0000006800627202 */ /* 0x000fce0000000f00 */
.L_x_5948:
[----:B------:R-:W-:Y:S05]  /*7e00*/  BSYNC B1 ;  /* 0x0000000000017941 */ /* 0x000fea0003800000 */
.L_x_5946:
        /* <DEDUP_REMOVED lines=16> */
.L_x_5952:
[----:B------:R-:W-:Y:S05]  /*7f10*/  BSYNC B2 ;  /* 0x0000000000027941 */ /* 0x000fea0003800000 */
.L_x_5951:
        /* <DEDUP_REMOVED lines=43> */
.L_x_5950:
[----:B------:R-:W-:Y:S05]  /*81d0*/  BSYNC B1 ;  /* 0x0000000000017941 */ /* 0x000fea0003800000 */
.L_x_5949:
        /* <DEDUP_REMOVED lines=10> */
[----:B------:R-:W-:-:S03]  /*8280*/  @P0 IMAD.U32 R79, R74, 0x10000, RZ ;  /* 0x000100004a4f0824 */ /* 0x000fc600078e00ff */
        /* <DEDUP_REMOVED lines=11> */
.L_x_5954:
[----:B------:R-:W-:-:S07]  /*8340*/  MOV R74, R104 ;  /* 0x00000068004a7202 */ /* 0x000fce0000000f00 */
.L_x_5955:
[----:B------:R-:W-:Y:S05]  /*8350*/  BSYNC B1 ;  /* 0x0000000000017941 */ /* 0x000fea0003800000 */
.L_x_5953:
        /* <DEDUP_REMOVED lines=16> */
.L_x_5959:
[----:B------:R-:W-:Y:S05]  /*8460*/  BSYNC B2 ;  /* 0x0000000000027941 */ /* 0x000fea0003800000 */
.L_x_5958:
        /* <DEDUP_REMOVED lines=43> */
.L_x_5957:
[----:B------:R-:W-:Y:S05]  /*8720*/  BSYNC B1 ;  /* 0x0000000000017941 */ /* 0x000fea0003800000 */
.L_x_5956:
        /* <DEDUP_REMOVED lines=22> */
.L_x_5961:
[----:B------:R-:W-:-:S07]  /*8890*/  MOV R106, R104 ;  /* 0x00000068006a7202 */ /* 0x000fce0000000f00 */
.L_x_5962:
[----:B------:R-:W-:Y:S05]  /*88a0*/  BSYNC B1 ;  /* 0x0000000000017941 */ /* 0x000fea0003800000 */
.L_x_5960:
        /* <DEDUP_REMOVED lines=18> */
.L_x_5966:
[----:B------:R-:W-:Y:S05]  /*89d0*/  BSYNC B2 ;  /* 0x0000000000027941 */ /* 0x000fea0003800000 */
.L_x_5965:
        /* <DEDUP_REMOVED lines=43> */
.L_x_5964:
[----:B------:R-:W-:Y:S05]  /*8c90*/  BSYNC B1 ;  /* 0x0000000000017941 */ /* 0x000fea0003800000 */
.L_x_5963:
[----:B------:R-:W-:Y:S01]  /*8ca0*/  FADD.FTZ R72, RZ, R8 ;  /* 0x00000008ff487221 */ /* 0x000fe20000010000 */
[----:B------:R-:W-:Y:S01]  /*8cb0*/  ISETP.NE.AND P6, PT, R102, RZ, PT ;  /* 0x000000ff6600720c */ /* 0x000fe20003fc5270 */
[----:B------:R-:W-:Y:S01]  /*8cc0*/  IMAD.WIDE.U32 R90, R93, 0x10, R90 ;  /* 0x000000105d5a7825 */ /* 0x000fe200078e005a */
[----:B------:R-:W-:-:S03]  /*8cd0*/  SEL R74, RZ, 0x10000, P5 ;  /* 0x00010000ff4a7807 */ /* 0x000fc60002800000 */
[----:B------:R-:W-:Y:S01]  /*8ce0*/  FADD.FTZ R73, R72, R9 ;  /* 0x0000000948497221 */ /* 0x000fe20000010000 */
[----:B------:R-:W-:Y:S01]  /*8cf0*/  ISETP.NE.AND P5, PT, R103, RZ, PT ;  /* 0x000000ff6700720c */ /* 0x000fe20003fa5270 */
[----:B------:R-:W-:Y:S01]  /*8d00*/  IMAD.WIDE.U32 R86, R93, 0x8, R86 ;  /* 0x000000085d567825 */ /* 0x000fe200078e0056 */
[----:B------:R-:W-:-:S03]  /*8d10*/  SEL R103, RZ, 0x1, P6 ;  /* 0x00000001ff677807 */ /* 0x000fc60003000000 */
[----:B------:R-:W-:Y:S01]  /*8d20*/  FADD.FTZ R72, R73, R10 ;  /* 0x0000000a49487221 */ /* 0x000fe20000010000 */
[----:B------:R-:W-:-:S03]  /*8d30*/  UMOV UR8, 0xffffffff ;  /* 0xffffffff00087882 */ /* 0x000fc60000000000 */
[----:B------:R-:W-:-:S04]  /*8d40*/  FADD.FTZ R73, R72, R11 ;  /* 0x0000000b48497221 */ /* 0x000fc80000010000 */
[----:B------:R-:W-:-:S04]  /*8d50*/  FADD.FTZ R72, R73, R12 ;  /* 0x0000000c49487221 */ /* 0x000fc80000010000 */
[----:B------:R-:W-:-:S04]  /*8d60*/  FADD.FTZ R73, R72, R17 ;  /* 0x0000001148497221 */ /* 0x000fc80000010000 */
[----:B------:R-:W-:Y:S01]  /*8d70*/  FADD.FTZ R72, R73, R18 ;  /* 0x0000001249487221 */ /* 0x000fe20000010000 */
[----:B------:R-:W-:-:S03]  /*8d80*/  I2FP.F32.U32 R73, R106 ;  /* 0x0000006a00497245 */ /* 0x000fc60000201000 */
[----:B------:R-:W-:Y:S01]  /*8d90*/  FADD.FTZ R78, R72, R19 ;  /* 0x00000013484e7221 */ /* 0x000fe20000010000 */
[----:B------:R-:W-:Y:S01]  /*8da0*/  SHF.L.U32 R72, R105, 0x10, RZ ;  /* 0x0000001069487819 */ /* 0x000fe200000006ff */
[----:B------:R-:W-:Y:S01]  /*8db0*/  FFMA.FTZ R16, R73, R16, 1.1641532182693481445e-10 ;  /* 0x2f00000049107423 */ /* 0x000fe20000010010 */
[----:B------:R-:W-:Y:S01]  /*8dc0*/  SEL R105, RZ, 0x100, P4 ;  /* 0x00000100ff697807 */ /* 0x000fe20002000000 */
[----:B------:R-:W-:Y:S01]  /*8dd0*/  FADD.FTZ R73, R78, R81 ;  /* 0x000000514e497221 */ /* 0x000fe20000010000 */
[----:B------:R-:W-:Y:S01]  /*8de0*/  SEL R78, RZ, 0x1, P1 ;  /* 0x00000001ff4e7807 */ /* 0x000fe20000800000 */
[----:B------:R-:W-:Y:S01]  /*8df0*/  FMUL.FTZ R13, R72, R13 ;  /* 0x0000000d480d7220 */ /* 0x000fe20000410000 */
[----:B------:R-:W-:Y:S01]  /*8e00*/  SEL R72, RZ, 0x1, P2 ;  /* 0x00000001ff487807 */ /* 0x000fe20001000000 */
[----:B------:R-:W-:Y:S01]  /*8e10*/  FADD.FTZ R73, R73, R84 ;  /* 0x0000005449497221 */ /* 0x000fe20000010000 */
[----:B------:R-:W-:Y:S01]  /*8e20*/  FSETP.GTU.FTZ.AND P2, PT, R16, R15, PT ;  /* 0x0000000f1000720b */ /* 0x000fe20003f5c000 */
[----:B------:R-:W-:Y:S01]  /*8e30*/  FMUL.FTZ R13, R13, R14 ;  /* 0x0000000e0d0d7220 */ /* 0x000fe20000410000 */
[----:B------:R-:W-:Y:S01]  /*8e40*/  SEL R14, RZ, 0x1, P5 ;  /* 0x00000001ff0e7807 */ /* 0x000fe20002800000 */
[----:B------:R-:W-:Y:S01]  /*8e50*/  FADD.FTZ R102, R73, R82 ;  /* 0x0000005249667221 */ /* 0x000fe20000010000 */
[----:B------:R-:W-:Y:S01]  /*8e60*/  @P0 PRMT R16, R23, 0x7632, R16 ;  /* 0x0000763217100816 */ /* 0x000fe20000000010 */
[----:B------:R-:W-:Y:S01]  /*8e70*/  IMAD.WIDE.U32 R72, R72, 0x1000000, RZ ;  /* 0x0100000048487825 */ /* 0x000fe200078e00ff */
[----:B------:R-:W-:-:S03]  /*8e80*/  SEL R106, RZ, 0x1000000, P2 ;  /* 0x01000000ff6a7807 */ /* 0x000fc60001000000 */
[----:B------:R-:W-:Y:S01]  /*8e90*/  FADD.FTZ R102, R102, R83 ;  /* 0x0000005366667221 */ /* 0x000fe20000010000 */
[----:B------:R-:W-:Y:S01]  /*8ea0*/  FSEL R13, R13, RZ, !P2 ;  /* 0x000000ff0d0d7208 */ /* 0x000fe20005000000 */
[----:B------:R-:W-:-:S04]  /*8eb0*/  IMAD.WIDE.U32 R78, R78, 0x10000, RZ ;  /* 0x000100004e4e7825 */ /* 0x000fc800078e00ff */
[----:B------:R-:W-:Y:S01]  /*8ec0*/  FADD.FTZ R75, R102, R85 ;  /* 0x00000055664b7221 */ /* 0x000fe20000010000 */
[----:B------:R-:W-:-:S04]  /*8ed0*/  IMAD.WIDE.U32 R14, R14, 0x100, RZ ;  /* 0x000001000e0e7825 */ /* 0x000fc800078e00ff */
[----:B------:R-:W-:Y:S01]  /*8ee0*/  FADD.FTZ R102, R75, R88 ;  /* 0x000000584b667221 */ /* 0x000fe20000010000 */
[----:B------:R-:W-:Y:S01]  /*8ef0*/  @P0 IMAD.U32 R16, R16, 0x10000, RZ ;  /* 0x0001000010100824 */ /* 0x000fe200078e00ff */
[----:B------:R-:W-:Y:S02]  /*8f00*/  LOP3.LUT R14, R14, R72, R78, 0xfe, !PT ;  /* 0x000000480e0e7212 */ /* 0x000fe400078efe4e */
[----:B------:R-:W-:Y:S01]  /*8f10*/  FADD.FTZ R75, R102, R89 ;  /* 0x00000059664b7221 */ /* 0x000fe20000010000 */
[----:B------:R-:W-:Y:S01]  /*8f20*/  LOP3.LUT R72, R105, R106, R74, 0xfe, !PT ;  /* 0x0000006a69487212 */ /* 0x000fe200078efe4a */
[----:B------:R-:W-:Y:S01]  /*8f30*/  @P0 FADD.FTZ R13, R13, R16 ;  /* 0x000000100d0d0221 */ /* 0x000fe20000010000 */
[----:B------:R-:W-:Y:S01]  /*8f40*/  SEL R105, RZ, 0x1, P3 ;  /* 0x00000001ff697807 */ /* 0x000fe20001800000 */
[----:B------:R-:W-:Y:S01]  /*8f50*/  FADD.FTZ R75, R75, R92 ;  /* 0x0000005c4b4b7221 */ /* 0x000fe20000010000 */
[----:B------:R-:W-:Y:S02]  /*8f60*/  F2FP.BF16.F32.PACK_AB R74, R100, R97 ;  /* 0x00000061644a723e */ /* 0x000fe400000010ff */
[----:B------:R-:W-:Y:S01]  /*8f70*/  LOP3.LUT R105, R73, R72, R105, 0xfe, !PT ;  /* 0x0000004849697212 */ /* 0x000fe200078efe69 */
[----:B------:R-:W-:Y:S01]  /*8f80*/  FADD.FTZ R16, R75, R76 ;  /* 0x0000004c4b107221 */ /* 0x000fe20000010000 */
[----:B------:R-:W-:-:S02]  /*8f90*/  F2FP.BF16.F32.PACK_AB R73, R99, R96 ;  /* 0x000000606349723e */ /* 0x000fc400000010ff */
[----:B------:R-:W-:Y:S02]  /*8fa0*/  F2FP.BF16.F32.PACK_AB R72, R77, R76 ;  /* 0x0000004c4d48723e */ /* 0x000fe400000010ff */
[----:B------:R-:W-:Y:S02]  /*8fb0*/  F2FP.BF16.F32.PACK_AB R75, R13, R98 ;  /* 0x000000620d4b723e */ /* 0x000fe400000010ff */
[----:B------:R-:W-:Y:S01]  /*8fc0*/  LOP3.LUT R14, R14, R103, RZ, 0xfc, !PT ;  /* 0x000000670e0e7212 */ /* 0x000fe200078efcff */
[----:B------:R-:W-:Y:S01]  /*8fd0*/  FADD.FTZ R103, R16, R77 ;  /* 0x0000004d10677221 */ /* 0x000fe20000010000 */
[----:B------:R-:W-:Y:S01]  /*8fe0*/  LOP3.LUT R15, R15, R105, R79, 0xfe, !PT ;  /* 0x000000690f0f7212 */ /* 0x000fe200078efe4f */
[----:B------:R0:W-:Y:S01]  /*8ff0*/  STG.E.128 desc[UR4][R90.64], R72 ;  /* 0x000000485a007986 */ /* 0x0001e2000c101d04 */
[----:B------:R-:W-:Y:S01]  /*9000*/  ISETP.NE.AND P0, PT, R6, RZ, PT ;  /* 0x000000ff0600720c */ /* 0x000fe20003f05270 */
        /* <DEDUP_REMOVED lines=77> */
.L_x_5980:
[----:B------:R-:W-:Y:S01]  /*94e0*/  FMUL.FTZ R6, R75, R75 ;  /* 0x0000004b4b067220 */ /* 0x000fe20000410000 */
[----:B------:R-:W-:Y:S01]  /*94f0*/  PLOP3.LUT P1, PT, PT, PT, UP1, 0x40, 0x0 ;  /* 0x000000000000781c */ /* 0x000fe20003f2e818 */
[----:B-1----:R-:W-:Y:S01]  /*9500*/  FADD.FTZ R79, R74, R79 ;  /* 0x0000004f4a4f7221 */ /* 0x002fe20000010000 */
[----:B------:R-:W-:Y:S01]  /*9510*/  PLOP3.LUT P2, PT, PT, PT, UP1, 0x40, 0x0 ;  /* 0x000000000000781c */ /* 0x000fe20003f4e818 */
[----:B------:R-:W1:Y:S01]  /*9520*/  @!P0 LDC.64 R72, c[0x0][0x250] ;  /* 0x00009400ff488b82 */ /* 0x000e620000000a00 */
[----:B------:R-:W-:Y:S01]  /*9530*/  FSEL R15, R6, RZ, !P1 ;  /* 0x000000ff060f7208 */ /* 0x000fe20004800000 */
[----:B------:R-:W-:Y:S01]  /*9540*/  FFMA.FTZ R14, R79, R14, UR11 ;  /* 0x0000000b4f0e7e23 */ /* 0x000fe2000801000e */
[----:B------:R-:W-:-:S03]  /*9550*/  FSEL R16, R75, RZ, P2 ;  /* 0x000000ff4b107208 */ /* 0x000fc60001000000 */
[----:B------:R-:W-:Y:S02]  /*9560*/  FADD.FTZ R6, R14, R15 ;  /* 0x0000000f0e067221 */ /* 0x000fe40000010000 */
[C---:B------:R-:W-:Y:S01]  /*9570*/  FADD.FTZ R90, -R16.reuse, R17 ;  /* 0x00000011105a7221 */ /* 0x040fe20000010100 */
[C---:B0-----:R-:W-:Y:S01]  /*9580*/  FADD.FTZ R74, -R16.reuse, R8 ;  /* 0x00000008104a7221 */ /* 0x041fe20000010100 */
[----:B------:R-:W0:Y:S01]  /*9590*/  MUFU.RSQ R17, R6 ;  /* 0x0000000600117308 */ /* 0x000e220000001400 */
[C---:B------:R-:W-:Y:S01]  /*95a0*/  FADD.FTZ R78, -R16.reuse, R9 ;  /* 0x00000009104e7221 */ /* 0x040fe20000010100 */
[----:B------:R-:W2:Y:S01]  /*95b0*/  @!P0 LDC.64 R14, c[0x0][0x258] ;  /* 0x00009600ff0e8b82 */ /* 0x000ea20000000a00 */
[C---:B------:R-:W-:Y:S01]  /*95c0*/  FADD.FTZ R12, -R16.reuse, R12 ;  /* 0x0000000c100c7221 */ /* 0x040fe20000010100 */
[C---:B------:R-:W-:Y:S01]  /*95d0*/  FADD.FTZ R10, -R16.reuse, R10 ;  /* 0x0000000a100a7221 */ /* 0x040fe20000010100 */
[C---:B------:R-:W-:Y:S01]  /*95e0*/  FADD.FTZ R86, -R16.reuse, R11 ;  /* 0x0000000b10567221 */ /* 0x040fe20000010100 */
[C---:B------:R-:W-:Y:S01]  /*95f0*/  FADD.FTZ R18, -R16.reuse, R18 ;  /* 0x0000001210127221 */ /* 0x040fe20000010100 */
[C---:B------:R-:W-:Y:S01]  /*9600*/  FADD.FTZ R102, -R16.reuse, R19 ;  /* 0x0000001310667221 */ /* 0x040fe20000010100 */
[C---:B------:R-:W-:Y:S01]  /*9610*/  FADD.FTZ R106, -R16.reuse, R81 ;  /* 0x00000051106a7221 */ /* 0x040fe20000010100 */
[C---:B------:R-:W-:Y:S01]  /*9620*/  FADD.FTZ R120, -R16.reuse, R13 ;  /* 0x0000000d10787221 */ /* 0x040fe20000010100 */
[----:B------:R-:W3:Y:S01]  /*9630*/  LDC.64 R8, c[0x0][0x2b8] ;  /* 0x0000ae00ff087b82 */ /* 0x000ee20000000a00 */
[C---:B------:R-:W-:Y:S01]  /*9640*/  FADD.FTZ R110, -R16.reuse, R85 ;  /* 0x00000055106e7221 */ /* 0x040fe20000010100 */
[C---:B------:R-:W-:Y:S01]  /*9650*/  FADD.FTZ R88, -R16.reuse, R88 ;  /* 0x0000005810587221 */ /* 0x040fe20000010100 */
[----:B------:R-:W-:Y:S01]  /*9660*/  FADD.FTZ R84, -R16, R84 ;  /* 0x0000005410547221 */ /* 0x000fe20000010100 */
[----:B-1----:R-:W-:-:S04]  /*9670*/  @!P0 IMAD.WIDE R72, R0, 0x4, R72 ;  /* 0x0000000400488825 */ /* 0x002fc800078e0248 */
[C---:B------:R-:W-:Y:S01]  /*9680*/  FADD.FTZ R82, -R16.reuse, R82 ;  /* 0x0000005210527221 */ /* 0x040fe20000010100 */
[----:B------:R-:W-:Y:S01]  /*9690*/  FADD.FTZ R108, -R16, R83 ;  /* 0x00000053106c7221 */ /* 0x000fe20000010100 */
[C---:B0-----:R-:W-:Y:S01]  /*96a0*/  FMUL.FTZ R79, R17.reuse, R12 ;  /* 0x0000000c114f7220 */ /* 0x041fe20000410000 */
        /* <DEDUP_REMOVED lines=10> */
[----:B--2---:R-:W-:-:S04]  /*9750*/  @!P0 IMAD.WIDE R14, R0, 0x4, R14 ;  /* 0x00000004000e8825 */ /* 0x004fc800078e020e */
[C---:B------:R-:W-:Y:S01]  /*9760*/  FADD.FTZ R112, -R16.reuse, R89 ;  /* 0x0000005910707221 */ /* 0x040fe20000010100 */
[----:B------:R-:W-:Y:S01]  /*9770*/  F2FP.BF16.F32.PACK_AB R10, R79, R10 ;  /* 0x0000000a4f0a723e */ /* 0x000fe200000010ff */
[C---:B------:R-:W-:Y:S01]  /*9780*/  FADD.FTZ R92, -R16.reuse, R92 ;  /* 0x0000005c105c7221 */ /* 0x040fe20000010100 */
[C---:B------:R-:W-:Y:S01]  /*9790*/  FADD.FTZ R76, -R16.reuse, R76 ;  /* 0x0000004c104c7221 */ /* 0x040fe20000010100 */
[----:B------:R-:W-:Y:S01]  /*97a0*/  FADD.FTZ R114, -R16, R77 ;  /* 0x0000004d10727221 */ /* 0x000fe20000010100 */
[----:B---3--:R-:W-:Y:S01]  /*97b0*/  IMAD.WIDE.U32 R80, R80, 0x10, R8 ;  /* 0x0000001050507825 */ /* 0x008fe200078e0008 */
[----:B------:R-:W-:-:S03]  /*97c0*/  F2FP.BF16.F32.PACK_AB R8, R78, R13 ;  /* 0x0000000d4e08723e */ /* 0x000fc600000010ff */
[C---:B------:R-:W-:Y:S01]  /*97d0*/  FADD.FTZ R96, -R16.reuse, R96 ;  /* 0x0000006010607221 */ /* 0x040fe20000010100 */
[C---:B------:R-:W-:Y:S01]  /*97e0*/  FADD.FTZ R116, -R16.reuse, R99 ;  /* 0x0000006310747221 */ /* 0x040fe20000010100 */
[C---:B------:R-:W-:Y:S01]  /*97f0*/  FADD.FTZ R118, -R16.reuse, R97 ;  /* 0x0000006110767221 */ /* 0x040fe20000010100 */
[C---:B------:R-:W-:Y:S01]  /*9800*/  FADD.FTZ R100, -R16.reuse, R100 ;  /* 0x0000006410647221 */ /* 0x040fe20000010100 */
[----:B------:R-:W-:Y:S01]  /*9810*/  FADD.FTZ R98, -R16, R98 ;  /* 0x0000006210627221 */ /* 0x000fe20000010100 */
[----:B------:R-:W0:Y:S01]  /*9820*/  LDC.64 R78, c[0x0][0x210] ;  /* 0x00008400ff4e7b82 */ /* 0x000e220000000a00 */
[C---:B------:R-:W-:Y:S01]  /*9830*/  FMUL.FTZ R87, R17.reuse, R110 ;  /* 0x0000006e11577220 */ /* 0x040fe20000410000 */
[C---:B------:R-:W-:Y:S01]  /*9840*/  FMUL.FTZ R88, R17.reuse, R88 ;  /* 0x0000005811587220 */ /* 0x040fe20000410000 */
[----:B------:R1:W-:Y:S01]  /*9850*/  @!P0 STG.E desc[UR4][R72.64], R75 ;  /* 0x0000004b48008986 */ /* 0x0003e2000c101904 */
        /* <DEDUP_REMOVED lines=11> */
[C---:B-1----:R-:W-:Y:S01]  /*9910*/  FMUL.FTZ R73, R17.reuse, R76 ;  /* 0x0000004c11497220 */ /* 0x042fe20000410000 */
        /* <DEDUP_REMOVED lines=14> */
[----:B------:R-:W-:Y:S01]  /*9a00*/  LEA R72, P0, R7, UR14, 0x4 ;  /* 0x0000000e07487c11 */ /* 0x000fe2000f8020ff */
[----:B------:R-:W-:Y:S01]  /*9a10*/  FFMA.FTZ R18, R25, R18, R49 ;  /* 0x0000001219127223 */ /* 0x000fe20000010031 */
[----:B-1----:R-:W-:Y:S01]  /*9a20*/  FFMA.FTZ R14, R32, R87, R56 ;  /* 0x00000057200e7223 */ /* 0x002fe20000010038 */
        /* <DEDUP_REMOVED lines=10> */
[----:B------:R-:W-:-:S02]  /*9ad0*/  LEA R74, P1, R93, UR14, 0x4 ;  /* 0x0000000e5d4a7c11 */ /* 0x000fc4000f8220ff */
[----:B------:R-:W-:Y:S02]  /*9ae0*/  F2FP.BF16.F32.PACK_AB R11, R102, R11 ;  /* 0x0000000b660b723e */ /* 0x000fe400000010ff */
[----:B------:R-:W-:Y:S02]  /*9af0*/  F2FP.BF16.F32.PACK_AB R13, R12, R13 ;  /* 0x0000000d0c0d723e */ /* 0x000fe400000010ff */
[----:B------:R-:W-:Y:S02]  /*9b00*/  LEA.HI.X R73, R7, UR15, RZ, 0x4, P0 ;  /* 0x0000000f07497c11 */ /* 0x000fe400080f24ff */
[----:B------:R-:W-:Y:S02]  /*9b10*/  F2FP.BF16.F32.PACK_AB R15, R92, R15 ;  /* 0x0000000f5c0f723e */ /* 0x000fe400000010ff */
[----:B------:R-:W-:Y:S01]  /*9b20*/  F2FP.BF16.F32.PACK_AB R12, R84, R83 ;  /* 0x00000053540c723e */ /* 0x000fe200000010ff */
[----:B------:R1:W-:Y:S01]  /*9b30*/  STG.E.128 desc[UR4][R72.64], R8 ;  /* 0x0000000848007986 */ /* 0x0003e2000c101d04 */
[----:B------:R-:W-:-:S02]  /*9b40*/  F2FP.BF16.F32.PACK_AB R18, R18, R75 ;  /* 0x0000004b1212723e */ /* 0x000fc400000010ff */
[----:B------:R-:W-:Y:S01]  /*9b50*/  F2FP.BF16.F32.PACK_AB R19, R120, R19 ;  /* 0x000000137813723e */ /* 0x000fe200000010ff */
[----:B------:R1:W-:Y:S01]  /*9b60*/  STG.E.128 desc[UR4][R80.64], R12 ;  /* 0x0000000c50007986 */ /* 0x0003e2000c101d04 */
[----:B------:R-:W-:Y:S02]  /*9b70*/  F2FP.BF16.F32.PACK_AB R17, R76, R17 ;  /* 0x000000114c11723e */ /* 0x000fe400000010ff */
[----:B------:R-:W-:Y:S02]  /*9b80*/  LEA.HI.X R75, R93, UR15, RZ, 0x4, P1 ;  /* 0x0000000f5d4b7c11 */ /* 0x000fe400088f24ff */
[----:B------:R-:W-:Y:S02]  /*9b90*/  F2FP.BF16.F32.PACK_AB R16, R77, R16 ;  /* 0x000000104d10723e */ /* 0x000fe400000010ff */
[----:B0-----:R-:W-:-:S03]  /*9ba0*/  LEA R0, R78, R0, 0x2 ;  /* 0x000000004e007211 */ /* 0x001fc600078e10ff */
[----:B------:R1:W-:Y:S01]  /*9bb0*/  STG.E.128 desc[UR4][R74.64], R16 ;  /* 0x000000104a007986 */ /* 0x0003e2000c101d04 */
[----:B------:R-:W-:-:S13]  /*9bc0*/  ISETP.GE.AND P0, PT, R0, R79, PT ;  /* 0x0000004f0000720c */ /* 0x000fda0003f06270 */
[----:B------:R-:W-:Y:S05]  /*9bd0*/  @!P0 BRA `(.L_x_5968) ;  /* 0xffffff6c002c8947 */ /* 0x000fea000383ffff */
[----:B------:R-:W-:Y:S05]  /*9be0*/  BSYNC B0 ;  /* 0x0000000000007941 */ /* 0x000fea0003800000 */
.L_x_5798:
[----:B------:R-:W-:Y:S05]  /*9bf0*/  EXIT ;  /* 0x000000000000794d */ /* 0x000fea0003800000 */
.L_x_5967:
        /* <DEDUP_REMOVED lines=8> */
.L_x_5970:
[----:B------:R-:W-:Y:S05]  /*9c80*/  BSYNC B1 ;  /* 0x0000000000017941 */ /* 0x000fea0003800000 */
.L_x_5969:
[----:B------:R-:W-:Y:S01]  /*9c90*/  IMAD.MOV.U32 R15, RZ, RZ, R79 ;  /* 0x000000ffff0f7224 */ /* 0x000fe200078e004f */
[----:B------:R-:W-:Y:S01]  /*9ca0*/  HFMA2.MMA R91, -RZ, RZ, 0, 1.847743988037109375e-06 ;  /* 0x0000001fff5b7435 */ /* 0x000fe200000001ff */
[----:B------:R-:W-:Y:S02]  /*9cb0*/  IMAD.MOV.U32 R86, RZ, RZ, 0x2 ;  /* 0x00000002ff567424 */ /* 0x000fe400078e00ff */
[----:B------:R-:W-:Y:S01]  /*9cc0*/  FADD.FTZ R15, R6, R15 ;  /* 0x0000000f060f7221 */ /* 0x000fe20000010000 */
[----:B------:R-:W-:-:S04]  /*9cd0*/  IMAD.MOV.U32 R78, RZ, RZ, -0x1 ;  /* 0xffffffffff4e7424 */ /* 0x000fc800078e00ff */
[----:B------:R-:W-:-:S07]  /*9ce0*/  MOV R87, R15 ;  /* 0x0000000f00577202 */ /* 0x000fce0000000f00 */
[----:B------:R-:W-:Y:S05]  /*9cf0*/  WARPSYNC.COLLECTIVE R78, `(.L_x_5971) ;  /* 0x000000004e087348 */ /* 0x000fea0003c00000 */
[----:B------:R0:W1:Y:S02]  /*9d00*/  SHFL.BFLY P1, R79, R87, R86, R91 ;  /* 0x0c000056574f7389 */ /* 0x000064000002005b */
[----:B01----:R-:W-:Y:S01]  /*9d10*/  ENDCOLLECTIVE ;  /* 0x000000000000791b */ /* 0x003fe20003800000 */
.L_x_5971:
[----:B------:R-:W-:Y:S01]  /*9d20*/  HFMA2.MMA R86, -RZ, RZ, 0, 2.384185791015625e-07 ;  /* 0x00000004ff567435 */ /* 0x000fe200000001ff */
[----:B------:R-:W-:-:S05]  /*9d30*/  MOV R14, R79 ;  /* 0x0000004f000e7202 */ /* 0x000fca0000000f00 */
[----:B------:R-:W-:-:S04]  /*9d40*/  FADD.FTZ R16, R15, R14 ;  /* 0x0000000e0f107221 */ /* 0x000fc80000010000 */
[----:B------:R-:W-:-:S07]  /*9d50*/  IMAD.MOV.U32 R87, RZ, RZ, R16 ;  /* 0x000000ffff577224 */ /* 0x000fce00078e0010 */
[----:B------:R-:W-:Y:S05]  /*9d60*/  WARPSYNC.COLLECTIVE R78, `(.L_x_5972) ;  /* 0x000000004e087348 */ /* 0x000fea0003c00000 */
[----:B------:R0:W1:Y:S02]  /*9d70*/  SHFL.BFLY P1, R79, R87, R86, R91 ;  /* 0x0c000056574f7389 */ /* 0x000064000002005b */
[----:B01----:R-:W-:Y:S01]  /*9d80*/  ENDCOLLECTIVE ;  /* 0x000000000000791b */ /* 0x003fe20003800000 */
.L_x_5972:
[----:B------:R-:W-:Y:S02]  /*9d90*/  IMAD.MOV.U32 R86, RZ, RZ, 0x8 ;  /* 0x00000008ff567424 */ /* 0x000fe400078e00ff */
[----:B------:R-:W-:-:S04]  /*9da0*/  IMAD.MOV.U32 R73, RZ, RZ, R79 ;  /* 0x000000ffff497224 */ /* 0x000fc800078e004f */
[----:B------:R-:W-:-:S05]  /*9db0*/  FADD.FTZ R73, R16, R73 ;  /* 0x0000004910497221 */ /* 0x000fca0000010000 */
[----:B------:R-:W-:-:S07]  /*9dc0*/  MOV R87, R73 ;  /* 0x0000004900577202 */ /* 0x000fce0000000f00 */
[----:B------:R-:W-:Y:S05]  /*9dd0*/  WARPSYNC.COLLECTIVE R78, `(.L_x_5973) ;  /* 0x000000004e087348 */ /* 0x000fea0003c00000 */
[----:B------:R0:W1:Y:S02]  /*9de0*/  SHFL.BFLY P1, R79, R87, R86, R91 ;  /* 0x0c000056574f7389 */ /* 0x000064000002005b */
[----:B01----:R-:W-:Y:S01]  /*9df0*/  ENDCOLLECTIVE ;  /* 0x000000000000791b */ /* 0x003fe20003800000 */
.L_x_5973:
[----:B------:R-:W-:Y:S01]  /*9e00*/  HFMA2.MMA R86, -RZ, RZ, 0, 9.5367431640625e-07 ;  /* 0x00000010ff567435 */ /* 0x000fe200000001ff */
[----:B------:R-:W-:-:S05]  /*9e10*/  MOV R14, R79 ;  /* 0x0000004f000e7202 */ /* 0x000fca0000000f00 */
[----:B------:R-:W-:Y:S02]  /*9e20*/  FADD.FTZ R72, R73, R14 ;  /* 0x0000000e49487221 */ /* 0x000fe40000010000 */
[----:B------:R-:W0:Y:S02]  /*9e30*/  LDC R14, c[0x0][0x290] ;  /* 0x0000a400ff0e7b82 */ /* 0x000e240000000800 */
[----:B------:R-:W-:-:S07]  /*9e40*/  IMAD.MOV.U32 R87, RZ, RZ, R72 ;  /* 0x000000ffff577224 */ /* 0x000fce00078e0048 */
[----:B0-----:R-:W-:Y:S05]  /*9e50*/  WARPSYNC.COLLECTIVE R78, `(.L_x_5974) ;  /* 0x000000004e087348 */ /* 0x001fea0003c00000 */
[----:B------:R1:W2:Y:S02]  /*9e60*/  SHFL.BFLY P1, R79, R87, R86, R91 ;  /* 0x0c000056574f7389 */ /* 0x0002a4000002005b */
[----:B012---:R-:W-:Y:S01]  /*9e70*/  ENDCOLLECTIVE ;  /* 0x000000000000791b */ /* 0x007fe20003800000 */
.L_x_5974:
[----:B------:R-:W-:Y:S02]  /*9e80*/  IMAD.MOV.U32 R86, RZ, RZ, 0x1 ;  /* 0x00000001ff567424 */ /* 0x000fe400078e00ff */
        /* <DEDUP_REMOVED lines=55> */
.L_x_5975:
[----:B------:R-:W-:Y:S01]  /*a200*/  HFMA2.MMA R86, -RZ, RZ, 0, 1.1920928955078125e-07 ;  /* 0x00000002ff567435 */ /* 0x000fe200000001ff */
[----:B------:R-:W-:-:S05]  /*a210*/  MOV R15, R79 ;  /* 0x0000004f000f7202 */ /* 0x000fca0000000f00 */
[----:B------:R-:W-:-:S04]  /*a220*/  FADD.FTZ R15, R6, R15 ;  /* 0x0000000f060f7221 */ /* 0x000fc80000010000 */
[----:B------:R-:W-:-:S07]  /*a230*/  IMAD.MOV.U32 R87, RZ, RZ, R15 ;  /* 0x000000ffff577224 */ /* 0x000fce00078e000f */
[----:B------:R-:W-:Y:S05]  /*a240*/  WARPSYNC.COLLECTIVE R78, `(.L_x_5976) ;  /* 0x000000004e087348 */ /* 0x000fea0003c00000 */
[----:B------:R0:W1:Y:S02]  /*a250*/  SHFL.BFLY P1, R79, R87, R86, R91 ;  /* 0x0c000056574f7389 */ /* 0x000064000002005b */
[----:B01----:R-:W-:Y:S01]  /*a260*/  ENDCOLLECTIVE ;  /* 0x000000000000791b */ /* 0x003fe20003800000 */
.L_x_5976:
[----:B------:R-:W-:Y:S02]  /*a270*/  IMAD.MOV.U32 R86, RZ, RZ, 0x4 ;  /* 0x00000004ff567424 */ /* 0x000fe400078e00ff */
[----:B------:R-:W-:-:S04]  /*a280*/  IMAD.MOV.U32 R16, RZ, RZ, R79 ;  /* 0x000000ffff107224 */ /* 0x000fc800078e004f */
[----:B------:R-:W-:-:S05]  /*a290*/  FADD.FTZ R16, R15, R16 ;  /* 0x000000100f107221 */ /* 0x000fca0000010000 */
[----:B------:R-:W-:-:S07]  /*a2a0*/  MOV R87, R16 ;  /* 0x0000001000577202 */ /* 0x000fce0000000f00 */
[----:B------:R-:W-:Y:S05]  /*a2b0*/  WARPSYNC.COLLECTIVE R78, `(.L_x_5977) ;  /* 0x000000004e087348 */ /* 0x000fea0003c00000 */
[----:B------:R0:W1:Y:S02]  /*a2c0*/  SHFL.BFLY P1, R79, R87, R86, R91 ;  /* 0x0c000056574f7389 */ /* 0x000064000002005b */
[----:B01----:R-:W-:Y:S01]  /*a2d0*/  ENDCOLLECTIVE ;  /* 0x000000000000791b */ /* 0x003fe20003800000 */
.L_x_5977:
[----:B------:R-:W-:Y:S01]  /*a2e0*/  HFMA2.MMA R86, -RZ, RZ, 0, 4.76837158203125e-07 ;  /* 0x00000008ff567435 */ /* 0x000fe200000001ff */
[----:B------:R-:W-:-:S05]  /*a2f0*/  MOV R73, R79 ;  /* 0x0000004f00497202 */ /* 0x000fca0000000f00 */
[----:B------:R-:W-:-:S04]  /*a300*/  FADD.FTZ R73, R16, R73 ;  /* 0x0000004910497221 */ /* 0x000fc80000010000 */
[----:B------:R-:W-:-:S07]  /*a310*/  IMAD.MOV.U32 R87, RZ, RZ, R73 ;  /* 0x000000ffff577224 */ /* 0x000fce00078e0049 */
[----:B------:R-:W-:Y:S05]  /*a320*/  WARPSYNC.COLLECTIVE R78, `(.L_x_5978) ;  /* 0x000000004e087348 */ /* 0x000fea0003c00000 */
[----:B------:R0:W1:Y:S02]  /*a330*/  SHFL.BFLY P1, R79, R87, R86, R91 ;  /* 0x0c000056574f7389 */ /* 0x000064000002005b */
[----:B01----:R-:W-:Y:S01]  /*a340*/  ENDCOLLECTIVE ;  /* 0x000000000000791b */ /* 0x003fe20003800000 */
.L_x_5978:
[----:B------:R-:W-:Y:S01]  /*a350*/  HFMA2.MMA R86, -RZ, RZ, 0, 9.5367431640625e-07 ;  /* 0x00000010ff567435 */ /* 0x000fe200000001ff */
[----:B------:R-:W-:-:S04]  /*a360*/  IMAD.MOV.U32 R72, RZ, RZ, R79 ;  /* 0x000000ffff487224 */ /* 0x000fc800078e004f */
[----:B------:R-:W-:-:S05]  /*a370*/  FADD.FTZ R74, R73, R72 ;  /* 0x00000048494a7221 */ /* 0x000fca0000010000 */
[----:B------:R-:W-:-:S07]  /*a380*/  MOV R87, R74 ;  /* 0x0000004a00577202 */ /* 0x000fce0000000f00 */
[----:B------:R-:W-:Y:S05]  /*a390*/  WARPSYNC.COLLECTIVE R78, `(.L_x_5979) ;  /* 0x000000004e087348 */ /* 0x000fea0003c00000 */
[----:B------:R0:W1:Y:S02]  /*a3a0*/  SHFL.BFLY P1, R79, R87, R86, R91 ;  /* 0x0c000056574f7389 */ /* 0x000064000002005b */
[----:B01----:R-:W-:Y:S01]  /*a3b0*/  ENDCOLLECTIVE ;  /* 0x000000000000791b */ /* 0x003fe20003800000 */
.L_x_5979:
[----:B------:R-:W-:Y:S05]  /*a3c0*/  BRA `(.L_x_5980) ;  /* 0xfffffff000447947 */ /* 0x000fea000383ffff */
.L_x_5981:
        /* <DEDUP_REMOVED lines=11> */
.L_x_23489:


//--------------------- .text._ZN10layer_norm13ln_fwd_kernelINS_13Kernel_traitsIf13__nv_bfloat16S2_S2_fjLj768ELj1ELj4ELj1ELj16ENS_18Kernel_traits_baseILj768EfS2_S2_S2_fjLj128EEEEELb1ELb0ELb1ELb0EEEvNS_9FwdParamsE --------------------------
	.section	.text._ZN10layer_norm13ln_fwd_kernelINS_13Kernel_traitsIf13__nv_bfloat16S2_S2_fjLj768ELj1ELj4ELj1ELj16ENS_18Kernel_traits_baseILj768EfS2_S2_S2_fjLj128EEEEELb1ELb0ELb1ELb0EEEvNS_9FwdParamsE,"ax",@progbits
	.align	128
        .global         _ZN10layer_norm13ln_fwd_kernelINS_13Kernel_traitsIf13__nv_bfloat16S2_S2_fjLj768ELj1ELj4ELj1ELj16ENS_18Kernel_traits_baseILj768EfS2_S2_S2_fjLj128EEEEELb1ELb0ELb1ELb0EEEvNS_9FwdParamsE
        .type           _ZN10layer_norm13ln_fwd_kernelINS_13Kernel_traitsIf13__nv_bfloat16S2_S2_fjLj768ELj1ELj4ELj1ELj16ENS_18Kernel_traits_baseILj768EfS2_S2_S2_fjLj128EEEEELb1ELb0ELb1ELb0EEEvNS_9FwdParamsE,@function
        .size           _ZN10layer_norm13ln_fwd_kernelINS_13Kernel_traitsIf13__nv_bfloat16S2_S2_fjLj768ELj1ELj4ELj1ELj16ENS_18Kernel_traits_baseILj768EfS2_S2_S2_fjLj128EEEEELb1ELb0ELb1ELb0EEEvNS_9FwdParamsE,(.L_x_23490 - _ZN10layer_norm13ln_fwd_kernelINS_13Kernel_traitsIf13__nv_bfloat16S2_S2_fjLj768ELj1ELj4ELj1ELj16ENS_18Kernel_traits_baseILj768EfS2_S2_S2_fjLj128EEEEELb1ELb0ELb1ELb0EEEvNS_9FwdParamsE)
        .other          _ZN10layer_norm13ln_fwd_kernelINS_13Kernel_traitsIf13__nv_bfloat16S2_S2_fjLj768ELj1ELj4ELj1ELj16ENS_18Kernel_traits_baseILj768EfS2_S2_S2_fjLj128EEEEELb1ELb0ELb1ELb0EEEvNS_9FwdParamsE,@"STO_CUDA_ENTRY STV_DEFAULT"
_ZN10layer_norm13ln_fwd_kernelINS_13Kernel_traitsIf13__nv_bfloat16S2_S2_fjLj768ELj1ELj4ELj1ELj16ENS_18Kernel_traits_baseILj768EfS2_S2_S2_fjLj128EEEEELb1ELb0ELb1ELb0EEEvNS_9FwdParamsE:
.text._ZN10layer_norm13ln_fwd_kernelINS_13Kernel_traitsIf13__nv_bfloat16S2_S2_fjLj768ELj1ELj4ELj1ELj16ENS_18Kernel_traits_baseILj768EfS2_S2_S2_fjLj128EEEEELb1ELb0ELb1ELb0EEEvNS_9FwdParamsE:
        /* <DEDUP_REMOVED lines=21> */
[----:B------:R-:W-:Y:S04]  /*0150*/  BSSY B0, `(.L_x_5982) ;  /* 0x0000057000007945 */ /* 0x000fe80003800000 */
[----:B------:R-:W-:Y:S01]  /*0160*/  IMAD R104, R13, 0x4, R104 ;  /* 0x000000040d687824 */ /* 0x000fe200078e0268 */
[----:B--2---:R-:W-:-:S02]  /*0170*/  @P0 R2UR UR4, R2 ;  /* 0x00000000020402ca */ /* 0x004fc400000e0000 */
        /* <DEDUP_REMOVED lines=41> */
[----:B------:R-:W-:Y:S01]  /*0410*/  MOV R7, R105 ;  /* 0x0000006900077202 */ /* 0x000fe20000000f00 */
[----:B------:R-:W-:-:S03]  /*0420*/  UIADD3 UR24, UR4, -0x4ab325aa, URZ ;  /* 0xb54cda5604187890 */ /* 0x000fc6000fffe03f */
[----:B------:R-:W-:Y:S02]  /*0430*/  LOP3.LUT R8, R3, UR25, R8, 0x96, !PT ;  /* 0x0000001903087c12 */ /* 0x000fe4000f8e9608 */
[----:B----4-:R-:W-:Y:S01]  /*0440*/  SHF.R.S32.HI R3, RZ, 0x1f, R12 ;  /* 0x0000001fff037819 */ /* 0x010fe2000001140c */
[----:B------:R-:W-:-:S03]  /*0450*/  IMAD.WIDE.U32 R4, R5, -0x326172a9, RZ ;  /* 0xcd9e8d5705047825 */ /* 0x000fc600078e00ff */
[----:B------:R-:W-:Y:S02]  /*0460*/  LEA.HI R3, R3, R12, RZ, 0x3 ;  /* 0x0000000c03037211 */ /* 0x000fe400078f18ff */
        /* <DEDUP_REMOVED lines=37> */
.L_x_5983:
[----:B------:R-:W-:Y:S05]  /*06c0*/  BSYNC B0 ;  /* 0x0000000000007941 */ /* 0x000fea0003800000 */
.L_x_5982:
        /* <DEDUP_REMOVED lines=18> */
.L_x_5985:
[----:B------:R-:W-:Y:S05]  /*07f0*/  BSYNC B0 ;  /* 0x0000000000007941 */ /* 0x000fea0003800000 */
.L_x_5984:
        /* <DEDUP_REMOVED lines=17> */
.L_x_5987:
[----:B------:R-:W-:Y:S05]  /*0910*/  BSYNC B0 ;  /* 0x0000000000007941 */ /* 0x000fea0003800000 */
.L_x_5986:
[----:B------:R-:W-:Y:S01]  /*0920*/  ULDC UR8, c[0x0][0x214] ;  /* 0x0000850000087ab9 */ /* 0x000fe20000000800 */
[----:B------:R-:W-:Y:S02]  /*0930*/  LOP3.LUT R13, R13, UR29, R10, 0x96, !PT ;  /* 0x0000001d0d0d7c12 */ /* 0x000fe4000f8e960a */
[----:B------:R-:W-:-:S13]  /*0940*/  ISETP.GE.AND P2, PT, R104, UR8, PT ;  /* 0x0000000868007c0c */ /* 0x000fda000bf46270 */
[----:B------:R-:W-:Y:S05]  /*0950*/  @P2 EXIT ;  /* 0x000000000000294d */ /* 0x000fea0003800000 */
[----:B------:R-:W-:Y:S01]  /*0960*/  IMAD R7, R4, -0x2daee0ad, RZ ;  /* 0xd2511f5304077824 */ /* 0x000fe200078e02ff */
[----:B------:R-:W-:Y:S01]  /*0970*/  BSSY B0, `(.L_x_5988) ;  /* 0x0000a9a000007945 */ /* 0x000fe20003800000 */
[----:B012---:R-:W-:Y:S01]  /*0980*/  IMAD.WIDE.U32 R2, R12, -0x2daee0ad, RZ ;  /* 0xd2511f530c027825 */ /* 0x007fe200078e00ff */
[----:B------:R-:W-:Y:S01]  /*0990*/  ULDC.U8 UR8, c[0x0][0x2a0] ;  /* 0x0000a80000087ab9 */ /* 0x000fe20000000000 */
[----:B------:R-:W-:Y:S01]  /*09a0*/  LOP3.LUT R0, R0, 0x3, RZ, 0xc0, !PT ;  /* 0x0000000300007812 */ /* 0x000fe200078ec0ff */
[----:B------:R-:W-:Y:S01]  /*09b0*/  UISETP.NE.AND UP0, UPT, UR8, URZ, UPT ;  /* 0x0000003f0800728c */ /* 0x000fe2000bf05270 */
[----:B------:R-:W-:Y:S01]  /*09c0*/  IMAD R9, R14, -0x326172a9, RZ ;  /* 0xcd9e8d570e097824 */ /* 0x000fe200078e02ff */
[----:B------:R-:W-:Y:S01]  /*09d0*/  LOP3.LUT R3, R3, UR31, R7, 0x96, !PT ;  /* 0x0000001f03037c12 */ /* 0x000fe2000f8e9607 */
[C---:B------:R-:W-:Y:S01]  /*09e0*/  IMAD.HI.U32 R4, R13.reuse, -0x326172a9, RZ ;  /* 0xcd9e8d570d047827 */ /* 0x040fe200078e00ff */
[----:B------:R-:W-:Y:S01]  /*09f0*/  HFMA2.MMA R7, -RZ, RZ, 0, 0 ;  /* 0x00000000ff077435 */ /* 0x000fe200000001ff */
[----:B------:R-:W-:Y:S01]  /*0a00*/  ULDC UR10, c[0x0][0x294] ;  /* 0x0000a500000a7ab9 */ /* 0x000fe20000000800 */
[----:B------:R-:W-:Y:S01]  /*0a10*/  ULDC UR11, c[0x0][0x2d8] ;  /* 0x0000b600000b7ab9 */ /* 0x000fe20000000800 */
[----:B------:R-:W-:Y:S01]  /*0a20*/  IMAD R100, R13, -0x326172a9, RZ ;  /* 0xcd9e8d570d647824 */ /* 0x000fe200078e02ff */
[----:B------:R-:W-:Y:S01]  /*0a30*/  LOP3.LUT R4, R4, UR30, R9, 0x96, !PT ;  /* 0x0000001e04047c12 */ /* 0x000fe2000f8e9609 */
[----:B------:R-:W-:Y:S01]  /*0a40*/  ULDC.64 UR12, c[0x0][0x298] ;  /* 0x0000a600000c7ab9 */ /* 0x000fe20000000a00 */
[----:B------:R-:W-:-:S05]  /*0a50*/  ULDC.64 UR8, c[0x0][0x230] ;  /* 0x00008c0000087ab9 */ /* 0x000fca0000000a00 */
.L_x_6246:
[----:B0-----:R-:W0:Y:S08]  /*0a60*/  LDC.64 R72, c[0x0][0x280] ;  /* 0x0000a000ff487b82 */ /* 0x001e300000000a00 */
[----:B------:R-:W1:Y:S01]  /*0a70*/  LDC R109, c[0x0][0x218] ;  /* 0x00008600ff6d7b82 */ /* 0x000e620000000800 */
[----:B0-----:R-:W-:-:S07]  /*0a80*/  IMAD.WIDE R116, R104, 0x4, R72 ;  /* 0x0000000468747825 */ /* 0x001fce00078e0248 */
[----:B------:R-:W0:Y:S01]  /*0a90*/  LDC.64 R72, c[0x0][0x288] ;  /* 0x0000a200ff487b82 */ /* 0x000e220000000a00 */
[----:B------:R-:W2:Y:S01]  /*0aa0*/  LDG.E R116, desc[UR6][R116.64] ;  /* 0x0000000674747981 */ /* 0x000ea2000c1e1900 */
[----:B0-----:R-:W-:-:S05]  /*0ab0*/  IMAD.WIDE R72, R104, 0x4, R72 ;  /* 0x0000000468487825 */ /* 0x001fca00078e0248 */
[----:B-----5:R0:W5:Y:S01]  /*0ac0*/  LDG.E R107, desc[UR6][R72.64] ;  /* 0x00000006486b7981 */ /* 0x020162000c1e1900 */
        /* <DEDUP_REMOVED lines=32> */
.L_x_5992:
        /* <DEDUP_REMOVED lines=12> */
.L_x_5995:
[----:B------:R-:W-:-:S07]  /*0d90*/  IMAD.MOV.U32 R11, RZ, RZ, R100 ;  /* 0x000000ffff0b7224 */ /* 0x000fce00078e0064 */
.L_x_5996:
[----:B------:R-:W-:Y:S05]  /*0da0*/  BSYNC B3 ;  /* 0x0000000000037941 */ /* 0x000fea0003800000 */
.L_x_5994:
        /* <DEDUP_REMOVED lines=16> */
.L_x_6000:
[----:B------:R-:W-:Y:S05]  /*0eb0*/  BSYNC B4 ;  /* 0x0000000000047941 */ /* 0x000fea0003800000 */
.L_x_5999:
        /* <DEDUP_REMOVED lines=43> */
.L_x_5998:
[----:B------:R-:W-:Y:S05]  /*1170*/  BSYNC B3 ;  /* 0x0000000000037941 */ /* 0x000fea0003800000 */
.L_x_5997:
[----:B------:R-:W-:Y:S01]  /*1180*/  HFMA2.MMA R9, -RZ, RZ, 0.1171875, 0 ;  /* 0x2f800000ff097435 */ /* 0x000fe200000001ff */
[----:B------:R-:W-:Y:S01]  /*1190*/  I2FP.F32.U32 R0, R11 ;  /* 0x0000000b00007245 */ /* 0x000fe20000201000 */
[----:B-----5:R-:W-:Y:S02]  /*11a0*/  IMAD.U32 R8, R64, 0x10000, RZ ;  /* 0x0001000040087824 */ /* 0x020fe400078e00ff */
[----:B------:R-:W-:Y:S02]  /*11b0*/  @P3 IMAD.U32 R11, R68, 0x10000, RZ ;  /* 0x00010000440b3824 */ /* 0x000fe400078e00ff */
[----:B------:R-:W-:-:S04]  /*11c0*/  FMUL.FTZ R8, R8, UR13 ;  /* 0x0000000d08087c20 */ /* 0x000fc80008410000 */
[----:B------:R-:W-:Y:S01]  /*11d0*/  FFMA.FTZ R0, R0, R9, 1.1641532182693481445e-10 ;  /* 0x2f00000000007423 */ /* 0x000fe20000010009 */
[----:B------:R-:W-:-:S04]  /*11e0*/  FMUL.FTZ R8, R8, UR12 ;  /* 0x0000000c08087c20 */ /* 0x000fc80008410000 */
[----:B------:R-:W-:-:S04]  /*11f0*/  FSETP.GTU.FTZ.AND P5, PT, R0, UR10, PT ;  /* 0x0000000a00007c0b */ /* 0x000fc8000bfbc000 */
[----:B------:R-:W-:Y:S02]  /*1200*/  FSEL R8, R8, RZ, !P5 ;  /* 0x000000ff08087208 */ /* 0x000fe40006800000 */
[----:B------:R-:W-:-:S03]  /*1210*/  SEL R9, RZ, 0x1, P5 ;  /* 0x00000001ff097807 */ /* 0x000fc60002800000 */
[----:B------:R-:W-:-:S07]  /*1220*/  @P3 FADD.FTZ R8, R11, R8 ;  /* 0x000000080b083221 */ /* 0x000fce0000010000 */
.L_x_5993:
[----:B------:R-:W-:Y:S05]  /*1230*/  BSYNC B2 ;  /* 0x0000000000027941 */ /* 0x000fea0003800000 */
.L_x_5991:
        /* <DEDUP_REMOVED lines=9> */
.L_x_6002:
        /* <DEDUP_REMOVED lines=12> */
.L_x_6005:
[----:B------:R-:W-:-:S07]  /*1390*/  IMAD.MOV.U32 R0, RZ, RZ, R100 ;  /* 0x000000ffff007224 */ /* 0x000fce00078e0064 */
.L_x_6006:
[----:B------:R-:W-:Y:S05]  /*13a0*/  BSYNC B3 ;  /* 0x0000000000037941 */ /* 0x000fea0003800000 */
.L_x_6004:
        /* <DEDUP_REMOVED lines=16> */
.L_x_6010:
[----:B------:R-:W-:Y:S05]  /*14b0*/  BSYNC B4 ;  /* 0x0000000000047941 */ /* 0x000fea0003800000 */
.L_x_6009:
        /* <DEDUP_REMOVED lines=43> */
.L_x_6008:
[----:B------:R-:W-:Y:S05]  /*1770*/  BSYNC B3 ;  /* 0x0000000000037941 */ /* 0x000fea0003800000 */
.L_x_6007:
        /* <DEDUP_REMOVED lines=13> */
.L_x_6003:
[----:B------:R-:W-:Y:S05]  /*1850*/  BSYNC B2 ;  /* 0x0000000000027941 */ /* 0x000fea0003800000 */
.L_x_6001:
        /* <DEDUP_REMOVED lines=8> */
.L_x_6012:
        /* <DEDUP_REMOVED lines=12> */
.L_x_6015:
[----:B------:R-:W-:-:S07]  /*19a0*/  IMAD.MOV.U32 R0, RZ, RZ, R100 ;  /* 0x000000ffff007224 */ /* 0x000fce00078e0064 */
.L_x_6016:
[----:B------:R-:W-:Y:S05]  /*19b0*/  BSYNC B3 ;  /* 0x0000000000037941 */ /* 0x000fea0003800000 */
.L_x_6014:
        /* <DEDUP_REMOVED lines=16> */
.L_x_6020:
[----:B------:R-:W-:Y:S05]  /*1ac0*/  BSYNC B4 ;  /* 0x0000000000047941 */ /* 0x000fea0003800000 */
.L_x_6019:
        /* <DEDUP_REMOVED lines=43> */
.L_x_6018:
[----:B------:R-:W-:Y:S05]  /*1d80*/  BSYNC B3 ;  /* 0x0000000000037941 */ /* 0x000fea0003800000 */
.L_x_6017:
        /* <DEDUP_REMOVED lines=11> */
.L_x_6013:
[----:B------:R-:W-:Y:S05]  /*1e40*/  BSYNC B2 ;  /* 0x0000000000027941 */ /* 0x000fea0003800000 */
.L_x_6011:
        /* <DEDUP_REMOVED lines=9> */
.L_x_6022:
        /* <DEDUP_REMOVED lines=12> */
.L_x_6025:
[----:B------:R-:W-:-:S07]  /*1fa0*/  IMAD.MOV.U32 R0, RZ, RZ, R100 ;  /* 0x000000ffff007224 */ /* 0x000fce00078e0064 */
.L_x_6026:
[----:B------:R-:W-:Y:S05]  /*1fb0*/  BSYNC B3 ;  /* 0x0000000000037941 */ /* 0x000fea0003800000 */
.L_x_6024:
        /* <DEDUP_REMOVED lines=16> */
.L_x_6030:
[----:B------:R-:W-:Y:S05]  /*20c0*/  BSYNC B4 ;  /* 0x0000000000047941 */ /* 0x000fea0003800000 */
.L_x_6029:
        /* <DEDUP_REMOVED lines=43> */
.L_x_6028:
[----:B------:R-:W-:Y:S05]  /*2380*/  BSYNC B3 ;  /* 0x0000000000037941 */ /* 0x000fea0003800000 */
.L_x_6027:
        /* <DEDUP_REMOVED lines=13> */
.L_x_6023:
[----:B------:R-:W-:Y:S05]  /*2460*/  BSYNC B2 ;  /* 0x0000000000027941 */ /* 0x000fea0003800000 */
.L_x_6021:
        /* <DEDUP_REMOVED lines=8> */
.L_x_6032:
        /* <DEDUP_REMOVED lines=12> */
.L_x_6035:
[----:B------:R-:W-:-:S07]  /*25b0*/  IMAD.MOV.U32 R0, RZ, RZ, R100 ;  /* 0x000000ffff007224 */ /* 0x000fce00078e0064 */
.L_x_6036:
[----:B------:R-:W-:Y:S05]  /*25c0*/  BSYNC B3 ;  /* 0x0000000000037941 */ /* 0x000fea0003800000 */
.L_x_6034:
        /* <DEDUP_REMOVED lines=16> */
.L_x_6040:
[----:B------:R-:W-:Y:S05]  /*26d0*/  BSYNC B4 ;  /* 0x0000000000047941 */ /* 0x000fea0003800000 */
.L_x_6039:
        /* <DEDUP_REMOVED lines=43> */
.L_x_6038:
[----:B------:R-:W-:Y:S05]  /*2990*/  BSYNC B3 ;  /* 0x0000000000037941 */ /* 0x000fea0003800000 */
.L_x_6037:
[----:B------:R-:W-:Y:S01]  /*29a0*/  HFMA2.MMA R75, -RZ, RZ, 0.1171875, 0 ;  /* 0x2f800000ff4b7435 */ /* 0x000fe200000001ff */
[----:B------:R-:W-:Y:S01]  /*29b0*/  I2FP.F32.U32 R0, R0 ;  /* 0x0000000000007245 */ /* 0x000fe20000201000 */
[----:B-----5:R-:W-:-:S04]  /*29c0*/  IMAD.U32 R73, R66, 0x10000, RZ ;  /* 0x0001000042497824 */ /* 0x020fc800078e00ff */
[----:B------:R-:W-:-:S04]  /*29d0*/  FMUL.FTZ R73, R73, UR13 ;  /* 0x0000000d49497c20 */ /* 0x000fc80008410000 */
[----:B------:R-:W-:Y:S01]  /*29e0*/  FFMA.FTZ R0, R0, R75, 1.1641532182693481445e-10 ;  /* 0x2f00000000007423 */ /* 0x000fe2000001004b */
[----:B------:R-:W-:Y:S01]  /*29f0*/  FMUL.FTZ R73, R73, UR12 ;  /* 0x0000000c49497c20 */ /* 0x000fe20008410000 */
[----:B------:R-:W-:-:S03]  /*2a00*/  @P3 IMAD.U32 R75, R70, 0x10000, RZ ;  /* 0x00010000464b3824 */ /* 0x000fc600078e00ff */
[----:B------:R-:W-:-:S04]  /*2a10*/  FSETP.GTU.FTZ.AND P5, PT, R0, UR10, PT ;  /* 0x0000000a00007c0b */ /* 0x000fc8000bfbc000 */
[----:B------:R-:W-:Y:S02]  /*2a20*/  FSEL R76, R73, RZ, !P5 ;  /* 0x000000ff494c7208 */ /* 0x000fe40006800000 */
[----:B------:R-:W-:-:S03]  /*2a30*/  SEL R77, RZ, 0x1, P5 ;  /* 0x00000001ff4d7807 */ /* 0x000fc60002800000 */
[----:B------:R-:W-:-:S07]  /*2a40*/  @P3 FADD.FTZ R76, R75, R76 ;  /* 0x0000004c4b4c3221 */ /* 0x000fce0000010000 */
.L_x_6033:
[----:B------:R-:W-:Y:S05]  /*2a50*/  BSYNC B2 ;  /* 0x0000000000027941 */ /* 0x000fea0003800000 */
.L_x_6031:
        /* <DEDUP_REMOVED lines=9> */
.L_x_6042:
        /* <DEDUP_REMOVED lines=12> */
.L_x_6045:
[----:B------:R-:W-:-:S07]  /*2bb0*/  IMAD.MOV.U32 R0, RZ, RZ, R100 ;  /* 0x000000ffff007224 */ /* 0x000fce00078e0064 */
.L_x_6046:
[----:B------:R-:W-:Y:S05]  /*2bc0*/  BSYNC B3 ;  /* 0x0000000000037941 */ /* 0x000fea0003800000 */
.L_x_6044:
        /* <DEDUP_REMOVED lines=16> */
.L_x_6050:
[----:B------:R-:W-:Y:S05]  /*2cd0*/  BSYNC B4 ;  /* 0x0000000000047941 */ /* 0x000fea0003800000 */
.L_x_6049:
        /* <DEDUP_REMOVED lines=42> */
[----:B------:R-:W-:-:S07]  /*2f80*/  LOP3.LUT R3, R3, UR31, R72, 0x96, !PT ;  /* 0x0000001f03037c12 */ /* 0x000fce000f8e9648 */
.L_x_6048:
[----:B------:R-:W-:Y:S05]  /*2f90*/  BSYNC B3 ;  /* 0x0000000000037941 */ /* 0x000fea0003800000 */
.L_x_6047:
[----:B------:R-:W-:Y:S01]  /*2fa0*/  HFMA2.MMA R75, -RZ, RZ, 0.1171875, 0 ;  /* 0x2f800000ff4b7435 */ /* 0x000fe200000001ff */
[----:B-----5:R-:W-:Y:S02]  /*2fb0*/  PRMT R72, R66, 0x7632, R72 ;  /* 0x0000763242487816 */ /* 0x020fe40000000048 */
[----:B------:R-:W-:Y:S02]  /*2fc0*/  I2FP.F32.U32 R0, R0 ;  /* 0x0000000000007245 */ /* 0x000fe40000201000 */
[----:B------:R-:W-:Y:S01]  /*2fd0*/  @P3 PRMT R74, R70, 0x7632, R74 ;  /* 0x00007632464a3816 */ /* 0x000fe2000000004a */
[----:B------:R-:W-:-:S04]  /*2fe0*/  IMAD.U32 R72, R72, 0x10000, RZ ;  /* 0x0001000048487824 */ /* 0x000fc800078e00ff */
[----:B------:R-:W-:Y:S01]  /*2ff0*/  FFMA.FTZ R0, R0, R75, 1.1641532182693481445e-10 ;  /* 0x2f00000000007423 */ /* 0x000fe2000001004b */
[----:B------:R-:W-:Y:S01]  /*3000*/  FMUL.FTZ R72, R72, UR13 ;  /* 0x0000000d48487c20 */ /* 0x000fe20008410000 */
[----:B------:R-:W-:-:S03]  /*3010*/  @P3 IMAD.U32 R74, R74, 0x10000, RZ ;  /* 0x000100004a4a3824 */ /* 0x000fc600078e00ff */
[----:B------:R-:W-:Y:S01]  /*3020*/  FMUL.FTZ R72, R72, UR12 ;  /* 0x0000000c48487c20 */ /* 0x000fe20008410000 */
[----:B------:R-:W-:-:S04]  /*3030*/  FSETP.GTU.FTZ.AND P5, PT, R0, UR10, PT ;  /* 0x0000000a00007c0b */ /* 0x000fc8000bfbc000 */
[----:B------:R-:W-:Y:S02]  /*3040*/  FSEL R79, R72, RZ, !P5 ;  /* 0x000000ff484f7208 */ /* 0x000fe40006800000 */
[----:B------:R-:W-:-:S03]  /*3050*/  SEL R78, RZ, 0x1, P5 ;  /* 0x00000001ff4e7807 */ /* 0x000fc60002800000 */
[----:B------:R-:W-:-:S07]  /*3060*/  @P3 FADD.FTZ R79, R74, R79 ;  /* 0x0000004f4a4f3221 */ /* 0x000fce0000010000 */
.L_x_6043:
[----:B------:R-:W-:Y:S05]  /*3070*/  BSYNC B2 ;  /* 0x0000000000027941 */ /* 0x000fea0003800000 */
.L_x_6041:
        /* <DEDUP_REMOVED lines=8> */
.L_x_6052:
        /* <DEDUP_REMOVED lines=12> */
.L_x_6055:
[----:B------:R-:W-:-:S07]  /*31c0*/  MOV R0, R100 ;  /* 0x0000006400007202 */ /* 0x000fce0000000f00 */
.L_x_6056:
[----:B------:R-:W-:Y:S05]  /*31d0*/  BSYNC B3 ;  /* 0x0000000000037941 */ /* 0x000fea0003800000 */
.L_x_6054:
        /* <DEDUP_REMOVED lines=16> */
.L_x_6060:
[----:B------:R-:W-:Y:S05]  /*32e0*/  BSYNC B4 ;  /* 0x0000000000047941 */ /* 0x000fea0003800000 */
.L_x_6059:
        /* <DEDUP_REMOVED lines=43> */
.L_x_6058:
[----:B------:R-:W-:Y:S05]  /*35a0*/  BSYNC B3 ;  /* 0x0000000000037941 */ /* 0x000fea0003800000 */
.L_x_6057:
        /* <DEDUP_REMOVED lines=11> */
.L_x_6053:
[----:B------:R-:W-:Y:S05]  /*3660*/  BSYNC B2 ;  /* 0x0000000000027941 */ /* 0x000fea0003800000 */
.L_x_6051:
        /* <DEDUP_REMOVED lines=9> */
.L_x_6062:
        /* <DEDUP_REMOVED lines=12> */
.L_x_6065:
[----:B------:R-:W-:-:S07]  /*37c0*/  IMAD.MOV.U32 R110, RZ, RZ, R100 ;  /* 0x000000ffff6e7224 */ /* 0x000fce00078e0064 */
.L_x_6066:
[----:B------:R-:W-:Y:S05]  /*37d0*/  BSYNC B3 ;  /* 0x0000000000037941 */ /* 0x000fea0003800000 */
.L_x_6064:
        /* <DEDUP_REMOVED lines=16> */
.L_x_6070:
[----:B------:R-:W-:Y:S05]  /*38e0*/  BSYNC B4 ;  /* 0x0000000000047941 */ /* 0x000fea0003800000 */
.L_x_6069:
        /* <DEDUP_REMOVED lines=43> */
.L_x_6068:
[----:B------:R-:W-:Y:S05]  /*3ba0*/  BSYNC B3 ;  /* 0x0000000000037941 */ /* 0x000fea0003800000 */
.L_x_6067:
        /* <DEDUP_REMOVED lines=13> */
.L_x_6063:
[----:B------:R-:W-:Y:S05]  /*3c80*/  BSYNC B2 ;  /* 0x0000000000027941 */ /* 0x000fea0003800000 */
.L_x_6061:
        /* <DEDUP_REMOVED lines=29> */
.L_x_6072:
[----:B------:R-:W-:Y:S05]  /*3e60*/  BSYNC B2 ;  /* 0x0000000000027941 */ /* 0x000fea0003800000 */
.L_x_6071:
[----:B------:R-:W-:Y:S01]  /*3e70*/  VIADD R112, R112, 0x20 ;  /* 0x0000002070707836 */ /* 0x000fe20000000000 */
[----:B------:R-:W-:-:S07]  /*3e80*/  IADD3 R113, R113, 0x20, RZ ;  /* 0x0000002071717810 */ /* 0x000fce0007ffe0ff */
.L_x_5990:
[----:B------:R-:W-:Y:S05]  /*3e90*/  BSYNC B1 ;  /* 0x0000000000017941 */ /* 0x000fea0003800000 */
.L_x_5989:
        /* <DEDUP_REMOVED lines=20> */
.L_x_6076:
        /* <DEDUP_REMOVED lines=12> */
.L_x_6079:
[----:B------:R-:W-:-:S07]  /*40a0*/  IMAD.MOV.U32 R9, RZ, RZ, R100 ;  /* 0x000000ffff097224 */ /* 0x000fce00078e0064 */
.L_x_6080:
[----:B------:R-:W-:Y:S05]  /*40b0*/  BSYNC B3 ;  /* 0x0000000000037941 */ /* 0x000fea0003800000 */
.L_x_6078:
        /* <DEDUP_REMOVED lines=16> */
.L_x_6084:
[----:B------:R-:W-:Y:S05]  /*41c0*/  BSYNC B4 ;  /* 0x0000000000047941 */ /* 0x000fea0003800000 */
.L_x_6083:
        /* <DEDUP_REMOVED lines=43> */
.L_x_6082:
[----:B------:R-:W-:Y:S05]  /*4480*/  BSYNC B3 ;  /* 0x0000000000037941 */ /* 0x000fea0003800000 */
.L_x_6081:
        /* <DEDUP_REMOVED lines=10> */
[----:B------:R-:W-:-:S07]  /*4530*/  @P3 FADD.FTZ R84, R75, R84 ;  /* 0x000000544b543221 */ /* 0x000fce0000010000 */
.L_x_6077:
[----:B------:R-:W-:Y:S05]  /*4540*/  BSYNC B2 ;  /* 0x0000000000027941 */ /* 0x000fea0003800000 */
.L_x_6075:
        /* <DEDUP_REMOVED lines=9> */
.L_x_6086:
        /* <DEDUP_REMOVED lines=12> */
.L_x_6089:
[----:B------:R-:W-:-:S07]  /*46a0*/  MOV R0, R100 ;  /* 0x0000006400007202 */ /* 0x000fce0000000f00 */
.L_x_6090:
[----:B------:R-:W-:Y:S05]  /*46b0*/  BSYNC B3 ;  /* 0x0000000000037941 */ /* 0x000fea0003800000 */
.L_x_6088:
        /* <DEDUP_REMOVED lines=16> */
.L_x_6094:
[----:B------:R-:W-:Y:S05]  /*47c0*/  BSYNC B4 ;  /* 0x0000000000047941 */ /* 0x000fea0003800000 */
.L_x_6093:
        /* <DEDUP_REMOVED lines=43> */
.L_x_6092:
[----:B------:R-:W-:Y:S05]  /*4a80*/  BSYNC B3 ;  /* 0x0000000000037941 */ /* 0x000fea0003800000 */
.L_x_6091:
        /* <DEDUP_REMOVED lines=13> */
.L_x_6087:
[----:B------:R-:W-:Y:S05]  /*4b60*/  BSYNC B2 ;  /* 0x0000000000027941 */ /* 0x000fea0003800000 */
.L_x_6085:
        /* <DEDUP_REMOVED lines=8> */
.L_x_6096:
        /* <DEDUP_REMOVED lines=12> */
.L_x_6099:
[----:B------:R-:W-:-:S07]  /*4cb0*/  IMAD.MOV.U32 R0, RZ, RZ, R100 ;  /* 0x000000ffff007224 */ /* 0x000fce00078e0064 */
.L_x_6100:
[----:B------:R-:W-:Y:S05]  /*4cc0*/  BSYNC B3 ;  /* 0x0000000000037941 */ /* 0x000fea0003800000 */
.L_x_6098:
        /* <DEDUP_REMOVED lines=16> */
.L_x_6104:
[----:B------:R-:W-:Y:S05]  /*4dd0*/  BSYNC B4 ;  /* 0x0000000000047941 */ /* 0x000fea0003800000 */
.L_x_6103:
        /* <DEDUP_REMOVED lines=43> */
.L_x_6102:
[----:B------:R-:W-:Y:S05]  /*5090*/  BSYNC B3 ;  /* 0x0000000000037941 */ /* 0x000fea0003800000 */
.L_x_6101:
        /* <DEDUP_REMOVED lines=11> */
.L_x_6097:
[----:B------:R-:W-:Y:S05]  /*5150*/  BSYNC B2 ;  /* 0x0000000000027941 */ /* 0x000fea0003800000 */
.L_x_6095:
        /* <DEDUP_REMOVED lines=9> */
.L_x_6106:
        /* <DEDUP_REMOVED lines=12> */
.L_x_6109:
[----:B------:R-:W-:-:S07]  /*52b0*/  MOV R0, R100 ;  /* 0x0000006400007202 */ /* 0x000fce0000000f00 */
.L_x_6110:
[----:B------:R-:W-:Y:S05]  /*52c0*/  BSYNC B3 ;  /* 0x0000000000037941 */ /* 0x000fea0003800000 */
.L_x_6108:
        /* <DEDUP_REMOVED lines=16> */
.L_x_6114:
[----:B------:R-:W-:Y:S05]  /*53d0*/  BSYNC B4 ;  /* 0x0000000000047941 */ /* 0x000fea0003800000 */
.L_x_6113:
        /* <DEDUP_REMOVED lines=43> */
.L_x_6112:
[----:B------:R-:W-:Y:S05]  /*5690*/  BSYNC B3 ;  /* 0x0000000000037941 */ /* 0x000fea0003800000 */
.L_x_6111:
        /* <DEDUP_REMOVED lines=13> */
.L_x_6107:
[----:B------:R-:W-:Y:S05]  /*5770*/  BSYNC B2 ;  /* 0x0000000000027941 */ /* 0x000fea0003800000 */
.L_x_6105:
        /* <DEDUP_REMOVED lines=8> */
.L_x_6116:
        /* <DEDUP_REMOVED lines=12> */
.L_x_6119:
[----:B------:R-:W-:-:S07]  /*58c0*/  IMAD.MOV.U32 R0, RZ, RZ, R100 ;  /* 0x000000ffff007224 */ /* 0x000fce00078e0064 */
.L_x_6120:
[----:B------:R-:W-:Y:S05]  /*58d0*/  BSYNC B3 ;  /* 0x0000000000037941 */ /* 0x000fea0003800000 */
.L_x_6118:
        /* <DEDUP_REMOVED lines=16> */
.L_x_6124:
[----:B------:R-:W-:Y:S05]  /*59e0*/  BSYNC B4 ;  /* 0x0000000000047941 */ /* 0x000fea0003800000 */
.L_x_6123:
        /* <DEDUP_REMOVED lines=43> */
.L_x_6122:
[----:B------:R-:W-:Y:S05]  /*5ca0*/  BSYNC B3 ;  /* 0x0000000000037941 */ /* 0x000fea0003800000 */
.L_x_6121:
        /* <DEDUP_REMOVED lines=11> */
.L_x_6117:
[----:B------:R-:W-:Y:S05]  /*5d60*/  BSYNC B2 ;  /* 0x0000000000027941 */ /* 0x000fea0003800000 */
.L_x_6115:
        /* <DEDUP_REMOVED lines=9> */
.L_x_6126:
        /* <DEDUP_REMOVED lines=12> */
.L_x_6129:
[----:B------:R-:W-:-:S07]  /*5ec0*/  MOV R0, R100 ;  /* 0x0000006400007202 */ /* 0x000fce0000000f00 */
.L_x_6130:
[----:B------:R-:W-:Y:S05]  /*5ed0*/  BSYNC B3 ;  /* 0x0000000000037941 */ /* 0x000fea0003800000 */
.L_x_6128:
        /* <DEDUP_REMOVED lines=16> */
.L_x_6134:
[----:B------:R-:W-:Y:S05]  /*5fe0*/  BSYNC B4 ;  /* 0x0000000000047941 */ /* 0x000fea0003800000 */
.L_x_6133:
        /* <DEDUP_REMOVED lines=43> */
.L_x_6132:
[----:B------:R-:W-:Y:S05]  /*62a0*/  BSYNC B3 ;  /* 0x0000000000037941 */ /* 0x000fea0003800000 */
.L_x_6131:
        /* <DEDUP_REMOVED lines=13> */
.L_x_6127:
[----:B------:R-:W-:Y:S05]  /*6380*/  BSYNC B2 ;  /* 0x0000000000027941 */ /* 0x000fea0003800000 */
.L_x_6125:
        /* <DEDUP_REMOVED lines=8> */
.L_x_6136:
        /* <DEDUP_REMOVED lines=12> */
.L_x_6139:
[----:B------:R-:W-:-:S07]  /*64d0*/  IMAD.MOV.U32 R0, RZ, RZ, R100 ;  /* 0x000000ffff007224 */ /* 0x000fce00078e0064 */
.L_x_6140:
[----:B------:R-:W-:Y:S05]  /*64e0*/  BSYNC B3 ;  /* 0x0000000000037941 */ /* 0x000fea0003800000 */
.L_x_6138:
        /* <DEDUP_REMOVED lines=16> */
.L_x_6144:
[----:B------:R-:W-:Y:S05]  /*65f0*/  BSYNC B4 ;  /* 0x0000000000047941 */ /* 0x000fea0003800000 */
.L_x_6143:
        /* <DEDUP_REMOVED lines=43> */
.L_x_6142:
[----:B------:R-:W-:Y:S05]  /*68b0*/  BSYNC B3 ;  /* 0x0000000000037941 */ /* 0x000fea0003800000 */
.L_x_6141:
        /* <DEDUP_REMOVED lines=11> */
.L_x_6137:
[----:B------:R-:W-:Y:S05]  /*6970*/  BSYNC B2 ;  /* 0x0000000000027941 */ /* 0x000fea0003800000 */
.L_x_6135:
        /* <DEDUP_REMOVED lines=9> */
.L_x_6146:
        /* <DEDUP_REMOVED lines=12> */
.L_x_6149:
[----:B------:R-:W-:-:S07]  /*6ad0*/  MOV R82, R100 ;  /* 0x0000006400527202 */ /* 0x000fce0000000f00 */
.L_x_6150:
[----:B------:R-:W-:Y:S05]  /*6ae0*/  BSYNC B3 ;  /* 0x0000000000037941 */ /* 0x000fea0003800000 */
.L_x_6148:
        /* <DEDUP_REMOVED lines=16> */
.L_x_6154:
[----:B------:R-:W-:Y:S05]  /*6bf0*/  BSYNC B4 ;  /* 0x0000000000047941 */ /* 0x000fea0003800000 */
.L_x_6153:
        /* <DEDUP_REMOVED lines=43> */
.L_x_6152:
[----:B------:R-:W-:Y:S05]  /*6eb0*/  BSYNC B3 ;  /* 0x0000000000037941 */ /* 0x000fea0003800000 */
.L_x_6151:
        /* <DEDUP_REMOVED lines=13> */
.L_x_6147:
[----:B------:R-:W-:Y:S05]  /*6f90*/  BSYNC B2 ;  /* 0x0000000000027941 */ /* 0x000fea0003800000 */
.L_x_6145:
        /* <DEDUP_REMOVED lines=29> */
.L_x_6156:
[----:B------:R-:W-:Y:S05]  /*7170*/  BSYNC B2 ;  /* 0x0000000000027941 */ /* 0x000fea0003800000 */
.L_x_6155:
[----:B------:R-:W-:Y:S01]  /*7180*/  IADD3 R112, R112, 0x20, RZ ;  /* 0x0000002070707810 */ /* 0x000fe20007ffe0ff */
[----:B------:R-:W-:-:S07]  /*7190*/  VIADD R113, R113, 0x20 ;  /* 0x0000002071717836 */ /* 0x000fce0000000000 */
.L_x_6074:
[----:B------:R-:W-:Y:S05]  /*71a0*/  BSYNC B1 ;  /* 0x0000000000017941 */ /* 0x000fea0003800000 */
.L_x_6073:
        /* <DEDUP_REMOVED lines=19> */
.L_x_6160:
        /* <DEDUP_REMOVED lines=12> */
.L_x_6163:
[----:B------:R-:W-:-:S07]  /*73a0*/  MOV R9, R100 ;  /* 0x0000006400097202 */ /* 0x000fce0000000f00 */
.L_x_6164:
[----:B------:R-:W-:Y:S05]  /*73b0*/  BSYNC B3 ;  /* 0x0000000000037941 */ /* 0x000fea0003800000 */
.L_x_6162:
        /* <DEDUP_REMOVED lines=16> */
.L_x_6168:
[----:B------:R-:W-:Y:S05]  /*74c0*/  BSYNC B4 ;  /* 0x0000000000047941 */ /* 0x000fea0003800000 */
.L_x_6167:
        /* <DEDUP_REMOVED lines=43> */
.L_x_6166:
[----:B------:R-:W-:Y:S05]  /*7780*/  BSYNC B3 ;  /* 0x0000000000037941 */ /* 0x000fea0003800000 */
.L_x_6165:
[----:B------:R-:W-:Y:S01]  /*7790*/  I2FP.F32.U32 R0, R9 ;  /* 0x0000000900007245 */ /* 0x000fe20000201000 */
[----:B------:R-:W-:Y:S01]  /*77a0*/  HFMA2.MMA R9, -RZ, RZ, 0.1171875, 0 ;  /* 0x2f800000ff097435 */ /* 0x000fe200000001ff */
[----:B-----5:R-:W-:Y:S01]  /*77b0*/  IMAD.U32 R73, R64, 0x10000, RZ ;  /* 0x0001000040497824 */ /* 0x020fe200078e00ff */
[----:B------:R-:W-:-:S03]  /*77c0*/  @P3 SHF.L.U32 R75, R68, 0x10, RZ ;  /* 0x00000010444b3819 */ /* 0x000fc600000006ff */
[----:B------:R-:W-:-:S04]  /*77d0*/  FMUL.FTZ R73, R73, UR13 ;  /* 0x0000000d49497c20 */ /* 0x000fc80008410000 */
[----:B------:R-:W-:Y:S01]  /*77e0*/  FMUL.FTZ R73, R73, UR12 ;  /* 0x0000000c49497c20 */ /* 0x000fe20008410000 */
[----:B------:R-:W-:-:S05]  /*77f0*/  FFMA.FTZ R0, R0, R9, 1.1641532182693481445e-10 ;  /* 0x2f00000000007423 */ /* 0x000fca0000010009 */
[----:B------:R-:W-:-:S04]  /*7800*/  FSETP.GTU.FTZ.AND P5, PT, R0, UR10, PT ;  /* 0x0000000a00007c0b */ /* 0x000fc8000bfbc000 */
[----:B------:R-:W-:Y:S02]  /*7810*/  FSEL R92, R73, RZ, !P5 ;  /* 0x000000ff495c7208 */ /* 0x000fe40006800000 */
[----:B------:R-:W-:-:S03]  /*7820*/  SEL R9, RZ, 0x1, P5 ;  /* 0x00000001ff097807 */ /* 0x000fc60002800000 */
[----:B------:R-:W-:-:S07]  /*7830*/  @P3 FADD.FTZ R92, R75, R92 ;  /* 0x0000005c4b5c3221 */ /* 0x000fce0000010000 */
.L_x_6161:
[----:B------:R-:W-:Y:S05]  /*7840*/  BSYNC B2 ;  /* 0x0000000000027941 */ /* 0x000fea0003800000 */
.L_x_6159:
        /* <DEDUP_REMOVED lines=9> */
.L_x_6170:
        /* <DEDUP_REMOVED lines=12> */
.L_x_6173:
[----:B------:R-:W-:-:S07]  /*79a0*/  IMAD.MOV.U32 R0, RZ, RZ, R100 ;  /* 0x000000ffff007224 */ /* 0x000fce00078e0064 */
.L_x_6174:
[----:B------:R-:W-:Y:S05]  /*79b0*/  BSYNC B3 ;  /* 0x0000000000037941 */ /* 0x000fea0003800000 */
.L_x_6172:
        /* <DEDUP_REMOVED lines=16> */
.L_x_6178:
[----:B------:R-:W-:Y:S05]  /*7ac0*/  BSYNC B4 ;  /* 0x0000000000047941 */ /* 0x000fea0003800000 */
.L_x_6177:
        /* <DEDUP_REMOVED lines=43> */
.L_x_6176:
[----:B------:R-:W-:Y:S05]  /*7d80*/  BSYNC B3 ;  /* 0x0000000000037941 */ /* 0x000fea0003800000 */
.L_x_6175:
        /* <DEDUP_REMOVED lines=9> */
[----:B------:R-:W-:-:S05]  /*7e20*/  FMUL.FTZ R10, R10, UR12 ;  /* 0x0000000c0a0a7c20 */ /* 0x000fca0008410000 */
[----:B------:R-:W-:Y:S02]  /*7e30*/  FSEL R93, R10, RZ, !P5 ;  /* 0x000000ff0a5d7208 */ /* 0x000fe40006800000 */
[----:B------:R-:W-:-:S03]  /*7e40*/  SEL R10, RZ, 0x1, P5 ;  /* 0x00000001ff0a7807 */ /* 0x000fc60002800000 */
[----:B------:R-:W-:-:S07]  /*7e50*/  @P3 FADD.FTZ R93, R72, R93 ;  /* 0x0000005d485d3221 */ /* 0x000fce0000010000 */
.L_x_6171:
[----:B------:R-:W-:Y:S05]  /*7e60*/  BSYNC B2 ;  /* 0x0000000000027941 */ /* 0x000fea0003800000 */
.L_x_6169:
        /* <DEDUP_REMOVED lines=8> */
.L_x_6180:
        /* <DEDUP_REMOVED lines=12> */
.L_x_6183:
[----:B------:R-:W-:-:S07]  /*7fb0*/  MOV R0, R100 ;  /* 0x0000006400007202 */ /* 0x000fce0000000f00 */
.L_x_6184:
[----:B------:R-:W-:Y:S05]  /*7fc0*/  BSYNC B3 ;  /* 0x0000000000037941 */ /* 0x000fea0003800000 */
.L_x_6182:
        /* <DEDUP_REMOVED lines=16> */
.L_x_6188:
[----:B------:R-:W-:Y:S05]  /*80d0*/  BSYNC B4 ;  /* 0x0000000000047941 */ /* 0x000fea0003800000 */
.L_x_6187:
        /* <DEDUP_REMOVED lines=43> */
.L_x_6186:
[----:B------:R-:W-:Y:S05]  /*8390*/  BSYNC B3 ;  /* 0x0000000000037941 */ /* 0x000fea0003800000 */
.L_x_6185:
        /* <DEDUP_REMOVED lines=10> */
[----:B------:R-:W-:-:S07]  /*8440*/  @P3 FADD.FTZ R94, R75, R94 ;  /* 0x0000005e4b5e3221 */ /* 0x000fce0000010000 */
.L_x_6181:
[----:B------:R-:W-:Y:S05]  /*8450*/  BSYNC B2 ;  /* 0x0000000000027941 */ /* 0x000fea0003800000 */
.L_x_6179:
        /* <DEDUP_REMOVED lines=9> */
.L_x_6190:
        /* <DEDUP_REMOVED lines=12> */
.L_x_6193:
[----:B------:R-:W-:-:S07]  /*85b0*/  IMAD.MOV.U32 R0, RZ, RZ, R100 ;  /* 0x000000ffff007224 */ /* 0x000fce00078e0064 */
.L_x_6194:
[----:B------:R-:W-:Y:S05]  /*85c0*/  BSYNC B3 ;  /* 0x0000000000037941 */ /* 0x000fea0003800000 */
.L_x_6192:
        /* <DEDUP_REMOVED lines=16> */
.L_x_6198:
[----:B------:R-:W-:Y:S05]  /*86d0*/  BSYNC B4 ;  /* 0x0000000000047941 */ /* 0x000fea0003800000 */
.L_x_6197:
        /* <DEDUP_REMOVED lines=43> */
.L_x_6196:
[----:B------:R-:W-:Y:S05]  /*8990*/  BSYNC B3 ;  /* 0x0000000000037941 */ /* 0x000fea0003800000 */
.L_x_6195:
        /* <DEDUP_REMOVED lines=13> */
.L_x_6191:
[----:B------:R-:W-:Y:S05]  /*8a70*/  BSYNC B2 ;  /* 0x0000000000027941 */ /* 0x000fea0003800000 */
.L_x_6189:
        /* <DEDUP_REMOVED lines=8> */
.L_x_6200:
        /* <DEDUP_REMOVED lines=12> */
.L_x_6203:
[----:B------:R-:W-:-:S07]  /*8bc0*/  MOV R0, R100 ;  /* 0x0000006400007202 */ /* 0x000fce0000000f00 */
.L_x_6204:
[----:B------:R-:W-:Y:S05]  /*8bd0*/  BSYNC B3 ;  /* 0x0000000000037941 */ /* 0x000fea0003800000 */
.L_x_6202:
        /* <DEDUP_REMOVED lines=16> */
.L_x_6208:
[----:B------:R-:W-:Y:S05]  /*8ce0*/  BSYNC B4 ;  /* 0x0000000000047941 */ /* 0x000fea0003800000 */
.L_x_6207:
        /* <DEDUP_REMOVED lines=43> */
.L_x_6206:
[----:B------:R-:W-:Y:S05]  /*8fa0*/  BSYNC B3 ;  /* 0x0000000000037941 */ /* 0x000fea0003800000 */
.L_x_6205:
        /* <DEDUP_REMOVED lines=11> */
.L_x_6201:
[----:B------:R-:W-:Y:S05]  /*9060*/  BSYNC B2 ;  /* 0x0000000000027941 */ /* 0x000fea0003800000 */
.L_x_6199:
        /* <DEDUP_REMOVED lines=9> */
.L_x_6210:
        /* <DEDUP_REMOVED lines=12> */
.L_x_6213:
[----:B------:R-:W-:-:S07]  /*91c0*/  IMAD.MOV.U32 R0, RZ, RZ, R100 ;  /* 0x000000ffff007224 */ /* 0x000fce00078e0064 */
.L_x_6214:
[----:B------:R-:W-:Y:S05]  /*91d0*/  BSYNC B3 ;  /* 0x0000000000037941 */ /* 0x000fea0003800000 */
.L_x_6212:
        /* <DEDUP_REMOVED lines=16> */
.L_x_6218:
[----:B------:R-:W-:Y:S05]  /*92e0*/  BSYNC B4 ;  /* 0x0000000000047941 */ /* 0x000fea0003800000 */
.L_x_6217:
        /* <DEDUP_REMOVED lines=43> */
.L_x_6216:
[----:B------:R-:W-:Y:S05]  /*95a0*/  BSYNC B3 ;  /* 0x0000000000037941 */ /* 0x000fea0003800000 */
.L_x_6215:
        /* <DEDUP_REMOVED lines=13> */
.L_x_6211:
[----:B------:R-:W-:Y:S05]  /*9680*/  BSYNC B2 ;  /* 0x0000000000027941 */ /* 0x000fea0003800000 */
.L_x_6209:
        /* <DEDUP_REMOVED lines=8> */
.L_x_6220:
        /* <DEDUP_REMOVED lines=12> */
.L_x_6223:
[----:B------:R-:W-:-:S07]  /*97d0*/  MOV R0, R100 ;  /* 0x0000006400007202 */ /* 0x000fce0000000f00 */
.L_x_6224:
[----:B------:R-:W-:Y:S05]  /*97e0*/  BSYNC B3 ;  /* 0x0000000000037941 */ /* 0x000fea0003800000 */
.L_x_6222:
        /* <DEDUP_REMOVED lines=16> */
.L_x_6228:
[----:B------:R-:W-:Y:S05]  /*98f0*/  BSYNC B4 ;  /* 0x0000000000047941 */ /* 0x000fea0003800000 */
.L_x_6227:
        /* <DEDUP_REMOVED lines=43> */
.L_x_6226:
[----:B------:R-:W-:Y:S05]  /*9bb0*/  BSYNC B3 ;  /* 0x0000000000037941 */ /* 0x000fea0003800000 */
.L_x_6225:
        /* <DEDUP_REMOVED lines=11> */
.L_x_6221:
[----:B------:R-:W-:Y:S05]  /*9c70*/  BSYNC B2 ;  /* 0x0000000000027941 */ /* 0x000fea0003800000 */
.L_x_6219:
        /* <DEDUP_REMOVED lines=9> */
.L_x_6230:
        /* <DEDUP_REMOVED lines=12> */
.L_x_6233:
[----:B------:R-:W-:-:S07]  /*9dd0*/  IMAD.MOV.U32 R82, RZ, RZ, R100 ;  /* 0x000000ffff527224 */ /* 0x000fce00078e0064 */
.L_x_6234:
[----:B------:R-:W-:Y:S05]  /*9de0*/  BSYNC B3 ;  /* 0x0000000000037941 */ /* 0x000fea0003800000 */
.L_x_6232:
        /* <DEDUP_REMOVED lines=16> */
.L_x_6238:
[----:B------:R-:W-:Y:S05]  /*9ef0*/  BSYNC B4 ;  /* 0x0000000000047941 */ /* 0x000fea0003800000 */
.L_x_6237:
        /* <DEDUP_REMOVED lines=8> */
[----:B------:R-:W-:-:S03]  /*9f80*/  HFMA2.MMA R0, -RZ, RZ, 0, 0 ;  /* 0x00000000ff007435 */ /* 0x000fc600000001ff */
        /* <DEDUP_REMOVED lines=34> */
.L_x_6236:
[----:B------:R-:W-:Y:S05]  /*a1b0*/  BSYNC B3 ;  /* 0x0000000000037941 */ /* 0x000fea0003800000 */
.L_x_6235:
        /* <DEDUP_REMOVED lines=13> */
.L_x_6231:
[----:B------:R-:W-:Y:S05]  /*a290*/  BSYNC B2 ;  /* 0x0000000000027941 */ /* 0x000fea0003800000 */
.L_x_6229:
        /* <DEDUP_REMOVED lines=28> */
.L_x_6158:
[----:B------:R-:W-:Y:S05]  /*a460*/  BSYNC B1 ;  /* 0x0000000000017941 */ /* 0x000fea0003800000 */
.L_x_6157:
        /* <DEDUP_REMOVED lines=100> */
.L_x_6258:
        /* <DEDUP_REMOVED lines=20> */
[----:B------:R-:W-:Y:S01]  /*abf0*/  BSSY B2, `(.L_x_6242) ;  /* 0x0000028000027945 */ /* 0x000fe20003800000 */
[----:B------:R-:W-:Y:S01]  /*ac00*/  LOP3.LUT R105, R6, 0x1f, RZ, 0xc0, !PT ;  /* 0x0000001f06697812 */ /* 0x000fe200078ec0ff */
[----:B------:R-:W-:Y:S01]  /*ac10*/  IMAD R72, R72, R109, RZ ;  /* 0x0000006d48487224 */ /* 0x000fe200078e02ff */
[----:B------:R-:W-:-:S04]  /*ac20*/  FSEL R113, R113, RZ, P2 ;  /* 0x000000ff71717208 */ /* 0x000fc80001000000 */
[----:B------:R-:W-:-:S04]  /*ac30*/  SHF.R.S32.HI R73, RZ, 0x1f, R72 ;  /* 0x0000001fff497819 */ /* 0x000fc80000011448 */
        /* <DEDUP_REMOVED lines=9> */
[----:B------:R-:W-:Y:S01]  /*acd0*/  FMUL.FTZ R73, R111, R72 ;  /* 0x000000486f497220 */ /* 0x000fe20000410000 */
        /* <DEDUP_REMOVED lines=25> */
.L_x_6243:
[----:B------:R-:W-:Y:S05]  /*ae70*/  BSYNC B2 ;  /* 0x0000000000027941 */ /* 0x000fea0003800000 */
.L_x_6242:
[----:B------:R-:W-:Y:S01]  /*ae80*/  ISETP.NE.AND P2, PT, R106, RZ, PT ;  /* 0x000000ff6a00720c */ /* 0x000fe20003f45270 */
[----:B------:R-:W-:-:S12]  /*ae90*/  BSSY B2, `(.L_x_6244) ;  /* 0x0000022000027945 */ /* 0x000fd80003800000 */
[----:B------:R-:W-:Y:S05]  /*aea0*/  @!P2 BRA `(.L_x_6245) ;  /* 0x000000000080a947 */ /* 0x000fea0003800000 */
[----:B-1----:R-:W1:Y:S01]  /*aeb0*/  LDC.64 R108, c[0x0][0x2b8] ;  /* 0x0000ae00ff6c7b82 */ /* 0x002e620000000a00 */
        /* <DEDUP_REMOVED lines=31> */
.L_x_6245:
[----:B------:R-:W-:Y:S05]  /*b0b0*/  BSYNC B2 ;  /* 0x0000000000027941 */ /* 0x000fea0003800000 */
.L_x_6244:
        /* <DEDUP_REMOVED lines=32> */
.L_x_6241:
[----:B------:R-:W-:Y:S05]  /*b2c0*/  BSYNC B1 ;  /* 0x0000000000017941 */ /* 0x000fea0003800000 */
.L_x_6240:
[----:B-123--:R-:W1:Y:S02]  /*b2d0*/  LDC.64 R72, c[0x0][0x210] ;  /* 0x00008400ff487b82 */ /* 0x00ee640000000a00 */
[----:B-1----:R-:W-:-:S04]  /*b2e0*/  LEA R104, R72, R104, 0x2 ;  /* 0x0000006848687211 */ /* 0x002fc800078e10ff */
[----:B------:R-:W-:-:S13]  /*b2f0*/  ISETP.GE.AND P2, PT, R104, R73, PT ;  /* 0x000000496800720c */ /* 0x000fda0003f46270 */
[----:B------:R-:W-:Y:S05]  /*b300*/  @!P2 BRA `(.L_x_6246) ;  /* 0xffffff5400d4a947 */ /* 0x000fea000383ffff */
[----:B------:R-:W-:Y:S05]  /*b310*/  BSYNC B0 ;  /* 0x0000000000007941 */ /* 0x000fea0003800000 */
.L_x_5988:
[----:B------:R-:W-:Y:S05]  /*b320*/  EXIT ;  /* 0x000000000000794d */ /* 0x000fea0003800000 */
.L_x_6239:
        /* <DEDUP_REMOVED lines=8> */
.L_x_6248:
[----:B------:R-:W-:Y:S05]  /*b3b0*/  BSYNC B1 ;  /* 0x0000000000017941 */ /* 0x000fea0003800000 */
.L_x_6247:
        /* <DEDUP_REMOVED lines=10> */
.L_x_6249:
[----:B------:R-:W-:Y:S01]  /*b460*/  HFMA2.MMA R116, -RZ, RZ, 0, 2.384185791015625e-07 ;  /* 0x00000004ff747435 */ /* 0x000fe200000001ff */
[----:B------:R-:W-:-:S05]  /*b470*/  MOV R75, R115 ;  /* 0x00000073004b7202 */ /* 0x000fca0000000f00 */
[----:B------:R-:W-:-:S04]  /*b480*/  FADD.FTZ R75, R74, R75 ;  /* 0x0000004b4a4b7221 */ /* 0x000fc80000010000 */
[----:B------:R-:W-:-:S07]  /*b490*/  IMAD.MOV.U32 R117, RZ, RZ, R75 ;  /* 0x000000ffff757224 */ /* 0x000fce00078e004b */
[----:B------:R-:W-:Y:S05]  /*b4a0*/  WARPSYNC.COLLECTIVE R114, `(.L_x_6250) ;  /* 0x0000000072087348 */ /* 0x000fea0003c00000 */
[----:B------:R0:W1:Y:S02]  /*b4b0*/  SHFL.BFLY P5, R115, R117, R116, R119 ;  /* 0x0c00007475737389 */ /* 0x00006400000a0077 */
[----:B01----:R-:W-:Y:S01]  /*b4c0*/  ENDCOLLECTIVE ;  /* 0x000000000000791b */ /* 0x003fe20003800000 */
.L_x_6250:
[----:B------:R-:W-:Y:S02]  /*b4d0*/  IMAD.MOV.U32 R116, RZ, RZ, 0x8 ;  /* 0x00000008ff747424 */ /* 0x000fe400078e00ff */
[----:B------:R-:W-:-:S04]  /*b4e0*/  IMAD.MOV.U32 R72, RZ, RZ, R115 ;  /* 0x000000ffff487224 */ /* 0x000fc800078e0073 */
[----:B------:R-:W-:-:S05]  /*b4f0*/  FADD.FTZ R111, R75, R72 ;  /* 0x000000484b6f7221 */ /* 0x000fca0000010000 */
[----:B------:R-:W-:-:S07]  /*b500*/  MOV R117, R111 ;  /* 0x0000006f00757202 */ /* 0x000fce0000000f00 */
[----:B------:R-:W-:Y:S05]  /*b510*/  WARPSYNC.COLLECTIVE R114, `(.L_x_6251) ;  /* 0x0000000072087348 */ /* 0x000fea0003c00000 */
[----:B------:R0:W1:Y:S02]  /*b520*/  SHFL.BFLY P5, R115, R117, R116, R119 ;  /* 0x0c00007475737389 */ /* 0x00006400000a0077 */
[----:B01----:R-:W-:Y:S01]  /*b530*/  ENDCOLLECTIVE ;  /* 0x000000000000791b */ /* 0x003fe20003800000 */
.L_x_6251:
[----:B------:R-:W-:Y:S01]  /*b540*/  HFMA2.MMA R116, -RZ, RZ, 0, 9.5367431640625e-07 ;  /* 0x00000010ff747435 */ /* 0x000fe200000001ff */
[----:B------:R-:W-:-:S05]  /*b550*/  MOV R72, R115 ;  /* 0x0000007300487202 */ /* 0x000fca0000000f00 */
[----:B------:R-:W-:-:S04]  /*b560*/  FADD.FTZ R112, R111, R72 ;  /* 0x000000486f707221 */ /* 0x000fc80000010000 */
[----:B------:R-:W-:-:S07]  /*b570*/  IMAD.MOV.U32 R117, RZ, RZ, R112 ;  /* 0x000000ffff757224 */ /* 0x000fce00078e0070 */
[----:B------:R-:W-:Y:S05]  /*b580*/  WARPSYNC.COLLECTIVE R114, `(.L_x_6252) ;  /* 0x0000000072087348 */ /* 0x000fea0003c00000 */
[----:B------:R0:W1:Y:S02]  /*b590*/  SHFL.BFLY P5, R115, R117, R116, R119 ;  /* 0x0c00007475737389 */ /* 0x00006400000a0077 */
[----:B01----:R-:W-:Y:S01]  /*b5a0*/  ENDCOLLECTIVE ;  /* 0x000000000000791b */ /* 0x003fe20003800000 */
.L_x_6252:
        /* <DEDUP_REMOVED lines=57> */
.L_x_6253:
[----:B------:R-:W-:Y:S01]  /*b940*/  HFMA2.MMA R116, -RZ, RZ, 0, 1.1920928955078125e-07 ;  /* 0x00000002ff747435 */ /* 0x000fe200000001ff */
[----:B------:R-:W-:-:S05]  /*b950*/  MOV R73, R115 ;  /* 0x0000007300497202 */ /* 0x000fca0000000f00 */
[----:B------:R-:W-:-:S04]  /*b960*/  FADD.FTZ R73, R72, R73 ;  /* 0x0000004948497221 */ /* 0x000fc80000010000 */
[----:B------:R-:W-:-:S07]  /*b970*/  IMAD.MOV.U32 R117, RZ, RZ, R73 ;  /* 0x000000ffff757224 */ /* 0x000fce00078e0049 */
[----:B------:R-:W-:Y:S05]  /*b980*/  WARPSYNC.COLLECTIVE R114, `(.L_x_6254) ;  /* 0x0000000072087348 */ /* 0x000fea0003c00000 */
[----:B------:R0:W1:Y:S02]  /*b990*/  SHFL.BFLY P5, R115, R117, R116, R119 ;  /* 0x0c00007475737389 */ /* 0x00006400000a0077 */
[----:B01----:R-:W-:Y:S01]  /*b9a0*/  ENDCOLLECTIVE ;  /* 0x000000000000791b */ /* 0x003fe20003800000 */
.L_x_6254:
[----:B------:R-:W-:Y:S02]  /*b9b0*/  IMAD.MOV.U32 R116, RZ, RZ, 0x4 ;  /* 0x00000004ff747424 */ /* 0x000fe400078e00ff */
[----:B------:R-:W-:-:S04]  /*b9c0*/  IMAD.MOV.U32 R74, RZ, RZ, R115 ;  /* 0x000000ffff4a7224 */ /* 0x000fc800078e0073 */
[----:B------:R-:W-:-:S05]  /*b9d0*/  FADD.FTZ R74, R73, R74 ;  /* 0x0000004a494a7221 */ /* 0x000fca0000010000 */
[----:B------:R-:W-:-:S07]  /*b9e0*/  MOV R117, R74 ;  /* 0x0000004a00757202 */ /* 0x000fce0000000f00 */
[----:B------:R-:W-:Y:S05]  /*b9f0*/  WARPSYNC.COLLECTIVE R114, `(.L_x_6255) ;  /* 0x0000000072087348 */ /* 0x000fea0003c00000 */
[----:B------:R0:W1:Y:S02]  /*ba00*/  SHFL.BFLY P5, R115, R117, R116, R119 ;  /* 0x0c00007475737389 */ /* 0x00006400000a0077 */
[----:B01----:R-:W-:Y:S01]  /*ba10*/  ENDCOLLECTIVE ;  /* 0x000000000000791b */ /* 0x003fe20003800000 */
.L_x_6255:
[----:B------:R-:W-:Y:S01]  /*ba20*/  HFMA2.MMA R116, -RZ, RZ, 0, 4.76837158203125e-07 ;  /* 0x00000008ff747435 */ /* 0x000fe200000001ff */
[----:B------:R-:W-:-:S05]  /*ba30*/  MOV R75, R115 ;  /* 0x00000073004b7202 */ /* 0x000fca0000000f00 */
[----:B------:R-:W-:-:S04]  /*ba40*/  FADD.FTZ R75, R74, R75 ;  /* 0x0000004b4a4b7221 */ /* 0x000fc80000010000 */
[----:B------:R-:W-:-:S07]  /*ba50*/  IMAD.MOV.U32 R117, RZ, RZ, R75 ;  /* 0x000000ffff757224 */ /* 0x000fce00078e004b */
[----:B------:R-:W-:Y:S05]  /*ba60*/  WARPSYNC.COLLECTIVE R114, `(.L_x_6256) ;  /* 0x0000000072087348 */ /* 0x000fea0003c00000 */
[----:B------:R0:W1:Y:S02]  /*ba70*/  SHFL.BFLY P5, R115, R117, R116, R119 ;  /* 0x0c00007475737389 */ /* 0x00006400000a0077 */
[----:B01----:R-:W-:Y:S01]  /*ba80*/  ENDCOLLECTIVE ;  /* 0x000000000000791b */ /* 0x003fe20003800000 */
.L_x_6256:
[----:B------:R-:W-:Y:S02]  /*ba90*/  IMAD.MOV.U32 R116, RZ, RZ, 0x10 ;  /* 0x00000010ff747424 */ /* 0x000fe400078e00ff */
[----:B------:R-:W-:-:S04]  /*baa0*/  IMAD.MOV.U32 R112, RZ, RZ, R115 ;  /* 0x000000ffff707224 */ /* 0x000fc800078e0073 */
[----:B------:R-:W-:-:S05]  /*bab0*/  FADD.FTZ R112, R75, R112 ;  /* 0x000000704b707221 */ /* 0x000fca0000010000 */
[----:B------:R-:W-:-:S07]  /*bac0*/  MOV R117, R112 ;  /* 0x0000007000757202 */ /* 0x000fce0000000f00 */
[----:B------:R-:W-:Y:S05]  /*bad0*/  WARPSYNC.COLLECTIVE R114, `(.L_x_6257) ;  /* 0x0000000072087348 */ /* 0x000fea0003c00000 */
[----:B------:R0:W1:Y:S02]  /*bae0*/  SHFL.BFLY P5, R115, R117, R116, R119 ;  /* 0x0c00007475737389 */ /* 0x00006400000a0077 */
[----:B01----:R-:W-:Y:S01]  /*baf0*/  ENDCOLLECTIVE ;  /* 0x000000000000791b */ /* 0x003fe20003800000 */
.L_x_6257:
[----:B------:R-:W-:Y:S01]  /*bb00*/  MOV R111, R115 ;  /* 0x00000073006f7202 */ /* 0x000fe20000000f00 */
[----:B------:R-:W-:Y:S06]  /*bb10*/  BRA `(.L_x_6258) ;  /* 0xffffffec00e47947 */ /* 0x000fec000383ffff */
.L_x_6259:
        /* <DEDUP_REMOVED lines=14> */
.L_x_23490:


//--------------------- .text._ZN10layer_norm13ln_fwd_kernelINS_13Kernel_traitsIf13__nv_bfloat16S2_S2_fjLj768ELj1ELj4ELj1ELj16ENS_18Kernel_traits_baseILj768EfS2_S2_S2_fjLj128EEEEELb1ELb0ELb1ELb1EEEvNS_9FwdParamsE --------------------------
	.section	.text._ZN10layer_norm13ln_fwd_kernelINS_13Kernel_traitsIf13__nv_bfloat16S2_S2_fjLj768ELj1ELj4ELj1ELj16ENS_18Kernel_traits_baseILj768EfS2_S2_S2_fjLj128EEEEELb1ELb0ELb1ELb1EEEvNS_9FwdParamsE,"ax",@progbits
	.align	128
        .global         _ZN10layer_norm13ln_fwd_kernelINS_13Kernel_traitsIf13__nv_bfloat16S2_S2_fjLj768ELj1ELj4ELj1ELj16ENS_18Kernel_traits_baseILj768EfS2_S2_S2_fjLj128EEEEELb1ELb0ELb1ELb1EEEvNS_9FwdParamsE
        .type           _ZN10layer_norm13ln_fwd_kernelINS_13Kernel_traitsIf13__nv_bfloat16S2_S2_fjLj768ELj1ELj4ELj1ELj16ENS_18Kernel_traits_baseILj768EfS2_S2_S2_fjLj128EEEEELb1ELb0ELb1ELb1EEEvNS_9FwdParamsE,@function
        .size           _ZN10layer_norm13ln_fwd_kernelINS_13Kernel_traitsIf13__nv_bfloat16S2_S2_fjLj768ELj1ELj4ELj1ELj16ENS_18Kernel_traits_baseILj768EfS2_S2_S2_fjLj128EEEEELb1ELb0ELb1ELb1EEEvNS_9FwdParamsE,(.L_x_23491 - _ZN10layer_norm13ln_fwd_kernelINS_13Kernel_traitsIf13__nv_bfloat16S2_S2_fjLj768ELj1ELj4ELj1ELj16ENS_18Kernel_traits_baseILj768EfS2_S2_S2_fjLj128EEEEELb1ELb0ELb1ELb1EEEvNS_9FwdParamsE)
        .other          _ZN10layer_norm13ln_fwd_kernelINS_13Kernel_traitsIf13__nv_bfloat16S2_S2_fjLj768ELj1ELj4ELj1ELj16ENS_18Kernel_traits_baseILj768EfS2_S2_S2_fjLj128EEEEELb1ELb0ELb1ELb1EEEvNS_9FwdParamsE,@"STO_CUDA_ENTRY STV_DEFAULT"
_ZN10layer_norm13ln_fwd_kernelINS_13Kernel_traitsIf13__nv_bfloat16S2_S2_fjLj768ELj1ELj4ELj1ELj16ENS_18Kernel_traits_baseILj768EfS2_S2_S2_fjLj128EEEEELb1ELb0ELb1ELb1EEEvNS_9FwdParamsE:
.text._ZN10layer_norm13ln_fwd_kernelINS_13Kernel_traitsIf13__nv_bfloat16S2_S2_fjLj768ELj1ELj4ELj1ELj16ENS_18Kernel_traits_baseILj768EfS2_S2_S2_fjLj128EEEEELb1ELb0ELb1ELb1EEEvNS_9FwdParamsE:
        /* <DEDUP_REMOVED lines=13> */
[----:B------:R-:W-:Y:S01]  /*00d0*/  ULDC.64 UR10, c[0x0][0x260] ;  /* 0x00009800000a7ab9 */ /* 0x000fe20000000a00 */
[----:B------:R-:W4:Y:S01]  /*00e0*/  @P0 LDG.E.64 R2, desc[UR6][R2.64] ;  /* 0x0000000602020981 */ /* 0x000f22000c1e1b00 */
[----:B0-----:R-:W-:Y:S01]  /*00f0*/  @P0 MOV R6, R88 ;  /* 0x0000005800060202 */ /* 0x001fe20000000f00 */
[----:B-1----:R-:W-:-:S05]  /*0100*/  @P0 IMAD.MOV.U32 R7, RZ, RZ, R89 ;  /* 0x000000ffff070224 */ /* 0x002fca00078e0059 */
[----:B------:R-:W3:Y:S01]  /*0110*/  @P0 LDG.E.64 R4, desc[UR6][R6.64] ;  /* 0x0000000606040981 */ /* 0x000ee2000c1e1b00 */
[----:B------:R-:W-:Y:S02]  /*0120*/  CS2R R16, SRZ ;  /* 0x0000000000107805 */ /* 0x000fe4000001ff00 */
[----:B------:R-:W-:Y:S02]  /*0130*/  CS2R R18, SRZ ;  /* 0x0000000000127805 */ /* 0x000fe4000001ff00 */
[----:B------:R-:W-:Y:S02]  /*0140*/  CS2R R20, SRZ ;  /* 0x0000000000147805 */ /* 0x000fe4000001ff00 */
[----:B------:R-:W-:Y:S02]  /*0150*/  CS2R R22, SRZ ;  /* 0x0000000000167805 */ /* 0x000fe4000001ff00 */
[----:B------:R-:W-:Y:S02]  /*0160*/  CS2R R24, SRZ ;  /* 0x0000000000187805 */ /* 0x000fe4000001ff00 */
[----:B------:R-:W-:-:S02]  /*0170*/  CS2R R26, SRZ ;  /* 0x00000000001a7805 */ /* 0x000fc4000001ff00 */
[----:B------:R-:W-:Y:S02]  /*0180*/  CS2R R28, SRZ ;  /* 0x00000000001c7805 */ /* 0x000fe4000001ff00 */
[----:B------:R-:W-:Y:S01]  /*0190*/  CS2R R30, SRZ ;  /* 0x00000000001e7805 */ /* 0x000fe2000001ff00 */
[----:B--2---:R-:W-:Y:S01]  /*01a0*/  IMAD R10, R11, UR8, R0 ;  /* 0x000000080b0a7c24 */ /* 0x004fe2000f8e0200 */
[----:B------:R-:W-:Y:S01]  /*01b0*/  ULDC.64 UR8, c[0x0][0x2c8] ;  /* 0x0000b20000087ab9 */ /* 0x000fe20000000a00 */
[----:B------:R-:W-:Y:S02]  /*01c0*/  CS2R R32, SRZ ;  /* 0x0000000000207805 */ /* 0x000fe4000001ff00 */
[----:B------:R-:W-:Y:S02]  /*01d0*/  CS2R R34, SRZ ;  /* 0x0000000000227805 */ /* 0x000fe4000001ff00 */
[----:B------:R-:W-:Y:S02]  /*01e0*/  CS2R R36, SRZ ;  /* 0x0000000000247805 */ /* 0x000fe4000001ff00 */
[----:B------:R-:W-:-:S02]  /*01f0*/  CS2R R38, SRZ ;  /* 0x0000000000267805 */ /* 0x000fc4000001ff00 */
[----:B----4-:R-:W-:Y:S02]  /*0200*/  @P0 R2UR UR4, R2 ;  /* 0x00000000020402ca */ /* 0x010fe400000e0000 */
[----:B------:R-:W-:-:S11]  /*0210*/  @P0 R2UR UR5, R3 ;  /* 0x00000000030502ca */ /* 0x000fd600000e0000 */
[----:B------:R-:W-:Y:S02]  /*0220*/  UIADD3 UR14, UR4, -0x61c88647, URZ ;  /* 0x9e3779b9040e7890 */ /* 0x000fe4000fffe03f */
[----:B------:R-:W-:Y:S02]  /*0230*/  UIADD3 UR15, UR5, -0x4498517b, URZ ;  /* 0xbb67ae85050f7890 */ /* 0x000fe4000fffe03f */
[----:B------:R-:W-:Y:S01]  /*0240*/  UIADD3 UR16, UR4, 0x3c6ef372, URZ ;  /* 0x3c6ef37204107890 */ /* 0x000fe2000fffe03f */
[----:B---3--:R-:W-:Y:S01]  /*0250*/  @P0 IADD3 R88, P1, R4, R9, RZ ;  /* 0x0000000904580210 */ /* 0x008fe20007f3e0ff */
[----:B------:R-:W-:Y:S02]  /*0260*/  UIADD3 UR17, UR5, 0x76cf5d0a, URZ ;  /* 0x76cf5d0a05117890 */ /* 0x000fe4000fffe03f */
[----:B------:R-:W-:Y:S02]  /*0270*/  UIADD3 UR19, UR5, 0x32370b8f, URZ ;  /* 0x32370b8f05137890 */ /* 0x000fe4000fffe03f */
[----:B------:R-:W-:Y:S01]  /*0280*/  @P0 IMAD.X R89, RZ, RZ, R5, P1 ;  /* 0x000000ffff590224 */ /* 0x000fe200008e0605 */
[----:B------:R-:W-:Y:S01]  /*0290*/  UIADD3 UR18, UR4, -0x255992d5, URZ ;  /* 0xdaa66d2b04127890 */ /* 0x000fe2000fffe03f */
[----:B------:R-:W-:Y:S01]  /*02a0*/  IMAD.WIDE.U32 R4, R10, -0x326172a9, RZ ;  /* 0xcd9e8d570a047825 */ /* 0x000fe200078e00ff */
[----:B------:R-:W-:Y:S01]  /*02b0*/  UIADD3 UR20, UR4, 0x78dde6e4, URZ ;  /* 0x78dde6e404147890 */ /* 0x000fe2000fffe03f */
[----:B------:R-:W-:Y:S01]  /*02c0*/  ISETP.NE.U32.AND P0, PT, RZ, UR8, PT ;  /* 0x00000008ff007c0c */ /* 0x000fe2000bf05070 */
[----:B------:R-:W-:Y:S01]  /*02d0*/  UIADD3 UR21, UR5, -0x126145ec, URZ ;  /* 0xed9eba1405157890 */ /* 0x000fe2000fffe03f */
[--C-:B------:R-:W-:Y:S01]  /*02e0*/  SHF.R.U32.HI R13, RZ, 0x2, R89.reuse ;  /* 0x00000002ff0d7819 */ /* 0x100fe20000011659 */
[----:B------:R-:W-:Y:S01]  /*02f0*/  UIADD3 UR23, UR5, -0x56f99767, URZ ;  /* 0xa906689905177890 */ /* 0x000fe2000fffe03f */
[----:B------:R-:W-:Y:S01]  /*0300*/  SHF.R.U64 R12, R88, 0x2, R89 ;  /* 0x00000002580c7819 */ /* 0x000fe20000001259 */
[----:B------:R-:W-:-:S02]  /*0310*/  UIADD3 UR22, UR4, 0x1715609d, URZ ;  /* 0x1715609d04167890 */ /* 0x000fc4000fffe03f */
[----:B------:R-:W-:Y:S01]  /*0320*/  LOP3.LUT R6, R5, UR4, R13, 0x96, !PT ;  /* 0x0000000405067c12 */ /* 0x000fe2000f8e960d */
[----:B------:R-:W-:Y:S01]  /*0330*/  UIADD3 UR24, UR4, -0x4ab325aa, URZ ;  /* 0xb54cda5604187890 */ /* 0x000fe2000fffe03f */
[----:B------:R-:W-:Y:S01]  /*0340*/  ISETP.NE.AND.EX P0, PT, RZ, UR9, PT, P0 ;  /* 0x00000009ff007c0c */ /* 0x000fe2000bf05300 */
[----:B------:R-:W-:Y:S01]  /*0350*/  IMAD.WIDE.U32 R2, R12, -0x2daee0ad, RZ ;  /* 0xd2511f530c027825 */ /* 0x000fe200078e00ff */
[----:B------:R-:W-:Y:S02]  /*0360*/  UIADD3 UR25, UR5, 0x646e171e, URZ ;  /* 0x646e171e05197890 */ /* 0x000fe4000fffe03f */
[----:B------:R-:W-:Y:S01]  /*0370*/  UIADD3 UR27, UR5, 0x1fd5c5a3, URZ ;  /* 0x1fd5c5a3051b7890 */ /* 0x000fe2000fffe03f */
[----:B------:R-:W-:Y:S01]  /*0380*/  IMAD.WIDE.U32 R6, R6, -0x2daee0ad, RZ ;  /* 0xd2511f5306067825 */ /* 0x000fe200078e00ff */
[----:B------:R-:W-:Y:S01]  /*0390*/  LOP3.LUT R3, R3, UR5, RZ, 0x3c, !PT ;  /* 0x0000000503037c12 */ /* 0x000fe2000f8e3cff */
[----:B------:R-:W-:Y:S02]  /*03a0*/  UIADD3 UR26, UR4, 0x5384540f, URZ ;  /* 0x5384540f041a7890 */ /* 0x000fe4000fffe03f */
[----:B------:R-:W-:Y:S01]  /*03b0*/  UIADD3 UR28, UR4, -0xe443238, URZ ;  /* 0xf1bbcdc8041c7890 */ /* 0x000fe2000fffe03f */
[----:B------:R-:W-:Y:S01]  /*03c0*/  LOP3.LUT R8, R7, UR15, R2, 0x96, !PT ;  /* 0x0000000f07087c12 */ /* 0x000fe2000f8e9602 */
[----:B------:R-:W-:Y:S01]  /*03d0*/  IMAD.WIDE.U32 R2, R3, -0x326172a9, RZ ;  /* 0xcd9e8d5703027825 */ /* 0x000fe200078e00ff */
[----:B------:R-:W-:-:S03]  /*03e0*/  UIADD3 UR29, UR5, -0x24c28bd8, URZ ;  /* 0xdb3d7428051d7890 */ /* 0x000fc6000fffe03f */
        /* <DEDUP_REMOVED lines=22> */
[----:B------:R-:W-:Y:S01]  /*0550*/  IMAD.SHL.U32 R5, R0, 0x20, RZ ;  /* 0x0000002000057824 */ /* 0x000fe200078e00ff */
[----:B------:R-:W-:Y:S01]  /*0560*/  LOP3.LUT R14, R7, UR27, R2, 0x96, !PT ;  /* 0x0000001b070e7c12 */ /* 0x000fe2000f8e9602 */
[----:B------:R-:W-:Y:S01]  /*0570*/  IMAD.WIDE.U32 R8, R8, -0x326172a9, RZ ;  /* 0xcd9e8d5708087825 */ /* 0x000fe200078e00ff */
[----:B------:R-:W-:Y:S02]  /*0580*/  SHF.R.U32.HI R2, RZ, 0x5, R0 ;  /* 0x00000005ff027819 */ /* 0x000fe40000011600 */
[----:B------:R-:W-:Y:S01]  /*0590*/  LOP3.LUT R5, R5, 0x3e0, RZ, 0xc0, !PT ;  /* 0x000003e005057812 */ /* 0x000fe200078ec0ff */
[----:B------:R-:W-:Y:S01]  /*05a0*/  IMAD.HI.U32 R3, R14, -0x326172a9, RZ ;  /* 0xcd9e8d570e037827 */ /* 0x000fe200078e00ff */
[----:B------:R-:W-:Y:S02]  /*05b0*/  LOP3.LUT R7, R9, UR26, R4, 0x96, !PT ;  /* 0x0000001a09077c12 */ /* 0x000fe4000f8e9604 */
[----:B------:R-:W-:Y:S01]  /*05c0*/  IADD3 R4, P2, R5, UR8, RZ ;  /* 0x0000000805047c10 */ /* 0x000fe2000ff5e0ff */
[----:B------:R-:W-:Y:S01]  /*05d0*/  ULDC UR8, c[0x0][0x214] ;  /* 0x0000850000087ab9 */ /* 0x000fe20000000800 */
[----:B------:R-:W-:-:S02]  /*05e0*/  LEA R2, R11, R2, 0x2 ;  /* 0x000000020b027211 */ /* 0x000fc400078e10ff */
[----:B------:R-:W-:Y:S01]  /*05f0*/  LOP3.LUT R11, R3, UR28, R8, 0x96, !PT ;  /* 0x0000001c030b7c12 */ /* 0x000fe2000f8e9608 */
[----:B------:R-:W-:Y:S01]  /*0600*/  IMAD.HI.U32 R3, R7, -0x2daee0ad, RZ ;  /* 0xd2511f5307037827 */ /* 0x000fe200078e00ff */
[----:B------:R-:W-:-:S03]  /*0610*/  IADD3 R8, P1, R5, UR10, RZ ;  /* 0x0000000a05087c10 */ /* 0x000fc6000ff3e0ff */
[----:B------:R-:W-:Y:S01]  /*0620*/  IMAD.X R5, RZ, RZ, UR9, P2 ;  /* 0x00000009ff057e24 */ /* 0x000fe200090e06ff */
[----:B------:R-:W-:Y:S02]  /*0630*/  IADD3.X R9, RZ, UR11, RZ, P1, !PT ;  /* 0x0000000bff097c10 */ /* 0x000fe40008ffe4ff */
[----:B------:R-:W-:Y:S02]  /*0640*/  ISETP.GE.AND P1, PT, R2, UR8, PT ;  /* 0x0000000802007c0c */ /* 0x000fe4000bf26270 */
[----:B------:R0:W5:Y:S01]  /*0650*/  @P0 LDG.E.128 R16, desc[UR6][R4.64] ;  /* 0x0000000604100981 */ /* 0x000162000c1e1d00 */
[----:B------:R-:W-:-:S03]  /*0660*/  LOP3.LUT R15, R3, UR29, R6, 0x96, !PT ;  /* 0x0000001d030f7c12 */ /* 0x000fc6000f8e9606 */
        /* <DEDUP_REMOVED lines=9> */
[----:B------:R-:W-:Y:S01]  /*0700*/  IMAD R4, R14, -0x326172a9, RZ ;  /* 0xcd9e8d570e047824 */ /* 0x000fe200078e02ff */
[----:B------:R-:W5:Y:S01]  /*0710*/  LDG.E.128 R40, desc[UR6][R8.64] ;  /* 0x0000000608287981 */ /* 0x000f62000c1e1d00 */
[----:B------:R-:W-:Y:S01]  /*0720*/  IMAD.HI.U32 R3, R15, -0x326172a9, RZ ;  /* 0xcd9e8d570f037827 */ /* 0x000fe200078e00ff */
[----:B------:R-:W-:Y:S01]  /*0730*/  ULDC.U8 UR8, c[0x0][0x2a0] ;  /* 0x0000a80000087ab9 */ /* 0x000fe20000000000 */
[----:B------:R-:W-:Y:S01]  /*0740*/  LOP3.LUT R88, R88, 0x3, RZ, 0xc0, !PT ;  /* 0x0000000358587812 */ /* 0x000fe200078ec0ff */
[----:B------:R-:W5:Y:S01]  /*0750*/  LDG.E.128 R44, desc[UR6][R8.64+0x10] ;  /* 0x00001006082c7981 */ /* 0x000f62000c1e1d00 */
[----:B------:R-:W-:Y:S01]  /*0760*/  IMAD.WIDE.U32 R6, R11, -0x2daee0ad, RZ ;  /* 0xd2511f530b067825 */ /* 0x000fe200078e00ff */
[----:B------:R-:W-:Y:S01]  /*0770*/  LOP3.LUT R3, R3, UR30, R4, 0x96, !PT ;  /* 0x0000001e03037c12 */ /* 0x000fe2000f8e9604 */
[----:B------:R-:W-:Y:S01]  /*0780*/  BSSY B0, `(.L_x_6260) ;  /* 0x0000a94000007945 */ /* 0x000fe20003800000 */
[----:B------:R-:W5:Y:S01]  /*0790*/  LDG.E.128 R48, desc[UR6][R8.64+0x400] ;  /* 0x0004000608307981 */ /* 0x000f62000c1e1d00 */
[----:B------:R-:W-:Y:S01]  /*07a0*/  ULDC UR10, c[0x0][0x294] ;  /* 0x0000a500000a7ab9 */ /* 0x000fe20000000800 */
[----:B------:R-:W-:Y:S01]  /*07b0*/  LOP3.LUT R4, R7, UR31, R5, 0x96, !PT ;  /* 0x0000001f07047c12 */ /* 0x000fe2000f8e9605 */
[----:B------:R-:W-:Y:S01]  /*07c0*/  IMAD.MOV.U32 R5, RZ, RZ, R10 ;  /* 0x000000ffff057224 */ /* 0x000fe200078e000a */
[----:B------:R-:W5:Y:S01]  /*07d0*/  LDG.E.128 R52, desc[UR6][R8.64+0x410] ;  /* 0x0004100608347981 */ /* 0x000f62000c1e1d00 */
[----:B------:R-:W-:Y:S01]  /*07e0*/  IMAD.MOV.U32 R7, RZ, RZ, R12 ;  /* 0x000000ffff077224 */ /* 0x000fe200078e000c */
[----:B------:R-:W-:Y:S01]  /*07f0*/  LOP3.LUT R11, R0, 0x1f, RZ, 0xc0, !PT ;  /* 0x0000001f000b7812 */ /* 0x000fe200078ec0ff */
[----:B------:R-:W-:Y:S01]  /*0800*/  IMAD R10, R15, -0x326172a9, RZ ;  /* 0xcd9e8d570f0a7824 */ /* 0x000fe200078e02ff */
[----:B------:R-:W5:Y:S01]  /*0810*/  LDG.E.128 R56, desc[UR6][R8.64+0x800] ;  /* 0x0008000608387981 */ /* 0x000f62000c1e1d00 */
[----:B------:R-:W-:Y:S01]  /*0820*/  ISETP.NE.AND P1, PT, RZ, UR8, PT ;  /* 0x00000008ff007c0c */ /* 0x000fe2000bf25270 */
[----:B------:R-:W-:Y:S01]  /*0830*/  ULDC UR11, c[0x0][0x2d8] ;  /* 0x0000b600000b7ab9 */ /* 0x000fe20000000800 */
[----:B------:R-:W-:Y:S01]  /*0840*/  ULDC.64 UR12, c[0x0][0x298] ;  /* 0x0000a600000c7ab9 */ /* 0x000fe20000000a00 */
[----:B------:R0:W5:Y:S01]  /*0850*/  LDG.E.128 R60, desc[UR6][R8.64+0x810] ;  /* 0x00081006083c7981 */ /* 0x000162000c1e1d00 */
[----:B------:R-:W-:Y:S01]  /*0860*/  ULDC.64 UR8, c[0x0][0x230] ;  /* 0x00008c0000087ab9 */ /* 0x000fe20000000a00 */
[----:B0-----:R-:W-:Y:S01]  /*0870*/  MOV R8, R13 ;  /* 0x0000000d00087202 */ /* 0x001fe20000000f00 */
[----:B------:R-:W-:-:S07]  /*0880*/  IMAD.MOV.U32 R9, RZ, RZ, RZ ;  /* 0x000000ffff097224 */ /* 0x000fce00078e00ff */
.L_x_6510:
        /* <DEDUP_REMOVED lines=11> */
[----:B------:R-:W-:Y:S01]  /*0940*/  LEA.HI R80, R77, R80, RZ, 0x3 ;  /* 0x000000504d507211 */ /* 0x000fe200078f18ff */
[----:B--2---:R-:W-:-:S03]  /*0950*/  IMAD.WIDE R76, R2, 0x4, R78 ;  /* 0x00000004024c7825 */ /* 0x004fc600078e024e */
[----:B------:R-:W-:Y:S02]  /*0960*/  LEA.HI.SX32 R117, R80, R11, 0x1d ;  /* 0x0000000b50757211 */ /* 0x000fe400078feaff */
[----:B-----5:R1:W5:Y:S03]  /*0970*/  LDG.E R92, desc[UR6][R76.64] ;  /* 0x000000064c5c7981 */ /* 0x020366000c1e1900 */
        /* <DEDUP_REMOVED lines=22> */
.L_x_6262:
        /* <DEDUP_REMOVED lines=12> */
.L_x_6265:
[----:B------:R-:W-:-:S07]  /*0ba0*/  MOV R12, R10 ;  /* 0x0000000a000c7202 */ /* 0x000fce0000000f00 */
.L_x_6266:
[----:B------:R-:W-:Y:S05]  /*0bb0*/  BSYNC B2 ;  /* 0x0000000000027941 */ /* 0x000fea0003800000 */
.L_x_6264:
        /* <DEDUP_REMOVED lines=16> */
.L_x_6270:
[----:B------:R-:W-:Y:S05]  /*0cc0*/  BSYNC B3 ;  /* 0x0000000000037941 */ /* 0x000fea0003800000 */
.L_x_6269:
        /* <DEDUP_REMOVED lines=44> */
.L_x_6268:
[----:B------:R-:W-:Y:S05]  /*0f90*/  BSYNC B2 ;  /* 0x0000000000027941 */ /* 0x000fea0003800000 */
.L_x_6267:
        /* <DEDUP_REMOVED lines=11> */
.L_x_6263:
[----:B------:R-:W-:Y:S05]  /*1050*/  BSYNC B1 ;  /* 0x0000000000017941 */ /* 0x000fea0003800000 */
.L_x_6261:
        /* <DEDUP_REMOVED lines=9> */
.L_x_6272:
        /* <DEDUP_REMOVED lines=12> */
.L_x_6275:
[----:B------:R-:W-:-:S07]  /*11b0*/  IMAD.MOV.U32 R13, RZ, RZ, R10 ;  /* 0x000000ffff0d7224 */ /* 0x000fce00078e000a */
.L_x_6276:
[----:B------:R-:W-:Y:S05]  /*11c0*/  BSYNC B2 ;  /* 0x0000000000027941 */ /* 0x000fea0003800000 */
.L_x_6274:
        /* <DEDUP_REMOVED lines=16> */
.L_x_6280:
[----:B------:R-:W-:Y:S05]  /*12d0*/  BSYNC B3 ;  /* 0x0000000000037941 */ /* 0x000fea0003800000 */
.L_x_6279:
        /* <DEDUP_REMOVED lines=44> */
.L_x_6278:
[----:B------:R-:W-:Y:S05]  /*15a0*/  BSYNC B2 ;  /* 0x0000000000027941 */ /* 0x000fea0003800000 */
.L_x_6277:
        /* <DEDUP_REMOVED lines=13> */
.L_x_6273:
[----:B------:R-:W-:Y:S05]  /*1680*/  BSYNC B1 ;  /* 0x0000000000017941 */ /* 0x000fea0003800000 */
.L_x_6271:
        /* <DEDUP_REMOVED lines=8> */
.L_x_6282:
        /* <DEDUP_REMOVED lines=12> */
.L_x_6285:
[----:B------:R-:W-:-:S07]  /*17d0*/  IMAD.MOV.U32 R14, RZ, RZ, R10 ;  /* 0x000000ffff0e7224 */ /* 0x000fce00078e000a */
.L_x_6286:
[----:B------:R-:W-:Y:S05]  /*17e0*/  BSYNC B2 ;  /* 0x0000000000027941 */ /* 0x000fea0003800000 */
.L_x_6284:
        /* <DEDUP_REMOVED lines=16> */
.L_x_6290:
[----:B------:R-:W-:Y:S05]  /*18f0*/  BSYNC B3 ;  /* 0x0000000000037941 */ /* 0x000fea0003800000 */
.L_x_6289:
        /* <DEDUP_REMOVED lines=44> */
.L_x_6288:
[----:B------:R-:W-:Y:S05]  /*1bc0*/  BSYNC B2 ;  /* 0x0000000000027941 */ /* 0x000fea0003800000 */
.L_x_6287:
        /* <DEDUP_REMOVED lines=11> */
.L_x_6283:
[----:B------:R-:W-:Y:S05]  /*1c80*/  BSYNC B1 ;  /* 0x0000000000017941 */ /* 0x000fea0003800000 */
.L_x_6281:
        /* <DEDUP_REMOVED lines=9> */
.L_x_6292:
        /* <DEDUP_REMOVED lines=12> */
.L_x_6295:
[----:B------:R-:W-:-:S07]  /*1de0*/  IMAD.MOV.U32 R15, RZ, RZ, R10 ;  /* 0x000000ffff0f7224 */ /* 0x000fce00078e000a */
.L_x_6296:
[----:B------:R-:W-:Y:S05]  /*1df0*/  BSYNC B2 ;  /* 0x0000000000027941 */ /* 0x000fea0003800000 */
.L_x_6294:
        /* <DEDUP_REMOVED lines=16> */
.L_x_6300:
[----:B------:R-:W-:Y:S05]  /*1f00*/  BSYNC B3 ;  /* 0x0000000000037941 */ /* 0x000fea0003800000 */
.L_x_6299:
        /* <DEDUP_REMOVED lines=44> */
.L_x_6298:
[----:B------:R-:W-:Y:S05]  /*21d0*/  BSYNC B2 ;  /* 0x0000000000027941 */ /* 0x000fea0003800000 */
.L_x_6297:
        /* <DEDUP_REMOVED lines=13> */
.L_x_6293:
[----:B------:R-:W-:Y:S05]  /*22b0*/  BSYNC B1 ;  /* 0x0000000000017941 */ /* 0x000fea0003800000 */
.L_x_6291:
        /* <DEDUP_REMOVED lines=8> */
.L_x_6302:
        /* <DEDUP_REMOVED lines=12> */
.L_x_6305:
[----:B------:R-:W-:-:S07]  /*2400*/  IMAD.MOV.U32 R72, RZ, RZ, R10 ;  /* 0x000000ffff487224 */ /* 0x000fce00078e000a */
.L_x_6306:
[----:B------:R-:W-:Y:S05]  /*2410*/  BSYNC B2 ;  /* 0x0000000000027941 */ /* 0x000fea0003800000 */
.L_x_6304:
        /* <DEDUP_REMOVED lines=16> */
.L_x_6310:
[----:B------:R-:W-:Y:S05]  /*2520*/  BSYNC B3 ;  /* 0x0000000000037941 */ /* 0x000fea0003800000 */
.L_x_6309:
        /* <DEDUP_REMOVED lines=44> */
.L_x_6308:
[----:B------:R-:W-:Y:S05]  /*27f0*/  BSYNC B2 ;  /* 0x0000000000027941 */ /* 0x000fea0003800000 */
.L_x_6307:
        /* <DEDUP_REMOVED lines=11> */
.L_x_6303:
[----:B------:R-:W-:Y:S05]  /*28b0*/  BSYNC B1 ;  /* 0x0000000000017941 */ /* 0x000fea0003800000 */
.L_x_6301:
        /* <DEDUP_REMOVED lines=9> */
.L_x_6312:
        /* <DEDUP_REMOVED lines=12> */
.L_x_6315:
[----:B------:R-:W-:-:S07]  /*2a10*/  IMAD.MOV.U32 R72, RZ, RZ, R10 ;  /* 0x000000ffff487224 */ /* 0x000fce00078e000a */
.L_x_6316:
[----:B------:R-:W-:Y:S05]  /*2a20*/  BSYNC B2 ;  /* 0x0000000000027941 */ /* 0x000fea0003800000 */
.L_x_6314:
        /* <DEDUP_REMOVED lines=16> */
.L_x_6320:
[----:B------:R-:W-:Y:S05]  /*2b30*/  BSYNC B3 ;  /* 0x0000000000037941 */ /* 0x000fea0003800000 */
.L_x_6319:
        /* <DEDUP_REMOVED lines=44> */
.L_x_6318:
[----:B------:R-:W-:Y:S05]  /*2e00*/  BSYNC B2 ;  /* 0x0000000000027941 */ /* 0x000fea0003800000 */
.L_x_6317:
        /* <DEDUP_REMOVED lines=13> */
.L_x_6313:
[----:B------:R-:W-:Y:S05]  /*2ee0*/  BSYNC B1 ;  /* 0x0000000000017941 */ /* 0x000fea0003800000 */
.L_x_6311:
        /* <DEDUP_REMOVED lines=8> */
.L_x_6322:
        /* <DEDUP_REMOVED lines=12> */
.L_x_6325:
[----:B------:R-:W-:-:S07]  /*3030*/  IMAD.MOV.U32 R72, RZ, RZ, R10 ;  /* 0x000000ffff487224 */ /* 0x000fce00078e000a */
.L_x_6326:
[----:B------:R-:W-:Y:S05]  /*3040*/  BSYNC B2 ;  /* 0x0000000000027941 */ /* 0x000fea0003800000 */
.L_x_6324:
        /* <DEDUP_REMOVED lines=16> */
.L_x_6330:
[----:B------:R-:W-:Y:S05]  /*3150*/  BSYNC B3 ;  /* 0x0000000000037941 */ /* 0x000fea0003800000 */
.L_x_6329:
        /* <DEDUP_REMOVED lines=44> */
.L_x_6328:
[----:B------:R-:W-:Y:S05]  /*3420*/  BSYNC B2 ;  /* 0x0000000000027941 */ /* 0x000fea0003800000 */
.L_x_6327:
        /* <DEDUP_REMOVED lines=11> */
.L_x_6323:
[----:B------:R-:W-:Y:S05]  /*34e0*/  BSYNC B1 ;  /* 0x0000000000017941 */ /* 0x000fea0003800000 */
.L_x_6321:
        /* <DEDUP_REMOVED lines=9> */
.L_x_6332:
        /* <DEDUP_REMOVED lines=12> */
.L_x_6335:
[----:B------:R-:W-:-:S07]  /*3640*/  IMAD.MOV.U32 R74, RZ, RZ, R10 ;  /* 0x000000ffff4a7224 */ /* 0x000fce00078e000a */
.L_x_6336:
[----:B------:R-:W-:Y:S05]  /*3650*/  BSYNC B2 ;  /* 0x0000000000027941 */ /* 0x000fea0003800000 */
.L_x_6334:
        /* <DEDUP_REMOVED lines=16> */
.L_x_6340:
[----:B------:R-:W-:Y:S05]  /*3760*/  BSYNC B3 ;  /* 0x0000000000037941 */ /* 0x000fea0003800000 */
.L_x_6339:
        /* <DEDUP_REMOVED lines=44> */
.L_x_6338:
[----:B------:R-:W-:Y:S05]  /*3a30*/  BSYNC B2 ;  /* 0x0000000000027941 */ /* 0x000fea0003800000 */
.L_x_6337:
        /* <DEDUP_REMOVED lines=13> */
.L_x_6333:
[----:B------:R-:W-:Y:S05]  /*3b10*/  BSYNC B1 ;  /* 0x0000000000017941 */ /* 0x000fea0003800000 */
.L_x_6331:
        /* <DEDUP_REMOVED lines=35> */
.L_x_6342:
[----:B------:R-:W-:Y:S05]  /*3d50*/  BSYNC B1 ;  /* 0x0000000000017941 */ /* 0x000fea0003800000 */
.L_x_6341:
        /* <DEDUP_REMOVED lines=8> */
[----:B-----5:R-:W-:Y:S01]  /*3de0*/  IMAD.U32 R103, R68, 0x10000, RZ ;  /* 0x0001000044677824 */ /* 0x020fe200078e00ff */
[----:B------:R-:W-:Y:S06]  /*3df0*/  BRA `(.L_x_6345) ;  /* 0x00000004005c7947 */ /* 0x000fec0003800000 */
.L_x_6344:
        /* <DEDUP_REMOVED lines=12> */
.L_x_6347:
[----:B------:R-:W-:-:S07]  /*3ec0*/  MOV R12, R10 ;  /* 0x0000000a000c7202 */ /* 0x000fce0000000f00 */
.L_x_6348:
[----:B------:R-:W-:Y:S05]  /*3ed0*/  BSYNC B2 ;  /* 0x0000000000027941 */ /* 0x000fea0003800000 */
.L_x_6346:
        /* <DEDUP_REMOVED lines=16> */
.L_x_6352:
[----:B------:R-:W-:Y:S05]  /*3fe0*/  BSYNC B3 ;  /* 0x0000000000037941 */ /* 0x000fea0003800000 */
.L_x_6351:
[----:B------:R-:W-:Y:S01]  /*3ff0*/  IMAD.HI.U32 R3, R5, -0x326172a9, RZ ;  /* 0xcd9e8d5705037827 */ /* 0x000fe200078e00ff */
[----:B------:R-:W-:-:S03]  /*4000*/  LOP3.LUT R4, R4, UR5, R9, 0x96, !PT ;  /* 0x0000000504047c12 */ /* 0x000fc6000f8e9609 */
[----:B------:R-:W-:Y:S01]  /*4010*/  IMAD R75, R5, -0x326172a9, RZ ;  /* 0xcd9e8d57054b7824 */ /* 0x000fe200078e02ff */
[----:B------:R-:W-:Y:S01]  /*4020*/  LOP3.LUT R3, R3, UR4, R8, 0x96, !PT ;  /* 0x0000000403037c12 */ /* 0x000fe2000f8e9608 */
[----:B------:R-:W-:-:S04]  /*4030*/  IMAD.WIDE.U32 R72, R4, -0x326172a9, RZ ;  /* 0xcd9e8d5704487825 */ /* 0x000fc800078e00ff */
[----:B--2---:R-:W-:Y:S01]  /*4040*/  IMAD R97, R7, -0x2daee0ad, RZ ;  /* 0xd2511f5307617824 */ /* 0x004fe200078e02ff */
        /* <DEDUP_REMOVED lines=38> */
.L_x_6350:
[----:B------:R-:W-:Y:S05]  /*42b0*/  BSYNC B2 ;  /* 0x0000000000027941 */ /* 0x000fea0003800000 */
.L_x_6349:
        /* <DEDUP_REMOVED lines=11> */
.L_x_6345:
[----:B------:R-:W-:Y:S05]  /*4370*/  BSYNC B1 ;  /* 0x0000000000017941 */ /* 0x000fea0003800000 */
.L_x_6343:
        /* <DEDUP_REMOVED lines=9> */
.L_x_6354:
        /* <DEDUP_REMOVED lines=12> */
.L_x_6357:
[----:B------:R-:W-:-:S07]  /*44d0*/  MOV R13, R10 ;  /* 0x0000000a000d7202 */ /* 0x000fce0000000f00 */
.L_x_6358:
[----:B------:R-:W-:Y:S05]  /*44e0*/  BSYNC B2 ;  /* 0x0000000000027941 */ /* 0x000fea0003800000 */
.L_x_6356:
        /* <DEDUP_REMOVED lines=16> */
.L_x_6362:
[----:B------:R-:W-:Y:S05]  /*45f0*/  BSYNC B3 ;  /* 0x0000000000037941 */ /* 0x000fea0003800000 */
.L_x_6361:
        /* <DEDUP_REMOVED lines=44> */
.L_x_6360:
[----:B------:R-:W-:Y:S05]  /*48c0*/  BSYNC B2 ;  /* 0x0000000000027941 */ /* 0x000fea0003800000 */
.L_x_6359:
        /* <DEDUP_REMOVED lines=13> */
.L_x_6355:
[----:B------:R-:W-:Y:S05]  /*49a0*/  BSYNC B1 ;  /* 0x0000000000017941 */ /* 0x000fea0003800000 */
.L_x_6353:
        /* <DEDUP_REMOVED lines=8> */
.L_x_6364:
        /* <DEDUP_REMOVED lines=12> */
.L_x_6367:
[----:B------:R-:W-:-:S07]  /*4af0*/  MOV R14, R10 ;  /* 0x0000000a000e7202 */ /* 0x000fce0000000f00 */
.L_x_6368:
[----:B------:R-:W-:Y:S05]  /*4b00*/  BSYNC B2 ;  /* 0x0000000000027941 */ /* 0x000fea0003800000 */
.L_x_6366:
        /* <DEDUP_REMOVED lines=16> */
.L_x_6372:
[----:B------:R-:W-:Y:S05]  /*4c10*/  BSYNC B3 ;  /* 0x0000000000037941 */ /* 0x000fea0003800000 */
.L_x_6371:
        /* <DEDUP_REMOVED lines=44> */
.L_x_6370:
[----:B------:R-:W-:Y:S05]  /*4ee0*/  BSYNC B2 ;  /* 0x0000000000027941 */ /* 0x000fea0003800000 */
.L_x_6369:
        /* <DEDUP_REMOVED lines=11> */
.L_x_6365:
[----:B------:R-:W-:Y:S05]  /*4fa0*/  BSYNC B1 ;  /* 0x0000000000017941 */ /* 0x000fea0003800000 */
.L_x_6363:
        /* <DEDUP_REMOVED lines=9> */
.L_x_6374:
        /* <DEDUP_REMOVED lines=12> */
.L_x_6377:
[----:B------:R-:W-:-:S07]  /*5100*/  MOV R15, R10 ;  /* 0x0000000a000f7202 */ /* 0x000fce0000000f00 */
.L_x_6378:
[----:B------:R-:W-:Y:S05]  /*5110*/  BSYNC B2 ;  /* 0x0000000000027941 */ /* 0x000fea0003800000 */
.L_x_6376:
        /* <DEDUP_REMOVED lines=16> */
.L_x_6382:
[----:B------:R-:W-:Y:S05]  /*5220*/  BSYNC B3 ;  /* 0x0000000000037941 */ /* 0x000fea0003800000 */
.L_x_6381:
        /* <DEDUP_REMOVED lines=44> */
.L_x_6380:
[----:B------:R-:W-:Y:S05]  /*54f0*/  BSYNC B2 ;  /* 0x0000000000027941 */ /* 0x000fea0003800000 */
.L_x_6379:
        /* <DEDUP_REMOVED lines=13> */
.L_x_6375:
[----:B------:R-:W-:Y:S05]  /*55d0*/  BSYNC B1 ;  /* 0x0000000000017941 */ /* 0x000fea0003800000 */
.L_x_6373:
        /* <DEDUP_REMOVED lines=8> */
.L_x_6384:
        /* <DEDUP_REMOVED lines=12> */
.L_x_6387:
[----:B------:R-:W-:-:S07]  /*5720*/  MOV R84, R10 ;  /* 0x0000000a00547202 */ /* 0x000fce0000000f00 */
.L_x_6388:
[----:B------:R-:W-:Y:S05]  /*5730*/  BSYNC B2 ;  /* 0x0000000000027941 */ /* 0x000fea0003800000 */
.L_x_6386:
        /* <DEDUP_REMOVED lines=16> */
.L_x_6392:
[----:B------:R-:W-:Y:S05]  /*5840*/  BSYNC B3 ;  /* 0x0000000000037941 */ /* 0x000fea0003800000 */
.L_x_6391:
        /* <DEDUP_REMOVED lines=44> */
.L_x_6390:
[----:B------:R-:W-:Y:S05]  /*5b10*/  BSYNC B2 ;  /* 0x0000000000027941 */ /* 0x000fea0003800000 */
.L_x_6389:
        /* <DEDUP_REMOVED lines=11> */
.L_x_6385:
[----:B------:R-:W-:Y:S05]  /*5bd0*/  BSYNC B1 ;  /* 0x0000000000017941 */ /* 0x000fea0003800000 */
.L_x_6383:
        /* <DEDUP_REMOVED lines=9> */
.L_x_6394:
        /* <DEDUP_REMOVED lines=12> */
.L_x_6397:
[----:B------:R-:W-:-:S07]  /*5d30*/  MOV R85, R10 ;  /* 0x0000000a00557202 */ /* 0x000fce0000000f00 */
.L_x_6398:
[----:B------:R-:W-:Y:S05]  /*5d40*/  BSYNC B2 ;  /* 0x0000000000027941 */ /* 0x000fea0003800000 */
.L_x_6396:
        /* <DEDUP_REMOVED lines=16> */
.L_x_6402:
[----:B------:R-:W-:Y:S05]  /*5e50*/  BSYNC B3 ;  /* 0x0000000000037941 */ /* 0x000fea0003800000 */
.L_x_6401:
        /* <DEDUP_REMOVED lines=44> */
.L_x_6400:
[----:B------:R-:W-:Y:S05]  /*6120*/  BSYNC B2 ;  /* 0x0000000000027941 */ /* 0x000fea0003800000 */
.L_x_6399:
        /* <DEDUP_REMOVED lines=13> */
.L_x_6395:
[----:B------:R-:W-:Y:S05]  /*6200*/  BSYNC B1 ;  /* 0x0000000000017941 */ /* 0x000fea0003800000 */
.L_x_6393:
[----:B------:R-:W-:Y:S04]  /*6210*/  BSSY B1, `(.L_x_6403) ;  /* 0x000005f000017945 */ /* 0x000fe80003800000 */
[----:B------:R-:W-:Y:S05]  /*6220*/  @P3 BRA `(.L_x_6404) ;  /* 0x0000000000183947 */ /* 0x000fea0003800000 */
[----:B--2---:R-:W-:Y:S01]  /*6230*/  MOV R97, RZ ;  /* 0x000000ff00617202 */ /* 0x004fe20000000f00 */
[----:B------:R-:W-:Y:S01]  /*6240*/  IMAD.MOV.U32 R72, RZ, RZ, R73 ;  /* 0x000000ffff487224 */ /* 0x000fe200078e0049 */
[----:B------:R-:W-:Y:S06]  /*6250*/  @!P0 BRA `(.L_x_6405) ;  /* 0x0000000400688947 */ /* 0x000fec0003800000 */
[----:B------:R-:W-:Y:S01]  /*6260*/  MOV R72, R73 ;  /* 0x0000004900487202 */ /* 0x000fe20000000f00 */
[----:B-----5:R-:W-:Y:S01]  /*6270*/  IMAD.U32 R97, R71, 0x10000, RZ ;  /* 0x0001000047617824 */ /* 0x020fe200078e00ff */
[----:B------:R-:W-:Y:S06]  /*6280*/  BRA `(.L_x_6405) ;  /* 0x00000004005c7947 */ /* 0x000fec0003800000 */
.L_x_6404:
        /* <DEDUP_REMOVED lines=12> */
.L_x_6407:
[----:B------:R-:W-:-:S07]  /*6350*/  MOV R86, R10 ;  /* 0x0000000a00567202 */ /* 0x000fce0000000f00 */
.L_x_6408:
[----:B------:R-:W-:Y:S05]  /*6360*/  BSYNC B2 ;  /* 0x0000000000027941 */ /* 0x000fea0003800000 */
.L_x_6406:
        /* <DEDUP_REMOVED lines=16> */
.L_x_6412:
[----:B------:R-:W-:Y:S05]  /*6470*/  BSYNC B3 ;  /* 0x0000000000037941 */ /* 0x000fea0003800000 */
.L_x_6411:
        /* <DEDUP_REMOVED lines=44> */
.L_x_6410:
[----:B------:R-:W-:Y:S05]  /*6740*/  BSYNC B2 ;  /* 0x0000000000027941 */ /* 0x000fea0003800000 */
.L_x_6409:
        /* <DEDUP_REMOVED lines=9> */
[----:B--2---:R-:W-:-:S05]  /*67e0*/  FSEL R97, R75, RZ, !P4 ;  /* 0x000000ff4b617208 */ /* 0x004fca0006000000 */
[----:B------:R-:W-:-:S07]  /*67f0*/  @P0 FADD.FTZ R97, R74, R97 ;  /* 0x000000614a610221 */ /* 0x000fce0000010000 */
.L_x_6405:
[----:B------:R-:W-:Y:S05]  /*6800*/  BSYNC B1 ;  /* 0x0000000000017941 */ /* 0x000fea0003800000 */
.L_x_6403:
        /* <DEDUP_REMOVED lines=9> */
.L_x_6414:
        /* <DEDUP_REMOVED lines=12> */
.L_x_6417:
[----:B------:R-:W-:-:S07]  /*6960*/  MOV R87, R10 ;  /* 0x0000000a00577202 */ /* 0x000fce0000000f00 */
.L_x_6418:
[----:B------:R-:W-:Y:S05]  /*6970*/  BSYNC B2 ;  /* 0x0000000000027941 */ /* 0x000fea0003800000 */
.L_x_6416:
        /* <DEDUP_REMOVED lines=16> */
.L_x_6422:
[----:B------:R-:W-:Y:S05]  /*6a80*/  BSYNC B3 ;  /* 0x0000000000037941 */ /* 0x000fea0003800000 */
.L_x_6421:
        /* <DEDUP_REMOVED lines=44> */
.L_x_6420:
[----:B------:R-:W-:Y:S05]  /*6d50*/  BSYNC B2 ;  /* 0x0000000000027941 */ /* 0x000fea0003800000 */
.L_x_6419:
        /* <DEDUP_REMOVED lines=13> */
.L_x_6415:
[----:B------:R-:W-:Y:S05]  /*6e30*/  BSYNC B1 ;  /* 0x0000000000017941 */ /* 0x000fea0003800000 */
.L_x_6413:
        /* <DEDUP_REMOVED lines=34> */
.L_x_6424:
[----:B------:R-:W-:Y:S05]  /*7060*/  BSYNC B1 ;  /* 0x0000000000017941 */ /* 0x000fea0003800000 */
.L_x_6423:
[----:B-----5:R1:W5:Y:S04]  /*7070*/  @P2 LDG.E.128 R64, desc[UR6][R104.64] ;  /* 0x0000000668402981 */ /* 0x020368000c1e1d00 */
[----:B------:R1:W5:Y:S01]  /*7080*/  @P0 LDG.E.128 R68, desc[UR6][R94.64] ;  /* 0x000000065e440981 */ /* 0x000362000c1e1d00 */
[----:B------:R-:W-:Y:S04]  /*7090*/  BSSY B1, `(.L_x_6425) ;  /* 0x000005f000017945 */ /* 0x000fe80003800000 */
[----:B------:R-:W-:Y:S05]  /*70a0*/  @P3 BRA `(.L_x_6426) ;  /* 0x0000000000183947 */ /* 0x000fea0003800000 */
[----:B-1----:R-:W-:Y:S01]  /*70b0*/  IMAD.MOV.U32 R104, RZ, RZ, RZ ;  /* 0x000000ffff687224 */ /* 0x002fe200078e00ff */
[----:B0-----:R-:W-:Y:S01]  /*70c0*/  MOV R72, R88 ;  /* 0x0000005800487202 */ /* 0x001fe20000000f00 */
[----:B------:R-:W-:Y:S06]  /*70d0*/  @!P0 BRA `(.L_x_6427) ;  /* 0x0000000400688947 */ /* 0x000fec0003800000 */
[----:B------:R-:W-:Y:S01]  /*70e0*/  IMAD.MOV.U32 R72, RZ, RZ, R88 ;  /* 0x000000ffff487224 */ /* 0x000fe200078e0058 */
[----:B-----5:R-:W-:Y:S01]  /*70f0*/  SHF.L.U32 R104, R68, 0x10, RZ ;  /* 0x0000001044687819 */ /* 0x020fe200000006ff */
[----:B------:R-:W-:Y:S06]  /*7100*/  BRA `(.L_x_6427) ;  /* 0x00000004005c7947 */ /* 0x000fec0003800000 */
.L_x_6426:
[C---:B------:R-:W-:Y:S01]  /*7110*/  ISETP.NE.AND P4, PT, R88.reuse, 0x1, PT ;  /* 0x000000015800780c */ /* 0x040fe20003f85270 */
[----:B------:R-:W-:Y:S01]  /*7120*/  BSSY B2, `(.L_x_6428) ;  /* 0x000000c000027945 */ /* 0x000fe20003800000 */
[----:B0-----:R-:W-:-:S11]  /*7130*/  VIADD R72, R88, 0x1 ;  /* 0x0000000158487836 */ /* 0x001fd60000000000 */
        /* <DEDUP_REMOVED lines=9> */
.L_x_6429:
[----:B------:R-:W-:-:S07]  /*71d0*/  IMAD.MOV.U32 R12, RZ, RZ, R10 ;  /* 0x000000ffff0c7224 */ /* 0x000fce00078e000a */
.L_x_6430:
[----:B------:R-:W-:Y:S05]  /*71e0*/  BSYNC B2 ;  /* 0x0000000000027941 */ /* 0x000fea0003800000 */
.L_x_6428:
        /* <DEDUP_REMOVED lines=16> */
.L_x_6434:
[----:B------:R-:W-:Y:S05]  /*72f0*/  BSYNC B3 ;  /* 0x0000000000037941 */ /* 0x000fea0003800000 */
.L_x_6433:
        /* <DEDUP_REMOVED lines=44> */
.L_x_6432:
[----:B------:R-:W-:Y:S05]  /*75c0*/  BSYNC B2 ;  /* 0x0000000000027941 */ /* 0x000fea0003800000 */
.L_x_6431:
        /* <DEDUP_REMOVED lines=11> */
.L_x_6427:
[----:B------:R-:W-:Y:S05]  /*7680*/  BSYNC B1 ;  /* 0x0000000000017941 */ /* 0x000fea0003800000 */
.L_x_6425:
        /* <DEDUP_REMOVED lines=9> */
.L_x_6436:
        /* <DEDUP_REMOVED lines=12> */
.L_x_6439:
[----:B------:R-:W-:-:S07]  /*77e0*/  IMAD.MOV.U32 R13, RZ, RZ, R10 ;  /* 0x000000ffff0d7224 */ /* 0x000fce00078e000a */
.L_x_6440:
[----:B------:R-:W-:Y:S05]  /*77f0*/  BSYNC B2 ;  /* 0x0000000000027941 */ /* 0x000fea0003800000 */
.L_x_6438:
        /* <DEDUP_REMOVED lines=16> */
.L_x_6444:
[----:B------:R-:W-:Y:S05]  /*7900*/  BSYNC B3 ;  /* 0x0000000000037941 */ /* 0x000fea0003800000 */
.L_x_6443:
        /* <DEDUP_REMOVED lines=44> */
.L_x_6442:
[----:B------:R-:W-:Y:S05]  /*7bd0*/  BSYNC B2 ;  /* 0x0000000000027941 */ /* 0x000fea0003800000 */
.L_x_6441:
        /* <DEDUP_REMOVED lines=13> */
.L_x_6437:
[----:B------:R-:W-:Y:S05]  /*7cb0*/  BSYNC B1 ;  /* 0x0000000000017941 */ /* 0x000fea0003800000 */
.L_x_6435:
        /* <DEDUP_REMOVED lines=8> */
.L_x_6446:
        /* <DEDUP_REMOVED lines=12> */
.L_x_6449:
[----:B------:R-:W-:-:S07]  /*7e00*/  IMAD.MOV.U32 R14, RZ, RZ, R10 ;  /* 0x000000ffff0e7224 */ /* 0x000fce00078e000a */
.L_x_6450:
[----:B------:R-:W-:Y:S05]  /*7e10*/  BSYNC B2 ;  /* 0x0000000000027941 */ /* 0x000fea0003800000 */
.L_x_6448:
        /* <DEDUP_REMOVED lines=16> */
.L_x_6454:
[----:B------:R-:W-:Y:S05]  /*7f20*/  BSYNC B3 ;  /* 0x0000000000037941 */ /* 0x000fea0003800000 */
.L_x_6453:
        /* <DEDUP_REMOVED lines=44> */
.L_x_6452:
[----:B------:R-:W-:Y:S05]  /*81f0*/  BSYNC B2 ;  /* 0x0000000000027941 */ /* 0x000fea0003800000 */
.L_x_6451:
        /* <DEDUP_REMOVED lines=11> */
.L_x_6447:
[----:B------:R-:W-:Y:S05]  /*82b0*/  BSYNC B1 ;  /* 0x0000000000017941 */ /* 0x000fea0003800000 */
.L_x_6445:
        /* <DEDUP_REMOVED lines=9> */
.L_x_6456:
        /* <DEDUP_REMOVED lines=12> */
.L_x_6459:
[----:B------:R-:W-:-:S07]  /*8410*/  IMAD.MOV.U32 R15, RZ, RZ, R10 ;  /* 0x000000ffff0f7224 */ /* 0x000fce00078e000a */
.L_x_6460:
[----:B------:R-:W-:Y:S05]  /*8420*/  BSYNC B2 ;  /* 0x0000000000027941 */ /* 0x000fea0003800000 */
.L_x_6458:
        /* <DEDUP_REMOVED lines=16> */
.L_x_6464:
[----:B------:R-:W-:Y:S05]  /*8530*/  BSYNC B3 ;  /* 0x0000000000037941 */ /* 0x000fea0003800000 */
.L_x_6463:
        /* <DEDUP_REMOVED lines=44> */
.L_x_6462:
[----:B------:R-:W-:Y:S05]  /*8800*/  BSYNC B2 ;  /* 0x0000000000027941 */ /* 0x000fea0003800000 */
.L_x_6461:
        /* <DEDUP_REMOVED lines=13> */
.L_x_6457:
[----:B------:R-:W-:Y:S05]  /*88e0*/  BSYNC B1 ;  /* 0x0000000000017941 */ /* 0x000fea0003800000 */
.L_x_6455:
        /* <DEDUP_REMOVED lines=8> */
.L_x_6466:
        /* <DEDUP_REMOVED lines=12> */
.L_x_6469:
[----:B------:R-:W-:-:S07]  /*8a30*/  IMAD.MOV.U32 R84, RZ, RZ, R10 ;  /* 0x000000ffff547224 */ /* 0x000fce00078e000a */
.L_x_6470:
[----:B------:R-:W-:Y:S05]  /*8a40*/  BSYNC B2 ;  /* 0x0000000000027941 */ /* 0x000fea0003800000 */
.L_x_6468:
        /* <DEDUP_REMOVED lines=16> */
.L_x_6474:
[----:B------:R-:W-:Y:S05]  /*8b50*/  BSYNC B3 ;  /* 0x0000000000037941 */ /* 0x000fea0003800000 */
.L_x_6473:
        /* <DEDUP_REMOVED lines=44> */
.L_x_6472:
[----:B------:R-:W-:Y:S05]  /*8e20*/  BSYNC B2 ;  /* 0x0000000000027941 */ /* 0x000fea0003800000 */
.L_x_6471:
        /* <DEDUP_REMOVED lines=11> */
.L_x_6467:
[----:B------:R-:W-:Y:S05]  /*8ee0*/  BSYNC B1 ;  /* 0x0000000000017941 */ /* 0x000fea0003800000 */
.L_x_6465:
        /* <DEDUP_REMOVED lines=9> */
.L_x_6476:
        /* <DEDUP_REMOVED lines=12> */
.L_x_6479:
[----:B------:R-:W-:-:S07]  /*9040*/  IMAD.MOV.U32 R85, RZ, RZ, R10 ;  /* 0x000000ffff557224 */ /* 0x000fce00078e000a */
.L_x_6480:
[----:B------:R-:W-:Y:S05]  /*9050*/  BSYNC B2 ;  /* 0x0000000000027941 */ /* 0x000fea0003800000 */
.L_x_6478:
        /* <DEDUP_REMOVED lines=16> */
.L_x_6484:
[----:B------:R-:W-:Y:S05]  /*9160*/  BSYNC B3 ;  /* 0x0000000000037941 */ /* 0x000fea0003800000 */
.L_x_6483:
        /* <DEDUP_REMOVED lines=44> */
.L_x_6482:
[----:B------:R-:W-:Y:S05]  /*9430*/  BSYNC B2 ;  /* 0x0000000000027941 */ /* 0x000fea0003800000 */
.L_x_6481:
        /* <DEDUP_REMOVED lines=13> */
.L_x_6477:
[----:B------:R-:W-:Y:S05]  /*9510*/  BSYNC B1 ;  /* 0x0000000000017941 */ /* 0x000fea0003800000 */
.L_x_6475:
        /* <DEDUP_REMOVED lines=8> */
.L_x_6486:
        /* <DEDUP_REMOVED lines=12> */
.L_x_6489:
[----:B------:R-:W-:-:S07]  /*9660*/  IMAD.MOV.U32 R86, RZ, RZ, R10 ;  /* 0x000000ffff567224 */ /* 0x000fce00078e000a */
.L_x_6490:
[----:B------:R-:W-:Y:S05]  /*9670*/  BSYNC B2 ;  /* 0x0000000000027941 */ /* 0x000fea0003800000 */
.L_x_6488:
        /* <DEDUP_REMOVED lines=16> */
.L_x_6494:
[----:B------:R-:W-:Y:S05]  /*9780*/  BSYNC B3 ;  /* 0x0000000000037941 */ /* 0x000fea0003800000 */
.L_x_6493:
        /* <DEDUP_REMOVED lines=44> */
.L_x_6492:
[----:B------:R-:W-:Y:S05]  /*9a50*/  BSYNC B2 ;  /* 0x0000000000027941 */ /* 0x000fea0003800000 */
.L_x_6491:
        /* <DEDUP_REMOVED lines=11> */
.L_x_6487:
[----:B------:R-:W-:Y:S05]  /*9b10*/  BSYNC B1 ;  /* 0x0000000000017941 */ /* 0x000fea0003800000 */
.L_x_6485:
        /* <DEDUP_REMOVED lines=9> */
.L_x_6496:
        /* <DEDUP_REMOVED lines=12> */
.L_x_6499:
[----:B------:R-:W-:-:S07]  /*9c70*/  IMAD.MOV.U32 R87, RZ, RZ, R10 ;  /* 0x000000ffff577224 */ /* 0x000fce00078e000a */
.L_x_6500:
[----:B------:R-:W-:Y:S05]  /*9c80*/  BSYNC B2 ;  /* 0x0000000000027941 */ /* 0x000fea0003800000 */
.L_x_6498:
        /* <DEDUP_REMOVED lines=16> */
.L_x_6504:
[----:B------:R-:W-:Y:S05]  /*9d90*/  BSYNC B3 ;  /* 0x0000000000037941 */ /* 0x000fea0003800000 */
.L_x_6503:
        /* <DEDUP_REMOVED lines=44> */
.L_x_6502:
[----:B------:R-:W-:Y:S05]  /*a060*/  BSYNC B2 ;  /* 0x0000000000027941 */ /* 0x000fea0003800000 */
.L_x_6501:
        /* <DEDUP_REMOVED lines=13> */
.L_x_6497:
[----:B------:R-:W-:Y:S05]  /*a140*/  BSYNC B1 ;  /* 0x0000000000017941 */ /* 0x000fea0003800000 */
.L_x_6495:
        /* <DEDUP_REMOVED lines=32> */
[----:B0-----:R-:W-:Y:S01]  /*a350*/  IMAD.U32 R72, R86, 0x10000, RZ ;  /* 0x0001000056487824 */ /* 0x001fe200078e00ff */
[----:B------:R-:W-:Y:S02]  /*a360*/  LOP3.LUT R74, R87, 0xffff, RZ, 0xc0, !PT ;  /* 0x0000ffff574a7812 */ /* 0x000fe400078ec0ff */
[----:B------:R-:W-:Y:S02]  /*a370*/  PRMT R91, R85, 0x7104, RZ ;  /* 0x00007104555b7816 */ /* 0x000fe400000000ff */
[----:B------:R-:W-:Y:S02]  /*a380*/  LOP3.LUT R75, R72, 0xff0000, RZ, 0xc0, !PT ;  /* 0x00ff0000484b7812 */ /* 0x000fe400078ec0ff */
[----:B------:R-:W0:Y:S01]  /*a390*/  LDC.64 R72, c[0x0][0x240] ;  /* 0x00009000ff487b82 */ /* 0x000e220000000a00 */
[----:B------:R-:W-:Y:S02]  /*a3a0*/  LOP3.LUT R90, R14, 0xff, RZ, 0xc0, !PT ;  /* 0x000000ff0e5a7812 */ /* 0x000fe400078ec0ff */
[----:B------:R-:W-:-:S02]  /*a3b0*/  PRMT R74, R75, 0x4210, R74 ;  /* 0x000042104b4a7816 */ /* 0x000fc4000000004a */
        /* <DEDUP_REMOVED lines=9> */
[----:B0-----:R-:W-:-:S03]  /*a450*/  IMAD.WIDE.U32 R72, R113, 0x8, R72 ;  /* 0x0000000871487825 */ /* 0x001fc600078e0048 */
[----:B------:R-:W-:Y:S02]  /*a460*/  LOP3.LUT R74, R75, 0xff, R12, 0xf8, !PT ;  /* 0x000000ff4b4a7812 */ /* 0x000fe400078ef80c */
[----:B------:R-:W-:-:S05]  /*a470*/  LOP3.LUT R75, R115, R95, RZ, 0xfc, !PT ;  /* 0x0000005f734b7212 */ /* 0x000fca00078efcff */
[----:B------:R1:W-:Y:S02]  /*a480*/  STG.E.64 desc[UR6][R72.64], R74 ;  /* 0x0000004a48007986 */ /* 0x0003e4000c101b06 */
.L_x_6506:
[----:B------:R-:W-:Y:S05]  /*a490*/  BSYNC B1 ;  /* 0x0000000000017941 */ /* 0x000fea0003800000 */
.L_x_6505:
        /* <DEDUP_REMOVED lines=72> */
.L_x_6522:
        /* <DEDUP_REMOVED lines=27> */
[----:B------:R-:W-:Y:S01]  /*aad0*/  LEA.HI R93, R72, R93, RZ, 0x3 ;  /* 0x0000005d485d7211 */ /* 0x000fe200078f18ff */
[C---:B------:R-:W-:Y:S01]  /*aae0*/  FADD.FTZ R80, -R11.reuse, R80 ;  /* 0x000000500b507221 */ /* 0x040fe20000010100 */
[----:B------:R-:W1:Y:S01]  /*aaf0*/  LDC.64 R72, c[0x0][0x2b8] ;  /* 0x0000ae00ff487b82 */ /* 0x000e620000000a00 */
        /* <DEDUP_REMOVED lines=17> */
[----:B------:R-:W-:Y:S01]  /*ac10*/  LOP3.LUT R11, R0, 0x1f, RZ, 0xc0, !PT ;  /* 0x0000001f000b7812 */ /* 0x000fe200078ec0ff */
[C---:B------:R-:W-:Y:S01]  /*ac20*/  FMUL.FTZ R75, R91.reuse, R92 ;  /* 0x0000005c5b4b7220 */ /* 0x040fe20000410000 */
[C---:B------:R-:W-:Y:S01]  /*ac30*/  FMUL.FTZ R95, R91.reuse, R94 ;  /* 0x0000005e5b5f7220 */ /* 0x040fe20000410000 */
[----:B------:R-:W-:Y:S01]  /*ac40*/  FMUL.FTZ R77, R91, R74 ;  /* 0x0000004a5b4d7220 */ /* 0x000fe20000410000 */
[----:B------:R-:W-:Y:S01]  /*ac50*/  LEA.HI.SX32 R93, R93, R11, 0x1d ;  /* 0x0000000b5d5d7211 */ /* 0x000fe200078feaff */
[C---:B------:R-:W-:Y:S01]  /*ac60*/  FMUL.FTZ R79, R91.reuse, R90 ;  /* 0x0000005a5b4f7220 */ /* 0x040fe20000410000 */
[----:B------:R-:W-:Y:S01]  /*ac70*/  FMUL.FTZ R90, R91, R76 ;  /* 0x0000004c5b5a7220 */ /* 0x000fe20000410000 */
[----:B------:R-:W-:Y:S01]  /*ac80*/  FFMA.FTZ R74, R44, R75, R20 ;  /* 0x0000004b2c4a7223 */ /* 0x000fe20000010014 */
[----:B------:R-:W-:Y:S01]  /*ac90*/  FFMA.FTZ R75, R46, R95, R22 ;  /* 0x0000005f2e4b7223 */ /* 0x000fe20000010016 */
[C---:B------:R-:W-:Y:S01]  /*aca0*/  VIADD R95, R93.reuse, 0x20 ;  /* 0x000000205d5f7836 */ /* 0x040fe20000000000 */
[----:B------:R-:W-:Y:S01]  /*acb0*/  IADD3 R109, R93, 0x40, RZ ;  /* 0x000000405d6d7810 */ /* 0x000fe20007ffe0ff */
        /* <DEDUP_REMOVED lines=20> */
[----:B-1----:R-:W-:-:S04]  /*ae00*/  IMAD.WIDE.U32 R90, R93, 0x10, R72 ;  /* 0x000000105d5a7825 */ /* 0x002fc800078e0048 */
[----:B------:R-:W-:Y:S01]  /*ae10*/  FFMA.FTZ R107, R45, R78, R21 ;  /* 0x0000004e2d6b7223 */ /* 0x000fe20000010015 */
[----:B------:R-:W-:Y:S01]  /*ae20*/  FFMA.FTZ R80, R43, R80, R19 ;  /* 0x000000502b507223 */ /* 0x000fe20000010013 */
[----:B------:R-:W-:Y:S01]  /*ae30*/  FFMA.FTZ R78, R52, R97, R28 ;  /* 0x00000061344e7223 */ /* 0x000fe2000001001c */
[----:B------:R-:W-:-:S04]  /*ae40*/  IMAD.WIDE.U32 R92, R95, 0x10, R72 ;  /* 0x000000105f5c7825 */ /* 0x000fc800078e0048 */
[----:B------:R-:W-:Y:S01]  /*ae50*/  FFMA.FTZ R83, R50, R83, R26 ;  /* 0x0000005332537223 */ /* 0x000fe2000001001a */
[----:B------:R-:W-:Y:S01]  /*ae60*/  FFMA.FTZ R97, R53, R120, R29 ;  /* 0x0000007835617223 */ /* 0x000fe2000001001d */
[----:B------:R-:W-:Y:S01]  /*ae70*/  FFMA.FTZ R100, R51, R100, R27 ;  /* 0x0000006433647223 */ /* 0x000fe2000001001b */
[----:B------:R-:W-:-:S04]  /*ae80*/  IMAD.WIDE.U32 R94, R109, 0x10, R72 ;  /* 0x000000106d5e7825 */ /* 0x000fc800078e0048 */
        /* <DEDUP_REMOVED lines=19> */
[----:B------:R-:W-:-:S02]  /*afc0*/  F2FP.BF16.F32.PACK_AB R75, R102, R75 ;  /* 0x0000004b664b723e */ /* 0x000fc400000010ff */
[----:B------:R-:W-:Y:S02]  /*afd0*/  F2FP.BF16.F32.PACK_AB R74, R107, R74 ;  /* 0x0000004a6b4a723e */ /* 0x000fe400000010ff */
[----:B------:R-:W-:Y:S02]  /*afe0*/  F2FP.BF16.F32.PACK_AB R79, R122, R79 ;  /* 0x0000004f7a4f723e */ /* 0x000fe400000010ff */
[----:B------:R-:W-:Y:S01]  /*aff0*/  F2FP.BF16.F32.PACK_AB R76, R76, R81 ;  /* 0x000000514c4c723e */ /* 0x000fe200000010ff */
[----:B------:R1:W-:Y:S01]  /*b000*/  STG.E.128 desc[UR6][R90.64], R72 ;  /* 0x000000485a007986 */ /* 0x0003e2000c101d06 */
[----:B------:R-:W-:Y:S02]  /*b010*/  F2FP.BF16.F32.PACK_AB R83, R98, R83 ;  /* 0x000000536253723e */ /* 0x000fe400000010ff */
[----:B------:R-:W-:Y:S01]  /*b020*/  F2FP.BF16.F32.PACK_AB R82, R97, R82 ;  /* 0x000000526152723e */ /* 0x000fe200000010ff */
[----:B------:R1:W-:Y:S01]  /*b030*/  STG.E.128 desc[UR6][R92.64], R76 ;  /* 0x0000004c5c007986 */ /* 0x0003e2000c101d06 */
[----:B------:R-:W-:-:S02]  /*b040*/  F2FP.BF16.F32.PACK_AB R81, R104, R99 ;  /* 0x000000636851723e */ /* 0x000fc400000010ff */
[----:B------:R-:W-:-:S05]  /*b050*/  F2FP.BF16.F32.PACK_AB R80, R89, R80 ;  /* 0x000000505950723e */ /* 0x000fca00000010ff */
[----:B------:R1:W-:Y:S02]  /*b060*/  STG.E.128 desc[UR6][R94.64], R80 ;  /* 0x000000505e007986 */ /* 0x0003e4000c101d06 */
.L_x_6509:
[----:B------:R-:W-:Y:S05]  /*b070*/  BSYNC B1 ;  /* 0x0000000000017941 */ /* 0x000fea0003800000 */
.L_x_6508:
[----:B-1----:R-:W1:Y:S02]  /*b080*/  LDC.64 R72, c[0x0][0x210] ;  /* 0x00008400ff487b82 */ /* 0x002e640000000a00 */
[----:B-1----:R-:W-:-:S05]  /*b090*/  IMAD R2, R72, 0x4, R2 ;  /* 0x0000000448027824 */ /* 0x002fca00078e0202 */
[----:B------:R-:W-:-:S13]  /*b0a0*/  ISETP.GE.AND P0, PT, R2, R73, PT ;  /* 0x000000490200720c */ /* 0x000fda0003f06270 */
[----:B------:R-:W-:Y:S05]  /*b0b0*/  @!P0 BRA `(.L_x_6510) ;  /* 0xffffff5400f48947 */ /* 0x000fea000383ffff */
[----:B------:R-:W-:Y:S05]  /*b0c0*/  BSYNC B0 ;  /* 0x0000000000007941 */ /* 0x000fea0003800000 */
.L_x_6260:
[----:B------:R-:W-:Y:S05]  /*b0d0*/  EXIT ;  /* 0x000000000000794d */ /* 0x000fea0003800000 */
.L_x_6507:
[----:B------:R-:W-:Y:S01]  /*b0e0*/  HFMA2.MMA R115, -RZ, RZ, 0, 5.9604644775390625e-08 ;  /* 0x00000001ff737435 */ /* 0x000fe200000001ff */
[----:B------:R-:W-:Y:S01]  /*b0f0*/  BSSY B1, `(.L_x_6511) ;  /* 0x0000006000017945 */ /* 0x000fe20003800000 */
[----:B------:R-:W-:Y:S01]  /*b100*/  IMAD.MOV.U32 R116, RZ, RZ, 0x1f ;  /* 0x0000001fff747424 */ /* 0x000fe200078e00ff */
[----:B------:R-:W-:-:S08]  /*b110*/  MOV R113, 0xffffffff ;  /* 0xffffffff00717802 */ /* 0x000fd00000000f00 */
[----:B01---5:R-:W-:Y:S05]  /*b120*/  WARPSYNC.COLLECTIVE R113, `(.L_x_6512) ;  /* 0x0000000071087348 */ /* 0x023fea0003c00000 */
[----:B------:R2:W3:Y:S02]  /*b130*/  SHFL.BFLY P2, R114, R112, R115, R116 ;  /* 0x0c00007370727389 */ /* 0x0004e40000040074 */
[----:B0123-5:R-:W-:Y:S01]  /*b140*/  ENDCOLLECTIVE ;  /* 0x000000000000791b */ /* 0x02ffe20003800000 */
.L_x_6512:
[----:B------:R-:W-:Y:S05]  /*b150*/  BSYNC B1 ;  /* 0x0000000000017941 */ /* 0x000fea0003800000 */
.L_x_6511:
        /* <DEDUP_REMOVED lines=10> */
.L_x_6513:
[----:B------:R-:W-:Y:S01]  /*b200*/  HFMA2.MMA R115, -RZ, RZ, 0, 2.384185791015625e-07 ;  /* 0x00000004ff737435 */ /* 0x000fe200000001ff */
[----:B------:R-:W-:-:S05]  /*b210*/  MOV R72, R114 ;  /* 0x0000007200487202 */ /* 0x000fca0000000f00 */
[----:B------:R-:W-:-:S04]  /*b220*/  FADD.FTZ R74, R73, R72 ;  /* 0x00000048494a7221 */ /* 0x000fc80000010000 */
[----:B------:R-:W-:-:S07]  /*b230*/  IMAD.MOV.U32 R112, RZ, RZ, R74 ;  /* 0x000000ffff707224 */ /* 0x000fce00078e004a */
[----:B------:R-:W-:Y:S05]  /*b240*/  WARPSYNC.COLLECTIVE R113, `(.L_x_6514) ;  /* 0x0000000071087348 */ /* 0x000fea0003c00000 */
[----:B------:R0:W1:Y:S02]  /*b250*/  SHFL.BFLY P2, R114, R112, R115, R116 ;  /* 0x0c00007370727389 */ /* 0x0000640000040074 */
[----:B01----:R-:W-:Y:S01]  /*b260*/  ENDCOLLECTIVE ;  /* 0x000000000000791b */ /* 0x003fe20003800000 */
.L_x_6514:
[----:B------:R-:W-:Y:S02]  /*b270*/  IMAD.MOV.U32 R115, RZ, RZ, 0x8 ;  /* 0x00000008ff737424 */ /* 0x000fe400078e00ff */
[----:B------:R-:W-:-:S04]  /*b280*/  IMAD.MOV.U32 R75, RZ, RZ, R114 ;  /* 0x000000ffff4b7224 */ /* 0x000fc800078e0072 */
[----:B------:R-:W-:-:S05]  /*b290*/  FADD.FTZ R75, R74, R75 ;  /* 0x0000004b4a4b7221 */ /* 0x000fca0000010000 */
[----:B------:R-:W-:-:S07]  /*b2a0*/  MOV R112, R75 ;  /* 0x0000004b00707202 */ /* 0x000fce0000000f00 */
[----:B------:R-:W-:Y:S05]  /*b2b0*/  WARPSYNC.COLLECTIVE R113, `(.L_x_6515) ;  /* 0x0000000071087348 */ /* 0x000fea0003c00000 */
[----:B------:R0:W1:Y:S02]  /*b2c0*/  SHFL.BFLY P2, R114, R112, R115, R116 ;  /* 0x0c00007370727389 */ /* 0x0000640000040074 */
[----:B01----:R-:W-:Y:S01]  /*b2d0*/  ENDCOLLECTIVE ;  /* 0x000000000000791b */ /* 0x003fe20003800000 */
.L_x_6515:
[----:B------:R-:W-:Y:S01]  /*b2e0*/  HFMA2.MMA R115, -RZ, RZ, 0, 9.5367431640625e-07 ;  /* 0x00000010ff737435 */ /* 0x000fe200000001ff */
[----:B------:R-:W-:-:S05]  /*b2f0*/  MOV R72, R114 ;  /* 0x0000007200487202 */ /* 0x000fca0000000f00 */
[----:B------:R-:W-:-:S04]  /*b300*/  FADD.FTZ R91, R75, R72 ;  /* 0x000000484b5b7221 */ /* 0x000fc80000010000 */
[----:B------:R-:W-:-:S07]  /*b310*/  IMAD.MOV.U32 R112, RZ, RZ, R91 ;  /* 0x000000ffff707224 */ /* 0x000fce00078e005b */
[----:B------:R-:W-:Y:S05]  /*b320*/  WARPSYNC.COLLECTIVE R113, `(.L_x_6516) ;  /* 0x0000000071087348 */ /* 0x000fea0003c00000 */
[----:B------:R0:W1:Y:S02]  /*b330*/  SHFL.BFLY P2, R114, R112, R115, R116 ;  /* 0x0c00007370727389 */ /* 0x0000640000040074 */
[----:B01----:R-:W-:Y:S01]  /*b340*/  ENDCOLLECTIVE ;  /* 0x000000000000791b */ /* 0x003fe20003800000 */
.L_x_6516:
        /* <DEDUP_REMOVED lines=56> */
.L_x_6517:
[----:B------:R-:W-:Y:S01]  /*b6d0*/  HFMA2.MMA R115, -RZ, RZ, 0, 1.1920928955078125e-07 ;  /* 0x00000002ff737435 */ /* 0x000fe200000001ff */
[----:B------:R-:W-:-:S05]  /*b6e0*/  MOV R73, R114 ;  /* 0x0000007200497202 */ /* 0x000fca0000000f00 */
[----:B------:R-:W-:-:S04]  /*b6f0*/  FADD.FTZ R73, R72, R73 ;  /* 0x0000004948497221 */ /* 0x000fc80000010000 */
[----:B------:R-:W-:-:S07]  /*b700*/  IMAD.MOV.U32 R112, RZ, RZ, R73 ;  /* 0x000000ffff707224 */ /* 0x000fce00078e0049 */
[----:B------:R-:W-:Y:S05]  /*b710*/  WARPSYNC.COLLECTIVE R113, `(.L_x_6518) ;  /* 0x0000000071087348 */ /* 0x000fea0003c00000 */
[----:B------:R0:W1:Y:S02]  /*b720*/  SHFL.BFLY P2, R114, R112, R115, R116 ;  /* 0x0c00007370727389 */ /* 0x0000640000040074 */
[----:B01----:R-:W-:Y:S01]  /*b730*/  ENDCOLLECTIVE ;  /* 0x000000000000791b */ /* 0x003fe20003800000 */
.L_x_6518:
[----:B------:R-:W-:Y:S02]  /*b740*/  IMAD.MOV.U32 R115, RZ, RZ, 0x4 ;  /* 0x00000004ff737424 */ /* 0x000fe400078e00ff */
[----:B------:R-:W-:-:S04]  /*b750*/  IMAD.MOV.U32 R74, RZ, RZ, R114 ;  /* 0x000000ffff4a7224 */ /* 0x000fc800078e0072 */
[----:B------:R-:W-:-:S05]  /*b760*/  FADD.FTZ R74, R73, R74 ;  /* 0x0000004a494a7221 */ /* 0x000fca0000010000 */
[----:B------:R-:W-:-:S07]  /*b770*/  MOV R112, R74 ;  /* 0x0000004a00707202 */ /* 0x000fce0000000f00 */
[----:B------:R-:W-:Y:S05]  /*b780*/  WARPSYNC.COLLECTIVE R113, `(.L_x_6519) ;  /* 0x0000000071087348 */ /* 0x000fea0003c00000 */
[----:B------:R0:W1:Y:S02]  /*b790*/  SHFL.BFLY P2, R114, R112, R115, R116 ;  /* 0x0c00007370727389 */ /* 0x0000640000040074 */
[----:B01----:R-:W-:Y:S01]  /*b7a0*/  ENDCOLLECTIVE ;  /* 0x000000000000791b */ /* 0x003fe20003800000 */
.L_x_6519:
[----:B------:R-:W-:Y:S01]  /*b7b0*/  HFMA2.MMA R115, -RZ, RZ, 0, 4.76837158203125e-07 ;  /* 0x00000008ff737435 */ /* 0x000fe200000001ff */
[----:B------:R-:W-:-:S05]  /*b7c0*/  MOV R75, R114 ;  /* 0x00000072004b7202 */ /* 0x000fca0000000f00 */
[----:B------:R-:W-:-:S04]  /*b7d0*/  FADD.FTZ R75, R74, R75 ;  /* 0x0000004b4a4b7221 */ /* 0x000fc80000010000 */
[----:B------:R-:W-:-:S07]  /*b7e0*/  IMAD.MOV.U32 R112, RZ, RZ, R75 ;  /* 0x000000ffff707224 */ /* 0x000fce00078e004b */
[----:B------:R-:W-:Y:S05]  /*b7f0*/  WARPSYNC.COLLECTIVE R113, `(.L_x_6520) ;  /* 0x0000000071087348 */ /* 0x000fea0003c00000 */
[----:B------:R0:W1:Y:S02]  /*b800*/  SHFL.BFLY P2, R114, R112, R115, R116 ;  /* 0x0c00007370727389 */ /* 0x0000640000040074 */
[----:B01----:R-:W-:Y:S01]  /*b810*/  ENDCOLLECTIVE ;  /* 0x000000000000791b */ /* 0x003fe20003800000 */
.L_x_6520:
[----:B------:R-:W-:Y:S02]  /*b820*/  IMAD.MOV.U32 R115, RZ, RZ, 0x10 ;  /* 0x00000010ff737424 */ /* 0x000fe400078e00ff */
[----:B------:R-:W-:-:S04]  /*b830*/  IMAD.MOV.U32 R94, RZ, RZ, R114 ;  /* 0x000000ffff5e7224 */ /* 0x000fc800078e0072 */
[----:B------:R-:W-:-:S05]  /*b840*/  FADD.FTZ R94, R75, R94 ;  /* 0x0000005e4b5e7221 */ /* 0x000fca0000010000 */
[----:B------:R-:W-:-:S07]  /*b850*/  MOV R112, R94 ;  /* 0x0000005e00707202 */ /* 0x000fce0000000f00 */
[----:B------:R-:W-:Y:S05]  /*b860*/  WARPSYNC.COLLECTIVE R113, `(.L_x_6521) ;  /* 0x0000000071087348 */ /* 0x000fea0003c00000 */
[----:B------:R0:W1:Y:S02]  /*b870*/  SHFL.BFLY P2, R114, R112, R115, R116 ;  /* 0x0c00007370727389 */ /* 0x0000640000040074 */
[----:B01----:R-:W-:Y:S01]  /*b880*/  ENDCOLLECTIVE ;  /* 0x000000000000791b */ /* 0x003fe20003800000 */
.L_x_6521:
[----:B------:R-:W-:Y:S01]  /*b890*/  MOV R91, R114 ;  /* 0x00000072005b7202 */ /* 0x000fe20000000f00 */
[----:B------:R-:W-:Y:S06]  /*b8a0*/  BRA `(.L_x_6522) ;  /* 0xfffffff0001c7947 */ /* 0x000fec000383ffff */
.L_x_6523:
        /* <DEDUP_REMOVED lines=13> */
.L_x_23491:


//--------------------- .text._ZN10layer_norm13ln_fwd_kernelINS_13Kernel_traitsIf13__nv_bfloat16S2_S2_fjLj768ELj1ELj4ELj1ELj16ENS_18Kernel_traits_baseILj768EfS2_S2_S2_fjLj128EEEEELb1ELb1ELb0ELb0EEEvNS_9FwdParamsE --------------------------
	.section	.text._ZN10layer_norm13ln_fwd_kernelINS_13Kernel_traitsIf13__nv_bfloat16S2_S2_fjLj768ELj1ELj4ELj1ELj16ENS_18Kernel_traits_baseILj768EfS2_S2_S2_fjLj128EEEEELb1ELb1ELb0ELb0EEEvNS_9FwdParamsE,"ax",@progbits
	.align	128
        .global         _ZN10layer_norm13ln_fwd_kernelINS_13Kernel_traitsIf13__nv_bfloat16S2_S2_fjLj768ELj1ELj4ELj1ELj16ENS_18Kernel_traits_baseILj768EfS2_S2_S2_fjLj128EEEEELb1ELb1ELb0ELb0EEEvNS_9FwdParamsE
        .type           _ZN10layer_norm13ln_fwd_kernelINS_13Kernel_traitsIf13__nv_bfloat16S2_S2_fjLj768ELj1ELj4ELj1ELj16ENS_18Kernel_traits_baseILj768EfS2_S2_S2_fjLj128EEEEELb1ELb1ELb0ELb0EEEvNS_9FwdParamsE,@function
        .size           _ZN10layer_norm13ln_fwd_kernelINS_13Kernel_traitsIf13__nv_bfloat16S2_S2_fjLj768ELj1ELj4ELj1ELj16ENS_18Kernel_traits_baseILj768EfS2_S2_S2_fjLj128EEEEELb1ELb1ELb0ELb0EEEvNS_9FwdParamsE,(.L_x_23492 - _ZN10layer_norm13ln_fwd_kernelINS_13Kernel_traitsIf13__nv_bfloat16S2_S2_fjLj768ELj1ELj4ELj1ELj16ENS_18Kernel_traits_baseILj768EfS2_S2_S2_fjLj128EEEEELb1ELb1ELb0ELb0EEEvNS_9FwdParamsE)
        .other          _ZN10layer_norm13ln_fwd_kernelINS_13Kernel_traitsIf13__nv_bfloat16S2_S2_fjLj768ELj1ELj4ELj1ELj16ENS_18Kernel_traits_baseILj768EfS2_S2_S2_fjLj128EEEEELb1ELb1ELb0ELb0EEEvNS_9FwdParamsE,@"STO_CUDA_ENTRY STV_DEFAULT"
_ZN10layer_norm13ln_fwd_kernelINS_13Kernel_traitsIf13__nv_bfloat16S2_S2_fjLj768ELj1ELj4ELj1ELj16ENS_18Kernel_traits_baseILj768EfS2_S2_S2_fjLj128EEEEELb1ELb1ELb0ELb0EEEvNS_9FwdParamsE:
.text._ZN10layer_norm13ln_fwd_kernelINS_13Kernel_traitsIf13__nv_bfloat16S2_S2_fjLj768ELj1ELj4ELj1ELj16ENS_18Kernel_traits_baseILj768EfS2_S2_S2_fjLj128EEEEELb1ELb1ELb0ELb0EEEvNS_9FwdParamsE:
        /* <DEDUP_REMOVED lines=12> */
[----:B-1----:R-:W-:-:S05]  /*00c0*/  @P0 IMAD.MOV.U32 R7, RZ, RZ, R9 ;  /* 0x000000ffff070224 */ /* 0x002fca00078e0009 */
[----:B------:R-:W3:Y:S01]  /*00d0*/  @P0 LDG.E.64 R4, desc[UR4][R6.64] ;  /* 0x0000000406040981 */ /* 0x000ee2000c1e1b00 */
[----:B------:R-:W0:Y:S01]  /*00e0*/  S2R R94, SR_TID.X ;  /* 0x00000000005e7919 */ /* 0x000e220000002100 */
[----:B------:R-:W0:Y:S01]  /*00f0*/  S2R R19, SR_CTAID.X ;  /* 0x0000000000137919 */ /* 0x000e220000002500 */
[----:B------:R-:W-:Y:S01]  /*0100*/  ULDC UR8, c[0x0][0x0] ;  /* 0x0000000000087ab9 */ /* 0x000fe20000000800 */
[----:B------:R-:W-:Y:S01]  /*0110*/  BSSY B0, `(.L_x_6524) ;  /* 0x0000061000007945 */ /* 0x000fe20003800000 */
[----:B--2---:R-:W-:Y:S02]  /*0120*/  @P0 R2UR UR6, R2 ;  /* 0x00000000020602ca */ /* 0x004fe400000e0000 */
[----:B------:R-:W-:Y:S02]  /*0130*/  @P0 R2UR UR7, R3 ;  /* 0x00000000030702ca */ /* 0x000fe400000e0000 */
[----:B---3--:R-:W-:Y:S01]  /*0140*/  @P0 IADD3 R8, P1, R4, R11, RZ ;  /* 0x0000000b04080210 */ /* 0x008fe20007f3e0ff */
[----:B0-----:R-:W-:-:S04]  /*0150*/  IMAD R4, R19, UR8, R94 ;  /* 0x0000000813047c24 */ /* 0x001fc8000f8e025e */
[----:B------:R-:W-:Y:S02]  /*0160*/  @P0 IMAD.X R9, RZ, RZ, R5, P1 ;  /* 0x000000ffff090224 */ /* 0x000fe400008e0605 */
        /* <DEDUP_REMOVED lines=33> */
[----:B------:R-:W-:Y:S01]  /*0380*/  UIADD3 UR25, UR6, 0x1715609d, URZ ;  /* 0x1715609d06197890 */ /* 0x000fe2000fffe03f */
[----:B0-----:R-:W-:Y:S02]  /*0390*/  SHF.R.S32.HI R0, RZ, 0x1f, R9 ;  /* 0x0000001fff007819 */ /* 0x001fe40000011409 */
[----:B------:R-:W-:Y:S01]  /*03a0*/  IMAD.WIDE.U32 R14, R14, -0x326172a9, RZ ;  /* 0xcd9e8d570e0e7825 */ /* 0x000fe200078e00ff */
[----:B------:R-:W-:Y:S01]  /*03b0*/  LOP3.LUT R16, R13, UR26, R6, 0x96, !PT ;  /* 0x0000001a0d107c12 */ /* 0x000fe2000f8e9606 */
[----:B------:R-:W-:Y:S01]  /*03c0*/  UIADD3 UR27, UR6, -0x4ab325aa, URZ ;  /* 0xb54cda56061b7890 */ /* 0x000fe2000fffe03f */
[----:B------:R-:W-:Y:S02]  /*03d0*/  LOP3.LUT R5, R94, 0x1f, RZ, 0xc0, !PT ;  /* 0x0000001f5e057812 */ /* 0x000fe400078ec0ff */
[----:B------:R-:W-:Y:S01]  /*03e0*/  LOP3.LUT R10, R15, UR25, R10, 0x96, !PT ;  /* 0x000000190f0a7c12 */ /* 0x000fe2000f8e960a */
[----:B------:R-:W-:Y:S01]  /*03f0*/  IMAD.WIDE.U32 R16, R16, -0x326172a9, RZ ;  /* 0xcd9e8d5710107825 */ /* 0x000fe200078e00ff */
[----:B------:R-:W-:-:S02]  /*0400*/  LEA.HI R0, R0, R9, RZ, 0x3 ;  /* 0x0000000900007211 */ /* 0x000fc400078f18ff */
[----:B------:R-:W-:Y:S01]  /*0410*/  LOP3.LUT R9, R5, 0x1f, RZ, 0x3c, !PT ;  /* 0x0000001f05097812 */ /* 0x000fe200078e3cff */
[----:B------:R-:W-:Y:S01]  /*0420*/  UIADD3 UR28, UR7, 0x646e171e, URZ ;  /* 0x646e171e071c7890 */ /* 0x000fe2000fffe03f */
[----:B------:R-:W-:Y:S01]  /*0430*/  LOP3.LUT R6, R17, UR27, R14, 0x96, !PT ;  /* 0x0000001b11067c12 */ /* 0x000fe2000f8e960e */
[----:B------:R-:W-:Y:S01]  /*0440*/  IMAD.WIDE.U32 R10, R10, -0x2daee0ad, RZ ;  /* 0xd2511f530a0a7825 */ /* 0x000fe200078e00ff */
[----:B------:R-:W-:Y:S01]  /*0450*/  LEA.HI.SX32 R0, R0, R9, 0x1d ;  /* 0x0000000900007211 */ /* 0x000fe200078feaff */
[----:B------:R-:W-:Y:S02]  /*0460*/  UIADD3 UR30, UR7, 0x1fd5c5a3, URZ ;  /* 0x1fd5c5a3071e7890 */ /* 0x000fe4000fffe03f */
[----:B------:R-:W-:Y:S01]  /*0470*/  IMAD.WIDE.U32 R6, R6, -0x2daee0ad, RZ ;  /* 0xd2511f5306067825 */ /* 0x000fe200078e00ff */
[----:B------:R-:W-:Y:S02]  /*0480*/  LOP3.LUT R12, R11, UR28, R12, 0x96, !PT ;  /* 0x0000001c0b0c7c12 */ /* 0x000fe4000f8e960c */
[----:B------:R-:W-:Y:S01]  /*0490*/  LOP3.LUT P4, RZ, R0, 0xffffffe0, RZ, 0xc0, !PT ;  /* 0xffffffe000ff7812 */ /* 0x000fe2000788c0ff */
[----:B------:R-:W-:Y:S01]  /*04a0*/  UIADD3 UR29, UR6, 0x5384540f, URZ ;  /* 0x5384540f061d7890 */ /* 0x000fe2000fffe03f */
[----:B------:R-:W-:Y:S01]  /*04b0*/  LOP3.LUT R89, R7, UR30, R10, 0x96, !PT ;  /* 0x0000001e07597c12 */ /* 0x000fe2000f8e960a */
[----:B------:R-:W-:Y:S01]  /*04c0*/  IMAD.WIDE.U32 R12, R12, -0x326172a9, RZ ;  /* 0xcd9e8d570c0c7825 */ /* 0x000fe200078e00ff */
[----:B------:R-:W-:Y:S01]  /*04d0*/  UIADD3 UR31, UR6, -0xe443238, URZ ;  /* 0xf1bbcdc8061f7890 */ /* 0x000fe2000fffe03f */
[----:B------:R-:W-:-:S02]  /*04e0*/  SHF.R.U32.HI R94, RZ, 0x5, R94 ;  /* 0x00000005ff5e7819 */ /* 0x000fc4000001165e */
        /* <DEDUP_REMOVED lines=9> */
[----:B------:R-:W-:Y:S02]  /*0580*/  P2R R97, PR, RZ, 0x10 ;  /* 0x00000010ff617803 */ /* 0x000fe40000000000 */
[----:B------:R-:W-:-:S02]  /*0590*/  P2R R96, PR, RZ, 0x8 ;  /* 0x00000008ff607803 */ /* 0x000fc40000000000 */
[----:B------:R-:W-:Y:S02]  /*05a0*/  LEA R94, R19, R94, 0x2 ;  /* 0x0000005e135e7211 */ /* 0x000fe400078e10ff */
[----:B------:R-:W-:Y:S01]  /*05b0*/  P2R R95, PR, RZ, 0x4 ;  /* 0x00000004ff5f7803 */ /* 0x000fe20000000000 */
[----:B------:R-:W-:Y:S06]  /*05c0*/  @!P4 BRA `(.L_x_6525) ;  /* 0x000000000054c947 */ /* 0x000fec0003800000 */
        /* <DEDUP_REMOVED lines=21> */
.L_x_6525:
[----:B------:R-:W-:Y:S05]  /*0720*/  BSYNC B0 ;  /* 0x0000000000007941 */ /* 0x000fea0003800000 */
.L_x_6524:
        /* <DEDUP_REMOVED lines=22> */
[----:B------:R-:W-:-:S07]  /*0890*/  VIADD R5, R5, 0x20 ;  /* 0x0000002005057836 */ /* 0x000fce0000000000 */
.L_x_6527:
[----:B------:R-:W-:Y:S05]  /*08a0*/  BSYNC B0 ;  /* 0x0000000000007941 */ /* 0x000fea0003800000 */
.L_x_6526:
        /* <DEDUP_REMOVED lines=22> */
.L_x_6529:
[----:B------:R-:W-:Y:S05]  /*0a10*/  BSYNC B0 ;  /* 0x0000000000007941 */ /* 0x000fea0003800000 */
.L_x_6528:
[----:B------:R-:W-:Y:S01]  /*0a20*/  ULDC UR8, c[0x0][0x214] ;  /* 0x0000850000087ab9 */ /* 0x000fe20000000800 */
[----:B------:R-:W-:Y:S02]  /*0a30*/  LOP3.LUT R9, R9, UR32, R6, 0x96, !PT ;  /* 0x0000002009097c12 */ /* 0x000fe4000f8e9606 */
[----:B------:R-:W-:-:S13]  /*0a40*/  ISETP.GE.AND P0, PT, R94, UR8, PT ;  /* 0x000000085e007c0c */ /* 0x000fda000bf06270 */
[----:B------:R-:W-:Y:S05]  /*0a50*/  @P0 EXIT ;  /* 0x000000000000094d */ /* 0x000fea0003800000 */
[----:B------:R-:W-:Y:S01]  /*0a60*/  IMAD R6, R89, -0x326172a9, RZ ;  /* 0xcd9e8d5759067824 */ /* 0x000fe200078e02ff */
[----:B------:R-:W-:Y:S01]  /*0a70*/  ULDC.64 UR8, c[0x0][0x270] ;  /* 0x00009c0000087ab9 */ /* 0x000fe20000000a00 */
[----:B------:R-:W-:Y:S01]  /*0a80*/  IMAD.HI.U32 R5, R9, -0x326172a9, RZ ;  /* 0xcd9e8d5709057827 */ /* 0x000fe200078e00ff */
[----:B------:R-:W-:Y:S01]  /*0a90*/  BSSY B0, `(.L_x_6530) ;  /* 0x00009bb000007945 */ /* 0x000fe20003800000 */
[----:B------:R-:W-:Y:S01]  /*0aa0*/  UISETP.NE.U32.AND UP0, UPT, UR8, URZ, UPT ;  /* 0x0000003f0800728c */ /* 0x000fe2000bf05070 */
[----:B------:R-:W-:Y:S01]  /*0ab0*/  LOP3.LUT R8, R8, 0x3, RZ, 0xc0, !PT ;  /* 0x0000000308087812 */ /* 0x000fe200078ec0ff */
[----:B------:R-:W-:Y:S01]  /*0ac0*/  IMAD R7, R88, -0x2daee0ad, RZ ;  /* 0xd2511f5358077824 */ /* 0x000fe200078e02ff */
[----:B------:R-:W-:Y:S01]  /*0ad0*/  LOP3.LUT R5, R5, UR33, R6, 0x96, !PT ;  /* 0x0000002105057c12 */ /* 0x000fe2000f8e9606 */
[----:B012---:R-:W-:Y:S01]  /*0ae0*/  IMAD.WIDE.U32 R10, R90, -0x2daee0ad, RZ ;  /* 0xd2511f535a0a7825 */ /* 0x007fe200078e00ff */
[----:B------:R-:W-:Y:S01]  /*0af0*/  ULDC.U8 UR8, c[0x0][0x2a0] ;  /* 0x0000a80000087ab9 */ /* 0x000fe20000000000 */
[----:B------:R-:W-:-:S02]  /*0b00*/  UISETP.NE.AND.EX UP0, UPT, UR9, URZ, UPT, UP0 ;  /* 0x0000003f0900728c */ /* 0x000fc4000bf05300 */
[----:B------:R-:W-:Y:S01]  /*0b10*/  IMAD R9, R9, -0x326172a9, RZ ;  /* 0xcd9e8d5709097824 */ /* 0x000fe200078e02ff */
[----:B------:R-:W-:Y:S01]  /*0b20*/  LOP3.LUT R6, R11, UR34, R7, 0x96, !PT ;  /* 0x000000220b067c12 */ /* 0x000fe2000f8e9607 */
[----:B------:R-:W-:Y:S01]  /*0b30*/  IMAD.MOV.U32 R7, RZ, RZ, R10 ;  /* 0x000000ffff077224 */ /* 0x000fe200078e000a */
[----:B------:R-:W-:Y:S01]  /*0b40*/  HFMA2.MMA R10, -RZ, RZ, 0, 0 ;  /* 0x00000000ff0a7435 */ /* 0x000fe200000001ff */
[----:B------:R-:W-:Y:S01]  /*0b50*/  ULDC UR35, c[0x0][0x218] ;  /* 0x0000860000237ab9 */ /* 0x000fe20000000800 */
[----:B------:R-:W-:Y:S01]  /*0b60*/  UISETP.NE.AND UP1, UPT, UR8, URZ, UPT ;  /* 0x0000003f0800728c */ /* 0x000fe2000bf25270 */
[----:B------:R-:W-:Y:S01]  /*0b70*/  ULDC UR16, c[0x0][0x2d8] ;  /* 0x0000b60000107ab9 */ /* 0x000fe20000000800 */
[----:B------:R-:W-:Y:S01]  /*0b80*/  ULDC.64 UR10, c[0x0][0x230] ;  /* 0x00008c00000a7ab9 */ /* 0x000fe20000000a00 */
[----:B------:R-:W-:Y:S01]  /*0b90*/  ULDC.64 UR12, c[0x0][0x238] ;  /* 0x00008e00000c7ab9 */ /* 0x000fe20000000a00 */
[----:B------:R-:W-:-:S07]  /*0ba0*/  ULDC.64 UR14, c[0x0][0x240] ;  /* 0x00009000000e7ab9 */ /* 0x000fce0000000a00 */
.L_x_6712:
        /* <DEDUP_REMOVED lines=39> */
.L_x_6534:
[----:B------:R-:W-:-:S07]  /*0e20*/  MOV R11, R9 ;  /* 0x00000009000b7202 */ /* 0x000fce0000000f00 */
.L_x_6535:
[----:B------:R-:W-:Y:S05]  /*0e30*/  BSYNC B2 ;  /* 0x0000000000027941 */ /* 0x000fea0003800000 */
.L_x_6533:
        /* <DEDUP_REMOVED lines=16> */
.L_x_6539:
[----:B------:R-:W-:Y:S05]  /*0f40*/  BSYNC B3 ;  /* 0x0000000000037941 */ /* 0x000fea0003800000 */
.L_x_6538:
        /* <DEDUP_REMOVED lines=44> */
.L_x_6537:
[----:B------:R-:W-:Y:S05]  /*1210*/  BSYNC B2 ;  /* 0x0000000000027941 */ /* 0x000fea0003800000 */
.L_x_6536:
        /* <DEDUP_REMOVED lines=27> */
.L_x_6541:
[----:B------:R-:W-:-:S07]  /*13d0*/  MOV R104, R9 ;  /* 0x0000000900687202 */ /* 0x000fce0000000f00 */
.L_x_6542:
[----:B------:R-:W-:Y:S05]  /*13e0*/  BSYNC B2 ;  /* 0x0000000000027941 */ /* 0x000fea0003800000 */
.L_x_6540:
        /* <DEDUP_REMOVED lines=16> */
.L_x_6546:
[----:B------:R-:W-:Y:S05]  /*14f0*/  BSYNC B3 ;  /* 0x0000000000037941 */ /* 0x000fea0003800000 */
.L_x_6545:
        /* <DEDUP_REMOVED lines=42> */
[----:B------:R-:W-:Y:S02]  /*17a0*/  LOP3.LUT R6, R99, UR34, R6, 0x96, !PT ;  /* 0x0000002263067c12 */ /* 0x000fe4000f8e9606 */
[----:B------:R-:W-:-:S07]  /*17b0*/  MOV R7, R98 ;  /* 0x0000006200077202 */ /* 0x000fce0000000f00 */
.L_x_6544:
[----:B------:R-:W-:Y:S05]  /*17c0*/  BSYNC B2 ;  /* 0x0000000000027941 */ /* 0x000fea0003800000 */
.L_x_6543:
        /* <DEDUP_REMOVED lines=24> */
.L_x_6548:
[----:B------:R-:W-:-:S07]  /*1950*/  IMAD.MOV.U32 R99, RZ, RZ, R9 ;  /* 0x000000ffff637224 */ /* 0x000fce00078e0009 */
.L_x_6549:
[----:B------:R-:W-:Y:S05]  /*1960*/  BSYNC B2 ;  /* 0x0000000000027941 */ /* 0x000fea0003800000 */
.L_x_6547:
        /* <DEDUP_REMOVED lines=16> */
.L_x_6553:
[----:B------:R-:W-:Y:S05]  /*1a70*/  BSYNC B3 ;  /* 0x0000000000037941 */ /* 0x000fea0003800000 */
.L_x_6552:
        /* <DEDUP_REMOVED lines=41> */
[----:B------:R-:W-:Y:S01]  /*1d10*/  HFMA2.MMA R104, -RZ, RZ, 0, 0 ;  /* 0x00000000ff687435 */ /* 0x000fe200000001ff */
[----:B------:R-:W-:Y:S01]  /*1d20*/  IMAD.MOV.U32 R9, RZ, RZ, R8 ;  /* 0x000000ffff097224 */ /* 0x000fe200078e0008 */
[----:B------:R-:W-:-:S09]  /*1d30*/  LOP3.LUT R6, R105, UR34, R6, 0x96, !PT ;  /* 0x0000002269067c12 */ /* 0x000fd2000f8e9606 */
.L_x_6551:
[----:B------:R-:W-:Y:S05]  /*1d40*/  BSYNC B2 ;  /* 0x0000000000027941 */ /* 0x000fea0003800000 */
.L_x_6550:
[----:B------:R-:W-:Y:S01]  /*1d50*/  I2FP.F32.U32 R99, R99 ;  /* 0x0000006300637245 */ /* 0x000fe20000201000 */
[C---:B------:R-:W-:Y:S01]  /*1d60*/  IMAD.U32 R112, R89.reuse, 0x10000, RZ ;  /* 0x0001000059707824 */ /* 0x040fe200078e00ff */
[----:B------:R-:W-:Y:S01]  /*1d70*/  ISETP.NE.AND P2, PT, R104, 0x1, PT ;  /* 0x000000016800780c */ /* 0x000fe20003f45270 */
[----:B------:R-:W-:Y:S01]  /*1d80*/  BSSY B2, `(.L_x_6554) ;  /* 0x0000015000027945 */ /* 0x000fe20003800000 */
[----:B------:R-:W-:Y:S01]  /*1d90*/  PRMT R89, R89, 0x7632, R89 ;  /* 0x0000763259597816 */ /* 0x000fe20000000059 */
[----:B------:R-:W-:Y:S01]  /*1da0*/  FFMA.FTZ R8, R99, R124, 1.1641532182693481445e-10 ;  /* 0x2f00000063087423 */ /* 0x000fe2000001007c */
[----:B------:R-:W-:Y:S01]  /*1db0*/  FMUL.FTZ R112, R112, R121 ;  /* 0x0000007970707220 */ /* 0x000fe20000410000 */
[----:B------:R-:W-:-:S03]  /*1dc0*/  IADD3 R105, R104, 0x1, RZ ;  /* 0x0000000168697810 */ /* 0x000fc60007ffe0ff */
        /* <DEDUP_REMOVED lines=15> */
.L_x_6555:
[----:B------:R-:W-:-:S07]  /*1ec0*/  IMAD.MOV.U32 R8, RZ, RZ, R9 ;  /* 0x000000ffff087224 */ /* 0x000fce00078e0009 */
.L_x_6556:
[----:B------:R-:W-:Y:S05]  /*1ed0*/  BSYNC B2 ;  /* 0x0000000000027941 */ /* 0x000fea0003800000 */
.L_x_6554:
        /* <DEDUP_REMOVED lines=16> */
.L_x_6560:
[----:B------:R-:W-:Y:S05]  /*1fe0*/  BSYNC B3 ;  /* 0x0000000000037941 */ /* 0x000fea0003800000 */
.L_x_6559:
        /* <DEDUP_REMOVED lines=42> */
[----:B------:R-:W-:Y:S01]  /*2290*/  LOP3.LUT R6, R105, UR34, R6, 0x96, !PT ;  /* 0x0000002269067c12 */ /* 0x000fe2000f8e9606 */
[----:B------:R-:W-:-:S07]  /*22a0*/  IMAD.MOV.U32 R105, RZ, RZ, RZ ;  /* 0x000000ffff697224 */ /* 0x000fce00078e00ff */
.L_x_6558:
[----:B------:R-:W-:Y:S05]  /*22b0*/  BSYNC B2 ;  /* 0x0000000000027941 */ /* 0x000fea0003800000 */
.L_x_6557:
[----:B------:R-:W-:Y:S01]  /*22c0*/  I2FP.F32.U32 R111, R8 ;  /* 0x00000008006f7245 */ /* 0x000fe20000201000 */
[----:B------:R-:W-:Y:S01]  /*22d0*/  BSSY B2, `(.L_x_6561) ;  /* 0x0000017000027945 */ /* 0x000fe20003800000 */
[----:B------:R-:W-:Y:S02]  /*22e0*/  SHF.L.U32 R104, R89, 0x10, RZ ;  /* 0x0000001059687819 */ /* 0x000fe400000006ff */
[----:B------:R-:W-:Y:S01]  /*22f0*/  ISETP.NE.AND P3, PT, R105, 0x1, PT ;  /* 0x000000016900780c */ /* 0x000fe20003f65270 */
[----:B------:R-:W-:Y:S01]  /*2300*/  FFMA.FTZ R8, R111, R124, 1.1641532182693481445e-10 ;  /* 0x2f0000006f087423 */ /* 0x000fe2000001007c */
[----:B------:R-:W-:Y:S02]  /*2310*/  VIADD R111, R105, 0x1 ;  /* 0x00000001696f7836 */ /* 0x000fe40000000000 */
[----:B------:R-:W-:Y:S02]  /*2320*/  FMUL.FTZ R104, R104, R121 ;  /* 0x0000007968687220 */ /* 0x000fe40000410000 */
[----:B------:R-:W-:-:S02]  /*2330*/  FSETP.GTU.FTZ.AND P2, PT, R8, R117, PT ;  /* 0x000000750800720b */ /* 0x000fc40003f5c000 */
[----:B------:R-:W-:Y:S01]  /*2340*/  FMUL.FTZ R104, R104, R123 ;  /* 0x0000007b68687220 */ /* 0x000fe20000410000 */
[----:B------:R-:W-:-:S04]  /*2350*/  @P0 PRMT R8, R13, 0x7632, R8 ;  /* 0x000076320d080816 */ /* 0x000fc80000000008 */
[----:B------:R-:W-:Y:S01]  /*2360*/  FSEL R104, R104, RZ, !P2 ;  /* 0x000000ff68687208 */ /* 0x000fe20005000000 */
[----:B------:R-:W-:-:S04]  /*2370*/  @P0 IMAD.U32 R89, R8, 0x10000, RZ ;  /* 0x0001000008590824 */ /* 0x000fc800078e00ff */
        /* <DEDUP_REMOVED lines=11> */
.L_x_6562:
[----:B------:R-:W-:-:S07]  /*2430*/  MOV R8, R9 ;  /* 0x0000000900087202 */ /* 0x000fce0000000f00 */
.L_x_6563:
[----:B------:R-:W-:Y:S05]  /*2440*/  BSYNC B2 ;  /* 0x0000000000027941 */ /* 0x000fea0003800000 */
.L_x_6561:
        /* <DEDUP_REMOVED lines=16> */
.L_x_6567:
[----:B------:R-:W-:Y:S05]  /*2550*/  BSYNC B3 ;  /* 0x0000000000037941 */ /* 0x000fea0003800000 */
.L_x_6566:
        /* <DEDUP_REMOVED lines=44> */
.L_x_6565:
[----:B------:R-:W-:Y:S05]  /*2820*/  BSYNC B2 ;  /* 0x0000000000027941 */ /* 0x000fea0003800000 */
.L_x_6564:
        /* <DEDUP_REMOVED lines=23> */
.L_x_6569:
[----:B------:R-:W-:-:S07]  /*29a0*/  IMAD.MOV.U32 R8, RZ, RZ, R9 ;  /* 0x000000ffff087224 */ /* 0x000fce00078e0009 */
.L_x_6570:
[----:B------:R-:W-:Y:S05]  /*29b0*/  BSYNC B2 ;  /* 0x0000000000027941 */ /* 0x000fea0003800000 */
.L_x_6568:
        /* <DEDUP_REMOVED lines=16> */
.L_x_6574:
[----:B------:R-:W-:Y:S05]  /*2ac0*/  BSYNC B3 ;  /* 0x0000000000037941 */ /* 0x000fea0003800000 */
.L_x_6573:
        /* <DEDUP_REMOVED lines=44> */
.L_x_6572:
[----:B------:R-:W-:Y:S05]  /*2d90*/  BSYNC B2 ;  /* 0x0000000000027941 */ /* 0x000fea0003800000 */
.L_x_6571:
        /* <DEDUP_REMOVED lines=10> */
[----:B------:R-:W-:-:S04]  /*2e40*/  @P0 IMAD.U32 R8, R8, 0x10000, RZ ;  /* 0x0001000008080824 */ /* 0x000fc800078e00ff */
        /* <DEDUP_REMOVED lines=12> */
.L_x_6576:
[----:B------:R-:W-:-:S07]  /*2f10*/  MOV R8, R9 ;  /* 0x0000000900087202 */ /* 0x000fce0000000f00 */
.L_x_6577:
[----:B------:R-:W-:Y:S05]  /*2f20*/  BSYNC B2 ;  /* 0x0000000000027941 */ /* 0x000fea0003800000 */
.L_x_6575:
        /* <DEDUP_REMOVED lines=16> */
.L_x_6581:
[----:B------:R-:W-:Y:S05]  /*3030*/  BSYNC B3 ;  /* 0x0000000000037941 */ /* 0x000fea0003800000 */
.L_x_6580:
        /* <DEDUP_REMOVED lines=44> */
.L_x_6579:
[----:B------:R-:W-:Y:S05]  /*3300*/  BSYNC B2 ;  /* 0x0000000000027941 */ /* 0x000fea0003800000 */
.L_x_6578:
[----:B------:R-:W-:Y:S01]  /*3310*/  I2FP.F32.U32 R89, R8 ;  /* 0x0000000800597245 */ /* 0x000fe20000201000 */
[----:B------:R-:W-:Y:S01]  /*3320*/  IMAD.U32 R112, R91, 0x10000, RZ ;  /* 0x000100005b707824 */ /* 0x000fe200078e00ff */
[----:B------:R-:W-:Y:S01]  /*3330*/  ISETP.NE.AND P6, PT, R90, 0x1, PT ;  /* 0x000000015a00780c */ /* 0x000fe20003fc5270 */
[----:B------:R-:W-:Y:S02]  /*3340*/  BSSY B2, `(.L_x_6582) ;  /* 0x0000015000027945 */ /* 0x000fe40003800000 */
[----:B------:R-:W-:Y:S01]  /*3350*/  FFMA.FTZ R8, R89, R124, 1.1641532182693481445e-10 ;  /* 0x2f00000059087423 */ /* 0x000fe2000001007c */
[----:B------:R-:W-:-:S04]  /*3360*/  FMUL.FTZ R112, R112, R121 ;  /* 0x0000007970707220 */ /* 0x000fc80000410000 */
[----:B------:R-:W-:Y:S01]  /*3370*/  FMUL.FTZ R112, R112, R123 ;  /* 0x0000007b70707220 */ /* 0x000fe20000410000 */
[----:B------:R-:W-:Y:S01]  /*3380*/  FSETP.GTU.FTZ.AND P5, PT, R8, R117, PT ;  /* 0x000000750800720b */ /* 0x000fe20003fbc000 */
[----:B------:R-:W-:-:S03]  /*3390*/  VIADD R8, R90, 0x1 ;  /* 0x000000015a087836 */ /* 0x000fc60000000000 */
[----:B------:R-:W-:-:S05]  /*33a0*/  FSEL R89, R112, RZ, !P5 ;  /* 0x000000ff70597208 */ /* 0x000fca0006800000 */
[----:B------:R-:W-:Y:S01]  /*33b0*/  FMUL.FTZ R112, R66, R89 ;  /* 0x0000005942707220 */ /* 0x000fe20000410000 */
[----:B------:R-:W-:-:S05]  /*33c0*/  @P0 SHF.L.U32 R89, R15, 0x10, RZ ;  /* 0x000000100f590819 */ /* 0x000fca00000006ff */
[----:B------:R-:W-:Y:S01]  /*33d0*/  @P0 FADD.FTZ R112, R89, R112 ;  /* 0x0000007059700221 */ /* 0x000fe20000010000 */
[----:B------:R-:W-:Y:S01]  /*33e0*/  PRMT R89, R91, 0x7632, R89 ;  /* 0x000076325b597816 */ /* 0x000fe20000000059 */
        /* <DEDUP_REMOVED lines=9> */
.L_x_6583:
[----:B------:R-:W-:-:S07]  /*3480*/  IMAD.MOV.U32 R125, RZ, RZ, R9 ;  /* 0x000000ffff7d7224 */ /* 0x000fce00078e0009 */
.L_x_6584:
[----:B------:R-:W-:Y:S05]  /*3490*/  BSYNC B2 ;  /* 0x0000000000027941 */ /* 0x000fea0003800000 */
.L_x_6582:
        /* <DEDUP_REMOVED lines=18> */
.L_x_6588:
[----:B------:R-:W-:Y:S05]  /*35c0*/  BSYNC B3 ;  /* 0x0000000000037941 */ /* 0x000fea0003800000 */
.L_x_6587:
        /* <DEDUP_REMOVED lines=40> */
[----:B------:R-:W-:Y:S01]  /*3850*/  IMAD.MOV.U32 R9, RZ, RZ, R8 ;  /* 0x000000ffff097224 */ /* 0x000fe200078e0008 */
[----:B------:R-:W-:Y:S01]  /*3860*/  LOP3.LUT R6, R91, UR34, R6, 0x96, !PT ;  /* 0x000000225b067c12 */ /* 0x000fe2000f8e9606 */
[----:B------:R-:W-:Y:S01]  /*3870*/  IMAD.MOV.U32 R8, RZ, RZ, RZ ;  /* 0x000000ffff087224 */ /* 0x000fe200078e00ff */
[----:B------:R-:W-:-:S07]  /*3880*/  MOV R7, R90 ;  /* 0x0000005a00077202 */ /* 0x000fce0000000f00 */
.L_x_6586:
[----:B------:R-:W-:Y:S05]  /*3890*/  BSYNC B2 ;  /* 0x0000000000027941 */ /* 0x000fea0003800000 */
.L_x_6585:
[----:B------:R-:W-:Y:S02]  /*38a0*/  I2FP.F32.U32 R91, R125 ;  /* 0x0000007d005b7245 */ /* 0x000fe40000201000 */
[----:B------:R-:W-:Y:S02]  /*38b0*/  SHF.L.U32 R90, R89, 0x10, RZ ;  /* 0x00000010595a7819 */ /* 0x000fe400000006ff */
[----:B------:R-:W-:Y:S01]  /*38c0*/  @P0 PRMT R89, R15, 0x7632, R89 ;  /* 0x000076320f590816 */ /* 0x000fe20000000059 */
[----:B------:R-:W-:Y:S01]  /*38d0*/  FFMA.FTZ R124, R91, R124, 1.1641532182693481445e-10 ;  /* 0x2f0000005b7c7423 */ /* 0x000fe2000001007c */
[----:B------:R-:W-:Y:S01]  /*38e0*/  SEL R126, RZ, 0x100, P4 ;  /* 0x00000100ff7e7807 */ /* 0x000fe20002000000 */
[----:B------:R-:W-:-:S03]  /*38f0*/  FMUL.FTZ R90, R90, R121 ;  /* 0x000000795a5a7220 */ /* 0x000fc60000410000 */
[----:B------:R-:W-:Y:S01]  /*3900*/  FSETP.GTU.FTZ.AND P6, PT, R124, R117, PT ;  /* 0x000000757c00720b */ /* 0x000fe20003fdc000 */
[----:B------:R-:W-:Y:S01]  /*3910*/  FMUL.FTZ R90, R90, R123 ;  /* 0x0000007b5a5a7220 */ /* 0x000fe20000410000 */
[----:B------:R-:W-:Y:S01]  /*3920*/  @P0 IMAD.U32 R124, R89, 0x10000, RZ ;  /* 0x00010000597c0824 */ /* 0x000fe200078e00ff */
[----:B------:R-:W-:Y:S02]  /*3930*/  SEL R123, RZ, 0x10000, P5 ;  /* 0x00010000ff7b7807 */ /* 0x000fe40002800000 */
[----:B------:R-:W-:Y:S02]  /*3940*/  ISETP.NE.AND P5, PT, R122, RZ, PT ;  /* 0x000000ff7a00720c */ /* 0x000fe40003fa5270 */
[----:B------:R-:W-:Y:S02]  /*3950*/  FSEL R90, R90, RZ, !P6 ;  /* 0x000000ff5a5a7208 */ /* 0x000fe40007000000 */
[----:B------:R-:W-:Y:S02]  /*3960*/  SEL R122, RZ, 0x1, P2 ;  /* 0x00000001ff7a7807 */ /* 0x000fe40001000000 */
[----:B------:R-:W-:Y:S01]  /*3970*/  SEL R127, RZ, 0x1000000, P6 ;  /* 0x01000000ff7f7807 */ /* 0x000fe20003000000 */
[----:B------:R-:W-:Y:S01]  /*3980*/  FMUL.FTZ R117, R67, R90 ;  /* 0x0000005a43757220 */ /* 0x000fe20000410000 */
[----:B------:R-:W-:-:S02]  /*3990*/  F2FP.BF16.F32.PACK_AB R90, R111, R105 ;  /* 0x000000696f5a723e */ /* 0x000fc400000010ff */
[----:B------:R-:W-:Y:S01]  /*39a0*/  LOP3.LUT R126, R126, R127, R123, 0xfe, !PT ;  /* 0x0000007f7e7e7212 */ /* 0x000fe200078efe7b */
[----:B------:R-:W-:Y:S01]  /*39b0*/  @P0 FADD.FTZ R117, R124, R117 ;  /* 0x000000757c750221 */ /* 0x000fe20000010000 */
[----:B------:R-:W-:Y:S01]  /*39c0*/  LEA R124, P0, R110, UR12, 0x4 ;  /* 0x0000000c6e7c7c11 */ /* 0x000fe2000f8020ff */
[----:B------:R-:W-:Y:S01]  /*39d0*/  IMAD.WIDE.U32 R122, R122, 0x1000000, RZ ;  /* 0x010000007a7a7825 */ /* 0x000fe200078e00ff */
[----:B------:R-:W-:Y:S02]  /*39e0*/  SEL R127, RZ, 0x1, P3 ;  /* 0x00000001ff7f7807 */ /* 0x000fe40001800000 */
[----:B------:R-:W-:Y:S02]  /*39f0*/  LEA.HI.X R125, R110, UR13, RZ, 0x4, P0 ;  /* 0x0000000d6e7d7c11 */ /* 0x000fe400080f24ff */
[----:B------:R-:W-:Y:S02]  /*3a00*/  ISETP.NE.AND P0, PT, R88, RZ, PT ;  /* 0x000000ff5800720c */ /* 0x000fe40003f05270 */
[----:B------:R-:W-:-:S02]  /*3a10*/  F2FP.BF16.F32.PACK_AB R89, R104, R99 ;  /* 0x000000636859723e */ /* 0x000fc400000010ff */
[----:B------:R-:W-:Y:S02]  /*3a20*/  F2FP.BF16.F32.PACK_AB R88, R98, R11 ;  /* 0x0000000b6258723e */ /* 0x000fe400000010ff */
[----:B------:R-:W-:Y:S02]  /*3a30*/  F2FP.BF16.F32.PACK_AB R91, R117, R112 ;  /* 0x00000070755b723e */ /* 0x000fe400000010ff */
[----:B------:R-:W-:Y:S02]  /*3a40*/  LOP3.LUT R123, R123, R126, R127, 0xfe, !PT ;  /* 0x0000007e7b7b7212 */ /* 0x000fe400078efe7f */
[----:B------:R-:W-:Y:S01]  /*3a50*/  SEL R126, RZ, 0x1, P1 ;  /* 0x00000001ff7e7807 */ /* 0x000fe20000800000 */
[----:B------:R0:W-:Y:S01]  /*3a60*/  STG.E.128 desc[UR4][R124.64], R88 ;  /* 0x000000587c007986 */ /* 0x0001e2000c101d04 */
[----:B------:R-:W-:-:S03]  /*3a70*/  SEL R127, RZ, 0x1, P0 ;  /* 0x00000001ff7f7807 */ /* 0x000fc60000000000 */
[----:B0-----:R-:W-:-:S04]  /*3a80*/  IMAD.WIDE.U32 R90, R126, 0x10000, RZ ;  /* 0x000100007e5a7825 */ /* 0x001fc800078e00ff */
[----:B------:R-:W-:-:S05]  /*3a90*/  IMAD.WIDE.U32 R88, R127, 0x100, RZ ;  /* 0x000001007f587825 */ /* 0x000fca00078e00ff */
[----:B------:R-:W-:Y:S02]  /*3aa0*/  LOP3.LUT R91, R89, R123, R91, 0xfe, !PT ;  /* 0x0000007b595b7212 */ /* 0x000fe400078efe5b */
[----:B------:R-:W-:Y:S02]  /*3ab0*/  LOP3.LUT R122, R88, R122, R90, 0xfe, !PT ;  /* 0x0000007a587a7212 */ /* 0x000fe400078efe5a */
[----:B------:R-:W-:Y:S02]  /*3ac0*/  SEL R89, RZ, 0x1, P5 ;  /* 0x00000001ff597807 */ /* 0x000fe40002800000 */
[----:B------:R-:W-:Y:S02]  /*3ad0*/  LEA R88, P0, R110, UR14, 0x3 ;  /* 0x0000000e6e587c11 */ /* 0x000fe4000f8018ff */
[----:B------:R-:W-:Y:S02]  /*3ae0*/  LOP3.LUT R90, R122, R89, RZ, 0xfc, !PT ;  /* 0x000000597a5a7212 */ /* 0x000fe400078efcff */
[----:B------:R-:W-:-:S02]  /*3af0*/  LEA.HI.X R89, R110, UR15, RZ, 0x3, P0 ;  /* 0x0000000f6e597c11 */ /* 0x000fc400080f1cff */
[----:B------:R-:W-:-:S03]  /*3b00*/  IADD3 R122, R110, 0x20, RZ ;  /* 0x000000206e7a7810 */ /* 0x000fc60007ffe0ff */
[----:B------:R0:W-:Y:S04]  /*3b10*/  STG.E.64 desc[UR4][R88.64], R90 ;  /* 0x0000005a58007986 */ /* 0x0001e8000c101b04 */
.L_x_6532:
[----:B------:R-:W-:Y:S05]  /*3b20*/  BSYNC B1 ;  /* 0x0000000000017941 */ /* 0x000fea0003800000 */
.L_x_6531:
        /* <DEDUP_REMOVED lines=23> */
.L_x_6592:
[----:B------:R-:W-:-:S07]  /*3ca0*/  IMAD.MOV.U32 R92, RZ, RZ, R9 ;  /* 0x000000ffff5c7224 */ /* 0x000fce00078e0009 */
.L_x_6593:
[----:B------:R-:W-:Y:S05]  /*3cb0*/  BSYNC B2 ;  /* 0x0000000000027941 */ /* 0x000fea0003800000 */
.L_x_6591:
        /* <DEDUP_REMOVED lines=16> */
.L_x_6597:
[----:B------:R-:W-:Y:S05]  /*3dc0*/  BSYNC B3 ;  /* 0x0000000000037941 */ /* 0x000fea0003800000 */
.L_x_6596:
        /* <DEDUP_REMOVED lines=44> */
.L_x_6595:
[----:B------:R-:W-:Y:S05]  /*4090*/  BSYNC B2 ;  /* 0x0000000000027941 */ /* 0x000fea0003800000 */
.L_x_6594:
[----:B------:R-:W0:Y:S01]  /*40a0*/  LDC R118, c[0x0][0x298] ;  /* 0x0000a600ff767b82 */ /* 0x000e220000000800 */
[----:B------:R-:W-:Y:S01]  /*40b0*/  HFMA2.MMA R126, -RZ, RZ, 0.1171875, 0 ;  /* 0x2f800000ff7e7435 */ /* 0x000fe200000001ff */
[----:B------:R-:W-:Y:S01]  /*40c0*/  I2FP.F32.U32 R101, R92 ;  /* 0x0000005c00657245 */ /* 0x000fe20000201000 */
[C---:B-----5:R-:W-:Y:S01]  /*40d0*/  IMAD.U32 R92, R88.reuse, 0x10000, RZ ;  /* 0x00010000585c7824 */ /* 0x060fe200078e00ff */
[----:B------:R-:W-:Y:S01]  /*40e0*/  BSSY B2, `(.L_x_6598) ;  /* 0x0000018000027945 */ /* 0x000fe20003800000 */
[----:B------:R-:W-:-:S03]  /*40f0*/  PRMT R88, R88, 0x7632, R88 ;  /* 0x0000763258587816 */ /* 0x000fc60000000058 */
[----:B------:R-:W1:Y:S03]  /*4100*/  LDC R125, c[0x0][0x294] ;  /* 0x0000a500ff7d7b82 */ /* 0x000e660000000800 */
[----:B------:R-:W-:Y:S01]  /*4110*/  FFMA.FTZ R8, R101, R126, 1.1641532182693481445e-10 ;  /* 0x2f00000065087423 */ /* 0x000fe2000001007e */
[----:B------:R-:W-:-:S04]  /*4120*/  FMUL.FTZ R101, R92, R121 ;  /* 0x000000795c657220 */ /* 0x000fc80000410000 */
[----:B0-----:R-:W-:Y:S01]  /*4130*/  FMUL.FTZ R101, R101, R118 ;  /* 0x0000007665657220 */ /* 0x001fe20000410000 */
        /* <DEDUP_REMOVED lines=17> */
.L_x_6599:
[----:B------:R-:W-:-:S07]  /*4250*/  IMAD.MOV.U32 R106, RZ, RZ, R9 ;  /* 0x000000ffff6a7224 */ /* 0x000fce00078e0009 */
.L_x_6600:
[----:B------:R-:W-:Y:S05]  /*4260*/  BSYNC B2 ;  /* 0x0000000000027941 */ /* 0x000fea0003800000 */
.L_x_6598:
        /* <DEDUP_REMOVED lines=16> */
.L_x_6604:
[----:B------:R-:W-:Y:S05]  /*4370*/  BSYNC B3 ;  /* 0x0000000000037941 */ /* 0x000fea0003800000 */
.L_x_6603:
        /* <DEDUP_REMOVED lines=42> */
[----:B------:R-:W-:Y:S01]  /*4620*/  IMAD.MOV.U32 R101, RZ, RZ, RZ ;  /* 0x000000ffff657224 */ /* 0x000fe200078e00ff */
[----:B------:R-:W-:-:S07]  /*4630*/  MOV R7, R100 ;  /* 0x0000006400077202 */ /* 0x000fce0000000f00 */
.L_x_6602:
[----:B------:R-:W-:Y:S05]  /*4640*/  BSYNC B2 ;  /* 0x0000000000027941 */ /* 0x000fea0003800000 */
.L_x_6601:
[----:B------:R-:W-:Y:S01]  /*4650*/  I2FP.F32.U32 R107, R106 ;  /* 0x0000006a006b7245 */ /* 0x000fe20000201000 */
[----:B------:R-:W-:Y:S01]  /*4660*/  BSSY B2, `(.L_x_6605) ;  /* 0x0000018000027945 */ /* 0x000fe20003800000 */
[----:B------:R-:W-:-:S03]  /*4670*/  SHF.L.U32 R88, R88, 0x10, RZ ;  /* 0x0000001058587819 */ /* 0x000fc600000006ff */
[----:B------:R-:W-:Y:S02]  /*4680*/  FFMA.FTZ R8, R107, R126, 1.1641532182693481445e-10 ;  /* 0x2f0000006b087423 */ /* 0x000fe4000001007e */
[----:B------:R-:W-:Y:S01]  /*4690*/  FMUL.FTZ R107, R88, R121 ;  /* 0x00000079586b7220 */ /* 0x000fe20000410000 */
[----:B------:R-:W-:Y:S02]  /*46a0*/  IADD3 R88, R101, 0x1, RZ ;  /* 0x0000000165587810 */ /* 0x000fe40007ffe0ff */
[----:B------:R-:W-:Y:S01]  /*46b0*/  FSETP.GTU.FTZ.AND P1, PT, R8, R125, PT ;  /* 0x0000007d0800720b */ /* 0x000fe20003f3c000 */
[----:B------:R-:W-:Y:S01]  /*46c0*/  FMUL.FTZ R107, R107, R118 ;  /* 0x000000766b6b7220 */ /* 0x000fe20000410000 */
[----:B------:R-:W-:Y:S02]  /*46d0*/  @P0 PRMT R8, R12, 0x7632, R8 ;  /* 0x000076320c080816 */ /* 0x000fe40000000008 */
[----:B------:R-:W-:Y:S02]  /*46e0*/  P2R R123, PR, RZ, 0x2 ;  /* 0x00000002ff7b7803 */ /* 0x000fe40000000000 */
[----:B------:R-:W-:Y:S01]  /*46f0*/  FSEL R100, R107, RZ, !P1 ;  /* 0x000000ff6b647208 */ /* 0x000fe20004800000 */
[----:B------:R-:W-:Y:S01]  /*4700*/  @P0 IMAD.U32 R107, R8, 0x10000, RZ ;  /* 0x00010000086b0824 */ /* 0x000fe200078e00ff */
        /* <DEDUP_REMOVED lines=12> */
.L_x_6606:
[----:B------:R-:W-:-:S07]  /*47d0*/  MOV R8, R9 ;  /* 0x0000000900087202 */ /* 0x000fce0000000f00 */
.L_x_6607:
[----:B------:R-:W-:Y:S05]  /*47e0*/  BSYNC B2 ;  /* 0x0000000000027941 */ /* 0x000fea0003800000 */
.L_x_6605:
        /* <DEDUP_REMOVED lines=16> */
.L_x_6611:
[----:B------:R-:W-:Y:S05]  /*48f0*/  BSYNC B3 ;  /* 0x0000000000037941 */ /* 0x000fea0003800000 */
.L_x_6610:
        /* <DEDUP_REMOVED lines=44> */
.L_x_6609:
[----:B------:R-:W-:Y:S05]  /*4bc0*/  BSYNC B2 ;  /* 0x0000000000027941 */ /* 0x000fea0003800000 */
.L_x_6608:
        /* <DEDUP_REMOVED lines=12> */
[----:B------:R-:W-:Y:S01]  /*4c90*/  PRMT R8, R89, 0x7632, R8 ;  /* 0x0000763259087816 */ /* 0x000fe20000000008 */
        /* <DEDUP_REMOVED lines=10> */
.L_x_6613:
[----:B------:R-:W-:-:S07]  /*4d40*/  IMAD.MOV.U32 R106, RZ, RZ, R9 ;  /* 0x000000ffff6a7224 */ /* 0x000fce00078e0009 */
.L_x_6614:
[----:B------:R-:W-:Y:S05]  /*4d50*/  BSYNC B2 ;  /* 0x0000000000027941 */ /* 0x000fea0003800000 */
.L_x_6612:
        /* <DEDUP_REMOVED lines=16> */
.L_x_6618:
[----:B------:R-:W-:Y:S05]  /*4e60*/  BSYNC B3 ;  /* 0x0000000000037941 */ /* 0x000fea0003800000 */
.L_x_6617:
        /* <DEDUP_REMOVED lines=44> */
.L_x_6616:
[----:B------:R-:W-:Y:S05]  /*5130*/  BSYNC B2 ;  /* 0x0000000000027941 */ /* 0x000fea0003800000 */
.L_x_6615:
[----:B------:R-:W-:Y:S01]  /*5140*/  I2FP.F32.U32 R107, R106 ;  /* 0x0000006a006b7245 */ /* 0x000fe20000201000 */
[----:B------:R-:W-:Y:S01]  /*5150*/  BSSY B2, `(.L_x_6619) ;  /* 0x0000017000027945 */ /* 0x000fe20003800000 */
[----:B------:R-:W-:Y:S02]  /*5160*/  SHF.L.U32 R88, R8, 0x10, RZ ;  /* 0x0000001008587819 */ /* 0x000fe400000006ff */
[----:B------:R-:W-:Y:S01]  /*5170*/  ISETP.NE.AND P3, PT, R89, 0x1, PT ;  /* 0x000000015900780c */ /* 0x000fe20003f65270 */
[----:B------:R-:W-:Y:S02]  /*5180*/  FFMA.FTZ R8, R107, R126, 1.1641532182693481445e-10 ;  /* 0x2f0000006b087423 */ /* 0x000fe4000001007e */
[----:B------:R-:W-:Y:S01]  /*5190*/  FMUL.FTZ R107, R88, R121 ;  /* 0x00000079586b7220 */ /* 0x000fe20000410000 */
[----:B------:R-:W-:Y:S02]  /*51a0*/  IADD3 R88, R89, 0x1, RZ ;  /* 0x0000000159587810 */ /* 0x000fe40007ffe0ff */
        /* <DEDUP_REMOVED lines=16> */
.L_x_6620:
[----:B------:R-:W-:-:S07]  /*52b0*/  MOV R8, R9 ;  /* 0x0000000900087202 */ /* 0x000fce0000000f00 */
.L_x_6621:
[----:B------:R-:W-:Y:S05]  /*52c0*/  BSYNC B2 ;  /* 0x0000000000027941 */ /* 0x000fea0003800000 */
.L_x_6619:
        /* <DEDUP_REMOVED lines=16> */
.L_x_6625:
[----:B------:R-:W-:Y:S05]  /*53d0*/  BSYNC B3 ;  /* 0x0000000000037941 */ /* 0x000fea0003800000 */
.L_x_6624:
        /* <DEDUP_REMOVED lines=44> */
.L_x_6623:
[----:B------:R-:W-:Y:S05]  /*56a0*/  BSYNC B2 ;  /* 0x0000000000027941 */ /* 0x000fea0003800000 */
.L_x_6622:
        /* <DEDUP_REMOVED lines=11> */
[----:B------:R-:W-:Y:S01]  /*5760*/  FMUL.FTZ R107, R40, R89 ;  /* 0x00000059286b7220 */ /* 0x000fe20000410000 */
[----:B------:R-:W-:-:S03]  /*5770*/  VIADD R89, R88, 0x1 ;  /* 0x0000000158597836 */ /* 0x000fc60000000000 */
        /* <DEDUP_REMOVED lines=10> */
.L_x_6627:
[----:B------:R-:W-:-:S07]  /*5820*/  IMAD.MOV.U32 R8, RZ, RZ, R9 ;  /* 0x000000ffff087224 */ /* 0x000fce00078e0009 */
.L_x_6628:
[----:B------:R-:W-:Y:S05]  /*5830*/  BSYNC B2 ;  /* 0x0000000000027941 */ /* 0x000fea0003800000 */
.L_x_6626:
        /* <DEDUP_REMOVED lines=16> */
.L_x_6632:
[----:B------:R-:W-:Y:S05]  /*5940*/  BSYNC B3 ;  /* 0x0000000000037941 */ /* 0x000fea0003800000 */
.L_x_6631:
        /* <DEDUP_REMOVED lines=40> */
[----:B------:R-:W-:-:S05]  /*5bd0*/  IMAD.WIDE.U32 R88, R7, -0x2daee0ad, RZ ;  /* 0xd2511f5307587825 */ /* 0x000fca00078e00ff */
[----:B------:R-:W-:Y:S01]  /*5be0*/  LOP3.LUT R6, R89, UR34, R6, 0x96, !PT ;  /* 0x0000002259067c12 */ /* 0x000fe2000f8e9606 */
[----:B------:R-:W-:Y:S01]  /*5bf0*/  IMAD.MOV.U32 R89, RZ, RZ, RZ ;  /* 0x000000ffff597224 */ /* 0x000fe200078e00ff */
[----:B------:R-:W-:-:S07]  /*5c00*/  MOV R7, R88 ;  /* 0x0000005800077202 */ /* 0x000fce0000000f00 */
.L_x_6630:
[----:B------:R-:W-:Y:S05]  /*5c10*/  BSYNC B2 ;  /* 0x0000000000027941 */ /* 0x000fea0003800000 */
.L_x_6629:
        /* <DEDUP_REMOVED lines=23> */
.L_x_6634:
[----:B------:R-:W-:-:S07]  /*5d90*/  MOV R8, R9 ;  /* 0x0000000900087202 */ /* 0x000fce0000000f00 */
.L_x_6635:
[----:B------:R-:W-:Y:S05]  /*5da0*/  BSYNC B2 ;  /* 0x0000000000027941 */ /* 0x000fea0003800000 */
.L_x_6633:
        /* <DEDUP_REMOVED lines=16> */
.L_x_6639:
[----:B------:R-:W-:Y:S05]  /*5eb0*/  BSYNC B3 ;  /* 0x0000000000037941 */ /* 0x000fea0003800000 */
.L_x_6638:
        /* <DEDUP_REMOVED lines=39> */
[----:B------:R-:W-:Y:S01]  /*6130*/  MOV R9, R88 ;  /* 0x0000005800097202 */ /* 0x000fe20000000f00 */
[----:B------:R-:W-:-:S04]  /*6140*/  IMAD.WIDE.U32 R88, R7, -0x2daee0ad, RZ ;  /* 0xd2511f5307587825 */ /* 0x000fc800078e00ff */
[----:B------:R-:W-:Y:S01]  /*6150*/  IMAD.MOV.U32 R7, RZ, RZ, R88 ;  /* 0x000000ffff077224 */ /* 0x000fe200078e0058 */
[----:B------:R-:W-:Y:S01]  /*6160*/  HFMA2.MMA R88, -RZ, RZ, 0, 0 ;  /* 0x00000000ff587435 */ /* 0x000fe200000001ff */
[----:B------:R-:W-:-:S10]  /*6170*/  LOP3.LUT R6, R89, UR34, R6, 0x96, !PT ;  /* 0x0000002259067c12 */ /* 0x000fd4000f8e9606 */
.L_x_6637:
[----:B------:R-:W-:Y:S05]  /*6180*/  BSYNC B2 ;  /* 0x0000000000027941 */ /* 0x000fea0003800000 */
.L_x_6636:
        /* <DEDUP_REMOVED lines=23> */
.L_x_6641:
[----:B------:R-:W-:-:S07]  /*6300*/  IMAD.MOV.U32 R89, RZ, RZ, R9 ;  /* 0x000000ffff597224 */ /* 0x000fce00078e0009 */
.L_x_6642:
[----:B------:R-:W-:Y:S05]  /*6310*/  BSYNC B2 ;  /* 0x0000000000027941 */ /* 0x000fea0003800000 */
.L_x_6640:
        /* <DEDUP_REMOVED lines=18> */
.L_x_6646:
[----:B------:R-:W-:Y:S05]  /*6440*/  BSYNC B3 ;  /* 0x0000000000037941 */ /* 0x000fea0003800000 */
.L_x_6645:
[----:B------:R-:W-:Y:S01]  /*6450*/  LOP3.LUT R128, R5, UR7, R10, 0x96, !PT ;  /* 0x0000000705807c12 */ /* 0x000fe2000f8e960a */
[----:B------:R-:W-:-:S04]  /*6460*/  IMAD.HI.U32 R5, R4, -0x326172a9, RZ ;  /* 0xcd9e8d5704057827 */ /* 0x000fc800078e00ff */
[----:B------:R-:W-:Y:S01]  /*6470*/  IMAD R7, R4, -0x326172a9, RZ ;  /* 0xcd9e8d5704077824 */ /* 0x000fe200078e02ff */
[----:B------:R-:W-:Y:S01]  /*6480*/  LOP3.LUT R8, R5, UR6, R2, 0x96, !PT ;  /* 0x0000000605087c12 */ /* 0x000fe2000f8e9602 */
[----:B------:R-:W-:Y:S02]  /*6490*/  IMAD R5, R3, -0x2daee0ad, RZ ;  /* 0xd2511f5303057824 */ /* 0x000fe400078e02ff */
        /* <DEDUP_REMOVED lines=36> */
[----:B------:R-:W-:Y:S01]  /*66e0*/  IMAD.MOV.U32 R9, RZ, RZ, R128 ;  /* 0x000000ffff097224 */ /* 0x000fe200078e0080 */
[----:B------:R-:W-:Y:S01]  /*66f0*/  MOV R7, R8 ;  /* 0x0000000800077202 */ /* 0x000fe20000000f00 */
[----:B------:R-:W-:-:S07]  /*6700*/  IMAD.MOV.U32 R8, RZ, RZ, RZ ;  /* 0x000000ffff087224 */ /* 0x000fce00078e00ff */
.L_x_6644:
[----:B------:R-:W-:Y:S05]  /*6710*/  BSYNC B2 ;  /* 0x0000000000027941 */ /* 0x000fea0003800000 */
.L_x_6643:
[----:B------:R-:W-:Y:S02]  /*6720*/  I2FP.F32.U32 R89, R89 ;  /* 0x0000005900597245 */ /* 0x000fe40000201000 */
[----:B------:R-:W-:Y:S02]  /*6730*/  SHF.L.U32 R88, R91, 0x10, RZ ;  /* 0x000000105b587819 */ /* 0x000fe400000006ff */
[----:B------:R-:W-:Y:S01]  /*6740*/  SEL R128, RZ, 0x100, P4 ;  /* 0x00000100ff807807 */ /* 0x000fe20002000000 */
[----:B------:R-:W-:Y:S01]  /*6750*/  FFMA.FTZ R126, R89, R126, 1.1641532182693481445e-10 ;  /* 0x2f000000597e7423 */ /* 0x000fe2000001007e */
[----:B------:R-:W-:Y:S01]  /*6760*/  F2FP.BF16.F32.PACK_AB R90, R113, R107 ;  /* 0x0000006b715a723e */ /* 0x000fe200000010ff */
[----:B------:R-:W-:Y:S01]  /*6770*/  FMUL.FTZ R89, R88, R121 ;  /* 0x0000007958597220 */ /* 0x000fe20000410000 */
[----:B------:R-:W-:Y:S02]  /*6780*/  @P0 PRMT R88, R15, 0x7632, R88 ;  /* 0x000076320f580816 */ /* 0x000fe40000000058 */
[----:B------:R-:W-:Y:S01]  /*6790*/  FSETP.GTU.FTZ.AND P6, PT, R126, R125, PT ;  /* 0x0000007d7e00720b */ /* 0x000fe20003fdc000 */
[----:B------:R-:W-:Y:S01]  /*67a0*/  FMUL.FTZ R89, R89, R118 ;  /* 0x0000007659597220 */ /* 0x000fe20000410000 */
[----:B------:R-:W-:-:S02]  /*67b0*/  SEL R125, RZ, 0x10000, P5 ;  /* 0x00010000ff7d7807 */ /* 0x000fc40002800000 */
[----:B------:R-:W-:Y:S02]  /*67c0*/  ISETP.NE.AND P5, PT, R123, RZ, PT ;  /* 0x000000ff7b00720c */ /* 0x000fe40003fa5270 */
[----:B------:R-:W-:Y:S01]  /*67d0*/  FSEL R118, R89, RZ, !P6 ;  /* 0x000000ff59767208 */ /* 0x000fe20007000000 */
[----:B------:R-:W-:Y:S01]  /*67e0*/  @P0 IMAD.U32 R89, R88, 0x10000, RZ ;  /* 0x0001000058590824 */ /* 0x000fe200078e00ff */
[----:B------:R-:W-:Y:S02]  /*67f0*/  SEL R123, RZ, 0x1000000, P6 ;  /* 0x01000000ff7b7807 */ /* 0x000fe40003000000 */
[----:B------:R-:W-:Y:S01]  /*6800*/  F2FP.BF16.F32.PACK_AB R88, R100, R92 ;  /* 0x0000005c6458723e */ /* 0x000fe200000010ff */
[----:B------:R-:W-:Y:S01]  /*6810*/  FMUL.FTZ R118, R43, R118 ;  /* 0x000000762b767220 */ /* 0x000fe20000410000 */
[----:B------:R-:W-:Y:S02]  /*6820*/  LOP3.LUT R128, R128, R123, R125, 0xfe, !PT ;  /* 0x0000007b80807212 */ /* 0x000fe400078efe7d */
[----:B------:R-:W-:Y:S01]  /*6830*/  SEL R123, RZ, 0x1, P3 ;  /* 0x00000001ff7b7807 */ /* 0x000fe20001800000 */
[----:B------:R-:W-:Y:S01]  /*6840*/  @P0 FADD.FTZ R118, R89, R118 ;  /* 0x0000007659760221 */ /* 0x000fe20000010000 */
[----:B------:R-:W-:-:S02]  /*6850*/  LEA R126, P0, R122, UR12, 0x4 ;  /* 0x0000000c7a7e7c11 */ /* 0x000fc4000f8020ff */
[----:B------:R-:W-:Y:S02]  /*6860*/  F2FP.BF16.F32.PACK_AB R89, R106, R101 ;  /* 0x000000656a59723e */ /* 0x000fe400000010ff */
[----:B------:R-:W-:Y:S02]  /*6870*/  LEA.HI.X R127, R122, UR13, RZ, 0x4, P0 ;  /* 0x0000000d7a7f7c11 */ /* 0x000fe400080f24ff */
[----:B------:R-:W-:Y:S02]  /*6880*/  ISETP.NE.AND P0, PT, R124, RZ, PT ;  /* 0x000000ff7c00720c */ /* 0x000fe40003f05270 */
[----:B------:R-:W-:Y:S02]  /*6890*/  SEL R124, RZ, 0x1, P2 ;  /* 0x00000001ff7c7807 */ /* 0x000fe40001000000 */
[----:B------:R-:W-:-:S03]  /*68a0*/  F2FP.BF16.F32.PACK_AB R91, R118, R114 ;  /* 0x00000072765b723e */ /* 0x000fc600000010ff */
[----:B------:R-:W-:Y:S02]  /*68b0*/  IMAD.WIDE.U32 R124, R124, 0x1000000, RZ ;  /* 0x010000007c7c7825 */ /* 0x000fe400078e00ff */
[----:B------:R0:W-:Y:S03]  /*68c0*/  STG.E.128 desc[UR4][R126.64], R88 ;  /* 0x000000587e007986 */ /* 0x0001e6000c101d04 */
[----:B------:R-:W-:Y:S02]  /*68d0*/  LOP3.LUT R123, R125, R128, R123, 0xfe, !PT ;  /* 0x000000807d7b7212 */ /* 0x000fe400078efe7b */
[----:B------:R-:W-:Y:S02]  /*68e0*/  SEL R125, RZ, 0x1, P1 ;  /* 0x00000001ff7d7807 */ /* 0x000fe40000800000 */
        /* <DEDUP_REMOVED lines=11> */
.L_x_6590:
[----:B------:R-:W-:Y:S05]  /*69a0*/  BSYNC B1 ;  /* 0x0000000000017941 */ /* 0x000fea0003800000 */
.L_x_6589:
        /* <DEDUP_REMOVED lines=23> */
.L_x_6650:
[----:B------:R-:W-:-:S07]  /*6b20*/  IMAD.MOV.U32 R93, RZ, RZ, R9 ;  /* 0x000000ffff5d7224 */ /* 0x000fce00078e0009 */
.L_x_6651:
[----:B------:R-:W-:Y:S05]  /*6b30*/  BSYNC B2 ;  /* 0x0000000000027941 */ /* 0x000fea0003800000 */
.L_x_6649:
        /* <DEDUP_REMOVED lines=16> */
.L_x_6655:
[----:B------:R-:W-:Y:S05]  /*6c40*/  BSYNC B3 ;  /* 0x0000000000037941 */ /* 0x000fea0003800000 */
.L_x_6654:
        /* <DEDUP_REMOVED lines=44> */
.L_x_6653:
[----:B------:R-:W-:Y:S05]  /*6f10*/  BSYNC B2 ;  /* 0x0000000000027941 */ /* 0x000fea0003800000 */
.L_x_6652:
        /* <DEDUP_REMOVED lines=27> */
.L_x_6657:
[----:B------:R-:W-:-:S07]  /*70d0*/  IMAD.MOV.U32 R88, RZ, RZ, R9 ;  /* 0x000000ffff587224 */ /* 0x000fce00078e0009 */
.L_x_6658:
[----:B------:R-:W-:Y:S05]  /*70e0*/  BSYNC B2 ;  /* 0x0000000000027941 */ /* 0x000fea0003800000 */
.L_x_6656:
        /* <DEDUP_REMOVED lines=16> */
.L_x_6662:
[----:B------:R-:W-:Y:S05]  /*71f0*/  BSYNC B3 ;  /* 0x0000000000037941 */ /* 0x000fea0003800000 */
.L_x_6661:
        /* <DEDUP_REMOVED lines=44> */
.L_x_6660:
[----:B------:R-:W-:Y:S05]  /*74c0*/  BSYNC B2 ;  /* 0x0000000000027941 */ /* 0x000fea0003800000 */
.L_x_6659:
        /* <DEDUP_REMOVED lines=24> */
.L_x_6664:
[----:B------:R-:W-:-:S07]  /*7650*/  MOV R8, R9 ;  /* 0x0000000900087202 */ /* 0x000fce0000000f00 */
.L_x_6665:
[----:B------:R-:W-:Y:S05]  /*7660*/  BSYNC B2 ;  /* 0x0000000000027941 */ /* 0x000fea0003800000 */
.L_x_6663:
        /* <DEDUP_REMOVED lines=16> */
.L_x_6669:
[----:B------:R-:W-:Y:S05]  /*7770*/  BSYNC B3 ;  /* 0x0000000000037941 */ /* 0x000fea0003800000 */
.L_x_6668:
        /* <DEDUP_REMOVED lines=44> */
.L_x_6667:
[----:B------:R-:W-:Y:S05]  /*7a40*/  BSYNC B2 ;  /* 0x0000000000027941 */ /* 0x000fea0003800000 */
.L_x_6666:
        /* <DEDUP_REMOVED lines=23> */
.L_x_6671:
[----:B------:R-:W-:-:S07]  /*7bc0*/  IMAD.MOV.U32 R8, RZ, RZ, R9 ;  /* 0x000000ffff087224 */ /* 0x000fce00078e0009 */
.L_x_6672:
[----:B------:R-:W-:Y:S05]  /*7bd0*/  BSYNC B2 ;  /* 0x0000000000027941 */ /* 0x000fea0003800000 */
.L_x_6670:
        /* <DEDUP_REMOVED lines=16> */
.L_x_6676:
[----:B------:R-:W-:Y:S05]  /*7ce0*/  BSYNC B3 ;  /* 0x0000000000037941 */ /* 0x000fea0003800000 */
.L_x_6675:
        /* <DEDUP_REMOVED lines=44> */
.L_x_6674:
[----:B------:R-:W-:Y:S05]  /*7fb0*/  BSYNC B2 ;  /* 0x0000000000027941 */ /* 0x000fea0003800000 */
.L_x_6673:
[----:B------:R-:W-:Y:S01]  /*7fc0*/  I2FP.F32.U32 R8, R8 ;  /* 0x0000000800087245 */ /* 0x000fe20000201000 */
[----:B------:R-:W-:Y:S01]  /*7fd0*/  BSSY B2, `(.L_x_6677) ;  /* 0x0000017000027945 */ /* 0x000fe20003800000 */
[----:B------:R-:W-:Y:S02]  /*7fe0*/  SHF.L.U32 R108, R89, 0x10, RZ ;  /* 0x00000010596c7819 */ /* 0x000fe400000006ff */
[C---:B------:R-:W-:Y:S01]  /*7ff0*/  ISETP.NE.AND P3, PT, R109.reuse, 0x1, PT ;  /* 0x000000016d00780c */ /* 0x040fe20003f65270 */
        /* <DEDUP_REMOVED lines=19> */
.L_x_6678:
[----:B------:R-:W-:-:S07]  /*8130*/  MOV R8, R9 ;  /* 0x0000000900087202 */ /* 0x000fce0000000f00 */
.L_x_6679:
[----:B------:R-:W-:Y:S05]  /*8140*/  BSYNC B2 ;  /* 0x0000000000027941 */ /* 0x000fea0003800000 */
.L_x_6677:
        /* <DEDUP_REMOVED lines=16> */
.L_x_6683:
[----:B------:R-:W-:Y:S05]  /*8250*/  BSYNC B3 ;  /* 0x0000000000037941 */ /* 0x000fea0003800000 */
.L_x_6682:
        /* <DEDUP_REMOVED lines=44> */
.L_x_6681:
[----:B------:R-:W-:Y:S05]  /*8520*/  BSYNC B2 ;  /* 0x0000000000027941 */ /* 0x000fea0003800000 */
.L_x_6680:
        /* <DEDUP_REMOVED lines=23> */
.L_x_6685:
[----:B------:R-:W-:-:S07]  /*86a0*/  IMAD.MOV.U32 R89, RZ, RZ, R9 ;  /* 0x000000ffff597224 */ /* 0x000fce00078e0009 */
.L_x_6686:
[----:B------:R-:W-:Y:S05]  /*86b0*/  BSYNC B2 ;  /* 0x0000000000027941 */ /* 0x000fea0003800000 */
.L_x_6684:
        /* <DEDUP_REMOVED lines=16> */
.L_x_6690:
[----:B------:R-:W-:Y:S05]  /*87c0*/  BSYNC B3 ;  /* 0x0000000000037941 */ /* 0x000fea0003800000 */
.L_x_6689:
        /* <DEDUP_REMOVED lines=42> */
[----:B------:R-:W-:Y:S02]  /*8a70*/  LOP3.LUT R6, R127, UR34, R6, 0x96, !PT ;  /* 0x000000227f067c12 */ /* 0x000fe4000f8e9606 */
[----:B------:R-:W-:-:S07]  /*8a80*/  MOV R7, R126 ;  /* 0x0000007e00077202 */ /* 0x000fce0000000f00 */
.L_x_6688:
[----:B------:R-:W-:Y:S05]  /*8a90*/  BSYNC B2 ;  /* 0x0000000000027941 */ /* 0x000fea0003800000 */
.L_x_6687:
[----:B------:R-:W-:Y:S01]  /*8aa0*/  I2FP.F32.U32 R116, R89 ;  /* 0x0000005900747245 */ /* 0x000fe20000201000 */
[----:B------:R-:W-:Y:S01]  /*8ab0*/  BSSY B2, `(.L_x_6691) ;  /* 0x0000017000027945 */ /* 0x000fe20003800000 */
[----:B------:R-:W-:Y:S02]  /*8ac0*/  SHF.L.U32 R8, R8, 0x10, RZ ;  /* 0x0000001008087819 */ /* 0x000fe400000006ff */
[----:B------:R-:W-:Y:S01]  /*8ad0*/  ISETP.NE.AND P5, PT, R90, 0x1, PT ;  /* 0x000000015a00780c */ /* 0x000fe20003fa5270 */
[----:B------:R-:W-:Y:S02]  /*8ae0*/  FFMA.FTZ R116, R116, R119, 1.1641532182693481445e-10 ;  /* 0x2f00000074747423 */ /* 0x000fe40000010077 */
[----:B------:R-:W-:-:S03]  /*8af0*/  FMUL.FTZ R89, R8, R121 ;  /* 0x0000007908597220 */ /* 0x000fc60000410000 */
[----:B------:R-:W-:Y:S01]  /*8b00*/  FSETP.GTU.FTZ.AND P4, PT, R116, R125, PT ;  /* 0x0000007d7400720b */ /* 0x000fe20003f9c000 */
[----:B------:R-:W-:-:S05]  /*8b10*/  FMUL.FTZ R89, R89, R124 ;  /* 0x0000007c59597220 */ /* 0x000fca0000410000 */
[----:B------:R-:W-:Y:S02]  /*8b20*/  FSEL R8, R89, RZ, !P4 ;  /* 0x000000ff59087208 */ /* 0x000fe40006000000 */
[----:B------:R-:W-:-:S03]  /*8b30*/  @P0 PRMT R89, R14, 0x7632, R89 ;  /* 0x000076320e590816 */ /* 0x000fc60000000059 */
[----:B------:R-:W-:Y:S02]  /*8b40*/  FMUL.FTZ R115, R17, R8 ;  /* 0x0000000811737220 */ /* 0x000fe40000410000 */
[----:B------:R-:W-:Y:S01]  /*8b50*/  @P0 IMAD.U32 R116, R89, 0x10000, RZ ;  /* 0x0001000059740824 */ /* 0x000fe200078e00ff */
        /* <DEDUP_REMOVED lines=11> */
.L_x_6692:
[----:B------:R-:W-:-:S07]  /*8c10*/  MOV R8, R9 ;  /* 0x0000000900087202 */ /* 0x000fce0000000f00 */
.L_x_6693:
[----:B------:R-:W-:Y:S05]  /*8c20*/  BSYNC B2 ;  /* 0x0000000000027941 */ /* 0x000fea0003800000 */
.L_x_6691:
        /* <DEDUP_REMOVED lines=16> */
.L_x_6697:
[----:B------:R-:W-:Y:S05]  /*8d30*/  BSYNC B3 ;  /* 0x0000000000037941 */ /* 0x000fea0003800000 */
.L_x_6696:
        /* <DEDUP_REMOVED lines=43> */
[----:B------:R-:W-:-:S07]  /*8ff0*/  LOP3.LUT R6, R127, UR34, R6, 0x96, !PT ;  /* 0x000000227f067c12 */ /* 0x000fce000f8e9606 */
.L_x_6695:
[----:B------:R-:W-:Y:S05]  /*9000*/  BSYNC B2 ;  /* 0x0000000000027941 */ /* 0x000fea0003800000 */
.L_x_6694:
        /* <DEDUP_REMOVED lines=23> */
.L_x_6699:
[----:B------:R-:W-:-:S07]  /*9180*/  IMAD.MOV.U32 R90, RZ, RZ, R9 ;  /* 0x000000ffff5a7224 */ /* 0x000fce00078e0009 */
.L_x_6700:
[----:B------:R-:W-:Y:S05]  /*9190*/  BSYNC B2 ;  /* 0x0000000000027941 */ /* 0x000fea0003800000 */
.L_x_6698:
        /* <DEDUP_REMOVED lines=18> */
.L_x_6704:
[----:B------:R-:W-:Y:S05]  /*92c0*/  BSYNC B3 ;  /* 0x0000000000037941 */ /* 0x000fea0003800000 */
.L_x_6703:
        /* <DEDUP_REMOVED lines=44> */
.L_x_6702:
[----:B------:R-:W-:Y:S05]  /*9590*/  BSYNC B2 ;  /* 0x0000000000027941 */ /* 0x000fea0003800000 */
.L_x_6701:
[----:B------:R-:W-:Y:S02]  /*95a0*/  I2FP.F32.U32 R90, R90 ;  /* 0x0000005a005a7245 */ /* 0x000fe40000201000 */
[----:B------:R-:W-:Y:S02]  /*95b0*/  SHF.L.U32 R126, R91, 0x10, RZ ;  /* 0x000000105b7e7819 */ /* 0x000fe400000006ff */
[----:B------:R-:W-:Y:S01]  /*95c0*/  @P0 PRMT R89, R15, 0x7632, R89 ;  /* 0x000076320f590816 */ /* 0x000fe20000000059 */
[----:B------:R-:W-:Y:S02]  /*95d0*/  FFMA.FTZ R90, R90, R119, 1.1641532182693481445e-10 ;  /* 0x2f0000005a5a7423 */ /* 0x000fe40000010077 */
[----:B------:R-:W-:Y:S01]  /*95e0*/  FMUL.FTZ R121, R126, R121 ;  /* 0x000000797e797220 */ /* 0x000fe20000410000 */
[----:B------:R-:W-:Y:S02]  /*95f0*/  SEL R126, RZ, 0x100, P4 ;  /* 0x00000100ff7e7807 */ /* 0x000fe40002000000 */
[----:B------:R-:W-:Y:S01]  /*9600*/  FSETP.GTU.FTZ.AND P6, PT, R90, R125, PT ;  /* 0x0000007d5a00720b */ /* 0x000fe20003fdc000 */
[----:B------:R-:W-:Y:S01]  /*9610*/  FMUL.FTZ R121, R121, R124 ;  /* 0x0000007c79797220 */ /* 0x000fe20000410000 */
[----:B------:R-:W-:Y:S01]  /*9620*/  @P0 IMAD.U32 R124, R89, 0x10000, RZ ;  /* 0x00010000597c0824 */ /* 0x000fe200078e00ff */
[----:B------:R-:W-:-:S02]  /*9630*/  F2FP.BF16.F32.PACK_AB R89, R108, R103 ;  /* 0x000000676c59723e */ /* 0x000fc400000010ff */
[----:B------:R-:W-:Y:S02]  /*9640*/  SEL R127, RZ, 0x1000000, P6 ;  /* 0x01000000ff7f7807 */ /* 0x000fe40003000000 */
[----:B------:R-:W-:Y:S02]  /*9650*/  FSEL R90, R121, RZ, !P6 ;  /* 0x000000ff795a7208 */ /* 0x000fe40007000000 */
[----:B------:R-:W-:Y:S02]  /*9660*/  SEL R121, RZ, 0x10000, P5 ;  /* 0x00010000ff797807 */ /* 0x000fe40002800000 */
[----:B------:R-:W-:Y:S01]  /*9670*/  ISETP.NE.AND P5, PT, R123, RZ, PT ;  /* 0x000000ff7b00720c */ /* 0x000fe20003fa5270 */
[----:B------:R-:W-:Y:S01]  /*9680*/  FMUL.FTZ R119, R19, R90 ;  /* 0x0000005a13777220 */ /* 0x000fe20000410000 */
[----:B------:R-:W-:Y:S02]  /*9690*/  F2FP.BF16.F32.PACK_AB R90, R115, R109 ;  /* 0x0000006d735a723e */ /* 0x000fe400000010ff */
[----:B------:R-:W-:Y:S01]  /*96a0*/  SEL R123, RZ, 0x1, P2 ;  /* 0x00000001ff7b7807 */ /* 0x000fe20001000000 */
[----:B------:R-:W-:Y:S01]  /*96b0*/  @P0 FADD.FTZ R119, R124, R119 ;  /* 0x000000777c770221 */ /* 0x000fe20000010000 */
[----:B------:R-:W-:-:S02]  /*96c0*/  LEA R124, P0, R122, UR12, 0x4 ;  /* 0x0000000c7a7c7c11 */ /* 0x000fc4000f8020ff */
[----:B------:R-:W-:Y:S02]  /*96d0*/  LOP3.LUT R126, R126, R127, R121, 0xfe, !PT ;  /* 0x0000007f7e7e7212 */ /* 0x000fe400078efe79 */
[----:B------:R-:W-:Y:S02]  /*96e0*/  LEA.HI.X R125, R122, UR13, RZ, 0x4, P0 ;  /* 0x0000000d7a7d7c11 */ /* 0x000fe400080f24ff */
[----:B------:R-:W-:Y:S02]  /*96f0*/  ISETP.NE.AND P0, PT, R88, RZ, PT ;  /* 0x000000ff5800720c */ /* 0x000fe40003f05270 */
[----:B------:R-:W-:Y:S02]  /*9700*/  F2FP.BF16.F32.PACK_AB R88, R102, R93 ;  /* 0x0000005d6658723e */ /* 0x000fe400000010ff */
[----:B------:R-:W-:Y:S02]  /*9710*/  F2FP.BF16.F32.PACK_AB R91, R119, R116 ;  /* 0x00000074775b723e */ /* 0x000fe400000010ff */
[----:B------:R-:W-:-:S03]  /*9720*/  SEL R121, RZ, 0x1, P3 ;  /* 0x00000001ff797807 */ /* 0x000fc60001800000 */
[----:B------:R0:W-:Y:S02]  /*9730*/  STG.E.128 desc[UR4][R124.64], R88 ;  /* 0x000000587c007986 */ /* 0x0001e4000c101d04 */
[----:B0-----:R-:W-:Y:S01]  /*9740*/  IMAD.WIDE.U32 R124, R123, 0x1000000, RZ ;  /* 0x010000007b7c7825 */ /* 0x001fe200078e00ff */
[----:B------:R-:W-:-:S04]  /*9750*/  SEL R123, RZ, 0x1, P1 ;  /* 0x00000001ff7b7807 */ /* 0x000fc80000800000 */
[----:B------:R-:W-:Y:S01]  /*9760*/  LOP3.LUT R121, R125, R126, R121, 0xfe, !PT ;  /* 0x0000007e7d797212 */ /* 0x000fe200078efe79 */
[----:B------:R-:W-:Y:S01]  /*9770*/  IMAD.WIDE.U32 R90, R123, 0x10000, RZ ;  /* 0x000100007b5a7825 */ /* 0x000fe200078e00ff */
[----:B------:R-:W-:-:S05]  /*9780*/  SEL R126, RZ, 0x1, P0 ;  /* 0x00000001ff7e7807 */ /* 0x000fca0000000000 */
[----:B------:R-:W-:-:S05]  /*9790*/  IMAD.WIDE.U32 R88, R126, 0x100, RZ ;  /* 0x000001007e587825 */ /* 0x000fca00078e00ff */
[----:B------:R-:W-:Y:S02]  /*97a0*/  LOP3.LUT R91, R89, R121, R91, 0xfe, !PT ;  /* 0x00000079595b7212 */ /* 0x000fe400078efe5b */
[----:B------:R-:W-:Y:S02]  /*97b0*/  LOP3.LUT R124, R88, R124, R90, 0xfe, !PT ;  /* 0x0000007c587c7212 */ /* 0x000fe400078efe5a */
[----:B------:R-:W-:Y:S02]  /*97c0*/  SEL R89, RZ, 0x1, P5 ;  /* 0x00000001ff597807 */ /* 0x000fe40002800000 */
[----:B------:R-:W-:Y:S02]  /*97d0*/  LEA R88, P0, R122, UR14, 0x3 ;  /* 0x0000000e7a587c11 */ /* 0x000fe4000f8018ff */
[----:B------:R-:W-:Y:S02]  /*97e0*/  LOP3.LUT R90, R124, R89, RZ, 0xfc, !PT ;  /* 0x000000597c5a7212 */ /* 0x000fe400078efcff */
[----:B------:R-:W-:-:S05]  /*97f0*/  LEA.HI.X R89, R122, UR15, RZ, 0x3, P0 ;  /* 0x0000000f7a597c11 */ /* 0x000fca00080f1cff */
[----:B------:R2:W-:Y:S04]  /*9800*/  STG.E.64 desc[UR4][R88.64], R90 ;  /* 0x0000005a58007986 */ /* 0x0005e8000c101b04 */
.L_x_6648:
[----:B------:R-:W-:Y:S05]  /*9810*/  BSYNC B1 ;  /* 0x0000000000017941 */ /* 0x000fea0003800000 */
.L_x_6647:
        /* <DEDUP_REMOVED lines=101> */
.L_x_6724:
[----:B-1----:R-:W-:Y:S01]  /*9e70*/  FADD.FTZ R121, R126, R121 ;  /* 0x000000797e797221 */ /* 0x002fe20000010000 */
[----:B------:R-:W-:Y:S01]  /*9e80*/  FMUL.FTZ R88, R122, R122 ;  /* 0x0000007a7a587220 */ /* 0x000fe20000410000 */
[----:B------:R-:W-:Y:S01]  /*9e90*/  PLOP3.LUT P1, PT, PT, PT, UP1, 0x40, 0x0 ;  /* 0x000000000000781c */ /* 0x000fe20003f2e818 */
[----:B------:R-:W1:Y:S01]  /*9ea0*/  @!P0 LDC.64 R90, c[0x0][0x250] ;  /* 0x00009400ff5a8b82 */ /* 0x000e620000000a00 */
[----:B------:R-:W-:Y:S01]  /*9eb0*/  FFMA.FTZ R120, R121, R120, UR16 ;  /* 0x0000001079787e23 */ /* 0x000fe20008010078 */
[----:B------:R-:W-:Y:S01]  /*9ec0*/  BSSY B1, `(.L_x_6706) ;  /* 0x000002c000017945 */ /* 0x000fe20003800000 */
[----:B------:R-:W-:-:S05]  /*9ed0*/  FSEL R121, R88, RZ, !P1 ;  /* 0x000000ff58797208 */ /* 0x000fca0004800000 */
[----:B------:R-:W2:Y:S01]  /*9ee0*/  @!P0 LDC.64 R88, c[0x0][0x258] ;  /* 0x00009600ff588b82 */ /* 0x000ea20000000a00 */
[----:B------:R-:W-:-:S06]  /*9ef0*/  FADD.FTZ R121, R120, R121 ;  /* 0x0000007978797221 */ /* 0x000fcc0000010000 */
        /* <DEDUP_REMOVED lines=16> */
[----:B-----5:R-:W-:Y:S01]  /*a000*/  FFMA.FTZ R88, R76, R89, R84 ;  /* 0x000000594c587223 */ /* 0x020fe20000010054 */
[----:B------:R-:W-:Y:S01]  /*a010*/  FFMA.FTZ R89, R77, R90, R85 ;  /* 0x0000005a4d597223 */ /* 0x000fe20000010055 */
[----:B------:R-:W-:Y:S01]  /*a020*/  FADD.FTZ R90, R99, -R120 ;  /* 0x80000078635a7221 */ /* 0x000fe20000010000 */
[----:B------:R-:W1:Y:S01]  /*a030*/  LDC.64 R122, c[0x0][0x2b8] ;  /* 0x0000ae00ff7a7b82 */ /* 0x000e620000000a00 */
[----:B------:R-:W-:Y:S01]  /*a040*/  FFMA.FTZ R91, R72, R91, R80 ;  /* 0x0000005b485b7223 */ /* 0x000fe20000010050 */
[----:B------:R-:W-:Y:S01]  /*a050*/  FFMA.FTZ R124, R73, R124, R81 ;  /* 0x0000007c497c7223 */ /* 0x000fe20000010051 */
[----:B------:R-:W-:Y:S01]  /*a060*/  F2FP.BF16.F32.PACK_AB R88, R89, R88 ;  /* 0x000000585958723e */ /* 0x000fe200000010ff */
[----:B------:R-:W-:Y:S01]  /*a070*/  FMUL.FTZ R89, R121, R90 ;  /* 0x0000005a79597220 */ /* 0x000fe20000410000 */
[--C-:B------:R-:W-:Y:S01]  /*a080*/  FADD.FTZ R90, R104, -R120.reuse ;  /* 0x80000078685a7221 */ /* 0x100fe20000010000 */
[----:B0-----:R-:W-:-:S02]  /*a090*/  FADD.FTZ R126, R117, -R120 ;  /* 0x80000078757e7221 */ /* 0x001fc40000010000 */
[----:B------:R-:W-:Y:S01]  /*a0a0*/  FFMA.FTZ R89, R78, R89, R86 ;  /* 0x000000594e597223 */ /* 0x000fe20000010056 */
[C---:B------:R-:W-:Y:S01]  /*a0b0*/  FMUL.FTZ R90, R121.reuse, R90 ;  /* 0x0000005a795a7220 */ /* 0x040fe20000410000 */
[----:B------:R-:W-:-:S03]  /*a0c0*/  FMUL.FTZ R126, R121, R126 ;  /* 0x0000007e797e7220 */ /* 0x000fc60000410000 */
[----:B------:R-:W-:Y:S01]  /*a0d0*/  FFMA.FTZ R90, R79, R90, R87 ;  /* 0x0000005a4f5a7223 */ /* 0x000fe20000010057 */
[----:B------:R-:W-:-:S04]  /*a0e0*/  FFMA.FTZ R126, R75, R126, R83 ;  /* 0x0000007e4b7e7223 */ /* 0x000fc80000010053 */
[----:B------:R-:W-:Y:S02]  /*a0f0*/  F2FP.BF16.F32.PACK_AB R89, R90, R89 ;  /* 0x000000595a59723e */ /* 0x000fe400000010ff */
[----:B------:R-:W-:Y:S01]  /*a100*/  F2FP.BF16.F32.PACK_AB R90, R124, R91 ;  /* 0x0000005b7c5a723e */ /* 0x000fe200000010ff */
[----:B------:R-:W-:Y:S01]  /*a110*/  FADD.FTZ R124, R112, -R120 ;  /* 0x80000078707c7221 */ /* 0x000fe20000010000 */
[----:B-1----:R-:W-:-:S04]  /*a120*/  IMAD.WIDE.U32 R122, R110, 0x10, R122 ;  /* 0x000000106e7a7825 */ /* 0x002fc800078e007a */
[----:B------:R-:W-:Y:S01]  /*a130*/  FMUL.FTZ R91, R121, R124 ;  /* 0x0000007c795b7220 */ /* 0x000fe20000410000 */
[----:B------:R-:W-:-:S03]  /*a140*/  IADD3 R110, R110, 0x20, RZ ;  /* 0x000000206e6e7810 */ /* 0x000fc60007ffe0ff */
[----:B------:R-:W-:-:S05]  /*a150*/  FFMA.FTZ R91, R74, R91, R82 ;  /* 0x0000005b4a5b7223 */ /* 0x000fca0000010052 */
[----:B------:R-:W-:-:S05]  /*a160*/  F2FP.BF16.F32.PACK_AB R91, R126, R91 ;  /* 0x0000005b7e5b723e */ /* 0x000fca00000010ff */
[----:B------:R2:W-:Y:S02]  /*a170*/  STG.E.128 desc[UR4][R122.64], R88 ;  /* 0x000000587a007986 */ /* 0x0005e4000c101d04 */
.L_x_6707:
[----:B------:R-:W-:Y:S05]  /*a180*/  BSYNC B1 ;  /* 0x0000000000017941 */ /* 0x000fea0003800000 */
.L_x_6706:
[----:B------:R-:W-:Y:S01]  /*a190*/  ISETP.NE.AND P0, PT, R96, RZ, PT ;  /* 0x000000ff6000720c */ /* 0x000fe20003f05270 */
[----:B------:R-:W-:-:S12]  /*a1a0*/  BSSY B1, `(.L_x_6708) ;  /* 0x0000022000017945 */ /* 0x000fd80003800000 */
        /* <DEDUP_REMOVED lines=29> */
[----:B------:R-:W-:-:S03]  /*a380*/  VIADD R110, R110, 0x20 ;  /* 0x000000206e6e7836 */ /* 0x000fc60000000000 */
[----:B------:R-:W-:-:S05]  /*a390*/  FFMA.FTZ R91, R50, R91, R58 ;  /* 0x0000005b325b7223 */ /* 0x000fca000001003a */
[----:B------:R-:W-:-:S05]  /*a3a0*/  F2FP.BF16.F32.PACK_AB R91, R126, R91 ;  /* 0x0000005b7e5b723e */ /* 0x000fca00000010ff */
[----:B------:R3:W-:Y:S02]  /*a3b0*/  STG.E.128 desc[UR4][R122.64], R88 ;  /* 0x000000587a007986 */ /* 0x0007e4000c101d04 */
.L_x_6709:
[----:B------:R-:W-:Y:S05]  /*a3c0*/  BSYNC B1 ;  /* 0x0000000000017941 */ /* 0x000fea0003800000 */
.L_x_6708:
[----:B------:R-:W-:Y:S01]  /*a3d0*/  ISETP.NE.AND P0, PT, R95, RZ, PT ;  /* 0x000000ff5f00720c */ /* 0x000fe20003f05270 */
[----:B------:R-:W-:-:S12]  /*a3e0*/  BSSY B1, `(.L_x_6710) ;  /* 0x0000021000017945 */ /* 0x000fd80003800000 */
[----:B------:R-:W-:Y:S05]  /*a3f0*/  @!P0 BRA `(.L_x_6711) ;  /* 0x00000000007c8947 */ /* 0x000fea0003800000 */
[--C-:B------:R-:W-:Y:S01]  /*a400*/  FADD.FTZ R130, R93, -R120.reuse ;  /* 0x800000785d827221 */ /* 0x100fe20000010000 */
[--C-:B-123--:R-:W-:Y:S01]  /*a410*/  FADD.FTZ R90, R102, -R120.reuse ;  /* 0x80000078665a7221 */ /* 0x10efe20000010000 */
[--C-:B------:R-:W-:Y:S01]  /*a420*/  FADD.FTZ R128, R103, -R120.reuse ;  /* 0x8000007867807221 */ /* 0x100fe20000010000 */
[--C-:B------:R-:W-:Y:S01]  /*a430*/  FADD.FTZ R122, R108, -R120.reuse ;  /* 0x800000786c7a7221 */ /* 0x100fe20000010000 */
[--C-:B------:R-:W-:Y:S01]  /*a440*/  FADD.FTZ R132, R116, -R120.reuse ;  /* 0x8000007874847221 */ /* 0x100fe20000010000 */
[--C-:B------:R-:W-:Y:S01]  /*a450*/  FADD.FTZ R88, R119, -R120.reuse ;  /* 0x8000007877587221 */ /* 0x100fe20000010000 */
[--C-:B------:R-:W-:Y:S01]  /*a460*/  FADD.FTZ R124, R109, -R120.reuse ;  /* 0x800000786d7c7221 */ /* 0x100fe20000010000 */
[----:B0-----:R-:W-:Y:S01]  /*a470*/  FADD.FTZ R126, R115, -R120 ;  /* 0x80000078737e7221 */ /* 0x001fe20000010000 */
        /* <DEDUP_REMOVED lines=9> */
[----:B------:R-:W0:Y:S01]  /*a510*/  LDC.64 R120, c[0x0][0x2b8] ;  /* 0x0000ae00ff787b82 */ /* 0x000e220000000a00 */
        /* <DEDUP_REMOVED lines=8> */
[----:B------:R-:W-:-:S03]  /*a5a0*/  F2FP.BF16.F32.PACK_AB R89, R122, R89 ;  /* 0x000000597a59723e */ /* 0x000fc600000010ff */
[----:B------:R-:W-:Y:S02]  /*a5b0*/  F2FP.BF16.F32.PACK_AB R88, R123, R88 ;  /* 0x000000587b58723e */ /* 0x000fe400000010ff */
[----:B------:R-:W-:Y:S01]  /*a5c0*/  F2FP.BF16.F32.PACK_AB R90, R125, R124 ;  /* 0x0000007c7d5a723e */ /* 0x000fe200000010ff */
[----:B0-----:R-:W-:-:S05]  /*a5d0*/  IMAD.WIDE.U32 R120, R110, 0x10, R120 ;  /* 0x000000106e787825 */ /* 0x001fca00078e0078 */
[----:B------:R4:W-:Y:S02]  /*a5e0*/  STG.E.128 desc[UR4][R120.64], R88 ;  /* 0x0000005878007986 */ /* 0x0009e4000c101d04 */
.L_x_6711:
[----:B------:R-:W-:Y:S05]  /*a5f0*/  BSYNC B1 ;  /* 0x0000000000017941 */ /* 0x000fea0003800000 */
.L_x_6710:
[----:B-1234-:R-:W1:Y:S02]  /*a600*/  LDC.64 R88, c[0x0][0x210] ;  /* 0x00008400ff587b82 */ /* 0x01ee640000000a00 */
[----:B-1----:R-:W-:-:S04]  /*a610*/  LEA R94, R88, R94, 0x2 ;  /* 0x0000005e585e7211 */ /* 0x002fc800078e10ff */
[----:B------:R-:W-:-:S13]  /*a620*/  ISETP.GE.AND P0, PT, R94, R89, PT ;  /* 0x000000595e00720c */ /* 0x000fda0003f06270 */
[----:B------:R-:W-:Y:S05]  /*a630*/  @!P0 BRA `(.L_x_6712) ;  /* 0xffffff64005c8947 */ /* 0x000fea000383ffff */
[----:B------:R-:W-:Y:S05]  /*a640*/  BSYNC B0 ;  /* 0x0000000000007941 */ /* 0x000fea0003800000 */
.L_x_6530:
[----:B------:R-:W-:Y:S05]  /*a650*/  EXIT ;  /* 0x000000000000794d */ /* 0x000fea0003800000 */
.L_x_6705:
        /* <DEDUP_REMOVED lines=8> */
.L_x_6714:
[----:B------:R-:W-:Y:S05]  /*a6e0*/  BSYNC B1 ;  /* 0x0000000000017941 */ /* 0x000fea0003800000 */
.L_x_6713:
        /* <DEDUP_REMOVED lines=9> */
.L_x_6715:
[----:B------:R-:W-:Y:S01]  /*a780*/  HFMA2.MMA R91, -RZ, RZ, 0, 2.384185791015625e-07 ;  /* 0x00000004ff5b7435 */ /* 0x000fe200000001ff */
[----:B------:R-:W-:-:S04]  /*a790*/  FADD.FTZ R124, R123, R121 ;  /* 0x000000797b7c7221 */ /* 0x000fc80000010000 */
[----:B------:R-:W-:-:S07]  /*a7a0*/  IMAD.MOV.U32 R128, RZ, RZ, R124 ;  /* 0x000000ffff807224 */ /* 0x000fce00078e007c */
[----:B------:R-:W-:Y:S05]  /*a7b0*/  WARPSYNC.COLLECTIVE R89, `(.L_x_6716) ;  /* 0x0000000059087348 */ /* 0x000fea0003c00000 */
[----:B------:R0:W1:Y:S02]  /*a7c0*/  SHFL.BFLY P3, R121, R128, R91, R90 ;  /* 0x0c00005b80797389 */ /* 0x000064000006005a */
[----:B01----:R-:W-:Y:S01]  /*a7d0*/  ENDCOLLECTIVE ;  /* 0x000000000000791b */ /* 0x003fe20003800000 */
.L_x_6716:
[----:B------:R-:W-:Y:S01]  /*a7e0*/  MOV R91, 0x8 ;  /* 0x00000008005b7802 */ /* 0x000fe20000000f00 */
[----:B------:R-:W-:-:S04]  /*a7f0*/  FADD.FTZ R125, R124, R121 ;  /* 0x000000797c7d7221 */ /* 0x000fc80000010000 */
[----:B------:R-:W-:-:S07]  /*a800*/  IMAD.MOV.U32 R128, RZ, RZ, R125 ;  /* 0x000000ffff807224 */ /* 0x000fce00078e007d */
[----:B------:R-:W-:Y:S05]  /*a810*/  WARPSYNC.COLLECTIVE R89, `(.L_x_6717) ;  /* 0x0000000059087348 */ /* 0x000fea0003c00000 */
[----:B------:R0:W1:Y:S02]  /*a820*/  SHFL.BFLY P3, R121, R128, R91, R90 ;  /* 0x0c00005b80797389 */ /* 0x000064000006005a */
[----:B01----:R-:W-:Y:S01]  /*a830*/  ENDCOLLECTIVE ;  /* 0x000000000000791b */ /* 0x003fe20003800000 */
.L_x_6717:
[----:B------:R-:W-:Y:S01]  /*a840*/  HFMA2.MMA R91, -RZ, RZ, 0, 9.5367431640625e-07 ;  /* 0x00000010ff5b7435 */ /* 0x000fe200000001ff */
[----:B------:R-:W-:-:S04]  /*a850*/  FADD.FTZ R126, R125, R121 ;  /* 0x000000797d7e7221 */ /* 0x000fc80000010000 */
[----:B------:R-:W-:-:S07]  /*a860*/  IMAD.MOV.U32 R128, RZ, RZ, R126 ;  /* 0x000000ffff807224 */ /* 0x000fce00078e007e */
[----:B------:R-:W-:Y:S05]  /*a870*/  WARPSYNC.COLLECTIVE R89, `(.L_x_6718) ;  /* 0x0000000059087348 */ /* 0x000fea0003c00000 */
[----:B------:R0:W1:Y:S02]  /*a880*/  SHFL.BFLY P3, R121, R128, R91, R90 ;  /* 0x0c00005b80797389 */ /* 0x000064000006005a */
[----:B01----:R-:W-:Y:S01]  /*a890*/  ENDCOLLECTIVE ;  /* 0x000000000000791b */ /* 0x003fe20003800000 */
.L_x_6718:
[----:B------:R-:W-:Y:S01]  /*a8a0*/  MOV R91, 0x1 ;  /* 0x00000001005b7802 */ /* 0x000fe20000000f00 */
        /* <DEDUP_REMOVED lines=52> */
[----:B------:R-:W-:Y:S02]  /*abf0*/  MOV R89, 0xffffffff ;  /* 0xffffffff00597802 */ /* 0x000fe40000000f00 */
[----:B------:R-:W-:-:S07]  /*ac00*/  IMAD.MOV.U32 R128, RZ, RZ, R88 ;  /* 0x000000ffff807224 */ /* 0x000fce00078e0058 */
[----:B------:R-:W-:Y:S05]  /*ac10*/  WARPSYNC.COLLECTIVE R89, `(.L_x_6719) ;  /* 0x0000000059087348 */ /* 0x000fea0003c00000 */
[----:B------:R0:W1:Y:S02]  /*ac20*/  SHFL.BFLY P3, R121, R128, R91, R90 ;  /* 0x0c00005b80797389 */ /* 0x000064000006005a */
[----:B01----:R-:W-:Y:S01]  /*ac30*/  ENDCOLLECTIVE ;  /* 0x000000000000791b */ /* 0x003fe20003800000 */
.L_x_6719:
[----:B------:R-:W-:Y:S01]  /*ac40*/  HFMA2.MMA R91, -RZ, RZ, 0, 1.1920928955078125e-07 ;  /* 0x00000002ff5b7435 */ /* 0x000fe200000001ff */
[----:B------:R-:W-:-:S04]  /*ac50*/  FADD.FTZ R123, R88, R121 ;  /* 0x00000079587b7221 */ /* 0x000fc80000010000 */
[----:B------:R-:W-:-:S07]  /*ac60*/  IMAD.MOV.U32 R128, RZ, RZ, R123 ;  /* 0x000000ffff807224 */ /* 0x000fce00078e007b */
[----:B------:R-:W-:Y:S05]  /*ac70*/  WARPSYNC.COLLECTIVE R89, `(.L_x_6720) ;  /* 0x0000000059087348 */ /* 0x000fea0003c00000 */
[----:B------:R0:W1:Y:S02]  /*ac80*/  SHFL.BFLY P3, R121, R128, R91, R90 ;  /* 0x0c00005b80797389 */ /* 0x000064000006005a */
[----:B01----:R-:W-:Y:S01]  /*ac90*/  ENDCOLLECTIVE ;  /* 0x000000000000791b */ /* 0x003fe20003800000 */
.L_x_6720:
[----:B------:R-:W-:Y:S01]  /*aca0*/  MOV R91, 0x4 ;  /* 0x00000004005b7802 */ /* 0x000fe20000000f00 */
[----:B------:R-:W-:-:S04]  /*acb0*/  FADD.FTZ R124, R123, R121 ;  /* 0x000000797b7c7221 */ /* 0x000fc80000010000 */
[----:B------:R-:W-:-:S07]  /*acc0*/  IMAD.MOV.U32 R128, RZ, RZ, R124 ;  /* 0x000000ffff807224 */ /* 0x000fce00078e007c */
[----:B------:R-:W-:Y:S05]  /*acd0*/  WARPSYNC.COLLECTIVE R89, `(.L_x_6721) ;  /* 0x0000000059087348 */ /* 0x000fea0003c00000 */
[----:B------:R0:W1:Y:S02]  /*ace0*/  SHFL.BFLY P3, R121, R128, R91, R90 ;  /* 0x0c00005b80797389 */ /* 0x000064000006005a */
[----:B01----:R-:W-:Y:S01]  /*acf0*/  ENDCOLLECTIVE ;  /* 0x000000000000791b */ /* 0x003fe20003800000 */
.L_x_6721:
[----:B------:R-:W-:Y:S01]  /*ad00*/  HFMA2.MMA R91, -RZ, RZ, 0, 4.76837158203125e-07 ;  /* 0x00000008ff5b7435 */ /* 0x000fe200000001ff */
[----:B------:R-:W-:-:S04]  /*ad10*/  FADD.FTZ R125, R124, R121 ;  /* 0x000000797c7d7221 */ /* 0x000fc80000010000 */
[----:B------:R-:W-:-:S07]  /*ad20*/  IMAD.MOV.U32 R128, RZ, RZ, R125 ;  /* 0x000000ffff807224 */ /* 0x000fce00078e007d */
[----:B------:R-:W-:Y:S05]  /*ad30*/  WARPSYNC.COLLECTIVE R89, `(.L_x_6722) ;  /* 0x0000000059087348 */ /* 0x000fea0003c00000 */
[----:B------:R0:W1:Y:S02]  /*ad40*/  SHFL.BFLY P3, R121, R128, R91, R90 ;  /* 0x0c00005b80797389 */ /* 0x000064000006005a */
[----:B01----:R-:W-:Y:S01]  /*ad50*/  ENDCOLLECTIVE ;  /* 0x000000000000791b */ /* 0x003fe20003800000 */
.L_x_6722:
[----:B------:R-:W-:Y:S01]  /*ad60*/  MOV R91, 0x10 ;  /* 0x00000010005b7802 */ /* 0x000fe20000000f00 */
[----:B------:R-:W-:-:S04]  /*ad70*/  FADD.FTZ R126, R125, R121 ;  /* 0x000000797d7e7221 */ /* 0x000fc80000010000 */
[----:B------:R-:W-:-:S07]  /*ad80*/  IMAD.MOV.U32 R128, RZ, RZ, R126 ;  /* 0x000000ffff807224 */ /* 0x000fce00078e007e */
[----:B------:R-:W-:Y:S05]  /*ad90*/  WARPSYNC.COLLECTIVE R89, `(.L_x_6723) ;  /* 0x0000000059087348 */ /* 0x000fea0003c00000 */
[----:B------:R0:W1:Y:S02]  /*ada0*/  SHFL.BFLY P3, R121, R128, R91, R90 ;  /* 0x0c00005b80797389 */ /* 0x000064000006005a */
[----:B01----:R-:W-:Y:S01]  /*adb0*/  ENDCOLLECTIVE ;  /* 0x000000000000791b */ /* 0x003fe20003800000 */
.L_x_6723:
[----:B------:R-:W-:Y:S05]  /*adc0*/  BRA `(.L_x_6724) ;  /* 0xfffffff000287947 */ /* 0x000fea000383ffff */
.L_x_6725:
        /* <DEDUP_REMOVED lines=11> */
.L_x_23492:


//--------------------- .text._ZN10layer_norm13ln_fwd_kernelINS_13Kernel_traitsIf13__nv_bfloat16S2_S2_fjLj768ELj1ELj4ELj1ELj16ENS_18Kernel_traits_baseILj768EfS2_S2_S2_fjLj128EEEEELb1ELb1ELb0ELb1EEEvNS_9FwdParamsE --------------------------
	.section	.text._ZN10layer_norm13ln_fwd_kernelINS_13Kernel_traitsIf13__nv_bfloat16S2_S2_fjLj768ELj1ELj4ELj1ELj16ENS_18Kernel_traits_baseILj768EfS2_S2_S2_fjLj128EEEEELb1ELb1ELb0ELb1EEEvNS_9FwdParamsE,"ax",@progbits
	.align	128
        .global         _ZN10layer_norm13ln_fwd_kernelINS_13Kernel_traitsIf13__nv_bfloat16S2_S2_fjLj768ELj1ELj4ELj1ELj16ENS_18Kernel_traits_baseILj768EfS2_S2_S2_fjLj128EEEEELb1ELb1ELb0ELb1EEEvNS_9FwdParamsE
        .type           _ZN10layer_norm13ln_fwd_kernelINS_13Kernel_traitsIf13__nv_bfloat16S2_S2_fjLj768ELj1ELj4ELj1ELj16ENS_18Kernel_traits_baseILj768EfS2_S2_S2_fjLj128EEEEELb1ELb1ELb0ELb1EEEvNS_9FwdParamsE,@function
        .size           _ZN10layer_norm13ln_fwd_kernelINS_13Kernel_traitsIf13__nv_bfloat16S2_S2_fjLj768ELj1ELj4ELj1ELj16ENS_18Kernel_traits_baseILj768EfS2_S2_S2_fjLj128EEEEELb1ELb1ELb0ELb1EEEvNS_9FwdParamsE,(.L_x_23493 - _ZN10layer_norm13ln_fwd_kernelINS_13Kernel_traitsIf13__nv_bfloat16S2_S2_fjLj768ELj1ELj4ELj1ELj16ENS_18Kernel_traits_baseILj768EfS2_S2_S2_fjLj128EEEEELb1ELb1ELb0ELb1EEEvNS_9FwdParamsE)
        .other          _ZN10layer_norm13ln_fwd_kernelINS_13Kernel_traitsIf13__nv_bfloat16S2_S2_fjLj768ELj1ELj4ELj1ELj16ENS_18Kernel_traits_baseILj768EfS2_S2_S2_fjLj128EEEEELb1ELb1ELb0ELb1EEEvNS_9FwdParamsE,@"STO_CUDA_ENTRY STV_DEFAULT"
_ZN10layer_norm13ln_fwd_kernelINS_13Kernel_traitsIf13__nv_bfloat16S2_S2_fjLj768ELj1ELj4ELj1ELj16ENS_18Kernel_traits_baseILj768EfS2_S2_S2_fjLj128EEEEELb1ELb1ELb0ELb1EEEvNS_9FwdParamsE:
.text._ZN10layer_norm13ln_fwd_kernelINS_13Kernel_traitsIf13__nv_bfloat16S2_S2_fjLj768ELj1ELj4ELj1ELj16ENS_18Kernel_traits_baseILj768EfS2_S2_S2_fjLj128EEEEELb1ELb1ELb0ELb1EEEvNS_9FwdParamsE:
        /* <DEDUP_REMOVED lines=8> */
[----:B------:R-:W0:Y:S01]  /*0080*/  LDC R9, c[0x0][0x2ec] ;  /* 0x0000bb00ff097b82 */ /* 0x000e220000000800 */
[----:B------:R-:W1:Y:S01]  /*0090*/  S2R R16, SR_TID.X ;  /* 0x0000000000107919 */ /* 0x000e620000002100 */
[----:B------:R-:W2:Y:S01]  /*00a0*/  S2R R17, SR_CTAID.X ;  /* 0x0000000000117919 */ /* 0x000ea20000002500 */
[----:B------:R-:W-:Y:S01]  /*00b0*/  ULDC UR8, c[0x0][0x0] ;  /* 0x0000000000087ab9 */ /* 0x000fe20000000800 */
[----:B------:R-:W-:-:S04]  /*00c0*/  ULDC.64 UR10, c[0x0][0x260] ;  /* 0x00009800000a7ab9 */ /* 0x000fc80000000a00 */
[----:B------:R-:W3:Y:S01]  /*00d0*/  @P0 LDC R7, c[0x0][0x2f0] ;  /* 0x0000bc00ff070b82 */ /* 0x000ee20000000800 */
[----:B------:R-:W4:Y:S01]  /*00e0*/  @P0 LDG.E.64 R2, desc[UR4][R2.64] ;  /* 0x0000000402020981 */ /* 0x000f22000c1e1b00 */
[----:B------:R-:W-:-:S03]  /*00f0*/  ULDC.64 UR12, c[0x0][0x278] ;  /* 0x00009e00000c7ab9 */ /* 0x000fc60000000a00 */
[----:B0-----:R-:W3:Y:S01]  /*0100*/  @P0 LDG.E.64 R4, desc[UR4][R8.64] ;  /* 0x0000000408040981 */ /* 0x001ee2000c1e1b00 */
[----:B-1----:R-:W-:-:S04]  /*0110*/  SHF.L.U32 R0, R16, 0x5, RZ ;  /* 0x0000000510007819 */ /* 0x002fc800000006ff */
[----:B------:R-:W-:Y:S02]  /*0120*/  LOP3.LUT R0, R0, 0x3e0, RZ, 0xc0, !PT ;  /* 0x000003e000007812 */ /* 0x000fe400078ec0ff */
[----:B------:R-:W-:Y:S02]  /*0130*/  CS2R R68, SRZ ;  /* 0x0000000000447805 */ /* 0x000fe4000001ff00 */
[----:B------:R-:W-:Y:S02]  /*0140*/  CS2R R70, SRZ ;  /* 0x0000000000467805 */ /* 0x000fe4000001ff00 */
        /* <DEDUP_REMOVED lines=10> */
[----:B----4-:R-:W-:Y:S02]  /*01f0*/  @P0 R2UR UR6, R2 ;  /* 0x00000000020602ca */ /* 0x010fe400000e0000 */
[----:B------:R-:W-:Y:S02]  /*0200*/  @P0 R2UR UR7, R3 ;  /* 0x00000000030702ca */ /* 0x000fe400000e0000 */
[----:B---3--:R-:W-:-:S04]  /*0210*/  @P0 IADD3 R8, P1, R4, R7, RZ ;  /* 0x0000000704080210 */ /* 0x008fc80007f3e0ff */
[----:B------:R-:W-:Y:S01]  /*0220*/  @P0 IADD3.X R9, RZ, R5, RZ, P1, !PT ;  /* 0x00000005ff090210 */ /* 0x000fe20000ffe4ff */
[----:B--2---:R-:W-:-:S06]  /*0230*/  IMAD R5, R17, UR8, R16 ;  /* 0x0000000811057c24 */ /* 0x004fcc000f8e0210 */
[----:B------:R-:W-:Y:S01]  /*0240*/  UIADD3 UR17, UR7, -0x4498517b, URZ ;  /* 0xbb67ae8507117890 */ /* 0x000fe2000fffe03f */
[--C-:B------:R-:W-:Y:S01]  /*0250*/  SHF.R.U64 R6, R8, 0x2, R9.reuse ;  /* 0x0000000208067819 */ /* 0x100fe20000001209 */
[----:B------:R-:W-:Y:S01]  /*0260*/  IMAD.WIDE.U32 R10, R5, -0x326172a9, RZ ;  /* 0xcd9e8d57050a7825 */ /* 0x000fe200078e00ff */
[----:B------:R-:W-:Y:S01]  /*0270*/  SHF.R.U32.HI R7, RZ, 0x2, R9 ;  /* 0x00000002ff077819 */ /* 0x000fe20000011609 */
[----:B------:R-:W-:Y:S02]  /*0280*/  UIADD3 UR16, UR6, -0x61c88647, URZ ;  /* 0x9e3779b906107890 */ /* 0x000fe4000fffe03f */
[----:B------:R-:W-:Y:S01]  /*0290*/  IMAD.WIDE.U32 R2, R6, -0x2daee0ad, RZ ;  /* 0xd2511f5306027825 */ /* 0x000fe200078e00ff */
[----:B------:R-:W-:Y:S01]  /*02a0*/  LOP3.LUT R12, R11, UR6, R7, 0x96, !PT ;  /* 0x000000060b0c7c12 */ /* 0x000fe2000f8e9607 */
[----:B------:R-:W-:Y:S02]  /*02b0*/  UIADD3 UR18, UR6, 0x3c6ef372, URZ ;  /* 0x3c6ef37206127890 */ /* 0x000fe4000fffe03f */
[----:B------:R-:W-:-:S02]  /*02c0*/  UIADD3 UR19, UR7, 0x76cf5d0a, URZ ;  /* 0x76cf5d0a07137890 */ /* 0x000fc4000fffe03f */
[----:B------:R-:W-:Y:S01]  /*02d0*/  LOP3.LUT R14, R3, UR7, RZ, 0x3c, !PT ;  /* 0x00000007030e7c12 */ /* 0x000fe2000f8e3cff */
[----:B------:R-:W-:Y:S01]  /*02e0*/  IMAD.WIDE.U32 R12, R12, -0x2daee0ad, RZ ;  /* 0xd2511f530c0c7825 */ /* 0x000fe200078e00ff */
[----:B------:R-:W-:Y:S02]  /*02f0*/  UIADD3 UR21, UR7, 0x32370b8f, URZ ;  /* 0x32370b8f07157890 */ /* 0x000fe4000fffe03f */
[----:B------:R-:W-:Y:S01]  /*0300*/  UIADD3 UR20, UR6, -0x255992d5, URZ ;  /* 0xdaa66d2b06147890 */ /* 0x000fe2000fffe03f */
[----:B------:R-:W-:Y:S01]  /*0310*/  IMAD.WIDE.U32 R14, R14, -0x326172a9, RZ ;  /* 0xcd9e8d570e0e7825 */ /* 0x000fe200078e00ff */
[----:B------:R-:W-:Y:S01]  /*0320*/  LOP3.LUT R11, R13, UR17, R2, 0x96, !PT ;  /* 0x000000110d0b7c12 */ /* 0x000fe2000f8e9602 */
[----:B------:R-:W-:Y:S02]  /*0330*/  UIADD3 UR22, UR6, 0x78dde6e4, URZ ;  /* 0x78dde6e406167890 */ /* 0x000fe4000fffe03f */
[----:B------:R-:W-:Y:S01]  /*0340*/  UIADD3 UR23, UR7, -0x126145ec, URZ ;  /* 0xed9eba1407177890 */ /* 0x000fe2000fffe03f */
[----:B------:R-:W-:Y:S01]  /*0350*/  LOP3.LUT R2, R15, UR16, R10, 0x96, !PT ;  /* 0x000000100f027c12 */ /* 0x000fe2000f8e960a */
[----:B------:R-:W-:Y:S01]  /*0360*/  IMAD.WIDE.U32 R10, R11, -0x326172a9, RZ ;  /* 0xcd9e8d570b0a7825 */ /* 0x000fe200078e00ff */
[----:B------:R-:W-:-:S02]  /*0370*/  UIADD3 UR25, UR7, -0x56f99767, URZ ;  /* 0xa906689907197890 */ /* 0x000fc4000fffe03f */
[----:B------:R-:W-:Y:S01]  /*0380*/  UIADD3 UR24, UR6, 0x1715609d, URZ ;  /* 0x1715609d06187890 */ /* 0x000fe2000fffe03f */
[----:B------:R-:W-:Y:S01]  /*0390*/  IMAD.WIDE.U32 R2, R2, -0x2daee0ad, RZ ;  /* 0xd2511f5302027825 */ /* 0x000fe200078e00ff */
[----:B------:R-:W-:Y:S01]  /*03a0*/  LOP3.LUT R13, R11, UR18, R14, 0x96, !PT ;  /* 0x000000120b0d7c12 */ /* 0x000fe2000f8e960e */
[----:B------:R-:W-:Y:S02]  /*03b0*/  UIADD3 UR26, UR6, -0x4ab325aa, URZ ;  /* 0xb54cda56061a7890 */ /* 0x000fe4000fffe03f */
[----:B------:R-:W-:Y:S01]  /*03c0*/  UIADD3 UR27, UR7, 0x646e171e, URZ ;  /* 0x646e171e071b7890 */ /* 0x000fe2000fffe03f */
[----:B------:R-:W-:Y:S01]  /*03d0*/  LOP3.LUT R14, R3, UR19, R12, 0x96, !PT ;  /* 0x00000013030e7c12 */ /* 0x000fe2000f8e960c */
[----:B------:R-:W-:Y:S01]  /*03e0*/  IMAD.WIDE.U32 R12, R13, -0x2daee0ad, RZ ;  /* 0xd2511f530d0c7825 */ /* 0x000fe200078e00ff */
[----:B------:R-:W-:Y:S01]  /*03f0*/  UIADD3 UR28, UR6, 0x5384540f, URZ ;  /* 0x5384540f061c7890 */ /* 0x000fe2000fffe03f */
[----:B------:R-:W-:Y:S02]  /*0400*/  ULDC.64 UR8, c[0x0][0x2c8] ;  /* 0x0000b20000087ab9 */ /* 0x000fe40000000a00 */
        /* <DEDUP_REMOVED lines=14> */
[----:B------:R-:W-:-:S05]  /*04f0*/  LOP3.LUT R14, R3, UR27, R12, 0x96, !PT ;  /* 0x0000001b030e7c12 */ /* 0x000fca000f8e960c */
[----:B------:R-:W-:Y:S01]  /*0500*/  IMAD.WIDE.U32 R14, R14, -0x326172a9, RZ ;  /* 0xcd9e8d570e0e7825 */ /* 0x000fe200078e00ff */
[----:B------:R-:W-:-:S04]  /*0510*/  UIADD3 UR31, UR7, -0x24c28bd8, URZ ;  /* 0xdb3d7428071f7890 */ /* 0x000fc8000fffe03f */
[----:B------:R-:W-:Y:S01]  /*0520*/  LOP3.LUT R4, R15, UR28, R10, 0x96, !PT ;  /* 0x0000001c0f047c12 */ /* 0x000fe2000f8e960a */
[----:B------:R-:W-:Y:S01]  /*0530*/  IMAD.WIDE.U32 R12, R13, -0x2daee0ad, RZ ;  /* 0xd2511f530d0c7825 */ /* 0x000fe200078e00ff */
[----:B------:R-:W-:-:S03]  /*0540*/  ISETP.NE.U32.AND P0, PT, RZ, UR8, PT ;  /* 0x00000008ff007c0c */ /* 0x000fc6000bf05070 */
[----:B------:R-:W-:Y:S01]  /*0550*/  IMAD.HI.U32 R3, R4, -0x2daee0ad, RZ ;  /* 0xd2511f5304037827 */ /* 0x000fe200078e00ff */
[----:B------:R-:W-:Y:S01]  /*0560*/  ISETP.NE.AND.EX P0, PT, RZ, UR9, PT, P0 ;  /* 0x00000009ff007c0c */ /* 0x000fe2000bf05300 */
[----:B------:R-:W-:-:S03]  /*0570*/  UIADD3 UR29, UR7, 0x1fd5c5a3, URZ ;  /* 0x1fd5c5a3071d7890 */ /* 0x000fc6000fffe03f */
[----:B------:R-:W-:Y:S02]  /*0580*/  LOP3.LUT R19, R3, UR31, R12, 0x96, !PT ;  /* 0x0000001f03137c12 */ /* 0x000fe4000f8e960c */
[----:B------:R-:W-:Y:S01]  /*0590*/  IADD3 R12, P2, R0, UR8, RZ ;  /* 0x00000008000c7c10 */ /* 0x000fe2000ff5e0ff */
[----:B------:R-:W-:Y:S01]  /*05a0*/  ULDC UR8, c[0x0][0x214] ;  /* 0x0000850000087ab9 */ /* 0x000fe20000000800 */
[----:B------:R-:W-:-:S03]  /*05b0*/  LOP3.LUT R18, R13, UR29, R2, 0x96, !PT ;  /* 0x0000001d0d127c12 */ /* 0x000fc6000f8e9602 */
[----:B------:R-:W-:-:S05]  /*05c0*/  IMAD.X R13, RZ, RZ, UR9, P2 ;  /* 0x00000009ff0d7e24 */ /* 0x000fca00090e06ff */
[----:B------:R0:W5:Y:S04]  /*05d0*/  @P0 LDG.E.128 R68, desc[UR4][R12.64] ;  /* 0x000000040c440981 */ /* 0x000168000c1e1d00 */
[----:B------:R0:W5:Y:S04]  /*05e0*/  @P0 LDG.E.128 R64, desc[UR4][R12.64+0x10] ;  /* 0x000010040c400981 */ /* 0x000168000c1e1d00 */
[----:B------:R0:W5:Y:S04]  /*05f0*/  @P0 LDG.E.128 R60, desc[UR4][R12.64+0x400] ;  /* 0x000400040c3c0981 */ /* 0x000168000c1e1d00 */
[----:B------:R0:W5:Y:S04]  /*0600*/  @P0 LDG.E.128 R56, desc[UR4][R12.64+0x410] ;  /* 0x000410040c380981 */ /* 0x000168000c1e1d00 */
[----:B------:R0:W5:Y:S04]  /*0610*/  @P0 LDG.E.128 R52, desc[UR4][R12.64+0x800] ;  /* 0x000800040c340981 */ /* 0x000168000c1e1d00 */
[----:B------:R0:W5:Y:S01]  /*0620*/  @P0 LDG.E.128 R48, desc[UR4][R12.64+0x810] ;  /* 0x000810040c300981 */ /* 0x000162000c1e1d00 */
[----:B------:R-:W-:-:S02]  /*0630*/  SHF.R.U32.HI R2, RZ, 0x5, R16 ;  /* 0x00000005ff027819 */ /* 0x000fc40000011610 */
[----:B------:R-:W-:-:S03]  /*0640*/  IADD3 R10, P1, R0, UR10, RZ ;  /* 0x0000000a000a7c10 */ /* 0x000fc6000ff3e0ff */
[----:B------:R-:W-:Y:S01]  /*0650*/  IMAD R2, R17, 0x4, R2 ;  /* 0x0000000411027824 */ /* 0x000fe200078e0202 */
[----:B------:R-:W-:Y:S01]  /*0660*/  IADD3.X R11, RZ, UR11, RZ, P1, !PT ;  /* 0x0000000bff0b7c10 */ /* 0x000fe20008ffe4ff */
[----:B------:R-:W-:Y:S01]  /*0670*/  UIADD3 UR30, UR6, -0xe443238, URZ ;  /* 0xf1bbcdc8061e7890 */ /* 0x000fe2000fffe03f */
[----:B------:R-:W-:Y:S02]  /*0680*/  IMAD.HI.U32 R9, R18, -0x326172a9, RZ ;  /* 0xcd9e8d5712097827 */ /* 0x000fe400078e00ff */
[----:B------:R-:W-:Y:S02]  /*0690*/  ISETP.GE.AND P1, PT, R2, UR8, PT ;  /* 0x0000000802007c0c */ /* 0x000fe4000bf26270 */
[----:B------:R-:W-:Y:S02]  /*06a0*/  LOP3.LUT R20, R16, 0x1f, RZ, 0xc0, !PT ;  /* 0x0000001f10147812 */ /* 0x000fe400078ec0ff */
[----:B------:R-:W-:Y:S02]  /*06b0*/  LOP3.LUT R17, R9, UR30, R14, 0x96, !PT ;  /* 0x0000001e09117c12 */ /* 0x000fe4000f8e960e */
[----:B------:R-:W-:-:S05]  /*06c0*/  LEA R14, P3, R20, UR12, 0x5 ;  /* 0x0000000c140e7c11 */ /* 0x000fca000f8628ff */
[----:B------:R-:W-:Y:S02]  /*06d0*/  IMAD.X R15, RZ, RZ, UR13, P3 ;  /* 0x0000000dff0f7e24 */ /* 0x000fe400098e06ff */
[----:B0-----:R-:W-:Y:S06]  /*06e0*/  @P1 EXIT ;  /* 0x000000000000194d */ /* 0x001fec0003800000 */
[----:B------:R-:W5:Y:S04]  /*06f0*/  LDG.E.128 R112, desc[UR4][R14.64] ;  /* 0x000000040e707981 */ /* 0x000f68000c1e1d00 */
[----:B------:R-:W5:Y:S04]  /*0700*/  LDG.E.128 R108, desc[UR4][R14.64+0x10] ;  /* 0x000010040e6c7981 */ /* 0x000f68000c1e1d00 */
[----:B------:R-:W5:Y:S04]  /*0710*/  LDG.E.128 R36, desc[UR4][R14.64+0x400] ;  /* 0x000400040e247981 */ /* 0x000f68000c1e1d00 */
[----:B------:R-:W5:Y:S04]  /*0720*/  LDG.E.128 R32, desc[UR4][R14.64+0x410] ;  /* 0x000410040e207981 */ /* 0x000f68000c1e1d00 */
[----:B------:R-:W5:Y:S04]  /*0730*/  LDG.E.128 R28, desc[UR4][R14.64+0x800] ;  /* 0x000800040e1c7981 */ /* 0x000f68000c1e1d00 */
[----:B------:R-:W5:Y:S01]  /*0740*/  LDG.E.128 R24, desc[UR4][R14.64+0x810] ;  /* 0x000810040e187981 */ /* 0x000f62000c1e1d00 */
[----:B------:R-:W-:Y:S01]  /*0750*/  UIADD3 UR32, UR6, -0x700cb87f, URZ ;  /* 0x8ff3478106207890 */ /* 0x000fe2000fffe03f */
[----:B------:R-:W-:Y:S01]  /*0760*/  IMAD R3, R4, -0x2daee0ad, RZ ;  /* 0xd2511f5304037824 */ /* 0x000fe200078e02ff */
[----:B------:R-:W-:Y:S01]  /*0770*/  UIADD3 UR33, UR7, -0x695add53, URZ ;  /* 0x96a522ad07217890 */ /* 0x000fe2000fffe03f */
[----:B------:R-:W5:Y:S01]  /*0780*/  LDG.E.128 R120, desc[UR4][R10.64] ;  /* 0x000000040a787981 */ /* 0x000f62000c1e1d00 */
[----:B------:R-:W-:Y:S01]  /*0790*/  IMAD R9, R18, -0x326172a9, RZ ;  /* 0xcd9e8d5712097824 */ /* 0x000fe200078e02ff */
[----:B------:R-:W-:Y:S01]  /*07a0*/  ULDC.64 UR8, c[0x0][0x270] ;  /* 0x00009c0000087ab9 */ /* 0x000fe20000000a00 */
[C---:B------:R-:W-:Y:S01]  /*07b0*/  IMAD.HI.U32 R0, R19.reuse, -0x326172a9, RZ ;  /* 0xcd9e8d5713007827 */ /* 0x040fe200078e00ff */
[----:B------:R-:W5:Y:S04]  /*07c0*/  LDG.E.128 R116, desc[UR4][R10.64+0x10] ;  /* 0x000010040a747981 */ /* 0x000f68000c1e1d00 */
[----:B------:R-:W5:Y:S04]  /*07d0*/  LDG.E.128 R104, desc[UR4][R10.64+0x400] ;  /* 0x000400040a687981 */ /* 0x000f68000c1e1d00 */
[----:B------:R-:W5:Y:S04]  /*07e0*/  LDG.E.128 R100, desc[UR4][R10.64+0x410] ;  /* 0x000410040a647981 */ /* 0x000f68000c1e1d00 */
[----:B------:R-:W5:Y:S04]  /*07f0*/  LDG.E.128 R44, desc[UR4][R10.64+0x800] ;  /* 0x000800040a2c7981 */ /* 0x000f68000c1e1d00 */
[----:B------:R0:W5:Y:S01]  /*0800*/  LDG.E.128 R40, desc[UR4][R10.64+0x810] ;  /* 0x000810040a287981 */ /* 0x000162000c1e1d00 */
[----:B------:R-:W-:Y:S01]  /*0810*/  BSSY B0, `(.L_x_6726) ;  /* 0x0000990000007945 */ /* 0x000fe20003800000 */
[----:B------:R-:W-:Y:S01]  /*0820*/  UISETP.NE.U32.AND UP0, UPT, UR8, URZ, UPT ;  /* 0x0000003f0800728c */ /* 0x000fe2000bf05070 */
[----:B------:R-:W-:Y:S01]  /*0830*/  LOP3.LUT R95, R8, 0x3, RZ, 0xc0, !PT ;  /* 0x00000003085f7812 */ /* 0x000fe200078ec0ff */
[----:B------:R-:W-:Y:S01]  /*0840*/  IMAD R16, R19, -0x326172a9, RZ ;  /* 0xcd9e8d5713107824 */ /* 0x000fe200078e02ff */
[----:B------:R-:W-:Y:S01]  /*0850*/  LOP3.LUT R0, R0, UR32, R9, 0x96, !PT ;  /* 0x0000002000007c12 */ /* 0x000fe2000f8e9609 */
[----:B------:R-:W-:Y:S01]  /*0860*/  ULDC UR10, c[0x0][0x218] ;  /* 0x00008600000a7ab9 */ /* 0x000fe20000000800 */
[----:B------:R-:W-:Y:S01]  /*0870*/  ULDC UR11, c[0x0][0x2d8] ;  /* 0x0000b600000b7ab9 */ /* 0x000fe20000000800 */
[----:B------:R-:W-:Y:S01]  /*0880*/  ULDC.64 UR12, c[0x0][0x230] ;  /* 0x00008c00000c7ab9 */ /* 0x000fe20000000a00 */
[----:B------:R-:W-:Y:S01]  /*0890*/  ULDC.64 UR14, c[0x0][0x2b8] ;  /* 0x0000ae00000e7ab9 */ /* 0x000fe20000000a00 */
[----:B0-----:R-:W-:Y:S01]  /*08a0*/  IMAD.WIDE.U32 R10, R17, -0x2daee0ad, RZ ;  /* 0xd2511f53110a7825 */ /* 0x001fe200078e00ff */
[----:B------:R-:W-:-:S03]  /*08b0*/  ULDC.U8 UR8, c[0x0][0x2a0] ;  /* 0x0000a80000087ab9 */ /* 0x000fc60000000000 */
[----:B------:R-:W-:Y:S01]  /*08c0*/  IMAD.MOV.U32 R8, RZ, RZ, RZ ;  /* 0x000000ffff087224 */ /* 0x000fe200078e00ff */
[----:B------:R-:W-:Y:S02]  /*08d0*/  LOP3.LUT R3, R11, UR33, R3, 0x96, !PT ;  /* 0x000000210b037c12 */ /* 0x000fe4000f8e9603 */
[----:B------:R-:W-:Y:S01]  /*08e0*/  MOV R4, R10 ;  /* 0x0000000a00047202 */ /* 0x000fe20000000f00 */
[----:B------:R-:W-:Y:S02]  /*08f0*/  UISETP.NE.AND.EX UP0, UPT, UR9, URZ, UPT, UP0 ;  /* 0x0000003f0900728c */ /* 0x000fe4000bf05300 */
[----:B------:R-:W-:-:S11]  /*0900*/  UISETP.NE.AND UP1, UPT, UR8, URZ, UPT ;  /* 0x0000003f0800728c */ /* 0x000fd6000bf25270 */
.L_x_6896:
[----:B0-2---:R-:W0:Y:S01]  /*0910*/  S2R R14, SR_TID.X ;  /* 0x00000000000e7919 */ /* 0x005e220000002100 */
[----:B------:R-:W-:Y:S01]  /*0920*/  ISETP.NE.U32.AND P0, PT, RZ, UR12, PT ;  /* 0x0000000cff007c0c */ /* 0x000fe2000bf05070 */
[----:B------:R-:W1:Y:S01]  /*0930*/  LDC.64 R96, c[0x0][0x220] ;  /* 0x00008800ff607b82 */ /* 0x000e620000000a00 */
        /* <DEDUP_REMOVED lines=15> */
[----:B-----5:R-:W5:Y:S04]  /*0a30*/  LDG.E.128 R72, desc[UR4][R72.64] ;  /* 0x0000000448487981 */ /* 0x020f68000c1e1d00 */
[----:B------:R0:W5:Y:S01]  /*0a40*/  @P0 LDG.E.128 R20, desc[UR4][R12.64] ;  /* 0x000000040c140981 */ /* 0x000162000c1e1d00 */
[----:B------:R-:W-:Y:S02]  /*0a50*/  ISETP.NE.AND P1, PT, R95, 0x1, PT ;  /* 0x000000015f00780c */ /* 0x000fe40003f25270 */
[----:B------:R-:W-:Y:S01]  /*0a60*/  PLOP3.LUT P2, PT, PT, PT, UP0, 0x80, 0x0 ;  /* 0x000000000000781c */ /* 0x000fe20003f4f008 */
[----:B------:R-:W-:Y:S01]  /*0a70*/  BSSY B1, `(.L_x_6727) ;  /* 0x000000e000017945 */ /* 0x000fe20003800000 */
[----:B------:R-:W-:-:S02]  /*0a80*/  IMAD.MOV.U32 R19, RZ, RZ, 0x3f800000 ;  /* 0x3f800000ff137424 */ /* 0x000fc400078e00ff */
[----:B------:R-:W-:-:S09]  /*0a90*/  VIADD R14, R95, 0x1 ;  /* 0x000000015f0e7836 */ /* 0x000fd20000000000 */
[----:B---3--:R-:W-:Y:S01]  /*0aa0*/  @P2 SHF.L.U32 R19, R10, 0x10, RZ ;  /* 0x000000100a132819 */ /* 0x008fe200000006ff */
[----:B0-----:R-:W-:Y:S06]  /*0ab0*/  @!P1 BRA `(.L_x_6728) ;  /* 0x0000000000209947 */ /* 0x001fec0003800000 */
        /* <DEDUP_REMOVED lines=8> */
.L_x_6728:
[----:B------:R-:W-:-:S07]  /*0b40*/  IMAD.MOV.U32 R10, RZ, RZ, R16 ;  /* 0x000000ffff0a7224 */ /* 0x000fce00078e0010 */
.L_x_6729:
[----:B------:R-:W-:Y:S05]  /*0b50*/  BSYNC B1 ;  /* 0x0000000000017941 */ /* 0x000fea0003800000 */
.L_x_6727:
        /* <DEDUP_REMOVED lines=16> */
.L_x_6733:
[----:B------:R-:W-:Y:S05]  /*0c60*/  BSYNC B2 ;  /* 0x0000000000027941 */ /* 0x000fea0003800000 */
.L_x_6732:
        /* <DEDUP_REMOVED lines=44> */
.L_x_6731:
[----:B------:R-:W-:Y:S05]  /*0f30*/  BSYNC B1 ;  /* 0x0000000000017941 */ /* 0x000fea0003800000 */
.L_x_6730:
[----:B------:R-:W0:Y:S01]  /*0f40*/  LDC R124, c[0x0][0x298] ;  /* 0x0000a600ff7c7b82 */ /* 0x000e220000000800 */
[----:B------:R-:W-:Y:S01]  /*0f50*/  HFMA2.MMA R88, -RZ, RZ, 0.1171875, 0 ;  /* 0x2f800000ff587435 */ /* 0x000fe200000001ff */
[----:B------:R-:W-:Y:S01]  /*0f60*/  I2FP.F32.U32 R10, R10 ;  /* 0x0000000a000a7245 */ /* 0x000fe20000201000 */
[----:B-----5:R-:W-:Y:S01]  /*0f70*/  IMAD.U32 R12, R72, 0x10000, RZ ;  /* 0x00010000480c7824 */ /* 0x020fe200078e00ff */
[----:B------:R-:W-:Y:S01]  /*0f80*/  @P0 SHF.L.U32 R13, R20, 0x10, RZ ;  /* 0x00000010140d0819 */ /* 0x000fe200000006ff */
[----:B------:R-:W-:Y:S01]  /*0f90*/  BSSY B1, `(.L_x_6734) ;  /* 0x0000017000017945 */ /* 0x000fe20003800000 */
[----:B------:R-:W-:Y:S01]  /*0fa0*/  PRMT R72, R72, 0x7632, R72 ;  /* 0x0000763248487816 */ /* 0x000fe20000000048 */
[----:B------:R-:W-:Y:S01]  /*0fb0*/  FMUL.FTZ R11, R12, R19 ;  /* 0x000000130c0b7220 */ /* 0x000fe20000410000 */
[----:B------:R-:W1:Y:S01]  /*0fc0*/  LDC R125, c[0x0][0x294] ;  /* 0x0000a500ff7d7b82 */ /* 0x000e620000000800 */
[----:B------:R-:W-:Y:S02]  /*0fd0*/  VIADD R15, R14, 0x1 ;  /* 0x000000010e0f7836 */ /* 0x000fe40000000000 */
[----:B------:R-:W-:Y:S01]  /*0fe0*/  FFMA.FTZ R10, R10, R88, 1.1641532182693481445e-10 ;  /* 0x2f0000000a0a7423 */ /* 0x000fe20000010058 */
[----:B0-----:R-:W-:-:S04]  /*0ff0*/  FMUL.FTZ R11, R11, R124 ;  /* 0x0000007c0b0b7220 */ /* 0x001fc80000410000 */
[----:B-1----:R-:W-:-:S04]  /*1000*/  FSETP.GTU.FTZ.AND P1, PT, R10, R125, PT ;  /* 0x0000007d0a00720b */ /* 0x002fc80003f3c000 */
        /* <DEDUP_REMOVED lines=14> */
.L_x_6735:
[----:B------:R-:W-:-:S07]  /*10f0*/  IMAD.MOV.U32 R11, RZ, RZ, R16 ;  /* 0x000000ffff0b7224 */ /* 0x000fce00078e0010 */
.L_x_6736:
[----:B------:R-:W-:Y:S05]  /*1100*/  BSYNC B1 ;  /* 0x0000000000017941 */ /* 0x000fea0003800000 */
.L_x_6734:
        /* <DEDUP_REMOVED lines=16> */
.L_x_6740:
[----:B------:R-:W-:Y:S05]  /*1210*/  BSYNC B2 ;  /* 0x0000000000027941 */ /* 0x000fea0003800000 */
.L_x_6739:
        /* <DEDUP_REMOVED lines=44> */
.L_x_6738:
[----:B------:R-:W-:Y:S05]  /*14e0*/  BSYNC B1 ;  /* 0x0000000000017941 */ /* 0x000fea0003800000 */
.L_x_6737:
[----:B------:R-:W-:Y:S01]  /*14f0*/  I2FP.F32.U32 R11, R11 ;  /* 0x0000000b000b7245 */ /* 0x000fe20000201000 */
[----:B------:R-:W-:Y:S01]  /*1500*/  BSSY B1, `(.L_x_6741) ;  /* 0x0000018000017945 */ /* 0x000fe20003800000 */
[----:B------:R-:W-:Y:S02]  /*1510*/  SHF.L.U32 R72, R72, 0x10, RZ ;  /* 0x0000001048487819 */ /* 0x000fe400000006ff */
[----:B------:R-:W-:Y:S01]  /*1520*/  @P0 PRMT R13, R20, 0x7632, R13 ;  /* 0x00007632140d0816 */ /* 0x000fe2000000000d */
[----:B------:R-:W-:Y:S01]  /*1530*/  FFMA.FTZ R12, R11, R88, 1.1641532182693481445e-10 ;  /* 0x2f0000000b0c7423 */ /* 0x000fe20000010058 */
[----:B------:R-:W-:Y:S01]  /*1540*/  IADD3 R17, R15, 0x1, RZ ;  /* 0x000000010f117810 */ /* 0x000fe20007ffe0ff */
[----:B------:R-:W-:Y:S02]  /*1550*/  FMUL.FTZ R11, R72, R19 ;  /* 0x00000013480b7220 */ /* 0x000fe40000410000 */
[----:B------:R-:W-:Y:S01]  /*1560*/  @P0 IMAD.U32 R14, R13, 0x10000, RZ ;  /* 0x000100000d0e0824 */ /* 0x000fe200078e00ff */
        /* <DEDUP_REMOVED lines=16> */
.L_x_6742:
[----:B------:R-:W-:-:S07]  /*1670*/  MOV R78, R16 ;  /* 0x00000010004e7202 */ /* 0x000fce0000000f00 */
.L_x_6743:
[----:B------:R-:W-:Y:S05]  /*1680*/  BSYNC B1 ;  /* 0x0000000000017941 */ /* 0x000fea0003800000 */
.L_x_6741:
        /* <DEDUP_REMOVED lines=16> */
.L_x_6747:
[----:B------:R-:W-:Y:S05]  /*1790*/  BSYNC B2 ;  /* 0x0000000000027941 */ /* 0x000fea0003800000 */
.L_x_6746:
        /* <DEDUP_REMOVED lines=41> */
[----:B------:R-:W-:Y:S01]  /*1a30*/  MOV R16, R76 ;  /* 0x0000004c00107202 */ /* 0x000fe20000000f00 */
[----:B------:R-:W-:Y:S01]  /*1a40*/  IMAD.MOV.U32 R4, RZ, RZ, R14 ;  /* 0x000000ffff047224 */ /* 0x000fe200078e000e */
[----:B------:R-:W-:-:S07]  /*1a50*/  LOP3.LUT R3, R15, UR33, R12, 0x96, !PT ;  /* 0x000000210f037c12 */ /* 0x000fce000f8e960c */
.L_x_6745:
[----:B------:R-:W-:Y:S05]  /*1a60*/  BSYNC B1 ;  /* 0x0000000000017941 */ /* 0x000fea0003800000 */
.L_x_6744:
        /* <DEDUP_REMOVED lines=23> */
.L_x_6749:
[----:B------:R-:W-:-:S07]  /*1be0*/  IMAD.MOV.U32 R13, RZ, RZ, R16 ;  /* 0x000000ffff0d7224 */ /* 0x000fce00078e0010 */
.L_x_6750:
[----:B------:R-:W-:Y:S05]  /*1bf0*/  BSYNC B1 ;  /* 0x0000000000017941 */ /* 0x000fea0003800000 */
.L_x_6748:
        /* <DEDUP_REMOVED lines=16> */
.L_x_6754:
[----:B------:R-:W-:Y:S05]  /*1d00*/  BSYNC B2 ;  /* 0x0000000000027941 */ /* 0x000fea0003800000 */
.L_x_6753:
        /* <DEDUP_REMOVED lines=44> */
.L_x_6752:
[----:B------:R-:W-:Y:S05]  /*1fd0*/  BSYNC B1 ;  /* 0x0000000000017941 */ /* 0x000fea0003800000 */
.L_x_6751:
        /* <DEDUP_REMOVED lines=23> */
.L_x_6756:
[----:B------:R-:W-:-:S07]  /*2150*/  MOV R73, R16 ;  /* 0x0000001000497202 */ /* 0x000fce0000000f00 */
.L_x_6757:
[----:B------:R-:W-:Y:S05]  /*2160*/  BSYNC B1 ;  /* 0x0000000000017941 */ /* 0x000fea0003800000 */
.L_x_6755:
        /* <DEDUP_REMOVED lines=16> */
.L_x_6761:
[----:B------:R-:W-:Y:S05]  /*2270*/  BSYNC B2 ;  /* 0x0000000000027941 */ /* 0x000fea0003800000 */
.L_x_6760:
        /* <DEDUP_REMOVED lines=43> */
.L_x_6759:
[----:B------:R-:W-:Y:S05]  /*2530*/  BSYNC B1 ;  /* 0x0000000000017941 */ /* 0x000fea0003800000 */
.L_x_6758:
        /* <DEDUP_REMOVED lines=23> */
.L_x_6763:
[----:B------:R-:W-:-:S07]  /*26b0*/  MOV R15, R16 ;  /* 0x00000010000f7202 */ /* 0x000fce0000000f00 */
.L_x_6764:
[----:B------:R-:W-:Y:S05]  /*26c0*/  BSYNC B1 ;  /* 0x0000000000017941 */ /* 0x000fea0003800000 */
.L_x_6762:
        /* <DEDUP_REMOVED lines=16> */
.L_x_6768:
[----:B------:R-:W-:Y:S05]  /*27d0*/  BSYNC B2 ;  /* 0x0000000000027941 */ /* 0x000fea0003800000 */
.L_x_6767:
        /* <DEDUP_REMOVED lines=43> */
.L_x_6766:
[----:B------:R-:W-:Y:S05]  /*2a90*/  BSYNC B1 ;  /* 0x0000000000017941 */ /* 0x000fea0003800000 */
.L_x_6765:
        /* <DEDUP_REMOVED lines=23> */
.L_x_6770:
[----:B------:R-:W-:-:S07]  /*2c10*/  MOV R15, R16 ;  /* 0x00000010000f7202 */ /* 0x000fce0000000f00 */
.L_x_6771:
[----:B------:R-:W-:Y:S05]  /*2c20*/  BSYNC B1 ;  /* 0x0000000000017941 */ /* 0x000fea0003800000 */
.L_x_6769:
        /* <DEDUP_REMOVED lines=16> */
.L_x_6775:
[----:B------:R-:W-:Y:S05]  /*2d30*/  BSYNC B2 ;  /* 0x0000000000027941 */ /* 0x000fea0003800000 */
.L_x_6774:
        /* <DEDUP_REMOVED lines=44> */
.L_x_6773:
[----:B------:R-:W-:Y:S05]  /*3000*/  BSYNC B1 ;  /* 0x0000000000017941 */ /* 0x000fea0003800000 */
.L_x_6772:
[----:B------:R-:W-:Y:S01]  /*3010*/  I2FP.F32.U32 R15, R15 ;  /* 0x0000000f000f7245 */ /* 0x000fe20000201000 */
[----:B------:R-:W-:Y:S01]  /*3020*/  IMAD.U32 R76, R75, 0x10000, RZ ;  /* 0x000100004b4c7824 */ /* 0x000fe200078e00ff */
        /* <DEDUP_REMOVED lines=21> */
.L_x_6777:
[----:B------:R-:W-:-:S07]  /*3180*/  IMAD.MOV.U32 R73, RZ, RZ, R16 ;  /* 0x000000ffff497224 */ /* 0x000fce00078e0010 */
.L_x_6778:
[----:B------:R-:W-:Y:S05]  /*3190*/  BSYNC B1 ;  /* 0x0000000000017941 */ /* 0x000fea0003800000 */
.L_x_6776:
        /* <DEDUP_REMOVED lines=18> */
.L_x_6782:
[----:B------:R-:W-:Y:S05]  /*32c0*/  BSYNC B2 ;  /* 0x0000000000027941 */ /* 0x000fea0003800000 */
.L_x_6781:
        /* <DEDUP_REMOVED lines=44> */
.L_x_6780:
[----:B------:R-:W-:Y:S05]  /*3590*/  BSYNC B1 ;  /* 0x0000000000017941 */ /* 0x000fea0003800000 */
.L_x_6779:
[----:B------:R-:W-:Y:S01]  /*35a0*/  ISETP.NE.AND P6, PT, R18, RZ, PT ;  /* 0x000000ff1200720c */ /* 0x000fe20003fc5270 */
[----:B------:R-:W0:Y:S01]  /*35b0*/  LDC.64 R98, c[0x0][0x238] ;  /* 0x00008e00ff627b82 */ /* 0x000e220000000a00 */
[----:B------:R-:W-:Y:S02]  /*35c0*/  I2FP.F32.U32 R18, R73 ;  /* 0x0000004900127245 */ /* 0x000fe40000201000 */
[----:B------:R-:W-:Y:S02]  /*35d0*/  SHF.L.U32 R74, R75, 0x10, RZ ;  /* 0x000000104b4a7819 */ /* 0x000fe400000006ff */
[----:B------:R-:W-:Y:S01]  /*35e0*/  SEL R78, RZ, 0x10000, P5 ;  /* 0x00010000ff4e7807 */ /* 0x000fe20002800000 */
[----:B------:R-:W-:Y:S01]  /*35f0*/  FFMA.FTZ R18, R18, R88, 1.1641532182693481445e-10 ;  /* 0x2f00000012127423 */ /* 0x000fe20000010058 */
[----:B------:R-:W-:Y:S01]  /*3600*/  SEL R81, RZ, 0x100, P4 ;  /* 0x00000100ff517807 */ /* 0x000fe20002000000 */
[----:B------:R-:W-:Y:S01]  /*3610*/  FMUL.FTZ R73, R74, R19 ;  /* 0x000000134a497220 */ /* 0x000fe20000410000 */
[----:B------:R-:W-:Y:S01]  /*3620*/  F2FP.BF16.F32.PACK_AB R74, R17, R14 ;  /* 0x0000000e114a723e */ /* 0x000fe200000010ff */
[----:B------:R-:W1:Y:S01]  /*3630*/  LDC.64 R94, c[0x0][0x240] ;  /* 0x00009000ff5e7b82 */ /* 0x000e620000000a00 */
[----:B------:R-:W-:Y:S01]  /*3640*/  FSETP.GTU.FTZ.AND P5, PT, R18, R125, PT ;  /* 0x0000007d1200720b */ /* 0x000fe20003fbc000 */
[----:B------:R-:W-:Y:S01]  /*3650*/  FMUL.FTZ R73, R73, R124 ;  /* 0x0000007c49497220 */ /* 0x000fe20000410000 */
[----:B------:R-:W-:-:S02]  /*3660*/  SEL R79, RZ, 0x1, P2 ;  /* 0x00000001ff4f7807 */ /* 0x000fc40001000000 */
[----:B------:R-:W-:Y:S02]  /*3670*/  SEL R82, RZ, 0x1000000, P5 ;  /* 0x01000000ff527807 */ /* 0x000fe40002800000 */
[----:B------:R-:W-:Y:S02]  /*3680*/  FSEL R18, R73, RZ, !P5 ;  /* 0x000000ff49127208 */ /* 0x000fe40006800000 */
[----:B------:R-:W-:Y:S02]  /*3690*/  ISETP.NE.AND P5, PT, R72, RZ, PT ;  /* 0x000000ff4800720c */ /* 0x000fe40003fa5270 */
[----:B------:R-:W-:Y:S01]  /*36a0*/  @P0 PRMT R72, R23, 0x7632, R72 ;  /* 0x0000763217480816 */ /* 0x000fe20000000048 */
[----:B------:R-:W-:Y:S01]  /*36b0*/  FMUL.FTZ R18, R111, R18 ;  /* 0x000000126f127220 */ /* 0x000fe20000410000 */
[----:B------:R-:W-:Y:S01]  /*36c0*/  LOP3.LUT R82, R81, R82, R78, 0xfe, !PT ;  /* 0x0000005251527212 */ /* 0x000fe200078efe4e */
[----:B0-----:R-:W-:Y:S01]  /*36d0*/  IMAD.WIDE.U32 R76, R9, 0x10, R98 ;  /* 0x00000010094c7825 */ /* 0x001fe200078e0062 */
[----:B------:R-:W-:-:S02]  /*36e0*/  SEL R78, RZ, 0x1, P1 ;  /* 0x00000001ff4e7807 */ /* 0x000fc40000800000 */
[----:B------:R-:W-:Y:S01]  /*36f0*/  SEL R81, RZ, 0x1, P3 ;  /* 0x00000001ff517807 */ /* 0x000fe20001800000 */
[----:B------:R-:W-:Y:S01]  /*3700*/  @P0 IMAD.U32 R73, R72, 0x10000, RZ ;  /* 0x0001000048490824 */ /* 0x000fe200078e00ff */
[----:B------:R-:W-:-:S03]  /*3710*/  F2FP.BF16.F32.PACK_AB R72, R11, R10 ;  /* 0x0000000a0b48723e */ /* 0x000fc600000010ff */
[----:B------:R-:W-:Y:S01]  /*3720*/  @P0 FADD.FTZ R18, R18, R73 ;  /* 0x0000004912120221 */ /* 0x000fe20000010000 */
[----:B------:R-:W-:-:S04]  /*3730*/  F2FP.BF16.F32.PACK_AB R73, R13, R12 ;  /* 0x0000000c0d49723e */ /* 0x000fc800000010ff */
[----:B------:R-:W-:-:S05]  /*3740*/  F2FP.BF16.F32.PACK_AB R75, R18, R15 ;  /* 0x0000000f124b723e */ /* 0x000fca00000010ff */
[----:B------:R0:W-:Y:S02]  /*3750*/  STG.E.128 desc[UR4][R76.64], R72 ;  /* 0x000000484c007986 */ /* 0x0001e4000c101d04 */
[----:B0-----:R-:W0:Y:S01]  /*3760*/  @P0 LDC.64 R72, c[0x0][0x230] ;  /* 0x00008c00ff480b82 */ /* 0x001e220000000a00 */
[----:B------:R-:W-:Y:S01]  /*3770*/  IMAD.WIDE.U32 R74, R79, 0x1000000, RZ ;  /* 0x010000004f4a7825 */ /* 0x000fe200078e00ff */
[----:B------:R-:W-:-:S03]  /*3780*/  SEL R79, RZ, 0x1, P5 ;  /* 0x00000001ff4f7807 */ /* 0x000fc60002800000 */
[----:B------:R-:W-:Y:S01]  /*3790*/  IMAD.WIDE.U32 R76, R78, 0x10000, RZ ;  /* 0x000100004e4c7825 */ /* 0x000fe200078e00ff */
[----:B------:R-:W-:-:S03]  /*37a0*/  LOP3.LUT R81, R75, R82, R81, 0xfe, !PT ;  /* 0x000000524b517212 */ /* 0x000fc600078efe51 */
[----:B------:R-:W-:-:S05]  /*37b0*/  IMAD.WIDE.U32 R78, R79, 0x100, RZ ;  /* 0x000001004f4e7825 */ /* 0x000fca00078e00ff */
[----:B------:R-:W-:Y:S02]  /*37c0*/  LOP3.LUT R75, R79, R81, R77, 0xfe, !PT ;  /* 0x000000514f4b7212 */ /* 0x000fe400078efe4d */
[----:B------:R-:W-:Y:S02]  /*37d0*/  LOP3.LUT R74, R78, R74, R76, 0xfe, !PT ;  /* 0x0000004a4e4a7212 */ /* 0x000fe400078efe4c */
[----:B------:R-:W-:Y:S02]  /*37e0*/  SEL R79, RZ, 0x1, P6 ;  /* 0x00000001ff4f7807 */ /* 0x000fe40003000000 */
[C---:B------:R-:W-:Y:S02]  /*37f0*/  IADD3 R77, R9.reuse, 0x20, RZ ;  /* 0x00000020094d7810 */ /* 0x040fe40007ffe0ff */
[----:B------:R-:W-:Y:S01]  /*3800*/  LOP3.LUT R74, R74, R79, RZ, 0xfc, !PT ;  /* 0x0000004f4a4a7212 */ /* 0x000fe200078efcff */
[----:B-1----:R-:W-:-:S04]  /*3810*/  IMAD.WIDE.U32 R78, R9, 0x8, R94 ;  /* 0x00000008094e7825 */ /* 0x002fc800078e005e */
[C---:B0-----:R-:W-:Y:S01]  /*3820*/  @P0 IMAD.WIDE.U32 R72, R77.reuse, 0x10, R72 ;  /* 0x000000104d480825 */ /* 0x041fe200078e0048 */
[----:B------:R0:W-:Y:S04]  /*3830*/  STG.E.64 desc[UR4][R78.64], R74 ;  /* 0x0000004a4e007986 */ /* 0x0001e8000c101b04 */
[----:B------:R1:W5:Y:S01]  /*3840*/  @P0 LDG.E.128 R20, desc[UR4][R72.64] ;  /* 0x0000000448140981 */ /* 0x000362000c1e1d00 */
[----:B0-----:R-:W-:-:S06]  /*3850*/  IMAD.WIDE.U32 R74, R77, 0x10, R96 ;  /* 0x000000104d4a7825 */ /* 0x001fcc00078e0060 */
[----:B------:R-:W5:Y:S01]  /*3860*/  LDG.E.128 R72, desc[UR4][R74.64] ;  /* 0x000000044a487981 */ /* 0x000f62000c1e1d00 */
        /* <DEDUP_REMOVED lines=12> */
.L_x_6784:
[----:B------:R-:W-:-:S07]  /*3930*/  IMAD.MOV.U32 R76, RZ, RZ, R16 ;  /* 0x000000ffff4c7224 */ /* 0x000fce00078e0010 */
.L_x_6785:
[----:B------:R-:W-:Y:S05]  /*3940*/  BSYNC B1 ;  /* 0x0000000000017941 */ /* 0x000fea0003800000 */
.L_x_6783:
        /* <DEDUP_REMOVED lines=16> */
.L_x_6789:
[----:B------:R-:W-:Y:S05]  /*3a50*/  BSYNC B2 ;  /* 0x0000000000027941 */ /* 0x000fea0003800000 */
.L_x_6788:
        /* <DEDUP_REMOVED lines=44> */
.L_x_6787:
[----:B------:R-:W-:Y:S05]  /*3d20*/  BSYNC B1 ;  /* 0x0000000000017941 */ /* 0x000fea0003800000 */
.L_x_6786:
        /* <DEDUP_REMOVED lines=24> */
.L_x_6791:
[----:B------:R-:W-:-:S07]  /*3eb0*/  MOV R72, R16 ;  /* 0x0000001000487202 */ /* 0x000fce0000000f00 */
.L_x_6792:
[----:B------:R-:W-:Y:S05]  /*3ec0*/  BSYNC B1 ;  /* 0x0000000000017941 */ /* 0x000fea0003800000 */
.L_x_6790:
        /* <DEDUP_REMOVED lines=16> */
.L_x_6796:
[----:B------:R-:W-:Y:S05]  /*3fd0*/  BSYNC B2 ;  /* 0x0000000000027941 */ /* 0x000fea0003800000 */
.L_x_6795:
        /* <DEDUP_REMOVED lines=42> */
[----:B------:R-:W-:Y:S01]  /*4280*/  HFMA2.MMA R80, -RZ, RZ, 0, 0 ;  /* 0x00000000ff507435 */ /* 0x000fe200000001ff */
[----:B------:R-:W-:-:S10]  /*4290*/  LOP3.LUT R3, R81, UR33, R82, 0x96, !PT ;  /* 0x0000002151037c12 */ /* 0x000fd4000f8e9652 */
.L_x_6794:
[----:B------:R-:W-:Y:S05]  /*42a0*/  BSYNC B1 ;  /* 0x0000000000017941 */ /* 0x000fea0003800000 */
.L_x_6793:
[----:B------:R-:W-:Y:S01]  /*42b0*/  I2FP.F32.U32 R72, R72 ;  /* 0x0000004800487245 */ /* 0x000fe20000201000 */
[----:B------:R-:W-:Y:S01]  /*42c0*/  IMAD.U32 R78, R78, 0x10000, RZ ;  /* 0x000100004e4e7824 */ /* 0x000fe200078e00ff */
        /* <DEDUP_REMOVED lines=22> */
.L_x_6798:
[----:B------:R-:W-:-:S07]  /*4430*/  IMAD.MOV.U32 R72, RZ, RZ, R16 ;  /* 0x000000ffff487224 */ /* 0x000fce00078e0010 */
.L_x_6799:
[----:B------:R-:W-:Y:S05]  /*4440*/  BSYNC B1 ;  /* 0x0000000000017941 */ /* 0x000fea0003800000 */
.L_x_6797:
        /* <DEDUP_REMOVED lines=16> */
.L_x_6803:
[----:B------:R-:W-:Y:S05]  /*4550*/  BSYNC B2 ;  /* 0x0000000000027941 */ /* 0x000fea0003800000 */
.L_x_6802:
        /* <DEDUP_REMOVED lines=44> */
.L_x_6801:
[----:B------:R-:W-:Y:S05]  /*4820*/  BSYNC B1 ;  /* 0x0000000000017941 */ /* 0x000fea0003800000 */
.L_x_6800:
[----:B------:R-:W-:Y:S01]  /*4830*/  I2FP.F32.U32 R72, R72 ;  /* 0x0000004800487245 */ /* 0x000fe20000201000 */
[----:B------:R-:W-:Y:S01]  /*4840*/  @P0 IMAD.U32 R83, R21, 0x10000, RZ ;  /* 0x0001000015530824 */ /* 0x000fe200078e00ff */
[C---:B------:R-:W-:Y:S01]  /*4850*/  SHF.L.U32 R78, R73.reuse, 0x10, RZ ;  /* 0x00000010494e7819 */ /* 0x040fe200000006ff */
[----:B------:R-:W-:Y:S01]  /*4860*/  BSSY B1, `(.L_x_6804) ;  /* 0x0000015000017945 */ /* 0x000fe20003800000 */
[----:B------:R-:W-:Y:S01]  /*4870*/  ISETP.NE.AND P2, PT, R82, 0x1, PT ;  /* 0x000000015200780c */ /* 0x000fe20003f45270 */
[----:B------:R-:W-:Y:S01]  /*4880*/  FFMA.FTZ R72, R72, R88, 1.1641532182693481445e-10 ;  /* 0x2f00000048487423 */ /* 0x000fe20000010058 */
[----:B------:R-:W-:Y:S01]  /*4890*/  PRMT R73, R73, 0x7632, R73 ;  /* 0x0000763249497816 */ /* 0x000fe20000000049 */
[----:B------:R-:W-:-:S03]  /*48a0*/  FMUL.FTZ R81, R78, R19 ;  /* 0x000000134e517220 */ /* 0x000fc60000410000 */
[----:B------:R-:W-:Y:S01]  /*48b0*/  FSETP.GTU.FTZ.AND P1, PT, R72, R125, PT ;  /* 0x0000007d4800720b */ /* 0x000fe20003f3c000 */
[----:B------:R-:W-:-:S05]  /*48c0*/  FMUL.FTZ R81, R81, R124 ;  /* 0x0000007c51517220 */ /* 0x000fca0000410000 */
        /* <DEDUP_REMOVED lines=13> */
.L_x_6805:
[----:B------:R-:W-:-:S07]  /*49a0*/  MOV R72, R16 ;  /* 0x0000001000487202 */ /* 0x000fce0000000f00 */
.L_x_6806:
[----:B------:R-:W-:Y:S05]  /*49b0*/  BSYNC B1 ;  /* 0x0000000000017941 */ /* 0x000fea0003800000 */
.L_x_6804:
        /* <DEDUP_REMOVED lines=16> */
.L_x_6810:
[----:B------:R-:W-:Y:S05]  /*4ac0*/  BSYNC B2 ;  /* 0x0000000000027941 */ /* 0x000fea0003800000 */
.L_x_6809:
        /* <DEDUP_REMOVED lines=43> */
[----:B------:R-:W-:-:S11]  /*4d80*/  HFMA2.MMA R81, -RZ, RZ, 0, 0 ;  /* 0x00000000ff517435 */ /* 0x000fd600000001ff */
.L_x_6808:
[----:B------:R-:W-:Y:S05]  /*4d90*/  BSYNC B1 ;  /* 0x0000000000017941 */ /* 0x000fea0003800000 */
.L_x_6807:
        /* <DEDUP_REMOVED lines=23> */
.L_x_6812:
[----:B------:R-:W-:-:S07]  /*4f10*/  IMAD.MOV.U32 R72, RZ, RZ, R16 ;  /* 0x000000ffff487224 */ /* 0x000fce00078e0010 */
.L_x_6813:
[----:B------:R-:W-:Y:S05]  /*4f20*/  BSYNC B1 ;  /* 0x0000000000017941 */ /* 0x000fea0003800000 */
.L_x_6811:
        /* <DEDUP_REMOVED lines=16> */
.L_x_6817:
[----:B------:R-:W-:Y:S05]  /*5030*/  BSYNC B2 ;  /* 0x0000000000027941 */ /* 0x000fea0003800000 */
.L_x_6816:
        /* <DEDUP_REMOVED lines=44> */
.L_x_6815:
[----:B------:R-:W-:Y:S05]  /*5300*/  BSYNC B1 ;  /* 0x0000000000017941 */ /* 0x000fea0003800000 */
.L_x_6814:
[----:B------:R-:W-:Y:S01]  /*5310*/  I2FP.F32.U32 R72, R72 ;  /* 0x0000004800487245 */ /* 0x000fe20000201000 */
[----:B------:R-:W-:Y:S01]  /*5320*/  BSSY B1, `(.L_x_6818) ;  /* 0x0000017000017945 */ /* 0x000fe20003800000 */
[----:B------:R-:W-:Y:S02]  /*5330*/  SHF.L.U32 R82, R74, 0x10, RZ ;  /* 0x000000104a527819 */ /* 0x000fe400000006ff */
[C---:B------:R-:W-:Y:S01]  /*5340*/  ISETP.NE.AND P4, PT, R83.reuse, 0x1, PT ;  /* 0x000000015300780c */ /* 0x040fe20003f85270 */
        /* <DEDUP_REMOVED lines=19> */
.L_x_6819:
[----:B------:R-:W-:-:S07]  /*5480*/  MOV R72, R16 ;  /* 0x0000001000487202 */ /* 0x000fce0000000f00 */
.L_x_6820:
[----:B------:R-:W-:Y:S05]  /*5490*/  BSYNC B1 ;  /* 0x0000000000017941 */ /* 0x000fea0003800000 */
.L_x_6818:
        /* <DEDUP_REMOVED lines=16> */
.L_x_6824:
[----:B------:R-:W-:Y:S05]  /*55a0*/  BSYNC B2 ;  /* 0x0000000000027941 */ /* 0x000fea0003800000 */
.L_x_6823:
        /* <DEDUP_REMOVED lines=44> */
.L_x_6822:
[----:B------:R-:W-:Y:S05]  /*5870*/  BSYNC B1 ;  /* 0x0000000000017941 */ /* 0x000fea0003800000 */
.L_x_6821:
        /* <DEDUP_REMOVED lines=23> */
.L_x_6826:
[----:B------:R-:W-:-:S07]  /*59f0*/  IMAD.MOV.U32 R72, RZ, RZ, R16 ;  /* 0x000000ffff487224 */ /* 0x000fce00078e0010 */
.L_x_6827:
[----:B------:R-:W-:Y:S05]  /*5a00*/  BSYNC B1 ;  /* 0x0000000000017941 */ /* 0x000fea0003800000 */
.L_x_6825:
        /* <DEDUP_REMOVED lines=16> */
.L_x_6831:
[----:B------:R-:W-:Y:S05]  /*5b10*/  BSYNC B2 ;  /* 0x0000000000027941 */ /* 0x000fea0003800000 */
.L_x_6830:
        /* <DEDUP_REMOVED lines=44> */
.L_x_6829:
[----:B------:R-:W-:Y:S05]  /*5de0*/  BSYNC B1 ;  /* 0x0000000000017941 */ /* 0x000fea0003800000 */
.L_x_6828:
[----:B------:R-:W-:Y:S01]  /*5df0*/  HFMA2.MMA R84, -RZ, RZ, 0.1171875, 0 ;  /* 0x2f800000ff547435 */ /* 0x000fe200000001ff */
[----:B------:R-:W-:Y:S01]  /*5e00*/  I2FP.F32.U32 R72, R72 ;  /* 0x0000004800487245 */ /* 0x000fe20000201000 */
[----:B------:R-:W-:Y:S01]  /*5e10*/  IMAD.U32 R74, R75, 0x10000, RZ ;  /* 0x000100004b4a7824 */ /* 0x000fe200078e00ff */
[----:B------:R-:W-:Y:S01]  /*5e20*/  ISETP.NE.AND P6, PT, R73, 0x1, PT ;  /* 0x000000014900780c */ /* 0x000fe20003fc5270 */
[----:B------:R-:W-:Y:S01]  /*5e30*/  BSSY B1, `(.L_x_6832) ;  /* 0x0000015000017945 */ /* 0x000fe20003800000 */
[----:B------:R-:W-:Y:S01]  /*5e40*/  PRMT R75, R75, 0x7632, R75 ;  /* 0x000076324b4b7816 */ /* 0x000fe2000000004b */
[----:B------:R-:W-:Y:S01]  /*5e50*/  FMUL.FTZ R83, R74, R19 ;  /* 0x000000134a537220 */ /* 0x000fe20000410000 */
[----:B------:R-:W-:-:S03]  /*5e60*/  VIADD R88, R73, 0x1 ;  /* 0x0000000149587836 */ /* 0x000fc60000000000 */
[----:B------:R-:W-:Y:S01]  /*5e70*/  FFMA.FTZ R72, R72, R84, 1.1641532182693481445e-10 ;  /* 0x2f00000048487423 */ /* 0x000fe20000010054 */
[----:B------:R-:W-:-:S04]  /*5e80*/  FMUL.FTZ R83, R83, R124 ;  /* 0x0000007c53537220 */ /* 0x000fc80000410000 */
        /* <DEDUP_REMOVED lines=14> */
.L_x_6833:
[----:B------:R-:W-:-:S07]  /*5f70*/  IMAD.MOV.U32 R74, RZ, RZ, R16 ;  /* 0x000000ffff4a7224 */ /* 0x000fce00078e0010 */
.L_x_6834:
[----:B------:R-:W-:Y:S05]  /*5f80*/  BSYNC B1 ;  /* 0x0000000000017941 */ /* 0x000fea0003800000 */
.L_x_6832:
        /* <DEDUP_REMOVED lines=18> */
.L_x_6838:
[----:B------:R-:W-:Y:S05]  /*60b0*/  BSYNC B2 ;  /* 0x0000000000027941 */ /* 0x000fea0003800000 */
.L_x_6837:
        /* <DEDUP_REMOVED lines=44> */
.L_x_6836:
[----:B------:R-:W-:Y:S05]  /*6380*/  BSYNC B1 ;  /* 0x0000000000017941 */ /* 0x000fea0003800000 */
.L_x_6835:
[----:B------:R-:W-:Y:S01]  /*6390*/  I2FP.F32.U32 R72, R74 ;  /* 0x0000004a00487245 */ /* 0x000fe20000201000 */
[----:B------:R-:W-:Y:S01]  /*63a0*/  IMAD.WIDE.U32 R86, R77, 0x10, R98 ;  /* 0x000000104d567825 */ /* 0x000fe200078e0062 */
[----:B------:R-:W-:Y:S02]  /*63b0*/  SHF.L.U32 R74, R75, 0x10, RZ ;  /* 0x000000104b4a7819 */ /* 0x000fe400000006ff */
[----:B------:R-:W-:Y:S01]  /*63c0*/  SEL R90, RZ, 0x10000, P5 ;  /* 0x00010000ff5a7807 */ /* 0x000fe20002800000 */
[----:B------:R-:W-:Y:S01]  /*63d0*/  FFMA.FTZ R72, R72, R84, 1.1641532182693481445e-10 ;  /* 0x2f00000048487423 */ /* 0x000fe20000010054 */
[----:B------:R-:W-:Y:S01]  /*63e0*/  ISETP.NE.AND P5, PT, R85, RZ, PT ;  /* 0x000000ff5500720c */ /* 0x000fe20003fa5270 */
[----:B------:R-:W-:Y:S01]  /*63f0*/  FMUL.FTZ R73, R74, R19 ;  /* 0x000000134a497220 */ /* 0x000fe20000410000 */
[----:B------:R-:W-:Y:S02]  /*6400*/  F2FP.BF16.F32.PACK_AB R74, R82, R81 ;  /* 0x00000051524a723e */ /* 0x000fe400000010ff */
[----:B------:R-:W-:Y:S01]  /*6410*/  FSETP.GTU.FTZ.AND P6, PT, R72, R125, PT ;  /* 0x0000007d4800720b */ /* 0x000fe20003fdc000 */
[----:B------:R-:W-:Y:S01]  /*6420*/  FMUL.FTZ R73, R73, R124 ;  /* 0x0000007c49497220 */ /* 0x000fe20000410000 */
[----:B------:R-:W-:-:S02]  /*6430*/  @P0 PRMT R72, R23, 0x7632, R72 ;  /* 0x0000763217480816 */ /* 0x000fc40000000048 */
[----:B------:R-:W-:Y:S02]  /*6440*/  SEL R85, RZ, 0x1000000, P6 ;  /* 0x01000000ff557807 */ /* 0x000fe40003000000 */
[----:B------:R-:W-:Y:S01]  /*6450*/  FSEL R84, R73, RZ, !P6 ;  /* 0x000000ff49547208 */ /* 0x000fe20007000000 */
[----:B------:R-:W-:Y:S01]  /*6460*/  @P0 IMAD.U32 R73, R72, 0x10000, RZ ;  /* 0x0001000048490824 */ /* 0x000fe200078e00ff */
[----:B------:R-:W-:Y:S02]  /*6470*/  ISETP.NE.AND P6, PT, R89, RZ, PT ;  /* 0x000000ff5900720c */ /* 0x000fe40003fc5270 */
[----:B------:R-:W-:Y:S01]  /*6480*/  SEL R89, RZ, 0x100, P4 ;  /* 0x00000100ff597807 */ /* 0x000fe20002000000 */
[----:B------:R-:W-:Y:S01]  /*6490*/  FMUL.FTZ R84, R35, R84 ;  /* 0x0000005423547220 */ /* 0x000fe20000410000 */
[----:B------:R-:W-:Y:S02]  /*64a0*/  F2FP.BF16.F32.PACK_AB R72, R79, R76 ;  /* 0x0000004c4f48723e */ /* 0x000fe400000010ff */
[----:B------:R-:W-:Y:S01]  /*64b0*/  LOP3.LUT R89, R89, R85, R90, 0xfe, !PT ;  /* 0x0000005559597212 */ /* 0x000fe200078efe5a */
[----:B------:R-:W-:Y:S01]  /*64c0*/  @P0 FADD.FTZ R84, R84, R73 ;  /* 0x0000004954540221 */ /* 0x000fe20000010000 */
[----:B------:R-:W-:-:S02]  /*64d0*/  F2FP.BF16.F32.PACK_AB R73, R80, R78 ;  /* 0x0000004e5049723e */ /* 0x000fc400000010ff */
[----:B------:R-:W-:Y:S02]  /*64e0*/  SEL R85, RZ, 0x1, P2 ;  /* 0x00000001ff557807 */ /* 0x000fe40001000000 */
[----:B------:R-:W-:Y:S02]  /*64f0*/  F2FP.BF16.F32.PACK_AB R75, R84, R83 ;  /* 0x00000053544b723e */ /* 0x000fe400000010ff */
[----:B------:R-:W-:-:S03]  /*6500*/  SEL R91, RZ, 0x1, P3 ;  /* 0x00000001ff5b7807 */ /* 0x000fc60001800000 */
[----:B------:R0:W-:Y:S02]  /*6510*/  STG.E.128 desc[UR4][R86.64], R72 ;  /* 0x0000004856007986 */ /* 0x0001e4000c101d04 */
[----:B0-----:R-:W-:Y:S01]  /*6520*/  IMAD.WIDE.U32 R72, R85, 0x1000000, RZ ;  /* 0x0100000055487825 */ /* 0x001fe200078e00ff */
[----:B------:R-:W-:-:S04]  /*6530*/  SEL R85, RZ, 0x1, P1 ;  /* 0x00000001ff557807 */ /* 0x000fc80000800000 */
[----:B------:R-:W-:Y:S01]  /*6540*/  LOP3.LUT R91, R73, R89, R91, 0xfe, !PT ;  /* 0x00000059495b7212 */ /* 0x000fe200078efe5b */
[----:B------:R-:W-:Y:S01]  /*6550*/  IMAD.WIDE.U32 R74, R85, 0x10000, RZ ;  /* 0x00010000554a7825 */ /* 0x000fe200078e00ff */
[----:B------:R-:W-:Y:S02]  /*6560*/  SEL R89, RZ, 0x1, P6 ;  /* 0x00000001ff597807 */ /* 0x000fe40003000000 */
[----:B------:R-:W-:-:S03]  /*6570*/  SEL R85, RZ, 0x1, P5 ;  /* 0x00000001ff557807 */ /* 0x000fc60002800000 */
[----:B------:R-:W-:-:S03]  /*6580*/  IMAD.WIDE.U32 R86, R89, 0x100, RZ ;  /* 0x0000010059567825 */ /* 0x000fc600078e00ff */
[----:B------:R-:W-:Y:S02]  /*6590*/  LOP3.LUT R74, R86, R72, R74, 0xfe, !PT ;  /* 0x00000048564a7212 */ /* 0x000fe400078efe4a */
[----:B------:R-:W0:Y:S01]  /*65a0*/  @P0 LDC.64 R72, c[0x0][0x230] ;  /* 0x00008c00ff480b82 */ /* 0x000e220000000a00 */
[----:B------:R-:W-:Y:S01]  /*65b0*/  LOP3.LUT R75, R87, R91, R75, 0xfe, !PT ;  /* 0x0000005b574b7212 */ /* 0x000fe200078efe4b */
[----:B------:R-:W-:Y:S01]  /*65c0*/  IMAD.WIDE.U32 R86, R77, 0x8, R94 ;  /* 0x000000084d567825 */ /* 0x000fe200078e005e */
[----:B------:R-:W-:Y:S02]  /*65d0*/  LOP3.LUT R74, R74, R85, RZ, 0xfc, !PT ;  /* 0x000000554a4a7212 */ /* 0x000fe400078efcff */
[----:B------:R-:W-:-:S03]  /*65e0*/  IADD3 R85, R9, 0x40, RZ ;  /* 0x0000004009557810 */ /* 0x000fc60007ffe0ff */
[----:B------:R1:W-:Y:S02]  /*65f0*/  STG.E.64 desc[UR4][R86.64], R74 ;  /* 0x0000004a56007986 */ /* 0x0003e4000c101b04 */
[----:B0-----:R-:W-:-:S05]  /*6600*/  @P0 IMAD.WIDE.U32 R72, R85, 0x10, R72 ;  /* 0x0000001055480825 */ /* 0x001fca00078e0048 */
[----:B------:R0:W5:Y:S02]  /*6610*/  @P0 LDG.E.128 R20, desc[UR4][R72.64] ;  /* 0x0000000448140981 */ /* 0x000164000c1e1d00 */
[----:B0-----:R-:W-:-:S06]  /*6620*/  IMAD.WIDE.U32 R72, R85, 0x10, R96 ;  /* 0x0000001055487825 */ /* 0x001fcc00078e0060 */
[----:B-1----:R-:W5:Y:S01]  /*6630*/  LDG.E.128 R72, desc[UR4][R72.64] ;  /* 0x0000000448487981 */ /* 0x002f62000c1e1d00 */
        /* <DEDUP_REMOVED lines=12> */
.L_x_6840:
[----:B------:R-:W-:-:S07]  /*6700*/  IMAD.MOV.U32 R86, RZ, RZ, R16 ;  /* 0x000000ffff567224 */ /* 0x000fce00078e0010 */
.L_x_6841:
[----:B------:R-:W-:Y:S05]  /*6710*/  BSYNC B1 ;  /* 0x0000000000017941 */ /* 0x000fea0003800000 */
.L_x_6839:
        /* <DEDUP_REMOVED lines=16> */
.L_x_6845:
[----:B------:R-:W-:Y:S05]  /*6820*/  BSYNC B2 ;  /* 0x0000000000027941 */ /* 0x000fea0003800000 */
.L_x_6844:
        /* <DEDUP_REMOVED lines=39> */
[----:B------:R-:W-:Y:S01]  /*6aa0*/  IMAD.WIDE.U32 R90, R91, -0x326172a9, RZ ;  /* 0xcd9e8d575b5a7825 */ /* 0x000fe200078e00ff */
[----:B------:R-:W-:-:S03]  /*6ab0*/  MOV R4, R88 ;  /* 0x0000005800047202 */ /* 0x000fc60000000f00 */
[----:B------:R-:W-:Y:S01]  /*6ac0*/  IMAD.MOV.U32 R16, RZ, RZ, R90 ;  /* 0x000000ffff107224 */ /* 0x000fe200078e005a */
[----:B------:R-:W-:Y:S01]  /*6ad0*/  LOP3.LUT R0, R91, UR32, R92, 0x96, !PT ;  /* 0x000000205b007c12 */ /* 0x000fe2000f8e965c */
[----:B------:R-:W-:-:S07]  /*6ae0*/  IMAD.MOV.U32 R89, RZ, RZ, RZ ;  /* 0x000000ffff597224 */ /* 0x000fce00078e00ff */
.L_x_6843:
[----:B------:R-:W-:Y:S05]  /*6af0*/  BSYNC B1 ;  /* 0x0000000000017941 */ /* 0x000fea0003800000 */
.L_x_6842:
[----:B------:R-:W-:Y:S01]  /*6b00*/  HFMA2.MMA R96, -RZ, RZ, 0.1171875, 0 ;  /* 0x2f800000ff607435 */ /* 0x000fe200000001ff */
[----:B------:R-:W-:Y:S01]  /*6b10*/  I2FP.F32.U32 R86, R86 ;  /* 0x0000005600567245 */ /* 0x000fe20000201000 */
[----:B-----5:R-:W-:Y:S01]  /*6b20*/  IMAD.U32 R88, R72, 0x10000, RZ ;  /* 0x0001000048587824 */ /* 0x020fe200078e00ff */
[----:B------:R-:W-:Y:S03]  /*6b30*/  BSSY B1, `(.L_x_6846) ;  /* 0x0000017000017945 */ /* 0x000fe60003800000 */
[----:B------:R-:W-:Y:S01]  /*6b40*/  FMUL.FTZ R87, R88, R19 ;  /* 0x0000001358577220 */ /* 0x000fe20000410000 */
[----:B------:R-:W-:-:S03]  /*6b50*/  VIADD R88, R89, 0x1 ;  /* 0x0000000159587836 */ /* 0x000fc60000000000 */
[----:B------:R-:W-:Y:S01]  /*6b60*/  FFMA.FTZ R86, R86, R96, 1.1641532182693481445e-10 ;  /* 0x2f00000056567423 */ /* 0x000fe20000010060 */
[----:B------:R-:W-:-:S04]  /*6b70*/  FMUL.FTZ R87, R87, R124 ;  /* 0x0000007c57577220 */ /* 0x000fc80000410000 */
[----:B------:R-:W-:-:S04]  /*6b80*/  FSETP.GTU.FTZ.AND P1, PT, R86, R125, PT ;  /* 0x0000007d5600720b */ /* 0x000fc80003f3c000 */
[----:B------:R-:W-:Y:S02]  /*6b90*/  P2R R99, PR, RZ, 0x2 ;  /* 0x00000002ff637803 */ /* 0x000fe40000000000 */
[----:B------:R-:W-:Y:S02]  /*6ba0*/  FSEL R87, R87, RZ, !P1 ;  /* 0x000000ff57577208 */ /* 0x000fe40004800000 */
[----:B------:R-:W-:-:S03]  /*6bb0*/  ISETP.NE.AND P1, PT, R89, 0x1, PT ;  /* 0x000000015900780c */ /* 0x000fc60003f25270 */
[----:B------:R-:W-:Y:S01]  /*6bc0*/  FMUL.FTZ R86, R28, R87 ;  /* 0x000000571c567220 */ /* 0x000fe20000410000 */
[----:B------:R-:W-:-:S05]  /*6bd0*/  @P0 SHF.L.U32 R87, R20, 0x10, RZ ;  /* 0x0000001014570819 */ /* 0x000fca00000006ff */
[----:B------:R-:W-:Y:S01]  /*6be0*/  @P0 FADD.FTZ R86, R87, R86 ;  /* 0x0000005657560221 */ /* 0x000fe20000010000 */
[----:B------:R-:W-:-:S03]  /*6bf0*/  PRMT R87, R72, 0x7632, R87 ;  /* 0x0000763248577816 */ /* 0x000fc60000000057 */
        /* <DEDUP_REMOVED lines=9> */
.L_x_6847:
[----:B------:R-:W-:-:S07]  /*6c90*/  IMAD.MOV.U32 R72, RZ, RZ, R16 ;  /* 0x000000ffff487224 */ /* 0x000fce00078e0010 */
.L_x_6848:
[----:B------:R-:W-:Y:S05]  /*6ca0*/  BSYNC B1 ;  /* 0x0000000000017941 */ /* 0x000fea0003800000 */
.L_x_6846:
        /* <DEDUP_REMOVED lines=16> */
.L_x_6852:
[----:B------:R-:W-:Y:S05]  /*6db0*/  BSYNC B2 ;  /* 0x0000000000027941 */ /* 0x000fea0003800000 */
.L_x_6851:
        /* <DEDUP_REMOVED lines=37> */
[----:B------:R-:W-:-:S04]  /*7010*/  IMAD.WIDE.U32 R88, R88, -0x2daee0ad, RZ ;  /* 0xd2511f5358587825 */ /* 0x000fc800078e00ff */
[----:B------:R-:W-:Y:S01]  /*7020*/  IMAD.MOV.U32 R4, RZ, RZ, R88 ;  /* 0x000000ffff047224 */ /* 0x000fe200078e0058 */
[----:B------:R-:W-:Y:S01]  /*7030*/  LOP3.LUT R3, R89, UR33, R92, 0x96, !PT ;  /* 0x0000002159037c12 */ /* 0x000fe2000f8e965c */
[----:B------:R-:W-:-:S03]  /*7040*/  IMAD.WIDE.U32 R88, R0, -0x326172a9, RZ ;  /* 0xcd9e8d5700587825 */ /* 0x000fc600078e00ff */
[----:B------:R-:W-:Y:S01]  /*7050*/  MOV R16, R88 ;  /* 0x0000005800107202 */ /* 0x000fe20000000f00 */
[----:B------:R-:W-:Y:S01]  /*7060*/  IMAD.MOV.U32 R88, RZ, RZ, RZ ;  /* 0x000000ffff587224 */ /* 0x000fe200078e00ff */
[----:B------:R-:W-:-:S07]  /*7070*/  LOP3.LUT R0, R89, UR32, R90, 0x96, !PT ;  /* 0x0000002059007c12 */ /* 0x000fce000f8e965a */
.L_x_6850:
[----:B------:R-:W-:Y:S05]  /*7080*/  BSYNC B1 ;  /* 0x0000000000017941 */ /* 0x000fea0003800000 */
.L_x_6849:
        /* <DEDUP_REMOVED lines=11> */
[----:B------:R-:W-:-:S05]  /*7140*/  @P0 PRMT R87, R20, 0x7632, R87 ;  /* 0x0000763214570816 */ /* 0x000fca0000000057 */
        /* <DEDUP_REMOVED lines=12> */
.L_x_6854:
[----:B------:R-:W-:-:S07]  /*7210*/  MOV R72, R16 ;  /* 0x0000001000487202 */ /* 0x000fce0000000f00 */
.L_x_6855:
[----:B------:R-:W-:Y:S05]  /*7220*/  BSYNC B1 ;  /* 0x0000000000017941 */ /* 0x000fea0003800000 */
.L_x_6853:
        /* <DEDUP_REMOVED lines=16> */
.L_x_6859:
[----:B------:R-:W-:Y:S05]  /*7330*/  BSYNC B2 ;  /* 0x0000000000027941 */ /* 0x000fea0003800000 */
.L_x_6858:
        /* <DEDUP_REMOVED lines=38> */
[----:B------:R-:W-:Y:S02]  /*75a0*/  LOP3.LUT R3, R89, UR33, R92, 0x96, !PT ;  /* 0x0000002159037c12 */ /* 0x000fe4000f8e965c */
[----:B------:R-:W-:Y:S01]  /*75b0*/  MOV R4, R88 ;  /* 0x0000005800047202 */ /* 0x000fe20000000f00 */
[----:B------:R-:W-:-:S04]  /*75c0*/  IMAD.WIDE.U32 R88, R0, -0x326172a9, RZ ;  /* 0xcd9e8d5700587825 */ /* 0x000fc800078e00ff */
[----:B------:R-:W-:Y:S01]  /*75d0*/  IMAD.MOV.U32 R16, RZ, RZ, R88 ;  /* 0x000000ffff107224 */ /* 0x000fe200078e0058 */
[----:B------:R-:W-:Y:S01]  /*75e0*/  LOP3.LUT R0, R89, UR32, R90, 0x96, !PT ;  /* 0x0000002059007c12 */ /* 0x000fe2000f8e965a */
[----:B------:R-:W-:-:S11]  /*75f0*/  HFMA2.MMA R89, -RZ, RZ, 0, 0 ;  /* 0x00000000ff597435 */ /* 0x000fd600000001ff */
.L_x_6857:
[----:B------:R-:W-:Y:S05]  /*7600*/  BSYNC B1 ;  /* 0x0000000000017941 */ /* 0x000fea0003800000 */
.L_x_6856:
        /* <DEDUP_REMOVED lines=9> */
[----:B------:R-:W-:-:S04]  /*76a0*/  FSETP.GTU.FTZ.AND P1, PT, R72, R125, PT ;  /* 0x0000007d4800720b */ /* 0x000fc80003f3c000 */
        /* <DEDUP_REMOVED lines=13> */
.L_x_6861:
[----:B------:R-:W-:-:S07]  /*7780*/  IMAD.MOV.U32 R72, RZ, RZ, R16 ;  /* 0x000000ffff487224 */ /* 0x000fce00078e0010 */
.L_x_6862:
[----:B------:R-:W-:Y:S05]  /*7790*/  BSYNC B1 ;  /* 0x0000000000017941 */ /* 0x000fea0003800000 */
.L_x_6860:
        /* <DEDUP_REMOVED lines=16> */
.L_x_6866:
[----:B------:R-:W-:Y:S05]  /*78a0*/  BSYNC B2 ;  /* 0x0000000000027941 */ /* 0x000fea0003800000 */
.L_x_6865:
        /* <DEDUP_REMOVED lines=44> */
.L_x_6864:
[----:B------:R-:W-:Y:S05]  /*7b70*/  BSYNC B1 ;  /* 0x0000000000017941 */ /* 0x000fea0003800000 */
.L_x_6863:
        /* <DEDUP_REMOVED lines=8> */
[----:B------:R-:W-:-:S05]  /*7c00*/  FMUL.FTZ R73, R73, R124 ;  /* 0x0000007c49497220 */ /* 0x000fca0000410000 */
        /* <DEDUP_REMOVED lines=14> */
.L_x_6868:
[----:B------:R-:W-:-:S07]  /*7cf0*/  MOV R92, R16 ;  /* 0x00000010005c7202 */ /* 0x000fce0000000f00 */
.L_x_6869:
[----:B------:R-:W-:Y:S05]  /*7d00*/  BSYNC B1 ;  /* 0x0000000000017941 */ /* 0x000fea0003800000 */
.L_x_6867:
        /* <DEDUP_REMOVED lines=16> */
.L_x_6873:
[----:B------:R-:W-:Y:S05]  /*7e10*/  BSYNC B2 ;  /* 0x0000000000027941 */ /* 0x000fea0003800000 */
.L_x_6872:
        /* <DEDUP_REMOVED lines=36> */
[----:B------:R-:W-:Y:S01]  /*8060*/  LOP3.LUT R72, R91, UR30, R72, 0x96, !PT ;  /* 0x0000001e5b487c12 */ /* 0x000fe2000f8e9648 */
[----:B------:R-:W-:-:S04]  /*8070*/  HFMA2.MMA R91, -RZ, RZ, 0, 0 ;  /* 0x00000000ff5b7435 */ /* 0x000fc800000001ff */
[----:B------:R-:W-:-:S05]  /*8080*/  IMAD.WIDE.U32 R72, R72, -0x2daee0ad, RZ ;  /* 0xd2511f5348487825 */ /* 0x000fca00078e00ff */
[----:B------:R-:W-:Y:S02]  /*8090*/  LOP3.LUT R3, R73, UR33, R94, 0x96, !PT ;  /* 0x0000002149037c12 */ /* 0x000fe4000f8e965e */
[----:B------:R-:W-:Y:S01]  /*80a0*/  MOV R4, R72 ;  /* 0x0000004800047202 */ /* 0x000fe20000000f00 */
[----:B------:R-:W-:-:S04]  /*80b0*/  IMAD.WIDE.U32 R72, R0, -0x326172a9, RZ ;  /* 0xcd9e8d5700487825 */ /* 0x000fc800078e00ff */
[----:B------:R-:W-:Y:S01]  /*80c0*/  IMAD.MOV.U32 R16, RZ, RZ, R72 ;  /* 0x000000ffff107224 */ /* 0x000fe200078e0048 */
[----:B------:R-:W-:-:S07]  /*80d0*/  LOP3.LUT R0, R73, UR32, R90, 0x96, !PT ;  /* 0x0000002049007c12 */ /* 0x000fce000f8e965a */
.L_x_6871:
[----:B------:R-:W-:Y:S05]  /*80e0*/  BSYNC B1 ;  /* 0x0000000000017941 */ /* 0x000fea0003800000 */
.L_x_6870:
[----:B------:R-:W-:Y:S01]  /*80f0*/  I2FP.F32.U32 R72, R92 ;  /* 0x0000005c00487245 */ /* 0x000fe20000201000 */
[----:B------:R-:W-:Y:S01]  /*8100*/  BSSY B1, `(.L_x_6874) ;  /* 0x0000017000017945 */ /* 0x000fe20003800000 */
[----:B------:R-:W-:-:S03]  /*8110*/  ISETP.NE.AND P4, PT, R91, 0x1, PT ;  /* 0x000000015b00780c */ /* 0x000fc60003f85270 */
[----:B------:R-:W-:-:S05]  /*8120*/  FFMA.FTZ R72, R72, R96, 1.1641532182693481445e-10 ;  /* 0x2f00000048487423 */ /* 0x000fca0000010060 */
[----:B------:R-:W-:Y:S01]  /*8130*/  FSETP.GTU.FTZ.AND P3, PT, R72, R125, PT ;  /* 0x0000007d4800720b */ /* 0x000fe20003f7c000 */
[C---:B------:R-:W-:Y:S01]  /*8140*/  IMAD.U32 R72, R74.reuse, 0x10000, RZ ;  /* 0x000100004a487824 */ /* 0x040fe200078e00ff */
[----:B------:R-:W-:-:S03]  /*8150*/  PRMT R74, R74, 0x7632, R74 ;  /* 0x000076324a4a7816 */ /* 0x000fc6000000004a */
[----:B------:R-:W-:-:S04]  /*8160*/  FMUL.FTZ R73, R72, R19 ;  /* 0x0000001348497220 */ /* 0x000fc80000410000 */
[----:B------:R-:W-:-:S05]  /*8170*/  FMUL.FTZ R73, R73, R124 ;  /* 0x0000007c49497220 */ /* 0x000fca0000410000 */
        /* <DEDUP_REMOVED lines=14> */
.L_x_6875:
[----:B------:R-:W-:-:S07]  /*8260*/  IMAD.MOV.U32 R72, RZ, RZ, R16 ;  /* 0x000000ffff487224 */ /* 0x000fce00078e0010 */
.L_x_6876:
[----:B------:R-:W-:Y:S05]  /*8270*/  BSYNC B1 ;  /* 0x0000000000017941 */ /* 0x000fea0003800000 */
.L_x_6874:
        /* <DEDUP_REMOVED lines=16> */
.L_x_6880:
[----:B------:R-:W-:Y:S05]  /*8380*/  BSYNC B2 ;  /* 0x0000000000027941 */ /* 0x000fea0003800000 */
.L_x_6879:
        /* <DEDUP_REMOVED lines=41> */
[----:B------:R-:W-:-:S05]  /*8620*/  IMAD.WIDE.U32 R92, R0, -0x326172a9, RZ ;  /* 0xcd9e8d57005c7825 */ /* 0x000fca00078e00ff */
[----:B------:R-:W-:Y:S02]  /*8630*/  LOP3.LUT R0, R93, UR32, R94, 0x96, !PT ;  /* 0x000000205d007c12 */ /* 0x000fe4000f8e965e */
[----:B------:R-:W-:-:S07]  /*8640*/  MOV R16, R92 ;  /* 0x0000005c00107202 */ /* 0x000fce0000000f00 */
.L_x_6878:
[----:B------:R-:W-:Y:S05]  /*8650*/  BSYNC B1 ;  /* 0x0000000000017941 */ /* 0x000fea0003800000 */
.L_x_6877:
[----:B------:R-:W-:Y:S01]  /*8660*/  HFMA2.MMA R96, -RZ, RZ, 0.1171875, 0 ;  /* 0x2f800000ff607435 */ /* 0x000fe200000001ff */
[----:B------:R-:W-:Y:S01]  /*8670*/  I2FP.F32.U32 R72, R72 ;  /* 0x0000004800487245 */ /* 0x000fe20000201000 */
[----:B------:R-:W-:Y:S01]  /*8680*/  BSSY B1, `(.L_x_6881) ;  /* 0x0000017000017945 */ /* 0x000fe20003800000 */
[----:B------:R-:W-:Y:S02]  /*8690*/  SHF.L.U32 R74, R74, 0x10, RZ ;  /* 0x000000104a4a7819 */ /* 0x000fe400000006ff */
[----:B------:R-:W-:-:S03]  /*86a0*/  ISETP.NE.AND P5, PT, R73, 0x1, PT ;  /* 0x000000014900780c */ /* 0x000fc60003fa5270 */
[----:B------:R-:W-:Y:S01]  /*86b0*/  FMUL.FTZ R91, R74, R19 ;  /* 0x000000134a5b7220 */ /* 0x000fe20000410000 */
[----:B------:R-:W-:Y:S01]  /*86c0*/  @P0 PRMT R74, R22, 0x7632, R74 ;  /* 0x00007632164a0816 */ /* 0x000fe2000000004a */
[----:B------:R-:W-:Y:S02]  /*86d0*/  FFMA.FTZ R72, R72, R96, 1.1641532182693481445e-10 ;  /* 0x2f00000048487423 */ /* 0x000fe40000010060 */
[----:B------:R-:W-:Y:S02]  /*86e0*/  FMUL.FTZ R91, R91, R124 ;  /* 0x0000007c5b5b7220 */ /* 0x000fe40000410000 */
[----:B------:R-:W-:Y:S01]  /*86f0*/  @P0 IMAD.U32 R74, R74, 0x10000, RZ ;  /* 0x000100004a4a0824 */ /* 0x000fe200078e00ff */
[----:B------:R-:W-:-:S04]  /*8700*/  FSETP.GTU.FTZ.AND P4, PT, R72, R125, PT ;  /* 0x0000007d4800720b */ /* 0x000fc80003f9c000 */
[----:B------:R-:W-:-:S05]  /*8710*/  FSEL R72, R91, RZ, !P4 ;  /* 0x000000ff5b487208 */ /* 0x000fca0006000000 */
[----:B------:R-:W-:Y:S01]  /*8720*/  FMUL.FTZ R91, R25, R72 ;  /* 0x00000048195b7220 */ /* 0x000fe20000410000 */
[----:B------:R-:W-:-:S03]  /*8730*/  IADD3 R72, R73, 0x1, RZ ;  /* 0x0000000149487810 */ /* 0x000fc60007ffe0ff */
        /* <DEDUP_REMOVED lines=10> */
.L_x_6882:
[----:B------:R-:W-:-:S07]  /*87e0*/  MOV R74, R16 ;  /* 0x00000010004a7202 */ /* 0x000fce0000000f00 */
.L_x_6883:
[----:B------:R-:W-:Y:S05]  /*87f0*/  BSYNC B1 ;  /* 0x0000000000017941 */ /* 0x000fea0003800000 */
.L_x_6881:
        /* <DEDUP_REMOVED lines=16> */
.L_x_6887:
[----:B------:R-:W-:Y:S05]  /*8900*/  BSYNC B2 ;  /* 0x0000000000027941 */ /* 0x000fea0003800000 */
.L_x_6886:
        /* <DEDUP_REMOVED lines=40> */
[----:B------:R-:W-:-:S03]  /*8b90*/  IMAD.WIDE.U32 R72, R0, -0x326172a9, RZ ;  /* 0xcd9e8d5700487825 */ /* 0x000fc600078e00ff */
[----:B------:R-:W-:Y:S01]  /*8ba0*/  MOV R16, R72 ;  /* 0x0000004800107202 */ /* 0x000fe20000000f00 */
[----:B------:R-:W-:Y:S01]  /*8bb0*/  IMAD.MOV.U32 R72, RZ, RZ, RZ ;  /* 0x000000ffff487224 */ /* 0x000fe200078e00ff */
[----:B------:R-:W-:-:S07]  /*8bc0*/  LOP3.LUT R0, R73, UR32, R92, 0x96, !PT ;  /* 0x0000002049007c12 */ /* 0x000fce000f8e965c */
.L_x_6885:
[----:B------:R-:W-:Y:S05]  /*8bd0*/  BSYNC B1 ;  /* 0x0000000000017941 */ /* 0x000fea0003800000 */
.L_x_6884:
[----:B------:R-:W-:Y:S01]  /*8be0*/  I2FP.F32.U32 R73, R74 ;  /* 0x0000004a00497245 */ /* 0x000fe20000201000 */
[----:B------:R-:W-:Y:S01]  /*8bf0*/  BSSY B1, `(.L_x_6888) ;  /* 0x0000017000017945 */ /* 0x000fe20003800000 */
[C---:B------:R-:W-:Y:S01]  /*8c00*/  ISETP.NE.AND P6, PT, R72.reuse, 0x1, PT ;  /* 0x000000014800780c */ /* 0x040fe20003fc5270 */
[----:B------:R-:W-:Y:S01]  /*8c10*/  VIADD R95, R72, 0x1 ;  /* 0x00000001485f7836 */ /* 0x000fe20000000000 */
[----:B------:R-:W-:Y:S01]  /*8c20*/  PRMT R93, R75, 0x7632, R93 ;  /* 0x000076324b5d7816 */ /* 0x000fe2000000005d */
[----:B------:R-:W-:-:S05]  /*8c30*/  FFMA.FTZ R74, R73, R96, 1.1641532182693481445e-10 ;  /* 0x2f000000494a7423 */ /* 0x000fca0000010060 */
[----:B------:R-:W-:Y:S02]  /*8c40*/  FSETP.GTU.FTZ.AND P5, PT, R74, R125, PT ;  /* 0x0000007d4a00720b */ /* 0x000fe40003fbc000 */
[----:B------:R-:W-:-:S05]  /*8c50*/  SHF.L.U32 R74, R75, 0x10, RZ ;  /* 0x000000104b4a7819 */ /* 0x000fca00000006ff */
[----:B------:R-:W-:-:S04]  /*8c60*/  FMUL.FTZ R73, R74, R19 ;  /* 0x000000134a497220 */ /* 0x000fc80000410000 */
[----:B------:R-:W-:-:S05]  /*8c70*/  FMUL.FTZ R73, R73, R124 ;  /* 0x0000007c49497220 */ /* 0x000fca0000410000 */
        /* <DEDUP_REMOVED lines=13> */
.L_x_6889:
[----:B------:R-:W-:-:S07]  /*8d50*/  MOV R92, R16 ;  /* 0x00000010005c7202 */ /* 0x000fce0000000f00 */
.L_x_6890:
[----:B------:R-:W-:Y:S05]  /*8d60*/  BSYNC B1 ;  /* 0x0000000000017941 */ /* 0x000fea0003800000 */
.L_x_6888:
        /* <DEDUP_REMOVED lines=18> */
.L_x_6894:
[----:B------:R-:W-:Y:S05]  /*8e90*/  BSYNC B2 ;  /* 0x0000000000027941 */ /* 0x000fea0003800000 */
.L_x_6893:
        /* <DEDUP_REMOVED lines=44> */
.L_x_6892:
[----:B------:R-:W-:Y:S05]  /*9160*/  BSYNC B1 ;  /* 0x0000000000017941 */ /* 0x000fea0003800000 */
.L_x_6891:
[----:B------:R-:W0:Y:S01]  /*9170*/  LDC.64 R96, c[0x0][0x238] ;  /* 0x00008e00ff607b82 */ /* 0x000e220000000a00 */
[----:B------:R-:W-:Y:S01]  /*9180*/  I2FP.F32.U32 R72, R92 ;  /* 0x0000005c00487245 */ /* 0x000fe20000201000 */
[----:B------:R-:W-:Y:S01]  /*9190*/  IMAD.MOV.U32 R73, RZ, RZ, 0x2f800000 ;  /* 0x2f800000ff497424 */ /* 0x000fe200078e00ff */
[----:B------:R-:W-:Y:S01]  /*91a0*/  SHF.L.U32 R74, R93, 0x10, RZ ;  /* 0x000000105d4a7819 */ /* 0x000fe200000006ff */
[----:B------:R-:W-:Y:S02]  /*91b0*/  UMOV UR8, 0xffffffff ;  /* 0xffffffff00087882 */ /* 0x000fe40000000000 */
[----:B------:R-:W-:Y:S01]  /*91c0*/  FFMA.FTZ R72, R72, R73, 1.1641532182693481445e-10 ;  /* 0x2f00000048487423 */ /* 0x000fe20000010049 */
[----:B------:R-:W-:Y:S01]  /*91d0*/  F2FP.BF16.F32.PACK_AB R73, R89, R88 ;  /* 0x000000585949723e */ /* 0x000fe200000010ff */
[----:B------:R-:W-:-:S03]  /*91e0*/  FMUL.FTZ R19, R74, R19 ;  /* 0x000000134a137220 */ /* 0x000fc60000410000 */
[----:B------:R-:W-:Y:S01]  /*91f0*/  FSETP.GTU.FTZ.AND P6, PT, R72, R125, PT ;  /* 0x0000007d4800720b */ /* 0x000fe20003fdc000 */
[----:B------:R-:W-:Y:S02]  /*9200*/  FMUL.FTZ R19, R19, R124 ;  /* 0x0000007c13137220 */ /* 0x000fe40000410000 */
[----:B------:R-:W1:Y:S03]  /*9210*/  LDC.64 R124, c[0x0][0x240] ;  /* 0x00009000ff7c7b82 */ /* 0x000e660000000a00 */
[----:B------:R-:W-:Y:S02]  /*9220*/  FSEL R72, R19, RZ, !P6 ;  /* 0x000000ff13487208 */ /* 0x000fe40007000000 */
[----:B------:R-:W-:-:S04]  /*9230*/  @P0 PRMT R19, R23, 0x7632, R19 ;  /* 0x0000763217130816 */ /* 0x000fc80000000013 */
[----:B------:R-:W-:Y:S01]  /*9240*/  @P0 SHF.L.U32 R74, R19, 0x10, RZ ;  /* 0x00000010134a0819 */ /* 0x000fe200000006ff */
[----:B------:R-:W-:Y:S01]  /*9250*/  FMUL.FTZ R19, R27, R72 ;  /* 0x000000481b137220 */ /* 0x000fe20000410000 */
[----:B0-----:R-:W-:Y:S01]  /*9260*/  IMAD.WIDE.U32 R92, R85, 0x10, R96 ;  /* 0x00000010555c7825 */ /* 0x001fe200078e0060 */
[----:B------:R-:W-:-:S03]  /*9270*/  SEL R97, RZ, 0x10000, P5 ;  /* 0x00010000ff617807 */ /* 0x000fc60002800000 */
[----:B------:R-:W-:Y:S01]  /*9280*/  @P0 FADD.FTZ R19, R19, R74 ;  /* 0x0000004a13130221 */ /* 0x000fe20000010000 */
[----:B------:R-:W-:Y:S02]  /*9290*/  ISETP.NE.AND P5, PT, R98, RZ, PT ;  /* 0x000000ff6200720c */ /* 0x000fe40003fa5270 */
[----:B------:R-:W-:Y:S02]  /*92a0*/  SEL R98, RZ, 0x100, P4 ;  /* 0x00000100ff627807 */ /* 0x000fe40002000000 */
[----:B------:R-:W-:Y:S02]  /*92b0*/  SEL R96, RZ, 0x1000000, P6 ;  /* 0x01000000ff607807 */ /* 0x000fe40003000000 */
[----:B------:R-:W-:Y:S02]  /*92c0*/  F2FP.BF16.F32.PACK_AB R74, R91, R90 ;  /* 0x0000005a5b4a723e */ /* 0x000fe400000010ff */
[----:B------:R-:W-:Y:S02]  /*92d0*/  F2FP.BF16.F32.PACK_AB R72, R87, R86 ;  /* 0x000000565748723e */ /* 0x000fe400000010ff */
[----:B------:R-:W-:-:S02]  /*92e0*/  F2FP.BF16.F32.PACK_AB R75, R19, R94 ;  /* 0x0000005e134b723e */ /* 0x000fc400000010ff */
[----:B------:R-:W-:Y:S02]  /*92f0*/  LOP3.LUT R98, R98, R96, R97, 0xfe, !PT ;  /* 0x0000006062627212 */ /* 0x000fe400078efe61 */
[----:B------:R-:W-:Y:S01]  /*9300*/  SEL R96, RZ, 0x1, P2 ;  /* 0x00000001ff607807 */ /* 0x000fe20001000000 */
[----:B------:R0:W-:Y:S01]  /*9310*/  STG.E.128 desc[UR4][R92.64], R72 ;  /* 0x000000485c007986 */ /* 0x0001e2000c101d04 */
[----:B------:R-:W-:Y:S02]  /*9320*/  SEL R97, RZ, 0x1, P3 ;  /* 0x00000001ff617807 */ /* 0x000fe40001800000 */
[----:B------:R-:W-:Y:S01]  /*9330*/  ISETP.NE.AND P0, PT, R99, RZ, PT ;  /* 0x000000ff6300720c */ /* 0x000fe20003f05270 */
[----:B0-----:R-:W-:Y:S01]  /*9340*/  IMAD.WIDE.U32 R72, R96, 0x1000000, RZ ;  /* 0x0100000060487825 */ /* 0x001fe200078e00ff */
[----:B------:R-:W-:-:S04]  /*9350*/  SEL R96, RZ, 0x1, P1 ;  /* 0x00000001ff607807 */ /* 0x000fc80000800000 */
[----:B------:R-:W-:Y:S01]  /*9360*/  LOP3.LUT R97, R73, R98, R97, 0xfe, !PT ;  /* 0x0000006249617212 */ /* 0x000fe200078efe61 */
[----:B------:R-:W-:Y:S01]  /*9370*/  IMAD.WIDE.U32 R74, R96, 0x10000, RZ ;  /* 0x00010000604a7825 */ /* 0x000fe200078e00ff */
[----:B------:R-:W-:Y:S02]  /*9380*/  SEL R98, RZ, 0x1, P5 ;  /* 0x00000001ff627807 */ /* 0x000fe40002800000 */
[----:B------:R-:W-:-:S03]  /*9390*/  SEL R73, RZ, 0x1, P0 ;  /* 0x00000001ff497807 */ /* 0x000fc60000000000 */
[----:B------:R-:W-:-:S03]  /*93a0*/  IMAD.WIDE.U32 R92, R98, 0x100, RZ ;  /* 0x00000100625c7825 */ /* 0x000fc600078e00ff */
[----:B------:R-:W-:Y:S01]  /*93b0*/  LOP3.LUT R72, R92, R72, R74, 0xfe, !PT ;  /* 0x000000485c487212 */ /* 0x000fe200078efe4a */
[----:B------:R-:W-:Y:S01]  /*93c0*/  FADD.FTZ R92, RZ, R10 ;  /* 0x0000000aff5c7221 */ /* 0x000fe20000010000 */
[----:B------:R-:W-:Y:S02]  /*93d0*/  LOP3.LUT R75, R93, R97, R75, 0xfe, !PT ;  /* 0x000000615d4b7212 */ /* 0x000fe400078efe4b */
[----:B------:R-:W-:Y:S01]  /*93e0*/  LOP3.LUT R74, R72, R73, RZ, 0xfc, !PT ;  /* 0x00000049484a7212 */ /* 0x000fe200078efcff */
[----:B------:R-:W-:Y:S01]  /*93f0*/  FADD.FTZ R93, R92, R11 ;  /* 0x0000000b5c5d7221 */ /* 0x000fe20000010000 */
[----:B-1----:R-:W-:Y:S02]  /*9400*/  IMAD.WIDE.U32 R72, R85, 0x8, R124 ;  /* 0x0000000855487825 */ /* 0x002fe400078e007c */
[----:B------:R-:W0:Y:S02]  /*9410*/  S2R R124, SR_TID.X ;  /* 0x00000000007c7919 */ /* 0x000e240000002100 */
[----:B------:R-:W-:Y:S01]  /*9420*/  FADD.FTZ R92, R93, R12 ;  /* 0x0000000c5d5c7221 */ /* 0x000fe20000010000 */
[----:B------:R1:W-:Y:S03]  /*9430*/  STG.E.64 desc[UR4][R72.64], R74 ;  /* 0x0000004a48007986 */ /* 0x0003e6000c101b04 */
[----:B------:R-:W-:-:S04]  /*9440*/  FADD.FTZ R93, R92, R13 ;  /* 0x0000000d5c5d7221 */ /* 0x000fc80000010000 */
[----:B------:R-:W-:-:S04]  /*9450*/  FADD.FTZ R92, R93, R14 ;  /* 0x0000000e5d5c7221 */ /* 0x000fc80000010000 */
[----:B------:R-:W-:-:S04]  /*9460*/  FADD.FTZ R92, R92, R17 ;  /* 0x000000115c5c7221 */ /* 0x000fc80000010000 */
[----:B------:R-:W-:-:S04]  /*9470*/  FADD.FTZ R93, R92, R15 ;  /* 0x0000000f5c5d7221 */ /* 0x000fc80000010000 */
[----:B------:R-:W-:-:S04]  /*9480*/  FADD.FTZ R93, R93, R18 ;  /* 0x000000125d5d7221 */ /* 0x000fc80000010000 */
[----:B------:R-:W-:-:S04]  /*9490*/  FADD.FTZ R92, R93, R76 ;  /* 0x0000004c5d5c7221 */ /* 0x000fc80000010000 */
[----:B------:R-:W-:Y:S01]  /*94a0*/  FADD.FTZ R93, R92, R79 ;  /* 0x0000004f5c5d7221 */ /* 0x000fe20000010000 */
[----:B0-----:R-:W-:-:S03]  /*94b0*/  LOP3.LUT R124, R124, 0x1f, RZ, 0xc0, !PT ;  /* 0x0000001f7c7c7812 */ /* 0x001fc600078ec0ff */
[----:B------:R-:W-:Y:S01]  /*94c0*/  FADD.FTZ R93, R93, R78 ;  /* 0x0000004e5d5d7221 */ /* 0x000fe20000010000 */
[----:B------:R-:W-:-:S03]  /*94d0*/  ISETP.NE.AND P0, PT, R124, RZ, PT ;  /* 0x000000ff7c00720c */ /* 0x000fc60003f05270 */
[----:B-1----:R-:W-:-:S04]  /*94e0*/  FADD.FTZ R72, R93, R80 ;  /* 0x000000505d487221 */ /* 0x002fc80000010000 */
        /* <DEDUP_REMOVED lines=82> */
.L_x_6908:
[----:B-1----:R-:W-:Y:S01]  /*9a10*/  FADD.FTZ R72, R124, R72 ;  /* 0x000000487c487221 */ /* 0x002fe20000010000 */
[----:B------:R-:W-:Y:S01]  /*9a20*/  FMUL.FTZ R74, R93, R93 ;  /* 0x0000005d5d4a7220 */ /* 0x000fe20000410000 */
[----:B------:R-:W-:Y:S02]  /*9a30*/  PLOP3.LUT P1, PT, PT, PT, UP1, 0x40, 0x0 ;  /* 0x000000000000781c */ /* 0x000fe40003f2e818 */
[----:B------:R-:W-:Y:S02]  /*9a40*/  FFMA.FTZ R92, R72, R73, UR11 ;  /* 0x0000000b485c7e23 */ /* 0x000fe40008010049 */
[----:B------:R-:W1:Y:S01]  /*9a50*/  @!P0 LDC.64 R72, c[0x0][0x250] ;  /* 0x00009400ff488b82 */ /* 0x000e620000000a00 */
[----:B------:R-:W-:-:S05]  /*9a60*/  FSEL R97, R74, RZ, !P1 ;  /* 0x000000ff4a617208 */ /* 0x000fca0004800000 */
[----:B------:R-:W-:Y:S02]  /*9a70*/  FADD.FTZ R92, R92, R97 ;  /* 0x000000615c5c7221 */ /* 0x000fe40000010000 */
[----:B------:R-:W2:Y:S04]  /*9a80*/  @!P0 LDC.64 R74, c[0x0][0x258] ;  /* 0x00009600ff4a8b82 */ /* 0x000ea80000000a00 */
[----:B------:R-:W3:Y:S04]  /*9a90*/  MUFU.RSQ R92, R92 ;  /* 0x0000005c005c7308 */ /* 0x000ee80000001400 */
[----:B------:R-:W4:Y:S01]  /*9aa0*/  LDC.64 R96, c[0x0][0x2b8] ;  /* 0x0000ae00ff607b82 */ /* 0x000f220000000a00 */
[----:B-1----:R-:W-:-:S05]  /*9ab0*/  @!P0 IMAD.WIDE R72, R2, 0x4, R72 ;  /* 0x0000000402488825 */ /* 0x002fca00078e0248 */
[----:B------:R2:W-:Y:S02]  /*9ac0*/  @!P0 STG.E desc[UR4][R72.64], R93 ;  /* 0x0000005d48008986 */ /* 0x0005e4000c101904 */
[----:B--2---:R-:W-:-:S05]  /*9ad0*/  @!P0 IMAD.WIDE R72, R2, 0x4, R74 ;  /* 0x0000000402488825 */ /* 0x004fca00078e024a */
[----:B---3--:R1:W-:Y:S01]  /*9ae0*/  @!P0 STG.E desc[UR4][R72.64], R92 ;  /* 0x0000005c48008986 */ /* 0x0083e2000c101904 */
[----:B------:R-:W-:-:S04]  /*9af0*/  PLOP3.LUT P0, PT, PT, PT, UP1, 0x40, 0x0 ;  /* 0x000000000000781c */ /* 0x000fc80003f0e818 */
[----:B-1----:R-:W-:-:S05]  /*9b00*/  FSEL R72, R93, RZ, P0 ;  /* 0x000000ff5d487208 */ /* 0x002fca0000000000 */
        /* <DEDUP_REMOVED lines=20> */
[----:B------:R-:W-:Y:S01]  /*9c50*/  FMUL.FTZ R90, R92, R18 ;  /* 0x000000125c5a7220 */ /* 0x000fe20000410000 */
        /* <DEDUP_REMOVED lines=46> */
[----:B------:R-:W1:Y:S01]  /*9f40*/  LDC.64 R82, c[0x0][0x210] ;  /* 0x00008400ff527b82 */ /* 0x000e620000000a00 */
[----:B------:R-:W-:Y:S01]  /*9f50*/  F2FP.BF16.F32.PACK_AB R73, R72, R19 ;  /* 0x000000134849723e */ /* 0x000fe200000010ff */
[----:B------:R-:W-:Y:S01]  /*9f60*/  FFMA.FTZ R90, R119, R90, R67 ;  /* 0x0000005a775a7223 */ /* 0x000fe20000010043 */
[----:B----4-:R-:W-:Y:S01]  /*9f70*/  IMAD.WIDE.U32 R10, R77, 0x10, R96 ;  /* 0x000000104d0a7825 */ /* 0x010fe200078e0060 */
[----:B------:R-:W-:-:S03]  /*9f80*/  F2FP.BF16.F32.PACK_AB R72, R18, R17 ;  /* 0x000000111248723e */ /* 0x000fc600000010ff */
        /* <DEDUP_REMOVED lines=9> */
[----:B------:R-:W-:Y:S02]  /*a020*/  LEA R84, P1, R85, UR14, 0x4 ;  /* 0x0000000e55547c11 */ /* 0x000fe4000f8220ff */
[----:B------:R-:W-:-:S02]  /*a030*/  F2FP.BF16.F32.PACK_AB R15, R90, R15 ;  /* 0x0000000f5a0f723e */ /* 0x000fc400000010ff */
[----:B------:R-:W-:Y:S02]  /*a040*/  F2FP.BF16.F32.PACK_AB R14, R93, R14 ;  /* 0x0000000e5d0e723e */ /* 0x000fe400000010ff */
[----:B------:R-:W-:Y:S02]  /*a050*/  LEA.HI.X R19, R9, UR15, RZ, 0x4, P0 ;  /* 0x0000000f09137c11 */ /* 0x000fe400080f24ff */
[----:B------:R-:W-:Y:S02]  /*a060*/  F2FP.BF16.F32.PACK_AB R79, R92, R79 ;  /* 0x0000004f5c4f723e */ /* 0x000fe400000010ff */
[----:B------:R-:W-:Y:S01]  /*a070*/  F2FP.BF16.F32.PACK_AB R78, R86, R87 ;  /* 0x00000057564e723e */ /* 0x000fe200000010ff */
[----:B------:R2:W-:Y:S01]  /*a080*/  STG.E.128 desc[UR4][R18.64], R12 ;  /* 0x0000000c12007986 */ /* 0x0005e2000c101d04 */
[----:B------:R-:W-:Y:S01]  /*a090*/  F2FP.BF16.F32.PACK_AB R77, R80, R77 ;  /* 0x0000004d504d723e */ /* 0x000fe200000010ff */
[----:B-1----:R-:W-:Y:S01]  /*a0a0*/  IMAD R2, R82, 0x4, R2 ;  /* 0x0000000452027824 */ /* 0x002fe200078e0202 */
[----:B------:R-:W-:Y:S01]  /*a0b0*/  LEA.HI.X R85, R85, UR15, RZ, 0x4, P1 ;  /* 0x0000000f55557c11 */ /* 0x000fe200088f24ff */
[----:B------:R2:W-:Y:S01]  /*a0c0*/  STG.E.128 desc[UR4][R10.64], R72 ;  /* 0x000000480a007986 */ /* 0x0005e2000c101d04 */
[----:B------:R-:W-:-:S02]  /*a0d0*/  F2FP.BF16.F32.PACK_AB R76, R17, R76 ;  /* 0x0000004c114c723e */ /* 0x000fc400000010ff */
[----:B------:R-:W-:-:S03]  /*a0e0*/  ISETP.GE.AND P0, PT, R2, R83, PT ;  /* 0x000000530200720c */ /* 0x000fc60003f06270 */
[----:B------:R2:W-:Y:S10]  /*a0f0*/  STG.E.128 desc[UR4][R84.64], R76 ;  /* 0x0000004c54007986 */ /* 0x0005f4000c101d04 */
[----:B------:R-:W-:Y:S05]  /*a100*/  @!P0 BRA `(.L_x_6896) ;  /* 0xffffff6800008947 */ /* 0x000fea000383ffff */
[----:B------:R-:W-:Y:S05]  /*a110*/  BSYNC B0 ;  /* 0x0000000000007941 */ /* 0x000fea0003800000 */
.L_x_6726:
[----:B------:R-:W-:Y:S05]  /*a120*/  EXIT ;  /* 0x000000000000794d */ /* 0x000fea0003800000 */
.L_x_6895:
[----:B------:R-:W-:Y:S01]  /*a130*/  HFMA2.MMA R92, -RZ, RZ, 0, 5.9604644775390625e-08 ;  /* 0x00000001ff5c7435 */ /* 0x000fe200000001ff */
[----:B------:R-:W-:Y:S01]  /*a140*/  BSSY B1, `(.L_x_6897) ;  /* 0x0000007000017945 */ /* 0x000fe20003800000 */
[----:B------:R-:W-:Y:S01]  /*a150*/  MOV R96, R93 ;  /* 0x0000005d00607202 */ /* 0x000fe20000000f00 */
[----:B------:R-:W-:Y:S01]  /*a160*/  IMAD.MOV.U32 R75, RZ, RZ, 0x1f ;  /* 0x0000001fff4b7424 */ /* 0x000fe200078e00ff */
[----:B------:R-:W-:-:S07]  /*a170*/  MOV R74, 0xffffffff ;  /* 0xffffffff004a7802 */ /* 0x000fce0000000f00 */
[----:B------:R-:W-:Y:S05]  /*a180*/  WARPSYNC.COLLECTIVE R74, `(.L_x_6898) ;  /* 0x000000004a087348 */ /* 0x000fea0003c00000 */
[----:B------:R0:W1:Y:S02]  /*a190*/  SHFL.BFLY P1, R72, R96, R92, R75 ;  /* 0x0c00005c60487389 */ /* 0x000064000002004b */
[----:B01----:R-:W-:Y:S01]  /*a1a0*/  ENDCOLLECTIVE ;  /* 0x000000000000791b */ /* 0x003fe20003800000 */
.L_x_6898:
[----:B------:R-:W-:Y:S05]  /*a1b0*/  BSYNC B1 ;  /* 0x0000000000017941 */ /* 0x000fea0003800000 */
.L_x_6897:
[----:B------:R-:W-:Y:S01]  /*a1c0*/  HFMA2.MMA R92, -RZ, RZ, 0, 1.1920928955078125e-07 ;  /* 0x00000002ff5c7435 */ /* 0x000fe200000001ff */
[----:B------:R-:W-:Y:S01]  /*a1d0*/  FADD.FTZ R96, R93, R72 ;  /* 0x000000485d607221 */ /* 0x000fe20000010000 */
[----:B------:R-:W-:Y:S01]  /*a1e0*/  IMAD.MOV.U32 R75, RZ, RZ, 0x1f ;  /* 0x0000001fff4b7424 */ /* 0x000fe200078e00ff */
[----:B------:R-:W-:Y:S01]  /*a1f0*/  MOV R74, 0xffffffff ;  /* 0xffffffff004a7802 */ /* 0x000fe20000000f00 */
[----:B------:R-:W0:Y:S07]  /*a200*/  LDC R73, c[0x0][0x290] ;  /* 0x0000a400ff497b82 */ /* 0x000e2e0000000800 */
[----:B0-----:R-:W-:Y:S05]  /*a210*/  WARPSYNC.COLLECTIVE R74, `(.L_x_6899) ;  /* 0x000000004a087348 */ /* 0x001fea0003c00000 */
[----:B------:R1:W2:Y:S02]  /*a220*/  SHFL.BFLY P1, R72, R96, R92, R75 ;  /* 0x0c00005c60487389 */ /* 0x0002a4000002004b */
[----:B012---:R-:W-:Y:S01]  /*a230*/  ENDCOLLECTIVE ;  /* 0x000000000000791b */ /* 0x007fe20003800000 */
.L_x_6899:
[----:B------:R-:W-:Y:S02]  /*a240*/  IMAD.MOV.U32 R92, RZ, RZ, 0x4 ;  /* 0x00000004ff5c7424 */ /* 0x000fe400078e00ff */
[----:B------:R-:W-:-:S05]  /*a250*/  FADD.FTZ R97, R96, R72 ;  /* 0x0000004860617221 */ /* 0x000fca0000010000 */
[----:B------:R-:W-:-:S07]  /*a260*/  MOV R96, R97 ;  /* 0x0000006100607202 */ /* 0x000fce0000000f00 */
[----:B------:R-:W-:Y:S05]  /*a270*/  WARPSYNC.COLLECTIVE R74, `(.L_x_6900) ;  /* 0x000000004a087348 */ /* 0x000fea0003c00000 */
[----:B------:R0:W1:Y:S02]  /*a280*/  SHFL.BFLY P1, R72, R96, R92, R75 ;  /* 0x0c00005c60487389 */ /* 0x000064000002004b */
[----:B01----:R-:W-:Y:S01]  /*a290*/  ENDCOLLECTIVE ;  /* 0x000000000000791b */ /* 0x003fe20003800000 */
.L_x_6900:
[----:B------:R-:W-:Y:S01]  /*a2a0*/  HFMA2.MMA R92, -RZ, RZ, 0, 4.76837158203125e-07 ;  /* 0x00000008ff5c7435 */ /* 0x000fe200000001ff */
[----:B------:R-:W-:-:S05]  /*a2b0*/  FADD.FTZ R98, R97, R72 ;  /* 0x0000004861627221 */ /* 0x000fca0000010000 */
[----:B------:R-:W-:-:S07]  /*a2c0*/  MOV R96, R98 ;  /* 0x0000006200607202 */ /* 0x000fce0000000f00 */
[----:B------:R-:W-:Y:S05]  /*a2d0*/  WARPSYNC.COLLECTIVE R74, `(.L_x_6901) ;  /* 0x000000004a087348 */ /* 0x000fea0003c00000 */
[----:B------:R0:W1:Y:S02]  /*a2e0*/  SHFL.BFLY P1, R72, R96, R92, R75 ;  /* 0x0c00005c60487389 */ /* 0x000064000002004b */
[----:B01----:R-:W-:Y:S01]  /*a2f0*/  ENDCOLLECTIVE ;  /* 0x000000000000791b */ /* 0x003fe20003800000 */
.L_x_6901:
[----:B------:R-:W-:Y:S01]  /*a300*/  MOV R92, 0x10 ;  /* 0x00000010005c7802 */ /* 0x000fe20000000f00 */
[----:B------:R-:W-:-:S04]  /*a310*/  FADD.FTZ R99, R98, R72 ;  /* 0x0000004862637221 */ /* 0x000fc80000010000 */
[----:B------:R-:W-:-:S07]  /*a320*/  IMAD.MOV.U32 R96, RZ, RZ, R99 ;  /* 0x000000ffff607224 */ /* 0x000fce00078e0063 */
[----:B------:R-:W-:Y:S05]  /*a330*/  WARPSYNC.COLLECTIVE R74, `(.L_x_6902) ;  /* 0x000000004a087348 */ /* 0x000fea0003c00000 */
[----:B------:R0:W1:Y:S02]  /*a340*/  SHFL.BFLY P1, R72, R96, R92, R75 ;  /* 0x0c00005c60487389 */ /* 0x000064000002004b */
[----:B01----:R-:W-:Y:S01]  /*a350*/  ENDCOLLECTIVE ;  /* 0x000000000000791b */ /* 0x003fe20003800000 */
.L_x_6902:
        /* <DEDUP_REMOVED lines=51> */
[----:B------:R-:W-:-:S07]  /*a690*/  IMAD.MOV.U32 R75, RZ, RZ, 0x1f ;  /* 0x0000001fff4b7424 */ /* 0x000fce00078e00ff */
[----:B------:R-:W-:Y:S05]  /*a6a0*/  WARPSYNC.COLLECTIVE R74, `(.L_x_6903) ;  /* 0x000000004a087348 */ /* 0x000fea0003c00000 */
[----:B------:R0:W1:Y:S02]  /*a6b0*/  SHFL.BFLY P1, R72, R96, R92, R75 ;  /* 0x0c00005c60487389 */ /* 0x000064000002004b */
[----:B01----:R-:W-:Y:S01]  /*a6c0*/  ENDCOLLECTIVE ;  /* 0x000000000000791b */ /* 0x003fe20003800000 */
.L_x_6903:
[----:B------:R-:W-:Y:S01]  /*a6d0*/  HFMA2.MMA R92, -RZ, RZ, 0, 1.1920928955078125e-07 ;  /* 0x00000002ff5c7435 */ /* 0x000fe200000001ff */
[----:B------:R-:W-:-:S05]  /*a6e0*/  FADD.FTZ R97, R96, R72 ;  /* 0x0000004860617221 */ /* 0x000fca0000010000 */
[----:B------:R-:W-:-:S07]  /*a6f0*/  MOV R96, R97 ;  /* 0x0000006100607202 */ /* 0x000fce0000000f00 */
[----:B------:R-:W-:Y:S05]  /*a700*/  WARPSYNC.COLLECTIVE R74, `(.L_x_6904) ;  /* 0x000000004a087348 */ /* 0x000fea0003c00000 */
[----:B------:R0:W1:Y:S02]  /*a710*/  SHFL.BFLY P1, R72, R96, R92, R75 ;  /* 0x0c00005c60487389 */ /* 0x000064000002004b */
[----:B01----:R-:W-:Y:S01]  /*a720*/  ENDCOLLECTIVE ;  /* 0x000000000000791b */ /* 0x003fe20003800000 */
.L_x_6904:
[----:B------:R-:W-:Y:S01]  /*a730*/  MOV R92, 0x4 ;  /* 0x00000004005c7802 */ /* 0x000fe20000000f00 */
[----:B------:R-:W-:-:S04]  /*a740*/  FADD.FTZ R98, R97, R72 ;  /* 0x0000004861627221 */ /* 0x000fc80000010000 */
[----:B------:R-:W-:-:S07]  /*a750*/  IMAD.MOV.U32 R96, RZ, RZ, R98 ;  /* 0x000000ffff607224 */ /* 0x000fce00078e0062 */
[----:B------:R-:W-:Y:S05]  /*a760*/  WARPSYNC.COLLECTIVE R74, `(.L_x_6905) ;  /* 0x000000004a087348 */ /* 0x000fea0003c00000 */
[----:B------:R0:W1:Y:S02]  /*a770*/  SHFL.BFLY P1, R72, R96, R92, R75 ;  /* 0x0c00005c60487389 */ /* 0x000064000002004b */
[----:B01----:R-:W-:Y:S01]  /*a780*/  ENDCOLLECTIVE ;  /* 0x000000000000791b */ /* 0x003fe20003800000 */
.L_x_6905:
[----:B------:R-:W-:Y:S02]  /*a790*/  IMAD.MOV.U32 R92, RZ, RZ, 0x8 ;  /* 0x00000008ff5c7424 */ /* 0x000fe400078e00ff */
[----:B------:R-:W-:-:S05]  /*a7a0*/  FADD.FTZ R99, R98, R72 ;  /* 0x0000004862637221 */ /* 0x000fca0000010000 */
[----:B------:R-:W-:-:S07]  /*a7b0*/  MOV R96, R99 ;  /* 0x0000006300607202 */ /* 0x000fce0000000f00 */
[----:B------:R-:W-:Y:S05]  /*a7c0*/  WARPSYNC.COLLECTIVE R74, `(.L_x_6906) ;  /* 0x000000004a087348 */ /* 0x000fea0003c00000 */
[----:B------:R0:W1:Y:S02]  /*a7d0*/  SHFL.BFLY P1, R72, R96, R92, R75 ;  /* 0x0c00005c60487389 */ /* 0x000064000002004b */
[----:B01----:R-:W-:Y:S01]  /*a7e0*/  ENDCOLLECTIVE ;  /* 0x000000000000791b */ /* 0x003fe20003800000 */
.L_x_6906:
[----:B------:R-:W-:Y:S01]  /*a7f0*/  HFMA2.MMA R92, -RZ, RZ, 0, 9.5367431640625e-07 ;  /* 0x00000010ff5c7435 */ /* 0x000fe200000001ff */
[----:B------:R-:W-:-:S05]  /*a800*/  FADD.FTZ R124, R99, R72 ;  /* 0x00000048637c7221 */ /* 0x000fca0000010000 */
[----:B------:R-:W-:-:S07]  /*a810*/  MOV R96, R124 ;  /* 0x0000007c00607202 */ /* 0x000fce0000000f00 */
[----:B------:R-:W-:Y:S05]  /*a820*/  WARPSYNC.COLLECTIVE R74, `(.L_x_6907) ;  /* 0x000000004a087348 */ /* 0x000fea0003c00000 */
[----:B------:R0:W1:Y:S02]  /*a830*/  SHFL.BFLY P1, R72, R96, R92, R75 ;  /* 0x0c00005c60487389 */ /* 0x000064000002004b */
[----:B01----:R-:W-:Y:S01]  /*a840*/  ENDCOLLECTIVE ;  /* 0x000000000000791b */ /* 0x003fe20003800000 */
.L_x_6907:
[----:B------:R-:W-:Y:S05]  /*a850*/  BRA `(.L_x_6908) ;  /* 0xfffffff0006c7947 */ /* 0x000fea000383ffff */
.L_x_6909:
        /* <DEDUP_REMOVED lines=10> */
.L_x_23493:


//--------------------- .text._ZN10layer_norm13ln_fwd_kernelINS_13Kernel_traitsIf13__nv_bfloat16S2_S2_fjLj768ELj1ELj4ELj1ELj16ENS_18Kernel_traits_baseILj768EfS2_S2_S2_fjLj128EEEEELb1ELb1ELb1ELb0EEEvNS_9FwdParamsE --------------------------
	.section	.text._ZN10layer_norm13ln_fwd_kernelINS_13Kernel_traitsIf13__nv_bfloat16S2_S2_fjLj768ELj1ELj4ELj1ELj16ENS_18Kernel_traits_baseILj768EfS2_S2_S2_fjLj128EEEEELb1ELb1ELb1ELb0EEEvNS_9FwdParamsE,"ax",@progbits
	.align	128
        .global         _ZN10layer_norm13ln_fwd_kernelINS_13Kernel_traitsIf13__nv_bfloat16S2_S2_fjLj768ELj1ELj4ELj1ELj16ENS_18Kernel_traits_baseILj768EfS2_S2_S2_fjLj128EEEEELb1ELb1ELb1ELb0EEEvNS_9FwdParamsE
        .type           _ZN10layer_norm13ln_fwd_kernelINS_13Kernel_traitsIf13__nv_bfloat16S2_S2_fjLj768ELj1ELj4ELj1ELj16ENS_18Kernel_traits_baseILj768EfS2_S2_S2_fjLj128EEEEELb1ELb1ELb1ELb0EEEvNS_9FwdParamsE,@function
        .size           _ZN10layer_norm13ln_fwd_kernelINS_13Kernel_traitsIf13__nv_bfloat16S2_S2_fjLj768ELj1ELj4ELj1ELj16ENS_18Kernel_traits_baseILj768EfS2_S2_S2_fjLj128EEEEELb1ELb1ELb1ELb0EEEvNS_9FwdParamsE,(.L_x_23494 - _ZN10layer_norm13ln_fwd_kernelINS_13Kernel_traitsIf13__nv_bfloat16S2_S2_fjLj768ELj1ELj4ELj1ELj16ENS_18Kernel_traits_baseILj768EfS2_S2_S2_fjLj128EEEEELb1ELb1ELb1ELb0EEEvNS_9FwdParamsE)
        .other          _ZN10layer_norm13ln_fwd_kernelINS_13Kernel_traitsIf13__nv_bfloat16S2_S2_fjLj768ELj1ELj4ELj1ELj16ENS_18Kernel_traits_baseILj768EfS2_S2_S2_fjLj128EEEEELb1ELb1ELb1ELb0EEEvNS_9FwdParamsE,@"STO_CUDA_ENTRY STV_DEFAULT"
_ZN10layer_norm13ln_fwd_kernelINS_13Kernel_traitsIf13__nv_bfloat16S2_S2_fjLj768ELj1ELj4ELj1ELj16ENS_18Kernel_traits_baseILj768EfS2_S2_S2_fjLj128EEEEELb1ELb1ELb1ELb0EEEvNS_9FwdParamsE:
.text._ZN10layer_norm13ln_fwd_kernelINS_13Kernel_traitsIf13__nv_bfloat16S2_S2_fjLj768ELj1ELj4ELj1ELj16ENS_18Kernel_traits_baseILj768EfS2_S2_S2_fjLj128EEEEELb1ELb1ELb1ELb0EEEvNS_9FwdParamsE:
        /* <DEDUP_REMOVED lines=18> */
[----:B------:R-:W-:Y:S01]  /*0120*/  BSSY B0, `(.L_x_6910) ;  /* 0x000005f000007945 */ /* 0x000fe20003800000 */
[----:B--2---:R-:W-:Y:S02]  /*0130*/  @P0 R2UR UR4, R2 ;  /* 0x00000000020402ca */ /* 0x004fe400000e0000 */
[----:B------:R-:W-:Y:S01]  /*0140*/  @P0 R2UR UR5, R3 ;  /* 0x00000000030502ca */ /* 0x000fe200000e0000 */
[----:B0-----:R-:W-:Y:S01]  /*0150*/  IMAD R2, R18, UR8, R0 ;  /* 0x0000000812027c24 */ /* 0x001fe2000f8e0200 */
        /* <DEDUP_REMOVED lines=40> */
[----:B------:R-:W-:Y:S01]  /*03e0*/  UIADD3 UR25, UR5, 0x646e171e, URZ ;  /* 0x646e171e05197890 */ /* 0x000fe2000fffe03f */
[----:B------:R-:W-:Y:S02]  /*03f0*/  LOP3.LUT R5, R0, 0x1f, RZ, 0xc0, !PT ;  /* 0x0000001f00057812 */ /* 0x000fe400078ec0ff */
[----:B------:R-:W-:Y:S01]  /*0400*/  IMAD.WIDE.U32 R6, R6, -0x2daee0ad, RZ ;  /* 0xd2511f5306067825 */ /* 0x000fe200078e00ff */
[----:B------:R-:W-:Y:S01]  /*0410*/  LOP3.LUT R16, R9, UR24, R14, 0x96, !PT ;  /* 0x0000001809107c12 */ /* 0x000fe2000f8e960e */
[----:B------:R-:W-:Y:S01]  /*0420*/  UIADD3 UR27, UR5, 0x1fd5c5a3, URZ ;  /* 0x1fd5c5a3051b7890 */ /* 0x000fe2000fffe03f */
[----:B------:R-:W-:Y:S02]  /*0430*/  MOV R13, R5 ;  /* 0x00000005000d7202 */ /* 0x000fe40000000f00 */
[----:B------:R-:W-:-:S02]  /*0440*/  LOP3.LUT R10, R7, UR25, R10, 0x96, !PT ;  /* 0x00000019070a7c12 */ /* 0x000fc4000f8e960a */
[----:B----4-:R-:W-:Y:S01]  /*0450*/  SHF.R.S32.HI R7, RZ, 0x1f, R20 ;  /* 0x0000001fff077819 */ /* 0x010fe20000011414 */
[----:B------:R-:W-:Y:S01]  /*0460*/  IMAD.WIDE.U32 R16, R16, -0x2daee0ad, RZ ;  /* 0xd2511f5310107825 */ /* 0x000fe200078e00ff */
[----:B------:R-:W-:Y:S02]  /*0470*/  LOP3.LUT R14, R13, 0x1f, RZ, 0x3c, !PT ;  /* 0x0000001f0d0e7812 */ /* 0x000fe400078e3cff */
[----:B------:R-:W-:Y:S02]  /*0480*/  LEA.HI R7, R7, R20, RZ, 0x3 ;  /* 0x0000001407077211 */ /* 0x000fe400078f18ff */
[----:B------:R-:W-:Y:S02]  /*0490*/  LOP3.LUT R93, R17, UR27, R6, 0x96, !PT ;  /* 0x0000001b115d7c12 */ /* 0x000fe4000f8e9606 */
[----:B------:R-:W-:-:S04]  /*04a0*/  LEA.HI.SX32 R6, R7, R14, 0x1d ;  /* 0x0000000e07067211 */ /* 0x000fc800078feaff */
[----:B------:R-:W-:Y:S01]  /*04b0*/  LOP3.LUT P0, RZ, R6, 0xffffffe0, RZ, 0xc0, !PT ;  /* 0xffffffe006ff7812 */ /* 0x000fe2000780c0ff */
[----:B------:R-:W-:Y:S01]  /*04c0*/  UIADD3 UR26, UR4, 0x5384540f, URZ ;  /* 0x5384540f041a7890 */ /* 0x000fe2000fffe03f */
[----:B------:R-:W-:Y:S01]  /*04d0*/  IMAD.WIDE.U32 R10, R10, -0x326172a9, RZ ;  /* 0xcd9e8d570a0a7825 */ /* 0x000fe200078e00ff */
[----:B------:R-:W-:Y:S01]  /*04e0*/  UIADD3 UR28, UR4, -0xe443238, URZ ;  /* 0xf1bbcdc8041c7890 */ /* 0x000fe2000fffe03f */
[----:B------:R-:W-:Y:S02]  /*04f0*/  SHF.R.U32.HI R7, RZ, 0x5, R0 ;  /* 0x00000005ff077819 */ /* 0x000fe40000011600 */
[----:B------:R-:W-:Y:S01]  /*0500*/  IMAD.HI.U32 R9, R93, -0x326172a9, RZ ;  /* 0xcd9e8d575d097827 */ /* 0x000fe200078e00ff */
[----:B------:R-:W-:Y:S01]  /*0510*/  LOP3.LUT R92, R11, UR26, R8, 0x96, !PT ;  /* 0x0000001a0b5c7c12 */ /* 0x000fe2000f8e9608 */
[----:B------:R-:W-:Y:S01]  /*0520*/  UIADD3 UR29, UR5, -0x24c28bd8, URZ ;  /* 0xdb3d7428051d7890 */ /* 0x000fe2000fffe03f */
[----:B------:R-:W-:Y:S01]  /*0530*/  ISETP.GE.U32.AND P4, PT, R6, 0x40, PT ;  /* 0x000000400600780c */ /* 0x000fe20003f86070 */
[----:B------:R-:W-:-:S02]  /*0540*/  UIADD3 UR30, UR4, -0x700cb87f, URZ ;  /* 0x8ff34781041e7890 */ /* 0x000fc4000fffe03f */
[----:B------:R-:W-:Y:S01]  /*0550*/  UIADD3 UR31, UR5, -0x695add53, URZ ;  /* 0x96a522ad051f7890 */ /* 0x000fe2000fffe03f */
[----:B------:R-:W-:Y:S01]  /*0560*/  IMAD R7, R18, 0x4, R7 ;  /* 0x0000000412077824 */ /* 0x000fe200078e0207 */
[----:B------:R-:W-:Y:S01]  /*0570*/  ISETP.GE.U32.AND P1, PT, R6, 0x60, PT ;  /* 0x000000600600780c */ /* 0x000fe20003f26070 */
[----:B------:R-:W-:Y:S01]  /*0580*/  IMAD.HI.U32 R19, R92, -0x2daee0ad, RZ ;  /* 0xd2511f535c137827 */ /* 0x000fe200078e00ff */
[----:B------:R-:W-:Y:S02]  /*0590*/  P2R R114, PR, RZ, 0x10 ;  /* 0x00000010ff727803 */ /* 0x000fe40000000000 */
[----:B------:R-:W-:Y:S01]  /*05a0*/  LOP3.LUT R18, R9, UR28, R10, 0x96, !PT ;  /* 0x0000001c09127c12 */ /* 0x000fe2000f8e960a */
[----:B------:R-:W-:Y:S08]  /*05b0*/  @!P0 BRA `(.L_x_6911) ;  /* 0x0000000000548947 */ /* 0x000ff00003800000 */
        /* <DEDUP_REMOVED lines=21> */
.L_x_6911:
[----:B------:R-:W-:Y:S05]  /*0710*/  BSYNC B0 ;  /* 0x0000000000007941 */ /* 0x000fea0003800000 */
.L_x_6910:
        /* <DEDUP_REMOVED lines=23> */
.L_x_6913:
[----:B------:R-:W-:Y:S05]  /*0890*/  BSYNC B0 ;  /* 0x0000000000007941 */ /* 0x000fea0003800000 */
.L_x_6912:
        /* <DEDUP_REMOVED lines=22> */
.L_x_6915:
[----:B------:R-:W-:Y:S05]  /*0a00*/  BSYNC B0 ;  /* 0x0000000000007941 */ /* 0x000fea0003800000 */
.L_x_6914:
[----:B------:R-:W-:Y:S01]  /*0a10*/  ULDC UR8, c[0x0][0x214] ;  /* 0x0000850000087ab9 */ /* 0x000fe20000000800 */
[----:B------:R-:W-:Y:S02]  /*0a20*/  LOP3.LUT R19, R19, UR29, R16, 0x96, !PT ;  /* 0x0000001d13137c12 */ /* 0x000fe4000f8e9610 */
[----:B------:R-:W-:-:S13]  /*0a30*/  ISETP.GE.AND P2, PT, R7, UR8, PT ;  /* 0x0000000807007c0c */ /* 0x000fda000bf46270 */
[----:B------:R-:W-:Y:S05]  /*0a40*/  @P2 EXIT ;  /* 0x000000000000294d */ /* 0x000fea0003800000 */
[----:B------:R-:W-:Y:S01]  /*0a50*/  IMAD R13, R93, -0x326172a9, RZ ;  /* 0xcd9e8d575d0d7824 */ /* 0x000fe200078e02ff */
[----:B------:R-:W-:Y:S01]  /*0a60*/  BSSY B0, `(.L_x_6916) ;  /* 0x0000ab3000007945 */ /* 0x000fe20003800000 */
[----:B012---:R-:W-:Y:S01]  /*0a70*/  IMAD.HI.U32 R8, R19, -0x326172a9, RZ ;  /* 0xcd9e8d5713087827 */ /* 0x007fe200078e00ff */
[----:B------:R-:W-:Y:S01]  /*0a80*/  ULDC.U8 UR8, c[0x0][0x2a0] ;  /* 0x0000a80000087ab9 */ /* 0x000fe20000000000 */
[----:B------:R-:W-:Y:S01]  /*0a90*/  ULDC UR10, c[0x0][0x294] ;  /* 0x0000a500000a7ab9 */ /* 0x000fe20000000800 */
[----:B------:R-:W-:Y:S01]  /*0aa0*/  UISETP.NE.AND UP0, UPT, UR8, URZ, UPT ;  /* 0x0000003f0800728c */ /* 0x000fe2000bf05270 */
[----:B------:R-:W-:Y:S01]  /*0ab0*/  IMAD R9, R92, -0x2daee0ad, RZ ;  /* 0xd2511f535c097824 */ /* 0x000fe200078e02ff */
[----:B------:R-:W-:Y:S01]  /*0ac0*/  LOP3.LUT R8, R8, UR30, R13, 0x96, !PT ;  /* 0x0000001e08087c12 */ /* 0x000fe2000f8e960d */
[----:B------:R-:W-:Y:S01]  /*0ad0*/  IMAD.WIDE.U32 R10, R18, -0x2daee0ad, RZ ;  /* 0xd2511f53120a7825 */ /* 0x000fe200078e00ff */
[----:B------:R-:W-:Y:S01]  /*0ae0*/  HFMA2.MMA R13, -RZ, RZ, 0, 0 ;  /* 0x00000000ff0d7435 */ /* 0x000fe200000001ff */
[----:B------:R-:W-:Y:S01]  /*0af0*/  ULDC UR11, c[0x0][0x2d8] ;  /* 0x0000b600000b7ab9 */ /* 0x000fe20000000800 */
[----:B------:R-:W-:Y:S01]  /*0b00*/  ULDC.64 UR12, c[0x0][0x298] ;  /* 0x0000a600000c7ab9 */ /* 0x000fe20000000a00 */
[----:B------:R-:W-:Y:S01]  /*0b10*/  ULDC.64 UR8, c[0x0][0x230] ;  /* 0x00008c0000087ab9 */ /* 0x000fe20000000a00 */
[----:B------:R-:W-:-:S02]  /*0b20*/  LOP3.LUT R9, R11, UR31, R9, 0x96, !PT ;  /* 0x0000001f0b097c12 */ /* 0x000fc4000f8e9609 */
[----:B------:R-:W-:Y:S01]  /*0b30*/  LOP3.LUT R11, R12, 0x3, RZ, 0xc0, !PT ;  /* 0x000000030c0b7812 */ /* 0x000fe200078ec0ff */
[----:B------:R-:W-:-:S07]  /*0b40*/  IMAD R12, R19, -0x326172a9, RZ ;  /* 0xcd9e8d57130c7824 */ /* 0x000fce00078e02ff */
.L_x_7174:
[----:B------:R-:W0:Y:S08]  /*0b50*/  LDC.64 R100, c[0x0][0x280] ;  /* 0x0000a000ff647b82 */ /* 0x000e300000000a00 */
        /* <DEDUP_REMOVED lines=8> */
[----:B------:R-:W-:Y:S01]  /*0be0*/  IMAD.MOV.U32 R137, RZ, RZ, RZ ;  /* 0x000000ffff897224 */ /* 0x000fe200078e00ff */
[----:B------:R-:W-:Y:S02]  /*0bf0*/  SHF.R.S32.HI R138, RZ, 0x1f, R7 ;  /* 0x0000001fff8a7819 */ /* 0x000fe40000011407 */
[----:B--2---:R-:W-:-:S13]  /*0c00*/  ISETP.GE.AND P2, PT, R140, 0x1, PT ;  /* 0x000000018c00780c */ /* 0x004fda0003f46270 */
[----:B------:R-:W-:-:S04]  /*0c10*/  @P2 VIADD R103, R140, 0xffffffff ;  /* 0xffffffff8c672836 */ /* 0x000fc80000000000 */
        /* <DEDUP_REMOVED lines=26> */
.L_x_6920:
        /* <DEDUP_REMOVED lines=12> */
.L_x_6923:
[----:B------:R-:W-:-:S07]  /*0e80*/  IMAD.MOV.U32 R17, RZ, RZ, R12 ;  /* 0x000000ffff117224 */ /* 0x000fce00078e000c */
.L_x_6924:
[----:B------:R-:W-:Y:S05]  /*0e90*/  BSYNC B3 ;  /* 0x0000000000037941 */ /* 0x000fea0003800000 */
.L_x_6922:
        /* <DEDUP_REMOVED lines=16> */
.L_x_6928:
[----:B------:R-:W-:Y:S05]  /*0fa0*/  BSYNC B4 ;  /* 0x0000000000047941 */ /* 0x000fea0003800000 */
.L_x_6927:
        /* <DEDUP_REMOVED lines=43> */
.L_x_6926:
[----:B------:R-:W-:Y:S05]  /*1260*/  BSYNC B3 ;  /* 0x0000000000037941 */ /* 0x000fea0003800000 */
.L_x_6925:
        /* <DEDUP_REMOVED lines=12> */
.L_x_6921:
[----:B------:R-:W-:Y:S05]  /*1330*/  BSYNC B2 ;  /* 0x0000000000027941 */ /* 0x000fea0003800000 */
.L_x_6919:
        /* <DEDUP_REMOVED lines=9> */
.L_x_6930:
        /* <DEDUP_REMOVED lines=12> */
.L_x_6933:
[----:B------:R-:W-:-:S07]  /*1490*/  IMAD.MOV.U32 R18, RZ, RZ, R12 ;  /* 0x000000ffff127224 */ /* 0x000fce00078e000c */
.L_x_6934:
[----:B------:R-:W-:Y:S05]  /*14a0*/  BSYNC B3 ;  /* 0x0000000000037941 */ /* 0x000fea0003800000 */
.L_x_6932:
        /* <DEDUP_REMOVED lines=16> */
.L_x_6938:
[----:B------:R-:W-:Y:S05]  /*15b0*/  BSYNC B4 ;  /* 0x0000000000047941 */ /* 0x000fea0003800000 */
.L_x_6937:
        /* <DEDUP_REMOVED lines=43> */
.L_x_6936:
[----:B------:R-:W-:Y:S05]  /*1870*/  BSYNC B3 ;  /* 0x0000000000037941 */ /* 0x000fea0003800000 */
.L_x_6935:
        /* <DEDUP_REMOVED lines=9> */
[----:B------:R-:W-:-:S03]  /*1910*/  FSEL R18, R17, RZ, !P5 ;  /* 0x000000ff11127208 */ /* 0x000fc60006800000 */
[----:B------:R-:W-:Y:S01]  /*1920*/  @P3 IMAD.U32 R100, R16, 0x10000, RZ ;  /* 0x0001000010643824 */ /* 0x000fe200078e00ff */
[----:B------:R-:W-:Y:S01]  /*1930*/  SEL R16, RZ, 0x1, P5 ;  /* 0x00000001ff107807 */ /* 0x000fe20002800000 */
[----:B------:R-:W-:-:S04]  /*1940*/  FMUL.FTZ R17, R41, R18 ;  /* 0x0000001229117220 */ /* 0x000fc80000410000 */
[----:B------:R-:W-:-:S07]  /*1950*/  @P3 FADD.FTZ R17, R100, R17 ;  /* 0x0000001164113221 */ /* 0x000fce0000010000 */
.L_x_6931:
[----:B------:R-:W-:Y:S05]  /*1960*/  BSYNC B2 ;  /* 0x0000000000027941 */ /* 0x000fea0003800000 */
.L_x_6929:
        /* <DEDUP_REMOVED lines=8> */
.L_x_6940:
        /* <DEDUP_REMOVED lines=12> */
.L_x_6943:
[----:B------:R-:W-:-:S07]  /*1ab0*/  IMAD.MOV.U32 R102, RZ, RZ, R12 ;  /* 0x000000ffff667224 */ /* 0x000fce00078e000c */
.L_x_6944:
[----:B------:R-:W-:Y:S05]  /*1ac0*/  BSYNC B3 ;  /* 0x0000000000037941 */ /* 0x000fea0003800000 */
.L_x_6942:
        /* <DEDUP_REMOVED lines=16> */
.L_x_6948:
[----:B------:R-:W-:Y:S05]  /*1bd0*/  BSYNC B4 ;  /* 0x0000000000047941 */ /* 0x000fea0003800000 */
.L_x_6947:
        /* <DEDUP_REMOVED lines=43> */
.L_x_6946:
[----:B------:R-:W-:Y:S05]  /*1e90*/  BSYNC B3 ;  /* 0x0000000000037941 */ /* 0x000fea0003800000 */
.L_x_6945:
[----:B------:R-:W-:Y:S01]  /*1ea0*/  I2FP.F32.U32 R11, R102 ;  /* 0x00000066000b7245 */ /* 0x000fe20000201000 */
[----:B------:R-:W-:Y:S01]  /*1eb0*/  HFMA2.MMA R102, -RZ, RZ, 0.1171875, 0 ;  /* 0x2f800000ff667435 */ /* 0x000fe200000001ff */
[----:B-----5:R-:W-:Y:S02]  /*1ec0*/  IMAD.U32 R18, R93, 0x10000, RZ ;  /* 0x000100005d127824 */ /* 0x020fe400078e00ff */
[----:B------:R-:W-:Y:S02]  /*1ed0*/  @P3 IMAD.U32 R101, R97, 0x10000, RZ ;  /* 0x0001000061653824 */ /* 0x000fe400078e00ff */
[----:B------:R-:W-:-:S04]  /*1ee0*/  FMUL.FTZ R18, R18, UR13 ;  /* 0x0000000d12127c20 */ /* 0x000fc80008410000 */
[----:B------:R-:W-:Y:S01]  /*1ef0*/  FMUL.FTZ R18, R18, UR12 ;  /* 0x0000000c12127c20 */ /* 0x000fe20008410000 */
[----:B------:R-:W-:-:S05]  /*1f00*/  FFMA.FTZ R11, R11, R102, 1.1641532182693481445e-10 ;  /* 0x2f0000000b0b7423 */ /* 0x000fca0000010066 */
[----:B------:R-:W-:-:S04]  /*1f10*/  FSETP.GTU.FTZ.AND P5, PT, R11, UR10, PT ;  /* 0x0000000a0b007c0b */ /* 0x000fc8000bfbc000 */
[----:B------:R-:W-:Y:S02]  /*1f20*/  FSEL R11, R18, RZ, !P5 ;  /* 0x000000ff120b7208 */ /* 0x000fe40006800000 */
[----:B------:R-:W-:-:S03]  /*1f30*/  SEL R19, RZ, 0x1, P5 ;  /* 0x00000001ff137807 */ /* 0x000fc60002800000 */
[----:B------:R-:W-:-:S04]  /*1f40*/  FMUL.FTZ R18, R42, R11 ;  /* 0x0000000b2a127220 */ /* 0x000fc80000410000 */
[----:B------:R-:W-:-:S07]  /*1f50*/  @P3 FADD.FTZ R18, R101, R18 ;  /* 0x0000001265123221 */ /* 0x000fce0000010000 */
.L_x_6941:
[----:B------:R-:W-:Y:S05]  /*1f60*/  BSYNC B2 ;  /* 0x0000000000027941 */ /* 0x000fea0003800000 */
.L_x_6939:
        /* <DEDUP_REMOVED lines=9> */
.L_x_6950:
        /* <DEDUP_REMOVED lines=12> */
.L_x_6953:
[----:B------:R-:W-:-:S07]  /*20c0*/  IMAD.MOV.U32 R104, RZ, RZ, R12 ;  /* 0x000000ffff687224 */ /* 0x000fce00078e000c */
.L_x_6954:
[----:B------:R-:W-:Y:S05]  /*20d0*/  BSYNC B3 ;  /* 0x0000000000037941 */ /* 0x000fea0003800000 */
.L_x_6952:
        /* <DEDUP_REMOVED lines=16> */
.L_x_6958:
[----:B------:R-:W-:Y:S05]  /*21e0*/  BSYNC B4 ;  /* 0x0000000000047941 */ /* 0x000fea0003800000 */
.L_x_6957:
        /* <DEDUP_REMOVED lines=43> */
.L_x_6956:
[----:B------:R-:W-:Y:S05]  /*24a0*/  BSYNC B3 ;  /* 0x0000000000037941 */ /* 0x000fea0003800000 */
.L_x_6955:
        /* <DEDUP_REMOVED lines=12> */
[----:B------:R-:W-:-:S04]  /*2570*/  FMUL.FTZ R105, R43, R100 ;  /* 0x000000642b697220 */ /* 0x000fc80000410000 */
[----:B------:R-:W-:-:S07]  /*2580*/  @P3 FADD.FTZ R105, R102, R105 ;  /* 0x0000006966693221 */ /* 0x000fce0000010000 */
.L_x_6951:
[----:B------:R-:W-:Y:S05]  /*2590*/  BSYNC B2 ;  /* 0x0000000000027941 */ /* 0x000fea0003800000 */
.L_x_6949:
        /* <DEDUP_REMOVED lines=8> */
.L_x_6960:
        /* <DEDUP_REMOVED lines=12> */
.L_x_6963:
[----:B------:R-:W-:-:S07]  /*26e0*/  MOV R106, R12 ;  /* 0x0000000c006a7202 */ /* 0x000fce0000000f00 */
.L_x_6964:
[----:B------:R-:W-:Y:S05]  /*26f0*/  BSYNC B3 ;  /* 0x0000000000037941 */ /* 0x000fea0003800000 */
.L_x_6962:
        /* <DEDUP_REMOVED lines=16> */
.L_x_6968:
[----:B------:R-:W-:Y:S05]  /*2800*/  BSYNC B4 ;  /* 0x0000000000047941 */ /* 0x000fea0003800000 */
.L_x_6967:
        /* <DEDUP_REMOVED lines=43> */
.L_x_6966:
[----:B------:R-:W-:Y:S05]  /*2ac0*/  BSYNC B3 ;  /* 0x0000000000037941 */ /* 0x000fea0003800000 */
.L_x_6965:
        /* <DEDUP_REMOVED lines=10> */
[----:B------:R-:W-:-:S04]  /*2b70*/  FMUL.FTZ R106, R36, R101 ;  /* 0x00000065246a7220 */ /* 0x000fc80000410000 */
[----:B------:R-:W-:-:S07]  /*2b80*/  @P3 FADD.FTZ R106, R11, R106 ;  /* 0x0000006a0b6a3221 */ /* 0x000fce0000010000 */
.L_x_6961:
[----:B------:R-:W-:Y:S05]  /*2b90*/  BSYNC B2 ;  /* 0x0000000000027941 */ /* 0x000fea0003800000 */
.L_x_6959:
        /* <DEDUP_REMOVED lines=9> */
.L_x_6970:
        /* <DEDUP_REMOVED lines=12> */
.L_x_6973:
[----:B------:R-:W-:-:S07]  /*2cf0*/  IMAD.MOV.U32 R108, RZ, RZ, R12 ;  /* 0x000000ffff6c7224 */ /* 0x000fce00078e000c */
.L_x_6974:
[----:B------:R-:W-:Y:S05]  /*2d00*/  BSYNC B3 ;  /* 0x0000000000037941 */ /* 0x000fea0003800000 */
.L_x_6972:
        /* <DEDUP_REMOVED lines=16> */
.L_x_6978:
[----:B------:R-:W-:Y:S05]  /*2e10*/  BSYNC B4 ;  /* 0x0000000000047941 */ /* 0x000fea0003800000 */
.L_x_6977:
        /* <DEDUP_REMOVED lines=43> */
.L_x_6976:
[----:B------:R-:W-:Y:S05]  /*30d0*/  BSYNC B3 ;  /* 0x0000000000037941 */ /* 0x000fea0003800000 */
.L_x_6975:
        /* <DEDUP_REMOVED lines=14> */
.L_x_6971:
[----:B------:R-:W-:Y:S05]  /*31c0*/  BSYNC B2 ;  /* 0x0000000000027941 */ /* 0x000fea0003800000 */
.L_x_6969:
        /* <DEDUP_REMOVED lines=8> */
.L_x_6980:
        /* <DEDUP_REMOVED lines=12> */
.L_x_6983:
[----:B------:R-:W-:-:S07]  /*3310*/  MOV R110, R12 ;  /* 0x0000000c006e7202 */ /* 0x000fce0000000f00 */
.L_x_6984:
[----:B------:R-:W-:Y:S05]  /*3320*/  BSYNC B3 ;  /* 0x0000000000037941 */ /* 0x000fea0003800000 */
.L_x_6982:
        /* <DEDUP_REMOVED lines=16> */
.L_x_6988:
[----:B------:R-:W-:Y:S05]  /*3430*/  BSYNC B4 ;  /* 0x0000000000047941 */ /* 0x000fea0003800000 */
.L_x_6987:
        /* <DEDUP_REMOVED lines=43> */
.L_x_6986:
[----:B------:R-:W-:Y:S05]  /*36f0*/  BSYNC B3 ;  /* 0x0000000000037941 */ /* 0x000fea0003800000 */
.L_x_6985:
        /* <DEDUP_REMOVED lines=12> */
.L_x_6981:
[----:B------:R-:W-:Y:S05]  /*37c0*/  BSYNC B2 ;  /* 0x0000000000027941 */ /* 0x000fea0003800000 */
.L_x_6979:
        /* <DEDUP_REMOVED lines=9> */
.L_x_6990:
        /* <DEDUP_REMOVED lines=12> */
.L_x_6993:
[----:B------:R-:W-:-:S07]  /*3920*/  IMAD.MOV.U32 R112, RZ, RZ, R12 ;  /* 0x000000ffff707224 */ /* 0x000fce00078e000c */
.L_x_6994:
[----:B------:R-:W-:Y:S05]  /*3930*/  BSYNC B3 ;  /* 0x0000000000037941 */ /* 0x000fea0003800000 */
.L_x_6992:
        /* <DEDUP_REMOVED lines=16> */
.L_x_6998:
[----:B------:R-:W-:Y:S05]  /*3a40*/  BSYNC B4 ;  /* 0x0000000000047941 */ /* 0x000fea0003800000 */
.L_x_6997:
        /* <DEDUP_REMOVED lines=43> */
.L_x_6996:
[----:B------:R-:W-:Y:S05]  /*3d00*/  BSYNC B3 ;  /* 0x0000000000037941 */ /* 0x000fea0003800000 */
.L_x_6995:
        /* <DEDUP_REMOVED lines=14> */
.L_x_6991:
[----:B------:R-:W-:Y:S05]  /*3df0*/  BSYNC B2 ;  /* 0x0000000000027941 */ /* 0x000fea0003800000 */
.L_x_6989:
        /* <DEDUP_REMOVED lines=29> */
.L_x_7000:
[----:B------:R-:W-:Y:S05]  /*3fd0*/  BSYNC B2 ;  /* 0x0000000000027941 */ /* 0x000fea0003800000 */
.L_x_6999:
[----:B------:R-:W-:Y:S01]  /*3fe0*/  VIADD R139, R139, 0x20 ;  /* 0x000000208b8b7836 */ /* 0x000fe20000000000 */
[----:B------:R-:W-:-:S07]  /*3ff0*/  IADD3 R137, R137, 0x20, RZ ;  /* 0x0000002089897810 */ /* 0x000fce0007ffe0ff */
.L_x_6918:
[----:B------:R-:W-:Y:S05]  /*4000*/  BSYNC B1 ;  /* 0x0000000000017941 */ /* 0x000fea0003800000 */
.L_x_6917:
        /* <DEDUP_REMOVED lines=20> */
.L_x_7004:
        /* <DEDUP_REMOVED lines=12> */
.L_x_7007:
[----:B------:R-:W-:-:S07]  /*4210*/  IMAD.MOV.U32 R15, RZ, RZ, R12 ;  /* 0x000000ffff0f7224 */ /* 0x000fce00078e000c */
.L_x_7008:
[----:B------:R-:W-:Y:S05]  /*4220*/  BSYNC B3 ;  /* 0x0000000000037941 */ /* 0x000fea0003800000 */
.L_x_7006:
        /* <DEDUP_REMOVED lines=16> */
.L_x_7012:
[----:B------:R-:W-:Y:S05]  /*4330*/  BSYNC B4 ;  /* 0x0000000000047941 */ /* 0x000fea0003800000 */
.L_x_7011:
        /* <DEDUP_REMOVED lines=43> */
.L_x_7010:
[----:B------:R-:W-:Y:S05]  /*45f0*/  BSYNC B3 ;  /* 0x0000000000037941 */ /* 0x000fea0003800000 */
.L_x_7009:
[----:B------:R-:W-:Y:S01]  /*4600*/  I2FP.F32.U32 R11, R15 ;  /* 0x0000000f000b7245 */ /* 0x000fe20000201000 */
[----:B------:R-:W-:Y:S01]  /*4610*/  IMAD.MOV.U32 R102, RZ, RZ, 0x2f800000 ;  /* 0x2f800000ff667424 */ /* 0x000fe200078e00ff */
[----:B-----5:R-:W-:-:S03]  /*4620*/  SHF.L.U32 R15, R92, 0x10, RZ ;  /* 0x000000105c0f7819 */ /* 0x020fc600000006ff */
[----:B------:R-:W-:Y:S01]  /*4630*/  FFMA.FTZ R11, R11, R102, 1.1641532182693481445e-10 ;  /* 0x2f0000000b0b7423 */ /* 0x000fe20000010066 */
[----:B------:R-:W-:Y:S02]  /*4640*/  @P3 IMAD.U32 R102, R96, 0x10000, RZ ;  /* 0x0001000060663824 */ /* 0x000fe400078e00ff */
[----:B------:R-:W-:Y:S02]  /*4650*/  FMUL.FTZ R15, R15, UR13 ;  /* 0x0000000d0f0f7c20 */ /* 0x000fe40008410000 */
[----:B------:R-:W-:Y:S02]  /*4660*/  FSETP.GTU.FTZ.AND P5, PT, R11, UR10, PT ;  /* 0x0000000a0b007c0b */ /* 0x000fe4000bfbc000 */
[----:B------:R-:W-:-:S05]  /*4670*/  FMUL.FTZ R15, R15, UR12 ;  /* 0x0000000c0f0f7c20 */ /* 0x000fca0008410000 */
[----:B------:R-:W-:Y:S02]  /*4680*/  FSEL R115, R15, RZ, !P5 ;  /* 0x000000ff0f737208 */ /* 0x000fe40006800000 */
[----:B------:R-:W-:-:S03]  /*4690*/  SEL R15, RZ, 0x1, P5 ;  /* 0x00000001ff0f7807 */ /* 0x000fc60002800000 */
[----:B------:R-:W-:-:S04]  /*46a0*/  FMUL.FTZ R115, R64, R115 ;  /* 0x0000007340737220 */ /* 0x000fc80000410000 */
[----:B------:R-:W-:-:S07]  /*46b0*/  @P3 FADD.FTZ R115, R102, R115 ;  /* 0x0000007366733221 */ /* 0x000fce0000010000 */
.L_x_7005:
[----:B------:R-:W-:Y:S05]  /*46c0*/  BSYNC B2 ;  /* 0x0000000000027941 */ /* 0x000fea0003800000 */
.L_x_7003:
        /* <DEDUP_REMOVED lines=9> */
.L_x_7014:
        /* <DEDUP_REMOVED lines=12> */
.L_x_7017:
[----:B------:R-:W-:-:S07]  /*4820*/  MOV R16, R12 ;  /* 0x0000000c00107202 */ /* 0x000fce0000000f00 */
.L_x_7018:
[----:B------:R-:W-:Y:S05]  /*4830*/  BSYNC B3 ;  /* 0x0000000000037941 */ /* 0x000fea0003800000 */
.L_x_7016:
        /* <DEDUP_REMOVED lines=16> */
.L_x_7022:
[----:B------:R-:W-:Y:S05]  /*4940*/  BSYNC B4 ;  /* 0x0000000000047941 */ /* 0x000fea0003800000 */
.L_x_7021:
        /* <DEDUP_REMOVED lines=43> */
.L_x_7020:
[----:B------:R-:W-:Y:S05]  /*4c00*/  BSYNC B3 ;  /* 0x0000000000037941 */ /* 0x000fea0003800000 */
.L_x_7019:
        /* <DEDUP_REMOVED lines=14> */
.L_x_7015:
[----:B------:R-:W-:Y:S05]  /*4cf0*/  BSYNC B2 ;  /* 0x0000000000027941 */ /* 0x000fea0003800000 */
.L_x_7013:
        /* <DEDUP_REMOVED lines=8> */
.L_x_7024:
        /* <DEDUP_REMOVED lines=12> */
.L_x_7027:
[----:B------:R-:W-:-:S07]  /*4e40*/  IMAD.MOV.U32 R19, RZ, RZ, R12 ;  /* 0x000000ffff137224 */ /* 0x000fce00078e000c */
.L_x_7028:
[----:B------:R-:W-:Y:S05]  /*4e50*/  BSYNC B3 ;  /* 0x0000000000037941 */ /* 0x000fea0003800000 */
.L_x_7026:
        /* <DEDUP_REMOVED lines=16> */
.L_x_7032:
[----:B------:R-:W-:Y:S05]  /*4f60*/  BSYNC B4 ;  /* 0x0000000000047941 */ /* 0x000fea0003800000 */
.L_x_7031:
        /* <DEDUP_REMOVED lines=43> */
.L_x_7030:
[----:B------:R-:W-:Y:S05]  /*5220*/  BSYNC B3 ;  /* 0x0000000000037941 */ /* 0x000fea0003800000 */
.L_x_7029:
        /* <DEDUP_REMOVED lines=12> */
.L_x_7025:
[----:B------:R-:W-:Y:S05]  /*52f0*/  BSYNC B2 ;  /* 0x0000000000027941 */ /* 0x000fea0003800000 */
.L_x_7023:
        /* <DEDUP_REMOVED lines=9> */
.L_x_7034:
        /* <DEDUP_REMOVED lines=12> */
.L_x_7037:
[----:B------:R-:W-:-:S07]  /*5450*/  MOV R104, R12 ;  /* 0x0000000c00687202 */ /* 0x000fce0000000f00 */
.L_x_7038:
[----:B------:R-:W-:Y:S05]  /*5460*/  BSYNC B3 ;  /* 0x0000000000037941 */ /* 0x000fea0003800000 */
.L_x_7036:
        /* <DEDUP_REMOVED lines=16> */
.L_x_7042:
[----:B------:R-:W-:Y:S05]  /*5570*/  BSYNC B4 ;  /* 0x0000000000047941 */ /* 0x000fea0003800000 */
.L_x_7041:
        /* <DEDUP_REMOVED lines=43> */
.L_x_7040:
[----:B------:R-:W-:Y:S05]  /*5830*/  BSYNC B3 ;  /* 0x0000000000037941 */ /* 0x000fea0003800000 */
.L_x_7039:
        /* <DEDUP_REMOVED lines=14> */
.L_x_7035:
[----:B------:R-:W-:Y:S05]  /*5920*/  BSYNC B2 ;  /* 0x0000000000027941 */ /* 0x000fea0003800000 */
.L_x_7033:
        /* <DEDUP_REMOVED lines=8> */
.L_x_7044:
        /* <DEDUP_REMOVED lines=12> */
.L_x_7047:
[----:B------:R-:W-:-:S07]  /*5a70*/  IMAD.MOV.U32 R107, RZ, RZ, R12 ;  /* 0x000000ffff6b7224 */ /* 0x000fce00078e000c */
.L_x_7048:
[----:B------:R-:W-:Y:S05]  /*5a80*/  BSYNC B3 ;  /* 0x0000000000037941 */ /* 0x000fea0003800000 */
.L_x_7046:
        /* <DEDUP_REMOVED lines=16> */
.L_x_7052:
[----:B------:R-:W-:Y:S05]  /*5b90*/  BSYNC B4 ;  /* 0x0000000000047941 */ /* 0x000fea0003800000 */
.L_x_7051:
        /* <DEDUP_REMOVED lines=43> */
.L_x_7050:
[----:B------:R-:W-:Y:S05]  /*5e50*/  BSYNC B3 ;  /* 0x0000000000037941 */ /* 0x000fea0003800000 */
.L_x_7049:
        /* <DEDUP_REMOVED lines=12> */
.L_x_7045:
[----:B------:R-:W-:Y:S05]  /*5f20*/  BSYNC B2 ;  /* 0x0000000000027941 */ /* 0x000fea0003800000 */
.L_x_7043:
        /* <DEDUP_REMOVED lines=9> */
.L_x_7054:
        /* <DEDUP_REMOVED lines=12> */
.L_x_7057:
[----:B------:R-:W-:-:S07]  /*6080*/  MOV R108, R12 ;  /* 0x0000000c006c7202 */ /* 0x000fce0000000f00 */
.L_x_7058:
[----:B------:R-:W-:Y:S05]  /*6090*/  BSYNC B3 ;  /* 0x0000000000037941 */ /* 0x000fea0003800000 */
.L_x_7056:
        /* <DEDUP_REMOVED lines=16> */
.L_x_7062:
[----:B------:R-:W-:Y:S05]  /*61a0*/  BSYNC B4 ;  /* 0x0000000000047941 */ /* 0x000fea0003800000 */
.L_x_7061:
        /* <DEDUP_REMOVED lines=43> */
.L_x_7060:
[----:B------:R-:W-:Y:S05]  /*6460*/  BSYNC B3 ;  /* 0x0000000000037941 */ /* 0x000fea0003800000 */
.L_x_7059:
        /* <DEDUP_REMOVED lines=14> */
.L_x_7055:
[----:B------:R-:W-:Y:S05]  /*6550*/  BSYNC B2 ;  /* 0x0000000000027941 */ /* 0x000fea0003800000 */
.L_x_7053:
        /* <DEDUP_REMOVED lines=8> */
.L_x_7064:
        /* <DEDUP_REMOVED lines=12> */
.L_x_7067:
[----:B------:R-:W-:-:S07]  /*66a0*/  IMAD.MOV.U32 R111, RZ, RZ, R12 ;  /* 0x000000ffff6f7224 */ /* 0x000fce00078e000c */
.L_x_7068:
[----:B------:R-:W-:Y:S05]  /*66b0*/  BSYNC B3 ;  /* 0x0000000000037941 */ /* 0x000fea0003800000 */
.L_x_7066:
        /* <DEDUP_REMOVED lines=16> */
.L_x_7072:
[----:B------:R-:W-:Y:S05]  /*67c0*/  BSYNC B4 ;  /* 0x0000000000047941 */ /* 0x000fea0003800000 */
.L_x_7071:
        /* <DEDUP_REMOVED lines=43> */
.L_x_7070:
[----:B------:R-:W-:Y:S05]  /*6a80*/  BSYNC B3 ;  /* 0x0000000000037941 */ /* 0x000fea0003800000 */
.L_x_7069:
        /* <DEDUP_REMOVED lines=12> */
.L_x_7065:
[----:B------:R-:W-:Y:S05]  /*6b50*/  BSYNC B2 ;  /* 0x0000000000027941 */ /* 0x000fea0003800000 */
.L_x_7063:
        /* <DEDUP_REMOVED lines=9> */
.L_x_7074:
        /* <DEDUP_REMOVED lines=12> */
.L_x_7077:
[----:B------:R-:W-:-:S07]  /*6cb0*/  MOV R112, R12 ;  /* 0x0000000c00707202 */ /* 0x000fce0000000f00 */
.L_x_7078:
[----:B------:R-:W-:Y:S05]  /*6cc0*/  BSYNC B3 ;  /* 0x0000000000037941 */ /* 0x000fea0003800000 */
.L_x_7076:
        /* <DEDUP_REMOVED lines=16> */
.L_x_7082:
[----:B------:R-:W-:Y:S05]  /*6dd0*/  BSYNC B4 ;  /* 0x0000000000047941 */ /* 0x000fea0003800000 */
.L_x_7081:
        /* <DEDUP_REMOVED lines=43> */
.L_x_7080:
[----:B------:R-:W-:Y:S05]  /*7090*/  BSYNC B3 ;  /* 0x0000000000037941 */ /* 0x000fea0003800000 */
.L_x_7079:
        /* <DEDUP_REMOVED lines=14> */
.L_x_7075:
[----:B------:R-:W-:Y:S05]  /*7180*/  BSYNC B2 ;  /* 0x0000000000027941 */ /* 0x000fea0003800000 */
.L_x_7073:
        /* <DEDUP_REMOVED lines=29> */
.L_x_7084:
[----:B------:R-:W-:Y:S05]  /*7360*/  BSYNC B2 ;  /* 0x0000000000027941 */ /* 0x000fea0003800000 */
.L_x_7083:
[----:B------:R-:W-:Y:S01]  /*7370*/  IADD3 R139, R139, 0x20, RZ ;  /* 0x000000208b8b7810 */ /* 0x000fe20007ffe0ff */
[----:B------:R-:W-:-:S07]  /*7380*/  VIADD R137, R137, 0x20 ;  /* 0x0000002089897836 */ /* 0x000fce0000000000 */
.L_x_7002:
[----:B------:R-:W-:Y:S05]  /*7390*/  BSYNC B1 ;  /* 0x0000000000017941 */ /* 0x000fea0003800000 */
.L_x_7001:
        /* <DEDUP_REMOVED lines=19> */
.L_x_7088:
        /* <DEDUP_REMOVED lines=12> */
.L_x_7091:
[----:B------:R-:W-:-:S07]  /*7590*/  MOV R15, R12 ;  /* 0x0000000c000f7202 */ /* 0x000fce0000000f00 */
.L_x_7092:
[----:B------:R-:W-:Y:S05]  /*75a0*/  BSYNC B3 ;  /* 0x0000000000037941 */ /* 0x000fea0003800000 */
.L_x_7090:
        /* <DEDUP_REMOVED lines=16> */
.L_x_7096:
[----:B------:R-:W-:Y:S05]  /*76b0*/  BSYNC B4 ;  /* 0x0000000000047941 */ /* 0x000fea0003800000 */
.L_x_7095:
        /* <DEDUP_REMOVED lines=42> */
[----:B------:R-:W-:Y:S01]  /*7960*/  IMAD.MOV.U32 R10, RZ, RZ, R100 ;  /* 0x000000ffff0a7224 */ /* 0x000fe200078e0064 */
[----:B------:R-:W-:-:S11]  /*7970*/  HFMA2.MMA R100, -RZ, RZ, 0, 0 ;  /* 0x00000000ff647435 */ /* 0x000fd600000001ff */
.L_x_7094:
[----:B------:R-:W-:Y:S05]  /*7980*/  BSYNC B3 ;  /* 0x0000000000037941 */ /* 0x000fea0003800000 */
.L_x_7093:
        /* <DEDUP_REMOVED lines=12> */
.L_x_7089:
[----:B------:R-:W-:Y:S05]  /*7a50*/  BSYNC B2 ;  /* 0x0000000000027941 */ /* 0x000fea0003800000 */
.L_x_7087:
        /* <DEDUP_REMOVED lines=9> */
.L_x_7098:
        /* <DEDUP_REMOVED lines=12> */
.L_x_7101:
[----:B------:R-:W-:-:S07]  /*7bb0*/  MOV R16, R12 ;  /* 0x0000000c00107202 */ /* 0x000fce0000000f00 */
.L_x_7102:
[----:B------:R-:W-:Y:S05]  /*7bc0*/  BSYNC B3 ;  /* 0x0000000000037941 */ /* 0x000fea0003800000 */
.L_x_7100:
        /* <DEDUP_REMOVED lines=16> */
.L_x_7106:
[----:B------:R-:W-:Y:S05]  /*7cd0*/  BSYNC B4 ;  /* 0x0000000000047941 */ /* 0x000fea0003800000 */
.L_x_7105:
        /* <DEDUP_REMOVED lines=43> */
.L_x_7104:
[----:B------:R-:W-:Y:S05]  /*7f90*/  BSYNC B3 ;  /* 0x0000000000037941 */ /* 0x000fea0003800000 */
.L_x_7103:
        /* <DEDUP_REMOVED lines=14> */
.L_x_7099:
[----:B------:R-:W-:Y:S05]  /*8080*/  BSYNC B2 ;  /* 0x0000000000027941 */ /* 0x000fea0003800000 */
.L_x_7097:
        /* <DEDUP_REMOVED lines=8> */
.L_x_7108:
        /* <DEDUP_REMOVED lines=12> */
.L_x_7111:
[----:B------:R-:W-:-:S07]  /*81d0*/  IMAD.MOV.U32 R19, RZ, RZ, R12 ;  /* 0x000000ffff137224 */ /* 0x000fce00078e000c */
.L_x_7112:
[----:B------:R-:W-:Y:S05]  /*81e0*/  BSYNC B3 ;  /* 0x0000000000037941 */ /* 0x000fea0003800000 */
.L_x_7110:
        /* <DEDUP_REMOVED lines=16> */
.L_x_7116:
[----:B------:R-:W-:Y:S05]  /*82f0*/  BSYNC B4 ;  /* 0x0000000000047941 */ /* 0x000fea0003800000 */
.L_x_7115:
        /* <DEDUP_REMOVED lines=43> */
.L_x_7114:
[----:B------:R-:W-:Y:S05]  /*85b0*/  BSYNC B3 ;  /* 0x0000000000037941 */ /* 0x000fea0003800000 */
.L_x_7113:
        /* <DEDUP_REMOVED lines=12> */
.L_x_7109:
[----:B------:R-:W-:Y:S05]  /*8680*/  BSYNC B2 ;  /* 0x0000000000027941 */ /* 0x000fea0003800000 */
.L_x_7107:
        /* <DEDUP_REMOVED lines=9> */
.L_x_7118:
        /* <DEDUP_REMOVED lines=12> */
.L_x_7121:
[----:B------:R-:W-:-:S07]  /*87e0*/  MOV R104, R12 ;  /* 0x0000000c00687202 */ /* 0x000fce0000000f00 */
.L_x_7122:
[----:B------:R-:W-:Y:S05]  /*87f0*/  BSYNC B3 ;  /* 0x0000000000037941 */ /* 0x000fea0003800000 */
.L_x_7120:
        /* <DEDUP_REMOVED lines=16> */
.L_x_7126:
[----:B------:R-:W-:Y:S05]  /*8900*/  BSYNC B4 ;  /* 0x0000000000047941 */ /* 0x000fea0003800000 */
.L_x_7125:
        /* <DEDUP_REMOVED lines=43> */
.L_x_7124:
[----:B------:R-:W-:Y:S05]  /*8bc0*/  BSYNC B3 ;  /* 0x0000000000037941 */ /* 0x000fea0003800000 */
.L_x_7123:
        /* <DEDUP_REMOVED lines=14> */
.L_x_7119:
[----:B------:R-:W-:Y:S05]  /*8cb0*/  BSYNC B2 ;  /* 0x0000000000027941 */ /* 0x000fea0003800000 */
.L_x_7117:
        /* <DEDUP_REMOVED lines=8> */
.L_x_7128:
        /* <DEDUP_REMOVED lines=12> */
.L_x_7131:
[----:B------:R-:W-:-:S07]  /*8e00*/  IMAD.MOV.U32 R107, RZ, RZ, R12 ;  /* 0x000000ffff6b7224 */ /* 0x000fce00078e000c */
.L_x_7132:
[----:B------:R-:W-:Y:S05]  /*8e10*/  BSYNC B3 ;  /* 0x0000000000037941 */ /* 0x000fea0003800000 */
.L_x_7130:
        /* <DEDUP_REMOVED lines=16> */
.L_x_7136:
[----:B------:R-:W-:Y:S05]  /*8f20*/  BSYNC B4 ;  /* 0x0000000000047941 */ /* 0x000fea0003800000 */
.L_x_7135:
        /* <DEDUP_REMOVED lines=43> */
.L_x_7134:
[----:B------:R-:W-:Y:S05]  /*91e0*/  BSYNC B3 ;  /* 0x0000000000037941 */ /* 0x000fea0003800000 */
.L_x_7133:
        /* <DEDUP_REMOVED lines=12> */
.L_x_7129:
[----:B------:R-:W-:Y:S05]  /*92b0*/  BSYNC B2 ;  /* 0x0000000000027941 */ /* 0x000fea0003800000 */
.L_x_7127:
        /* <DEDUP_REMOVED lines=9> */
.L_x_7138:
        /* <DEDUP_REMOVED lines=12> */
.L_x_7141:
[----:B------:R-:W-:-:S07]  /*9410*/  MOV R108, R12 ;  /* 0x0000000c006c7202 */ /* 0x000fce0000000f00 */
.L_x_7142:
[----:B------:R-:W-:Y:S05]  /*9420*/  BSYNC B3 ;  /* 0x0000000000037941 */ /* 0x000fea0003800000 */
.L_x_7140:
        /* <DEDUP_REMOVED lines=16> */
.L_x_7146:
[----:B------:R-:W-:Y:S05]  /*9530*/  BSYNC B4 ;  /* 0x0000000000047941 */ /* 0x000fea0003800000 */
.L_x_7145:
        /* <DEDUP_REMOVED lines=43> */
.L_x_7144:
[----:B------:R-:W-:Y:S05]  /*97f0*/  BSYNC B3 ;  /* 0x0000000000037941 */ /* 0x000fea0003800000 */
.L_x_7143:
        /* <DEDUP_REMOVED lines=14> */
.L_x_7139:
[----:B------:R-:W-:Y:S05]  /*98e0*/  BSYNC B2 ;  /* 0x0000000000027941 */ /* 0x000fea0003800000 */
.L_x_7137:
        /* <DEDUP_REMOVED lines=8> */
.L_x_7148:
        /* <DEDUP_REMOVED lines=12> */
.L_x_7151:
[----:B------:R-:W-:-:S07]  /*9a30*/  IMAD.MOV.U32 R111, RZ, RZ, R12 ;  /* 0x000000ffff6f7224 */ /* 0x000fce00078e000c */
.L_x_7152:
[----:B------:R-:W-:Y:S05]  /*9a40*/  BSYNC B3 ;  /* 0x0000000000037941 */ /* 0x000fea0003800000 */
.L_x_7150:
        /* <DEDUP_REMOVED lines=16> */
.L_x_7156:
[----:B------:R-:W-:Y:S05]  /*9b50*/  BSYNC B4 ;  /* 0x0000000000047941 */ /* 0x000fea0003800000 */
.L_x_7155:
        /* <DEDUP_REMOVED lines=43> */
.L_x_7154:
[----:B------:R-:W-:Y:S05]  /*9e10*/  BSYNC B3 ;  /* 0x0000000000037941 */ /* 0x000fea0003800000 */
.L_x_7153:
        /* <DEDUP_REMOVED lines=12> */
.L_x_7149:
[----:B------:R-:W-:Y:S05]  /*9ee0*/  BSYNC B2 ;  /* 0x0000000000027941 */ /* 0x000fea0003800000 */
.L_x_7147:
        /* <DEDUP_REMOVED lines=9> */
.L_x_7158:
        /* <DEDUP_REMOVED lines=12> */
.L_x_7161:
[----:B------:R-:W-:-:S07]  /*a040*/  MOV R112, R12 ;  /* 0x0000000c00707202 */ /* 0x000fce0000000f00 */
.L_x_7162:
[----:B------:R-:W-:Y:S05]  /*a050*/  BSYNC B3 ;  /* 0x0000000000037941 */ /* 0x000fea0003800000 */
.L_x_7160:
        /* <DEDUP_REMOVED lines=16> */
.L_x_7166:
[----:B------:R-:W-:Y:S05]  /*a160*/  BSYNC B4 ;  /* 0x0000000000047941 */ /* 0x000fea0003800000 */
.L_x_7165:
        /* <DEDUP_REMOVED lines=43> */
.L_x_7164:
[----:B------:R-:W-:Y:S05]  /*a420*/  BSYNC B3 ;  /* 0x0000000000037941 */ /* 0x000fea0003800000 */
.L_x_7163:
        /* <DEDUP_REMOVED lines=14> */
.L_x_7159:
[----:B------:R-:W-:Y:S05]  /*a510*/  BSYNC B2 ;  /* 0x0000000000027941 */ /* 0x000fea0003800000 */
.L_x_7157:
        /* <DEDUP_REMOVED lines=28> */
.L_x_7086:
[----:B------:R-:W-:Y:S05]  /*a6e0*/  BSYNC B1 ;  /* 0x0000000000017941 */ /* 0x000fea0003800000 */
.L_x_7085:
        /* <DEDUP_REMOVED lines=100> */
.L_x_7186:
        /* <DEDUP_REMOVED lines=60> */
.L_x_7171:
[----:B------:R-:W-:Y:S05]  /*b0f0*/  BSYNC B2 ;  /* 0x0000000000027941 */ /* 0x000fea0003800000 */
.L_x_7170:
        /* <DEDUP_REMOVED lines=35> */
.L_x_7173:
[----:B------:R-:W-:Y:S05]  /*b330*/  BSYNC B2 ;  /* 0x0000000000027941 */ /* 0x000fea0003800000 */
.L_x_7172:
        /* <DEDUP_REMOVED lines=32> */
.L_x_7169:
[----:B------:R-:W-:Y:S05]  /*b540*/  BSYNC B1 ;  /* 0x0000000000017941 */ /* 0x000fea0003800000 */
.L_x_7168:
[----:B012---:R-:W0:Y:S02]  /*b550*/  LDC.64 R100, c[0x0][0x210] ;  /* 0x00008400ff647b82 */ /* 0x007e240000000a00 */
[----:B0-----:R-:W-:-:S05]  /*b560*/  IMAD R7, R100, 0x4, R7 ;  /* 0x0000000464077824 */ /* 0x001fca00078e0207 */
[----:B------:R-:W-:-:S13]  /*b570*/  ISETP.GE.AND P2, PT, R7, R101, PT ;  /* 0x000000650700720c */ /* 0x000fda0003f46270 */
[----:B------:R-:W-:Y:S05]  /*b580*/  @!P2 BRA `(.L_x_7174) ;  /* 0xffffff540070a947 */ /* 0x000fea000383ffff */
[----:B------:R-:W-:Y:S05]  /*b590*/  BSYNC B0 ;  /* 0x0000000000007941 */ /* 0x000fea0003800000 */
.L_x_6916:
[----:B------:R-:W-:Y:S05]  /*b5a0*/  EXIT ;  /* 0x000000000000794d */ /* 0x000fea0003800000 */
.L_x_7167:
        /* <DEDUP_REMOVED lines=8> */
.L_x_7176:
[----:B------:R-:W-:Y:S05]  /*b630*/  BSYNC B1 ;  /* 0x0000000000017941 */ /* 0x000fea0003800000 */
.L_x_7175:
        /* <DEDUP_REMOVED lines=9> */
.L_x_7177:
[----:B------:R-:W-:Y:S02]  /*b6d0*/  IMAD.MOV.U32 R139, RZ, RZ, 0x4 ;  /* 0x00000004ff8b7424 */ /* 0x000fe400078e00ff */
[----:B------:R-:W-:-:S04]  /*b6e0*/  IMAD.MOV.U32 R102, RZ, RZ, R127 ;  /* 0x000000ffff667224 */ /* 0x000fc800078e007f */
[----:B------:R-:W-:-:S05]  /*b6f0*/  FADD.FTZ R102, R101, R102 ;  /* 0x0000006665667221 */ /* 0x000fca0000010000 */
[----:B------:R-:W-:-:S07]  /*b700*/  MOV R140, R102 ;  /* 0x00000066008c7202 */ /* 0x000fce0000000f00 */
[----:B------:R-:W-:Y:S05]  /*b710*/  WARPSYNC.COLLECTIVE R137, `(.L_x_7178) ;  /* 0x0000000089087348 */ /* 0x000fea0003c00000 */
[----:B------:R0:W1:Y:S02]  /*b720*/  SHFL.BFLY P5, R127, R140, R139, R142 ;  /* 0x0c00008b8c7f7389 */ /* 0x00006400000a008e */
[----:B01----:R-:W-:Y:S01]  /*b730*/  ENDCOLLECTIVE ;  /* 0x000000000000791b */ /* 0x003fe20003800000 */
.L_x_7178:
[----:B------:R-:W-:Y:S01]  /*b740*/  HFMA2.MMA R139, -RZ, RZ, 0, 4.76837158203125e-07 ;  /* 0x00000008ff8b7435 */ /* 0x000fe200000001ff */
[----:B------:R-:W-:-:S05]  /*b750*/  MOV R103, R127 ;  /* 0x0000007f00677202 */ /* 0x000fca0000000f00 */
[----:B------:R-:W-:-:S04]  /*b760*/  FADD.FTZ R103, R102, R103 ;  /* 0x0000006766677221 */ /* 0x000fc80000010000 */
[----:B------:R-:W-:-:S07]  /*b770*/  IMAD.MOV.U32 R140, RZ, RZ, R103 ;  /* 0x000000ffff8c7224 */ /* 0x000fce00078e0067 */
[----:B------:R-:W-:Y:S05]  /*b780*/  WARPSYNC.COLLECTIVE R137, `(.L_x_7179) ;  /* 0x0000000089087348 */ /* 0x000fea0003c00000 */
[----:B------:R0:W1:Y:S02]  /*b790*/  SHFL.BFLY P5, R127, R140, R139, R142 ;  /* 0x0c00008b8c7f7389 */ /* 0x00006400000a008e */
[----:B01----:R-:W-:Y:S01]  /*b7a0*/  ENDCOLLECTIVE ;  /* 0x000000000000791b */ /* 0x003fe20003800000 */
.L_x_7179:
        /* <DEDUP_REMOVED lines=8> */
.L_x_7180:
        /* <DEDUP_REMOVED lines=57> */
.L_x_7181:
[----:B------:R-:W-:Y:S02]  /*bbc0*/  IMAD.MOV.U32 R139, RZ, RZ, 0x2 ;  /* 0x00000002ff8b7424 */ /* 0x000fe400078e00ff */
[----:B------:R-:W-:-:S04]  /*bbd0*/  IMAD.MOV.U32 R101, RZ, RZ, R127 ;  /* 0x000000ffff657224 */ /* 0x000fc800078e007f */
[----:B------:R-:W-:-:S05]  /*bbe0*/  FADD.FTZ R101, R100, R101 ;  /* 0x0000006564657221 */ /* 0x000fca0000010000 */
[----:B------:R-:W-:-:S07]  /*bbf0*/  MOV R140, R101 ;  /* 0x00000065008c7202 */ /* 0x000fce0000000f00 */
[----:B------:R-:W-:Y:S05]  /*bc00*/  WARPSYNC.COLLECTIVE R137, `(.L_x_7182) ;  /* 0x0000000089087348 */ /* 0x000fea0003c00000 */
[----:B------:R0:W1:Y:S02]  /*bc10*/  SHFL.BFLY P5, R127, R140, R139, R142 ;  /* 0x0c00008b8c7f7389 */ /* 0x00006400000a008e */
[----:B01----:R-:W-:Y:S01]  /*bc20*/  ENDCOLLECTIVE ;  /* 0x000000000000791b */ /* 0x003fe20003800000 */
.L_x_7182:
[----:B------:R-:W-:Y:S01]  /*bc30*/  HFMA2.MMA R139, -RZ, RZ, 0, 2.384185791015625e-07 ;  /* 0x00000004ff8b7435 */ /* 0x000fe200000001ff */
[----:B------:R-:W-:-:S05]  /*bc40*/  MOV R102, R127 ;  /* 0x0000007f00667202 */ /* 0x000fca0000000f00 */
[----:B------:R-:W-:-:S04]  /*bc50*/  FADD.FTZ R102, R101, R102 ;  /* 0x0000006665667221 */ /* 0x000fc80000010000 */
[----:B------:R-:W-:-:S07]  /*bc60*/  IMAD.MOV.U32 R140, RZ, RZ, R102 ;  /* 0x000000ffff8c7224 */ /* 0x000fce00078e0066 */
[----:B------:R-:W-:Y:S05]  /*bc70*/  WARPSYNC.COLLECTIVE R137, `(.L_x_7183) ;  /* 0x0000000089087348 */ /* 0x000fea0003c00000 */
[----:B------:R0:W1:Y:S02]  /*bc80*/  SHFL.BFLY P5, R127, R140, R139, R142 ;  /* 0x0c00008b8c7f7389 */ /* 0x00006400000a008e */
[----:B01----:R-:W-:Y:S01]  /*bc90*/  ENDCOLLECTIVE ;  /* 0x000000000000791b */ /* 0x003fe20003800000 */
.L_x_7183:
[----:B------:R-:W-:Y:S02]  /*bca0*/  IMAD.MOV.U32 R139, RZ, RZ, 0x8 ;  /* 0x00000008ff8b7424 */ /* 0x000fe400078e00ff */
[----:B------:R-:W-:-:S04]  /*bcb0*/  IMAD.MOV.U32 R103, RZ, RZ, R127 ;  /* 0x000000ffff677224 */ /* 0x000fc800078e007f */
[----:B------:R-:W-:-:S05]  /*bcc0*/  FADD.FTZ R103, R102, R103 ;  /* 0x0000006766677221 */ /* 0x000fca0000010000 */
[----:B------:R-:W-:-:S07]  /*bcd0*/  MOV R140, R103 ;  /* 0x00000067008c7202 */ /* 0x000fce0000000f00 */
[----:B------:R-:W-:Y:S05]  /*bce0*/  WARPSYNC.COLLECTIVE R137, `(.L_x_7184) ;  /* 0x0000000089087348 */ /* 0x000fea0003c00000 */
[----:B------:R0:W1:Y:S02]  /*bcf0*/  SHFL.BFLY P5, R127, R140, R139, R142 ;  /* 0x0c00008b8c7f7389 */ /* 0x00006400000a008e */
[----:B01----:R-:W-:Y:S01]  /*bd00*/  ENDCOLLECTIVE ;  /* 0x000000000000791b */ /* 0x003fe20003800000 */
.L_x_7184:
[----:B------:R-:W-:Y:S01]  /*bd10*/  HFMA2.MMA R139, -RZ, RZ, 0, 9.5367431640625e-07 ;  /* 0x00000010ff8b7435 */ /* 0x000fe200000001ff */
[----:B------:R-:W-:-:S05]  /*bd20*/  MOV R126, R127 ;  /* 0x0000007f007e7202 */ /* 0x000fca0000000f00 */
[----:B------:R-:W-:-:S04]  /*bd30*/  FADD.FTZ R126, R103, R126 ;  /* 0x0000007e677e7221 */ /* 0x000fc80000010000 */
[----:B------:R-:W-:-:S07]  /*bd40*/  IMAD.MOV.U32 R140, RZ, RZ, R126 ;  /* 0x000000ffff8c7224 */ /* 0x000fce00078e007e */
[----:B------:R-:W-:Y:S05]  /*bd50*/  WARPSYNC.COLLECTIVE R137, `(.L_x_7185) ;  /* 0x0000000089087348 */ /* 0x000fea0003c00000 */
[----:B------:R0:W1:Y:S02]  /*bd60*/  SHFL.BFLY P5, R127, R140, R139, R142 ;  /* 0x0c00008b8c7f7389 */ /* 0x00006400000a008e */
[----:B01----:R-:W-:Y:S01]  /*bd70*/  ENDCOLLECTIVE ;  /* 0x000000000000791b */ /* 0x003fe20003800000 */
.L_x_7185:
[----:B------:R-:W-:Y:S05]  /*bd80*/  BRA `(.L_x_7186) ;  /* 0xffffffec00e87947 */ /* 0x000fea000383ffff */
.L_x_7187:
        /* <DEDUP_REMOVED lines=15> */
.L_x_23494:


//--------------------- .text._ZN10layer_norm13ln_fwd_kernelINS_13Kernel_traitsIf13__nv_bfloat16S2_S2_fjLj768ELj1ELj4ELj1ELj16ENS_18Kernel_traits_baseILj768EfS2_S2_S2_fjLj128EEEEELb1ELb1ELb1ELb1EEEvNS_9FwdParamsE --------------------------
	.section	.text._ZN10layer_norm13ln_fwd_kernelINS_13Kernel_traitsIf13__nv_bfloat16S2_S2_fjLj768ELj1ELj4ELj1ELj16ENS_18Kernel_traits_baseILj768EfS2_S2_S2_fjLj128EEEEELb1ELb1ELb1ELb1EEEvNS_9FwdParamsE,"ax",@progbits
	.align	128
        .global         _ZN10layer_norm13ln_fwd_kernelINS_13Kernel_traitsIf13__nv_bfloat16S2_S2_fjLj768ELj1ELj4ELj1ELj16ENS_18Kernel_traits_baseILj768EfS2_S2_S2_fjLj128EEEEELb1ELb1ELb1ELb1EEEvNS_9FwdParamsE
        .type           _ZN10layer_norm13ln_fwd_kernelINS_13Kernel_traitsIf13__nv_bfloat16S2_S2_fjLj768ELj1ELj4ELj1ELj16ENS_18Kernel_traits_baseILj768EfS2_S2_S2_fjLj128EEEEELb1ELb1ELb1ELb1EEEvNS_9FwdParamsE,@function
        .size           _ZN10layer_norm13ln_fwd_kernelINS_13Kernel_traitsIf13__nv_bfloat16S2_S2_fjLj768ELj1ELj4ELj1ELj16ENS_18Kernel_traits_baseILj768EfS2_S2_S2_fjLj128EEEEELb1ELb1ELb1ELb1EEEvNS_9FwdParamsE,(.L_x_23495 - _ZN10layer_norm13ln_fwd_kernelINS_13Kernel_traitsIf13__nv_bfloat16S2_S2_fjLj768ELj1ELj4ELj1ELj16ENS_18Kernel_traits_baseILj768EfS2_S2_S2_fjLj128EEEEELb1ELb1ELb1ELb1EEEvNS_9FwdParamsE)
        .other          _ZN10layer_norm13ln_fwd_kernelINS_13Kernel_traitsIf13__nv_bfloat16S2_S2_fjLj768ELj1ELj4ELj1ELj16ENS_18Kernel_traits_baseILj768EfS2_S2_S2_fjLj128EEEEELb1ELb1ELb1ELb1EEEvNS_9FwdParamsE,@"STO_CUDA_ENTRY STV_DEFAULT"
_ZN10layer_norm13ln_fwd_kernelINS_13Kernel_traitsIf13__nv_bfloat16S2_S2_fjLj768ELj1ELj4ELj1ELj16ENS_18Kernel_traits_baseILj768EfS2_S2_S2_fjLj128EEEEELb1ELb1ELb1ELb1EEEvNS_9FwdParamsE:
.text._ZN10layer_norm13ln_fwd_kernelINS_13Kernel_traitsIf13__nv_bfloat16S2_S2_fjLj768ELj1ELj4ELj1ELj16ENS_18Kernel_traits_baseILj768EfS2_S2_S2_fjLj128EEEEELb1ELb1ELb1ELb1EEEvNS_9FwdParamsE:
        /* <DEDUP_REMOVED lines=12> */
[----:B------:R-:W-:-:S04]  /*00c0*/  ULDC.64 UR10, c[0x0][0x260] ;  /* 0x00009800000a7ab9 */ /* 0x000fc80000000a00 */
[----:B------:R-:W3:Y:S01]  /*00d0*/  @P0 LDC R7, c[0x0][0x2f0] ;  /* 0x0000bc00ff070b82 */ /* 0x000ee20000000800 */
[----:B------:R-:W4:Y:S01]  /*00e0*/  @P0 LDG.E.64 R2, desc[UR4][R2.64] ;  /* 0x0000000402020981 */ /* 0x000f22000c1e1b00 */
[----:B------:R-:W-:Y:S01]  /*00f0*/  ULDC.64 UR12, c[0x0][0x278] ;  /* 0x00009e00000c7ab9 */ /* 0x000fe20000000a00 */
[----:B0-----:R-:W-:Y:S01]  /*0100*/  @P0 MOV R4, R132 ;  /* 0x0000008400040202 */ /* 0x001fe20000000f00 */
[----:B-1----:R-:W-:-:S06]  /*0110*/  @P0 IMAD.MOV.U32 R5, RZ, RZ, R133 ;  /* 0x000000ffff050224 */ /* 0x002fcc00078e0085 */
[----:B------:R-:W3:Y:S01]  /*0120*/  @P0 LDG.E.64 R4, desc[UR4][R4.64] ;  /* 0x0000000404040981 */ /* 0x000ee2000c1e1b00 */
[----:B--2---:R-:W-:Y:S01]  /*0130*/  IMAD R10, R12, UR8, R11 ;  /* 0x000000080c0a7c24 */ /* 0x004fe2000f8e020b */
[----:B------:R-:W-:Y:S01]  /*0140*/  ULDC.64 UR8, c[0x0][0x2c8] ;  /* 0x0000b20000087ab9 */ /* 0x000fe20000000a00 */
        /* <DEDUP_REMOVED lines=60> */
[----:B------:R-:W-:-:S04]  /*0510*/  UIADD3 UR29, UR7, -0x24c28bd8, URZ ;  /* 0xdb3d7428071d7890 */ /* 0x000fc8000fffe03f */
[----:B------:R-:W-:Y:S01]  /*0520*/  LOP3.LUT R15, R9, UR26, R4, 0x96, !PT ;  /* 0x0000001a090f7c12 */ /* 0x000fe2000f8e9604 */
[----:B------:R-:W-:Y:S01]  /*0530*/  IMAD.WIDE.U32 R6, R7, -0x2daee0ad, RZ ;  /* 0xd2511f5307067825 */ /* 0x000fe200078e00ff */
[----:B------:R-:W-:-:S03]  /*0540*/  SHF.L.U32 R4, R11, 0x5, RZ ;  /* 0x000000050b047819 */ /* 0x000fc600000006ff */
[----:B------:R-:W-:Y:S01]  /*0550*/  IMAD.HI.U32 R3, R15, -0x2daee0ad, RZ ;  /* 0xd2511f530f037827 */ /* 0x000fe200078e00ff */
[----:B------:R-:W-:-:S04]  /*0560*/  ISETP.NE.U32.AND P0, PT, RZ, UR8, PT ;  /* 0x00000008ff007c0c */ /* 0x000fc8000bf05070 */
[----:B------:R-:W-:Y:S02]  /*0570*/  LOP3.LUT R18, R3, UR29, R6, 0x96, !PT ;  /* 0x0000001d03127c12 */ /* 0x000fe4000f8e9606 */
[----:B------:R-:W-:Y:S01]  /*0580*/  LOP3.LUT R6, R4, 0x3e0, RZ, 0xc0, !PT ;  /* 0x000003e004067812 */ /* 0x000fe200078ec0ff */
[----:B------:R-:W-:Y:S01]  /*0590*/  UIADD3 UR27, UR7, 0x1fd5c5a3, URZ ;  /* 0x1fd5c5a3071b7890 */ /* 0x000fe2000fffe03f */
[----:B------:R-:W-:Y:S02]  /*05a0*/  ISETP.NE.AND.EX P0, PT, RZ, UR9, PT, P0 ;  /* 0x00000009ff007c0c */ /* 0x000fe4000bf05300 */
[C---:B------:R-:W-:Y:S02]  /*05b0*/  IADD3 R4, P1, R6.reuse, UR10, RZ ;  /* 0x0000000a06047c10 */ /* 0x040fe4000ff3e0ff */
[----:B------:R-:W-:Y:S02]  /*05c0*/  IADD3 R6, P2, R6, UR8, RZ ;  /* 0x0000000806067c10 */ /* 0x000fe4000ff5e0ff */
[----:B------:R-:W-:Y:S01]  /*05d0*/  SHF.R.U32.HI R0, RZ, 0x5, R11 ;  /* 0x00000005ff007819 */ /* 0x000fe2000001160b */
[----:B------:R-:W-:Y:S01]  /*05e0*/  UIADD3 UR28, UR6, -0xe443238, URZ ;  /* 0xf1bbcdc8061c7890 */ /* 0x000fe2000fffe03f */
[----:B------:R-:W-:Y:S01]  /*05f0*/  LOP3.LUT R16, R7, UR27, R2, 0x96, !PT ;  /* 0x0000001b07107c12 */ /* 0x000fe2000f8e9602 */
[----:B------:R-:W-:Y:S01]  /*0600*/  IMAD.X R7, RZ, RZ, UR9, P2 ;  /* 0x00000009ff077e24 */ /* 0x000fe200090e06ff */
[----:B------:R-:W-:-:S04]  /*0610*/  ULDC UR8, c[0x0][0x214] ;  /* 0x0000850000087ab9 */ /* 0x000fc80000000800 */
[----:B------:R0:W5:Y:S04]  /*0620*/  @P0 LDG.E.128 R20, desc[UR4][R6.64] ;  /* 0x0000000406140981 */ /* 0x000168000c1e1d00 */
[----:B------:R0:W5:Y:S04]  /*0630*/  @P0 LDG.E.128 R24, desc[UR4][R6.64+0x10] ;  /* 0x0000100406180981 */ /* 0x000168000c1e1d00 */
[----:B------:R0:W5:Y:S04]  /*0640*/  @P0 LDG.E.128 R28, desc[UR4][R6.64+0x400] ;  /* 0x00040004061c0981 */ /* 0x000168000c1e1d00 */
[----:B------:R0:W5:Y:S04]  /*0650*/  @P0 LDG.E.128 R32, desc[UR4][R6.64+0x410] ;  /* 0x0004100406200981 */ /* 0x000168000c1e1d00 */
[----:B------:R0:W5:Y:S04]  /*0660*/  @P0 LDG.E.128 R36, desc[UR4][R6.64+0x800] ;  /* 0x0008000406240981 */ /* 0x000168000c1e1d00 */
[----:B------:R0:W5:Y:S01]  /*0670*/  @P0 LDG.E.128 R40, desc[UR4][R6.64+0x810] ;  /* 0x0008100406280981 */ /* 0x000162000c1e1d00 */
[----:B------:R-:W-:-:S04]  /*0680*/  IMAD.HI.U32 R5, R16, -0x326172a9, RZ ;  /* 0xcd9e8d5710057827 */ /* 0x000fc800078e00ff */
[----:B------:R-:W-:Y:S01]  /*0690*/  IMAD R0, R12, 0x4, R0 ;  /* 0x000000040c007824 */ /* 0x000fe200078e0200 */
[----:B------:R-:W-:Y:S02]  /*06a0*/  LOP3.LUT R17, R5, UR28, R8, 0x96, !PT ;  /* 0x0000001c05117c12 */ /* 0x000fe4000f8e9608 */
[----:B------:R-:W-:Y:S02]  /*06b0*/  IADD3.X R5, RZ, UR11, RZ, P1, !PT ;  /* 0x0000000bff057c10 */ /* 0x000fe40008ffe4ff */
[----:B------:R-:W-:Y:S02]  /*06c0*/  ISETP.GE.AND P1, PT, R0, UR8, PT ;  /* 0x0000000800007c0c */ /* 0x000fe4000bf26270 */
[----:B------:R-:W-:-:S04]  /*06d0*/  LOP3.LUT R2, R11, 0x1f, RZ, 0xc0, !PT ;  /* 0x0000001f0b027812 */ /* 0x000fc800078ec0ff */
[----:B------:R-:W-:-:S05]  /*06e0*/  LEA R8, P3, R2, UR12, 0x5 ;  /* 0x0000000c02087c11 */ /* 0x000fca000f8628ff */
[----:B------:R-:W-:Y:S02]  /*06f0*/  IMAD.X R9, RZ, RZ, UR13, P3 ;  /* 0x0000000dff097e24 */ /* 0x000fe400098e06ff */
[----:B0-----:R-:W-:Y:S06]  /*0700*/  @P1 EXIT ;  /* 0x000000000000194d */ /* 0x001fec0003800000 */
[----:B------:R-:W-:Y:S01]  /*0710*/  UIADD3 UR31, UR7, -0x695add53, URZ ;  /* 0x96a522ad071f7890 */ /* 0x000fe2000fffe03f */
[----:B------:R-:W-:Y:S01]  /*0720*/  IMAD R11, R15, -0x2daee0ad, RZ ;  /* 0xd2511f530f0b7824 */ /* 0x000fe200078e02ff */
[----:B------:R-:W-:Y:S01]  /*0730*/  UIADD3 UR30, UR6, -0x700cb87f, URZ ;  /* 0x8ff34781061e7890 */ /* 0x000fe2000fffe03f */
[----:B------:R-:W-:Y:S01]  /*0740*/  IMAD.WIDE.U32 R6, R17, -0x2daee0ad, RZ ;  /* 0xd2511f5311067825 */ /* 0x000fe200078e00ff */
[----:B------:R-:W5:Y:S03]  /*0750*/  LDG.E.128 R44, desc[UR4][R4.64] ;  /* 0x00000004042c7981 */ /* 0x000f66000c1e1d00 */
[----:B------:R-:W-:Y:S01]  /*0760*/  IMAD R12, R16, -0x326172a9, RZ ;  /* 0xcd9e8d57100c7824 */ /* 0x000fe200078e02ff */
[----:B------:R-:W5:Y:S01]  /*0770*/  LDG.E.128 R48, desc[UR4][R4.64+0x10] ;  /* 0x0000100404307981 */ /* 0x000f62000c1e1d00 */
[----:B------:R-:W-:Y:S01]  /*0780*/  IMAD.HI.U32 R3, R18, -0x326172a9, RZ ;  /* 0xcd9e8d5712037827 */ /* 0x000fe200078e00ff */
[----:B------:R-:W-:Y:S01]  /*0790*/  BSSY B0, `(.L_x_7188) ;  /* 0x0000ab0000007945 */ /* 0x000fe20003800000 */
[----:B------:R-:W-:Y:S01]  /*07a0*/  ULDC.U8 UR8, c[0x0][0x2a0] ;  /* 0x0000a80000087ab9 */ /* 0x000fe20000000000 */
[----:B------:R-:W5:Y:S01]  /*07b0*/  LDG.E.128 R52, desc[UR4][R4.64+0x400] ;  /* 0x0004000404347981 */ /* 0x000f62000c1e1d00 */
[----:B------:R-:W-:Y:S01]  /*07c0*/  LOP3.LUT R132, R132, 0x3, RZ, 0xc0, !PT ;  /* 0x0000000384847812 */ /* 0x000fe200078ec0ff */
[----:B------:R-:W-:-:S02]  /*07d0*/  ULDC UR10, c[0x0][0x294] ;  /* 0x0000a500000a7ab9 */ /* 0x000fc40000000800 */
[----:B------:R-:W5:Y:S01]  /*07e0*/  LDG.E.128 R56, desc[UR4][R4.64+0x410] ;  /* 0x0004100404387981 */ /* 0x000f62000c1e1d00 */
[----:B------:R-:W-:Y:S01]  /*07f0*/  LOP3.LUT R3, R3, UR30, R12, 0x96, !PT ;  /* 0x0000001e03037c12 */ /* 0x000fe2000f8e960c */
[----:B------:R-:W-:Y:S02]  /*0800*/  ULDC UR11, c[0x0][0x2d8] ;  /* 0x0000b600000b7ab9 */ /* 0x000fe40000000800 */
[----:B------:R-:W5:Y:S04]  /*0810*/  LDG.E.128 R60, desc[UR4][R4.64+0x800] ;  /* 0x00080004043c7981 */ /* 0x000f68000c1e1d00 */
[----:B------:R0:W5:Y:S01]  /*0820*/  LDG.E.128 R64, desc[UR4][R4.64+0x810] ;  /* 0x0008100404407981 */ /* 0x000162000c1e1d00 */
[----:B------:R-:W-:Y:S01]  /*0830*/  ISETP.NE.AND P1, PT, RZ, UR8, PT ;  /* 0x00000008ff007c0c */ /* 0x000fe2000bf25270 */
[----:B------:R-:W-:Y:S01]  /*0840*/  ULDC.64 UR12, c[0x0][0x298] ;  /* 0x0000a600000c7ab9 */ /* 0x000fe20000000a00 */
[----:B------:R-:W-:Y:S01]  /*0850*/  ULDC.64 UR8, c[0x0][0x230] ;  /* 0x00008c0000087ab9 */ /* 0x000fe20000000a00 */
[----:B------:R-:W5:Y:S04]  /*0860*/  LDG.E.128 R68, desc[UR4][R8.64] ;  /* 0x0000000408447981 */ /* 0x000f68000c1e1d00 */
[----:B------:R-:W5:Y:S01]  /*0870*/  LDG.E.128 R72, desc[UR4][R8.64+0x10] ;  /* 0x0000100408487981 */ /* 0x000f62000c1e1d00 */
[----:B0-----:R-:W-:Y:S01]  /*0880*/  LOP3.LUT R4, R7, UR31, R11, 0x96, !PT ;  /* 0x0000001f07047c12 */ /* 0x001fe2000f8e960b */
[----:B------:R-:W-:-:S02]  /*0890*/  IMAD.MOV.U32 R7, RZ, RZ, R14 ;  /* 0x000000ffff077224 */ /* 0x000fc400078e000e */
[----:B------:R-:W5:Y:S01]  /*08a0*/  LDG.E.128 R76, desc[UR4][R8.64+0x400] ;  /* 0x00040004084c7981 */ /* 0x000f62000c1e1d00 */
[----:B------:R-:W-:Y:S01]  /*08b0*/  MOV R5, R10 ;  /* 0x0000000a00057202 */ /* 0x000fe20000000f00 */
[----:B------:R-:W-:Y:S02]  /*08c0*/  IMAD R10, R18, -0x326172a9, RZ ;  /* 0xcd9e8d57120a7824 */ /* 0x000fe400078e02ff */
[----:B------:R-:W5:Y:S04]  /*08d0*/  LDG.E.128 R80, desc[UR4][R8.64+0x410] ;  /* 0x0004100408507981 */ /* 0x000f68000c1e1d00 */
[----:B------:R-:W5:Y:S04]  /*08e0*/  LDG.E.128 R84, desc[UR4][R8.64+0x800] ;  /* 0x0008000408547981 */ /* 0x000f68000c1e1d00 */
[----:B------:R0:W5:Y:S02]  /*08f0*/  LDG.E.128 R88, desc[UR4][R8.64+0x810] ;  /* 0x0008100408587981 */ /* 0x000164000c1e1d00 */
[----:B0-----:R-:W-:Y:S01]  /*0900*/  MOV R8, R13 ;  /* 0x0000000d00087202 */ /* 0x001fe20000000f00 */
[----:B------:R-:W-:-:S07]  /*0910*/  IMAD.MOV.U32 R9, RZ, RZ, RZ ;  /* 0x000000ffff097224 */ /* 0x000fce00078e00ff */
.L_x_7438:
[----:B0-----:R-:W0:Y:S01]  /*0920*/  LDC.64 R100, c[0x0][0x280] ;  /* 0x0000a000ff647b82 */ /* 0x001e220000000a00 */
[----:B------:R-:W-:-:S07]  /*0930*/  ISETP.NE.U32.AND P0, PT, RZ, UR8, PT ;  /* 0x00000008ff007c0c */ /* 0x000fce000bf05070 */
[----:B------:R-:W1:Y:S08]  /*0940*/  LDC R19, c[0x0][0x218] ;  /* 0x00008600ff137b82 */ /* 0x000e700000000800 */
[----:B------:R-:W2:Y:S01]  /*0950*/  LDC.64 R102, c[0x0][0x288] ;  /* 0x0000a200ff667b82 */ /* 0x000ea20000000a00 */
[----:B0-----:R-:W-:-:S05]  /*0960*/  IMAD.WIDE R100, R0, 0x4, R100 ;  /* 0x0000000400647825 */ /* 0x001fca00078e0264 */
[----:B------:R0:W3:Y:S01]  /*0970*/  LDG.E R111, desc[UR4][R100.64] ;  /* 0x00000004646f7981 */ /* 0x0000e2000c1e1900 */
[----:B------:R-:W-:Y:S01]  /*0980*/  ISETP.NE.AND.EX P0, PT, RZ, UR9, PT, P0 ;  /* 0x00000009ff007c0c */ /* 0x000fe2000bf05300 */
[----:B------:R-:W-:Y:S02]  /*0990*/  IMAD.MOV.U32 R135, RZ, RZ, RZ ;  /* 0x000000ffff877224 */ /* 0x000fe400078e00ff */
[----:B-1----:R-:W-:-:S05]  /*09a0*/  IMAD R108, R0, R19, RZ ;  /* 0x00000013006c7224 */ /* 0x002fca00078e02ff */
[----:B0-----:R-:W-:-:S05]  /*09b0*/  SHF.R.S32.HI R101, RZ, 0x1f, R108 ;  /* 0x0000001fff657819 */ /* 0x001fca000001146c */
[----:B------:R-:W0:Y:S01]  /*09c0*/  @P0 LDC.64 R106, c[0x0][0x230] ;  /* 0x00008c00ff6a0b82 */ /* 0x000e220000000a00 */
[----:B------:R-:W-:-:S04]  /*09d0*/  LEA.HI R101, R101, R108, RZ, 0x3 ;  /* 0x0000006c65657211 */ /* 0x000fc800078f18ff */
[----:B------:R-:W-:Y:S01]  /*09e0*/  LEA.HI.SX32 R137, R101, R2, 0x1d ;  /* 0x0000000265897211 */ /* 0x000fe200078feaff */
[----:B--2---:R-:W-:-:S04]  /*09f0*/  IMAD.WIDE R100, R0, 0x4, R102 ;  /* 0x0000000400647825 */ /* 0x004fc800078e0266 */
[----:B0-----:R-:W-:-:S05]  /*0a00*/  @P0 IMAD.WIDE.U32 R106, R137, 0x10, R106 ;  /* 0x00000010896a0825 */ /* 0x001fca00078e006a */
[----:B-----5:R0:W5:Y:S01]  /*0a10*/  @P0 LDG.E.128 R96, desc[UR4][R106.64] ;  /* 0x000000046a600981 */ /* 0x020162000c1e1d00 */
[----:B---3--:R-:W-:-:S13]  /*0a20*/  ISETP.GE.AND P2, PT, R111, 0x1, PT ;  /* 0x000000016f00780c */ /* 0x008fda0003f46270 */
[----:B------:R-:W1:Y:S01]  /*0a30*/  @P2 LDC.64 R104, c[0x0][0x220] ;  /* 0x00008800ff682b82 */ /* 0x000e620000000a00 */
[----:B------:R-:W-:-:S05]  /*0a40*/  @P2 IADD3 R110, R111, -0x1, RZ ;  /* 0xffffffff6f6e2810 */ /* 0x000fca0007ffe0ff */
[----:B------:R-:W-:-:S05]  /*0a50*/  @P2 IMAD R110, R110, R19, RZ ;  /* 0x000000136e6e2224 */ /* 0x000fca00078e02ff */
[----:B------:R-:W-:-:S04]  /*0a60*/  @P2 SHF.R.S32.HI R109, RZ, 0x1f, R110 ;  /* 0x0000001fff6d2819 */ /* 0x000fc8000001146e */
[----:B------:R-:W-:-:S04]  /*0a70*/  @P2 LEA.HI R109, R109, R110, RZ, 0x3 ;  /* 0x0000006e6d6d2211 */ /* 0x000fc800078f18ff */
[----:B------:R-:W-:-:S05]  /*0a80*/  @P2 LEA.HI.SX32 R135, R109, R2, 0x1d ;  /* 0x000000026d872211 */ /* 0x000fca00078feaff */
[----:B-1----:R-:W-:Y:S02]  /*0a90*/  @P2 IMAD.WIDE.U32 R102, R135, 0x10, R104 ;  /* 0x0000001087662825 */ /* 0x002fe400078e0068 */
[----:B------:R0:W5:Y:S04]  /*0aa0*/  LDG.E R104, desc[UR4][R100.64] ;  /* 0x0000000464687981 */ /* 0x000168000c1e1900 */
[----:B------:R0:W5:Y:S01]  /*0ab0*/  @P2 LDG.E.128 R92, desc[UR4][R102.64] ;  /* 0x00000004665c2981 */ /* 0x000162000c1e1d00 */
[----:B------:R-:W-:Y:S01]  /*0ac0*/  ISETP.GT.AND P3, PT, R111, RZ, PT ;  /* 0x000000ff6f00720c */ /* 0x000fe20003f64270 */
[----:B------:R-:W-:Y:S01]  /*0ad0*/  BSSY B1, `(.L_x_7189) ;  /* 0x0000060000017945 */ /* 0x000fe20003800000 */
[----:B------:R-:W-:-:S11]  /*0ae0*/  SHF.R.S32.HI R105, RZ, 0x1f, R0 ;  /* 0x0000001fff697819 */ /* 0x000fd60000011400 */
[----:B0-----:R-:W-:Y:S05]  /*0af0*/  @P3 BRA `(.L_x_7190) ;  /* 0x0000000000183947 */ /* 0x001fea0003800000 */
[----:B------:R-:W-:Y:S01]  /*0b00*/  HFMA2.MMA R106, -RZ, RZ, 0, 0 ;  /* 0x00000000ff6a7435 */ /* 0x000fe200000001ff */
[----:B------:R-:W-:Y:S01]  /*0b10*/  IMAD.MOV.U32 R100, RZ, RZ, R132 ;  /* 0x000000ffff647224 */ /* 0x000fe200078e0084 */
[----:B------:R-:W-:Y:S09]  /*0b20*/  @!P0 BRA `(.L_x_7191) ;  /* 0x0000000400688947 */ /* 0x000ff20003800000 */
[----:B------:R-:W-:Y:S01]  /*0b30*/  MOV R100, R132 ;  /* 0x0000008400647202 */ /* 0x000fe20000000f00 */
[----:B-----5:R-:W-:Y:S01]  /*0b40*/  IMAD.U32 R106, R96, 0x10000, RZ ;  /* 0x00010000606a7824 */ /* 0x020fe200078e00ff */
[----:B------:R-:W-:Y:S06]  /*0b50*/  BRA `(.L_x_7191) ;  /* 0x00000004005c7947 */ /* 0x000fec0003800000 */
.L_x_7190:
        /* <DEDUP_REMOVED lines=12> */
.L_x_7193:
[----:B------:R-:W-:-:S07]  /*0c20*/  MOV R108, R10 ;  /* 0x0000000a006c7202 */ /* 0x000fce0000000f00 */
.L_x_7194:
[----:B------:R-:W-:Y:S05]  /*0c30*/  BSYNC B2 ;  /* 0x0000000000027941 */ /* 0x000fea0003800000 */
.L_x_7192:
        /* <DEDUP_REMOVED lines=16> */
.L_x_7198:
[----:B------:R-:W-:Y:S05]  /*0d40*/  BSYNC B3 ;  /* 0x0000000000037941 */ /* 0x000fea0003800000 */
.L_x_7197:
        /* <DEDUP_REMOVED lines=43> */
.L_x_7196:
[----:B------:R-:W-:Y:S05]  /*1000*/  BSYNC B2 ;  /* 0x0000000000027941 */ /* 0x000fea0003800000 */
.L_x_7195:
        /* <DEDUP_REMOVED lines=12> */
.L_x_7191:
[----:B------:R-:W-:Y:S05]  /*10d0*/  BSYNC B1 ;  /* 0x0000000000017941 */ /* 0x000fea0003800000 */
.L_x_7189:
        /* <DEDUP_REMOVED lines=9> */
.L_x_7200:
        /* <DEDUP_REMOVED lines=12> */
.L_x_7203:
[----:B------:R-:W-:-:S07]  /*1230*/  IMAD.MOV.U32 R12, RZ, RZ, R10 ;  /* 0x000000ffff0c7224 */ /* 0x000fce00078e000a */
.L_x_7204:
[----:B------:R-:W-:Y:S05]  /*1240*/  BSYNC B2 ;  /* 0x0000000000027941 */ /* 0x000fea0003800000 */
.L_x_7202:
        /* <DEDUP_REMOVED lines=16> */
.L_x_7208:
[----:B------:R-:W-:Y:S05]  /*1350*/  BSYNC B3 ;  /* 0x0000000000037941 */ /* 0x000fea0003800000 */
.L_x_7207:
        /* <DEDUP_REMOVED lines=44> */
.L_x_7206:
[----:B------:R-:W-:Y:S05]  /*1620*/  BSYNC B2 ;  /* 0x0000000000027941 */ /* 0x000fea0003800000 */
.L_x_7205:
        /* <DEDUP_REMOVED lines=14> */
.L_x_7201:
[----:B------:R-:W-:Y:S05]  /*1710*/  BSYNC B1 ;  /* 0x0000000000017941 */ /* 0x000fea0003800000 */
.L_x_7199:
        /* <DEDUP_REMOVED lines=8> */
.L_x_7210:
        /* <DEDUP_REMOVED lines=12> */
.L_x_7213:
[----:B------:R-:W-:-:S07]  /*1860*/  IMAD.MOV.U32 R13, RZ, RZ, R10 ;  /* 0x000000ffff0d7224 */ /* 0x000fce00078e000a */
.L_x_7214:
[----:B------:R-:W-:Y:S05]  /*1870*/  BSYNC B2 ;  /* 0x0000000000027941 */ /* 0x000fea0003800000 */
.L_x_7212:
        /* <DEDUP_REMOVED lines=16> */
.L_x_7218:
[----:B------:R-:W-:Y:S05]  /*1980*/  BSYNC B3 ;  /* 0x0000000000037941 */ /* 0x000fea0003800000 */
.L_x_7217:
        /* <DEDUP_REMOVED lines=44> */
.L_x_7216:
[----:B------:R-:W-:Y:S05]  /*1c50*/  BSYNC B2 ;  /* 0x0000000000027941 */ /* 0x000fea0003800000 */
.L_x_7215:
        /* <DEDUP_REMOVED lines=12> */
.L_x_7211:
[----:B------:R-:W-:Y:S05]  /*1d20*/  BSYNC B1 ;  /* 0x0000000000017941 */ /* 0x000fea0003800000 */
.L_x_7209:
        /* <DEDUP_REMOVED lines=9> */
.L_x_7220:
        /* <DEDUP_REMOVED lines=12> */
.L_x_7223:
[----:B------:R-:W-:-:S07]  /*1e80*/  IMAD.MOV.U32 R14, RZ, RZ, R10 ;  /* 0x000000ffff0e7224 */ /* 0x000fce00078e000a */
.L_x_7224:
[----:B------:R-:W-:Y:S05]  /*1e90*/  BSYNC B2 ;  /* 0x0000000000027941 */ /* 0x000fea0003800000 */
.L_x_7222:
        /* <DEDUP_REMOVED lines=16> */
.L_x_7228:
[----:B------:R-:W-:Y:S05]  /*1fa0*/  BSYNC B3 ;  /* 0x0000000000037941 */ /* 0x000fea0003800000 */
.L_x_7227:
        /* <DEDUP_REMOVED lines=44> */
.L_x_7226:
[----:B------:R-:W-:Y:S05]  /*2270*/  BSYNC B2 ;  /* 0x0000000000027941 */ /* 0x000fea0003800000 */
.L_x_7225:
        /* <DEDUP_REMOVED lines=14> */
.L_x_7221:
[----:B------:R-:W-:Y:S05]  /*2360*/  BSYNC B1 ;  /* 0x0000000000017941 */ /* 0x000fea0003800000 */
.L_x_7219:
        /* <DEDUP_REMOVED lines=8> */
.L_x_7230:
        /* <DEDUP_REMOVED lines=12> */
.L_x_7233:
[----:B------:R-:W-:-:S07]  /*24b0*/  IMAD.MOV.U32 R15, RZ, RZ, R10 ;  /* 0x000000ffff0f7224 */ /* 0x000fce00078e000a */
.L_x_7234:
[----:B------:R-:W-:Y:S05]  /*24c0*/  BSYNC B2 ;  /* 0x0000000000027941 */ /* 0x000fea0003800000 */
.L_x_7232:
        /* <DEDUP_REMOVED lines=16> */
.L_x_7238:
[----:B------:R-:W-:Y:S05]  /*25d0*/  BSYNC B3 ;  /* 0x0000000000037941 */ /* 0x000fea0003800000 */
.L_x_7237:
        /* <DEDUP_REMOVED lines=44> */
.L_x_7236:
[----:B------:R-:W-:Y:S05]  /*28a0*/  BSYNC B2 ;  /* 0x0000000000027941 */ /* 0x000fea0003800000 */
.L_x_7235:
        /* <DEDUP_REMOVED lines=12> */
.L_x_7231:
[----:B------:R-:W-:Y:S05]  /*2970*/  BSYNC B1 ;  /* 0x0000000000017941 */ /* 0x000fea0003800000 */
.L_x_7229:
        /* <DEDUP_REMOVED lines=9> */
.L_x_7240:
        /* <DEDUP_REMOVED lines=12> */
.L_x_7243:
[----:B------:R-:W-:-:S07]  /*2ad0*/  IMAD.MOV.U32 R16, RZ, RZ, R10 ;  /* 0x000000ffff107224 */ /* 0x000fce00078e000a */
.L_x_7244:
[----:B------:R-:W-:Y:S05]  /*2ae0*/  BSYNC B2 ;  /* 0x0000000000027941 */ /* 0x000fea0003800000 */
.L_x_7242:
        /* <DEDUP_REMOVED lines=16> */
.L_x_7248:
[----:B------:R-:W-:Y:S05]  /*2bf0*/  BSYNC B3 ;  /* 0x0000000000037941 */ /* 0x000fea0003800000 */
.L_x_7247:
        /* <DEDUP_REMOVED lines=44> */
.L_x_7246:
[----:B------:R-:W-:Y:S05]  /*2ec0*/  BSYNC B2 ;  /* 0x0000000000027941 */ /* 0x000fea0003800000 */
.L_x_7245:
        /* <DEDUP_REMOVED lines=14> */
.L_x_7241:
[----:B------:R-:W-:Y:S05]  /*2fb0*/  BSYNC B1 ;  /* 0x0000000000017941 */ /* 0x000fea0003800000 */
.L_x_7239:
        /* <DEDUP_REMOVED lines=8> */
.L_x_7250:
        /* <DEDUP_REMOVED lines=12> */
.L_x_7253:
[----:B------:R-:W-:-:S07]  /*3100*/  IMAD.MOV.U32 R17, RZ, RZ, R10 ;  /* 0x000000ffff117224 */ /* 0x000fce00078e000a */
.L_x_7254:
[----:B------:R-:W-:Y:S05]  /*3110*/  BSYNC B2 ;  /* 0x0000000000027941 */ /* 0x000fea0003800000 */
.L_x_7252:
        /* <DEDUP_REMOVED lines=16> */
.L_x_7258:
[----:B------:R-:W-:Y:S05]  /*3220*/  BSYNC B3 ;  /* 0x0000000000037941 */ /* 0x000fea0003800000 */
.L_x_7257:
        /* <DEDUP_REMOVED lines=44> */
.L_x_7256:
[----:B------:R-:W-:Y:S05]  /*34f0*/  BSYNC B2 ;  /* 0x0000000000027941 */ /* 0x000fea0003800000 */
.L_x_7255:
        /* <DEDUP_REMOVED lines=12> */
.L_x_7251:
[----:B------:R-:W-:Y:S05]  /*35c0*/  BSYNC B1 ;  /* 0x0000000000017941 */ /* 0x000fea0003800000 */
.L_x_7249:
        /* <DEDUP_REMOVED lines=9> */
.L_x_7260:
        /* <DEDUP_REMOVED lines=12> */
.L_x_7263:
[----:B------:R-:W-:-:S07]  /*3720*/  IMAD.MOV.U32 R18, RZ, RZ, R10 ;  /* 0x000000ffff127224 */ /* 0x000fce00078e000a */
.L_x_7264:
[----:B------:R-:W-:Y:S05]  /*3730*/  BSYNC B2 ;  /* 0x0000000000027941 */ /* 0x000fea0003800000 */
.L_x_7262:
        /* <DEDUP_REMOVED lines=16> */
.L_x_7268:
[----:B------:R-:W-:Y:S05]  /*3840*/  BSYNC B3 ;  /* 0x0000000000037941 */ /* 0x000fea0003800000 */
.L_x_7267:
        /* <DEDUP_REMOVED lines=44> */
.L_x_7266:
[----:B------:R-:W-:Y:S05]  /*3b10*/  BSYNC B2 ;  /* 0x0000000000027941 */ /* 0x000fea0003800000 */
.L_x_7265:
        /* <DEDUP_REMOVED lines=14> */
.L_x_7261:
[----:B------:R-:W-:Y:S05]  /*3c00*/  BSYNC B1 ;  /* 0x0000000000017941 */ /* 0x000fea0003800000 */
.L_x_7259:
        /* <DEDUP_REMOVED lines=20> */
[----:B------:R-:W-:Y:S02]  /*3d50*/  PRMT R103, R16, 0x7104, RZ ;  /* 0x0000710410677816 */ /* 0x000fe400000000ff */
[----:B------:R-:W-:Y:S01]  /*3d60*/  PRMT R126, R119, 0x4210, R102 ;  /* 0x00004210777e7816 */ /* 0x000fe20000000066 */
[----:B------:R-:W-:Y:S01]  /*3d70*/  IMAD.WIDE.U32 R118, R118, 0x10000, RZ ;  /* 0x0001000076767825 */ /* 0x000fe200078e00ff */
[----:B------:R-:W-:-:S02]  /*3d80*/  LOP3.LUT R102, R14, 0xff, RZ, 0xc0, !PT ;  /* 0x000000ff0e667812 */ /* 0x000fc400078ec0ff */
        /* <DEDUP_REMOVED lines=11> */
.L_x_7270:
[----:B------:R-:W-:Y:S05]  /*3e40*/  BSYNC B1 ;  /* 0x0000000000017941 */ /* 0x000fea0003800000 */
.L_x_7269:
[----:B-----5:R2:W5:Y:S04]  /*3e50*/  @P2 LDG.E.128 R92, desc[UR4][R114.64] ;  /* 0x00000004725c2981 */ /* 0x020568000c1e1d00 */
[----:B------:R2:W5:Y:S01]  /*3e60*/  @P0 LDG.E.128 R96, desc[UR4][R116.64] ;  /* 0x0000000474600981 */ /* 0x000562000c1e1d00 */
[----:B------:R-:W-:Y:S04]  /*3e70*/  BSSY B1, `(.L_x_7271) ;  /* 0x0000060000017945 */ /* 0x000fe80003800000 */
[----:B------:R-:W-:Y:S05]  /*3e80*/  @P3 BRA `(.L_x_7272) ;  /* 0x0000000000183947 */ /* 0x000fea0003800000 */
[----:B--2---:R-:W-:Y:S01]  /*3e90*/  MOV R114, RZ ;  /* 0x000000ff00727202 */ /* 0x004fe20000000f00 */
[----:B01----:R-:W-:Y:S01]  /*3ea0*/  IMAD.MOV.U32 R100, RZ, RZ, R120 ;  /* 0x000000ffff647224 */ /* 0x003fe200078e0078 */
[----:B------:R-:W-:Y:S06]  /*3eb0*/  @!P0 BRA `(.L_x_7273) ;  /* 0x00000004006c8947 */ /* 0x000fec0003800000 */
[----:B------:R-:W-:Y:S01]  /*3ec0*/  MOV R100, R120 ;  /* 0x0000007800647202 */ /* 0x000fe20000000f00 */
[----:B-----5:R-:W-:Y:S01]  /*3ed0*/  IMAD.U32 R114, R96, 0x10000, RZ ;  /* 0x0001000060727824 */ /* 0x020fe200078e00ff */
[----:B------:R-:W-:Y:S06]  /*3ee0*/  BRA `(.L_x_7273) ;  /* 0x0000000400607947 */ /* 0x000fec0003800000 */
.L_x_7272:
        /* <DEDUP_REMOVED lines=12> */
.L_x_7275:
[----:B------:R-:W-:-:S07]  /*3fb0*/  MOV R11, R10 ;  /* 0x0000000a000b7202 */ /* 0x000fce0000000f00 */
.L_x_7276:
[----:B------:R-:W-:Y:S05]  /*3fc0*/  BSYNC B2 ;  /* 0x0000000000027941 */ /* 0x000fea0003800000 */
.L_x_7274:
        /* <DEDUP_REMOVED lines=16> */
.L_x_7280:
[----:B------:R-:W-:Y:S05]  /*40d0*/  BSYNC B3 ;  /* 0x0000000000037941 */ /* 0x000fea0003800000 */
.L_x_7279:
[----:B------:R-:W-:Y:S01]  /*40e0*/  IMAD.HI.U32 R3, R5, -0x326172a9, RZ ;  /* 0xcd9e8d5705037827 */ /* 0x000fe200078e00ff */
[----:B------:R-:W-:-:S03]  /*40f0*/  LOP3.LUT R4, R4, UR7, R9, 0x96, !PT ;  /* 0x0000000704047c12 */ /* 0x000fc6000f8e9609 */
[----:B--2---:R-:W-:Y:S01]  /*4100*/  IMAD R115, R5, -0x326172a9, RZ ;  /* 0xcd9e8d5705737824 */ /* 0x004fe200078e02ff */
        /* <DEDUP_REMOVED lines=41> */
.L_x_7278:
[----:B------:R-:W-:Y:S05]  /*43a0*/  BSYNC B2 ;  /* 0x0000000000027941 */ /* 0x000fea0003800000 */
.L_x_7277:
        /* <DEDUP_REMOVED lines=10> */
[----:B--2---:R-:W-:-:S04]  /*4450*/  FMUL.FTZ R114, R76, R101 ;  /* 0x000000654c727220 */ /* 0x004fc80000410000 */
[----:B------:R-:W-:-:S07]  /*4460*/  @P0 FADD.FTZ R114, R103, R114 ;  /* 0x0000007267720221 */ /* 0x000fce0000010000 */
.L_x_7273:
[----:B------:R-:W-:Y:S05]  /*4470*/  BSYNC B1 ;  /* 0x0000000000017941 */ /* 0x000fea0003800000 */
.L_x_7271:
        /* <DEDUP_REMOVED lines=9> */
.L_x_7282:
        /* <DEDUP_REMOVED lines=12> */
.L_x_7285:
[----:B------:R-:W-:-:S07]  /*45d0*/  MOV R12, R10 ;  /* 0x0000000a000c7202 */ /* 0x000fce0000000f00 */
.L_x_7286:
[----:B------:R-:W-:Y:S05]  /*45e0*/  BSYNC B2 ;  /* 0x0000000000027941 */ /* 0x000fea0003800000 */
.L_x_7284:
        /* <DEDUP_REMOVED lines=16> */
.L_x_7290:
[----:B------:R-:W-:Y:S05]  /*46f0*/  BSYNC B3 ;  /* 0x0000000000037941 */ /* 0x000fea0003800000 */
.L_x_7289:
        /* <DEDUP_REMOVED lines=44> */
.L_x_7288:
[----:B------:R-:W-:Y:S05]  /*49c0*/  BSYNC B2 ;  /* 0x0000000000027941 */ /* 0x000fea0003800000 */
.L_x_7287:
        /* <DEDUP_REMOVED lines=8> */
[----:B------:R-:W-:-:S04]  /*4a50*/  @P0 PRMT R12, R96, 0x7632, R12 ;  /* 0x00007632600c0816 */ /* 0x000fc8000000000c */
[----:B------:R-:W-:Y:S01]  /*4a60*/  FSEL R100, R100, RZ, !P4 ;  /* 0x000000ff64647208 */ /* 0x000fe20006000000 */
[----:B------:R-:W-:Y:S01]  /*4a70*/  @P0 IMAD.U32 R102, R12, 0x10000, RZ ;  /* 0x000100000c660824 */ /* 0x000fe200078e00ff */
[----:B------:R-:W-:-:S03]  /*4a80*/  SEL R12, RZ, 0x1, P4 ;  /* 0x00000001ff0c7807 */ /* 0x000fc60002000000 */
[----:B------:R-:W-:-:S04]  /*4a90*/  FMUL.FTZ R115, R77, R100 ;  /* 0x000000644d737220 */ /* 0x000fc80000410000 */
[----:B------:R-:W-:-:S07]  /*4aa0*/  @P0 FADD.FTZ R115, R115, R102 ;  /* 0x0000006673730221 */ /* 0x000fce0000010000 */
.L_x_7283:
[----:B------:R-:W-:Y:S05]  /*4ab0*/  BSYNC B1 ;  /* 0x0000000000017941 */ /* 0x000fea0003800000 */
.L_x_7281:
        /* <DEDUP_REMOVED lines=8> */
.L_x_7292:
        /* <DEDUP_REMOVED lines=12> */
.L_x_7295:
[----:B------:R-:W-:-:S07]  /*4c00*/  MOV R13, R10 ;  /* 0x0000000a000d7202 */ /* 0x000fce0000000f00 */
.L_x_7296:
[----:B------:R-:W-:Y:S05]  /*4c10*/  BSYNC B2 ;  /* 0x0000000000027941 */ /* 0x000fea0003800000 */
.L_x_7294:
        /* <DEDUP_REMOVED lines=16> */
.L_x_7300:
[----:B------:R-:W-:Y:S05]  /*4d20*/  BSYNC B3 ;  /* 0x0000000000037941 */ /* 0x000fea0003800000 */
.L_x_7299:
        /* <DEDUP_REMOVED lines=44> */
.L_x_7298:
[----:B------:R-:W-:Y:S05]  /*4ff0*/  BSYNC B2 ;  /* 0x0000000000027941 */ /* 0x000fea0003800000 */
.L_x_7297:
        /* <DEDUP_REMOVED lines=12> */
.L_x_7293:
[----:B------:R-:W-:Y:S05]  /*50c0*/  BSYNC B1 ;  /* 0x0000000000017941 */ /* 0x000fea0003800000 */
.L_x_7291:
        /* <DEDUP_REMOVED lines=9> */
.L_x_7302:
        /* <DEDUP_REMOVED lines=12> */
.L_x_7305:
[----:B------:R-:W-:-:S07]  /*5220*/  MOV R14, R10 ;  /* 0x0000000a000e7202 */ /* 0x000fce0000000f00 */
.L_x_7306:
[----:B------:R-:W-:Y:S05]  /*5230*/  BSYNC B2 ;  /* 0x0000000000027941 */ /* 0x000fea0003800000 */
.L_x_7304:
        /* <DEDUP_REMOVED lines=16> */
.L_x_7310:
[----:B------:R-:W-:Y:S05]  /*5340*/  BSYNC B3 ;  /* 0x0000000000037941 */ /* 0x000fea0003800000 */
.L_x_7309:
        /* <DEDUP_REMOVED lines=44> */
.L_x_7308:
[----:B------:R-:W-:Y:S05]  /*5610*/  BSYNC B2 ;  /* 0x0000000000027941 */ /* 0x000fea0003800000 */
.L_x_7307:
        /* <DEDUP_REMOVED lines=14> */
.L_x_7303:
[----:B------:R-:W-:Y:S05]  /*5700*/  BSYNC B1 ;  /* 0x0000000000017941 */ /* 0x000fea0003800000 */
.L_x_7301:
        /* <DEDUP_REMOVED lines=8> */
.L_x_7312:
        /* <DEDUP_REMOVED lines=12> */
.L_x_7315:
[----:B------:R-:W-:-:S07]  /*5850*/  MOV R15, R10 ;  /* 0x0000000a000f7202 */ /* 0x000fce0000000f00 */
.L_x_7316:
[----:B------:R-:W-:Y:S05]  /*5860*/  BSYNC B2 ;  /* 0x0000000000027941 */ /* 0x000fea0003800000 */
.L_x_7314:
        /* <DEDUP_REMOVED lines=16> */
.L_x_7320:
[----:B------:R-:W-:Y:S05]  /*5970*/  BSYNC B3 ;  /* 0x0000000000037941 */ /* 0x000fea0003800000 */
.L_x_7319:
        /* <DEDUP_REMOVED lines=44> */
.L_x_7318:
[----:B------:R-:W-:Y:S05]  /*5c40*/  BSYNC B2 ;  /* 0x0000000000027941 */ /* 0x000fea0003800000 */
.L_x_7317:
        /* <DEDUP_REMOVED lines=12> */
.L_x_7313:
[----:B------:R-:W-:Y:S05]  /*5d10*/  BSYNC B1 ;  /* 0x0000000000017941 */ /* 0x000fea0003800000 */
.L_x_7311:
        /* <DEDUP_REMOVED lines=9> */
.L_x_7322:
        /* <DEDUP_REMOVED lines=12> */
.L_x_7325:
[----:B------:R-:W-:-:S07]  /*5e70*/  MOV R16, R10 ;  /* 0x0000000a00107202 */ /* 0x000fce0000000f00 */
.L_x_7326:
[----:B------:R-:W-:Y:S05]  /*5e80*/  BSYNC B2 ;  /* 0x0000000000027941 */ /* 0x000fea0003800000 */
.L_x_7324:
        /* <DEDUP_REMOVED lines=16> */
.L_x_7330:
[----:B------:R-:W-:Y:S05]  /*5f90*/  BSYNC B3 ;  /* 0x0000000000037941 */ /* 0x000fea0003800000 */
.L_x_7329:
        /* <DEDUP_REMOVED lines=44> */
.L_x_7328:
[----:B------:R-:W-:Y:S05]  /*6260*/  BSYNC B2 ;  /* 0x0000000000027941 */ /* 0x000fea0003800000 */
.L_x_7327:
        /* <DEDUP_REMOVED lines=14> */
.L_x_7323:
[----:B------:R-:W-:Y:S05]  /*6350*/  BSYNC B1 ;  /* 0x0000000000017941 */ /* 0x000fea0003800000 */
.L_x_7321:
        /* <DEDUP_REMOVED lines=8> */
.L_x_7332:
        /* <DEDUP_REMOVED lines=12> */
.L_x_7335:
[----:B------:R-:W-:-:S07]  /*64a0*/  MOV R17, R10 ;  /* 0x0000000a00117202 */ /* 0x000fce0000000f00 */
.L_x_7336:
[----:B------:R-:W-:Y:S05]  /*64b0*/  BSYNC B2 ;  /* 0x0000000000027941 */ /* 0x000fea0003800000 */
.L_x_7334:
        /* <DEDUP_REMOVED lines=16> */
.L_x_7340:
[----:B------:R-:W-:Y:S05]  /*65c0*/  BSYNC B3 ;  /* 0x0000000000037941 */ /* 0x000fea0003800000 */
.L_x_7339:
        /* <DEDUP_REMOVED lines=44> */
.L_x_7338:
[----:B------:R-:W-:Y:S05]  /*6890*/  BSYNC B2 ;  /* 0x0000000000027941 */ /* 0x000fea0003800000 */
.L_x_7337:
        /* <DEDUP_REMOVED lines=12> */
.L_x_7333:
[----:B------:R-:W-:Y:S05]  /*6960*/  BSYNC B1 ;  /* 0x0000000000017941 */ /* 0x000fea0003800000 */
.L_x_7331:
        /* <DEDUP_REMOVED lines=9> */
.L_x_7342:
        /* <DEDUP_REMOVED lines=12> */
.L_x_7345:
[----:B------:R-:W-:-:S07]  /*6ac0*/  MOV R18, R10 ;  /* 0x0000000a00127202 */ /* 0x000fce0000000f00 */
.L_x_7346:
[----:B------:R-:W-:Y:S05]  /*6ad0*/  BSYNC B2 ;  /* 0x0000000000027941 */ /* 0x000fea0003800000 */
.L_x_7344:
        /* <DEDUP_REMOVED lines=16> */
.L_x_7350:
[----:B------:R-:W-:Y:S05]  /*6be0*/  BSYNC B3 ;  /* 0x0000000000037941 */ /* 0x000fea0003800000 */
.L_x_7349:
        /* <DEDUP_REMOVED lines=44> */
.L_x_7348:
[----:B------:R-:W-:Y:S05]  /*6eb0*/  BSYNC B2 ;  /* 0x0000000000027941 */ /* 0x000fea0003800000 */
.L_x_7347:
        /* <DEDUP_REMOVED lines=14> */
.L_x_7343:
[----:B------:R-:W-:Y:S05]  /*6fa0*/  BSYNC B1 ;  /* 0x0000000000017941 */ /* 0x000fea0003800000 */
.L_x_7341:
        /* <DEDUP_REMOVED lines=34> */
.L_x_7352:
[----:B------:R-:W-:Y:S05]  /*71d0*/  BSYNC B1 ;  /* 0x0000000000017941 */ /* 0x000fea0003800000 */
.L_x_7351:
        /* <DEDUP_REMOVED lines=10> */
.L_x_7354:
[C---:B------:R-:W-:Y:S01]  /*7280*/  ISETP.NE.AND P4, PT, R132.reuse, 0x1, PT ;  /* 0x000000018400780c */ /* 0x040fe20003f85270 */
[----:B------:R-:W-:Y:S01]  /*7290*/  BSSY B2, `(.L_x_7356) ;  /* 0x000000c000027945 */ /* 0x000fe20003800000 */
[----:B0-----:R-:W-:-:S11]  /*72a0*/  VIADD R100, R132, 0x1 ;  /* 0x0000000184647836 */ /* 0x001fd60000000000 */
[----:B------:R-:W-:Y:S05]  /*72b0*/  @!P4 BRA `(.L_x_7357) ;  /* 0x000000000020c947 */ /* 0x000fea0003800000 */
[----:B------:R-:W-:Y:S02]  /*72c0*/  ISETP.NE.AND P4, PT, R132, 0x2, PT ;  /* 0x000000028400780c */ /* 0x000fe40003f85270 */
[----:B-1----:R-:W-:-:S11]  /*72d0*/  MOV R124, R4 ;  /* 0x00000004007c7202 */ /* 0x002fd60000000f00 */
[----:B------:R-:W-:Y:S05]  /*72e0*/  @!P4 BRA `(.L_x_7358) ;  /* 0x000000000018c947 */ /* 0x000fea0003800000 */
[----:B------:R-:W-:Y:S01]  /*72f0*/  ISETP.NE.AND P4, PT, R132, 0x3, PT ;  /* 0x000000038400780c */ /* 0x000fe20003f85270 */
[----:B------:R-:W-:-:S12]  /*7300*/  IMAD.MOV.U32 R124, RZ, RZ, R3 ;  /* 0x000000ffff7c7224 */ /* 0x000fd800078e0003 */
[----:B------:R-:W-:Y:S05]  /*7310*/  @P4 BRA `(.L_x_7358) ;  /* 0x00000000000c4947 */ /* 0x000fea0003800000 */
[----:B------:R-:W-:Y:S01]  /*7320*/  MOV R124, R6 ;  /* 0x00000006007c7202 */ /* 0x000fe20000000f00 */
[----:B------:R-:W-:Y:S06]  /*7330*/  BRA `(.L_x_7358) ;  /* 0x0000000000047947 */ /* 0x000fec0003800000 */
.L_x_7357:
[----:B-1----:R-:W-:-:S07]  /*7340*/  IMAD.MOV.U32 R124, RZ, RZ, R10 ;  /* 0x000000ffff7c7224 */ /* 0x002fce00078e000a */
.L_x_7358:
[----:B------:R-:W-:Y:S05]  /*7350*/  BSYNC B2 ;  /* 0x0000000000027941 */ /* 0x000fea0003800000 */
.L_x_7356:
        /* <DEDUP_REMOVED lines=16> */
.L_x_7362:
[----:B------:R-:W-:Y:S05]  /*7460*/  BSYNC B3 ;  /* 0x0000000000037941 */ /* 0x000fea0003800000 */
.L_x_7361:
        /* <DEDUP_REMOVED lines=43> */
.L_x_7360:
[----:B------:R-:W-:Y:S05]  /*7720*/  BSYNC B2 ;  /* 0x0000000000027941 */ /* 0x000fea0003800000 */
.L_x_7359:
        /* <DEDUP_REMOVED lines=12> */
.L_x_7355:
[----:B------:R-:W-:Y:S05]  /*77f0*/  BSYNC B1 ;  /* 0x0000000000017941 */ /* 0x000fea0003800000 */
.L_x_7353:
        /* <DEDUP_REMOVED lines=9> */
.L_x_7364:
        /* <DEDUP_REMOVED lines=12> */
.L_x_7367:
[----:B------:R-:W-:-:S07]  /*7950*/  MOV R12, R10 ;  /* 0x0000000a000c7202 */ /* 0x000fce0000000f00 */
.L_x_7368:
[----:B------:R-:W-:Y:S05]  /*7960*/  BSYNC B2 ;  /* 0x0000000000027941 */ /* 0x000fea0003800000 */
.L_x_7366:
        /* <DEDUP_REMOVED lines=16> */
.L_x_7372:
[----:B------:R-:W-:Y:S05]  /*7a70*/  BSYNC B3 ;  /* 0x0000000000037941 */ /* 0x000fea0003800000 */
.L_x_7371:
        /* <DEDUP_REMOVED lines=44> */
.L_x_7370:
[----:B------:R-:W-:Y:S05]  /*7d40*/  BSYNC B2 ;  /* 0x0000000000027941 */ /* 0x000fea0003800000 */
.L_x_7369:
        /* <DEDUP_REMOVED lines=14> */
.L_x_7365:
[----:B------:R-:W-:Y:S05]  /*7e30*/  BSYNC B1 ;  /* 0x0000000000017941 */ /* 0x000fea0003800000 */
.L_x_7363:
        /* <DEDUP_REMOVED lines=8> */
.L_x_7374:
        /* <DEDUP_REMOVED lines=12> */
.L_x_7377:
[----:B------:R-:W-:-:S07]  /*7f80*/  MOV R13, R10 ;  /* 0x0000000a000d7202 */ /* 0x000fce0000000f00 */
.L_x_7378:
[----:B------:R-:W-:Y:S05]  /*7f90*/  BSYNC B2 ;  /* 0x0000000000027941 */ /* 0x000fea0003800000 */
.L_x_7376:
        /* <DEDUP_REMOVED lines=16> */
.L_x_7382:
[----:B------:R-:W-:Y:S05]  /*80a0*/  BSYNC B3 ;  /* 0x0000000000037941 */ /* 0x000fea0003800000 */
.L_x_7381:
        /* <DEDUP_REMOVED lines=44> */
.L_x_7380:
[----:B------:R-:W-:Y:S05]  /*8370*/  BSYNC B2 ;  /* 0x0000000000027941 */ /* 0x000fea0003800000 */
.L_x_7379:
        /* <DEDUP_REMOVED lines=12> */
.L_x_7375:
[----:B------:R-:W-:Y:S05]  /*8440*/  BSYNC B1 ;  /* 0x0000000000017941 */ /* 0x000fea0003800000 */
.L_x_7373:
        /* <DEDUP_REMOVED lines=9> */
.L_x_7384:
        /* <DEDUP_REMOVED lines=12> */
.L_x_7387:
[----:B------:R-:W-:-:S07]  /*85a0*/  MOV R14, R10 ;  /* 0x0000000a000e7202 */ /* 0x000fce0000000f00 */
.L_x_7388:
[----:B------:R-:W-:Y:S05]  /*85b0*/  BSYNC B2 ;  /* 0x0000000000027941 */ /* 0x000fea0003800000 */
.L_x_7386:
        /* <DEDUP_REMOVED lines=16> */
.L_x_7392:
[----:B------:R-:W-:Y:S05]  /*86c0*/  BSYNC B3 ;  /* 0x0000000000037941 */ /* 0x000fea0003800000 */
.L_x_7391:
        /* <DEDUP_REMOVED lines=44> */
.L_x_7390:
[----:B------:R-:W-:Y:S05]  /*8990*/  BSYNC B2 ;  /* 0x0000000000027941 */ /* 0x000fea0003800000 */
.L_x_7389:
        /* <DEDUP_REMOVED lines=14> */
.L_x_7385:
[----:B------:R-:W-:Y:S05]  /*8a80*/  BSYNC B1 ;  /* 0x0000000000017941 */ /* 0x000fea0003800000 */
.L_x_7383:
        /* <DEDUP_REMOVED lines=8> */
.L_x_7394:
        /* <DEDUP_REMOVED lines=12> */
.L_x_7397:
[----:B------:R-:W-:-:S07]  /*8bd0*/  MOV R15, R10 ;  /* 0x0000000a000f7202 */ /* 0x000fce0000000f00 */
.L_x_7398:
[----:B------:R-:W-:Y:S05]  /*8be0*/  BSYNC B2 ;  /* 0x0000000000027941 */ /* 0x000fea0003800000 */
.L_x_7396:
        /* <DEDUP_REMOVED lines=16> */
.L_x_7402:
[----:B------:R-:W-:Y:S05]  /*8cf0*/  BSYNC B3 ;  /* 0x0000000000037941 */ /* 0x000fea0003800000 */
.L_x_7401:
        /* <DEDUP_REMOVED lines=44> */
.L_x_7400:
[----:B------:R-:W-:Y:S05]  /*8fc0*/  BSYNC B2 ;  /* 0x0000000000027941 */ /* 0x000fea0003800000 */
.L_x_7399:
        /* <DEDUP_REMOVED lines=12> */
.L_x_7395:
[----:B------:R-:W-:Y:S05]  /*9090*/  BSYNC B1 ;  /* 0x0000000000017941 */ /* 0x000fea0003800000 */
.L_x_7393:
        /* <DEDUP_REMOVED lines=9> */
.L_x_7404:
        /* <DEDUP_REMOVED lines=12> */
.L_x_7407:
[----:B------:R-:W-:-:S07]  /*91f0*/  MOV R16, R10 ;  /* 0x0000000a00107202 */ /* 0x000fce0000000f00 */
.L_x_7408:
[----:B------:R-:W-:Y:S05]  /*9200*/  BSYNC B2 ;  /* 0x0000000000027941 */ /* 0x000fea0003800000 */
.L_x_7406:
        /* <DEDUP_REMOVED lines=16> */
.L_x_7412:
[----:B------:R-:W-:Y:S05]  /*9310*/  BSYNC B3 ;  /* 0x0000000000037941 */ /* 0x000fea0003800000 */
.L_x_7411:
        /* <DEDUP_REMOVED lines=44> */
.L_x_7410:
[----:B------:R-:W-:Y:S05]  /*95e0*/  BSYNC B2 ;  /* 0x0000000000027941 */ /* 0x000fea0003800000 */
.L_x_7409:
        /* <DEDUP_REMOVED lines=14> */
.L_x_7405:
[----:B------:R-:W-:Y:S05]  /*96d0*/  BSYNC B1 ;  /* 0x0000000000017941 */ /* 0x000fea0003800000 */
.L_x_7403:
        /* <DEDUP_REMOVED lines=8> */
.L_x_7414:
        /* <DEDUP_REMOVED lines=12> */
.L_x_7417:
[----:B------:R-:W-:-:S07]  /*9820*/  MOV R17, R10 ;  /* 0x0000000a00117202 */ /* 0x000fce0000000f00 */
.L_x_7418:
[----:B------:R-:W-:Y:S05]  /*9830*/  BSYNC B2 ;  /* 0x0000000000027941 */ /* 0x000fea0003800000 */
.L_x_7416:
        /* <DEDUP_REMOVED lines=16> */
.L_x_7422:
[----:B------:R-:W-:Y:S05]  /*9940*/  BSYNC B3 ;  /* 0x0000000000037941 */ /* 0x000fea0003800000 */
.L_x_7421:
        /* <DEDUP_REMOVED lines=44> */
.L_x_7420:
[----:B------:R-:W-:Y:S05]  /*9c10*/  BSYNC B2 ;  /* 0x0000000000027941 */ /* 0x000fea0003800000 */
.L_x_7419:
        /* <DEDUP_REMOVED lines=12> */
.L_x_7415:
[----:B------:R-:W-:Y:S05]  /*9ce0*/  BSYNC B1 ;  /* 0x0000000000017941 */ /* 0x000fea0003800000 */
.L_x_7413:
        /* <DEDUP_REMOVED lines=9> */
.L_x_7424:
        /* <DEDUP_REMOVED lines=12> */
.L_x_7427:
[----:B------:R-:W-:-:S07]  /*9e40*/  MOV R18, R10 ;  /* 0x0000000a00127202 */ /* 0x000fce0000000f00 */
.L_x_7428:
[----:B------:R-:W-:Y:S05]  /*9e50*/  BSYNC B2 ;  /* 0x0000000000027941 */ /* 0x000fea0003800000 */
.L_x_7426:
        /* <DEDUP_REMOVED lines=16> */
.L_x_7432:
[----:B------:R-:W-:Y:S05]  /*9f60*/  BSYNC B3 ;  /* 0x0000000000037941 */ /* 0x000fea0003800000 */
.L_x_7431:
        /* <DEDUP_REMOVED lines=44> */
.L_x_7430:
[----:B------:R-:W-:Y:S05]  /*a230*/  BSYNC B2 ;  /* 0x0000000000027941 */ /* 0x000fea0003800000 */
.L_x_7429:
        /* <DEDUP_REMOVED lines=14> */
.L_x_7425:
[----:B------:R-:W-:Y:S05]  /*a320*/  BSYNC B1 ;  /* 0x0000000000017941 */ /* 0x000fea0003800000 */
.L_x_7423:
        /* <DEDUP_REMOVED lines=52> */
.L_x_7434:
[----:B------:R-:W-:Y:S05]  /*a670*/  BSYNC B1 ;  /* 0x0000000000017941 */ /* 0x000fea0003800000 */
.L_x_7433:
        /* <DEDUP_REMOVED lines=72> */
.L_x_7450:
        /* <DEDUP_REMOVED lines=21> */
[----:B------:R-:W-:Y:S01]  /*ac50*/  IMAD R104, R104, R19, RZ ;  /* 0x0000001368687224 */ /* 0x000fe200078e02ff */
[----:B------:R-:W1:Y:S01]  /*ac60*/  LDC.64 R116, c[0x0][0x2b8] ;  /* 0x0000ae00ff747b82 */ /* 0x000e620000000a00 */
[C---:B------:R-:W-:Y:S01]  /*ac70*/  FADD.FTZ R110, -R123.reuse, R110 ;  /* 0x0000006e7b6e7221 */ /* 0x040fe20000010100 */
[C---:B------:R-:W-:Y:S01]  /*ac80*/  FADD.FTZ R112, -R123.reuse, R112 ;  /* 0x000000707b707221 */ /* 0x040fe20000010100 */
[C---:B------:R-:W-:Y:S01]  /*ac90*/  FADD.FTZ R122, -R123.reuse, R111 ;  /* 0x0000006f7b7a7221 */ /* 0x040fe20000010100 */
[----:B------:R-:W-:Y:S01]  /*aca0*/  SHF.R.S32.HI R19, RZ, 0x1f, R104 ;  /* 0x0000001fff137819 */ /* 0x000fe20000011468 */
[----:B------:R-:W-:Y:S01]  /*acb0*/  FADD.FTZ R102, -R123, R109 ;  /* 0x0000006d7b667221 */ /* 0x000fe20000010100 */
[----:B------:R-:W-:Y:S01]  /*acc0*/  FMUL.FTZ R103, R127, R110 ;  /* 0x0000006e7f677220 */ /* 0x000fe20000410000 */
[----:B------:R-:W-:Y:S01]  /*acd0*/  FADD.FTZ R106, -R123, R106 ;  /* 0x0000006a7b6a7221 */ /* 0x000fe20000010100 */
[----:B------:R-:W-:Y:S01]  /*ace0*/  LEA.HI R101, R19, R104, RZ, 0x3 ;  /* 0x0000006813657211 */ /* 0x000fe200078f18ff */
[----:B------:R-:W-:Y:S01]  /*acf0*/  FMUL.FTZ R111, R127, R112 ;  /* 0x000000707f6f7220 */ /* 0x000fe20000410000 */
[C---:B------:R-:W-:Y:S01]  /*ad00*/  FADD.FTZ R100, -R123.reuse, R107 ;  /* 0x0000006b7b647221 */ /* 0x040fe20000010100 */
[----:B------:R-:W-:Y:S01]  /*ad10*/  FADD.FTZ R144, -R123, R120 ;  /* 0x000000787b907221 */ /* 0x000fe20000010100 */
[----:B------:R-:W-:Y:S01]  /*ad20*/  FMUL.FTZ R122, R127, R122 ;  /* 0x0000007a7f7a7220 */ /* 0x000fe20000410000 */
[----:B------:R-:W-:Y:S01]  /*ad30*/  FADD.FTZ R108, -R123, R108 ;  /* 0x0000006c7b6c7221 */ /* 0x000fe20000010100 */
[----:B------:R-:W-:Y:S01]  /*ad40*/  FMUL.FTZ R120, R127, R102 ;  /* 0x000000667f787220 */ /* 0x000fe20000410000 */
[C---:B------:R-:W-:Y:S01]  /*ad50*/  FADD.FTZ R118, -R123.reuse, R118 ;  /* 0x000000767b767221 */ /* 0x040fe20000010100 */
[----:B------:R-:W-:Y:S01]  /*ad60*/  FADD.FTZ R142, -R123, R119 ;  /* 0x000000777b8e7221 */ /* 0x000fe20000010100 */
[----:B------:R-:W-:Y:S01]  /*ad70*/  FFMA.FTZ R102, R48, R103, R24 ;  /* 0x0000006730667223 */ /* 0x000fe20000010018 */
[----:B------:R-:W-:Y:S01]  /*ad80*/  FMUL.FTZ R105, R127, R106 ;  /* 0x0000006a7f697220 */ /* 0x000fe20000410000 */
[----:B------:R-:W-:Y:S01]  /*ad90*/  LEA.HI.SX32 R101, R101, R2, 0x1d ;  /* 0x0000000265657211 */ /* 0x000fe200078feaff */
[----:B------:R-:W-:Y:S01]  /*ada0*/  FFMA.FTZ R103, R50, R111, R26 ;  /* 0x0000006f32677223 */ /* 0x000fe2000001001a */
[----:B------:R-:W-:Y:S01]  /*adb0*/  FMUL.FTZ R106, R127, R100 ;  /* 0x000000647f6a7220 */ /* 0x000fe20000410000 */
[----:B------:R-:W-:Y:S01]  /*adc0*/  FFMA.FTZ R111, R49, R122, R25 ;  /* 0x0000007a316f7223 */ /* 0x000fe20000010019 */
[----:B------:R-:W-:Y:S01]  /*add0*/  FADD.FTZ R146, -R123, R121 ;  /* 0x000000797b927221 */ /* 0x000fe20000010100 */
[C---:B------:R-:W-:Y:S01]  /*ade0*/  FMUL.FTZ R107, R127.reuse, R108 ;  /* 0x0000006c7f6b7220 */ /* 0x040fe20000410000 */
[C---:B------:R-:W-:Y:S01]  /*adf0*/  FMUL.FTZ R119, R127.reuse, R138 ;  /* 0x0000008a7f777220 */ /* 0x040fe20000410000 */
[----:B------:R-:W-:Y:S01]  /*ae00*/  FMUL.FTZ R140, R127, R140 ;  /* 0x0000008c7f8c7220 */ /* 0x000fe20000410000 */
[----:B0-----:R-:W-:Y:S01]  /*ae10*/  FADD.FTZ R126, -R123, R113 ;  /* 0x000000717b7e7221 */ /* 0x001fe20000010100 */
[C---:B------:R-:W-:Y:S01]  /*ae20*/  FMUL.FTZ R121, R127.reuse, R118 ;  /* 0x000000767f797220 */ /* 0x040fe20000410000 */
[----:B------:R-:W-:Y:S01]  /*ae30*/  FMUL.FTZ R142, R127, R142 ;  /* 0x0000008e7f8e7220 */ /* 0x000fe20000410000 */
[C---:B------:R-:W-:Y:S01]  /*ae40*/  FADD.FTZ R114, -R123.reuse, R114 ;  /* 0x000000727b727221 */ /* 0x040fe20000010100 */
[C---:B------:R-:W-:Y:S01]  /*ae50*/  FADD.FTZ R136, -R123.reuse, R115 ;  /* 0x000000737b887221 */ /* 0x040fe20000010100 */
[C---:B------:R-:W-:Y:S01]  /*ae60*/  FADD.FTZ R148, -R123.reuse, R125 ;  /* 0x0000007d7b947221 */ /* 0x040fe20000010100 */
[C---:B------:R-:W-:Y:S01]  /*ae70*/  FADD.FTZ R134, -R123.reuse, R134 ;  /* 0x000000867b867221 */ /* 0x040fe20000010100 */
[----:B------:R-:W-:Y:S01]  /*ae80*/  FFMA.FTZ R100, R44, R105, R20 ;  /* 0x000000692c647223 */ /* 0x000fe20000010014 */
[C---:B------:R-:W-:Y:S01]  /*ae90*/  FADD.FTZ R128, -R123.reuse, R128 ;  /* 0x000000807b807221 */ /* 0x040fe20000010100 */
[C---:B------:R-:W-:Y:S01]  /*aea0*/  FADD.FTZ R150, -R123.reuse, R129 ;  /* 0x000000817b967221 */ /* 0x040fe20000010100 */
[C---:B------:R-:W-:Y:S01]  /*aeb0*/  FADD.FTZ R130, -R123.reuse, R130 ;  /* 0x000000827b827221 */ /* 0x040fe20000010100 */
[C---:B------:R-:W-:Y:S01]  /*aec0*/  FADD.FTZ R152, -R123.reuse, R131 ;  /* 0x000000837b987221 */ /* 0x040fe20000010100 */
[C---:B------:R-:W-:Y:S01]  /*aed0*/  FADD.FTZ R124, -R123.reuse, R124 ;  /* 0x0000007c7b7c7221 */ /* 0x040fe20000010100 */
[----:B------:R-:W-:Y:S01]  /*aee0*/  FADD.FTZ R154, -R123, R133 ;  /* 0x000000857b9a7221 */ /* 0x000fe20000010100 */
[C---:B------:R-:W-:Y:S01]  /*aef0*/  IADD3 R115, R101.reuse, 0x20, RZ ;  /* 0x0000002065737810 */ /* 0x040fe20007ffe0ff */
[----:B------:R-:W-:-:S02]  /*af00*/  VIADD R125, R101, 0x40 ;  /* 0x00000040657d7836 */ /* 0x000fc40000000000 */
[----:B------:R-:W-:Y:S01]  /*af10*/  FFMA.FTZ R105, R45, R106, R21 ;  /* 0x0000006a2d697223 */ /* 0x000fe20000010015 */
[----:B-1----:R-:W-:Y:S01]  /*af20*/  IMAD.WIDE.U32 R112, R101, 0x10, R116 ;  /* 0x0000001065707825 */ /* 0x002fe200078e0074 */
[----:B------:R-:W-:-:S03]  /*af30*/  F2FP.BF16.F32.PACK_AB R102, R111, R102 ;  /* 0x000000666f66723e */ /* 0x000fc600000010ff */
[----:B------:R-:W-:Y:S01]  /*af40*/  FFMA.FTZ R101, R46, R107, R22 ;  /* 0x0000006b2e657223 */ /* 0x000fe20000010016 */
[----:B------:R-:W-:Y:S01]  /*af50*/  FFMA.FTZ R120, R47, R120, R23 ;  /* 0x000000782f787223 */ /* 0x000fe20000010017 */
[----:B------:R-:W-:Y:S01]  /*af60*/  FFMA.FTZ R119, R54, R119, R30 ;  /* 0x0000007736777223 */ /* 0x000fe2000001001e */
[----:B------:R-:W-:Y:S01]  /*af70*/  FFMA.FTZ R140, R55, R140, R31 ;  /* 0x0000008c378c7223 */ /* 0x000fe2000001001f */
[----:B------:R-:W-:Y:S01]  /*af80*/  FMUL.FTZ R126, R127, R126 ;  /* 0x0000007e7f7e7220 */ /* 0x000fe20000410000 */
        /* <DEDUP_REMOVED lines=32> */
[----:B------:R-:W-:Y:S01]  /*b190*/  IMAD.WIDE.U32 R114, R115, 0x10, R116 ;  /* 0x0000001073727825 */ /* 0x000fe200078e0074 */
[----:B------:R-:W-:-:S02]  /*b1a0*/  F2FP.BF16.F32.PACK_AB R107, R146, R107 ;  /* 0x0000006b926b723e */ /* 0x000fc400000010ff */
[----:B------:R-:W-:Y:S01]  /*b1b0*/  F2FP.BF16.F32.PACK_AB R104, R104, R19 ;  /* 0x000000136868723e */ /* 0x000fe200000010ff */
[----:B------:R-:W-:Y:S01]  /*b1c0*/  IMAD.WIDE.U32 R116, R125, 0x10, R116 ;  /* 0x000000107d747825 */ /* 0x000fe200078e0074 */
[----:B------:R-:W-:Y:S01]  /*b1d0*/  F2FP.BF16.F32.PACK_AB R111, R154, R111 ;  /* 0x0000006f9a6f723e */ /* 0x000fe200000010ff */
[----:B------:R1:W-:Y:S01]  /*b1e0*/  STG.E.128 desc[UR4][R112.64], R100 ;  /* 0x0000006470007986 */ /* 0x0003e2000c101d04 */
[----:B------:R-:W-:Y:S02]  /*b1f0*/  F2FP.BF16.F32.PACK_AB R110, R120, R131 ;  /* 0x00000083786e723e */ /* 0x000fe400000010ff */
[----:B------:R-:W-:Y:S01]  /*b200*/  F2FP.BF16.F32.PACK_AB R109, R118, R109 ;  /* 0x0000006d766d723e */ /* 0x000fe200000010ff */
[----:B------:R1:W-:Y:S01]  /*b210*/  STG.E.128 desc[UR4][R114.64], R104 ;  /* 0x0000006872007986 */ /* 0x0003e2000c101d04 */
[----:B------:R-:W-:-:S05]  /*b220*/  F2FP.BF16.F32.PACK_AB R108, R108, R119 ;  /* 0x000000776c6c723e */ /* 0x000fca00000010ff */
[----:B------:R1:W-:Y:S02]  /*b230*/  STG.E.128 desc[UR4][R116.64], R108 ;  /* 0x0000006c74007986 */ /* 0x0003e4000c101d04 */
.L_x_7437:
[----:B------:R-:W-:Y:S05]  /*b240*/  BSYNC B1 ;  /* 0x0000000000017941 */ /* 0x000fea0003800000 */
.L_x_7436:
[----:B-1----:R-:W1:Y:S02]  /*b250*/  LDC.64 R100, c[0x0][0x210] ;  /* 0x00008400ff647b82 */ /* 0x002e640000000a00 */
[----:B-1----:R-:W-:-:S04]  /*b260*/  LEA R0, R100, R0, 0x2 ;  /* 0x0000000064007211 */ /* 0x002fc800078e10ff */
[----:B------:R-:W-:-:S13]  /*b270*/  ISETP.GE.AND P0, PT, R0, R101, PT ;  /* 0x000000650000720c */ /* 0x000fda0003f06270 */
[----:B------:R-:W-:Y:S05]  /*b280*/  @!P0 BRA `(.L_x_7438) ;  /* 0xffffff5400a48947 */ /* 0x000fea000383ffff */
[----:B------:R-:W-:Y:S05]  /*b290*/  BSYNC B0 ;  /* 0x0000000000007941 */ /* 0x000fea0003800000 */
.L_x_7188:
[----:B------:R-:W-:Y:S05]  /*b2a0*/  EXIT ;  /* 0x000000000000794d */ /* 0x000fea0003800000 */
.L_x_7435:
[----:B------:R-:W-:Y:S01]  /*b2b0*/  HFMA2.MMA R138, -RZ, RZ, 0, 1.847743988037109375e-06 ;  /* 0x0000001fff8a7435 */ /* 0x000fe200000001ff */
[----:B------:R-:W-:Y:S01]  /*b2c0*/  BSSY B1, `(.L_x_7439) ;  /* 0x0000006000017945 */ /* 0x000fe20003800000 */
[----:B------:R-:W-:Y:S02]  /*b2d0*/  IMAD.MOV.U32 R137, RZ, RZ, 0x1 ;  /* 0x00000001ff897424 */ /* 0x000fe400078e00ff */
[----:B------:R-:W-:-:S07]  /*b2e0*/  IMAD.MOV.U32 R135, RZ, RZ, -0x1 ;  /* 0xffffffffff877424 */ /* 0x000fce00078e00ff */
[----:B01---5:R-:W-:Y:S05]  /*b2f0*/  WARPSYNC.COLLECTIVE R135, `(.L_x_7440) ;  /* 0x0000000087087348 */ /* 0x023fea0003c00000 */
[----:B------:R2:W3:Y:S02]  /*b300*/  SHFL.BFLY P2, R127, R136, R137, R138 ;  /* 0x0c000089887f7389 */ /* 0x0004e4000004008a */
[----:B0123-5:R-:W-:Y:S01]  /*b310*/  ENDCOLLECTIVE ;  /* 0x000000000000791b */ /* 0x02ffe20003800000 */
.L_x_7440:
[----:B------:R-:W-:Y:S05]  /*b320*/  BSYNC B1 ;  /* 0x0000000000017941 */ /* 0x000fea0003800000 */
.L_x_7439:
        /* <DEDUP_REMOVED lines=10> */
.L_x_7441:
[----:B------:R-:W-:Y:S02]  /*b3d0*/  IMAD.MOV.U32 R137, RZ, RZ, 0x4 ;  /* 0x00000004ff897424 */ /* 0x000fe400078e00ff */
[----:B------:R-:W-:-:S04]  /*b3e0*/  IMAD.MOV.U32 R100, RZ, RZ, R127 ;  /* 0x000000ffff647224 */ /* 0x000fc800078e007f */
[----:B------:R-:W-:-:S05]  /*b3f0*/  FADD.FTZ R102, R101, R100 ;  /* 0x0000006465667221 */ /* 0x000fca0000010000 */
[----:B------:R-:W-:-:S07]  /*b400*/  MOV R136, R102 ;  /* 0x0000006600887202 */ /* 0x000fce0000000f00 */
[----:B------:R-:W-:Y:S05]  /*b410*/  WARPSYNC.COLLECTIVE R135, `(.L_x_7442) ;  /* 0x0000000087087348 */ /* 0x000fea0003c00000 */
[----:B------:R0:W1:Y:S02]  /*b420*/  SHFL.BFLY P2, R127, R136, R137, R138 ;  /* 0x0c000089887f7389 */ /* 0x000064000004008a */
[----:B01----:R-:W-:Y:S01]  /*b430*/  ENDCOLLECTIVE ;  /* 0x000000000000791b */ /* 0x003fe20003800000 */
.L_x_7442:
[----:B------:R-:W-:Y:S01]  /*b440*/  HFMA2.MMA R137, -RZ, RZ, 0, 4.76837158203125e-07 ;  /* 0x00000008ff897435 */ /* 0x000fe200000001ff */
[----:B------:R-:W-:-:S05]  /*b450*/  MOV R103, R127 ;  /* 0x0000007f00677202 */ /* 0x000fca0000000f00 */
[----:B------:R-:W-:-:S04]  /*b460*/  FADD.FTZ R103, R102, R103 ;  /* 0x0000006766677221 */ /* 0x000fc80000010000 */
[----:B------:R-:W-:-:S07]  /*b470*/  IMAD.MOV.U32 R136, RZ, RZ, R103 ;  /* 0x000000ffff887224 */ /* 0x000fce00078e0067 */
[----:B------:R-:W-:Y:S05]  /*b480*/  WARPSYNC.COLLECTIVE R135, `(.L_x_7443) ;  /* 0x0000000087087348 */ /* 0x000fea0003c00000 */
[----:B------:R0:W1:Y:S02]  /*b490*/  SHFL.BFLY P2, R127, R136, R137, R138 ;  /* 0x0c000089887f7389 */ /* 0x000064000004008a */
[----:B01----:R-:W-:Y:S01]  /*b4a0*/  ENDCOLLECTIVE ;  /* 0x000000000000791b */ /* 0x003fe20003800000 */
.L_x_7443:
[----:B------:R-:W-:Y:S02]  /*b4b0*/  IMAD.MOV.U32 R137, RZ, RZ, 0x10 ;  /* 0x00000010ff897424 */ /* 0x000fe400078e00ff */
[----:B------:R-:W-:-:S04]  /*b4c0*/  IMAD.MOV.U32 R100, RZ, RZ, R127 ;  /* 0x000000ffff647224 */ /* 0x000fc800078e007f */
[----:B------:R-:W-:-:S05]  /*b4d0*/  FADD.FTZ R126, R103, R100 ;  /* 0x00000064677e7221 */ /* 0x000fca0000010000 */
[----:B------:R-:W-:-:S07]  /*b4e0*/  MOV R136, R126 ;  /* 0x0000007e00887202 */ /* 0x000fce0000000f00 */
[----:B------:R-:W-:Y:S05]  /*b4f0*/  WARPSYNC.COLLECTIVE R135, `(.L_x_7444) ;  /* 0x0000000087087348 */ /* 0x000fea0003c00000 */
[----:B------:R0:W1:Y:S02]  /*b500*/  SHFL.BFLY P2, R127, R136, R137, R138 ;  /* 0x0c000089887f7389 */ /* 0x000064000004008a */
[----:B01----:R-:W-:Y:S01]  /*b510*/  ENDCOLLECTIVE ;  /* 0x000000000000791b */ /* 0x003fe20003800000 */
.L_x_7444:
        /* <DEDUP_REMOVED lines=56> */
.L_x_7445:
[----:B------:R-:W-:Y:S02]  /*b8a0*/  IMAD.MOV.U32 R137, RZ, RZ, 0x2 ;  /* 0x00000002ff897424 */ /* 0x000fe400078e00ff */
[----:B------:R-:W-:-:S04]  /*b8b0*/  IMAD.MOV.U32 R101, RZ, RZ, R127 ;  /* 0x000000ffff657224 */ /* 0x000fc800078e007f */
[----:B------:R-:W-:-:S05]  /*b8c0*/  FADD.FTZ R101, R100, R101 ;  /* 0x0000006564657221 */ /* 0x000fca0000010000 */
[----:B------:R-:W-:-:S07]  /*b8d0*/  MOV R136, R101 ;  /* 0x0000006500887202 */ /* 0x000fce0000000f00 */
[----:B------:R-:W-:Y:S05]  /*b8e0*/  WARPSYNC.COLLECTIVE R135, `(.L_x_7446) ;  /* 0x0000000087087348 */ /* 0x000fea0003c00000 */
[----:B------:R0:W1:Y:S02]  /*b8f0*/  SHFL.BFLY P2, R127, R136, R137, R138 ;  /* 0x0c000089887f7389 */ /* 0x000064000004008a */
[----:B01----:R-:W-:Y:S01]  /*b900*/  ENDCOLLECTIVE ;  /* 0x000000000000791b */ /* 0x003fe20003800000 */
.L_x_7446:
[----:B------:R-:W-:Y:S01]  /*b910*/  HFMA2.MMA R137, -RZ, RZ, 0, 2.384185791015625e-07 ;  /* 0x00000004ff897435 */ /* 0x000fe200000001ff */
[----:B------:R-:W-:-:S05]  /*b920*/  MOV R102, R127 ;  /* 0x0000007f00667202 */ /* 0x000fca0000000f00 */
[----:B------:R-:W-:-:S04]  /*b930*/  FADD.FTZ R102, R101, R102 ;  /* 0x0000006665667221 */ /* 0x000fc80000010000 */
[----:B------:R-:W-:-:S07]  /*b940*/  IMAD.MOV.U32 R136, RZ, RZ, R102 ;  /* 0x000000ffff887224 */ /* 0x000fce00078e0066 */
[----:B------:R-:W-:Y:S05]  /*b950*/  WARPSYNC.COLLECTIVE R135, `(.L_x_7447) ;  /* 0x0000000087087348 */ /* 0x000fea0003c00000 */
[----:B------:R0:W1:Y:S02]  /*b960*/  SHFL.BFLY P2, R127, R136, R137, R138 ;  /* 0x0c000089887f7389 */ /* 0x000064000004008a */
[----:B01----:R-:W-:Y:S01]  /*b970*/  ENDCOLLECTIVE ;  /* 0x000000000000791b */ /* 0x003fe20003800000 */
.L_x_7447:
[----:B------:R-:W-:Y:S01]  /*b980*/  HFMA2.MMA R137, -RZ, RZ, 0, 4.76837158203125e-07 ;  /* 0x00000008ff897435 */ /* 0x000fe200000001ff */
[----:B------:R-:W-:-:S04]  /*b990*/  IMAD.MOV.U32 R103, RZ, RZ, R127 ;  /* 0x000000ffff677224 */ /* 0x000fc800078e007f */
[----:B------:R-:W-:-:S05]  /*b9a0*/  FADD.FTZ R103, R102, R103 ;  /* 0x0000006766677221 */ /* 0x000fca0000010000 */
[----:B------:R-:W-:-:S07]  /*b9b0*/  MOV R136, R103 ;  /* 0x0000006700887202 */ /* 0x000fce0000000f00 */
[----:B------:R-:W-:Y:S05]  /*b9c0*/  WARPSYNC.COLLECTIVE R135, `(.L_x_7448) ;  /* 0x0000000087087348 */ /* 0x000fea0003c00000 */
[----:B------:R0:W1:Y:S02]  /*b9d0*/  SHFL.BFLY P2, R127, R136, R137, R138 ;  /* 0x0c000089887f7389 */ /* 0x000064000004008a */
[----:B01----:R-:W-:Y:S01]  /*b9e0*/  ENDCOLLECTIVE ;  /* 0x000000000000791b */ /* 0x003fe20003800000 */
.L_x_7448:
[----:B------:R-:W-:Y:S01]  /*b9f0*/  HFMA2.MMA R137, -RZ, RZ, 0, 9.5367431640625e-07 ;  /* 0x00000010ff897435 */ /* 0x000fe200000001ff */
[----:B------:R-:W-:-:S04]  /*ba00*/  IMAD.MOV.U32 R126, RZ, RZ, R127 ;  /* 0x000000ffff7e7224 */ /* 0x000fc800078e007f */
[----:B------:R-:W-:-:S05]  /*ba10*/  FADD.FTZ R126, R103, R126 ;  /* 0x0000007e677e7221 */ /* 0x000fca0000010000 */
[----:B------:R-:W-:-:S07]  /*ba20*/  MOV R136, R126 ;  /* 0x0000007e00887202 */ /* 0x000fce0000000f00 */
[----:B------:R-:W-:Y:S05]  /*ba30*/  WARPSYNC.COLLECTIVE R135, `(.L_x_7449) ;  /* 0x0000000087087348 */ /* 0x000fea0003c00000 */
[----:B------:R0:W1:Y:S02]  /*ba40*/  SHFL.BFLY P2, R127, R136, R137, R138 ;  /* 0x0c000089887f7389 */ /* 0x000064000004008a */
[----:B01----:R-:W-:Y:S01]  /*ba50*/  ENDCOLLECTIVE ;  /* 0x000000000000791b */ /* 0x003fe20003800000 */
.L_x_7449:
[----:B------:R-:W-:Y:S05]  /*ba60*/  BRA `(.L_x_7450) ;  /* 0xfffffff000247947 */ /* 0x000fea000383ffff */
.L_x_7451:
        /* <DEDUP_REMOVED lines=9> */
.L_x_23495:


//--------------------- .text._ZN10layer_norm13ln_fwd_kernelINS_13Kernel_traitsI13__nv_bfloat16S2_fS2_fjLj768ELj1ELj4ELj1ELj16ENS_18Kernel_traits_baseILj768ES2_S2_fS2_fjLj128EEEEELb0ELb0ELb0ELb0EEEvNS_9FwdParamsE --------------------------
	.section	.text._ZN10layer_norm13ln_fwd_kernelINS_13Kernel_traitsI13__nv_bfloat16S2_fS2_fjLj768ELj1ELj4ELj1ELj16ENS_18Kernel_traits_baseILj768ES2_S2_fS2_fjLj128EEEEELb0ELb0ELb0ELb0EEEvNS_9FwdParamsE,"ax",@progbits
	.align	128
        .global         _ZN10layer_norm13ln_fwd_kernelINS_13Kernel_traitsI13__nv_bfloat16S2_fS2_fjLj768ELj1ELj4ELj1ELj16ENS_18Kernel_traits_baseILj768ES2_S2_fS2_fjLj128EEEEELb0ELb0ELb0ELb0EEEvNS_9FwdParamsE
        .type           _ZN10layer_norm13ln_fwd_kernelINS_13Kernel_traitsI13__nv_bfloat16S2_fS2_fjLj768ELj1ELj4ELj1ELj16ENS_18Kernel_traits_baseILj768ES2_S2_fS2_fjLj128EEEEELb0ELb0ELb0ELb0EEEvNS_9FwdParamsE,@function
        .size           _ZN10layer_norm13ln_fwd_kernelINS_13Kernel_traitsI13__nv_bfloat16S2_fS2_fjLj768ELj1ELj4ELj1ELj16ENS_18Kernel_traits_baseILj768ES2_S2_fS2_fjLj128EEEEELb0ELb0ELb0ELb0EEEvNS_9FwdParamsE,(.L_x_23496 - _ZN10layer_norm13ln_fwd_kernelINS_13Kernel_traitsI13__nv_bfloat16S2_fS2_fjLj768ELj1ELj4ELj1ELj16ENS_18Kernel_traits_baseILj768ES2_S2_fS2_fjLj128EEEEELb0ELb0ELb0ELb0EEEvNS_9FwdParamsE)
        .other          _ZN10layer_norm13ln_fwd_kernelINS_13Kernel_traitsI13__nv_bfloat16S2_fS2_fjLj768ELj1ELj4ELj1ELj16ENS_18Kernel_traits_baseILj768ES2_S2_fS2_fjLj128EEEEELb0ELb0ELb0ELb0EEEvNS_9FwdParamsE,@"STO_CUDA_ENTRY STV_DEFAULT"
_ZN10layer_norm13ln_fwd_kernelINS_13Kernel_traitsI13__nv_bfloat16S2_fS2_fjLj768ELj1ELj4ELj1ELj16ENS_18Kernel_traits_baseILj768ES2_S2_fS2_fjLj128EEEEELb0ELb0ELb0ELb0EEEvNS_9FwdParamsE:
.text._ZN10layer_norm13ln_fwd_kernelINS_13Kernel_traitsI13__nv_bfloat16S2_fS2_fjLj768ELj1ELj4ELj1ELj16ENS_18Kernel_traits_baseILj768ES2_S2_fS2_fjLj128EEEEELb0ELb0ELb0ELb0EEEvNS_9FwdParamsE:
        /* <DEDUP_REMOVED lines=11> */
[----:B------:R-:W-:Y:S02]  /*00b0*/  LOP3.LUT R4, R2, 0x1f, RZ, 0xc0, !PT ;  /* 0x0000001f02047812 */ /* 0x000fe400078ec0ff */
[----:B------:R-:W-:-:S02]  /*00c0*/  LOP3.LUT P3, RZ, R0, 0xffffffe0, RZ, 0xc0, !PT ;  /* 0xffffffe000ff7812 */ /* 0x000fc4000786c0ff */
[C---:B------:R-:W-:Y:S02]  /*00d0*/  ISETP.GE.U32.AND P2, PT, R0.reuse, 0x40, PT ;  /* 0x000000400000780c */ /* 0x040fe40003f46070 */
[----:B------:R-:W-:Y:S02]  /*00e0*/  ISETP.GE.U32.AND P1, PT, R0, 0x60, PT ;  /* 0x000000600000780c */ /* 0x000fe40003f26070 */
[----:B--2---:R-:W-:Y:S02]  /*00f0*/  LEA R24, R5, R24, 0x2 ;  /* 0x0000001805187211 */ /* 0x004fe400078e10ff */
[----:B------:R-:W-:-:S05]  /*0100*/  MOV R11, R4 ;  /* 0x00000004000b7202 */ /* 0x000fca0000000f00 */
[----:B------:R-:W-:Y:S05]  /*0110*/  @!P3 BRA `(.L_x_7453) ;  /* 0x000000000040b947 */ /* 0x000fea0003800000 */
[----:B------:R-:W0:Y:S01]  /*0120*/  LDC.64 R20, c[0x0][0x260] ;  /* 0x00009800ff147b82 */ /* 0x000e220000000a00 */
[----:B------:R-:W-:Y:S02]  /*0130*/  ULDC.64 UR6, c[0x0][0x2c8] ;  /* 0x0000b20000067ab9 */ /* 0x000fe40000000a00 */
[----:B------:R-:W-:-:S04]  /*0140*/  ISETP.NE.U32.AND P0, PT, RZ, UR6, PT ;  /* 0x00000006ff007c0c */ /* 0x000fc8000bf05070 */
[----:B------:R-:W-:-:S13]  /*0150*/  ISETP.NE.AND.EX P0, PT, RZ, UR7, PT, P0 ;  /* 0x00000007ff007c0c */ /* 0x000fda000bf05300 */
[C---:B------:R-:W-:Y:S01]  /*0160*/  @P0 LEA R2, P4, R4.reuse, UR6, 0x4 ;  /* 0x0000000604020c11 */ /* 0x040fe2000f8820ff */
[----:B0-----:R-:W-:-:S03]  /*0170*/  IMAD.WIDE.U32 R20, R4, 0x10, R20 ;  /* 0x0000001004147825 */ /* 0x001fc600078e0014 */
[----:B------:R-:W-:-:S03]  /*0180*/  @P0 IADD3.X R3, RZ, UR7, RZ, P4, !PT ;  /* 0x00000007ff030c10 */ /* 0x000fc6000a7fe4ff */
        /* <DEDUP_REMOVED lines=9> */
.L_x_7453:
[----:B------:R-:W-:Y:S05]  /*0220*/  BSYNC B0 ;  /* 0x0000000000007941 */ /* 0x000fea0003800000 */
.L_x_7452:
        /* <DEDUP_REMOVED lines=11> */
[----:B------:R-:W-:Y:S02]  /*02e0*/  IADD3 R11, R11, 0x20, RZ ;  /* 0x000000200b0b7810 */ /* 0x000fe40007ffe0ff */
[----:B--2---:R-:W-:Y:S02]  /*02f0*/  PRMT R72, R16, 0x7632, R72 ;  /* 0x0000763210487816 */ /* 0x004fe40000000048 */
[----:B------:R-:W-:Y:S02]  /*0300*/  PRMT R68, R17, 0x7632, R68 ;  /* 0x0000763211447816 */ /* 0x000fe40000000044 */
[----:B------:R-:W-:-:S02]  /*0310*/  PRMT R25, R18, 0x7632, R25 ;  /* 0x0000763212197816 */ /* 0x000fc40000000019 */
[----:B------:R-:W-:Y:S02]  /*0320*/  @!P0 CS2R R4, SRZ ;  /* 0x0000000000048805 */ /* 0x000fe4000001ff00 */
[----:B------:R-:W-:Y:S02]  /*0330*/  PRMT R52, R19, 0x7632, R52 ;  /* 0x0000763213347816 */ /* 0x000fe40000000034 */
[----:B0-----:R-:W-:-:S07]  /*0340*/  @!P0 CS2R R6, SRZ ;  /* 0x0000000000068805 */ /* 0x001fce000001ff00 */
.L_x_7455:
[----:B------:R-:W-:Y:S05]  /*0350*/  BSYNC B0 ;  /* 0x0000000000007941 */ /* 0x000fea0003800000 */
.L_x_7454:
        /* <DEDUP_REMOVED lines=13> */
.L_x_7457:
[----:B------:R-:W-:Y:S05]  /*0430*/  BSYNC B0 ;  /* 0x0000000000007941 */ /* 0x000fea0003800000 */
.L_x_7456:
[----:B------:R-:W-:Y:S02]  /*0440*/  ULDC UR6, c[0x0][0x214] ;  /* 0x0000850000067ab9 */ /* 0x000fe40000000800 */
[----:B------:R-:W-:-:S13]  /*0450*/  ISETP.GE.AND P0, PT, R24, UR6, PT ;  /* 0x0000000618007c0c */ /* 0x000fda000bf06270 */
[----:B------:R-:W-:Y:S05]  /*0460*/  @P0 EXIT ;  /* 0x000000000000094d */ /* 0x000fea0003800000 */
[----:B------:R-:W-:Y:S01]  /*0470*/  ULDC.64 UR6, c[0x0][0x270] ;  /* 0x00009c0000067ab9 */ /* 0x000fe20000000a00 */
[----:B------:R-:W-:Y:S01]  /*0480*/  SHF.L.U32 R74, R16, 0x10, RZ ;  /* 0x00000010104a7819 */ /* 0x000fe200000006ff */
[----:B------:R-:W-:Y:S01]  /*0490*/  ULDC UR11, c[0x0][0x218] ;  /* 0x00008600000b7ab9 */ /* 0x000fe20000000800 */
[----:B------:R-:W-:Y:S01]  /*04a0*/  ISETP.NE.U32.AND P0, PT, RZ, UR6, PT ;  /* 0x00000006ff007c0c */ /* 0x000fe2000bf05070 */
[----:B------:R-:W-:Y:S01]  /*04b0*/  ULDC.U8 UR6, c[0x0][0x2a0] ;  /* 0x0000a80000067ab9 */ /* 0x000fe20000000000 */
[C---:B-----5:R-:W-:Y:S01]  /*04c0*/  PRMT R71, R4.reuse, 0x7632, R71 ;  /* 0x0000763204477816 */ /* 0x060fe20000000047 */
[----:B------:R-:W-:Y:S01]  /*04d0*/  ULDC UR10, c[0x0][0x2d8] ;  /* 0x0000b600000a7ab9 */ /* 0x000fe20000000800 */
[----:B------:R-:W-:Y:S01]  /*04e0*/  SHF.L.U32 R73, R4, 0x10, RZ ;  /* 0x0000001004497819 */ /* 0x000fe200000006ff */
[----:B------:R-:W-:Y:S01]  /*04f0*/  ULDC.64 UR8, c[0x0][0x238] ;  /* 0x00008e0000087ab9 */ /* 0x000fe20000000a00 */
[C---:B------:R-:W-:Y:S02]  /*0500*/  PRMT R53, R5.reuse, 0x7632, R53 ;  /* 0x0000763205357816 */ /* 0x040fe40000000035 */
[----:B------:R-:W-:-:S02]  /*0510*/  SHF.L.U32 R69, R5, 0x10, RZ ;  /* 0x0000001005457819 */ /* 0x000fc400000006ff */
[C---:B------:R-:W-:Y:S02]  /*0520*/  PRMT R16, R77.reuse, 0x7632, R16 ;  /* 0x000076324d107816 */ /* 0x040fe40000000010 */
[----:B------:R-:W-:Y:S02]  /*0530*/  SHF.L.U32 R80, R77, 0x10, RZ ;  /* 0x000000104d507819 */ /* 0x000fe400000006ff */
[C---:B------:R-:W-:Y:S02]  /*0540*/  PRMT R54, R6.reuse, 0x7632, R54 ;  /* 0x0000763206367816 */ /* 0x040fe40000000036 */
[----:B------:R-:W-:Y:S02]  /*0550*/  SHF.L.U32 R4, R6, 0x10, RZ ;  /* 0x0000001006047819 */ /* 0x000fe400000006ff */
[C---:B------:R-:W-:Y:S02]  /*0560*/  PRMT R55, R7.reuse, 0x7632, R55 ;  /* 0x0000763207377816 */ /* 0x040fe40000000037 */
[----:B------:R-:W-:-:S02]  /*0570*/  SHF.L.U32 R5, R7, 0x10, RZ ;  /* 0x0000001007057819 */ /* 0x000fc400000006ff */
[----:B------:R-:W-:Y:S02]  /*0580*/  PRMT R81, R76, 0x7632, R81 ;  /* 0x000076324c517816 */ /* 0x000fe40000000051 */
[----:B------:R-:W-:Y:S02]  /*0590*/  PRMT R77, R78, 0x7632, R77 ;  /* 0x000076324e4d7816 */ /* 0x000fe4000000004d */
[----:B------:R-:W-:Y:S02]  /*05a0*/  PRMT R75, R79, 0x7632, R75 ;  /* 0x000076324f4b7816 */ /* 0x000fe4000000004b */
        /* <DEDUP_REMOVED lines=9> */
[----:B------:R-:W-:Y:S02]  /*0640*/  PRMT R63, R15, 0x7632, R63 ;  /* 0x000076320f3f7816 */ /* 0x000fe4000000003f */
[----:B------:R-:W-:Y:S02]  /*0650*/  ISETP.NE.AND P4, PT, RZ, UR6, PT ;  /* 0x00000006ff007c0c */ /* 0x000fe4000bf85270 */
        /* <DEDUP_REMOVED lines=42> */
[----:B------:R-:W-:Y:S01]  /*0900*/  ISETP.NE.AND.EX P0, PT, RZ, UR7, PT, P0 ;  /* 0x00000007ff007c0c */ /* 0x000fe2000bf05300 */
[----:B------:R-:W-:-:S12]  /*0910*/  ULDC.64 UR6, c[0x0][0x230] ;  /* 0x00008c0000067ab9 */ /* 0x000fd80000000a00 */
.L_x_7471:
[----:B------:R-:W0:Y:S02]  /*0920*/  @P0 LDC.64 R48, c[0x0][0x270] ;  /* 0x00009c00ff300b82 */ /* 0x000e240000000a00 */
[----:B0-----:R-:W-:-:S06]  /*0930*/  @P0 IMAD.WIDE R48, R14, 0x2, R48 ;  /* 0x000000020e300825 */ /* 0x001fcc00078e0230 */
[----:B------:R-:W2:Y:S01]  /*0940*/  @P0 LDG.E.U16 R48, desc[UR4][R48.64] ;  /* 0x0000000430300981 */ /* 0x000ea2000c1e1500 */
[----:B------:R-:W-:Y:S01]  /*0950*/  IMAD R50, R14, UR11, RZ ;  /* 0x0000000b0e327c24 */ /* 0x000fe2000f8e02ff */
[----:B------:R-:W-:Y:S01]  /*0960*/  BSSY B0, `(.L_x_7458) ;  /* 0x0000036000007945 */ /* 0x000fe20003800000 */
[----:B------:R-:W0:Y:S03]  /*0970*/  S2R R64, SR_TID.X ;  /* 0x0000000000407919 */ /* 0x000e260000002100 */
[----:B------:R-:W-:-:S04]  /*0980*/  SHF.R.S32.HI R51, RZ, 0x1f, R50 ;  /* 0x0000001fff337819 */ /* 0x000fc80000011432 */
[----:B------:R-:W-:Y:S01]  /*0990*/  LEA.HI R51, R51, R50, RZ, 0x3 ;  /* 0x0000003233337211 */ /* 0x000fe200078f18ff */
[----:B------:R-:W-:Y:S01]  /*09a0*/  HFMA2.MMA R50, -RZ, RZ, 1.875, 0 ;  /* 0x3f800000ff327435 */ /* 0x000fe200000001ff */
[----:B0-----:R-:W-:-:S04]  /*09b0*/  LOP3.LUT R64, R64, 0x1f, RZ, 0xc0, !PT ;  /* 0x0000001f40407812 */ /* 0x001fc800078ec0ff */
[----:B------:R-:W-:-:S04]  /*09c0*/  LEA.HI.SX32 R67, R51, R64, 0x1d ;  /* 0x0000004033437211 */ /* 0x000fc800078feaff */
[----:B------:R-:W-:Y:S02]  /*09d0*/  MOV R51, R67 ;  /* 0x0000004300337202 */ /* 0x000fe40000000f00 */
[----:B--2---:R-:W-:Y:S01]  /*09e0*/  @P0 SHF.L.U32 R50, R48, 0x10, RZ ;  /* 0x0000001030320819 */ /* 0x004fe200000006ff */
[----:B------:R-:W-:Y:S06]  /*09f0*/  @!P3 BRA `(.L_x_7459) ;  /* 0x0000000000b0b947 */ /* 0x000fec0003800000 */
[----:B------:R-:W0:Y:S01]  /*0a00*/  LDC.64 R24, c[0x0][0x220] ;  /* 0x00008800ff187b82 */ /* 0x000e220000000a00 */
[----:B------:R-:W-:-:S04]  /*0a10*/  ISETP.NE.U32.AND P4, PT, RZ, UR6, PT ;  /* 0x00000006ff007c0c */ /* 0x000fc8000bf85070 */
[----:B------:R-:W-:Y:S01]  /*0a20*/  ISETP.NE.AND.EX P4, PT, RZ, UR7, PT, P4 ;  /* 0x00000007ff007c0c */ /* 0x000fe2000bf85340 */
[----:B0-----:R-:W-:-:S12]  /*0a30*/  IMAD.WIDE.U32 R24, R67, 0x10, R24 ;  /* 0x0000001043187825 */ /* 0x001fd800078e0018 */
[C---:B------:R-:W-:Y:S01]  /*0a40*/  @P4 LEA R28, P5, R67.reuse, UR6, 0x5 ;  /* 0x00000006431c4c11 */ /* 0x040fe2000f8a28ff */
[----:B------:R-:W2:Y:S03]  /*0a50*/  LDG.E.128 R24, desc[UR4][R24.64] ;  /* 0x0000000418187981 */ /* 0x000ea6000c1e1d00 */
[----:B------:R-:W-:-:S05]  /*0a60*/  @P4 LEA.HI.X R29, R67, UR7, RZ, 0x5, P5 ;  /* 0x00000007431d4c11 */ /* 0x000fca000a8f2cff */
[----:B------:R-:W3:Y:S04]  /*0a70*/  @P4 LDG.E.128 R16, desc[UR4][R28.64] ;  /* 0x000000041c104981 */ /* 0x000ee8000c1e1d00 */
[----:B------:R0:W4:Y:S01]  /*0a80*/  @P4 LDG.E.128 R20, desc[UR4][R28.64+0x10] ;  /* 0x000010041c144981 */ /* 0x000122000c1e1d00 */
[----:B------:R-:W-:-:S04]  /*0a90*/  ISETP.NE.U32.AND P4, PT, RZ, UR6, PT ;  /* 0x00000006ff007c0c */ /* 0x000fc8000bf85070 */
[----:B------:R-:W-:Y:S02]  /*0aa0*/  ISETP.NE.AND.EX P4, PT, RZ, UR7, PT, P4 ;  /* 0x00000007ff007c0c */ /* 0x000fe4000bf85340 */
[C---:B--2---:R-:W-:Y:S02]  /*0ab0*/  PRMT R30, R24.reuse, 0x7632, R30 ;  /* 0x00007632181e7816 */ /* 0x044fe4000000001e */
[----:B------:R-:W-:Y:S02]  /*0ac0*/  SHF.L.U32 R31, R24, 0x10, RZ ;  /* 0x00000010181f7819 */ /* 0x000fe400000006ff */
[----:B------:R-:W-:Y:S02]  /*0ad0*/  PRMT R48, R25, 0x7632, R48 ;  /* 0x0000763219307816 */ /* 0x000fe40000000030 */
[----:B------:R-:W-:Y:S02]  /*0ae0*/  PRMT R51, R26, 0x7632, R51 ;  /* 0x000076321a337816 */ /* 0x000fe40000000033 */
[----:B------:R-:W-:-:S02]  /*0af0*/  PRMT R24, R27, 0x7632, R24 ;  /* 0x000076321b187816 */ /* 0x000fc40000000018 */
[----:B------:R-:W-:Y:S02]  /*0b00*/  SHF.L.U32 R49, R25, 0x10, RZ ;  /* 0x0000001019317819 */ /* 0x000fe400000006ff */
[----:B------:R-:W-:Y:S02]  /*0b10*/  SHF.L.U32 R83, R27, 0x10, RZ ;  /* 0x000000101b537819 */ /* 0x000fe400000006ff */
[----:B------:R-:W-:Y:S01]  /*0b20*/  SHF.L.U32 R65, R26, 0x10, RZ ;  /* 0x000000101a417819 */ /* 0x000fe200000006ff */
[-C--:B------:R-:W-:Y:S01]  /*0b30*/  FMUL.FTZ R26, R49, R50.reuse ;  /* 0x00000032311a7220 */ /* 0x080fe20000410000 */
[----:B------:R-:W-:Y:S01]  /*0b40*/  SHF.L.U32 R25, R30, 0x10, RZ ;  /* 0x000000101e197819 */ /* 0x000fe200000006ff */
[-C--:B------:R-:W-:Y:S01]  /*0b50*/  FMUL.FTZ R30, R83, R50.reuse ;  /* 0x00000032531e7220 */ /* 0x080fe20000410000 */
[----:B------:R-:W-:Y:S01]  /*0b60*/  SHF.L.U32 R27, R48, 0x10, RZ ;  /* 0x00000010301b7819 */ /* 0x000fe200000006ff */
[-C--:B0-----:R-:W-:Y:S01]  /*0b70*/  FMUL.FTZ R28, R65, R50.reuse ;  /* 0x00000032411c7220 */ /* 0x081fe20000410000 */
[----:B------:R-:W-:Y:S01]  /*0b80*/  SHF.L.U32 R51, R51, 0x10, RZ ;  /* 0x0000001033337819 */ /* 0x000fe200000006ff */
[-C--:B------:R-:W-:Y:S01]  /*0b90*/  FMUL.FTZ R25, R25, R50.reuse ;  /* 0x0000003219197220 */ /* 0x080fe20000410000 */
[----:B------:R-:W-:Y:S01]  /*0ba0*/  SHF.L.U32 R87, R24, 0x10, RZ ;  /* 0x0000001018577819 */ /* 0x000fe200000006ff */
[-C--:B------:R-:W-:Y:S01]  /*0bb0*/  FMUL.FTZ R24, R31, R50.reuse ;  /* 0x000000321f187220 */ /* 0x080fe20000410000 */
[-C--:B------:R-:W-:Y:S01]  /*0bc0*/  FMUL.FTZ R27, R27, R50.reuse ;  /* 0x000000321b1b7220 */ /* 0x080fe20000410000 */
[-C--:B------:R-:W-:Y:S01]  /*0bd0*/  FMUL.FTZ R29, R51, R50.reuse ;  /* 0x00000032331d7220 */ /* 0x080fe20000410000 */
[----:B------:R-:W-:Y:S01]  /*0be0*/  LEA R48, P5, R67, UR8, 0x5 ;  /* 0x0000000843307c11 */ /* 0x000fe2000f8a28ff */
[----:B------:R-:W-:Y:S01]  /*0bf0*/  FMUL.FTZ R31, R87, R50 ;  /* 0x00000032571f7220 */ /* 0x000fe20000410000 */
[----:B---3--:R-:W-:Y:S01]  /*0c00*/  @P4 FADD.FTZ R24, R16, R24 ;  /* 0x0000001810184221 */ /* 0x008fe20000010000 */
[----:B------:R-:W-:Y:S01]  /*0c10*/  @P4 FADD.FTZ R25, R17, R25 ;  /* 0x0000001911194221 */ /* 0x000fe20000010000 */
[----:B------:R-:W-:Y:S01]  /*0c20*/  @P4 FADD.FTZ R26, R18, R26 ;  /* 0x0000001a121a4221 */ /* 0x000fe20000010000 */
[----:B------:R-:W-:Y:S01]  /*0c30*/  @P4 FADD.FTZ R27, R19, R27 ;  /* 0x0000001b131b4221 */ /* 0x000fe20000010000 */
[----:B----4-:R-:W-:Y:S01]  /*0c40*/  @P4 FADD.FTZ R28, R20, R28 ;  /* 0x0000001c141c4221 */ /* 0x010fe20000010000 */
[----:B------:R-:W-:Y:S01]  /*0c50*/  @P4 FADD.FTZ R29, R21, R29 ;  /* 0x0000001d151d4221 */ /* 0x000fe20000010000 */
[----:B------:R-:W-:Y:S01]  /*0c60*/  @P4 FADD.FTZ R30, R22, R30 ;  /* 0x0000001e161e4221 */ /* 0x000fe20000010000 */
[----:B------:R-:W-:Y:S01]  /*0c70*/  LEA.HI.X R49, R67, UR9, RZ, 0x5, P5 ;  /* 0x0000000943317c11 */ /* 0x000fe2000a8f2cff */
[----:B------:R-:W-:Y:S01]  /*0c80*/  @P4 FADD.FTZ R31, R23, R31 ;  /* 0x0000001f171f4221 */ /* 0x000fe20000010000 */
[----:B------:R-:W-:-:S03]  /*0c90*/  IADD3 R51, R67, 0x20, RZ ;  /* 0x0000002043337810 */ /* 0x000fc60007ffe0ff */
[----:B------:R0:W-:Y:S04]  /*0ca0*/  STG.E.128 desc[UR4][R48.64], R24 ;  /* 0x0000001830007986 */ /* 0x0001e8000c101d04 */
[----:B------:R0:W-:Y:S02]  /*0cb0*/  STG.E.128 desc[UR4][R48.64+0x10], R28 ;  /* 0x0000101c30007986 */ /* 0x0001e4000c101d04 */
.L_x_7459:
[----:B------:R-:W-:Y:S05]  /*0cc0*/  BSYNC B0 ;  /* 0x0000000000007941 */ /* 0x000fea0003800000 */
.L_x_7458:
[----:B------:R-:W-:Y:S04]  /*0cd0*/  BSSY B0, `(.L_x_7460) ;  /* 0x000002e000007945 */ /* 0x000fe80003800000 */
[----:B------:R-:W-:Y:S05]  /*0ce0*/  @!P2 BRA `(.L_x_7461) ;  /* 0x0000000000b0a947 */ /* 0x000fea0003800000 */
[----:B------:R-:W1:Y:S01]  /*0cf0*/  LDC.64 R32, c[0x0][0x220] ;  /* 0x00008800ff207b82 */ /* 0x000e620000000a00 */
[----:B------:R-:W-:-:S04]  /*0d00*/  ISETP.NE.U32.AND P4, PT, RZ, UR6, PT ;  /* 0x00000006ff007c0c */ /* 0x000fc8000bf85070 */
[----:B------:R-:W-:Y:S01]  /*0d10*/  ISETP.NE.AND.EX P4, PT, RZ, UR7, PT, P4 ;  /* 0x00000007ff007c0c */ /* 0x000fe2000bf85340 */
[----:B-1----:R-:W-:-:S12]  /*0d20*/  IMAD.WIDE.U32 R32, R51, 0x10, R32 ;  /* 0x0000001033207825 */ /* 0x002fd800078e0020 */
[C---:B------:R-:W-:Y:S01]  /*0d30*/  @P4 LEA R36, P5, R51.reuse, UR6, 0x5 ;  /* 0x0000000633244c11 */ /* 0x040fe2000f8a28ff */
[----:B------:R-:W2:Y:S03]  /*0d40*/  LDG.E.128 R32, desc[UR4][R32.64] ;  /* 0x0000000420207981 */ /* 0x000ea6000c1e1d00 */
[----:B------:R-:W-:-:S05]  /*0d50*/  @P4 LEA.HI.X R37, R51, UR7, RZ, 0x5, P5 ;  /* 0x0000000733254c11 */ /* 0x000fca000a8f2cff */
[----:B------:R-:W3:Y:S04]  /*0d60*/  @P4 LDG.E.128 R16, desc[UR4][R36.64] ;  /* 0x0000000424104981 */ /* 0x000ee8000c1e1d00 */
[----:B------:R1:W4:Y:S01]  /*0d70*/  @P4 LDG.E.128 R20, desc[UR4][R36.64+0x10] ;  /* 0x0000100424144981 */ /* 0x000322000c1e1d00 */
[----:B------:R-:W-:Y:S02]  /*0d80*/  ISETP.NE.U32.AND P4, PT, RZ, UR6, PT ;  /* 0x00000006ff007c0c */ /* 0x000fe4000bf85070 */
[----:B0-----:R-:W-:Y:S02]  /*0d90*/  LEA R48, P5, R51, UR8, 0x5 ;  /* 0x0000000833307c11 */ /* 0x001fe4000f8a28ff */
[----:B------:R-:W-:Y:S02]  /*0da0*/  ISETP.NE.AND.EX P4, PT, RZ, UR7, PT, P4 ;  /* 0x00000007ff007c0c */ /* 0x000fe4000bf85340 */
[----:B--2---:R-:W-:-:S02]  /*0db0*/  PRMT R38, R32, 0x7632, R38 ;  /* 0x0000763220267816 */ /* 0x004fc40000000026 */
[----:B------:R-:W-:Y:S02]  /*0dc0*/  PRMT R83, R33, 0x7632, R83 ;  /* 0x0000763221537816 */ /* 0x000fe40000000053 */
[C---:B------:R-:W-:Y:S02]  /*0dd0*/  PRMT R87, R34.reuse, 0x7632, R87 ;  /* 0x0000763222577816 */ /* 0x040fe40000000057 */
[----:B------:R-:W-:Y:S02]  /*0de0*/  PRMT R39, R35, 0x7632, R39 ;  /* 0x0000763223277816 */ /* 0x000fe40000000027 */
[----:B------:R-:W-:Y:S02]  /*0df0*/  SHF.L.U32 R49, R33, 0x10, RZ ;  /* 0x0000001021317819 */ /* 0x000fe400000006ff */
[----:B------:R-:W-:Y:S02]  /*0e00*/  SHF.L.U32 R33, R34, 0x10, RZ ;  /* 0x0000001022217819 */ /* 0x000fe400000006ff */
[----:B------:R-:W-:Y:S01]  /*0e10*/  SHF.L.U32 R35, R35, 0x10, RZ ;  /* 0x0000001023237819 */ /* 0x000fe200000006ff */
[-C--:B------:R-:W-:Y:S01]  /*0e20*/  FMUL.FTZ R34, R49, R50.reuse ;  /* 0x0000003231227220 */ /* 0x080fe20000410000 */
        /* <DEDUP_REMOVED lines=8> */
[----:B------:R-:W-:Y:S01]  /*0eb0*/  SHF.L.U32 R39, R39, 0x10, RZ ;  /* 0x0000001027277819 */ /* 0x000fe200000006ff */
[-C--:B------:R-:W-:Y:S01]  /*0ec0*/  FMUL.FTZ R35, R83, R50.reuse ;  /* 0x0000003253237220 */ /* 0x080fe20000410000 */
[----:B---3--:R-:W-:Y:S01]  /*0ed0*/  @P4 FADD.FTZ R33, R17, R33 ;  /* 0x0000002111214221 */ /* 0x008fe20000010000 */
[-C--:B------:R-:W-:Y:S01]  /*0ee0*/  FMUL.FTZ R37, R87, R50.reuse ;  /* 0x0000003257257220 */ /* 0x080fe20000410000 */
[----:B------:R-:W-:Y:S01]  /*0ef0*/  @P4 FADD.FTZ R32, R16, R32 ;  /* 0x0000002010204221 */ /* 0x000fe20000010000 */
[----:B------:R-:W-:Y:S01]  /*0f00*/  FMUL.FTZ R39, R39, R50 ;  /* 0x0000003227277220 */ /* 0x000fe20000410000 */
        /* <DEDUP_REMOVED lines=10> */
.L_x_7461:
[----:B------:R-:W-:Y:S05]  /*0fb0*/  BSYNC B0 ;  /* 0x0000000000007941 */ /* 0x000fea0003800000 */
.L_x_7460:
[----:B------:R-:W-:Y:S04]  /*0fc0*/  BSSY B0, `(.L_x_7462) ;  /* 0x000002d000007945 */ /* 0x000fe80003800000 */
[----:B------:R-:W-:Y:S05]  /*0fd0*/  @!P1 BRA `(.L_x_7463) ;  /* 0x0000000000ac9947 */ /* 0x000fea0003800000 */
[----:B------:R-:W2:Y:S01]  /*0fe0*/  LDC.64 R40, c[0x0][0x220] ;  /* 0x00008800ff287b82 */ /* 0x000ea20000000a00 */
[----:B------:R-:W-:-:S04]  /*0ff0*/  ISETP.NE.U32.AND P4, PT, RZ, UR6, PT ;  /* 0x00000006ff007c0c */ /* 0x000fc8000bf85070 */
[----:B------:R-:W-:Y:S01]  /*1000*/  ISETP.NE.AND.EX P4, PT, RZ, UR7, PT, P4 ;  /* 0x00000007ff007c0c */ /* 0x000fe2000bf85340 */
[----:B--2---:R-:W-:-:S12]  /*1010*/  IMAD.WIDE.U32 R40, R51, 0x10, R40 ;  /* 0x0000001033287825 */ /* 0x004fd800078e0028 */
[C---:B------:R-:W-:Y:S01]  /*1020*/  @P4 LEA R44, P5, R51.reuse, UR6, 0x5 ;  /* 0x00000006332c4c11 */ /* 0x040fe2000f8a28ff */
[----:B------:R-:W2:Y:S03]  /*1030*/  LDG.E.128 R40, desc[UR4][R40.64] ;  /* 0x0000000428287981 */ /* 0x000ea6000c1e1d00 */
[----:B------:R-:W-:-:S05]  /*1040*/  @P4 LEA.HI.X R45, R51, UR7, RZ, 0x5, P5 ;  /* 0x00000007332d4c11 */ /* 0x000fca000a8f2cff */
[----:B------:R-:W3:Y:S04]  /*1050*/  @P4 LDG.E.128 R16, desc[UR4][R44.64] ;  /* 0x000000042c104981 */ /* 0x000ee8000c1e1d00 */
[----:B------:R4:W5:Y:S01]  /*1060*/  @P4 LDG.E.128 R20, desc[UR4][R44.64+0x10] ;  /* 0x000010042c144981 */ /* 0x000962000c1e1d00 */
[----:B------:R-:W-:Y:S02]  /*1070*/  ISETP.NE.U32.AND P4, PT, RZ, UR6, PT ;  /* 0x00000006ff007c0c */ /* 0x000fe4000bf85070 */
[----:B01----:R-:W-:Y:S02]  /*1080*/  LEA R48, P5, R51, UR8, 0x5 ;  /* 0x0000000833307c11 */ /* 0x003fe4000f8a28ff */
        /* <DEDUP_REMOVED lines=9> */
[----:B----4-:R-:W-:Y:S01]  /*1120*/  SHF.L.U32 R45, R46, 0x10, RZ ;  /* 0x000000102e2d7819 */ /* 0x010fe200000006ff */
        /* <DEDUP_REMOVED lines=9> */
[----:B------:R-:W-:Y:S01]  /*11c0*/  LEA.HI.X R49, R51, UR9, RZ, 0x5, P5 ;  /* 0x0000000933317c11 */ /* 0x000fe2000a8f2cff */
[-C--:B------:R-:W-:Y:S01]  /*11d0*/  FMUL.FTZ R45, R87, R50.reuse ;  /* 0x00000032572d7220 */ /* 0x080fe20000410000 */
[----:B---3--:R-:W-:Y:S01]  /*11e0*/  @P4 FADD.FTZ R40, R16, R40 ;  /* 0x0000002810284221 */ /* 0x008fe20000010000 */
[----:B------:R-:W-:Y:S01]  /*11f0*/  FMUL.FTZ R47, R47, R50 ;  /* 0x000000322f2f7220 */ /* 0x000fe20000410000 */
[----:B------:R-:W-:Y:S01]  /*1200*/  @P4 FADD.FTZ R41, R17, R41 ;  /* 0x0000002911294221 */ /* 0x000fe20000010000 */
[----:B------:R-:W-:Y:S01]  /*1210*/  @P4 FADD.FTZ R42, R18, R42 ;  /* 0x0000002a122a4221 */ /* 0x000fe20000010000 */
[----:B------:R-:W-:Y:S01]  /*1220*/  @P4 FADD.FTZ R43, R19, R43 ;  /* 0x0000002b132b4221 */ /* 0x000fe20000010000 */
[----:B-----5:R-:W-:Y:S01]  /*1230*/  @P4 FADD.FTZ R44, R20, R44 ;  /* 0x0000002c142c4221 */ /* 0x020fe20000010000 */
[----:B------:R-:W-:Y:S01]  /*1240*/  @P4 FADD.FTZ R45, R21, R45 ;  /* 0x0000002d152d4221 */ /* 0x000fe20000010000 */
[----:B------:R-:W-:Y:S01]  /*1250*/  @P4 FADD.FTZ R46, R22, R46 ;  /* 0x0000002e162e4221 */ /* 0x000fe20000010000 */
[----:B------:R-:W-:Y:S01]  /*1260*/  @P4 FADD.FTZ R47, R23, R47 ;  /* 0x0000002f172f4221 */ /* 0x000fe20000010000 */
[----:B------:R2:W-:Y:S04]  /*1270*/  STG.E.128 desc[UR4][R48.64], R40 ;  /* 0x0000002830007986 */ /* 0x0005e8000c101d04 */
[----:B------:R2:W-:Y:S02]  /*1280*/  STG.E.128 desc[UR4][R48.64+0x10], R44 ;  /* 0x0000102c30007986 */ /* 0x0005e4000c101d04 */
.L_x_7463:
[----:B------:R-:W-:Y:S05]  /*1290*/  BSYNC B0 ;  /* 0x0000000000007941 */ /* 0x000fea0003800000 */
.L_x_7462:
[----:B012---:R-:W-:Y:S01]  /*12a0*/  FADD.FTZ R48, RZ, R24 ;  /* 0x00000018ff307221 */ /* 0x007fe20000010000 */
[C---:B------:R-:W-:Y:S01]  /*12b0*/  ISETP.GT.U32.AND P4, PT, R0.reuse, 0x3f, PT ;  /* 0x0000003f0000780c */ /* 0x040fe20003f84070 */
[----:B------:R-:W-:Y:S01]  /*12c0*/  UMOV UR12, 0xffffffff ;  /* 0xffffffff000c7882 */ /* 0x000fe20000000000 */
[----:B------:R-:W-:Y:S01]  /*12d0*/  ISETP.GT.U32.AND P5, PT, R0, 0x5f, PT ;  /* 0x0000005f0000780c */ /* 0x000fe20003fa4070 */
[----:B------:R-:W-:-:S04]  /*12e0*/  FADD.FTZ R49, R25, R48 ;  /* 0x0000003019317221 */ /* 0x000fc80000010000 */
        /* <DEDUP_REMOVED lines=45> */
[----:B------:R-:W-:-:S03]  /*15c0*/  FADD.FTZ R51, R33, -R87 ;  /* 0x8000005721337221 */ /* 0x000fc60000010000 */
[----:B------:R-:W-:Y:S01]  /*15d0*/  FFMA.FTZ R48, R49, R49, R48 ;  /* 0x0000003131307223 */ /* 0x000fe20000010030 */
[----:B------:R-:W-:-:S04]  /*15e0*/  FADD.FTZ R49, R29, -R87 ;  /* 0x800000571d317221 */ /* 0x000fc80000010000 */
[----:B------:R-:W-:Y:S01]  /*15f0*/  FFMA.FTZ R48, R49, R49, R48 ;  /* 0x0000003131307223 */ /* 0x000fe20000010030 */
[----:B------:R-:W-:-:S04]  /*1600*/  FADD.FTZ R49, R30, -R87 ;  /* 0x800000571e317221 */ /* 0x000fc80000010000 */
[----:B------:R-:W-:Y:S01]  /*1610*/  FFMA.FTZ R48, R49, R49, R48 ;  /* 0x0000003131307223 */ /* 0x000fe20000010030 */
[----:B------:R-:W-:-:S04]  /*1620*/  FADD.FTZ R49, R31, -R87 ;  /* 0x800000571f317221 */ /* 0x000fc80000010000 */
[----:B------:R-:W-:-:S05]  /*1630*/  FFMA.FTZ R48, R49, R49, R48 ;  /* 0x0000003131307223 */ /* 0x000fca0000010030 */
[----:B------:R-:W-:Y:S01]  /*1640*/  FSEL R49, R48, RZ, P3 ;  /* 0x000000ff30317208 */ /* 0x000fe20001800000 */
        /* <DEDUP_REMOVED lines=40> */
.L_x_7483:
[----:B------:R-:W2:Y:S01]  /*18d0*/  S2R R51, SR_TID.X ;  /* 0x0000000000337919 */ /* 0x000ea20000002100 */
[----:B------:R-:W-:Y:S01]  /*18e0*/  ISETP.NE.AND P5, PT, R66, RZ, PT ;  /* 0x000000ff4200720c */ /* 0x000fe20003fa5270 */
[----:B------:R-:W-:Y:S01]  /*18f0*/  BSSY B0, `(.L_x_7465) ;  /* 0x0000031000007945 */ /* 0x000fe20003800000 */
[----:B--2---:R-:W-:-:S04]  /*1900*/  LOP3.LUT R51, R51, 0x1f, RZ, 0xc0, !PT ;  /* 0x0000001f33337812 */ /* 0x004fc800078ec0ff */
[----:B------:R-:W-:Y:S01]  /*1910*/  ISETP.NE.AND P4, PT, R51, RZ, PT ;  /* 0x000000ff3300720c */ /* 0x000fe20003f85270 */
[----:B-1----:R-:W-:-:S04]  /*1920*/  FADD.FTZ R51, R49, R48 ;  /* 0x0000003031337221 */ /* 0x002fc80000010000 */
[----:B------:R-:W-:Y:S01]  /*1930*/  FFMA.FTZ R50, R51, R50, UR10 ;  /* 0x0000000a33327e23 */ /* 0x000fe20008010032 */
[----:B------:R-:W-:-:S05]  /*1940*/  FMUL.FTZ R51, R87, R87 ;  /* 0x0000005757337220 */ /* 0x000fca0000410000 */
[----:B------:R-:W-:Y:S02]  /*1950*/  FSEL R51, R51, RZ, P5 ;  /* 0x000000ff33337208 */ /* 0x000fe40002800000 */
[----:B0-----:R-:W0:Y:S03]  /*1960*/  @!P4 LDC.64 R48, c[0x0][0x250] ;  /* 0x00009400ff30cb82 */ /* 0x001e260000000a00 */
[----:B------:R-:W-:-:S04]  /*1970*/  FADD.FTZ R50, R50, R51 ;  /* 0x0000003332327221 */ /* 0x000fc80000010000 */
[----:B------:R-:W1:Y:S01]  /*1980*/  MUFU.RSQ R83, R50 ;  /* 0x0000003200537308 */ /* 0x000e620000001400 */
[----:B0-----:R-:W-:-:S05]  /*1990*/  @!P4 IMAD.WIDE R48, R14, 0x4, R48 ;  /* 0x000000040e30c825 */ /* 0x001fca00078e0230 */
[----:B------:R0:W-:Y:S02]  /*19a0*/  @!P4 STG.E desc[UR4][R48.64], R87 ;  /* 0x000000573000c986 */ /* 0x0001e4000c101904 */
[----:B0-----:R-:W0:Y:S01]  /*19b0*/  @!P4 LDC.64 R48, c[0x0][0x258] ;  /* 0x00009600ff30cb82 */ /* 0x001e220000000a00 */
[----:B------:R-:W-:Y:S01]  /*19c0*/  FSEL R87, R87, RZ, !P5 ;  /* 0x000000ff57577208 */ /* 0x000fe20006800000 */
[----:B0-----:R-:W-:-:S05]  /*19d0*/  @!P4 IMAD.WIDE R48, R14, 0x4, R48 ;  /* 0x000000040e30c825 */ /* 0x001fca00078e0230 */
[----:B-1----:R0:W-:Y:S01]  /*19e0*/  @!P4 STG.E desc[UR4][R48.64], R83 ;  /* 0x000000533000c986 */ /* 0x0021e2000c101904 */
[----:B------:R-:W-:Y:S05]  /*19f0*/  @!P3 BRA `(.L_x_7466) ;  /* 0x000000000080b947 */ /* 0x000fea0003800000 */
[--C-:B0-----:R-:W-:Y:S01]  /*1a00*/  FADD.FTZ R48, R24, -R87.reuse ;  /* 0x8000005718307221 */ /* 0x101fe20000010000 */
[--C-:B------:R-:W-:Y:S01]  /*1a10*/  FADD.FTZ R50, R25, -R87.reuse ;  /* 0x8000005719327221 */ /* 0x100fe20000010000 */
[----:B------:R-:W-:Y:S02]  /*1a20*/  FADD.FTZ R64, R27, -R87 ;  /* 0x800000571b407221 */ /* 0x000fe40000010000 */
[C---:B------:R-:W-:Y:S01]  /*1a30*/  FMUL.FTZ R49, R83.reuse, R48 ;  /* 0x0000003053317220 */ /* 0x040fe20000410000 */
[C---:B------:R-:W-:Y:S01]  /*1a40*/  FMUL.FTZ R50, R83.reuse, R50 ;  /* 0x0000003253327220 */ /* 0x040fe20000410000 */
[----:B------:R-:W-:Y:S02]  /*1a50*/  FMUL.FTZ R64, R83, R64 ;  /* 0x0000004053407220 */ /* 0x000fe40000410000 */
[----:B------:R-:W-:Y:S01]  /*1a60*/  FFMA.FTZ R48, R92, R49, R82 ;  /* 0x000000315c307223 */ /* 0x000fe20000010052 */
[----:B------:R-:W-:Y:S01]  /*1a70*/  FFMA.FTZ R49, R89, R50, R81 ;  /* 0x0000003259317223 */ /* 0x000fe20000010051 */
[----:B------:R-:W-:Y:S01]  /*1a80*/  FADD.FTZ R50, R26, -R87 ;  /* 0x800000571a327221 */ /* 0x000fe20000010000 */
[----:B------:R-:W-:-:S03]  /*1a90*/  FFMA.FTZ R64, R88, R64, R79 ;  /* 0x0000004058407223 */ /* 0x000fc6000001004f */
[----:B------:R-:W-:Y:S01]  /*1aa0*/  FMUL.FTZ R50, R83, R50 ;  /* 0x0000003253327220 */ /* 0x000fe20000410000 */
[----:B------:R-:W-:-:S03]  /*1ab0*/  F2FP.BF16.F32.PACK_AB R48, R49, R48 ;  /* 0x000000303130723e */ /* 0x000fc600000010ff */
[----:B------:R-:W-:Y:S01]  /*1ac0*/  FFMA.FTZ R49, R91, R50, R80 ;  /* 0x000000325b317223 */ /* 0x000fe20000010050 */
[----:B------:R-:W-:-:S04]  /*1ad0*/  FADD.FTZ R50, R28, -R87 ;  /* 0x800000571c327221 */ /* 0x000fc80000010000 */
[----:B------:R-:W-:Y:S01]  /*1ae0*/  F2FP.BF16.F32.PACK_AB R49, R64, R49 ;  /* 0x000000314031723e */ /* 0x000fe200000010ff */
[----:B------:R-:W-:Y:S01]  /*1af0*/  FADD.FTZ R64, R29, -R87 ;  /* 0x800000571d407221 */ /* 0x000fe20000010000 */
[----:B------:R-:W-:-:S03]  /*1b00*/  FMUL.FTZ R51, R83, R50 ;  /* 0x0000003253337220 */ /* 0x000fc60000410000 */
        /* <DEDUP_REMOVED lines=15> */
.L_x_7466:
[----:B------:R-:W-:Y:S05]  /*1c00*/  BSYNC B0 ;  /* 0x0000000000007941 */ /* 0x000fea0003800000 */
.L_x_7465:
[----:B------:R-:W-:Y:S04]  /*1c10*/  BSSY B0, `(.L_x_7467) ;  /* 0x0000022000007945 */ /* 0x000fe80003800000 */
[----:B------:R-:W-:Y:S05]  /*1c20*/  @!P2 BRA `(.L_x_7468) ;  /* 0x000000000080a947 */ /* 0x000fea0003800000 */
[--C-:B-1----:R-:W-:Y:S01]  /*1c30*/  FADD.FTZ R50, R33, -R87.reuse ;  /* 0x8000005721327221 */ /* 0x102fe20000010000 */
[--C-:B0-----:R-:W-:Y:S01]  /*1c40*/  FADD.FTZ R48, R32, -R87.reuse ;  /* 0x8000005720307221 */ /* 0x101fe20000010000 */
[----:B------:R-:W-:Y:S02]  /*1c50*/  FADD.FTZ R64, R35, -R87 ;  /* 0x8000005723407221 */ /* 0x000fe40000010000 */
[C---:B------:R-:W-:Y:S01]  /*1c60*/  FMUL.FTZ R50, R83.reuse, R50 ;  /* 0x0000003253327220 */ /* 0x040fe20000410000 */
[C---:B------:R-:W-:Y:S01]  /*1c70*/  FMUL.FTZ R48, R83.reuse, R48 ;  /* 0x0000003053307220 */ /* 0x040fe20000410000 */
[----:B------:R-:W-:Y:S02]  /*1c80*/  FMUL.FTZ R64, R83, R64 ;  /* 0x0000004053407220 */ /* 0x000fe40000410000 */
[----:B------:R-:W-:Y:S01]  /*1c90*/  FFMA.FTZ R49, R72, R50, R71 ;  /* 0x0000003248317223 */ /* 0x000fe20000010047 */
[----:B------:R-:W-:Y:S01]  /*1ca0*/  FADD.FTZ R50, R34, -R87 ;  /* 0x8000005722327221 */ /* 0x000fe20000010000 */
[----:B------:R-:W-:Y:S01]  /*1cb0*/  FFMA.FTZ R48, R74, R48, R73 ;  /* 0x000000304a307223 */ /* 0x000fe20000010049 */
[----:B------:R-:W-:-:S02]  /*1cc0*/  FFMA.FTZ R64, R68, R64, R53 ;  /* 0x0000004044407223 */ /* 0x000fc40000010035 */
[----:B------:R-:W-:Y:S02]  /*1cd0*/  FMUL.FTZ R50, R83, R50 ;  /* 0x0000003253327220 */ /* 0x000fe40000410000 */
[----:B------:R-:W-:Y:S02]  /*1ce0*/  F2FP.BF16.F32.PACK_AB R48, R49, R48 ;  /* 0x000000303130723e */ /* 0x000fe400000010ff */
        /* <DEDUP_REMOVED lines=20> */
.L_x_7468:
[----:B------:R-:W-:Y:S05]  /*1e30*/  BSYNC B0 ;  /* 0x0000000000007941 */ /* 0x000fea0003800000 */
.L_x_7467:
[----:B------:R-:W-:Y:S04]  /*1e40*/  BSSY B0, `(.L_x_7469) ;  /* 0x0000021000007945 */ /* 0x000fe80003800000 */
[----:B------:R-:W-:Y:S05]  /*1e50*/  @!P1 BRA `(.L_x_7470) ;  /* 0x00000000007c9947 */ /* 0x000fea0003800000 */
[--C-:B012---:R-:W-:Y:S01]  /*1e60*/  FADD.FTZ R48, R41, -R87.reuse ;  /* 0x8000005729307221 */ /* 0x107fe20000010000 */
[--C-:B------:R-:W-:Y:S01]  /*1e70*/  FADD.FTZ R50, R40, -R87.reuse ;  /* 0x8000005728327221 */ /* 0x100fe20000010000 */
[--C-:B------:R-:W-:Y:S01]  /*1e80*/  FADD.FTZ R64, R42, -R87.reuse ;  /* 0x800000572a407221 */ /* 0x100fe20000010000 */
[--C-:B------:R-:W-:Y:S01]  /*1e90*/  FADD.FTZ R65, R44, -R87.reuse ;  /* 0x800000572c417221 */ /* 0x100fe20000010000 */
[----:B------:R-:W-:Y:S01]  /*1ea0*/  FMUL.FTZ R49, R83, R48 ;  /* 0x0000003053317220 */ /* 0x000fe20000410000 */
        /* <DEDUP_REMOVED lines=21> */
[----:B------:R-:W0:Y:S01]  /*2000*/  LDC.64 R64, c[0x0][0x2b8] ;  /* 0x0000ae00ff407b82 */ /* 0x000e220000000a00 */
[----:B------:R-:W-:Y:S02]  /*2010*/  F2FP.BF16.F32.PACK_AB R51, R87, R51 ;  /* 0x000000335733723e */ /* 0x000fe400000010ff */
[----:B------:R-:W-:Y:S01]  /*2020*/  F2FP.BF16.F32.PACK_AB R50, R93, R50 ;  /* 0x000000325d32723e */ /* 0x000fe200000010ff */
[----:B0-----:R-:W-:-:S05]  /*2030*/  IMAD.WIDE.U32 R64, R67, 0x10, R64 ;  /* 0x0000001043407825 */ /* 0x001fca00078e0040 */
[----:B------:R3:W-:Y:S02]  /*2040*/  STG.E.128 desc[UR4][R64.64], R48 ;  /* 0x0000003040007986 */ /* 0x0007e4000c101d04 */
.L_x_7470:
[----:B------:R-:W-:Y:S05]  /*2050*/  BSYNC B0 ;  /* 0x0000000000007941 */ /* 0x000fea0003800000 */
.L_x_7469:
[----:B0123--:R-:W0:Y:S02]  /*2060*/  LDC.64 R48, c[0x0][0x210] ;  /* 0x00008400ff307b82 */ /* 0x00fe240000000a00 */
[----:B0-----:R-:W-:-:S04]  /*2070*/  LEA R14, R48, R14, 0x2 ;  /* 0x0000000e300e7211 */ /* 0x001fc800078e10ff */
[----:B------:R-:W-:-:S13]  /*2080*/  ISETP.GE.AND P4, PT, R14, R49, PT ;  /* 0x000000310e00720c */ /* 0x000fda0003f86270 */
[----:B------:R-:W-:Y:S05]  /*2090*/  @!P4 BRA `(.L_x_7471) ;  /* 0xffffffe80020c947 */ /* 0x000fea000383ffff */
[----:B------:R-:W-:Y:S05]  /*20a0*/  EXIT ;  /* 0x000000000000794d */ /* 0x000fea0003800000 */
.L_x_7464:
        /* <DEDUP_REMOVED lines=8> */
.L_x_7473:
[----:B------:R-:W-:Y:S05]  /*2130*/  BSYNC B0 ;  /* 0x0000000000007941 */ /* 0x000fea0003800000 */
.L_x_7472:
        /* <DEDUP_REMOVED lines=8> */
.L_x_7474:
[----:B------:R-:W-:Y:S01]  /*21c0*/  HFMA2.MMA R65, -RZ, RZ, 0, 2.384185791015625e-07 ;  /* 0x00000004ff417435 */ /* 0x000fe200000001ff */
[----:B------:R-:W-:-:S05]  /*21d0*/  FADD.FTZ R93, R83, R48 ;  /* 0x00000030535d7221 */ /* 0x000fca0000010000 */
[----:B------:R-:W-:-:S07]  /*21e0*/  MOV R83, R93 ;  /* 0x0000005d00537202 */ /* 0x000fce0000000f00 */
[----:B------:R-:W-:Y:S05]  /*21f0*/  WARPSYNC.COLLECTIVE R51, `(.L_x_7475) ;  /* 0x0000000033087348 */ /* 0x000fea0003c00000 */
[----:B------:R0:W1:Y:S02]  /*2200*/  SHFL.BFLY P6, R48, R83, R65, R64 ;  /* 0x0c00004153307389 */ /* 0x00006400000c0040 */
[----:B01----:R-:W-:Y:S01]  /*2210*/  ENDCOLLECTIVE ;  /* 0x000000000000791b */ /* 0x003fe20003800000 */
.L_x_7475:
[----:B------:R-:W-:Y:S01]  /*2220*/  HFMA2.MMA R65, -RZ, RZ, 0, 4.76837158203125e-07 ;  /* 0x00000008ff417435 */ /* 0x000fe200000001ff */
[----:B------:R-:W-:-:S05]  /*2230*/  FADD.FTZ R93, R93, R48 ;  /* 0x000000305d5d7221 */ /* 0x000fca0000010000 */
[----:B------:R-:W-:-:S07]  /*2240*/  MOV R83, R93 ;  /* 0x0000005d00537202 */ /* 0x000fce0000000f00 */
[----:B------:R-:W-:Y:S05]  /*2250*/  WARPSYNC.COLLECTIVE R51, `(.L_x_7476) ;  /* 0x0000000033087348 */ /* 0x000fea0003c00000 */
[----:B------:R0:W1:Y:S02]  /*2260*/  SHFL.BFLY P6, R48, R83, R65, R64 ;  /* 0x0c00004153307389 */ /* 0x00006400000c0040 */
[----:B01----:R-:W-:Y:S01]  /*2270*/  ENDCOLLECTIVE ;  /* 0x000000000000791b */ /* 0x003fe20003800000 */
.L_x_7476:
[----:B------:R-:W-:Y:S01]  /*2280*/  HFMA2.MMA R65, -RZ, RZ, 0, 9.5367431640625e-07 ;  /* 0x00000010ff417435 */ /* 0x000fe200000001ff */
[----:B------:R-:W-:-:S05]  /*2290*/  FADD.FTZ R49, R93, R48 ;  /* 0x000000305d317221 */ /* 0x000fca0000010000 */
[----:B------:R-:W-:-:S07]  /*22a0*/  MOV R83, R49 ;  /* 0x0000003100537202 */ /* 0x000fce0000000f00 */
[----:B------:R-:W-:Y:S05]  /*22b0*/  WARPSYNC.COLLECTIVE R51, `(.L_x_7477) ;  /* 0x0000000033087348 */ /* 0x000fea0003c00000 */
[----:B------:R0:W1:Y:S02]  /*22c0*/  SHFL.BFLY P6, R48, R83, R65, R64 ;  /* 0x0c00004153307389 */ /* 0x00006400000c0040 */
[----:B01----:R-:W-:Y:S01]  /*22d0*/  ENDCOLLECTIVE ;  /* 0x000000000000791b */ /* 0x003fe20003800000 */
.L_x_7477:
[----:B------:R-:W-:Y:S01]  /*22e0*/  HFMA2.MMA R65, -RZ, RZ, 0, 5.9604644775390625e-08 ;  /* 0x00000001ff417435 */ /* 0x000fe200000001ff */
        /* <DEDUP_REMOVED lines=56> */
.L_x_7478:
[----:B------:R-:W-:Y:S01]  /*2670*/  HFMA2.MMA R65, -RZ, RZ, 0, 1.1920928955078125e-07 ;  /* 0x00000002ff417435 */ /* 0x000fe200000001ff */
[----:B------:R-:W-:-:S10]  /*2680*/  FADD.FTZ R83, R49, R48 ;  /* 0x0000003031537221 */ /* 0x000fd40000010000 */
[----:B------:R-:W-:Y:S05]  /*2690*/  WARPSYNC.COLLECTIVE R51, `(.L_x_7479) ;  /* 0x0000000033087348 */ /* 0x000fea0003c00000 */
[----:B------:R0:W1:Y:S02]  /*26a0*/  SHFL.BFLY P6, R48, R83, R65, R64 ;  /* 0x0c00004153307389 */ /* 0x00006400000c0040 */
[----:B01----:R-:W-:Y:S01]  /*26b0*/  ENDCOLLECTIVE ;  /* 0x000000000000791b */ /* 0x003fe20003800000 */
.L_x_7479:
[----:B------:R-:W-:Y:S01]  /*26c0*/  HFMA2.MMA R65, -RZ, RZ, 0, 2.384185791015625e-07 ;  /* 0x00000004ff417435 */ /* 0x000fe200000001ff */
[----:B------:R-:W-:-:S05]  /*26d0*/  FADD.FTZ R93, R83, R48 ;  /* 0x00000030535d7221 */ /* 0x000fca0000010000 */
[----:B------:R-:W-:-:S07]  /*26e0*/  MOV R83, R93 ;  /* 0x0000005d00537202 */ /* 0x000fce0000000f00 */
[----:B------:R-:W-:Y:S05]  /*26f0*/  WARPSYNC.COLLECTIVE R51, `(.L_x_7480) ;  /* 0x0000000033087348 */ /* 0x000fea0003c00000 */
[----:B------:R0:W1:Y:S02]  /*2700*/  SHFL.BFLY P6, R48, R83, R65, R64 ;  /* 0x0c00004153307389 */ /* 0x00006400000c0040 */
[----:B01----:R-:W-:Y:S01]  /*2710*/  ENDCOLLECTIVE ;  /* 0x000000000000791b */ /* 0x003fe20003800000 */
.L_x_7480:
[----:B------:R-:W-:Y:S01]  /*2720*/  HFMA2.MMA R65, -RZ, RZ, 0, 4.76837158203125e-07 ;  /* 0x00000008ff417435 */ /* 0x000fe200000001ff */
[----:B------:R-:W-:-:S05]  /*2730*/  FADD.FTZ R93, R93, R48 ;  /* 0x000000305d5d7221 */ /* 0x000fca0000010000 */
[----:B------:R-:W-:-:S07]  /*2740*/  MOV R83, R93 ;  /* 0x0000005d00537202 */ /* 0x000fce0000000f00 */
[----:B------:R-:W-:Y:S05]  /*2750*/  WARPSYNC.COLLECTIVE R51, `(.L_x_7481) ;  /* 0x0000000033087348 */ /* 0x000fea0003c00000 */
[----:B------:R0:W1:Y:S02]  /*2760*/  SHFL.BFLY P6, R48, R83, R65, R64 ;  /* 0x0c00004153307389 */ /* 0x00006400000c0040 */
[----:B01----:R-:W-:Y:S01]  /*2770*/  ENDCOLLECTIVE ;  /* 0x000000000000791b */ /* 0x003fe20003800000 */
.L_x_7481:
[----:B------:R-:W-:Y:S01]  /*2780*/  HFMA2.MMA R65, -RZ, RZ, 0, 9.5367431640625e-07 ;  /* 0x00000010ff417435 */ /* 0x000fe200000001ff */
[----:B------:R-:W-:-:S05]  /*2790*/  FADD.FTZ R49, R93, R48 ;  /* 0x000000305d317221 */ /* 0x000fca0000010000 */
[----:B------:R-:W-:-:S07]  /*27a0*/  MOV R83, R49 ;  /* 0x0000003100537202 */ /* 0x000fce0000000f00 */
[----:B------:R-:W-:Y:S05]  /*27b0*/  WARPSYNC.COLLECTIVE R51, `(.L_x_7482) ;  /* 0x0000000033087348 */ /* 0x000fea0003c00000 */
[----:B------:R0:W1:Y:S02]  /*27c0*/  SHFL.BFLY P6, R48, R83, R65, R64 ;  /* 0x0c00004153307389 */ /* 0x00006400000c0040 */
[----:B01----:R-:W-:Y:S01]  /*27d0*/  ENDCOLLECTIVE ;  /* 0x000000000000791b */ /* 0x003fe20003800000 */
.L_x_7482:
[----:B------:R-:W-:Y:S05]  /*27e0*/  BRA `(.L_x_7483) ;  /* 0xfffffff000387947 */ /* 0x000fea000383ffff */
.L_x_7484:
        /* <DEDUP_REMOVED lines=9> */
.L_x_23496:


//--------------------- .text._ZN10layer_norm13ln_fwd_kernelINS_13Kernel_traitsI13__nv_bfloat16S2_fS2_fjLj768ELj1ELj4ELj1ELj16ENS_18Kernel_traits_baseILj768ES2_S2_fS2_fjLj128EEEEELb0ELb0ELb0ELb1EEEvNS_9FwdParamsE --------------------------
	.section	.text._ZN10layer_norm13ln_fwd_kernelINS_13Kernel_traitsI13__nv_bfloat16S2_fS2_fjLj768ELj1ELj4ELj1ELj16ENS_18Kernel_traits_baseILj768ES2_S2_fS2_fjLj128EEEEELb0ELb0ELb0ELb1EEEvNS_9FwdParamsE,"ax",@progbits
	.align	128
        .global         _ZN10layer_norm13ln_fwd_kernelINS_13Kernel_traitsI13__nv_bfloat16S2_fS2_fjLj768ELj1ELj4ELj1ELj16ENS_18Kernel_traits_baseILj768ES2_S2_fS2_fjLj128EEEEELb0ELb0ELb0ELb1EEEvNS_9FwdParamsE
        .type           _ZN10layer_norm13ln_fwd_kernelINS_13Kernel_traitsI13__nv_bfloat16S2_fS2_fjLj768ELj1ELj4ELj1ELj16ENS_18Kernel_traits_baseILj768ES2_S2_fS2_fjLj128EEEEELb0ELb0ELb0ELb1EEEvNS_9FwdParamsE,@function
        .size           _ZN10layer_norm13ln_fwd_kernelINS_13Kernel_traitsI13__nv_bfloat16S2_fS2_fjLj768ELj1ELj4ELj1ELj16ENS_18Kernel_traits_baseILj768ES2_S2_fS2_fjLj128EEEEELb0ELb0ELb0ELb1EEEvNS_9FwdParamsE,(.L_x_23497 - _ZN10layer_norm13ln_fwd_kernelINS_13Kernel_traitsI13__nv_bfloat16S2_fS2_fjLj768ELj1ELj4ELj1ELj16ENS_18Kernel_traits_baseILj768ES2_S2_fS2_fjLj128EEEEELb0ELb0ELb0ELb1EEEvNS_9FwdParamsE)
        .other          _ZN10layer_norm13ln_fwd_kernelINS_13Kernel_traitsI13__nv_bfloat16S2_fS2_fjLj768ELj1ELj4ELj1ELj16ENS_18Kernel_traits_baseILj768ES2_S2_fS2_fjLj128EEEEELb0ELb0ELb0ELb1EEEvNS_9FwdParamsE,@"STO_CUDA_ENTRY STV_DEFAULT"
_ZN10layer_norm13ln_fwd_kernelINS_13Kernel_traitsI13__nv_bfloat16S2_fS2_fjLj768ELj1ELj4ELj1ELj16ENS_18Kernel_traits_baseILj768ES2_S2_fS2_fjLj128EEEEELb0ELb0ELb0ELb1EEEvNS_9FwdParamsE:
.text._ZN10layer_norm13ln_fwd_kernelINS_13Kernel_traitsI13__nv_bfloat16S2_fS2_fjLj768ELj1ELj4ELj1ELj16ENS_18Kernel_traits_baseILj768ES2_S2_fS2_fjLj128EEEEELb0ELb0ELb0ELb1EEEvNS_9FwdParamsE:
        /* <DEDUP_REMOVED lines=46> */
[----:B------:R-:W-:Y:S02]  /*02e0*/  SHF.L.U32 R14, R10, 0x10, RZ ;  /* 0x000000100a0e7819 */ /* 0x000fe400000006ff */
[----:B------:R-:W-:-:S02]  /*02f0*/  SHF.L.U32 R13, R11, 0x10, RZ ;  /* 0x000000100b0d7819 */ /* 0x000fc400000006ff */
[----:B------:R-:W-:Y:S01]  /*0300*/  ISETP.NE.U32.AND P0, PT, RZ, UR6, PT ;  /* 0x00000006ff007c0c */ /* 0x000fe2000bf05070 */
[----:B------:R-:W-:Y:S01]  /*0310*/  ULDC.U8 UR6, c[0x0][0x2a0] ;  /* 0x0000a80000067ab9 */ /* 0x000fe20000000000 */
        /* <DEDUP_REMOVED lines=21> */
[----:B------:R-:W-:Y:S01]  /*0470*/  ISETP.NE.AND.EX P0, PT, RZ, UR7, PT, P0 ;  /* 0x00000007ff007c0c */ /* 0x000fe2000bf05300 */
[----:B------:R-:W-:Y:S01]  /*0480*/  ULDC UR7, c[0x0][0x218] ;  /* 0x0000860000077ab9 */ /* 0x000fe20000000800 */
[----:B------:R-:W-:Y:S01]  /*0490*/  ISETP.NE.AND P3, PT, RZ, UR6, PT ;  /* 0x00000006ff007c0c */ /* 0x000fe2000bf65270 */
[----:B------:R-:W-:Y:S01]  /*04a0*/  ULDC UR6, c[0x0][0x2d8] ;  /* 0x0000b60000067ab9 */ /* 0x000fe20000000800 */
[----:B--2---:R-:W-:-:S02]  /*04b0*/  PRMT R88, R24, 0x7632, R88 ;  /* 0x0000763218587816 */ /* 0x004fc40000000058 */
[----:B------:R-:W-:Y:S02]  /*04c0*/  PRMT R87, R25, 0x7632, R87 ;  /* 0x0000763219577816 */ /* 0x000fe40000000057 */
[----:B------:R-:W-:Y:S02]  /*04d0*/  PRMT R86, R26, 0x7632, R86 ;  /* 0x000076321a567816 */ /* 0x000fe40000000056 */
[----:B------:R-:W-:Y:S02]  /*04e0*/  PRMT R85, R27, 0x7632, R85 ;  /* 0x000076321b557816 */ /* 0x000fe40000000055 */
[----:B---3--:R-:W-:Y:S02]  /*04f0*/  PRMT R84, R20, 0x7632, R84 ;  /* 0x0000763214547816 */ /* 0x008fe40000000054 */
[----:B------:R-:W-:Y:S02]  /*0500*/  PRMT R83, R21, 0x7632, R83 ;  /* 0x0000763215537816 */ /* 0x000fe40000000053 */
[----:B------:R-:W-:-:S02]  /*0510*/  PRMT R82, R22, 0x7632, R82 ;  /* 0x0000763216527816 */ /* 0x000fc40000000052 */
[----:B------:R-:W-:Y:S02]  /*0520*/  PRMT R81, R23, 0x7632, R81 ;  /* 0x0000763217517816 */ /* 0x000fe40000000051 */
[----:B----4-:R-:W-:Y:S02]  /*0530*/  PRMT R80, R16, 0x7632, R80 ;  /* 0x0000763210507816 */ /* 0x010fe40000000050 */
[----:B------:R-:W-:Y:S02]  /*0540*/  PRMT R79, R17, 0x7632, R79 ;  /* 0x00007632114f7816 */ /* 0x000fe4000000004f */
[----:B------:R-:W-:Y:S02]  /*0550*/  PRMT R78, R18, 0x7632, R78 ;  /* 0x00007632124e7816 */ /* 0x000fe4000000004e */
[----:B------:R-:W-:Y:S02]  /*0560*/  PRMT R76, R19, 0x7632, R76 ;  /* 0x00007632134c7816 */ /* 0x000fe4000000004c */
        /* <DEDUP_REMOVED lines=23> */
[----:B------:R-:W-:-:S07]  /*06e0*/  SHF.L.U32 R76, R76, 0x10, RZ ;  /* 0x000000104c4c7819 */ /* 0x000fce00000006ff */
.L_x_7486:
[----:B0-----:R-:W0:Y:S01]  /*06f0*/  S2R R46, SR_TID.X ;  /* 0x00000000002e7919 */ /* 0x001e220000002100 */
[----:B------:R-:W1:Y:S01]  /*0700*/  @P0 LDC.64 R26, c[0x0][0x270] ;  /* 0x00009c00ff1a0b82 */ /* 0x000e620000000a00 */
[----:B------:R-:W-:Y:S01]  /*0710*/  ISETP.NE.U32.AND P1, PT, RZ, UR8, PT ;  /* 0x00000008ff007c0c */ /* 0x000fe2000bf25070 */
[----:B------:R-:W-:-:S03]  /*0720*/  IMAD R24, R89, UR7, RZ ;  /* 0x0000000759187c24 */ /* 0x000fc6000f8e02ff */
[----:B------:R-:W-:Y:S02]  /*0730*/  ISETP.NE.AND.EX P1, PT, RZ, UR9, PT, P1 ;  /* 0x00000009ff007c0c */ /* 0x000fe4000bf25310 */
[----:B------:R-:W-:Y:S01]  /*0740*/  SHF.R.S32.HI R25, RZ, 0x1f, R24 ;  /* 0x0000001fff197819 */ /* 0x000fe20000011418 */
[----:B------:R-:W2:Y:S03]  /*0750*/  LDC.64 R48, c[0x0][0x220] ;  /* 0x00008800ff307b82 */ /* 0x000ea60000000a00 */
[----:B------:R-:W-:-:S05]  /*0760*/  LEA.HI R25, R25, R24, RZ, 0x3 ;  /* 0x0000001819197211 */ /* 0x000fca00078f18ff */
[----:B------:R-:W3:Y:S08]  /*0770*/  LDC.64 R34, c[0x0][0x238] ;  /* 0x00008e00ff227b82 */ /* 0x000ef00000000a00 */
[----:B------:R-:W4:Y:S01]  /*0780*/  @P1 LDC.64 R28, c[0x0][0x230] ;  /* 0x00008c00ff1c1b82 */ /* 0x000f220000000a00 */
[----:B-1----:R-:W-:-:S05]  /*0790*/  @P0 IMAD.WIDE R26, R89, 0x2, R26 ;  /* 0x00000002591a0825 */ /* 0x002fca00078e021a */
[----:B------:R-:W5:Y:S01]  /*07a0*/  @P0 LDG.E.U16 R30, desc[UR4][R26.64] ;  /* 0x000000041a1e0981 */ /* 0x000f62000c1e1500 */
[----:B0-----:R-:W-:Y:S01]  /*07b0*/  LOP3.LUT R46, R46, 0x1f, RZ, 0xc0, !PT ;  /* 0x0000001f2e2e7812 */ /* 0x001fe200078ec0ff */
[----:B------:R-:W-:Y:S01]  /*07c0*/  HFMA2.MMA R91, -RZ, RZ, 1.875, 0 ;  /* 0x3f800000ff5b7435 */ /* 0x000fe200000001ff */
[----:B------:R-:W-:Y:S01]  /*07d0*/  ISETP.NE.U32.AND P2, PT, RZ, UR8, PT ;  /* 0x00000008ff007c0c */ /* 0x000fe2000bf45070 */
[----:B------:R-:W0:Y:S01]  /*07e0*/  @P1 LDC.64 R44, c[0x0][0x230] ;  /* 0x00008c00ff2c1b82 */ /* 0x000e220000000a00 */
[----:B------:R-:W-:-:S05]  /*07f0*/  LEA.HI.SX32 R90, R25, R46, 0x1d ;  /* 0x0000002e195a7211 */ /* 0x000fca00078feaff */
[----:B--2---:R-:W-:-:S06]  /*0800*/  IMAD.WIDE.U32 R24, R90, 0x10, R48 ;  /* 0x000000105a187825 */ /* 0x004fcc00078e0030 */
[----:B------:R-:W2:Y:S01]  /*0810*/  LDG.E.128 R24, desc[UR4][R24.64] ;  /* 0x0000000418187981 */ /* 0x000ea2000c1e1d00 */
[----:B----4-:R-:W-:-:S05]  /*0820*/  @P1 IMAD.WIDE.U32 R28, R90, 0x20, R28 ;  /* 0x000000205a1c1825 */ /* 0x010fca00078e001c */
[----:B------:R-:W4:Y:S04]  /*0830*/  @P1 LDG.E.128 R16, desc[UR4][R28.64] ;  /* 0x000000041c101981 */ /* 0x000f28000c1e1d00 */
[----:B------:R1:W4:Y:S01]  /*0840*/  @P1 LDG.E.128 R20, desc[UR4][R28.64+0x10] ;  /* 0x000010041c141981 */ /* 0x000322000c1e1d00 */
[----:B------:R-:W-:Y:S01]  /*0850*/  ISETP.NE.AND.EX P2, PT, RZ, UR9, PT, P2 ;  /* 0x00000009ff007c0c */ /* 0x000fe2000bf45320 */
[C---:B---3--:R-:W-:Y:S01]  /*0860*/  IMAD.WIDE.U32 R50, R90.reuse, 0x20, R34 ;  /* 0x000000205a327825 */ /* 0x048fe200078e0022 */
[----:B------:R-:W-:-:S05]  /*0870*/  IADD3 R92, R90, 0x20, RZ ;  /* 0x000000205a5c7810 */ /* 0x000fca0007ffe0ff */
[----:B0-----:R-:W-:Y:S01]  /*0880*/  @P1 IMAD.WIDE.U32 R44, R92, 0x20, R44 ;  /* 0x000000205c2c1825 */ /* 0x001fe200078e002c */
[----:B-----5:R-:W-:Y:S02]  /*0890*/  @P0 SHF.L.U32 R91, R30, 0x10, RZ ;  /* 0x000000101e5b0819 */ /* 0x020fe400000006ff */
[C---:B--2---:R-:W-:Y:S02]  /*08a0*/  PRMT R30, R24.reuse, 0x7632, R30 ;  /* 0x00007632181e7816 */ /* 0x044fe4000000001e */
[----:B------:R-:W-:Y:S02]  /*08b0*/  SHF.L.U32 R32, R24, 0x10, RZ ;  /* 0x0000001018207819 */ /* 0x000fe400000006ff */
[C---:B------:R-:W-:Y:S02]  /*08c0*/  PRMT R24, R25.reuse, 0x7632, R24 ;  /* 0x0000763219187816 */ /* 0x040fe40000000018 */
[----:B------:R-:W-:Y:S02]  /*08d0*/  SHF.L.U32 R36, R25, 0x10, RZ ;  /* 0x0000001019247819 */ /* 0x000fe400000006ff */
[----:B------:R-:W-:-:S02]  /*08e0*/  PRMT R25, R26, 0x7632, R25 ;  /* 0x000076321a197816 */ /* 0x000fc40000000019 */
[----:B-1----:R-:W-:Y:S02]  /*08f0*/  SHF.L.U32 R28, R26, 0x10, RZ ;  /* 0x000000101a1c7819 */ /* 0x002fe400000006ff */
[C---:B------:R-:W-:Y:S02]  /*0900*/  PRMT R26, R27.reuse, 0x7632, R26 ;  /* 0x000076321b1a7816 */ /* 0x040fe4000000001a */
[----:B------:R-:W-:Y:S02]  /*0910*/  SHF.L.U32 R42, R27, 0x10, RZ ;  /* 0x000000101b2a7819 */ /* 0x000fe400000006ff */
[----:B------:R-:W-:Y:S02]  /*0920*/  SHF.L.U32 R34, R30, 0x10, RZ ;  /* 0x000000101e227819 */ /* 0x000fe400000006ff */
[----:B------:R-:W-:Y:S02]  /*0930*/  SHF.L.U32 R38, R24, 0x10, RZ ;  /* 0x0000001018267819 */ /* 0x000fe400000006ff */
[----:B------:R-:W-:-:S02]  /*0940*/  SHF.L.U32 R40, R25, 0x10, RZ ;  /* 0x0000001019287819 */ /* 0x000fc400000006ff */
[----:B------:R-:W-:Y:S01]  /*0950*/  SHF.L.U32 R52, R26, 0x10, RZ ;  /* 0x000000101a347819 */ /* 0x000fe200000006ff */
[-C--:B------:R-:W-:Y:S01]  /*0960*/  FMUL.FTZ R24, R32, R91.reuse ;  /* 0x0000005b20187220 */ /* 0x080fe20000410000 */
[-C--:B------:R-:W-:Y:S01]  /*0970*/  FMUL.FTZ R26, R36, R91.reuse ;  /* 0x0000005b241a7220 */ /* 0x080fe20000410000 */
[-C--:B------:R-:W-:Y:S01]  /*0980*/  FMUL.FTZ R28, R28, R91.reuse ;  /* 0x0000005b1c1c7220 */ /* 0x080fe20000410000 */
[-C--:B------:R-:W-:Y:S01]  /*0990*/  FMUL.FTZ R30, R42, R91.reuse ;  /* 0x0000005b2a1e7220 */ /* 0x080fe20000410000 */
[-C--:B------:R-:W-:Y:S01]  /*09a0*/  FMUL.FTZ R25, R34, R91.reuse ;  /* 0x0000005b22197220 */ /* 0x080fe20000410000 */
[-C--:B------:R-:W-:Y:S01]  /*09b0*/  FMUL.FTZ R27, R38, R91.reuse ;  /* 0x0000005b261b7220 */ /* 0x080fe20000410000 */
[-C--:B------:R-:W-:Y:S01]  /*09c0*/  FMUL.FTZ R29, R40, R91.reuse ;  /* 0x0000005b281d7220 */ /* 0x080fe20000410000 */
[----:B------:R-:W-:Y:S01]  /*09d0*/  FMUL.FTZ R31, R52, R91 ;  /* 0x0000005b341f7220 */ /* 0x000fe20000410000 */
[----:B----4-:R-:W-:Y:S01]  /*09e0*/  @P2 FADD.FTZ R24, R16, R24 ;  /* 0x0000001810182221 */ /* 0x010fe20000010000 */
[----:B------:R-:W-:Y:S01]  /*09f0*/  @P2 FADD.FTZ R26, R18, R26 ;  /* 0x0000001a121a2221 */ /* 0x000fe20000010000 */
[----:B------:R-:W-:Y:S01]  /*0a00*/  @P2 FADD.FTZ R28, R20, R28 ;  /* 0x0000001c141c2221 */ /* 0x000fe20000010000 */
[----:B------:R-:W-:Y:S01]  /*0a10*/  @P2 FADD.FTZ R30, R22, R30 ;  /* 0x0000001e161e2221 */ /* 0x000fe20000010000 */
[----:B------:R-:W-:Y:S01]  /*0a20*/  @P2 FADD.FTZ R25, R17, R25 ;  /* 0x0000001911192221 */ /* 0x000fe20000010000 */
[----:B------:R-:W-:Y:S01]  /*0a30*/  @P2 FADD.FTZ R27, R19, R27 ;  /* 0x0000001b131b2221 */ /* 0x000fe20000010000 */
[----:B------:R-:W-:Y:S01]  /*0a40*/  @P2 FADD.FTZ R29, R21, R29 ;  /* 0x0000001d151d2221 */ /* 0x000fe20000010000 */
[----:B------:R-:W-:Y:S01]  /*0a50*/  @P2 FADD.FTZ R31, R23, R31 ;  /* 0x0000001f171f2221 */ /* 0x000fe20000010000 */
[----:B------:R-:W-:-:S02]  /*0a60*/  IMAD.WIDE.U32 R40, R92, 0x10, R48 ;  /* 0x000000105c287825 */ /* 0x000fc400078e0030 */
[----:B------:R-:W-:Y:S04]  /*0a70*/  STG.E.128 desc[UR4][R50.64], R24 ;  /* 0x0000001832007986 */ /* 0x000fe8000c101d04 */
[----:B------:R0:W-:Y:S04]  /*0a80*/  STG.E.128 desc[UR4][R50.64+0x10], R28 ;  /* 0x0000101c32007986 */ /* 0x0001e8000c101d04 */
[----:B------:R-:W2:Y:S01]  /*0a90*/  LDG.E.128 R40, desc[UR4][R40.64] ;  /* 0x0000000428287981 */ /* 0x000ea2000c1e1d00 */
[----:B------:R-:W-:Y:S02]  /*0aa0*/  MOV R32, R16 ;  /* 0x0000001000207202 */ /* 0x000fe40000000f00 */
[----:B------:R-:W-:-:S02]  /*0ab0*/  MOV R33, R17 ;  /* 0x0000001100217202 */ /* 0x000fc40000000f00 */
[----:B------:R-:W-:Y:S02]  /*0ac0*/  MOV R34, R18 ;  /* 0x0000001200227202 */ /* 0x000fe40000000f00 */
[----:B------:R-:W-:Y:S02]  /*0ad0*/  MOV R35, R19 ;  /* 0x0000001300237202 */ /* 0x000fe40000000f00 */
[----:B------:R-:W-:Y:S02]  /*0ae0*/  MOV R36, R20 ;  /* 0x0000001400247202 */ /* 0x000fe40000000f00 */
[----:B------:R-:W-:Y:S02]  /*0af0*/  MOV R37, R21 ;  /* 0x0000001500257202 */ /* 0x000fe40000000f00 */
[----:B------:R-:W-:Y:S01]  /*0b00*/  MOV R38, R22 ;  /* 0x0000001600267202 */ /* 0x000fe20000000f00 */
[----:B------:R-:W3:Y:S01]  /*0b10*/  @P1 LDG.E.128 R32, desc[UR4][R44.64] ;  /* 0x000000042c201981 */ /* 0x000ee2000c1e1d00 */
[----:B------:R-:W-:-:S06]  /*0b20*/  MOV R39, R23 ;  /* 0x0000001700277202 */ /* 0x000fcc0000000f00 */
[----:B------:R1:W4:Y:S01]  /*0b30*/  @P1 LDG.E.128 R36, desc[UR4][R44.64+0x10] ;  /* 0x000010042c241981 */ /* 0x000322000c1e1d00 */
[----:B------:R-:W-:Y:S02]  /*0b40*/  ISETP.NE.AND P4, PT, R46, RZ, PT ;  /* 0x000000ff2e00720c */ /* 0x000fe40003f85270 */
[----:B------:R-:W-:Y:S02]  /*0b50*/  IADD3 R93, R90, 0x40, RZ ;  /* 0x000000405a5d7810 */ /* 0x000fe40007ffe0ff */
[----:B--2---:R-:W-:-:S05]  /*0b60*/  SHF.L.U32 R54, R42, 0x10, RZ ;  /* 0x000000102a367819 */ /* 0x004fca00000006ff */
[----:B-1----:R-:W-:Y:S02]  /*0b70*/  FMUL.FTZ R44, R54, R91 ;  /* 0x0000005b362c7220 */ /* 0x002fe40000410000 */
[----:B------:R-:W1:Y:S01]  /*0b80*/  LDC.64 R54, c[0x0][0x238] ;  /* 0x00008e00ff367b82 */ /* 0x000e620000000a00 */
[----:B0-----:R-:W-:Y:S02]  /*0b90*/  PRMT R50, R41, 0x7632, R50 ;  /* 0x0000763229327816 */ /* 0x001fe40000000032 */
        /* <DEDUP_REMOVED lines=9> */
[----:B------:R-:W-:Y:S01]  /*0c30*/  SHF.L.U32 R50, R42, 0x10, RZ ;  /* 0x000000102a327819 */ /* 0x000fe200000006ff */
[-C--:B------:R-:W-:Y:S01]  /*0c40*/  FMUL.FTZ R42, R46, R91.reuse ;  /* 0x0000005b2e2a7220 */ /* 0x080fe20000410000 */
[-C--:B------:R-:W-:Y:S01]  /*0c50*/  FMUL.FTZ R46, R43, R91.reuse ;  /* 0x0000005b2b2e7220 */ /* 0x080fe20000410000 */
[-C--:B------:R-:W-:Y:S01]  /*0c60*/  FMUL.FTZ R43, R45, R91.reuse ;  /* 0x0000005b2d2b7220 */ /* 0x080fe20000410000 */
[-C--:B------:R-:W-:Y:S01]  /*0c70*/  FMUL.FTZ R40, R40, R91.reuse ;  /* 0x0000005b28287220 */ /* 0x080fe20000410000 */
[-C--:B------:R-:W-:Y:S01]  /*0c80*/  FMUL.FTZ R41, R41, R91.reuse ;  /* 0x0000005b29297220 */ /* 0x080fe20000410000 */
[-C--:B------:R-:W-:Y:S01]  /*0c90*/  FMUL.FTZ R45, R52, R91.reuse ;  /* 0x0000005b342d7220 */ /* 0x080fe20000410000 */
[----:B------:R-:W-:Y:S01]  /*0ca0*/  FMUL.FTZ R47, R50, R91 ;  /* 0x0000005b322f7220 */ /* 0x000fe20000410000 */
[----:B---3--:R-:W-:Y:S01]  /*0cb0*/  @P2 FADD.FTZ R40, R32, R40 ;  /* 0x0000002820282221 */ /* 0x008fe20000010000 */
[----:B------:R-:W-:Y:S01]  /*0cc0*/  @P2 FADD.FTZ R42, R34, R42 ;  /* 0x0000002a222a2221 */ /* 0x000fe20000010000 */
[----:B----4-:R-:W-:Y:S01]  /*0cd0*/  @P2 FADD.FTZ R44, R36, R44 ;  /* 0x0000002c242c2221 */ /* 0x010fe20000010000 */
[----:B------:R-:W-:Y:S01]  /*0ce0*/  @P2 FADD.FTZ R46, R38, R46 ;  /* 0x0000002e262e2221 */ /* 0x000fe20000010000 */
[----:B------:R-:W-:Y:S01]  /*0cf0*/  @P2 FADD.FTZ R41, R33, R41 ;  /* 0x0000002921292221 */ /* 0x000fe20000010000 */
[----:B------:R-:W-:Y:S01]  /*0d00*/  @P2 FADD.FTZ R43, R35, R43 ;  /* 0x0000002b232b2221 */ /* 0x000fe20000010000 */
[----:B------:R-:W-:Y:S01]  /*0d10*/  @P2 FADD.FTZ R45, R37, R45 ;  /* 0x0000002d252d2221 */ /* 0x000fe20000010000 */
[----:B------:R-:W-:Y:S01]  /*0d20*/  @P2 FADD.FTZ R47, R39, R47 ;  /* 0x0000002f272f2221 */ /* 0x000fe20000010000 */
[----:B-1----:R-:W-:-:S05]  /*0d30*/  IMAD.WIDE.U32 R50, R92, 0x20, R54 ;  /* 0x000000205c327825 */ /* 0x002fca00078e0036 */
[----:B------:R-:W-:Y:S04]  /*0d40*/  STG.E.128 desc[UR4][R50.64], R40 ;  /* 0x0000002832007986 */ /* 0x000fe8000c101d04 */
[----:B------:R0:W-:Y:S02]  /*0d50*/  STG.E.128 desc[UR4][R50.64+0x10], R44 ;  /* 0x0000102c32007986 */ /* 0x0001e4000c101d04 */
[----:B0-----:R-:W0:Y:S01]  /*0d60*/  @P1 LDC.64 R50, c[0x0][0x230] ;  /* 0x00008c00ff321b82 */ /* 0x001e220000000a00 */
[----:B------:R-:W-:Y:S01]  /*0d70*/  IMAD.WIDE.U32 R52, R93, 0x10, R48 ;  /* 0x000000105d347825 */ /* 0x000fe200078e0030 */
[----:B------:R-:W-:Y:S02]  /*0d80*/  @P1 MOV R16, R32 ;  /* 0x0000002000101202 */ /* 0x000fe40000000f00 */
[----:B------:R-:W-:-:S02]  /*0d90*/  @P1 MOV R17, R33 ;  /* 0x0000002100111202 */ /* 0x000fc40000000f00 */
[----:B------:R-:W-:Y:S01]  /*0da0*/  @P1 MOV R18, R34 ;  /* 0x0000002200121202 */ /* 0x000fe20000000f00 */
[----:B------:R-:W2:Y:S01]  /*0db0*/  LDG.E.128 R52, desc[UR4][R52.64] ;  /* 0x0000000434347981 */ /* 0x000ea2000c1e1d00 */
[----:B------:R-:W-:Y:S01]  /*0dc0*/  @P1 MOV R19, R35 ;  /* 0x0000002300131202 */ /* 0x000fe20000000f00 */
[----:B0-----:R-:W-:-:S05]  /*0dd0*/  @P1 IMAD.WIDE.U32 R50, R93, 0x20, R50 ;  /* 0x000000205d321825 */ /* 0x001fca00078e0032 */
[----:B------:R-:W3:Y:S01]  /*0de0*/  @P1 LDG.E.128 R16, desc[UR4][R50.64] ;  /* 0x0000000432101981 */ /* 0x000ee2000c1e1d00 */
[----:B------:R-:W-:Y:S02]  /*0df0*/  @P1 MOV R20, R36 ;  /* 0x0000002400141202 */ /* 0x000fe40000000f00 */
[----:B------:R-:W-:Y:S02]  /*0e00*/  @P1 MOV R21, R37 ;  /* 0x0000002500151202 */ /* 0x000fe40000000f00 */
[----:B------:R-:W-:Y:S02]  /*0e10*/  @P1 MOV R22, R38 ;  /* 0x0000002600161202 */ /* 0x000fe40000000f00 */
[----:B------:R-:W-:-:S06]  /*0e20*/  @P1 MOV R23, R39 ;  /* 0x0000002700171202 */ /* 0x000fcc0000000f00 */
[----:B------:R0:W4:Y:S01]  /*0e30*/  @P1 LDG.E.128 R20, desc[UR4][R50.64+0x10] ;  /* 0x0000100432141981 */ /* 0x000122000c1e1d00 */
[----:B------:R-:W-:Y:S01]  /*0e40*/  UMOV UR10, 0xffffffff ;  /* 0xffffffff000a7882 */ /* 0x000fe20000000000 */
[C---:B--2---:R-:W-:Y:S02]  /*0e50*/  SHF.L.U32 R48, R52.reuse, 0x10, RZ ;  /* 0x0000001034307819 */ /* 0x044fe400000006ff */
[----:B------:R-:W-:-:S03]  /*0e60*/  PRMT R49, R52, 0x7632, R49 ;  /* 0x0000763234317816 */ /* 0x000fc60000000031 */
[----:B------:R-:W-:Y:S01]  /*0e70*/  FMUL.FTZ R48, R48, R91 ;  /* 0x0000005b30307220 */ /* 0x000fe20000410000 */
[C---:B0-----:R-:W-:Y:S02]  /*0e80*/  SHF.L.U32 R50, R53.reuse, 0x10, RZ ;  /* 0x0000001035327819 */ /* 0x041fe400000006ff */
[----:B------:R-:W-:Y:S02]  /*0e90*/  PRMT R53, R53, 0x7632, R53 ;  /* 0x0000763235357816 */ /* 0x000fe40000000035 */
[----:B---3--:R-:W-:-:S05]  /*0ea0*/  @P1 MOV R32, R16 ;  /* 0x0000001000201202 */ /* 0x008fca0000000f00 */
[----:B------:R-:W-:Y:S01]  /*0eb0*/  @P2 FADD.FTZ R48, R48, R32 ;  /* 0x0000002030302221 */ /* 0x000fe20000010000 */
[----:B------:R-:W-:-:S05]  /*0ec0*/  SHF.L.U32 R32, R49, 0x10, RZ ;  /* 0x0000001031207819 */ /* 0x000fca00000006ff */
[----:B------:R-:W-:Y:S01]  /*0ed0*/  FMUL.FTZ R49, R32, R91 ;  /* 0x0000005b20317220 */ /* 0x000fe20000410000 */
[----:B------:R-:W-:-:S05]  /*0ee0*/  SHF.L.U32 R32, R53, 0x10, RZ ;  /* 0x0000001035207819 */ /* 0x000fca00000006ff */
[-C--:B------:R-:W-:Y:S01]  /*0ef0*/  FMUL.FTZ R51, R32, R91.reuse ;  /* 0x0000005b20337220 */ /* 0x080fe20000410000 */
[----:B------:R-:W-:Y:S01]  /*0f00*/  SHF.L.U32 R32, R54, 0x10, RZ ;  /* 0x0000001036207819 */ /* 0x000fe200000006ff */
[-C--:B------:R-:W-:Y:S01]  /*0f10*/  FMUL.FTZ R50, R50, R91.reuse ;  /* 0x0000005b32327220 */ /* 0x080fe20000410000 */
[----:B------:R-:W-:Y:S02]  /*0f20*/  @P1 MOV R34, R18 ;  /* 0x0000001200221202 */ /* 0x000fe40000000f00 */
[----:B----4-:R-:W-:Y:S01]  /*0f30*/  @P1 MOV R36, R20 ;  /* 0x0000001400241202 */ /* 0x010fe20000000f00 */
[----:B------:R-:W-:Y:S02]  /*0f40*/  FMUL.FTZ R32, R32, R91 ;  /* 0x0000005b20207220 */ /* 0x000fe40000410000 */
[--C-:B------:R-:W-:Y:S01]  /*0f50*/  @P2 FADD.FTZ R50, R50, R34.reuse ;  /* 0x0000002232322221 */ /* 0x100fe20000010000 */
[C---:B------:R-:W-:Y:S01]  /*0f60*/  PRMT R34, R55.reuse, 0x7632, R34 ;  /* 0x0000763237227816 */ /* 0x040fe20000000022 */
[----:B------:R-:W-:Y:S01]  /*0f70*/  @P2 FADD.FTZ R32, R32, R36 ;  /* 0x0000002420202221 */ /* 0x000fe20000010000 */
[----:B------:R-:W-:-:S02]  /*0f80*/  SHF.L.U32 R36, R55, 0x10, RZ ;  /* 0x0000001037247819 */ /* 0x000fc400000006ff */
[----:B------:R-:W-:Y:S02]  /*0f90*/  @P1 MOV R35, R19 ;  /* 0x0000001300231202 */ /* 0x000fe40000000f00 */
[----:B------:R-:W-:Y:S01]  /*0fa0*/  SHF.L.U32 R52, R34, 0x10, RZ ;  /* 0x0000001022347819 */ /* 0x000fe200000006ff */
[----:B------:R-:W-:Y:S01]  /*0fb0*/  FMUL.FTZ R34, R36, R91 ;  /* 0x0000005b24227220 */ /* 0x000fe20000410000 */
[----:B------:R-:W-:Y:S01]  /*0fc0*/  @P1 MOV R38, R22 ;  /* 0x0000001600261202 */ /* 0x000fe20000000f00 */
[----:B------:R-:W-:Y:S01]  /*0fd0*/  @P2 FADD.FTZ R51, R51, R35 ;  /* 0x0000002333332221 */ /* 0x000fe20000010000 */
[----:B------:R-:W-:Y:S01]  /*0fe0*/  @P1 MOV R39, R23 ;  /* 0x0000001700271202 */ /* 0x000fe20000000f00 */
[----:B------:R-:W-:Y:S01]  /*0ff0*/  FMUL.FTZ R35, R52, R91 ;  /* 0x0000005b34237220 */ /* 0x000fe20000410000 */
[----:B------:R-:W-:Y:S01]  /*1000*/  PRMT R54, R54, 0x7632, R54 ;  /* 0x0000763236367816 */ /* 0x000fe20000000036 */
[----:B------:R-:W-:Y:S01]  /*1010*/  @P2 FADD.FTZ R34, R34, R38 ;  /* 0x0000002622222221 */ /* 0x000fe20000010000 */
[----:B------:R-:W-:Y:S01]  /*1020*/  FADD.FTZ R38, RZ, R24 ;  /* 0x00000018ff267221 */ /* 0x000fe20000010000 */
[----:B------:R-:W-:Y:S01]  /*1030*/  @P1 MOV R33, R17 ;  /* 0x0000001100211202 */ /* 0x000fe20000000f00 */
[----:B------:R-:W-:Y:S01]  /*1040*/  @P2 FADD.FTZ R35, R35, R39 ;  /* 0x0000002723232221 */ /* 0x000fe20000010000 */
[----:B------:R-:W-:Y:S01]  /*1050*/  SHF.L.U32 R54, R54, 0x10, RZ ;  /* 0x0000001036367819 */ /* 0x000fe200000006ff */
[----:B------:R-:W-:-:S02]  /*1060*/  FADD.FTZ R39, R25, R38 ;  /* 0x0000002619277221 */ /* 0x000fc40000010000 */
[----:B------:R-:W-:Y:S02]  /*1070*/  @P2 FADD.FTZ R49, R49, R33 ;  /* 0x0000002131312221 */ /* 0x000fe40000010000 */
[----:B------:R-:W-:Y:S01]  /*1080*/  FADD.FTZ R38, R26, R39 ;  /* 0x000000271a267221 */ /* 0x000fe20000010000 */
[----:B------:R-:W-:Y:S02]  /*1090*/  FMUL.FTZ R33, R54, R91 ;  /* 0x0000005b36217220 */ /* 0x000fe40000410000 */
[----:B------:R-:W0:Y:S01]  /*10a0*/  LDC.64 R54, c[0x0][0x238] ;  /* 0x00008e00ff367b82 */ /* 0x000e220000000a00 */
[----:B------:R-:W-:-:S04]  /*10b0*/  FADD.FTZ R39, R27, R38 ;  /* 0x000000261b277221 */ /* 0x000fc80000010000 */
[----:B------:R-:W-:-:S04]  /*10c0*/  FADD.FTZ R38, R28, R39 ;  /* 0x000000271c267221 */ /* 0x000fc80000010000 */
[----:B------:R-:W-:-:S04]  /*10d0*/  FADD.FTZ R39, R29, R38 ;  /* 0x000000261d277221 */ /* 0x000fc80000010000 */
[----:B------:R-:W-:Y:S01]  /*10e0*/  FADD.FTZ R38, R30, R39 ;  /* 0x000000271e267221 */ /* 0x000fe20000010000 */
[----:B------:R-:W-:-:S03]  /*10f0*/  @P1 MOV R37, R21 ;  /* 0x0000001500251202 */ /* 0x000fc60000000f00 */
[----:B------:R-:W-:Y:S02]  /*1100*/  FADD.FTZ R39, R31, R38 ;  /* 0x000000261f277221 */ /* 0x000fe40000010000 */
[----:B------:R-:W-:Y:S02]  /*1110*/  @P2 FADD.FTZ R33, R33, R37 ;  /* 0x0000002521212221 */ /* 0x000fe40000010000 */
[----:B------:R-:W-:Y:S01]  /*1120*/  FADD.FTZ R38, R40, R39 ;  /* 0x0000002728267221 */ /* 0x000fe20000010000 */
[----:B0-----:R-:W-:-:S04]  /*1130*/  IMAD.WIDE.U32 R36, R93, 0x20, R54 ;  /* 0x000000205d247825 */ /* 0x001fc800078e0036 */
[----:B------:R-:W-:Y:S01]  /*1140*/  FADD.FTZ R39, R41, R38 ;  /* 0x0000002629277221 */ /* 0x000fe20000010000 */
[----:B------:R-:W-:Y:S04]  /*1150*/  STG.E.128 desc[UR4][R36.64], R48 ;  /* 0x0000003024007986 */ /* 0x000fe8000c101d04 */
        /* <DEDUP_REMOVED lines=29> */
[----:B------:R-:W-:-:S03]  /*1330*/  FADD.FTZ R37, R25, -R39 ;  /* 0x8000002719257221 */ /* 0x000fc60000010000 */
        /* <DEDUP_REMOVED lines=55> */
.L_x_7498:
[----:B-1----:R-:W-:Y:S01]  /*16b0*/  FADD.FTZ R53, R54, R36 ;  /* 0x0000002436357221 */ /* 0x002fe20000010000 */
[----:B------:R-:W-:Y:S01]  /*16c0*/  FMUL.FTZ R52, R39, R39 ;  /* 0x0000002727347220 */ /* 0x000fe20000410000 */
[----:B------:R-:W1:Y:S02]  /*16d0*/  @!P4 LDC.64 R36, c[0x0][0x250] ;  /* 0x00009400ff24cb82 */ /* 0x000e640000000a00 */
[----:B------:R-:W-:Y:S02]  /*16e0*/  FFMA.FTZ R38, R53, R38, UR6 ;  /* 0x0000000635267e23 */ /* 0x000fe40008010026 */
[----:B------:R-:W-:-:S05]  /*16f0*/  FSEL R53, R52, RZ, P3 ;  /* 0x000000ff34357208 */ /* 0x000fca0001800000 */
[----:B------:R-:W-:Y:S02]  /*1700*/  FADD.FTZ R38, R38, R53 ;  /* 0x0000003526267221 */ /* 0x000fe40000010000 */
[----:B------:R-:W0:Y:S04]  /*1710*/  LDC.64 R52, c[0x0][0x2b8] ;  /* 0x0000ae00ff347b82 */ /* 0x000e280000000a00 */
[----:B------:R-:W2:Y:S01]  /*1720*/  MUFU.RSQ R38, R38 ;  /* 0x0000002600267308 */ /* 0x000ea20000001400 */
[----:B-1----:R-:W-:-:S05]  /*1730*/  @!P4 IMAD.WIDE R36, R89, 0x4, R36 ;  /* 0x000000045924c825 */ /* 0x002fca00078e0224 */
[----:B------:R1:W-:Y:S01]  /*1740*/  @!P4 STG.E desc[UR4][R36.64], R39 ;  /* 0x000000272400c986 */ /* 0x0003e2000c101904 */
[----:B0-----:R-:W-:-:S04]  /*1750*/  IMAD.WIDE.U32 R54, R92, 0x10, R52 ;  /* 0x000000105c367825 */ /* 0x001fc800078e0034 */
[----:B------:R-:W-:Y:S01]  /*1760*/  IMAD.WIDE.U32 R90, R90, 0x10, R52 ;  /* 0x000000105a5a7825 */ /* 0x000fe200078e0034 */
[----:B-1----:R-:W-:-:S03]  /*1770*/  FSEL R37, R39, RZ, !P3 ;  /* 0x000000ff27257208 */ /* 0x002fc60005800000 */
[----:B------:R-:W-:-:S04]  /*1780*/  IMAD.WIDE.U32 R52, R93, 0x10, R52 ;  /* 0x000000105d347825 */ /* 0x000fc800078e0034 */
[--C-:B------:R-:W-:Y:S01]  /*1790*/  FADD.FTZ R30, R30, -R37.reuse ;  /* 0x800000251e1e7221 */ /* 0x100fe20000010000 */
[--C-:B------:R-:W-:Y:S01]  /*17a0*/  FADD.FTZ R31, R31, -R37.reuse ;  /* 0x800000251f1f7221 */ /* 0x100fe20000010000 */
[--C-:B------:R-:W-:Y:S01]  /*17b0*/  FADD.FTZ R26, R26, -R37.reuse ;  /* 0x800000251a1a7221 */ /* 0x100fe20000010000 */
[--C-:B------:R-:W-:Y:S01]  /*17c0*/  FADD.FTZ R27, R27, -R37.reuse ;  /* 0x800000251b1b7221 */ /* 0x100fe20000010000 */
[--C-:B------:R-:W-:Y:S01]  /*17d0*/  FADD.FTZ R28, R28, -R37.reuse ;  /* 0x800000251c1c7221 */ /* 0x100fe20000010000 */
[C---:B--2---:R-:W-:Y:S01]  /*17e0*/  FMUL.FTZ R30, R38.reuse, R30 ;  /* 0x0000001e261e7220 */ /* 0x044fe20000410000 */
[C---:B------:R-:W-:Y:S01]  /*17f0*/  FMUL.FTZ R31, R38.reuse, R31 ;  /* 0x0000001f261f7220 */ /* 0x040fe20000410000 */
[--C-:B------:R-:W-:Y:S01]  /*1800*/  FADD.FTZ R29, R29, -R37.reuse ;  /* 0x800000251d1d7221 */ /* 0x100fe20000010000 */
[C---:B------:R-:W-:Y:S01]  /*1810*/  FMUL.FTZ R92, R38.reuse, R26 ;  /* 0x0000001a265c7220 */ /* 0x040fe20000410000 */
[----:B------:R-:W-:Y:S01]  /*1820*/  FMUL.FTZ R27, R38, R27 ;  /* 0x0000001b261b7220 */ /* 0x000fe20000410000 */
[--C-:B------:R-:W-:Y:S01]  /*1830*/  FADD.FTZ R24, R24, -R37.reuse ;  /* 0x8000002518187221 */ /* 0x100fe20000010000 */
        /* <DEDUP_REMOVED lines=17> */
[----:B------:R-:W-:Y:S01]  /*1950*/  FMUL.FTZ R37, R38, R28 ;  /* 0x0000001c26257220 */ /* 0x000fe20000410000 */
[----:B------:R-:W-:Y:S01]  /*1960*/  FFMA.FTZ R30, R30, R5, R57 ;  /* 0x000000051e1e7223 */ /* 0x000fe20000010039 */
[----:B------:R-:W-:Y:S01]  /*1970*/  FFMA.FTZ R31, R31, R85, R72 ;  /* 0x000000551f1f7223 */ /* 0x000fe20000010048 */
[----:B------:R-:W-:Y:S01]  /*1980*/  FMUL.FTZ R26, R38, R29 ;  /* 0x0000001d261a7220 */ /* 0x000fe20000410000 */
[----:B------:R-:W-:Y:S01]  /*1990*/  FFMA.FTZ R25, R92, R7, R59 ;  /* 0x000000075c197223 */ /* 0x000fe2000001003b */
[----:B------:R-:W-:Y:S01]  /*19a0*/  FFMA.FTZ R28, R27, R87, R74 ;  /* 0x000000571b1c7223 */ /* 0x000fe2000001004a */
[C---:B------:R-:W-:Y:S01]  /*19b0*/  FMUL.FTZ R29, R38.reuse, R24 ;  /* 0x00000018261d7220 */ /* 0x040fe20000410000 */
[C---:B------:R-:W-:Y:S01]  /*19c0*/  FMUL.FTZ R36, R38.reuse, R36 ;  /* 0x0000002426247220 */ /* 0x040fe20000410000 */
[----:B------:R-:W-:Y:S01]  /*19d0*/  F2FP.BF16.F32.PACK_AB R27, R31, R30 ;  /* 0x0000001e1f1b723e */ /* 0x000fe200000010ff */
[----:B------:R-:W-:Y:S01]  /*19e0*/  FMUL.FTZ R31, R38, R44 ;  /* 0x0000002c261f7220 */ /* 0x000fe20000410000 */
[----:B------:R-:W-:Y:S01]  /*19f0*/  F2FP.BF16.F32.PACK_AB R25, R28, R25 ;  /* 0x000000191c19723e */ /* 0x000fe200000010ff */
[----:B------:R-:W-:Y:S01]  /*1a00*/  FFMA.FTZ R24, R29, R8, R60 ;  /* 0x000000081d187223 */ /* 0x000fe2000001003c */
        /* <DEDUP_REMOVED lines=9> */
[C---:B------:R-:W-:Y:S01]  /*1aa0*/  FMUL.FTZ R29, R38.reuse, R40 ;  /* 0x00000028261d7220 */ /* 0x040fe20000410000 */
[C---:B------:R-:W-:Y:S01]  /*1ab0*/  FMUL.FTZ R36, R38.reuse, R41 ;  /* 0x0000002926247220 */ /* 0x040fe20000410000 */
[C---:B------:R-:W-:Y:S01]  /*1ac0*/  FMUL.FTZ R44, R38.reuse, R34 ;  /* 0x00000022262c7220 */ /* 0x040fe20000410000 */
[----:B------:R-:W-:Y:S01]  /*1ad0*/  FMUL.FTZ R46, R38, R35 ;  /* 0x00000023262e7220 */ /* 0x000fe20000410000 */
[----:B------:R-:W0:Y:S01]  /*1ae0*/  @!P4 LDC.64 R40, c[0x0][0x258] ;  /* 0x00009600ff28cb82 */ /* 0x000e220000000a00 */
[----:B------:R-:W-:Y:S01]  /*1af0*/  F2FP.BF16.F32.PACK_AB R31, R28, R31 ;  /* 0x0000001f1c1f723e */ /* 0x000fe200000010ff */
[----:B------:R-:W-:Y:S01]  /*1b00*/  FFMA.FTZ R28, R29, R4, R56 ;  /* 0x000000041d1c7223 */ /* 0x000fe20000010038 */
[----:B------:R-:W-:Y:S01]  /*1b10*/  F2FP.BF16.F32.PACK_AB R26, R26, R37 ;  /* 0x000000251a1a723e */ /* 0x000fe200000010ff */
[----:B------:R-:W-:Y:S01]  /*1b20*/  FFMA.FTZ R35, R36, R84, R71 ;  /* 0x0000005424237223 */ /* 0x000fe20000010047 */
        /* <DEDUP_REMOVED lines=10> */
[----:B------:R-:W-:Y:S01]  /*1bd0*/  FFMA.FTZ R34, R43, R83, R70 ;  /* 0x000000532b227223 */ /* 0x000fe20000010046 */
[C---:B------:R-:W-:Y:S01]  /*1be0*/  FMUL.FTZ R39, R38.reuse, R48 ;  /* 0x0000003026277220 */ /* 0x040fe20000410000 */
[----:B------:R-:W-:Y:S01]  /*1bf0*/  F2FP.BF16.F32.PACK_AB R30, R45, R30 ;  /* 0x0000001e2d1e723e */ /* 0x000fe200000010ff */
[C---:B------:R-:W-:Y:S01]  /*1c00*/  FMUL.FTZ R49, R38.reuse, R49 ;  /* 0x0000003126317220 */ /* 0x040fe20000410000 */
[----:B------:R-:W-:Y:S01]  /*1c10*/  FMUL.FTZ R50, R38, R50 ;  /* 0x0000003226327220 */ /* 0x000fe20000410000 */
[----:B------:R-:W-:Y:S01]  /*1c20*/  F2FP.BF16.F32.PACK_AB R29, R34, R29 ;  /* 0x0000001d221d723e */ /* 0x000fe200000010ff */
        /* <DEDUP_REMOVED lines=9> */
[----:B0-----:R-:W-:-:S02]  /*1cc0*/  @!P4 IMAD.WIDE R40, R89, 0x4, R40 ;  /* 0x000000045928c825 */ /* 0x001fc400078e0228 */
[----:B------:R-:W-:Y:S02]  /*1cd0*/  F2FP.BF16.F32.PACK_AB R34, R44, R43 ;  /* 0x0000002b2c22723e */ /* 0x000fe400000010ff */
[----:B------:R-:W-:Y:S01]  /*1ce0*/  F2FP.BF16.F32.PACK_AB R33, R42, R33 ;  /* 0x000000212a21723e */ /* 0x000fe200000010ff */
[----:B------:R0:W-:Y:S01]  /*1cf0*/  @!P4 STG.E desc[UR4][R40.64], R38 ;  /* 0x000000262800c986 */ /* 0x0001e2000c101904 */
[----:B------:R-:W-:Y:S02]  /*1d00*/  F2FP.BF16.F32.PACK_AB R32, R49, R32 ;  /* 0x000000203120723e */ /* 0x000fe400000010ff */
[----:B-1----:R-:W-:Y:S01]  /*1d10*/  LEA R89, R36, R89, 0x2 ;  /* 0x0000005924597211 */ /* 0x002fe200078e10ff */
[----:B------:R0:W-:Y:S03]  /*1d20*/  STG.E.128 desc[UR4][R90.64], R24 ;  /* 0x000000185a007986 */ /* 0x0001e6000c101d04 */
[----:B------:R-:W-:Y:S01]  /*1d30*/  ISETP.GE.AND P1, PT, R89, R37, PT ;  /* 0x000000255900720c */ /* 0x000fe20003f26270 */
[----:B------:R0:W-:Y:S04]  /*1d40*/  STG.E.128 desc[UR4][R54.64], R28 ;  /* 0x0000001c36007986 */ /* 0x0001e8000c101d04 */
[----:B------:R0:W-:Y:S08]  /*1d50*/  STG.E.128 desc[UR4][R52.64], R32 ;  /* 0x0000002034007986 */ /* 0x0001f0000c101d04 */
[----:B------:R-:W-:Y:S05]  /*1d60*/  @!P1 BRA `(.L_x_7486) ;  /* 0xffffffe800609947 */ /* 0x000fea000383ffff */
[----:B------:R-:W-:Y:S05]  /*1d70*/  EXIT ;  /* 0x000000000000794d */ /* 0x000fea0003800000 */
.L_x_7485:
        /* <DEDUP_REMOVED lines=8> */
.L_x_7488:
[----:B------:R-:W-:Y:S05]  /*1e00*/  BSYNC B0 ;  /* 0x0000000000007941 */ /* 0x000fea0003800000 */
.L_x_7487:
        /* <DEDUP_REMOVED lines=8> */
.L_x_7489:
[----:B------:R-:W-:Y:S01]  /*1e90*/  HFMA2.MMA R53, -RZ, RZ, 0, 2.384185791015625e-07 ;  /* 0x00000004ff357435 */ /* 0x000fe200000001ff */
[----:B------:R-:W-:-:S05]  /*1ea0*/  FADD.FTZ R55, R54, R36 ;  /* 0x0000002436377221 */ /* 0x000fca0000010000 */
[----:B------:R-:W-:-:S07]  /*1eb0*/  MOV R54, R55 ;  /* 0x0000003700367202 */ /* 0x000fce0000000f00 */
[----:B------:R-:W-:Y:S05]  /*1ec0*/  WARPSYNC.COLLECTIVE R37, `(.L_x_7490) ;  /* 0x0000000025087348 */ /* 0x000fea0003c00000 */
[----:B------:R0:W1:Y:S02]  /*1ed0*/  SHFL.BFLY P1, R36, R54, R53, R52 ;  /* 0x0c00003536247389 */ /* 0x0000640000020034 */
[----:B01----:R-:W-:Y:S01]  /*1ee0*/  ENDCOLLECTIVE ;  /* 0x000000000000791b */ /* 0x003fe20003800000 */
.L_x_7490:
[----:B------:R-:W-:Y:S01]  /*1ef0*/  HFMA2.MMA R53, -RZ, RZ, 0, 4.76837158203125e-07 ;  /* 0x00000008ff357435 */ /* 0x000fe200000001ff */
[----:B------:R-:W-:-:S05]  /*1f00*/  FADD.FTZ R91, R55, R36 ;  /* 0x00000024375b7221 */ /* 0x000fca0000010000 */
[----:B------:R-:W-:-:S07]  /*1f10*/  MOV R54, R91 ;  /* 0x0000005b00367202 */ /* 0x000fce0000000f00 */
[----:B------:R-:W-:Y:S05]  /*1f20*/  WARPSYNC.COLLECTIVE R37, `(.L_x_7491) ;  /* 0x0000000025087348 */ /* 0x000fea0003c00000 */
[----:B------:R0:W1:Y:S02]  /*1f30*/  SHFL.BFLY P1, R36, R54, R53, R52 ;  /* 0x0c00003536247389 */ /* 0x0000640000020034 */
[----:B01----:R-:W-:Y:S01]  /*1f40*/  ENDCOLLECTIVE ;  /* 0x000000000000791b */ /* 0x003fe20003800000 */
.L_x_7491:
[----:B------:R-:W-:Y:S01]  /*1f50*/  HFMA2.MMA R53, -RZ, RZ, 0, 9.5367431640625e-07 ;  /* 0x00000010ff357435 */ /* 0x000fe200000001ff */
[----:B------:R-:W-:-:S05]  /*1f60*/  FADD.FTZ R91, R91, R36 ;  /* 0x000000245b5b7221 */ /* 0x000fca0000010000 */
[----:B------:R-:W-:-:S07]  /*1f70*/  MOV R54, R91 ;  /* 0x0000005b00367202 */ /* 0x000fce0000000f00 */
[----:B------:R-:W-:Y:S05]  /*1f80*/  WARPSYNC.COLLECTIVE R37, `(.L_x_7492) ;  /* 0x0000000025087348 */ /* 0x000fea0003c00000 */
[----:B------:R0:W1:Y:S02]  /*1f90*/  SHFL.BFLY P1, R36, R54, R53, R52 ;  /* 0x0c00003536247389 */ /* 0x0000640000020034 */
[----:B01----:R-:W-:Y:S01]  /*1fa0*/  ENDCOLLECTIVE ;  /* 0x000000000000791b */ /* 0x003fe20003800000 */
.L_x_7492:
[----:B------:R-:W-:Y:S01]  /*1fb0*/  MOV R53, 0x1 ;  /* 0x0000000100357802 */ /* 0x000fe20000000f00 */
        /* <DEDUP_REMOVED lines=50> */
[----:B------:R-:W-:-:S07]  /*22e0*/  MOV R37, 0xffffffff ;  /* 0xffffffff00257802 */ /* 0x000fce0000000f00 */
[----:B------:R-:W-:Y:S05]  /*22f0*/  WARPSYNC.COLLECTIVE R37, `(.L_x_7493) ;  /* 0x0000000025087348 */ /* 0x000fea0003c00000 */
[----:B------:R0:W1:Y:S02]  /*2300*/  SHFL.BFLY P1, R36, R54, R53, R52 ;  /* 0x0c00003536247389 */ /* 0x0000640000020034 */
[----:B01----:R-:W-:Y:S01]  /*2310*/  ENDCOLLECTIVE ;  /* 0x000000000000791b */ /* 0x003fe20003800000 */
.L_x_7493:
[----:B------:R-:W-:Y:S01]  /*2320*/  HFMA2.MMA R53, -RZ, RZ, 0, 1.1920928955078125e-07 ;  /* 0x00000002ff357435 */ /* 0x000fe200000001ff */
[----:B------:R-:W-:-:S05]  /*2330*/  FADD.FTZ R55, R54, R36 ;  /* 0x0000002436377221 */ /* 0x000fca0000010000 */
[----:B------:R-:W-:-:S07]  /*2340*/  MOV R54, R55 ;  /* 0x0000003700367202 */ /* 0x000fce0000000f00 */
[----:B------:R-:W-:Y:S05]  /*2350*/  WARPSYNC.COLLECTIVE R37, `(.L_x_7494) ;  /* 0x0000000025087348 */ /* 0x000fea0003c00000 */
[----:B------:R0:W1:Y:S02]  /*2360*/  SHFL.BFLY P1, R36, R54, R53, R52 ;  /* 0x0c00003536247389 */ /* 0x0000640000020034 */
[----:B01----:R-:W-:Y:S01]  /*2370*/  ENDCOLLECTIVE ;  /* 0x000000000000791b */ /* 0x003fe20003800000 */
.L_x_7494:
[----:B------:R-:W-:Y:S01]  /*2380*/  HFMA2.MMA R53, -RZ, RZ, 0, 2.384185791015625e-07 ;  /* 0x00000004ff357435 */ /* 0x000fe200000001ff */
[----:B------:R-:W-:-:S05]  /*2390*/  FADD.FTZ R91, R55, R36 ;  /* 0x00000024375b7221 */ /* 0x000fca0000010000 */
[----:B------:R-:W-:-:S07]  /*23a0*/  MOV R54, R91 ;  /* 0x0000005b00367202 */ /* 0x000fce0000000f00 */
[----:B------:R-:W-:Y:S05]  /*23b0*/  WARPSYNC.COLLECTIVE R37, `(.L_x_7495) ;  /* 0x0000000025087348 */ /* 0x000fea0003c00000 */
[----:B------:R0:W1:Y:S02]  /*23c0*/  SHFL.BFLY P1, R36, R54, R53, R52 ;  /* 0x0c00003536247389 */ /* 0x0000640000020034 */
[----:B01----:R-:W-:Y:S01]  /*23d0*/  ENDCOLLECTIVE ;  /* 0x000000000000791b */ /* 0x003fe20003800000 */
.L_x_7495:
[----:B------:R-:W-:Y:S01]  /*23e0*/  HFMA2.MMA R53, -RZ, RZ, 0, 4.76837158203125e-07 ;  /* 0x00000008ff357435 */ /* 0x000fe200000001ff */
[----:B------:R-:W-:-:S05]  /*23f0*/  FADD.FTZ R91, R91, R36 ;  /* 0x000000245b5b7221 */ /* 0x000fca0000010000 */
[----:B------:R-:W-:-:S07]  /*2400*/  MOV R54, R91 ;  /* 0x0000005b00367202 */ /* 0x000fce0000000f00 */
[----:B------:R-:W-:Y:S05]  /*2410*/  WARPSYNC.COLLECTIVE R37, `(.L_x_7496) ;  /* 0x0000000025087348 */ /* 0x000fea0003c00000 */
[----:B------:R0:W1:Y:S02]  /*2420*/  SHFL.BFLY P1, R36, R54, R53, R52 ;  /* 0x0c00003536247389 */ /* 0x0000640000020034 */
[----:B01----:R-:W-:Y:S01]  /*2430*/  ENDCOLLECTIVE ;  /* 0x000000000000791b */ /* 0x003fe20003800000 */
.L_x_7496:
[----:B------:R-:W-:Y:S01]  /*2440*/  MOV R53, 0x10 ;  /* 0x0000001000357802 */ /* 0x000fe20000000f00 */
[----:B------:R-:W-:-:S07]  /*2450*/  FADD.FTZ R54, R91, R36 ;  /* 0x000000245b367221 */ /* 0x000fce0000010000 */
[----:B------:R-:W-:Y:S05]  /*2460*/  WARPSYNC.COLLECTIVE R37, `(.L_x_7497) ;  /* 0x0000000025087348 */ /* 0x000fea0003c00000 */
[----:B------:R0:W1:Y:S02]  /*2470*/  SHFL.BFLY P1, R36, R54, R53, R52 ;  /* 0x0c00003536247389 */ /* 0x0000640000020034 */
[----:B01----:R-:W-:Y:S01]  /*2480*/  ENDCOLLECTIVE ;  /* 0x000000000000791b */ /* 0x003fe20003800000 */
.L_x_7497:
[----:B------:R-:W-:Y:S05]  /*2490*/  BRA `(.L_x_7498) ;  /* 0xfffffff000847947 */ /* 0x000fea000383ffff */
.L_x_7499:
        /* <DEDUP_REMOVED lines=14> */
.L_x_23497:


//--------------------- .text._ZN10layer_norm13ln_fwd_kernelINS_13Kernel_traitsI13__nv_bfloat16S2_fS2_fjLj768ELj1ELj4ELj1ELj16ENS_18Kernel_traits_baseILj768ES2_S2_fS2_fjLj128EEEEELb0ELb0ELb1ELb0EEEvNS_9FwdParamsE --------------------------
	.section	.text._ZN10layer_norm13ln_fwd_kernelINS_13Kernel_traitsI13__nv_bfloat16S2_fS2_fjLj768ELj1ELj4ELj1ELj16ENS_18Kernel_traits_baseILj768ES2_S2_fS2_fjLj128EEEEELb0ELb0ELb1ELb0EEEvNS_9FwdParamsE,"ax",@progbits
	.align	128
        .global         _ZN10layer_norm13ln_fwd_kernelINS_13Kernel_traitsI13__nv_bfloat16S2_fS2_fjLj768ELj1ELj4ELj1ELj16ENS_18Kernel_traits_baseILj768ES2_S2_fS2_fjLj128EEEEELb0ELb0ELb1ELb0EEEvNS_9FwdParamsE
        .type           _ZN10layer_norm13ln_fwd_kernelINS_13Kernel_traitsI13__nv_bfloat16S2_fS2_fjLj768ELj1ELj4ELj1ELj16ENS_18Kernel_traits_baseILj768ES2_S2_fS2_fjLj128EEEEELb0ELb0ELb1ELb0EEEvNS_9FwdParamsE,@function
        .size           _ZN10layer_norm13ln_fwd_kernelINS_13Kernel_traitsI13__nv_bfloat16S2_fS2_fjLj768ELj1ELj4ELj1ELj16ENS_18Kernel_traits_baseILj768ES2_S2_fS2_fjLj128EEEEELb0ELb0ELb1ELb0EEEvNS_9FwdParamsE,(.L_x_23498 - _ZN10layer_norm13ln_fwd_kernelINS_13Kernel_traitsI13__nv_bfloat16S2_fS2_fjLj768ELj1ELj4ELj1ELj16ENS_18Kernel_traits_baseILj768ES2_S2_fS2_fjLj128EEEEELb0ELb0ELb1ELb0EEEvNS_9FwdParamsE)
        .other          _ZN10layer_norm13ln_fwd_kernelINS_13Kernel_traitsI13__nv_bfloat16S2_fS2_fjLj768ELj1ELj4ELj1ELj16ENS_18Kernel_traits_baseILj768ES2_S2_fS2_fjLj128EEEEELb0ELb0ELb1ELb0EEEvNS_9FwdParamsE,@"STO_CUDA_ENTRY STV_DEFAULT"
_ZN10layer_norm13ln_fwd_kernelINS_13Kernel_traitsI13__nv_bfloat16S2_fS2_fjLj768ELj1ELj4ELj1ELj16ENS_18Kernel_traits_baseILj768ES2_S2_fS2_fjLj128EEEEELb0ELb0ELb1ELb0EEEvNS_9FwdParamsE:
.text._ZN10layer_norm13ln_fwd_kernelINS_13Kernel_traitsI13__nv_bfloat16S2_fS2_fjLj768ELj1ELj4ELj1ELj16ENS_18Kernel_traits_baseILj768ES2_S2_fS2_fjLj128EEEEELb0ELb0ELb1ELb0EEEvNS_9FwdParamsE:
        /* <DEDUP_REMOVED lines=11> */
[----:B------:R-:W-:Y:S02]  /*00b0*/  LOP3.LUT P1, RZ, R0, 0xffffffe0, RZ, 0xc0, !PT ;  /* 0xffffffe000ff7812 */ /* 0x000fe4000782c0ff */
[----:B------:R-:W-:Y:S02]  /*00c0*/  LOP3.LUT R2, R2, 0x1f, RZ, 0xc0, !PT ;  /* 0x0000001f02027812 */ /* 0x000fe400078ec0ff */
[----:B--2---:R-:W-:Y:S02]  /*00d0*/  LEA R24, R24, R3, 0x2 ;  /* 0x0000000318187211 */ /* 0x004fe400078e10ff */
[----:B------:R-:W-:-:S02]  /*00e0*/  ISETP.GE.U32.AND P2, PT, R0, 0x40, PT ;  /* 0x000000400000780c */ /* 0x000fc40003f46070 */
[----:B------:R-:W-:Y:S02]  /*00f0*/  ISETP.GE.U32.AND P3, PT, R0, 0x60, PT ;  /* 0x000000600000780c */ /* 0x000fe40003f66070 */
[----:B------:R-:W-:-:S03]  /*0100*/  MOV R3, R2 ;  /* 0x0000000200037202 */ /* 0x000fc60000000f00 */
[----:B------:R-:W-:Y:S08]  /*0110*/  @!P1 BRA `(.L_x_7501) ;  /* 0x0000000000409947 */ /* 0x000ff00003800000 */
[----:B------:R-:W0:Y:S01]  /*0120*/  LDC.64 R4, c[0x0][0x260] ;  /* 0x00009800ff047b82 */ /* 0x000e220000000a00 */
[----:B------:R-:W-:Y:S02]  /*0130*/  ULDC.64 UR6, c[0x0][0x2c8] ;  /* 0x0000b20000067ab9 */ /* 0x000fe40000000a00 */
[----:B------:R-:W-:-:S04]  /*0140*/  ISETP.NE.U32.AND P0, PT, RZ, UR6, PT ;  /* 0x00000006ff007c0c */ /* 0x000fc8000bf05070 */
[----:B------:R-:W-:-:S13]  /*0150*/  ISETP.NE.AND.EX P0, PT, RZ, UR7, PT, P0 ;  /* 0x00000007ff007c0c */ /* 0x000fda000bf05300 */
[C---:B------:R-:W-:Y:S01]  /*0160*/  @P0 LEA R6, P4, R2.reuse, UR6, 0x4 ;  /* 0x0000000602060c11 */ /* 0x040fe2000f8820ff */
[----:B0-----:R-:W-:-:S03]  /*0170*/  IMAD.WIDE.U32 R4, R2, 0x10, R4 ;  /* 0x0000001002047825 */ /* 0x001fc600078e0004 */
[----:B------:R-:W-:Y:S02]  /*0180*/  @P0 IADD3.X R7, RZ, UR7, RZ, P4, !PT ;  /* 0x00000007ff070c10 */ /* 0x000fe4000a7fe4ff */
        /* <DEDUP_REMOVED lines=9> */
.L_x_7501:
[----:B------:R-:W-:Y:S05]  /*0220*/  BSYNC B0 ;  /* 0x0000000000007941 */ /* 0x000fea0003800000 */
.L_x_7500:
        /* <DEDUP_REMOVED lines=18> */
.L_x_7503:
[----:B------:R-:W-:Y:S05]  /*0350*/  BSYNC B0 ;  /* 0x0000000000007941 */ /* 0x000fea0003800000 */
.L_x_7502:
        /* <DEDUP_REMOVED lines=13> */
.L_x_7505:
[----:B------:R-:W-:Y:S05]  /*0430*/  BSYNC B0 ;  /* 0x0000000000007941 */ /* 0x000fea0003800000 */
.L_x_7504:
[----:B------:R-:W-:Y:S02]  /*0440*/  ULDC UR6, c[0x0][0x214] ;  /* 0x0000850000067ab9 */ /* 0x000fe40000000800 */
[----:B------:R-:W-:-:S13]  /*0450*/  ISETP.GE.AND P0, PT, R24, UR6, PT ;  /* 0x0000000618007c0c */ /* 0x000fda000bf06270 */
[----:B------:R-:W-:Y:S05]  /*0460*/  @P0 EXIT ;  /* 0x000000000000094d */ /* 0x000fea0003800000 */
[----:B------:R-:W-:Y:S01]  /*0470*/  SHF.L.U32 R6, R11, 0x10, RZ ;  /* 0x000000100b067819 */ /* 0x000fe200000006ff */
[----:B------:R-:W-:Y:S01]  /*0480*/  ULDC.U8 UR6, c[0x0][0x2a0] ;  /* 0x0000a80000067ab9 */ /* 0x000fe20000000000 */
[----:B-----5:R-:W-:Y:S01]  /*0490*/  PRMT R76, R13, 0x7632, R76 ;  /* 0x000076320d4c7816 */ /* 0x020fe2000000004c */
[----:B------:R-:W-:Y:S01]  /*04a0*/  IMAD.U32 R69, R69, 0x10000, RZ ;  /* 0x0001000045457824 */ /* 0x000fe200078e00ff */
[----:B------:R-:W-:Y:S01]  /*04b0*/  SHF.L.U32 R11, R13, 0x10, RZ ;  /* 0x000000100d0b7819 */ /* 0x000fe200000006ff */
[----:B------:R-:W-:Y:S01]  /*04c0*/  ULDC UR7, c[0x0][0x2d8] ;  /* 0x0000b60000077ab9 */ /* 0x000fe20000000800 */
[C---:B------:R-:W-:Y:S02]  /*04d0*/  PRMT R78, R15.reuse, 0x7632, R78 ;  /* 0x000076320f4e7816 */ /* 0x040fe4000000004e */
[----:B------:R-:W-:Y:S02]  /*04e0*/  SHF.L.U32 R13, R15, 0x10, RZ ;  /* 0x000000100f0d7819 */ /* 0x000fe400000006ff */
[C---:B------:R-:W-:Y:S01]  /*04f0*/  PRMT R80, R17.reuse, 0x7632, R80 ;  /* 0x0000763211507816 */ /* 0x040fe20000000050 */
[----:B------:R-:W-:Y:S01]  /*0500*/  IMAD.U32 R78, R78, 0x10000, RZ ;  /* 0x000100004e4e7824 */ /* 0x000fe200078e00ff */
[----:B------:R-:W-:-:S02]  /*0510*/  SHF.L.U32 R15, R17, 0x10, RZ ;  /* 0x00000010110f7819 */ /* 0x000fc400000006ff */
[C---:B------:R-:W-:Y:S02]  /*0520*/  PRMT R82, R19.reuse, 0x7632, R82 ;  /* 0x0000763213527816 */ /* 0x040fe40000000052 */
[----:B------:R-:W-:Y:S01]  /*0530*/  SHF.L.U32 R17, R19, 0x10, RZ ;  /* 0x0000001013117819 */ /* 0x000fe200000006ff */
[C---:B------:R-:W-:Y:S01]  /*0540*/  IMAD.U32 R19, R20.reuse, 0x10000, RZ ;  /* 0x0001000014137824 */ /* 0x040fe200078e00ff */
[----:B------:R-:W-:Y:S02]  /*0550*/  PRMT R84, R20, 0x7632, R84 ;  /* 0x0000763214547816 */ /* 0x000fe40000000054 */
[C---:B------:R-:W-:Y:S02]  /*0560*/  PRMT R86, R21.reuse, 0x7632, R86 ;  /* 0x0000763215567816 */ /* 0x040fe40000000056 */
[----:B------:R-:W-:Y:S02]  /*0570*/  SHF.L.U32 R20, R21, 0x10, RZ ;  /* 0x0000001015147819 */ /* 0x000fe400000006ff */
[----:B------:R-:W-:-:S02]  /*0580*/  PRMT R89, R66, 0x7632, R89 ;  /* 0x0000763242597816 */ /* 0x000fc40000000059 */
[----:B------:R-:W-:Y:S02]  /*0590*/  PRMT R77, R12, 0x7632, R77 ;  /* 0x000076320c4d7816 */ /* 0x000fe4000000004d */
[----:B------:R-:W-:Y:S01]  /*05a0*/  PRMT R79, R14, 0x7632, R79 ;  /* 0x000076320e4f7816 */ /* 0x000fe2000000004f */
[----:B------:R-:W-:Y:S01]  /*05b0*/  IMAD.U32 R89, R89, 0x10000, RZ ;  /* 0x0001000059597824 */ /* 0x000fe200078e00ff */
[----:B------:R-:W-:Y:S02]  /*05c0*/  PRMT R81, R16, 0x7632, R81 ;  /* 0x0000763210517816 */ /* 0x000fe40000000051 */
[----:B------:R-:W-:Y:S02]  /*05d0*/  PRMT R83, R18, 0x7632, R83 ;  /* 0x0000763212537816 */ /* 0x000fe40000000053 */
[C---:B------:R-:W-:Y:S02]  /*05e0*/  PRMT R88, R22.reuse, 0x7632, R88 ;  /* 0x0000763216587816 */ /* 0x040fe40000000058 */
[----:B------:R-:W-:-:S02]  /*05f0*/  SHF.L.U32 R21, R22, 0x10, RZ ;  /* 0x0000001016157819 */ /* 0x000fc400000006ff */
[----:B------:R-:W-:Y:S02]  /*0600*/  PRMT R90, R23, 0x7632, R90 ;  /* 0x00007632175a7816 */ /* 0x000fe4000000005a */
[----:B------:R-:W-:Y:S02]  /*0610*/  PRMT R85, R64, 0x7632, R85 ;  /* 0x0000763240557816 */ /* 0x000fe40000000055 */
[----:B------:R-:W-:Y:S02]  /*0620*/  PRMT R87, R65, 0x7632, R87 ;  /* 0x0000763241577816 */ /* 0x000fe40000000057 */
[----:B------:R-:W-:Y:S02]  /*0630*/  PRMT R91, R67, 0x7632, R91 ;  /* 0x00007632435b7816 */ /* 0x000fe4000000005b */
[----:B------:R-:W-:Y:S01]  /*0640*/  ISETP.NE.AND P0, PT, RZ, UR6, PT ;  /* 0x00000006ff007c0c */ /* 0x000fe2000bf05270 */
[----:B------:R-:W-:Y:S01]  /*0650*/  ULDC UR6, c[0x0][0x29c] ;  /* 0x0000a70000067ab9 */ /* 0x000fe20000000800 */
[----:B------:R-:W-:-:S02]  /*0660*/  SHF.L.U32 R22, R23, 0x10, RZ ;  /* 0x0000001017167819 */ /* 0x000fc400000006ff */
[----:B------:R-:W-:Y:S02]  /*0670*/  SHF.L.U32 R23, R65, 0x10, RZ ;  /* 0x0000001041177819 */ /* 0x000fe400000006ff */
        /* <DEDUP_REMOVED lines=14> */
[----:B------:R-:W-:Y:S02]  /*0760*/  MOV R67, R24 ;  /* 0x0000001800437202 */ /* 0x000fe40000000f00 */
        /* <DEDUP_REMOVED lines=22> */
.L_x_7567:
[----:B------:R-:W0:Y:S08]  /*08d0*/  LDC.64 R60, c[0x0][0x280] ;  /* 0x0000a000ff3c7b82 */ /* 0x000e300000000a00 */
[----:B------:R-:W1:Y:S01]  /*08e0*/  LDC R94, c[0x0][0x218] ;  /* 0x00008600ff5e7b82 */ /* 0x000e620000000800 */
[----:B0-----:R-:W-:-:S07]  /*08f0*/  IMAD.WIDE R62, R67, 0x4, R60 ;  /* 0x00000004433e7825 */ /* 0x001fce00078e023c */
[----:B------:R-:W0:Y:S01]  /*0900*/  LDC.64 R60, c[0x0][0x288] ;  /* 0x0000a200ff3c7b82 */ /* 0x000e220000000a00 */
[----:B------:R-:W2:Y:S01]  /*0910*/  LDG.E R97, desc[UR4][R62.64] ;  /* 0x000000043e617981 */ /* 0x000ea2000c1e1900 */
[----:B0-----:R-:W-:-:S05]  /*0920*/  IMAD.WIDE R60, R67, 0x4, R60 ;  /* 0x00000004433c7825 */ /* 0x001fca00078e023c */
[----:B------:R0:W5:Y:S01]  /*0930*/  LDG.E R93, desc[UR4][R60.64] ;  /* 0x000000043c5d7981 */ /* 0x000162000c1e1900 */
[----:B------:R-:W-:Y:S01]  /*0940*/  BSSY B0, `(.L_x_7506) ;  /* 0x000006b000007945 */ /* 0x000fe20003800000 */
[----:B--2---:R-:W-:-:S13]  /*0950*/  ISETP.GE.AND P4, PT, R97, 0x1, PT ;  /* 0x000000016100780c */ /* 0x004fda0003f86270 */
[----:B------:R-:W-:-:S05]  /*0960*/  @P4 IADD3 R95, R97, -0x1, RZ ;  /* 0xffffffff615f4810 */ /* 0x000fca0007ffe0ff */
[-C--:B-1----:R-:W-:Y:S02]  /*0970*/  @P4 IMAD R98, R95, R94.reuse, RZ ;  /* 0x0000005e5f624224 */ /* 0x082fe400078e02ff */
[----:B------:R-:W-:-:S03]  /*0980*/  IMAD R95, R67, R94, RZ ;  /* 0x0000005e435f7224 */ /* 0x000fc600078e02ff */
[----:B------:R-:W-:Y:S02]  /*0990*/  @P4 SHF.R.S32.HI R99, RZ, 0x1f, R98 ;  /* 0x0000001fff634819 */ /* 0x000fe40000011462 */
[----:B------:R-:W-:Y:S02]  /*09a0*/  SHF.R.S32.HI R96, RZ, 0x1f, R95 ;  /* 0x0000001fff607819 */ /* 0x000fe4000001145f */
[----:B------:R-:W-:Y:S01]  /*09b0*/  @P4 LEA.HI R63, R99, R98, RZ, 0x3 ;  /* 0x00000062633f4211 */ /* 0x000fe200078f18ff */
[----:B------:R-:W-:Y:S01]  /*09c0*/  HFMA2.MMA R99, -RZ, RZ, 0, 0 ;  /* 0x00000000ff637435 */ /* 0x000fe200000001ff */
[----:B------:R-:W-:Y:S02]  /*09d0*/  LEA.HI R95, R96, R95, RZ, 0x3 ;  /* 0x0000005f605f7211 */ /* 0x000fe400078f18ff */
[----:B------:R-:W-:Y:S02]  /*09e0*/  SHF.R.S32.HI R96, RZ, 0x1f, R67 ;  /* 0x0000001fff607819 */ /* 0x000fe40000011443 */
[----:B------:R-:W-:-:S02]  /*09f0*/  LEA.HI.SX32 R95, R95, R2, 0x1d ;  /* 0x000000025f5f7211 */ /* 0x000fc400078feaff */
[----:B------:R-:W-:Y:S01]  /*0a00*/  @P4 LEA.HI.SX32 R99, R63, R2, 0x1d ;  /* 0x000000023f634211 */ /* 0x000fe200078feaff */
[----:B0-----:R-:W-:Y:S06]  /*0a10*/  @!P1 BRA `(.L_x_7507) ;  /* 0x0000000400749947 */ /* 0x001fec0003800000 */
[----:B------:R-:W0:Y:S02]  /*0a20*/  LDC.64 R60, c[0x0][0x230] ;  /* 0x00008c00ff3c7b82 */ /* 0x000e240000000a00 */
[----:B0-----:R-:W-:-:S04]  /*0a30*/  ISETP.NE.U32.AND P5, PT, R60, RZ, PT ;  /* 0x000000ff3c00720c */ /* 0x001fc80003fa5070 */
[----:B------:R-:W-:-:S13]  /*0a40*/  ISETP.NE.AND.EX P5, PT, R61, RZ, PT, P5 ;  /* 0x000000ff3d00720c */ /* 0x000fda0003fa5350 */
[----:B------:R-:W0:Y:S02]  /*0a50*/  @P5 LDC.64 R62, c[0x0][0x230] ;  /* 0x00008c00ff3e5b82 */ /* 0x000e240000000a00 */
[----:B0-----:R-:W-:-:S05]  /*0a60*/  @P5 IMAD.WIDE.U32 R62, R95, 0x20, R62 ;  /* 0x000000205f3e5825 */ /* 0x001fca00078e003e */
[----:B------:R-:W2:Y:S01]  /*0a70*/  @P5 LDG.E.128 R24, desc[UR4][R62.64] ;  /* 0x000000043e185981 */ /* 0x000ea2000c1e1d00 */
[----:B------:R-:W-:-:S03]  /*0a80*/  ISETP.GT.AND P6, PT, R97, RZ, PT ;  /* 0x000000ff6100720c */ /* 0x000fc60003fc4270 */
[----:B------:R-:W3:Y:S10]  /*0a90*/  @P5 LDG.E.128 R32, desc[UR4][R62.64+0x10] ;  /* 0x000010043e205981 */ /* 0x000ef4000c1e1d00 */
[----:B------:R-:W-:-:S04]  /*0aa0*/  @!P6 ISETP.NE.U32.AND P0, PT, R60, RZ, PT ;  /* 0x000000ff3c00e20c */ /* 0x000fc80003f05070 */
[----:B------:R-:W-:-:S04]  /*0ab0*/  @!P6 ISETP.NE.AND.EX P0, PT, R61, RZ, PT, P0 ;  /* 0x000000ff3d00e20c */ /* 0x000fc80003f05300 */
[----:B--2---:R-:W-:Y:S02]  /*0ac0*/  @!P6 FSEL R28, R24, RZ, P0 ;  /* 0x000000ff181ce208 */ /* 0x004fe40000000000 */
[----:B------:R-:W-:-:S04]  /*0ad0*/  @!P6 ISETP.NE.U32.AND P0, PT, R60, RZ, PT ;  /* 0x000000ff3c00e20c */ /* 0x000fc80003f05070 */
[----:B------:R-:W-:-:S04]  /*0ae0*/  @!P6 ISETP.NE.AND.EX P0, PT, R61, RZ, PT, P0 ;  /* 0x000000ff3d00e20c */ /* 0x000fc80003f05300 */
[----:B------:R-:W-:Y:S02]  /*0af0*/  @!P6 FSEL R29, R25, RZ, P0 ;  /* 0x000000ff191de208 */ /* 0x000fe40000000000 */
        /* <DEDUP_REMOVED lines=8> */
[----:B---3--:R-:W-:Y:S02]  /*0b80*/  @!P6 FSEL R36, R32, RZ, P0 ;  /* 0x000000ff2024e208 */ /* 0x008fe40000000000 */
[----:B------:R-:W-:-:S04]  /*0b90*/  @!P6 ISETP.NE.U32.AND P0, PT, R60, RZ, PT ;  /* 0x000000ff3c00e20c */ /* 0x000fc80003f05070 */
[----:B------:R-:W-:-:S04]  /*0ba0*/  @!P6 ISETP.NE.AND.EX P0, PT, R61, RZ, PT, P0 ;  /* 0x000000ff3d00e20c */ /* 0x000fc80003f05300 */
[----:B------:R-:W-:Y:S02]  /*0bb0*/  @!P6 FSEL R37, R33, RZ, P0 ;  /* 0x000000ff2125e208 */ /* 0x000fe40000000000 */
[----:B------:R-:W-:-:S04]  /*0bc0*/  @!P6 ISETP.NE.U32.AND P0, PT, R60, RZ, PT ;  /* 0x000000ff3c00e20c */ /* 0x000fc80003f05070 */
[----:B------:R-:W-:-:S04]  /*0bd0*/  @!P6 ISETP.NE.AND.EX P0, PT, R61, RZ, PT, P0 ;  /* 0x000000ff3d00e20c */ /* 0x000fc80003f05300 */
[----:B------:R-:W-:Y:S02]  /*0be0*/  @!P6 FSEL R38, R34, RZ, P0 ;  /* 0x000000ff2226e208 */ /* 0x000fe40000000000 */
[----:B------:R-:W-:-:S04]  /*0bf0*/  @!P6 ISETP.NE.U32.AND P0, PT, R60, RZ, PT ;  /* 0x000000ff3c00e20c */ /* 0x000fc80003f05070 */
[----:B------:R-:W-:Y:S02]  /*0c00*/  @!P6 ISETP.NE.AND.EX P0, PT, R61, RZ, PT, P0 ;  /* 0x000000ff3d00e20c */ /* 0x000fe40003f05300 */
[----:B------:R-:W0:Y:S02]  /*0c10*/  @P4 LDC.64 R60, c[0x0][0x220] ;  /* 0x00008800ff3c4b82 */ /* 0x000e240000000a00 */
[----:B0-----:R-:W-:-:S06]  /*0c20*/  @P4 IMAD.WIDE.U32 R62, R99, 0x10, R60 ;  /* 0x00000010633e4825 */ /* 0x001fcc00078e003c */
[----:B------:R-:W0:Y:S01]  /*0c30*/  LDC.64 R60, c[0x0][0x238] ;  /* 0x00008e00ff3c7b82 */ /* 0x000e220000000a00 */
[----:B------:R1:W5:Y:S01]  /*0c40*/  @P4 LDG.E.128 R40, desc[UR4][R62.64] ;  /* 0x000000043e284981 */ /* 0x000362000c1e1d00 */
[----:B------:R-:W-:Y:S01]  /*0c50*/  BSSY B1, `(.L_x_7508) ;  /* 0x0000007000017945 */ /* 0x000fe20003800000 */
[----:B------:R-:W-:Y:S01]  /*0c60*/  @!P6 FSEL R39, R35, RZ, P0 ;  /* 0x000000ff2327e208 */ /* 0x000fe20000000000 */
[----:B0-----:R-:W-:Y:S02]  /*0c70*/  IMAD.WIDE.U32 R60, R95, 0x20, R60 ;  /* 0x000000205f3c7825 */ /* 0x001fe400078e003c */
[----:B-1----:R-:W-:Y:S05]  /*0c80*/  @!P6 BRA `(.L_x_7509) ;  /* 0x00000000000ce947 */ /* 0x002fea0003800000 */
[----:B-----5:R-:W-:-:S05]  /*0c90*/  SHF.L.U32 R28, R40, 0x10, RZ ;  /* 0x00000010281c7819 */ /* 0x020fca00000006ff */
[----:B------:R-:W-:-:S04]  /*0ca0*/  FMUL.FTZ R28, R28, UR6 ;  /* 0x000000061c1c7c20 */ /* 0x000fc80008410000 */
[----:B------:R-:W-:-:S07]  /*0cb0*/  @P5 FADD.FTZ R28, R24, R28 ;  /* 0x0000001c181c5221 */ /* 0x000fce0000010000 */
.L_x_7509:
[----:B------:R-:W-:Y:S05]  /*0cc0*/  BSYNC B1 ;  /* 0x0000000000017941 */ /* 0x000fea0003800000 */
.L_x_7508:
[----:B------:R-:W-:Y:S04]  /*0cd0*/  BSSY B1, `(.L_x_7510) ;  /* 0x0000006000017945 */ /* 0x000fe80003800000 */
[----:B------:R-:W-:Y:S05]  /*0ce0*/  @!P6 BRA `(.L_x_7511) ;  /* 0x000000000010e947 */ /* 0x000fea0003800000 */
[----:B-----5:R-:W-:-:S04]  /*0cf0*/  PRMT R29, R40, 0x7632, R29 ;  /* 0x00007632281d7816 */ /* 0x020fc8000000001d */
[----:B------:R-:W-:-:S05]  /*0d00*/  SHF.L.U32 R29, R29, 0x10, RZ ;  /* 0x000000101d1d7819 */ /* 0x000fca00000006ff */
[----:B------:R-:W-:-:S04]  /*0d10*/  FMUL.FTZ R29, R29, UR6 ;  /* 0x000000061d1d7c20 */ /* 0x000fc80008410000 */
[----:B------:R-:W-:-:S07]  /*0d20*/  @P5 FADD.FTZ R29, R25, R29 ;  /* 0x0000001d191d5221 */ /* 0x000fce0000010000 */
.L_x_7511:
[----:B------:R-:W-:Y:S05]  /*0d30*/  BSYNC B1 ;  /* 0x0000000000017941 */ /* 0x000fea0003800000 */
.L_x_7510:
[----:B------:R-:W-:Y:S04]  /*0d40*/  BSSY B1, `(.L_x_7512) ;  /* 0x0000005000017945 */ /* 0x000fe80003800000 */
[----:B------:R-:W-:Y:S05]  /*0d50*/  @!P6 BRA `(.L_x_7513) ;  /* 0x00000000000ce947 */ /* 0x000fea0003800000 */
[----:B-----5:R-:W-:-:S05]  /*0d60*/  SHF.L.U32 R30, R41, 0x10, RZ ;  /* 0x00000010291e7819 */ /* 0x020fca00000006ff */
[----:B------:R-:W-:-:S04]  /*0d70*/  FMUL.FTZ R30, R30, UR6 ;  /* 0x000000061e1e7c20 */ /* 0x000fc80008410000 */
[----:B------:R-:W-:-:S07]  /*0d80*/  @P5 FADD.FTZ R30, R26, R30 ;  /* 0x0000001e1a1e5221 */ /* 0x000fce0000010000 */
.L_x_7513:
[----:B------:R-:W-:Y:S05]  /*0d90*/  BSYNC B1 ;  /* 0x0000000000017941 */ /* 0x000fea0003800000 */
.L_x_7512:
[----:B------:R-:W-:Y:S04]  /*0da0*/  BSSY B1, `(.L_x_7514) ;  /* 0x0000006000017945 */ /* 0x000fe80003800000 */
[----:B------:R-:W-:Y:S05]  /*0db0*/  @!P6 BRA `(.L_x_7515) ;  /* 0x000000000010e947 */ /* 0x000fea0003800000 */
[----:B-----5:R-:W-:-:S04]  /*0dc0*/  PRMT R31, R41, 0x7632, R31 ;  /* 0x00007632291f7816 */ /* 0x020fc8000000001f */
[----:B------:R-:W-:-:S05]  /*0dd0*/  SHF.L.U32 R31, R31, 0x10, RZ ;  /* 0x000000101f1f7819 */ /* 0x000fca00000006ff */
[----:B------:R-:W-:-:S04]  /*0de0*/  FMUL.FTZ R31, R31, UR6 ;  /* 0x000000061f1f7c20 */ /* 0x000fc80008410000 */
[----:B------:R-:W-:-:S07]  /*0df0*/  @P5 FADD.FTZ R31, R27, R31 ;  /* 0x0000001f1b1f5221 */ /* 0x000fce0000010000 */
.L_x_7515:
[----:B------:R-:W-:Y:S05]  /*0e00*/  BSYNC B1 ;  /* 0x0000000000017941 */ /* 0x000fea0003800000 */
.L_x_7514:
[----:B------:R-:W-:Y:S04]  /*0e10*/  BSSY B1, `(.L_x_7516) ;  /* 0x0000005000017945 */ /* 0x000fe80003800000 */
[----:B------:R-:W-:Y:S05]  /*0e20*/  @!P6 BRA `(.L_x_7517) ;  /* 0x00000000000ce947 */ /* 0x000fea0003800000 */
[----:B-----5:R-:W-:-:S05]  /*0e30*/  SHF.L.U32 R36, R42, 0x10, RZ ;  /* 0x000000102a247819 */ /* 0x020fca00000006ff */
[----:B------:R-:W-:-:S04]  /*0e40*/  FMUL.FTZ R36, R36, UR6 ;  /* 0x0000000624247c20 */ /* 0x000fc80008410000 */
[----:B------:R-:W-:-:S07]  /*0e50*/  @P5 FADD.FTZ R36, R32, R36 ;  /* 0x0000002420245221 */ /* 0x000fce0000010000 */
.L_x_7517:
[----:B------:R-:W-:Y:S05]  /*0e60*/  BSYNC B1 ;  /* 0x0000000000017941 */ /* 0x000fea0003800000 */
.L_x_7516:
[----:B------:R-:W-:Y:S04]  /*0e70*/  BSSY B1, `(.L_x_7518) ;  /* 0x0000006000017945 */ /* 0x000fe80003800000 */
[----:B------:R-:W-:Y:S05]  /*0e80*/  @!P6 BRA `(.L_x_7519) ;  /* 0x000000000010e947 */ /* 0x000fea0003800000 */
[----:B-----5:R-:W-:-:S05]  /*0e90*/  PRMT R37, R42, 0x7632, R37 ;  /* 0x000076322a257816 */ /* 0x020fca0000000025 */
[----:B------:R-:W-:-:S04]  /*0ea0*/  IMAD.U32 R37, R37, 0x10000, RZ ;  /* 0x0001000025257824 */ /* 0x000fc800078e00ff */
[----:B------:R-:W-:-:S04]  /*0eb0*/  FMUL.FTZ R37, R37, UR6 ;  /* 0x0000000625257c20 */ /* 0x000fc80008410000 */
[----:B------:R-:W-:-:S07]  /*0ec0*/  @P5 FADD.FTZ R37, R33, R37 ;  /* 0x0000002521255221 */ /* 0x000fce0000010000 */
.L_x_7519:
[----:B------:R-:W-:Y:S05]  /*0ed0*/  BSYNC B1 ;  /* 0x0000000000017941 */ /* 0x000fea0003800000 */
.L_x_7518:
[----:B------:R-:W-:Y:S04]  /*0ee0*/  BSSY B1, `(.L_x_7520) ;  /* 0x0000005000017945 */ /* 0x000fe80003800000 */
[----:B------:R-:W-:Y:S05]  /*0ef0*/  @!P6 BRA `(.L_x_7521) ;  /* 0x00000000000ce947 */ /* 0x000fea0003800000 */
[----:B-----5:R-:W-:-:S05]  /*0f00*/  SHF.L.U32 R38, R43, 0x10, RZ ;  /* 0x000000102b267819 */ /* 0x020fca00000006ff */
[----:B------:R-:W-:-:S04]  /*0f10*/  FMUL.FTZ R38, R38, UR6 ;  /* 0x0000000626267c20 */ /* 0x000fc80008410000 */
[----:B------:R-:W-:-:S07]  /*0f20*/  @P5 FADD.FTZ R38, R34, R38 ;  /* 0x0000002622265221 */ /* 0x000fce0000010000 */
.L_x_7521:
[----:B------:R-:W-:Y:S05]  /*0f30*/  BSYNC B1 ;  /* 0x0000000000017941 */ /* 0x000fea0003800000 */
.L_x_7520:
[----:B------:R-:W-:Y:S04]  /*0f40*/  BSSY B1, `(.L_x_7522) ;  /* 0x0000006000017945 */ /* 0x000fe80003800000 */
[----:B------:R-:W-:Y:S05]  /*0f50*/  @!P6 BRA `(.L_x_7523) ;  /* 0x000000000010e947 */ /* 0x000fea0003800000 */
[----:B-----5:R-:W-:-:S04]  /*0f60*/  PRMT R39, R43, 0x7632, R39 ;  /* 0x000076322b277816 */ /* 0x020fc80000000027 */
[----:B------:R-:W-:-:S05]  /*0f70*/  SHF.L.U32 R39, R39, 0x10, RZ ;  /* 0x0000001027277819 */ /* 0x000fca00000006ff */
[----:B------:R-:W-:-:S04]  /*0f80*/  FMUL.FTZ R39, R39, UR6 ;  /* 0x0000000627277c20 */ /* 0x000fc80008410000 */
[----:B------:R-:W-:-:S07]  /*0f90*/  @P5 FADD.FTZ R39, R35, R39 ;  /* 0x0000002723275221 */ /* 0x000fce0000010000 */
.L_x_7523:
[----:B------:R-:W-:Y:S05]  /*0fa0*/  BSYNC B1 ;  /* 0x0000000000017941 */ /* 0x000fea0003800000 */
.L_x_7522:
[----:B------:R0:W-:Y:S01]  /*0fb0*/  STG.E.128 desc[UR4][R60.64], R28 ;  /* 0x0000001c3c007986 */ /* 0x0001e2000c101d04 */
[----:B------:R-:W-:Y:S02]  /*0fc0*/  IADD3 R99, R99, 0x20, RZ ;  /* 0x0000002063637810 */ /* 0x000fe40007ffe0ff */
[----:B------:R-:W-:Y:S01]  /*0fd0*/  IADD3 R95, R95, 0x20, RZ ;  /* 0x000000205f5f7810 */ /* 0x000fe20007ffe0ff */
[----:B------:R0:W-:Y:S06]  /*0fe0*/  STG.E.128 desc[UR4][R60.64+0x10], R36 ;  /* 0x000010243c007986 */ /* 0x0001ec000c101d04 */
.L_x_7507:
[----:B------:R-:W-:Y:S05]  /*0ff0*/  BSYNC B0 ;  /* 0x0000000000007941 */ /* 0x000fea0003800000 */
.L_x_7506:
[----:B------:R-:W-:Y:S04]  /*1000*/  BSSY B0, `(.L_x_7524) ;  /* 0x000005f000007945 */ /* 0x000fe80003800000 */
[----:B------:R-:W-:Y:S05]  /*1010*/  @!P2 BRA `(.L_x_7525) ;  /* 0x000000040074a947 */ /* 0x000fea0003800000 */
[----:B0-----:R-:W0:Y:S02]  /*1020*/  LDC.64 R60, c[0x0][0x230] ;  /* 0x00008c00ff3c7b82 */ /* 0x001e240000000a00 */
[----:B0-----:R-:W-:-:S04]  /*1030*/  ISETP.NE.U32.AND P5, PT, R60, RZ, PT ;  /* 0x000000ff3c00720c */ /* 0x001fc80003fa5070 */
[----:B------:R-:W-:-:S13]  /*1040*/  ISETP.NE.AND.EX P5, PT, R61, RZ, PT, P5 ;  /* 0x000000ff3d00720c */ /* 0x000fda0003fa5350 */
[----:B------:R-:W0:Y:S02]  /*1050*/  @P5 LDC.64 R62, c[0x0][0x230] ;  /* 0x00008c00ff3e5b82 */ /* 0x000e240000000a00 */
[----:B0-----:R-:W-:-:S05]  /*1060*/  @P5 IMAD.WIDE.U32 R62, R95, 0x20, R62 ;  /* 0x000000205f3e5825 */ /* 0x001fca00078e003e */
[----:B------:R-:W2:Y:S01]  /*1070*/  @P5 LDG.E.128 R24, desc[UR4][R62.64] ;  /* 0x000000043e185981 */ /* 0x000ea2000c1e1d00 */
[----:B------:R-:W-:-:S03]  /*1080*/  ISETP.GT.AND P6, PT, R97, RZ, PT ;  /* 0x000000ff6100720c */ /* 0x000fc60003fc4270 */
[----:B------:R0:W3:Y:S02]  /*1090*/  @P5 LDG.E.128 R32, desc[UR4][R62.64+0x10] ;  /* 0x000010043e205981 */ /* 0x0000e4000c1e1d00 */
[----:B0-----:R-:W0:Y:S08]  /*10a0*/  @P4 LDC.64 R62, c[0x0][0x220] ;  /* 0x00008800ff3e4b82 */ /* 0x001e300000000a00 */
[----:B------:R-:W-:-:S04]  /*10b0*/  @!P6 ISETP.NE.U32.AND P0, PT, R60, RZ, PT ;  /* 0x000000ff3c00e20c */ /* 0x000fc80003f05070 */
[----:B------:R-:W-:Y:S01]  /*10c0*/  @!P6 ISETP.NE.AND.EX P0, PT, R61, RZ, PT, P0 ;  /* 0x000000ff3d00e20c */ /* 0x000fe20003f05300 */
[----:B0-----:R-:W-:-:S05]  /*10d0*/  @P4 IMAD.WIDE.U32 R62, R99, 0x10, R62 ;  /* 0x00000010633e4825 */ /* 0x001fca00078e003e */
[----:B-----5:R0:W5:Y:S01]  /*10e0*/  @P4 LDG.E.128 R40, desc[UR4][R62.64] ;  /* 0x000000043e284981 */ /* 0x020162000c1e1d00 */
[----:B------:R-:W-:Y:S01]  /*10f0*/  BSSY B1, `(.L_x_7526) ;  /* 0x000001d000017945 */ /* 0x000fe20003800000 */
        /* <DEDUP_REMOVED lines=21> */
[----:B------:R-:W1:Y:S02]  /*1250*/  LDC.64 R60, c[0x0][0x238] ;  /* 0x00008e00ff3c7b82 */ /* 0x000e640000000a00 */
[----:B------:R-:W-:Y:S01]  /*1260*/  @!P6 FSEL R51, R35, RZ, P0 ;  /* 0x000000ff2333e208 */ /* 0x000fe20000000000 */
[----:B-1----:R-:W-:Y:S01]  /*1270*/  IMAD.WIDE.U32 R60, R95, 0x20, R60 ;  /* 0x000000205f3c7825 */ /* 0x002fe200078e003c */
[----:B0-----:R-:W-:Y:S07]  /*1280*/  @!P6 BRA `(.L_x_7527) ;  /* 0x00000000000ce947 */ /* 0x001fee0003800000 */
[----:B-----5:R-:W-:-:S05]  /*1290*/  SHF.L.U32 R44, R40, 0x10, RZ ;  /* 0x00000010282c7819 */ /* 0x020fca00000006ff */
[----:B------:R-:W-:-:S04]  /*12a0*/  FMUL.FTZ R44, R44, UR6 ;  /* 0x000000062c2c7c20 */ /* 0x000fc80008410000 */
[----:B------:R-:W-:-:S07]  /*12b0*/  @P5 FADD.FTZ R44, R24, R44 ;  /* 0x0000002c182c5221 */ /* 0x000fce0000010000 */
.L_x_7527:
[----:B------:R-:W-:Y:S05]  /*12c0*/  BSYNC B1 ;  /* 0x0000000000017941 */ /* 0x000fea0003800000 */
.L_x_7526:
[----:B------:R-:W-:Y:S04]  /*12d0*/  BSSY B1, `(.L_x_7528) ;  /* 0x0000006000017945 */ /* 0x000fe80003800000 */
[----:B------:R-:W-:Y:S05]  /*12e0*/  @!P6 BRA `(.L_x_7529) ;  /* 0x000000000010e947 */ /* 0x000fea0003800000 */
[----:B-----5:R-:W-:-:S04]  /*12f0*/  PRMT R45, R40, 0x7632, R45 ;  /* 0x00007632282d7816 */ /* 0x020fc8000000002d */
[----:B------:R-:W-:-:S05]  /*1300*/  SHF.L.U32 R45, R45, 0x10, RZ ;  /* 0x000000102d2d7819 */ /* 0x000fca00000006ff */
[----:B------:R-:W-:-:S04]  /*1310*/  FMUL.FTZ R45, R45, UR6 ;  /* 0x000000062d2d7c20 */ /* 0x000fc80008410000 */
[----:B------:R-:W-:-:S07]  /*1320*/  @P5 FADD.FTZ R45, R25, R45 ;  /* 0x0000002d192d5221 */ /* 0x000fce0000010000 */
.L_x_7529:
[----:B------:R-:W-:Y:S05]  /*1330*/  BSYNC B1 ;  /* 0x0000000000017941 */ /* 0x000fea0003800000 */
.L_x_7528:
[----:B------:R-:W-:Y:S04]  /*1340*/  BSSY B1, `(.L_x_7530) ;  /* 0x0000005000017945 */ /* 0x000fe80003800000 */
[----:B------:R-:W-:Y:S05]  /*1350*/  @!P6 BRA `(.L_x_7531) ;  /* 0x00000000000ce947 */ /* 0x000fea0003800000 */
[----:B-----5:R-:W-:-:S05]  /*1360*/  SHF.L.U32 R46, R41, 0x10, RZ ;  /* 0x00000010292e7819 */ /* 0x020fca00000006ff */
[----:B------:R-:W-:-:S04]  /*1370*/  FMUL.FTZ R46, R46, UR6 ;  /* 0x000000062e2e7c20 */ /* 0x000fc80008410000 */
[----:B------:R-:W-:-:S07]  /*1380*/  @P5 FADD.FTZ R46, R26, R46 ;  /* 0x0000002e1a2e5221 */ /* 0x000fce0000010000 */
.L_x_7531:
[----:B------:R-:W-:Y:S05]  /*1390*/  BSYNC B1 ;  /* 0x0000000000017941 */ /* 0x000fea0003800000 */
.L_x_7530:
[----:B------:R-:W-:Y:S04]  /*13a0*/  BSSY B1, `(.L_x_7532) ;  /* 0x0000006000017945 */ /* 0x000fe80003800000 */
[----:B------:R-:W-:Y:S05]  /*13b0*/  @!P6 BRA `(.L_x_7533) ;  /* 0x000000000010e947 */ /* 0x000fea0003800000 */
[----:B-----5:R-:W-:-:S04]  /*13c0*/  PRMT R47, R41, 0x7632, R47 ;  /* 0x00007632292f7816 */ /* 0x020fc8000000002f */
[----:B------:R-:W-:-:S05]  /*13d0*/  SHF.L.U32 R47, R47, 0x10, RZ ;  /* 0x000000102f2f7819 */ /* 0x000fca00000006ff */
[----:B------:R-:W-:-:S04]  /*13e0*/  FMUL.FTZ R47, R47, UR6 ;  /* 0x000000062f2f7c20 */ /* 0x000fc80008410000 */
[----:B------:R-:W-:-:S07]  /*13f0*/  @P5 FADD.FTZ R47, R27, R47 ;  /* 0x0000002f1b2f5221 */ /* 0x000fce0000010000 */
.L_x_7533:
[----:B------:R-:W-:Y:S05]  /*1400*/  BSYNC B1 ;  /* 0x0000000000017941 */ /* 0x000fea0003800000 */
.L_x_7532:
[----:B------:R-:W-:Y:S04]  /*1410*/  BSSY B1, `(.L_x_7534) ;  /* 0x0000005000017945 */ /* 0x000fe80003800000 */
[----:B------:R-:W-:Y:S05]  /*1420*/  @!P6 BRA `(.L_x_7535) ;  /* 0x00000000000ce947 */ /* 0x000fea0003800000 */
[----:B-----5:R-:W-:-:S05]  /*1430*/  SHF.L.U32 R48, R42, 0x10, RZ ;  /* 0x000000102a307819 */ /* 0x020fca00000006ff */
[----:B------:R-:W-:-:S04]  /*1440*/  FMUL.FTZ R48, R48, UR6 ;  /* 0x0000000630307c20 */ /* 0x000fc80008410000 */
[----:B------:R-:W-:-:S07]  /*1450*/  @P5 FADD.FTZ R48, R32, R48 ;  /* 0x0000003020305221 */ /* 0x000fce0000010000 */
.L_x_7535:
[----:B------:R-:W-:Y:S05]  /*1460*/  BSYNC B1 ;  /* 0x0000000000017941 */ /* 0x000fea0003800000 */
.L_x_7534:
[----:B------:R-:W-:Y:S04]  /*1470*/  BSSY B1, `(.L_x_7536) ;  /* 0x0000006000017945 */ /* 0x000fe80003800000 */
[----:B------:R-:W-:Y:S05]  /*1480*/  @!P6 BRA `(.L_x_7537) ;  /* 0x000000000010e947 */ /* 0x000fea0003800000 */
[----:B-----5:R-:W-:-:S05]  /*1490*/  PRMT R49, R42, 0x7632, R49 ;  /* 0x000076322a317816 */ /* 0x020fca0000000031 */
[----:B------:R-:W-:-:S04]  /*14a0*/  IMAD.U32 R49, R49, 0x10000, RZ ;  /* 0x0001000031317824 */ /* 0x000fc800078e00ff */
[----:B------:R-:W-:-:S04]  /*14b0*/  FMUL.FTZ R49, R49, UR6 ;  /* 0x0000000631317c20 */ /* 0x000fc80008410000 */
[----:B------:R-:W-:-:S07]  /*14c0*/  @P5 FADD.FTZ R49, R33, R49 ;  /* 0x0000003121315221 */ /* 0x000fce0000010000 */
.L_x_7537:
[----:B------:R-:W-:Y:S05]  /*14d0*/  BSYNC B1 ;  /* 0x0000000000017941 */ /* 0x000fea0003800000 */
.L_x_7536:
[----:B------:R-:W-:Y:S04]  /*14e0*/  BSSY B1, `(.L_x_7538) ;  /* 0x0000005000017945 */ /* 0x000fe80003800000 */
[----:B------:R-:W-:Y:S05]  /*14f0*/  @!P6 BRA `(.L_x_7539) ;  /* 0x00000000000ce947 */ /* 0x000fea0003800000 */
[----:B-----5:R-:W-:-:S05]  /*1500*/  SHF.L.U32 R50, R43, 0x10, RZ ;  /* 0x000000102b327819 */ /* 0x020fca00000006ff */
[----:B------:R-:W-:-:S04]  /*1510*/  FMUL.FTZ R50, R50, UR6 ;  /* 0x0000000632327c20 */ /* 0x000fc80008410000 */
[----:B------:R-:W-:-:S07]  /*1520*/  @P5 FADD.FTZ R50, R34, R50 ;  /* 0x0000003222325221 */ /* 0x000fce0000010000 */
.L_x_7539:
[----:B------:R-:W-:Y:S05]  /*1530*/  BSYNC B1 ;  /* 0x0000000000017941 */ /* 0x000fea0003800000 */
.L_x_7538:
[----:B------:R-:W-:Y:S04]  /*1540*/  BSSY B1, `(.L_x_7540) ;  /* 0x0000006000017945 */ /* 0x000fe80003800000 */
[----:B------:R-:W-:Y:S05]  /*1550*/  @!P6 BRA `(.L_x_7541) ;  /* 0x000000000010e947 */ /* 0x000fea0003800000 */
[----:B-----5:R-:W-:-:S04]  /*1560*/  PRMT R51, R43, 0x7632, R51 ;  /* 0x000076322b337816 */ /* 0x020fc80000000033 */
[----:B------:R-:W-:-:S05]  /*1570*/  SHF.L.U32 R51, R51, 0x10, RZ ;  /* 0x0000001033337819 */ /* 0x000fca00000006ff */
[----:B------:R-:W-:-:S04]  /*1580*/  FMUL.FTZ R51, R51, UR6 ;  /* 0x0000000633337c20 */ /* 0x000fc80008410000 */
[----:B------:R-:W-:-:S07]  /*1590*/  @P5 FADD.FTZ R51, R35, R51 ;  /* 0x0000003323335221 */ /* 0x000fce0000010000 */
.L_x_7541:
[----:B------:R-:W-:Y:S05]  /*15a0*/  BSYNC B1 ;  /* 0x0000000000017941 */ /* 0x000fea0003800000 */
.L_x_7540:
[----:B------:R1:W-:Y:S01]  /*15b0*/  STG.E.128 desc[UR4][R60.64], R44 ;  /* 0x0000002c3c007986 */ /* 0x0003e2000c101d04 */
[----:B------:R-:W-:Y:S02]  /*15c0*/  IADD3 R99, R99, 0x20, RZ ;  /* 0x0000002063637810 */ /* 0x000fe40007ffe0ff */
[----:B------:R-:W-:Y:S01]  /*15d0*/  IADD3 R95, R95, 0x20, RZ ;  /* 0x000000205f5f7810 */ /* 0x000fe20007ffe0ff */
[----:B------:R1:W-:Y:S06]  /*15e0*/  STG.E.128 desc[UR4][R60.64+0x10], R48 ;  /* 0x000010303c007986 */ /* 0x0003ec000c101d04 */
.L_x_7525:
[----:B------:R-:W-:Y:S05]  /*15f0*/  BSYNC B0 ;  /* 0x0000000000007941 */ /* 0x000fea0003800000 */
.L_x_7524:
[----:B------:R-:W-:Y:S04]  /*1600*/  BSSY B0, `(.L_x_7542) ;  /* 0x000005d000007945 */ /* 0x000fe80003800000 */
[----:B------:R-:W-:Y:S05]  /*1610*/  @!P3 BRA `(.L_x_7543) ;  /* 0x00000004006cb947 */ /* 0x000fea0003800000 */
[----:B01----:R-:W0:Y:S01]  /*1620*/  LDC.64 R60, c[0x0][0x230] ;  /* 0x00008c00ff3c7b82 */ /* 0x003e220000000a00 */
[----:B------:R-:W-:-:S07]  /*1630*/  ISETP.GT.AND P5, PT, R97, RZ, PT ;  /* 0x000000ff6100720c */ /* 0x000fce0003fa4270 */
[----:B------:R-:W1:Y:S01]  /*1640*/  LDC.64 R62, c[0x0][0x238] ;  /* 0x00008e00ff3e7b82 */ /* 0x000e620000000a00 */
[----:B0-----:R-:W-:-:S04]  /*1650*/  ISETP.NE.U32.AND P0, PT, R60, RZ, PT ;  /* 0x000000ff3c00720c */ /* 0x001fc80003f05070 */
[----:B------:R-:W-:-:S13]  /*1660*/  ISETP.NE.AND.EX P0, PT, R61, RZ, PT, P0 ;  /* 0x000000ff3d00720c */ /* 0x000fda0003f05300 */
[----:B------:R-:W0:Y:S02]  /*1670*/  @P0 LDC.64 R52, c[0x0][0x230] ;  /* 0x00008c00ff340b82 */ /* 0x000e240000000a00 */
[----:B0-----:R-:W-:-:S06]  /*1680*/  @P0 IMAD.WIDE.U32 R54, R95, 0x20, R52 ;  /* 0x000000205f360825 */ /* 0x001fcc00078e0034 */
[----:B------:R-:W0:Y:S01]  /*1690*/  @P4 LDC.64 R52, c[0x0][0x220] ;  /* 0x00008800ff344b82 */ /* 0x000e220000000a00 */
[----:B------:R-:W2:Y:S04]  /*16a0*/  @P0 LDG.E.128 R24, desc[UR4][R54.64] ;  /* 0x0000000436180981 */ /* 0x000ea8000c1e1d00 */
[----:B------:R3:W4:Y:S01]  /*16b0*/  @P0 LDG.E.128 R32, desc[UR4][R54.64+0x10] ;  /* 0x0000100436200981 */ /* 0x000722000c1e1d00 */
[----:B0-----:R-:W-:-:S05]  /*16c0*/  @P4 IMAD.WIDE.U32 R56, R99, 0x10, R52 ;  /* 0x0000001063384825 */ /* 0x001fca00078e0034 */
[----:B-----5:R4:W5:Y:S01]  /*16d0*/  @P4 LDG.E.128 R40, desc[UR4][R56.64] ;  /* 0x0000000438284981 */ /* 0x020962000c1e1d00 */
[----:B------:R-:W-:Y:S01]  /*16e0*/  @!P5 ISETP.NE.U32.AND P4, PT, R60, RZ, PT ;  /* 0x000000ff3c00d20c */ /* 0x000fe20003f85070 */
[----:B------:R-:W-:Y:S01]  /*16f0*/  BSSY B1, `(.L_x_7544) ;  /* 0x000001d000017945 */ /* 0x000fe20003800000 */
[----:B-1----:R-:W-:Y:S02]  /*1700*/  IMAD.WIDE.U32 R62, R95, 0x20, R62 ;  /* 0x000000205f3e7825 */ /* 0x002fe400078e003e */
[----:B------:R-:W-:-:S04]  /*1710*/  @!P5 ISETP.NE.AND.EX P4, PT, R61, RZ, PT, P4 ;  /* 0x000000ff3d00d20c */ /* 0x000fc80003f85340 */
[----:B--2---:R-:W-:Y:S02]  /*1720*/  @!P5 FSEL R52, R24, RZ, P4 ;  /* 0x000000ff1834d208 */ /* 0x004fe40002000000 */
        /* <DEDUP_REMOVED lines=11> */
[----:B----4-:R-:W-:Y:S02]  /*17e0*/  @!P5 FSEL R56, R32, RZ, P4 ;  /* 0x000000ff2038d208 */ /* 0x010fe40002000000 */
        /* <DEDUP_REMOVED lines=8> */
[----:B------:R-:W-:Y:S01]  /*1870*/  @!P5 FSEL R59, R35, RZ, P4 ;  /* 0x000000ff233bd208 */ /* 0x000fe20002000000 */
[----:B------:R-:W-:Y:S08]  /*1880*/  @!P5 BRA `(.L_x_7545) ;  /* 0x00000000000cd947 */ /* 0x000ff00003800000 */
[----:B-----5:R-:W-:-:S05]  /*1890*/  SHF.L.U32 R52, R40, 0x10, RZ ;  /* 0x0000001028347819 */ /* 0x020fca00000006ff */
[----:B------:R-:W-:-:S04]  /*18a0*/  FMUL.FTZ R52, R52, UR6 ;  /* 0x0000000634347c20 */ /* 0x000fc80008410000 */
[----:B------:R-:W-:-:S07]  /*18b0*/  @P0 FADD.FTZ R52, R24, R52 ;  /* 0x0000003418340221 */ /* 0x000fce0000010000 */
.L_x_7545:
[----:B------:R-:W-:Y:S05]  /*18c0*/  BSYNC B1 ;  /* 0x0000000000017941 */ /* 0x000fea0003800000 */
.L_x_7544:
[----:B------:R-:W-:Y:S04]  /*18d0*/  BSSY B1, `(.L_x_7546) ;  /* 0x0000006000017945 */ /* 0x000fe80003800000 */
[----:B------:R-:W-:Y:S05]  /*18e0*/  @!P5 BRA `(.L_x_7547) ;  /* 0x000000000010d947 */ /* 0x000fea0003800000 */
[----:B-----5:R-:W-:-:S04]  /*18f0*/  PRMT R53, R40, 0x7632, R53 ;  /* 0x0000763228357816 */ /* 0x020fc80000000035 */
[----:B------:R-:W-:-:S05]  /*1900*/  SHF.L.U32 R53, R53, 0x10, RZ ;  /* 0x0000001035357819 */ /* 0x000fca00000006ff */
[----:B------:R-:W-:-:S04]  /*1910*/  FMUL.FTZ R53, R53, UR6 ;  /* 0x0000000635357c20 */ /* 0x000fc80008410000 */
[----:B------:R-:W-:-:S07]  /*1920*/  @P0 FADD.FTZ R53, R25, R53 ;  /* 0x0000003519350221 */ /* 0x000fce0000010000 */
.L_x_7547:
[----:B------:R-:W-:Y:S05]  /*1930*/  BSYNC B1 ;  /* 0x0000000000017941 */ /* 0x000fea0003800000 */
.L_x_7546:
[----:B------:R-:W-:Y:S04]  /*1940*/  BSSY B1, `(.L_x_7548) ;  /* 0x0000005000017945 */ /* 0x000fe80003800000 */
[----:B------:R-:W-:Y:S05]  /*1950*/  @!P5 BRA `(.L_x_7549) ;  /* 0x00000000000cd947 */ /* 0x000fea0003800000 */
[----:B-----5:R-:W-:-:S05]  /*1960*/  SHF.L.U32 R54, R41, 0x10, RZ ;  /* 0x0000001029367819 */ /* 0x020fca00000006ff */
[----:B------:R-:W-:-:S04]  /*1970*/  FMUL.FTZ R54, R54, UR6 ;  /* 0x0000000636367c20 */ /* 0x000fc80008410000 */
[----:B------:R-:W-:-:S07]  /*1980*/  @P0 FADD.FTZ R54, R26, R54 ;  /* 0x000000361a360221 */ /* 0x000fce0000010000 */
.L_x_7549:
[----:B------:R-:W-:Y:S05]  /*1990*/  BSYNC B1 ;  /* 0x0000000000017941 */ /* 0x000fea0003800000 */
.L_x_7548:
[----:B------:R-:W-:Y:S04]  /*19a0*/  BSSY B1, `(.L_x_7550) ;  /* 0x0000006000017945 */ /* 0x000fe80003800000 */
[----:B------:R-:W-:Y:S05]  /*19b0*/  @!P5 BRA `(.L_x_7551) ;  /* 0x000000000010d947 */ /* 0x000fea0003800000 */
[----:B-----5:R-:W-:-:S04]  /*19c0*/  PRMT R55, R41, 0x7632, R55 ;  /* 0x0000763229377816 */ /* 0x020fc80000000037 */
[----:B------:R-:W-:-:S05]  /*19d0*/  SHF.L.U32 R55, R55, 0x10, RZ ;  /* 0x0000001037377819 */ /* 0x000fca00000006ff */
[----:B------:R-:W-:-:S04]  /*19e0*/  FMUL.FTZ R55, R55, UR6 ;  /* 0x0000000637377c20 */ /* 0x000fc80008410000 */
[----:B------:R-:W-:-:S07]  /*19f0*/  @P0 FADD.FTZ R55, R27, R55 ;  /* 0x000000371b370221 */ /* 0x000fce0000010000 */
.L_x_7551:
[----:B------:R-:W-:Y:S05]  /*1a00*/  BSYNC B1 ;  /* 0x0000000000017941 */ /* 0x000fea0003800000 */
.L_x_7550:
[----:B------:R-:W-:Y:S04]  /*1a10*/  BSSY B1, `(.L_x_7552) ;  /* 0x0000005000017945 */ /* 0x000fe80003800000 */
[----:B------:R-:W-:Y:S05]  /*1a20*/  @!P5 BRA `(.L_x_7553) ;  /* 0x00000000000cd947 */ /* 0x000fea0003800000 */
[----:B-----5:R-:W-:-:S05]  /*1a30*/  SHF.L.U32 R56, R42, 0x10, RZ ;  /* 0x000000102a387819 */ /* 0x020fca00000006ff */
[----:B------:R-:W-:-:S04]  /*1a40*/  FMUL.FTZ R56, R56, UR6 ;  /* 0x0000000638387c20 */ /* 0x000fc80008410000 */
[----:B------:R-:W-:-:S07]  /*1a50*/  @P0 FADD.FTZ R56, R32, R56 ;  /* 0x0000003820380221 */ /* 0x000fce0000010000 */
.L_x_7553:
[----:B------:R-:W-:Y:S05]  /*1a60*/  BSYNC B1 ;  /* 0x0000000000017941 */ /* 0x000fea0003800000 */
.L_x_7552:
[----:B------:R-:W-:Y:S04]  /*1a70*/  BSSY B1, `(.L_x_7554) ;  /* 0x0000006000017945 */ /* 0x000fe80003800000 */
[----:B------:R-:W-:Y:S05]  /*1a80*/  @!P5 BRA `(.L_x_7555) ;  /* 0x000000000010d947 */ /* 0x000fea0003800000 */
[----:B-----5:R-:W-:-:S05]  /*1a90*/  PRMT R57, R42, 0x7632, R57 ;  /* 0x000076322a397816 */ /* 0x020fca0000000039 */
[----:B------:R-:W-:-:S04]  /*1aa0*/  IMAD.U32 R57, R57, 0x10000, RZ ;  /* 0x0001000039397824 */ /* 0x000fc800078e00ff */
[----:B------:R-:W-:-:S04]  /*1ab0*/  FMUL.FTZ R57, R57, UR6 ;  /* 0x0000000639397c20 */ /* 0x000fc80008410000 */
[----:B------:R-:W-:-:S07]  /*1ac0*/  @P0 FADD.FTZ R57, R33, R57 ;  /* 0x0000003921390221 */ /* 0x000fce0000010000 */
.L_x_7555:
[----:B------:R-:W-:Y:S05]  /*1ad0*/  BSYNC B1 ;  /* 0x0000000000017941 */ /* 0x000fea0003800000 */
.L_x_7554:
[----:B------:R-:W-:Y:S04]  /*1ae0*/  BSSY B1, `(.L_x_7556) ;  /* 0x0000005000017945 */ /* 0x000fe80003800000 */
[----:B------:R-:W-:Y:S05]  /*1af0*/  @!P5 BRA `(.L_x_7557) ;  /* 0x00000000000cd947 */ /* 0x000fea0003800000 */
[----:B-----5:R-:W-:-:S05]  /*1b00*/  SHF.L.U32 R58, R43, 0x10, RZ ;  /* 0x000000102b3a7819 */ /* 0x020fca00000006ff */
[----:B------:R-:W-:-:S04]  /*1b10*/  FMUL.FTZ R58, R58, UR6 ;  /* 0x000000063a3a7c20 */ /* 0x000fc80008410000 */
[----:B------:R-:W-:-:S07]  /*1b20*/  @P0 FADD.FTZ R58, R34, R58 ;  /* 0x0000003a223a0221 */ /* 0x000fce0000010000 */
.L_x_7557:
[----:B------:R-:W-:Y:S05]  /*1b30*/  BSYNC B1 ;  /* 0x0000000000017941 */ /* 0x000fea0003800000 */
.L_x_7556:
[----:B------:R-:W-:Y:S04]  /*1b40*/  BSSY B1, `(.L_x_7558) ;  /* 0x0000006000017945 */ /* 0x000fe80003800000 */
[----:B------:R-:W-:Y:S05]  /*1b50*/  @!P5 BRA `(.L_x_7559) ;  /* 0x000000000010d947 */ /* 0x000fea0003800000 */
[----:B-----5:R-:W-:-:S04]  /*1b60*/  PRMT R59, R43, 0x7632, R59 ;  /* 0x000076322b3b7816 */ /* 0x020fc8000000003b */
[----:B------:R-:W-:-:S05]  /*1b70*/  SHF.L.U32 R59, R59, 0x10, RZ ;  /* 0x000000103b3b7819 */ /* 0x000fca00000006ff */
[----:B------:R-:W-:-:S04]  /*1b80*/  FMUL.FTZ R59, R59, UR6 ;  /* 0x000000063b3b7c20 */ /* 0x000fc80008410000 */
[----:B------:R-:W-:-:S07]  /*1b90*/  @P0 FADD.FTZ R59, R35, R59 ;  /* 0x0000003b233b0221 */ /* 0x000fce0000010000 */
.L_x_7559:
[----:B------:R-:W-:Y:S05]  /*1ba0*/  BSYNC B1 ;  /* 0x0000000000017941 */ /* 0x000fea0003800000 */
.L_x_7558:
[----:B------:R2:W-:Y:S04]  /*1bb0*/  STG.E.128 desc[UR4][R62.64], R52 ;  /* 0x000000343e007986 */ /* 0x0005e8000c101d04 */
[----:B------:R2:W-:Y:S02]  /*1bc0*/  STG.E.128 desc[UR4][R62.64+0x10], R56 ;  /* 0x000010383e007986 */ /* 0x0005e4000c101d04 */
.L_x_7543:
[----:B------:R-:W-:Y:S05]  /*1bd0*/  BSYNC B0 ;  /* 0x0000000000007941 */ /* 0x000fea0003800000 */
.L_x_7542:
[----:B01----:R-:W-:Y:S01]  /*1be0*/  FADD.FTZ R60, RZ, R28 ;  /* 0x0000001cff3c7221 */ /* 0x003fe20000010000 */
        /* <DEDUP_REMOVED lines=12> */
[----:B--2---:R-:W-:-:S04]  /*1cb0*/  FADD.FTZ R63, R45, R60 ;  /* 0x0000003c2d3f7221 */ /* 0x004fc80000010000 */
        /* <DEDUP_REMOVED lines=85> */
.L_x_7579:
[----:B------:R-:W-:Y:S01]  /*2210*/  ISETP.NE.AND P0, PT, R2, RZ, PT ;  /* 0x000000ff0200720c */ /* 0x000fe20003f05270 */
[----:B------:R-:W-:Y:S01]  /*2220*/  FMUL.FTZ R100, R95, R95 ;  /* 0x0000005f5f647220 */ /* 0x000fe20000410000 */
[----:B------:R-:W-:Y:S01]  /*2230*/  ISETP.NE.AND P6, PT, R92, RZ, PT ;  /* 0x000000ff5c00720c */ /* 0x000fe20003fc5270 */
[----:B01----:R-:W-:Y:S01]  /*2240*/  FADD.FTZ R98, R98, R99 ;  /* 0x0000006362627221 */ /* 0x003fe20000010000 */
[----:B------:R-:W-:Y:S02]  /*2250*/  BSSY B0, `(.L_x_7561) ;  /* 0x000007b000007945 */ /* 0x000fe40003800000 */
[----:B------:R-:W-:Y:S01]  /*2260*/  FSEL R100, R100, RZ, P6 ;  /* 0x000000ff64647208 */ /* 0x000fe20003000000 */
[----:B------:R-:W-:-:S04]  /*2270*/  FFMA.FTZ R97, R98, R97, UR7 ;  /* 0x0000000762617e23 */ /* 0x000fc80008010061 */
[----:B------:R-:W-:Y:S02]  /*2280*/  FADD.FTZ R97, R97, R100 ;  /* 0x0000006461617221 */ /* 0x000fe40000010000 */
[----:B------:R-:W0:Y:S04]  /*2290*/  @!P0 LDC.64 R60, c[0x0][0x250] ;  /* 0x00009400ff3c8b82 */ /* 0x000e280000000a00 */
[----:B------:R-:W1:Y:S04]  /*22a0*/  MUFU.RSQ R97, R97 ;  /* 0x0000006100617308 */ /* 0x000e680000001400 */
[----:B------:R-:W2:Y:S01]  /*22b0*/  @!P0 LDC.64 R62, c[0x0][0x258] ;  /* 0x00009600ff3e8b82 */ /* 0x000ea20000000a00 */
[----:B0-----:R-:W-:-:S04]  /*22c0*/  @!P0 LEA R60, P4, R67, R60, 0x2 ;  /* 0x0000003c433c8211 */ /* 0x001fc800078810ff */
[C---:B------:R-:W-:Y:S02]  /*22d0*/  @!P0 LEA.HI.X R61, R67.reuse, R61, R96, 0x2, P4 ;  /* 0x0000003d433d8211 */ /* 0x040fe400020f1460 */
[----:B--2---:R-:W-:-:S03]  /*22e0*/  @!P0 LEA R62, P5, R67, R62, 0x2 ;  /* 0x0000003e433e8211 */ /* 0x004fc600078a10ff */
[----:B------:R0:W-:Y:S01]  /*22f0*/  @!P0 STG.E desc[UR4][R60.64], R95 ;  /* 0x0000005f3c008986 */ /* 0x0001e2000c101904 */
[----:B------:R-:W-:-:S05]  /*2300*/  @!P0 LEA.HI.X R63, R67, R63, R96, 0x2, P5 ;  /* 0x0000003f433f8211 */ /* 0x000fca00028f1460 */
[----:B-1----:R0:W-:Y:S01]  /*2310*/  @!P0 STG.E desc[UR4][R62.64], R97 ;  /* 0x000000613e008986 */ /* 0x0021e2000c101904 */
[----:B-----5:R-:W-:-:S13]  /*2320*/  ISETP.GE.AND P0, PT, R93, 0x1, PT ;  /* 0x000000015d00780c */ /* 0x020fda0003f06270 */
[----:B0-----:R-:W-:Y:S05]  /*2330*/  @!P0 BRA `(.L_x_7562) ;  /* 0x0000000400b08947 */ /* 0x001fea0003800000 */
[----:B------:R-:W-:Y:S01]  /*2340*/  IADD3 R93, R93, -0x1, RZ ;  /* 0xffffffff5d5d7810 */ /* 0x000fe20007ffe0ff */
[----:B------:R-:W-:Y:S04]  /*2350*/  BSSY B1, `(.L_x_7563) ;  /* 0x0000027000017945 */ /* 0x000fe80003800000 */
[----:B------:R-:W-:-:S05]  /*2360*/  IMAD R93, R93, R94, RZ ;  /* 0x0000005e5d5d7224 */ /* 0x000fca00078e02ff */
[----:B------:R-:W-:-:S04]  /*2370*/  SHF.R.S32.HI R60, RZ, 0x1f, R93 ;  /* 0x0000001fff3c7819 */ /* 0x000fc8000001145d */
[----:B------:R-:W-:Y:S02]  /*2380*/  LEA.HI R99, R60, R93, RZ, 0x3 ;  /* 0x0000005d3c637211 */ /* 0x000fe400078f18ff */
[----:B------:R-:W-:Y:S02]  /*2390*/  FSEL R93, R95, RZ, !P6 ;  /* 0x000000ff5f5d7208 */ /* 0x000fe40007000000 */
        /* <DEDUP_REMOVED lines=34> */
.L_x_7564:
[----:B------:R-:W-:Y:S05]  /*25c0*/  BSYNC B1 ;  /* 0x0000000000017941 */ /* 0x000fea0003800000 */
.L_x_7563:
[----:B------:R-:W-:Y:S04]  /*25d0*/  BSSY B1, `(.L_x_7565) ;  /* 0x0000022000017945 */ /* 0x000fe80003800000 */
        /* <DEDUP_REMOVED lines=33> */
.L_x_7566:
[----:B------:R-:W-:Y:S05]  /*27f0*/  BSYNC B1 ;  /* 0x0000000000017941 */ /* 0x000fea0003800000 */
.L_x_7565:
        /* <DEDUP_REMOVED lines=32> */
.L_x_7562:
[----:B------:R-:W-:Y:S05]  /*2a00*/  BSYNC B0 ;  /* 0x0000000000007941 */ /* 0x000fea0003800000 */
.L_x_7561:
[----:B012---:R-:W0:Y:S02]  /*2a10*/  LDC.64 R60, c[0x0][0x210] ;  /* 0x00008400ff3c7b82 */ /* 0x007e240000000a00 */
[----:B0-----:R-:W-:-:S04]  /*2a20*/  LEA R67, R60, R67, 0x2 ;  /* 0x000000433c437211 */ /* 0x001fc800078e10ff */
[----:B------:R-:W-:-:S13]  /*2a30*/  ISETP.GE.AND P0, PT, R67, R61, PT ;  /* 0x0000003d4300720c */ /* 0x000fda0003f06270 */
[----:B------:R-:W-:Y:S05]  /*2a40*/  @!P0 BRA `(.L_x_7567) ;  /* 0xffffffdc00a08947 */ /* 0x000fea000383ffff */
[----:B------:R-:W-:Y:S05]  /*2a50*/  EXIT ;  /* 0x000000000000794d */ /* 0x000fea0003800000 */
.L_x_7560:
[----:B------:R-:W-:Y:S01]  /*2a60*/  HFMA2.MMA R102, -RZ, RZ, 0, 5.9604644775390625e-08 ;  /* 0x00000001ff667435 */ /* 0x000fe200000001ff */
[----:B------:R-:W-:Y:S01]  /*2a70*/  BSSY B0, `(.L_x_7568) ;  /* 0x0000007000007945 */ /* 0x000fe20003800000 */
[----:B------:R-:W-:Y:S01]  /*2a80*/  MOV R103, R61 ;  /* 0x0000003d00677202 */ /* 0x000fe20000000f00 */
[----:B------:R-:W-:Y:S01]  /*2a90*/  IMAD.MOV.U32 R100, RZ, RZ, -0x1 ;  /* 0xffffffffff647424 */ /* 0x000fe200078e00ff */
[----:B------:R-:W-:-:S07]  /*2aa0*/  MOV R105, 0x1f ;  /* 0x0000001f00697802 */ /* 0x000fce0000000f00 */
[----:B-----5:R-:W-:Y:S05]  /*2ab0*/  WARPSYNC.COLLECTIVE R100, `(.L_x_7569) ;  /* 0x0000000064087348 */ /* 0x020fea0003c00000 */
[----:B------:R0:W1:Y:S02]  /*2ac0*/  SHFL.BFLY P5, R101, R103, R102, R105 ;  /* 0x0c00006667657389 */ /* 0x00006400000a0069 */
[----:B01---5:R-:W-:Y:S01]  /*2ad0*/  ENDCOLLECTIVE ;  /* 0x000000000000791b */ /* 0x023fe20003800000 */
.L_x_7569:
[----:B------:R-:W-:Y:S05]  /*2ae0*/  BSYNC B0 ;  /* 0x0000000000007941 */ /* 0x000fea0003800000 */
.L_x_7568:
        /* <DEDUP_REMOVED lines=10> */
.L_x_7570:
[----:B------:R-:W-:Y:S01]  /*2b90*/  HFMA2.MMA R102, -RZ, RZ, 0, 2.384185791015625e-07 ;  /* 0x00000004ff667435 */ /* 0x000fe200000001ff */
[----:B------:R-:W-:-:S05]  /*2ba0*/  MOV R63, R101 ;  /* 0x00000065003f7202 */ /* 0x000fca0000000f00 */
[----:B------:R-:W-:-:S05]  /*2bb0*/  FADD.FTZ R63, R62, R63 ;  /* 0x0000003f3e3f7221 */ /* 0x000fca0000010000 */
[----:B------:R-:W-:-:S07]  /*2bc0*/  MOV R103, R63 ;  /* 0x0000003f00677202 */ /* 0x000fce0000000f00 */
[----:B------:R-:W-:Y:S05]  /*2bd0*/  WARPSYNC.COLLECTIVE R100, `(.L_x_7571) ;  /* 0x0000000064087348 */ /* 0x000fea0003c00000 */
[----:B------:R0:W1:Y:S02]  /*2be0*/  SHFL.BFLY P5, R101, R103, R102, R105 ;  /* 0x0c00006667657389 */ /* 0x00006400000a0069 */
[----:B01----:R-:W-:Y:S01]  /*2bf0*/  ENDCOLLECTIVE ;  /* 0x000000000000791b */ /* 0x003fe20003800000 */
.L_x_7571:
[----:B------:R-:W-:Y:S01]  /*2c00*/  HFMA2.MMA R102, -RZ, RZ, 0, 4.76837158203125e-07 ;  /* 0x00000008ff667435 */ /* 0x000fe200000001ff */
[----:B------:R-:W-:-:S05]  /*2c10*/  MOV R60, R101 ;  /* 0x00000065003c7202 */ /* 0x000fca0000000f00 */
[----:B------:R-:W-:-:S04]  /*2c20*/  FADD.FTZ R98, R63, R60 ;  /* 0x0000003c3f627221 */ /* 0x000fc80000010000 */
[----:B------:R-:W-:-:S07]  /*2c30*/  IMAD.MOV.U32 R103, RZ, RZ, R98 ;  /* 0x000000ffff677224 */ /* 0x000fce00078e0062 */
[----:B------:R-:W-:Y:S05]  /*2c40*/  WARPSYNC.COLLECTIVE R100, `(.L_x_7572) ;  /* 0x0000000064087348 */ /* 0x000fea0003c00000 */
[----:B------:R0:W1:Y:S02]  /*2c50*/  SHFL.BFLY P5, R101, R103, R102, R105 ;  /* 0x0c00006667657389 */ /* 0x00006400000a0069 */
[----:B01----:R-:W-:Y:S01]  /*2c60*/  ENDCOLLECTIVE ;  /* 0x000000000000791b */ /* 0x003fe20003800000 */
.L_x_7572:
[----:B------:R-:W-:Y:S01]  /*2c70*/  HFMA2.MMA R102, -RZ, RZ, 0, 9.5367431640625e-07 ;  /* 0x00000010ff667435 */ /* 0x000fe200000001ff */
[----:B------:R-:W-:-:S05]  /*2c80*/  MOV R95, R101 ;  /* 0x00000065005f7202 */ /* 0x000fca0000000f00 */
[----:B------:R-:W-:-:S05]  /*2c90*/  FADD.FTZ R99, R98, R95 ;  /* 0x0000005f62637221 */ /* 0x000fca0000010000 */
[----:B------:R-:W-:-:S07]  /*2ca0*/  MOV R103, R99 ;  /* 0x0000006300677202 */ /* 0x000fce0000000f00 */
[----:B------:R-:W-:Y:S05]  /*2cb0*/  WARPSYNC.COLLECTIVE R100, `(.L_x_7573) ;  /* 0x0000000064087348 */ /* 0x000fea0003c00000 */
[----:B------:R0:W1:Y:S02]  /*2cc0*/  SHFL.BFLY P5, R101, R103, R102, R105 ;  /* 0x0c00006667657389 */ /* 0x00006400000a0069 */
[----:B01----:R-:W-:Y:S01]  /*2cd0*/  ENDCOLLECTIVE ;  /* 0x000000000000791b */ /* 0x003fe20003800000 */
.L_x_7573:
        /* <DEDUP_REMOVED lines=57> */
.L_x_7574:
[----:B------:R-:W-:Y:S01]  /*3070*/  IMAD.MOV.U32 R102, RZ, RZ, 0x2 ;  /* 0x00000002ff667424 */ /* 0x000fe200078e00ff */
[----:B------:R-:W-:-:S05]  /*3080*/  MOV R61, R101 ;  /* 0x00000065003d7202 */ /* 0x000fca0000000f00 */
[----:B------:R-:W-:-:S05]  /*3090*/  FADD.FTZ R61, R60, R61 ;  /* 0x0000003d3c3d7221 */ /* 0x000fca0000010000 */
[----:B------:R-:W-:-:S07]  /*30a0*/  MOV R103, R61 ;  /* 0x0000003d00677202 */ /* 0x000fce0000000f00 */
[----:B------:R-:W-:Y:S05]  /*30b0*/  WARPSYNC.COLLECTIVE R100, `(.L_x_7575) ;  /* 0x0000000064087348 */ /* 0x000fea0003c00000 */
[----:B------:R0:W1:Y:S02]  /*30c0*/  SHFL.BFLY P5, R101, R103, R102, R105 ;  /* 0x0c00006667657389 */ /* 0x00006400000a0069 */
[----:B01----:R-:W-:Y:S01]  /*30d0*/  ENDCOLLECTIVE ;  /* 0x000000000000791b */ /* 0x003fe20003800000 */
.L_x_7575:
[----:B------:R-:W-:Y:S01]  /*30e0*/  HFMA2.MMA R102, -RZ, RZ, 0, 2.384185791015625e-07 ;  /* 0x00000004ff667435 */ /* 0x000fe200000001ff */
[----:B------:R-:W-:-:S05]  /*30f0*/  MOV R62, R101 ;  /* 0x00000065003e7202 */ /* 0x000fca0000000f00 */
[----:B------:R-:W-:-:S05]  /*3100*/  FADD.FTZ R62, R61, R62 ;  /* 0x0000003e3d3e7221 */ /* 0x000fca0000010000 */
[----:B------:R-:W-:-:S07]  /*3110*/  MOV R103, R62 ;  /* 0x0000003e00677202 */ /* 0x000fce0000000f00 */
[----:B------:R-:W-:Y:S05]  /*3120*/  WARPSYNC.COLLECTIVE R100, `(.L_x_7576) ;  /* 0x0000000064087348 */ /* 0x000fea0003c00000 */
[----:B------:R0:W1:Y:S02]  /*3130*/  SHFL.BFLY P5, R101, R103, R102, R105 ;  /* 0x0c00006667657389 */ /* 0x00006400000a0069 */
[----:B01----:R-:W-:Y:S01]  /*3140*/  ENDCOLLECTIVE ;  /* 0x000000000000791b */ /* 0x003fe20003800000 */
.L_x_7576:
[----:B------:R-:W-:Y:S01]  /*3150*/  HFMA2.MMA R102, -RZ, RZ, 0, 4.76837158203125e-07 ;  /* 0x00000008ff667435 */ /* 0x000fe200000001ff */
[----:B------:R-:W-:-:S05]  /*3160*/  MOV R63, R101 ;  /* 0x00000065003f7202 */ /* 0x000fca0000000f00 */
[----:B------:R-:W-:-:S05]  /*3170*/  FADD.FTZ R63, R62, R63 ;  /* 0x0000003f3e3f7221 */ /* 0x000fca0000010000 */
[----:B------:R-:W-:-:S07]  /*3180*/  MOV R103, R63 ;  /* 0x0000003f00677202 */ /* 0x000fce0000000f00 */
[----:B------:R-:W-:Y:S05]  /*3190*/  WARPSYNC.COLLECTIVE R100, `(.L_x_7577) ;  /* 0x0000000064087348 */ /* 0x000fea0003c00000 */
[----:B------:R0:W1:Y:S02]  /*31a0*/  SHFL.BFLY P5, R101, R103, R102, R105 ;  /* 0x0c00006667657389 */ /* 0x00006400000a0069 */
[----:B01----:R-:W-:Y:S01]  /*31b0*/  ENDCOLLECTIVE ;  /* 0x000000000000791b */ /* 0x003fe20003800000 */
.L_x_7577:
[----:B------:R-:W-:Y:S01]  /*31c0*/  HFMA2.MMA R102, -RZ, RZ, 0, 9.5367431640625e-07 ;  /* 0x00000010ff667435 */ /* 0x000fe200000001ff */
[----:B------:R-:W-:-:S05]  /*31d0*/  MOV R98, R101 ;  /* 0x0000006500627202 */ /* 0x000fca0000000f00 */
[----:B------:R-:W-:-:S05]  /*31e0*/  FADD.FTZ R98, R63, R98 ;  /* 0x000000623f627221 */ /* 0x000fca0000010000 */
[----:B------:R-:W-:-:S07]  /*31f0*/  MOV R103, R98 ;  /* 0x0000006200677202 */ /* 0x000fce0000000f00 */
[----:B------:R-:W-:Y:S05]  /*3200*/  WARPSYNC.COLLECTIVE R100, `(.L_x_7578) ;  /* 0x0000000064087348 */ /* 0x000fea0003c00000 */
[----:B------:R0:W1:Y:S02]  /*3210*/  SHFL.BFLY P5, R101, R103, R102, R105 ;  /* 0x0c00006667657389 */ /* 0x00006400000a0069 */
[----:B01----:R-:W-:Y:S01]  /*3220*/  ENDCOLLECTIVE ;  /* 0x000000000000791b */ /* 0x003fe20003800000 */
.L_x_7578:
[----:B------:R-:W-:Y:S01]  /*3230*/  MOV R99, R101 ;  /* 0x0000006500637202 */ /* 0x000fe20000000f00 */
[----:B------:R-:W-:Y:S06]  /*3240*/  BRA `(.L_x_7579) ;  /* 0xffffffec00f07947 */ /* 0x000fec000383ffff */
.L_x_7580:
        /* <DEDUP_REMOVED lines=11> */
.L_x_23498:


//--------------------- .text._ZN10layer_norm13ln_fwd_kernelINS_13Kernel_traitsI13__nv_bfloat16S2_fS2_fjLj768ELj1ELj4ELj1ELj16ENS_18Kernel_traits_baseILj768ES2_S2_fS2_fjLj128EEEEELb0ELb0ELb1ELb1EEEvNS_9FwdParamsE --------------------------
	.section	.text._ZN10layer_norm13ln_fwd_kernelINS_13Kernel_traitsI13__nv_bfloat16S2_fS2_fjLj768ELj1ELj4ELj1ELj16ENS_18Kernel_traits_baseILj768ES2_S2_fS2_fjLj128EEEEELb0ELb0ELb1ELb1EEEvNS_9FwdParamsE,"ax",@progbits
	.align	128
        .global         _ZN10layer_norm13ln_fwd_kernelINS_13Kernel_traitsI13__nv_bfloat16S2_fS2_fjLj768ELj1ELj4ELj1ELj16ENS_18Kernel_traits_baseILj768ES2_S2_fS2_fjLj128EEEEELb0ELb0ELb1ELb1EEEvNS_9FwdParamsE
        .type           _ZN10layer_norm13ln_fwd_kernelINS_13Kernel_traitsI13__nv_bfloat16S2_fS2_fjLj768ELj1ELj4ELj1ELj16ENS_18Kernel_traits_baseILj768ES2_S2_fS2_fjLj128EEEEELb0ELb0ELb1ELb1EEEvNS_9FwdParamsE,@function
        .size           _ZN10layer_norm13ln_fwd_kernelINS_13Kernel_traitsI13__nv_bfloat16S2_fS2_fjLj768ELj1ELj4ELj1ELj16ENS_18Kernel_traits_baseILj768ES2_S2_fS2_fjLj128EEEEELb0ELb0ELb1ELb1EEEvNS_9FwdParamsE,(.L_x_23499 - _ZN10layer_norm13ln_fwd_kernelINS_13Kernel_traitsI13__nv_bfloat16S2_fS2_fjLj768ELj1ELj4ELj1ELj16ENS_18Kernel_traits_baseILj768ES2_S2_fS2_fjLj128EEEEELb0ELb0ELb1ELb1EEEvNS_9FwdParamsE)
        .other          _ZN10layer_norm13ln_fwd_kernelINS_13Kernel_traitsI13__nv_bfloat16S2_fS2_fjLj768ELj1ELj4ELj1ELj16ENS_18Kernel_traits_baseILj768ES2_S2_fS2_fjLj128EEEEELb0ELb0ELb1ELb1EEEvNS_9FwdParamsE,@"STO_CUDA_ENTRY STV_DEFAULT"
_ZN10layer_norm13ln_fwd_kernelINS_13Kernel_traitsI13__nv_bfloat16S2_fS2_fjLj768ELj1ELj4ELj1ELj16ENS_18Kernel_traits_baseILj768ES2_S2_fS2_fjLj128EEEEELb0ELb0ELb1ELb1EEEvNS_9FwdParamsE:
.text._ZN10layer_norm13ln_fwd_kernelINS_13Kernel_traitsI13__nv_bfloat16S2_fS2_fjLj768ELj1ELj4ELj1ELj16ENS_18Kernel_traits_baseILj768ES2_S2_fS2_fjLj128EEEEELb0ELb0ELb1ELb1EEEvNS_9FwdParamsE:
        /* <DEDUP_REMOVED lines=45> */
[----:B0-----:R-:W-:Y:S02]  /*02d0*/  SHF.L.U32 R5, R8, 0x10, RZ ;  /* 0x0000001008057819 */ /* 0x001fe400000006ff */
        /* <DEDUP_REMOVED lines=11> */
[----:B------:R-:W-:Y:S02]  /*0390*/  LOP3.LUT R93, R93, 0x1f, RZ, 0xc0, !PT ;  /* 0x0000001f5d5d7812 */ /* 0x000fe400078ec0ff */
[----:B------:R-:W-:Y:S02]  /*03a0*/  MOV R15, R28 ;  /* 0x0000001c000f7202 */ /* 0x000fe40000000f00 */
        /* <DEDUP_REMOVED lines=12> */
[----:B------:R-:W-:Y:S01]  /*0470*/  ISETP.NE.AND P4, PT, RZ, UR6, PT ;  /* 0x00000006ff007c0c */ /* 0x000fe2000bf85270 */
[----:B------:R-:W-:Y:S01]  /*0480*/  ULDC UR6, c[0x0][0x29c] ;  /* 0x0000a70000067ab9 */ /* 0x000fe20000000800 */
[----:B--2---:R-:W-:-:S02]  /*0490*/  PRMT R79, R16, 0x7632, R79 ;  /* 0x00007632104f7816 */ /* 0x004fc4000000004f */
[----:B------:R-:W-:Y:S02]  /*04a0*/  SHF.L.U32 R80, R16, 0x10, RZ ;  /* 0x0000001010507819 */ /* 0x000fe400000006ff */
[C---:B---3--:R-:W-:Y:S02]  /*04b0*/  PRMT R16, R68.reuse, 0x7632, R16 ;  /* 0x0000763244107816 */ /* 0x048fe40000000010 */
[----:B------:R-:W-:Y:S02]  /*04c0*/  SHF.L.U32 R72, R68, 0x10, RZ ;  /* 0x0000001044487819 */ /* 0x000fe400000006ff */
        /* <DEDUP_REMOVED lines=32> */
.L_x_7632:
[----:B------:R-:W0:Y:S08]  /*06d0*/  LDC.64 R48, c[0x0][0x230] ;  /* 0x00008c00ff307b82 */ /* 0x000e300000000a00 */
[----:B------:R-:W1:Y:S08]  /*06e0*/  LDC.64 R28, c[0x0][0x280] ;  /* 0x0000a000ff1c7b82 */ /* 0x000e700000000a00 */
[----:B------:R-:W2:Y:S01]  /*06f0*/  LDC R33, c[0x0][0x218] ;  /* 0x00008600ff217b82 */ /* 0x000ea20000000800 */
[----:B0-----:R-:W-:Y:S01]  /*0700*/  ISETP.NE.U32.AND P0, PT, R48, RZ, PT ;  /* 0x000000ff3000720c */ /* 0x001fe20003f05070 */
[----:B------:R-:W-:-:S06]  /*0710*/  HFMA2.MMA R46, -RZ, RZ, 0, 0 ;  /* 0x00000000ff2e7435 */ /* 0x000fcc00000001ff */
[----:B------:R-:W0:Y:S01]  /*0720*/  LDC.64 R64, c[0x0][0x238] ;  /* 0x00008e00ff407b82 */ /* 0x000e220000000a00 */
[----:B------:R-:W-:Y:S01]  /*0730*/  ISETP.NE.AND.EX P0, PT, R49, RZ, PT, P0 ;  /* 0x000000ff3100720c */ /* 0x000fe20003f05300 */
[----:B-1----:R-:W-:-:S05]  /*0740*/  IMAD.WIDE R28, R15, 0x4, R28 ;  /* 0x000000040f1c7825 */ /* 0x002fca00078e021c */
[----:B------:R1:W3:Y:S01]  /*0750*/  LDG.E R32, desc[UR4][R28.64] ;  /* 0x000000041c207981 */ /* 0x0002e2000c1e1900 */
[----:B--2---:R-:W-:-:S06]  /*0760*/  IMAD R30, R15, R33, RZ ;  /* 0x000000210f1e7224 */ /* 0x004fcc00078e02ff */
[----:B------:R-:W2:Y:S01]  /*0770*/  @P0 LDC.64 R38, c[0x0][0x230] ;  /* 0x00008c00ff260b82 */ /* 0x000ea20000000a00 */
[----:B------:R-:W-:-:S07]  /*0780*/  SHF.R.S32.HI R31, RZ, 0x1f, R30 ;  /* 0x0000001fff1f7819 */ /* 0x000fce000001141e */
[----:B-1----:R-:W1:Y:S01]  /*0790*/  @P0 LDC.64 R28, c[0x0][0x230] ;  /* 0x00008c00ff1c0b82 */ /* 0x002e620000000a00 */
[----:B------:R-:W-:-:S04]  /*07a0*/  LEA.HI R50, R31, R30, RZ, 0x3 ;  /* 0x0000001e1f327211 */ /* 0x000fc800078f18ff */
[----:B------:R-:W-:-:S03]  /*07b0*/  LEA.HI.SX32 R50, R50, R93, 0x1d ;  /* 0x0000005d32327211 */ /* 0x000fc600078feaff */
[----:B------:R-:W4:Y:S02]  /*07c0*/  LDC.64 R30, c[0x0][0x288] ;  /* 0x0000a200ff1e7b82 */ /* 0x000f240000000a00 */
[----:B-1----:R-:W-:-:S05]  /*07d0*/  @P0 IMAD.WIDE.U32 R28, R50, 0x20, R28 ;  /* 0x00000020321c0825 */ /* 0x002fca00078e001c */
[----:B------:R-:W3:Y:S04]  /*07e0*/  @P0 LDG.E.128 R16, desc[UR4][R28.64] ;  /* 0x000000041c100981 */ /* 0x000ee8000c1e1d00 */
[----:B------:R4:W3:Y:S02]  /*07f0*/  @P0 LDG.E.128 R20, desc[UR4][R28.64+0x10] ;  /* 0x000010041c140981 */ /* 0x0008e4000c1e1d00 */
[----:B----4-:R-:W-:-:S05]  /*0800*/  IMAD.WIDE R28, R15, 0x4, R30 ;  /* 0x000000040f1c7825 */ /* 0x010fca00078e021e */
[----:B------:R1:W5:Y:S01]  /*0810*/  LDG.E R71, desc[UR4][R28.64] ;  /* 0x000000041c477981 */ /* 0x000362000c1e1900 */
[C---:B------:R-:W-:Y:S01]  /*0820*/  IADD3 R44, R50.reuse, 0x20, RZ ;  /* 0x00000020322c7810 */ /* 0x040fe20007ffe0ff */
[----:B------:R-:W-:Y:S01]  /*0830*/  BSSY B0, `(.L_x_7581) ;  /* 0x0000029000007945 */ /* 0x000fe20003800000 */
[----:B0-----:R-:W-:-:S04]  /*0840*/  IMAD.WIDE.U32 R36, R50, 0x20, R64 ;  /* 0x0000002032247825 */ /* 0x001fc800078e0040 */
[----:B--2---:R-:W-:Y:S01]  /*0850*/  @P0 IMAD.WIDE.U32 R38, R44, 0x20, R38 ;  /* 0x000000202c260825 */ /* 0x004fe200078e0026 */
[C---:B---3--:R-:W-:Y:S02]  /*0860*/  ISETP.GE.AND P5, PT, R32.reuse, 0x1, PT ;  /* 0x000000012000780c */ /* 0x048fe40003fa6270 */
[----:B------:R-:W-:-:S11]  /*0870*/  ISETP.GT.AND P6, PT, R32, RZ, PT ;  /* 0x000000ff2000720c */ /* 0x000fd60003fc4270 */
[----:B-1----:R-:W0:Y:S01]  /*0880*/  @P5 LDC.64 R28, c[0x0][0x220] ;  /* 0x00008800ff1c5b82 */ /* 0x002e220000000a00 */
[----:B------:R-:W-:Y:S02]  /*0890*/  @P5 IADD3 R30, R32, -0x1, RZ ;  /* 0xffffffff201e5810 */ /* 0x000fe40007ffe0ff */
[C---:B------:R-:W-:Y:S02]  /*08a0*/  @!P6 ISETP.NE.U32.AND P1, PT, R48.reuse, RZ, PT ;  /* 0x000000ff3000e20c */ /* 0x040fe40003f25070 */
[----:B------:R-:W-:Y:S01]  /*08b0*/  @!P6 ISETP.NE.U32.AND P3, PT, R48, RZ, PT ;  /* 0x000000ff3000e20c */ /* 0x000fe20003f65070 */
[----:B------:R-:W-:Y:S01]  /*08c0*/  @P5 IMAD R30, R30, R33, RZ ;  /* 0x000000211e1e5224 */ /* 0x000fe200078e02ff */
[C---:B------:R-:W-:Y:S02]  /*08d0*/  @!P6 ISETP.NE.AND.EX P1, PT, R49.reuse, RZ, PT, P1 ;  /* 0x000000ff3100e20c */ /* 0x040fe40003f25310 */
[----:B------:R-:W-:Y:S02]  /*08e0*/  @!P6 ISETP.NE.AND.EX P3, PT, R49, RZ, PT, P3 ;  /* 0x000000ff3100e20c */ /* 0x000fe40003f65330 */
[----:B------:R-:W-:-:S02]  /*08f0*/  @P5 SHF.R.S32.HI R31, RZ, 0x1f, R30 ;  /* 0x0000001fff1f5819 */ /* 0x000fc4000001141e */
[----:B------:R-:W-:Y:S02]  /*0900*/  @!P6 ISETP.NE.U32.AND P2, PT, R48, RZ, PT ;  /* 0x000000ff3000e20c */ /* 0x000fe40003f45070 */
[----:B------:R-:W-:Y:S02]  /*0910*/  @P5 LEA.HI R30, R31, R30, RZ, 0x3 ;  /* 0x0000001e1f1e5211 */ /* 0x000fe400078f18ff */
[----:B------:R-:W-:Y:S02]  /*0920*/  @!P6 ISETP.NE.AND.EX P2, PT, R49, RZ, PT, P2 ;  /* 0x000000ff3100e20c */ /* 0x000fe40003f45320 */
[----:B------:R-:W-:-:S05]  /*0930*/  @P5 LEA.HI.SX32 R46, R30, R93, 0x1d ;  /* 0x0000005d1e2e5211 */ /* 0x000fca00078feaff */
[----:B0-----:R-:W-:Y:S01]  /*0940*/  @P5 IMAD.WIDE.U32 R28, R46, 0x10, R28 ;  /* 0x000000102e1c5825 */ /* 0x001fe200078e001c */
[----:B------:R-:W-:-:S04]  /*0950*/  @!P6 FSEL R33, R17, RZ, P1 ;  /* 0x000000ff1121e208 */ /* 0x000fc80000800000 */
[----:B------:R0:W5:Y:S01]  /*0960*/  @P5 LDG.E.128 R24, desc[UR4][R28.64] ;  /* 0x000000041c185981 */ /* 0x000162000c1e1d00 */
[----:B------:R-:W-:Y:S02]  /*0970*/  @!P6 FSEL R34, R18, RZ, P3 ;  /* 0x000000ff1222e208 */ /* 0x000fe40001800000 */
[C---:B------:R-:W-:Y:S02]  /*0980*/  @!P6 ISETP.NE.U32.AND P1, PT, R48.reuse, RZ, PT ;  /* 0x000000ff3000e20c */ /* 0x040fe40003f25070 */
[----:B------:R-:W-:Y:S02]  /*0990*/  @!P6 ISETP.NE.U32.AND P3, PT, R48, RZ, PT ;  /* 0x000000ff3000e20c */ /* 0x000fe40003f65070 */
[C---:B------:R-:W-:Y:S02]  /*09a0*/  @!P6 ISETP.NE.AND.EX P1, PT, R49.reuse, RZ, PT, P1 ;  /* 0x000000ff3100e20c */ /* 0x040fe40003f25310 */
[----:B------:R-:W-:Y:S02]  /*09b0*/  @!P6 ISETP.NE.AND.EX P3, PT, R49, RZ, PT, P3 ;  /* 0x000000ff3100e20c */ /* 0x000fe40003f65330 */
[----:B------:R-:W-:-:S02]  /*09c0*/  @!P6 FSEL R35, R19, RZ, P2 ;  /* 0x000000ff1323e208 */ /* 0x000fc40001000000 */
[----:B0-----:R-:W-:Y:S02]  /*09d0*/  @!P6 FSEL R28, R20, RZ, P1 ;  /* 0x000000ff141ce208 */ /* 0x001fe40000800000 */
[----:B------:R-:W-:Y:S02]  /*09e0*/  @!P6 FSEL R29, R21, RZ, P3 ;  /* 0x000000ff151de208 */ /* 0x000fe40001800000 */
[C---:B------:R-:W-:Y:S02]  /*09f0*/  @!P6 ISETP.NE.U32.AND P2, PT, R48.reuse, RZ, PT ;  /* 0x000000ff3000e20c */ /* 0x040fe40003f45070 */
[C---:B------:R-:W-:Y:S02]  /*0a00*/  @!P6 ISETP.NE.U32.AND P1, PT, R48.reuse, RZ, PT ;  /* 0x000000ff3000e20c */ /* 0x040fe40003f25070 */
[----:B------:R-:W-:Y:S02]  /*0a10*/  @!P6 ISETP.NE.U32.AND P3, PT, R48, RZ, PT ;  /* 0x000000ff3000e20c */ /* 0x000fe40003f65070 */
[----:B------:R-:W-:-:S02]  /*0a20*/  @!P6 ISETP.NE.AND.EX P2, PT, R49, RZ, PT, P2 ;  /* 0x000000ff3100e20c */ /* 0x000fc40003f45320 */
[C---:B------:R-:W-:Y:S02]  /*0a30*/  @!P6 ISETP.NE.AND.EX P1, PT, R49.reuse, RZ, PT, P1 ;  /* 0x000000ff3100e20c */ /* 0x040fe40003f25310 */
[----:B------:R-:W-:Y:S02]  /*0a40*/  @!P6 ISETP.NE.AND.EX P3, PT, R49, RZ, PT, P3 ;  /* 0x000000ff3100e20c */ /* 0x000fe40003f65330 */
[----:B------:R-:W-:Y:S02]  /*0a50*/  @!P6 FSEL R30, R22, RZ, P1 ;  /* 0x000000ff161ee208 */ /* 0x000fe40000800000 */
[----:B------:R-:W-:Y:S02]  /*0a60*/  @!P6 FSEL R31, R23, RZ, P3 ;  /* 0x000000ff171fe208 */ /* 0x000fe40001800000 */
[----:B------:R-:W-:Y:S01]  /*0a70*/  @!P6 FSEL R32, R16, RZ, P2 ;  /* 0x000000ff1020e208 */ /* 0x000fe20001000000 */
[----:B------:R-:W-:Y:S06]  /*0a80*/  @!P6 BRA `(.L_x_7582) ;  /* 0x00000000000ce947 */ /* 0x000fec0003800000 */
[----:B-----5:R-:W-:-:S05]  /*0a90*/  SHF.L.U32 R32, R24, 0x10, RZ ;  /* 0x0000001018207819 */ /* 0x020fca00000006ff */
[----:B------:R-:W-:-:S04]  /*0aa0*/  FMUL.FTZ R32, R32, UR6 ;  /* 0x0000000620207c20 */ /* 0x000fc80008410000 */
[----:B------:R-:W-:-:S07]  /*0ab0*/  @P0 FADD.FTZ R32, R16, R32 ;  /* 0x0000002010200221 */ /* 0x000fce0000010000 */
.L_x_7582:
[----:B------:R-:W-:Y:S05]  /*0ac0*/  BSYNC B0 ;  /* 0x0000000000007941 */ /* 0x000fea0003800000 */
.L_x_7581:
[----:B------:R-:W-:Y:S04]  /*0ad0*/  BSSY B0, `(.L_x_7583) ;  /* 0x0000006000007945 */ /* 0x000fe80003800000 */
[----:B------:R-:W-:Y:S05]  /*0ae0*/  @!P6 BRA `(.L_x_7584) ;  /* 0x000000000010e947 */ /* 0x000fea0003800000 */
[----:B-----5:R-:W-:-:S04]  /*0af0*/  PRMT R33, R24, 0x7632, R33 ;  /* 0x0000763218217816 */ /* 0x020fc80000000021 */
[----:B------:R-:W-:-:S05]  /*0b00*/  SHF.L.U32 R33, R33, 0x10, RZ ;  /* 0x0000001021217819 */ /* 0x000fca00000006ff */
[----:B------:R-:W-:-:S04]  /*0b10*/  FMUL.FTZ R33, R33, UR6 ;  /* 0x0000000621217c20 */ /* 0x000fc80008410000 */
[----:B------:R-:W-:-:S07]  /*0b20*/  @P0 FADD.FTZ R33, R17, R33 ;  /* 0x0000002111210221 */ /* 0x000fce0000010000 */
.L_x_7584:
[----:B------:R-:W-:Y:S05]  /*0b30*/  BSYNC B0 ;  /* 0x0000000000007941 */ /* 0x000fea0003800000 */
.L_x_7583:
[----:B------:R-:W-:Y:S04]  /*0b40*/  BSSY B0, `(.L_x_7585) ;  /* 0x0000005000007945 */ /* 0x000fe80003800000 */
[----:B------:R-:W-:Y:S05]  /*0b50*/  @!P6 BRA `(.L_x_7586) ;  /* 0x00000000000ce947 */ /* 0x000fea0003800000 */
[----:B-----5:R-:W-:-:S05]  /*0b60*/  SHF.L.U32 R34, R25, 0x10, RZ ;  /* 0x0000001019227819 */ /* 0x020fca00000006ff */
[----:B------:R-:W-:-:S04]  /*0b70*/  FMUL.FTZ R34, R34, UR6 ;  /* 0x0000000622227c20 */ /* 0x000fc80008410000 */
[----:B------:R-:W-:-:S07]  /*0b80*/  @P0 FADD.FTZ R34, R18, R34 ;  /* 0x0000002212220221 */ /* 0x000fce0000010000 */
.L_x_7586:
[----:B------:R-:W-:Y:S05]  /*0b90*/  BSYNC B0 ;  /* 0x0000000000007941 */ /* 0x000fea0003800000 */
.L_x_7585:
[----:B------:R-:W-:Y:S04]  /*0ba0*/  BSSY B0, `(.L_x_7587) ;  /* 0x0000006000007945 */ /* 0x000fe80003800000 */
[----:B------:R-:W-:Y:S05]  /*0bb0*/  @!P6 BRA `(.L_x_7588) ;  /* 0x000000000010e947 */ /* 0x000fea0003800000 */
[----:B-----5:R-:W-:-:S04]  /*0bc0*/  PRMT R35, R25, 0x7632, R35 ;  /* 0x0000763219237816 */ /* 0x020fc80000000023 */
[----:B------:R-:W-:-:S05]  /*0bd0*/  SHF.L.U32 R35, R35, 0x10, RZ ;  /* 0x0000001023237819 */ /* 0x000fca00000006ff */
[----:B------:R-:W-:-:S04]  /*0be0*/  FMUL.FTZ R35, R35, UR6 ;  /* 0x0000000623237c20 */ /* 0x000fc80008410000 */
[----:B------:R-:W-:-:S07]  /*0bf0*/  @P0 FADD.FTZ R35, R19, R35 ;  /* 0x0000002313230221 */ /* 0x000fce0000010000 */
.L_x_7588:
[----:B------:R-:W-:Y:S05]  /*0c00*/  BSYNC B0 ;  /* 0x0000000000007941 */ /* 0x000fea0003800000 */
.L_x_7587:
[----:B------:R-:W-:Y:S04]  /*0c10*/  BSSY B0, `(.L_x_7589) ;  /* 0x0000005000007945 */ /* 0x000fe80003800000 */
[----:B------:R-:W-:Y:S05]  /*0c20*/  @!P6 BRA `(.L_x_7590) ;  /* 0x00000000000ce947 */ /* 0x000fea0003800000 */
[----:B-----5:R-:W-:-:S05]  /*0c30*/  SHF.L.U32 R28, R26, 0x10, RZ ;  /* 0x000000101a1c7819 */ /* 0x020fca00000006ff */
[----:B------:R-:W-:-:S04]  /*0c40*/  FMUL.FTZ R28, R28, UR6 ;  /* 0x000000061c1c7c20 */ /* 0x000fc80008410000 */
[----:B------:R-:W-:-:S07]  /*0c50*/  @P0 FADD.FTZ R28, R20, R28 ;  /* 0x0000001c141c0221 */ /* 0x000fce0000010000 */
.L_x_7590:
[----:B------:R-:W-:Y:S05]  /*0c60*/  BSYNC B0 ;  /* 0x0000000000007941 */ /* 0x000fea0003800000 */
.L_x_7589:
[----:B------:R-:W-:Y:S04]  /*0c70*/  BSSY B0, `(.L_x_7591) ;  /* 0x0000006000007945 */ /* 0x000fe80003800000 */
[----:B------:R-:W-:Y:S05]  /*0c80*/  @!P6 BRA `(.L_x_7592) ;  /* 0x000000000010e947 */ /* 0x000fea0003800000 */
[----:B-----5:R-:W-:-:S04]  /*0c90*/  PRMT R29, R26, 0x7632, R29 ;  /* 0x000076321a1d7816 */ /* 0x020fc8000000001d */
[----:B------:R-:W-:-:S05]  /*0ca0*/  SHF.L.U32 R29, R29, 0x10, RZ ;  /* 0x000000101d1d7819 */ /* 0x000fca00000006ff */
[----:B------:R-:W-:-:S04]  /*0cb0*/  FMUL.FTZ R29, R29, UR6 ;  /* 0x000000061d1d7c20 */ /* 0x000fc80008410000 */
[----:B------:R-:W-:-:S07]  /*0cc0*/  @P0 FADD.FTZ R29, R21, R29 ;  /* 0x0000001d151d0221 */ /* 0x000fce0000010000 */
.L_x_7592:
[----:B------:R-:W-:Y:S05]  /*0cd0*/  BSYNC B0 ;  /* 0x0000000000007941 */ /* 0x000fea0003800000 */
.L_x_7591:
[----:B------:R-:W-:Y:S04]  /*0ce0*/  BSSY B0, `(.L_x_7593) ;  /* 0x0000005000007945 */ /* 0x000fe80003800000 */
[----:B------:R-:W-:Y:S05]  /*0cf0*/  @!P6 BRA `(.L_x_7594) ;  /* 0x00000000000ce947 */ /* 0x000fea0003800000 */
[----:B-----5:R-:W-:-:S05]  /*0d00*/  SHF.L.U32 R30, R27, 0x10, RZ ;  /* 0x000000101b1e7819 */ /* 0x020fca00000006ff */
[----:B------:R-:W-:-:S04]  /*0d10*/  FMUL.FTZ R30, R30, UR6 ;  /* 0x000000061e1e7c20 */ /* 0x000fc80008410000 */
[----:B------:R-:W-:-:S07]  /*0d20*/  @P0 FADD.FTZ R30, R22, R30 ;  /* 0x0000001e161e0221 */ /* 0x000fce0000010000 */
.L_x_7594:
[----:B------:R-:W-:Y:S05]  /*0d30*/  BSYNC B0 ;  /* 0x0000000000007941 */ /* 0x000fea0003800000 */
.L_x_7593:
[----:B------:R-:W-:Y:S04]  /*0d40*/  BSSY B0, `(.L_x_7595) ;  /* 0x0000006000007945 */ /* 0x000fe80003800000 */
[----:B------:R-:W-:Y:S05]  /*0d50*/  @!P6 BRA `(.L_x_7596) ;  /* 0x000000000010e947 */ /* 0x000fea0003800000 */
[----:B-----5:R-:W-:-:S04]  /*0d60*/  PRMT R31, R27, 0x7632, R31 ;  /* 0x000076321b1f7816 */ /* 0x020fc8000000001f */
[----:B------:R-:W-:-:S05]  /*0d70*/  SHF.L.U32 R31, R31, 0x10, RZ ;  /* 0x000000101f1f7819 */ /* 0x000fca00000006ff */
[----:B------:R-:W-:-:S04]  /*0d80*/  FMUL.FTZ R31, R31, UR6 ;  /* 0x000000061f1f7c20 */ /* 0x000fc80008410000 */
[----:B------:R-:W-:-:S07]  /*0d90*/  @P0 FADD.FTZ R31, R23, R31 ;  /* 0x0000001f171f0221 */ /* 0x000fce0000010000 */
.L_x_7596:
[----:B------:R-:W-:Y:S05]  /*0da0*/  BSYNC B0 ;  /* 0x0000000000007941 */ /* 0x000fea0003800000 */
.L_x_7595:
[----:B------:R-:W-:Y:S04]  /*0db0*/  STG.E.128 desc[UR4][R36.64], R32 ;  /* 0x0000002024007986 */ /* 0x000fe8000c101d04 */
[----:B------:R0:W-:Y:S04]  /*0dc0*/  STG.E.128 desc[UR4][R36.64+0x10], R28 ;  /* 0x0000101c24007986 */ /* 0x0001e8000c101d04 */
[----:B------:R-:W0:Y:S04]  /*0dd0*/  @P0 LDG.E.128 R16, desc[UR4][R38.64] ;  /* 0x0000000426100981 */ /* 0x000e28000c1e1d00 */
[----:B------:R1:W2:Y:S01]  /*0de0*/  @P0 LDG.E.128 R20, desc[UR4][R38.64+0x10] ;  /* 0x0000100426140981 */ /* 0x0002a2000c1e1d00 */
[----:B------:R-:W-:-:S02]  /*0df0*/  @!P6 ISETP.NE.U32.AND P2, PT, R48, RZ, PT ;  /* 0x000000ff3000e20c */ /* 0x000fc40003f45070 */
[----:B------:R-:W-:Y:S02]  /*0e00*/  @!P6 ISETP.NE.U32.AND P3, PT, R48, RZ, PT ;  /* 0x000000ff3000e20c */ /* 0x000fe40003f65070 */
[C---:B------:R-:W-:Y:S02]  /*0e10*/  @!P6 ISETP.NE.AND.EX P2, PT, R49.reuse, RZ, PT, P2 ;  /* 0x000000ff3100e20c */ /* 0x040fe40003f45320 */
[----:B------:R-:W-:Y:S02]  /*0e20*/  @!P6 ISETP.NE.AND.EX P3, PT, R49, RZ, PT, P3 ;  /* 0x000000ff3100e20c */ /* 0x000fe40003f65330 */
[----:B------:R-:W-:Y:S01]  /*0e30*/  @P5 IADD3 R41, R46, 0x20, RZ ;  /* 0x000000202e295810 */ /* 0x000fe20007ffe0ff */
[----:B-1----:R-:W1:Y:S01]  /*0e40*/  @P5 LDC.64 R38, c[0x0][0x220] ;  /* 0x00008800ff265b82 */ /* 0x002e620000000a00 */
[----:B------:R-:W-:-:S04]  /*0e50*/  @!P6 ISETP.NE.U32.AND P1, PT, R48, RZ, PT ;  /* 0x000000ff3000e20c */ /* 0x000fc80003f25070 */
[----:B------:R-:W-:Y:S01]  /*0e60*/  @!P6 ISETP.NE.AND.EX P1, PT, R49, RZ, PT, P1 ;  /* 0x000000ff3100e20c */ /* 0x000fe20003f25310 */
[----:B------:R-:W-:Y:S01]  /*0e70*/  BSSY B0, `(.L_x_7597) ;  /* 0x0000016000007945 */ /* 0x000fe20003800000 */
[----:B-1----:R-:W-:-:S05]  /*0e80*/  @P5 IMAD.WIDE.U32 R38, R41, 0x10, R38 ;  /* 0x0000001029265825 */ /* 0x002fca00078e0026 */
[----:B-----5:R1:W5:Y:S01]  /*0e90*/  @P5 LDG.E.128 R24, desc[UR4][R38.64] ;  /* 0x0000000426185981 */ /* 0x020362000c1e1d00 */
[----:B0-----:R-:W-:Y:S02]  /*0ea0*/  @!P6 FSEL R36, R16, RZ, P2 ;  /* 0x000000ff1024e208 */ /* 0x001fe40001000000 */
[----:B------:R-:W-:Y:S02]  /*0eb0*/  @!P6 FSEL R37, R17, RZ, P3 ;  /* 0x000000ff1125e208 */ /* 0x000fe40001800000 */
[C---:B------:R-:W-:Y:S02]  /*0ec0*/  @!P6 ISETP.NE.U32.AND P2, PT, R48.reuse, RZ, PT ;  /* 0x000000ff3000e20c */ /* 0x040fe40003f45070 */
[----:B------:R-:W-:Y:S02]  /*0ed0*/  @!P6 ISETP.NE.U32.AND P3, PT, R48, RZ, PT ;  /* 0x000000ff3000e20c */ /* 0x000fe40003f65070 */
[C---:B------:R-:W-:Y:S02]  /*0ee0*/  @!P6 ISETP.NE.AND.EX P2, PT, R49.reuse, RZ, PT, P2 ;  /* 0x000000ff3100e20c */ /* 0x040fe40003f45320 */
[----:B------:R-:W-:-:S02]  /*0ef0*/  @!P6 ISETP.NE.AND.EX P3, PT, R49, RZ, PT, P3 ;  /* 0x000000ff3100e20c */ /* 0x000fc40003f65330 */
[----:B-1----:R-:W-:Y:S02]  /*0f00*/  @!P6 FSEL R38, R18, RZ, P1 ;  /* 0x000000ff1226e208 */ /* 0x002fe40000800000 */
[----:B------:R-:W-:Y:S02]  /*0f10*/  @!P6 FSEL R39, R19, RZ, P2 ;  /* 0x000000ff1327e208 */ /* 0x000fe40001000000 */
[----:B--2---:R-:W-:Y:S02]  /*0f20*/  @!P6 FSEL R40, R20, RZ, P3 ;  /* 0x000000ff1428e208 */ /* 0x004fe40001800000 */
[C---:B------:R-:W-:Y:S02]  /*0f30*/  @!P6 ISETP.NE.U32.AND P1, PT, R48.reuse, RZ, PT ;  /* 0x000000ff3000e20c */ /* 0x040fe40003f25070 */
[C---:B------:R-:W-:Y:S02]  /*0f40*/  @!P6 ISETP.NE.U32.AND P2, PT, R48.reuse, RZ, PT ;  /* 0x000000ff3000e20c */ /* 0x040fe40003f45070 */
[----:B------:R-:W-:-:S02]  /*0f50*/  @!P6 ISETP.NE.U32.AND P3, PT, R48, RZ, PT ;  /* 0x000000ff3000e20c */ /* 0x000fc40003f65070 */
[C---:B------:R-:W-:Y:S02]  /*0f60*/  @!P6 ISETP.NE.AND.EX P1, PT, R49.reuse, RZ, PT, P1 ;  /* 0x000000ff3100e20c */ /* 0x040fe40003f25310 */
[C---:B------:R-:W-:Y:S02]  /*0f70*/  @!P6 ISETP.NE.AND.EX P2, PT, R49.reuse, RZ, PT, P2 ;  /* 0x000000ff3100e20c */ /* 0x040fe40003f45320 */
[----:B------:R-:W-:Y:S01]  /*0f80*/  @!P6 ISETP.NE.AND.EX P3, PT, R49, RZ, PT, P3 ;  /* 0x000000ff3100e20c */ /* 0x000fe20003f65330 */
[----:B------:R-:W-:-:S12]  /*0f90*/  @!P6 BRA `(.L_x_7598) ;  /* 0x00000000000ce947 */ /* 0x000fd80003800000 */
[----:B-----5:R-:W-:-:S05]  /*0fa0*/  SHF.L.U32 R36, R24, 0x10, RZ ;  /* 0x0000001018247819 */ /* 0x020fca00000006ff */
[----:B------:R-:W-:-:S04]  /*0fb0*/  FMUL.FTZ R36, R36, UR6 ;  /* 0x0000000624247c20 */ /* 0x000fc80008410000 */
[----:B------:R-:W-:-:S07]  /*0fc0*/  @P0 FADD.FTZ R36, R16, R36 ;  /* 0x0000002410240221 */ /* 0x000fce0000010000 */
.L_x_7598:
[----:B------:R-:W-:Y:S05]  /*0fd0*/  BSYNC B0 ;  /* 0x0000000000007941 */ /* 0x000fea0003800000 */
.L_x_7597:
[----:B------:R-:W-:Y:S04]  /*0fe0*/  BSSY B0, `(.L_x_7599) ;  /* 0x0000006000007945 */ /* 0x000fe80003800000 */
[----:B------:R-:W-:Y:S05]  /*0ff0*/  @!P6 BRA `(.L_x_7600) ;  /* 0x000000000010e947 */ /* 0x000fea0003800000 */
[----:B-----5:R-:W-:-:S04]  /*1000*/  PRMT R37, R24, 0x7632, R37 ;  /* 0x0000763218257816 */ /* 0x020fc80000000025 */
[----:B------:R-:W-:-:S05]  /*1010*/  SHF.L.U32 R37, R37, 0x10, RZ ;  /* 0x0000001025257819 */ /* 0x000fca00000006ff */
[----:B------:R-:W-:-:S04]  /*1020*/  FMUL.FTZ R37, R37, UR6 ;  /* 0x0000000625257c20 */ /* 0x000fc80008410000 */
[----:B------:R-:W-:-:S07]  /*1030*/  @P0 FADD.FTZ R37, R17, R37 ;  /* 0x0000002511250221 */ /* 0x000fce0000010000 */
.L_x_7600:
[----:B------:R-:W-:Y:S05]  /*1040*/  BSYNC B0 ;  /* 0x0000000000007941 */ /* 0x000fea0003800000 */
.L_x_7599:
[----:B------:R-:W-:Y:S04]  /*1050*/  BSSY B0, `(.L_x_7601) ;  /* 0x0000005000007945 */ /* 0x000fe80003800000 */
[----:B------:R-:W-:Y:S05]  /*1060*/  @!P6 BRA `(.L_x_7602) ;  /* 0x00000000000ce947 */ /* 0x000fea0003800000 */
[----:B-----5:R-:W-:-:S05]  /*1070*/  SHF.L.U32 R38, R25, 0x10, RZ ;  /* 0x0000001019267819 */ /* 0x020fca00000006ff */
[----:B------:R-:W-:-:S04]  /*1080*/  FMUL.FTZ R38, R38, UR6 ;  /* 0x0000000626267c20 */ /* 0x000fc80008410000 */
[----:B------:R-:W-:-:S07]  /*1090*/  @P0 FADD.FTZ R38, R18, R38 ;  /* 0x0000002612260221 */ /* 0x000fce0000010000 */
.L_x_7602:
[----:B------:R-:W-:Y:S05]  /*10a0*/  BSYNC B0 ;  /* 0x0000000000007941 */ /* 0x000fea0003800000 */
.L_x_7601:
[----:B------:R-:W-:Y:S04]  /*10b0*/  BSSY B0, `(.L_x_7603) ;  /* 0x0000006000007945 */ /* 0x000fe80003800000 */
[----:B------:R-:W-:Y:S05]  /*10c0*/  @!P6 BRA `(.L_x_7604) ;  /* 0x000000000010e947 */ /* 0x000fea0003800000 */
[----:B-----5:R-:W-:-:S04]  /*10d0*/  PRMT R39, R25, 0x7632, R39 ;  /* 0x0000763219277816 */ /* 0x020fc80000000027 */
[----:B------:R-:W-:-:S05]  /*10e0*/  SHF.L.U32 R39, R39, 0x10, RZ ;  /* 0x0000001027277819 */ /* 0x000fca00000006ff */
[----:B------:R-:W-:-:S04]  /*10f0*/  FMUL.FTZ R39, R39, UR6 ;  /* 0x0000000627277c20 */ /* 0x000fc80008410000 */
[----:B------:R-:W-:-:S07]  /*1100*/  @P0 FADD.FTZ R39, R19, R39 ;  /* 0x0000002713270221 */ /* 0x000fce0000010000 */
.L_x_7604:
[----:B------:R-:W-:Y:S05]  /*1110*/  BSYNC B0 ;  /* 0x0000000000007941 */ /* 0x000fea0003800000 */
.L_x_7603:
[----:B------:R-:W-:Y:S04]  /*1120*/  BSSY B0, `(.L_x_7605) ;  /* 0x0000005000007945 */ /* 0x000fe80003800000 */
[----:B------:R-:W-:Y:S05]  /*1130*/  @!P6 BRA `(.L_x_7606) ;  /* 0x00000000000ce947 */ /* 0x000fea0003800000 */
[----:B-----5:R-:W-:-:S05]  /*1140*/  SHF.L.U32 R40, R26, 0x10, RZ ;  /* 0x000000101a287819 */ /* 0x020fca00000006ff */
[----:B------:R-:W-:-:S04]  /*1150*/  FMUL.FTZ R40, R40, UR6 ;  /* 0x0000000628287c20 */ /* 0x000fc80008410000 */
[----:B------:R-:W-:-:S07]  /*1160*/  @P0 FADD.FTZ R40, R20, R40 ;  /* 0x0000002814280221 */ /* 0x000fce0000010000 */
.L_x_7606:
[----:B------:R-:W-:Y:S05]  /*1170*/  BSYNC B0 ;  /* 0x0000000000007941 */ /* 0x000fea0003800000 */
.L_x_7605:
[----:B------:R-:W-:Y:S01]  /*1180*/  BSSY B0, `(.L_x_7607) ;  /* 0x0000007000007945 */ /* 0x000fe20003800000 */
[----:B------:R-:W-:-:S03]  /*1190*/  @!P6 FSEL R41, R21, RZ, P1 ;  /* 0x000000ff1529e208 */ /* 0x000fc60000800000 */
[----:B------:R-:W-:Y:S05]  /*11a0*/  @!P6 BRA `(.L_x_7608) ;  /* 0x000000000010e947 */ /* 0x000fea0003800000 */
[----:B-----5:R-:W-:-:S04]  /*11b0*/  PRMT R41, R26, 0x7632, R41 ;  /* 0x000076321a297816 */ /* 0x020fc80000000029 */
[----:B------:R-:W-:-:S05]  /*11c0*/  SHF.L.U32 R41, R41, 0x10, RZ ;  /* 0x0000001029297819 */ /* 0x000fca00000006ff */
[----:B------:R-:W-:-:S04]  /*11d0*/  FMUL.FTZ R41, R41, UR6 ;  /* 0x0000000629297c20 */ /* 0x000fc80008410000 */
[----:B------:R-:W-:-:S07]  /*11e0*/  @P0 FADD.FTZ R41, R21, R41 ;  /* 0x0000002915290221 */ /* 0x000fce0000010000 */
.L_x_7608:
[----:B------:R-:W-:Y:S05]  /*11f0*/  BSYNC B0 ;  /* 0x0000000000007941 */ /* 0x000fea0003800000 */
.L_x_7607:
[----:B------:R-:W-:Y:S01]  /*1200*/  BSSY B0, `(.L_x_7609) ;  /* 0x0000006000007945 */ /* 0x000fe20003800000 */
[----:B------:R-:W-:-:S03]  /*1210*/  @!P6 FSEL R42, R22, RZ, P2 ;  /* 0x000000ff162ae208 */ /* 0x000fc60001000000 */
[----:B------:R-:W-:Y:S05]  /*1220*/  @!P6 BRA `(.L_x_7610) ;  /* 0x00000000000ce947 */ /* 0x000fea0003800000 */
[----:B-----5:R-:W-:-:S05]  /*1230*/  SHF.L.U32 R42, R27, 0x10, RZ ;  /* 0x000000101b2a7819 */ /* 0x020fca00000006ff */
[----:B------:R-:W-:-:S04]  /*1240*/  FMUL.FTZ R42, R42, UR6 ;  /* 0x000000062a2a7c20 */ /* 0x000fc80008410000 */
[----:B------:R-:W-:-:S07]  /*1250*/  @P0 FADD.FTZ R42, R22, R42 ;  /* 0x0000002a162a0221 */ /* 0x000fce0000010000 */
.L_x_7610:
[----:B------:R-:W-:Y:S05]  /*1260*/  BSYNC B0 ;  /* 0x0000000000007941 */ /* 0x000fea0003800000 */
.L_x_7609:
[----:B------:R-:W-:Y:S01]  /*1270*/  BSSY B0, `(.L_x_7611) ;  /* 0x0000008000007945 */ /* 0x000fe20003800000 */
[----:B------:R-:W-:Y:S01]  /*1280*/  IMAD.WIDE.U32 R44, R44, 0x20, R64 ;  /* 0x000000202c2c7825 */ /* 0x000fe200078e0040 */
[----:B------:R-:W-:Y:S02]  /*1290*/  @!P6 FSEL R43, R23, RZ, P3 ;  /* 0x000000ff172be208 */ /* 0x000fe40001800000 */
[----:B------:R-:W-:Y:S05]  /*12a0*/  @!P6 BRA `(.L_x_7612) ;  /* 0x000000000010e947 */ /* 0x000fea0003800000 */
[----:B-----5:R-:W-:-:S04]  /*12b0*/  PRMT R43, R27, 0x7632, R43 ;  /* 0x000076321b2b7816 */ /* 0x020fc8000000002b */
[----:B------:R-:W-:-:S05]  /*12c0*/  SHF.L.U32 R43, R43, 0x10, RZ ;  /* 0x000000102b2b7819 */ /* 0x000fca00000006ff */
[----:B------:R-:W-:-:S04]  /*12d0*/  FMUL.FTZ R43, R43, UR6 ;  /* 0x000000062b2b7c20 */ /* 0x000fc80008410000 */
[----:B------:R-:W-:-:S07]  /*12e0*/  @P0 FADD.FTZ R43, R23, R43 ;  /* 0x0000002b172b0221 */ /* 0x000fce0000010000 */
.L_x_7612:
[----:B------:R-:W-:Y:S05]  /*12f0*/  BSYNC B0 ;  /* 0x0000000000007941 */ /* 0x000fea0003800000 */
.L_x_7611:
[----:B------:R-:W-:Y:S01]  /*1300*/  STG.E.128 desc[UR4][R44.64], R36 ;  /* 0x000000242c007986 */ /* 0x000fe2000c101d04 */
[----:B------:R-:W-:Y:S02]  /*1310*/  @P5 IADD3 R47, R46, 0x40, RZ ;  /* 0x000000402e2f5810 */ /* 0x000fe40007ffe0ff */
[----:B------:R-:W-:Y:S01]  /*1320*/  IADD3 R50, R50, 0x40, RZ ;  /* 0x0000004032327810 */ /* 0x000fe20007ffe0ff */
[----:B------:R0:W-:Y:S02]  /*1330*/  STG.E.128 desc[UR4][R44.64+0x10], R40 ;  /* 0x000010282c007986 */ /* 0x0001e4000c101d04 */
[----:B0-----:R-:W0:Y:S02]  /*1340*/  @P5 LDC.64 R44, c[0x0][0x220] ;  /* 0x00008800ff2c5b82 */ /* 0x001e240000000a00 */
[----:B0-----:R-:W-:-:S06]  /*1350*/  @P5 IMAD.WIDE.U32 R44, R47, 0x10, R44 ;  /* 0x000000102f2c5825 */ /* 0x001fcc00078e002c */
[----:B------:R-:W0:Y:S01]  /*1360*/  @P0 LDC.64 R46, c[0x0][0x230] ;  /* 0x00008c00ff2e0b82 */ /* 0x000e220000000a00 */
[----:B------:R-:W-:Y:S01]  /*1370*/  @!P6 ISETP.NE.U32.AND P1, PT, R48, RZ, PT ;  /* 0x000000ff3000e20c */ /* 0x000fe20003f25070 */
[----:B-----5:R1:W5:Y:S01]  /*1380*/  @P5 LDG.E.128 R24, desc[UR4][R44.64] ;  /* 0x000000042c185981 */ /* 0x020362000c1e1d00 */
[----:B0-----:R-:W-:-:S05]  /*1390*/  @P0 IMAD.WIDE.U32 R46, R50, 0x20, R46 ;  /* 0x00000020322e0825 */ /* 0x001fca00078e002e */
[----:B------:R-:W1:Y:S01]  /*13a0*/  @P0 LDG.E.128 R16, desc[UR4][R46.64] ;  /* 0x000000042e100981 */ /* 0x000e62000c1e1d00 */
[C---:B------:R-:W-:Y:S02]  /*13b0*/  @!P6 ISETP.NE.U32.AND P5, PT, R48.reuse, RZ, PT ;  /* 0x000000ff3000e20c */ /* 0x040fe40003fa5070 */
[C---:B------:R-:W-:Y:S01]  /*13c0*/  @!P6 ISETP.NE.U32.AND P2, PT, R48.reuse, RZ, PT ;  /* 0x000000ff3000e20c */ /* 0x040fe20003f45070 */
[----:B------:R0:W5:Y:S01]  /*13d0*/  @P0 LDG.E.128 R20, desc[UR4][R46.64+0x10] ;  /* 0x000010042e140981 */ /* 0x000162000c1e1d00 */
[----:B------:R-:W-:Y:S02]  /*13e0*/  @!P6 ISETP.NE.U32.AND P3, PT, R48, RZ, PT ;  /* 0x000000ff3000e20c */ /* 0x000fe40003f65070 */
[C---:B------:R-:W-:Y:S02]  /*13f0*/  @!P6 ISETP.NE.AND.EX P1, PT, R49.reuse, RZ, PT, P1 ;  /* 0x000000ff3100e20c */ /* 0x040fe40003f25310 */
[C---:B------:R-:W-:Y:S02]  /*1400*/  @!P6 ISETP.NE.AND.EX P5, PT, R49.reuse, RZ, PT, P5 ;  /* 0x000000ff3100e20c */ /* 0x040fe40003fa5350 */
[----:B------:R-:W-:-:S02]  /*1410*/  @!P6 ISETP.NE.AND.EX P2, PT, R49, RZ, PT, P2 ;  /* 0x000000ff3100e20c */ /* 0x000fc40003f45320 */
[----:B------:R-:W-:Y:S01]  /*1420*/  @!P6 ISETP.NE.AND.EX P3, PT, R49, RZ, PT, P3 ;  /* 0x000000ff3100e20c */ /* 0x000fe20003f65330 */
[----:B------:R-:W-:Y:S01]  /*1430*/  BSSY B0, `(.L_x_7613) ;  /* 0x0000012000007945 */ /* 0x000fe20003800000 */
[----:B------:R-:W-:Y:S01]  /*1440*/  IMAD.WIDE.U32 R64, R50, 0x20, R64 ;  /* 0x0000002032407825 */ /* 0x000fe200078e0040 */
[----:B-1----:R-:W-:Y:S02]  /*1450*/  @!P6 FSEL R44, R16, RZ, P1 ;  /* 0x000000ff102ce208 */ /* 0x002fe40000800000 */
[----:B------:R-:W-:Y:S02]  /*1460*/  @!P6 FSEL R45, R17, RZ, P5 ;  /* 0x000000ff112de208 */ /* 0x000fe40002800000 */
[----:B0-----:R-:W-:Y:S02]  /*1470*/  @!P6 FSEL R46, R18, RZ, P2 ;  /* 0x000000ff122ee208 */ /* 0x001fe40001000000 */
[----:B------:R-:W-:Y:S02]  /*1480*/  @!P6 FSEL R47, R19, RZ, P3 ;  /* 0x000000ff132fe208 */ /* 0x000fe40001800000 */
[----:B------:R-:W-:-:S02]  /*1490*/  @!P6 ISETP.NE.U32.AND P1, PT, R48, RZ, PT ;  /* 0x000000ff3000e20c */ /* 0x000fc40003f25070 */
[C---:B------:R-:W-:Y:S02]  /*14a0*/  @!P6 ISETP.NE.U32.AND P5, PT, R48.reuse, RZ, PT ;  /* 0x000000ff3000e20c */ /* 0x040fe40003fa5070 */
[C---:B------:R-:W-:Y:S02]  /*14b0*/  @!P6 ISETP.NE.U32.AND P2, PT, R48.reuse, RZ, PT ;  /* 0x000000ff3000e20c */ /* 0x040fe40003f45070 */
[----:B------:R-:W-:Y:S02]  /*14c0*/  @!P6 ISETP.NE.U32.AND P3, PT, R48, RZ, PT ;  /* 0x000000ff3000e20c */ /* 0x000fe40003f65070 */
[C---:B------:R-:W-:Y:S02]  /*14d0*/  @!P6 ISETP.NE.AND.EX P1, PT, R49.reuse, RZ, PT, P1 ;  /* 0x000000ff3100e20c */ /* 0x040fe40003f25310 */
[C---:B------:R-:W-:Y:S02]  /*14e0*/  @!P6 ISETP.NE.AND.EX P5, PT, R49.reuse, RZ, PT, P5 ;  /* 0x000000ff3100e20c */ /* 0x040fe40003fa5350 */
[----:B------:R-:W-:-:S02]  /*14f0*/  @!P6 ISETP.NE.AND.EX P2, PT, R49, RZ, PT, P2 ;  /* 0x000000ff3100e20c */ /* 0x000fc40003f45320 */
[----:B------:R-:W-:Y:S01]  /*1500*/  @!P6 ISETP.NE.AND.EX P3, PT, R49, RZ, PT, P3 ;  /* 0x000000ff3100e20c */ /* 0x000fe20003f65330 */
[----:B------:R-:W-:-:S12]  /*1510*/  @!P6 BRA `(.L_x_7614) ;  /* 0x00000000000ce947 */ /* 0x000fd80003800000 */
[----:B-----5:R-:W-:-:S05]  /*1520*/  SHF.L.U32 R44, R24, 0x10, RZ ;  /* 0x00000010182c7819 */ /* 0x020fca00000006ff */
[----:B------:R-:W-:-:S04]  /*1530*/  FMUL.FTZ R44, R44, UR6 ;  /* 0x000000062c2c7c20 */ /* 0x000fc80008410000 */
[----:B------:R-:W-:-:S07]  /*1540*/  @P0 FADD.FTZ R44, R16, R44 ;  /* 0x0000002c102c0221 */ /* 0x000fce0000010000 */
.L_x_7614:
[----:B------:R-:W-:Y:S05]  /*1550*/  BSYNC B0 ;  /* 0x0000000000007941 */ /* 0x000fea0003800000 */
.L_x_7613:
[----:B------:R-:W-:Y:S04]  /*1560*/  BSSY B0, `(.L_x_7615) ;  /* 0x0000006000007945 */ /* 0x000fe80003800000 */
[----:B------:R-:W-:Y:S05]  /*1570*/  @!P6 BRA `(.L_x_7616) ;  /* 0x000000000010e947 */ /* 0x000fea0003800000 */
[----:B-----5:R-:W-:-:S04]  /*1580*/  PRMT R45, R24, 0x7632, R45 ;  /* 0x00007632182d7816 */ /* 0x020fc8000000002d */
[----:B------:R-:W-:-:S05]  /*1590*/  SHF.L.U32 R45, R45, 0x10, RZ ;  /* 0x000000102d2d7819 */ /* 0x000fca00000006ff */
[----:B------:R-:W-:-:S04]  /*15a0*/  FMUL.FTZ R45, R45, UR6 ;  /* 0x000000062d2d7c20 */ /* 0x000fc80008410000 */
[----:B------:R-:W-:-:S07]  /*15b0*/  @P0 FADD.FTZ R45, R17, R45 ;  /* 0x0000002d112d0221 */ /* 0x000fce0000010000 */
.L_x_7616:
[----:B------:R-:W-:Y:S05]  /*15c0*/  BSYNC B0 ;  /* 0x0000000000007941 */ /* 0x000fea0003800000 */
.L_x_7615:
[----:B------:R-:W-:Y:S04]  /*15d0*/  BSSY B0, `(.L_x_7617) ;  /* 0x0000005000007945 */ /* 0x000fe80003800000 */
[----:B------:R-:W-:Y:S05]  /*15e0*/  @!P6 BRA `(.L_x_7618) ;  /* 0x00000000000ce947 */ /* 0x000fea0003800000 */
[----:B-----5:R-:W-:-:S05]  /*15f0*/  SHF.L.U32 R46, R25, 0x10, RZ ;  /* 0x00000010192e7819 */ /* 0x020fca00000006ff */
[----:B------:R-:W-:-:S04]  /*1600*/  FMUL.FTZ R46, R46, UR6 ;  /* 0x000000062e2e7c20 */ /* 0x000fc80008410000 */
[----:B------:R-:W-:-:S07]  /*1610*/  @P0 FADD.FTZ R46, R18, R46 ;  /* 0x0000002e122e0221 */ /* 0x000fce0000010000 */
.L_x_7618:
[----:B------:R-:W-:Y:S05]  /*1620*/  BSYNC B0 ;  /* 0x0000000000007941 */ /* 0x000fea0003800000 */
.L_x_7617:
[----:B------:R-:W-:Y:S04]  /*1630*/  BSSY B0, `(.L_x_7619) ;  /* 0x0000006000007945 */ /* 0x000fe80003800000 */
[----:B------:R-:W-:Y:S05]  /*1640*/  @!P6 BRA `(.L_x_7620) ;  /* 0x000000000010e947 */ /* 0x000fea0003800000 */
[----:B-----5:R-:W-:-:S04]  /*1650*/  PRMT R47, R25, 0x7632, R47 ;  /* 0x00007632192f7816 */ /* 0x020fc8000000002f */
[----:B------:R-:W-:-:S05]  /*1660*/  SHF.L.U32 R47, R47, 0x10, RZ ;  /* 0x000000102f2f7819 */ /* 0x000fca00000006ff */
[----:B------:R-:W-:-:S04]  /*1670*/  FMUL.FTZ R47, R47, UR6 ;  /* 0x000000062f2f7c20 */ /* 0x000fc80008410000 */
[----:B------:R-:W-:-:S07]  /*1680*/  @P0 FADD.FTZ R47, R19, R47 ;  /* 0x0000002f132f0221 */ /* 0x000fce0000010000 */
.L_x_7620:
[----:B------:R-:W-:Y:S05]  /*1690*/  BSYNC B0 ;  /* 0x0000000000007941 */ /* 0x000fea0003800000 */
.L_x_7619:
[----:B------:R-:W-:Y:S01]  /*16a0*/  BSSY B0, `(.L_x_7621) ;  /* 0x0000006000007945 */ /* 0x000fe20003800000 */
[----:B-----5:R-:W-:-:S03]  /*16b0*/  @!P6 FSEL R48, R20, RZ, P1 ;  /* 0x000000ff1430e208 */ /* 0x020fc60000800000 */
[----:B------:R-:W-:Y:S05]  /*16c0*/  @!P6 BRA `(.L_x_7622) ;  /* 0x00000000000ce947 */ /* 0x000fea0003800000 */
[----:B------:R-:W-:-:S05]  /*16d0*/  SHF.L.U32 R48, R26, 0x10, RZ ;  /* 0x000000101a307819 */ /* 0x000fca00000006ff */
[----:B------:R-:W-:-:S04]  /*16e0*/  FMUL.FTZ R48, R48, UR6 ;  /* 0x0000000630307c20 */ /* 0x000fc80008410000 */
[----:B------:R-:W-:-:S07]  /*16f0*/  @P0 FADD.FTZ R48, R20, R48 ;  /* 0x0000003014300221 */ /* 0x000fce0000010000 */
.L_x_7622:
[----:B------:R-:W-:Y:S05]  /*1700*/  BSYNC B0 ;  /* 0x0000000000007941 */ /* 0x000fea0003800000 */
.L_x_7621:
[----:B------:R-:W-:Y:S01]  /*1710*/  BSSY B0, `(.L_x_7623) ;  /* 0x0000007000007945 */ /* 0x000fe20003800000 */
[----:B------:R-:W-:-:S03]  /*1720*/  @!P6 FSEL R49, R21, RZ, P5 ;  /* 0x000000ff1531e208 */ /* 0x000fc60002800000 */
[----:B------:R-:W-:Y:S05]  /*1730*/  @!P6 BRA `(.L_x_7624) ;  /* 0x000000000010e947 */ /* 0x000fea0003800000 */
[----:B------:R-:W-:-:S04]  /*1740*/  PRMT R49, R26, 0x7632, R49 ;  /* 0x000076321a317816 */ /* 0x000fc80000000031 */
[----:B------:R-:W-:-:S05]  /*1750*/  SHF.L.U32 R49, R49, 0x10, RZ ;  /* 0x0000001031317819 */ /* 0x000fca00000006ff */
[----:B------:R-:W-:-:S04]  /*1760*/  FMUL.FTZ R49, R49, UR6 ;  /* 0x0000000631317c20 */ /* 0x000fc80008410000 */
[----:B------:R-:W-:-:S07]  /*1770*/  @P0 FADD.FTZ R49, R21, R49 ;  /* 0x0000003115310221 */ /* 0x000fce0000010000 */
.L_x_7624:
[----:B------:R-:W-:Y:S05]  /*1780*/  BSYNC B0 ;  /* 0x0000000000007941 */ /* 0x000fea0003800000 */
.L_x_7623:
[----:B------:R-:W-:Y:S01]  /*1790*/  BSSY B0, `(.L_x_7625) ;  /* 0x0000006000007945 */ /* 0x000fe20003800000 */
[----:B------:R-:W-:-:S03]  /*17a0*/  @!P6 FSEL R50, R22, RZ, P2 ;  /* 0x000000ff1632e208 */ /* 0x000fc60001000000 */
[----:B------:R-:W-:Y:S05]  /*17b0*/  @!P6 BRA `(.L_x_7626) ;  /* 0x00000000000ce947 */ /* 0x000fea0003800000 */
[----:B------:R-:W-:-:S05]  /*17c0*/  SHF.L.U32 R50, R27, 0x10, RZ ;  /* 0x000000101b327819 */ /* 0x000fca00000006ff */
[----:B------:R-:W-:-:S04]  /*17d0*/  FMUL.FTZ R50, R50, UR6 ;  /* 0x0000000632327c20 */ /* 0x000fc80008410000 */
[----:B------:R-:W-:-:S07]  /*17e0*/  @P0 FADD.FTZ R50, R22, R50 ;  /* 0x0000003216320221 */ /* 0x000fce0000010000 */
.L_x_7626:
[----:B------:R-:W-:Y:S05]  /*17f0*/  BSYNC B0 ;  /* 0x0000000000007941 */ /* 0x000fea0003800000 */
.L_x_7625:
[----:B------:R-:W-:Y:S01]  /*1800*/  BSSY B0, `(.L_x_7627) ;  /* 0x0000007000007945 */ /* 0x000fe20003800000 */
[----:B------:R-:W-:-:S03]  /*1810*/  @!P6 FSEL R51, R23, RZ, P3 ;  /* 0x000000ff1733e208 */ /* 0x000fc60001800000 */
[----:B------:R-:W-:Y:S05]  /*1820*/  @!P6 BRA `(.L_x_7628) ;  /* 0x000000000010e947 */ /* 0x000fea0003800000 */
[----:B------:R-:W-:-:S04]  /*1830*/  PRMT R51, R27, 0x7632, R51 ;  /* 0x000076321b337816 */ /* 0x000fc80000000033 */
[----:B------:R-:W-:-:S05]  /*1840*/  SHF.L.U32 R51, R51, 0x10, RZ ;  /* 0x0000001033337819 */ /* 0x000fca00000006ff */
[----:B------:R-:W-:-:S04]  /*1850*/  FMUL.FTZ R51, R51, UR6 ;  /* 0x0000000633337c20 */ /* 0x000fc80008410000 */
[----:B------:R-:W-:-:S07]  /*1860*/  @P0 FADD.FTZ R51, R23, R51 ;  /* 0x0000003317330221 */ /* 0x000fce0000010000 */
.L_x_7628:
[----:B------:R-:W-:Y:S05]  /*1870*/  BSYNC B0 ;  /* 0x0000000000007941 */ /* 0x000fea0003800000 */
.L_x_7627:
[----:B------:R-:W-:Y:S01]  /*1880*/  FADD.FTZ R84, RZ, R32 ;  /* 0x00000020ff547221 */ /* 0x000fe20000010000 */
[----:B------:R-:W-:Y:S01]  /*1890*/  STG.E.128 desc[UR4][R64.64], R44 ;  /* 0x0000002c40007986 */ /* 0x000fe2000c101d04 */
[----:B------:R-:W-:Y:S01]  /*18a0*/  UMOV UR8, 0xffffffff ;  /* 0xffffffff00087882 */ /* 0x000fe20000000000 */
[----:B------:R-:W-:Y:S01]  /*18b0*/  ISETP.NE.AND P0, PT, R93, RZ, PT ;  /* 0x000000ff5d00720c */ /* 0x000fe20003f05270 */
        /* <DEDUP_REMOVED lines=10> */
[----:B0-----:R-:W-:Y:S01]  /*1960*/  FADD.FTZ R64, R83, R38 ;  /* 0x0000002653407221 */ /* 0x001fe20000010000 */
[----:B------:R-:W-:-:S03]  /*1970*/  SHF.R.S32.HI R83, RZ, 0x1f, R15 ;  /* 0x0000001fff537819 */ /* 0x000fc6000001140f */
        /* <DEDUP_REMOVED lines=83> */
.L_x_7644:
[----:B------:R-:W2:Y:S01]  /*1eb0*/  LDC R65, c[0x0][0x290] ;  /* 0x0000a400ff417b82 */ /* 0x000ea20000000800 */
[----:B-1----:R-:W-:Y:S01]  /*1ec0*/  FADD.FTZ R64, R92, R64 ;  /* 0x000000405c407221 */ /* 0x002fe20000010000 */
[----:B0-----:R-:W-:Y:S01]  /*1ed0*/  FMUL.FTZ R92, R84, R84 ;  /* 0x00000054545c7220 */ /* 0x001fe20000410000 */
[----:B------:R-:W-:Y:S04]  /*1ee0*/  BSSY B0, `(.L_x_7630) ;  /* 0x0000073000007945 */ /* 0x000fe80003800000 */
[----:B------:R-:W-:Y:S01]  /*1ef0*/  FSEL R92, R92, RZ, P4 ;  /* 0x000000ff5c5c7208 */ /* 0x000fe20002000000 */
[----:B--2---:R-:W-:Y:S02]  /*1f00*/  FFMA.FTZ R85, R64, R65, UR7 ;  /* 0x0000000740557e23 */ /* 0x004fe40008010041 */
[----:B------:R-:W0:Y:S02]  /*1f10*/  @!P0 LDC.64 R64, c[0x0][0x250] ;  /* 0x00009400ff408b82 */ /* 0x000e240000000a00 */
[----:B------:R-:W-:Y:S01]  /*1f20*/  FADD.FTZ R85, R85, R92 ;  /* 0x0000005c55557221 */ /* 0x000fe20000010000 */
[----:B0-----:R-:W-:-:S04]  /*1f30*/  @!P0 LEA R64, P1, R15, R64, 0x2 ;  /* 0x000000400f408211 */ /* 0x001fc800078210ff */
[----:B------:R-:W-:-:S05]  /*1f40*/  @!P0 LEA.HI.X R65, R15, R65, R83, 0x2, P1 ;  /* 0x000000410f418211 */ /* 0x000fca00008f1453 */
[----:B------:R0:W-:Y:S02]  /*1f50*/  @!P0 STG.E desc[UR4][R64.64], R84 ;  /* 0x0000005440008986 */ /* 0x0001e4000c101904 */
[----:B0-----:R-:W0:Y:S02]  /*1f60*/  @!P0 LDC.64 R64, c[0x0][0x258] ;  /* 0x00009600ff408b82 */ /* 0x001e240000000a00 */
[----:B0-----:R-:W-:-:S04]  /*1f70*/  @!P0 LEA R64, P1, R15, R64, 0x2 ;  /* 0x000000400f408211 */ /* 0x001fc800078210ff */
[----:B------:R-:W-:Y:S02]  /*1f80*/  @!P0 LEA.HI.X R65, R15, R65, R83, 0x2, P1 ;  /* 0x000000410f418211 */ /* 0x000fe400008f1453 */
[----:B------:R-:W0:Y:S03]  /*1f90*/  MUFU.RSQ R83, R85 ;  /* 0x0000005500537308 */ /* 0x000e260000001400 */
[----:B0-----:R0:W-:Y:S01]  /*1fa0*/  @!P0 STG.E desc[UR4][R64.64], R83 ;  /* 0x0000005340008986 */ /* 0x0011e2000c101904 */
[----:B------:R-:W-:-:S13]  /*1fb0*/  ISETP.GE.AND P0, PT, R71, 0x1, PT ;  /* 0x000000014700780c */ /* 0x000fda0003f06270 */
[----:B0-----:R-:W-:Y:S05]  /*1fc0*/  @!P0 BRA `(.L_x_7631) ;  /* 0x0000000400908947 */ /* 0x001fea0003800000 */
[----:B------:R-:W0:Y:S01]  /*1fd0*/  LDC R92, c[0x0][0x218] ;  /* 0x00008600ff5c7b82 */ /* 0x000e220000000800 */
[----:B------:R-:W-:Y:S02]  /*1fe0*/  FSEL R65, R84, RZ, !P4 ;  /* 0x000000ff54417208 */ /* 0x000fe40006000000 */
[----:B------:R-:W-:-:S03]  /*1ff0*/  IADD3 R64, R71, -0x1, RZ ;  /* 0xffffffff47407810 */ /* 0x000fc60007ffe0ff */
        /* <DEDUP_REMOVED lines=9> */
[----:B------:R-:W-:Y:S01]  /*2090*/  FMUL.FTZ R29, R83, R29 ;  /* 0x0000001d531d7220 */ /* 0x000fe20000410000 */
[C---:B------:R-:W-:Y:S01]  /*20a0*/  FADD.FTZ R32, -R65.reuse, R32 ;  /* 0x0000002041207221 */ /* 0x040fe20000010100 */
[----:B------:R-:W-:Y:S01]  /*20b0*/  FADD.FTZ R35, -R65, R35 ;  /* 0x0000002341237221 */ /* 0x000fe20000010100 */
[C---:B------:R-:W-:Y:S01]  /*20c0*/  FMUL.FTZ R84, R83.reuse, R44 ;  /* 0x0000002c53547220 */ /* 0x040fe20000410000 */
[----:B------:R-:W-:Y:S01]  /*20d0*/  FMUL.FTZ R85, R83, R45 ;  /* 0x0000002d53557220 */ /* 0x000fe20000410000 */
[C---:B------:R-:W-:Y:S01]  /*20e0*/  FADD.FTZ R42, -R65.reuse, R42 ;  /* 0x0000002a412a7221 */ /* 0x040fe20000010100 */
[----:B------:R-:W-:Y:S01]  /*20f0*/  FADD.FTZ R43, -R65, R43 ;  /* 0x0000002b412b7221 */ /* 0x000fe20000010100 */
[----:B------:R-:W1:Y:S01]  /*2100*/  LDC.64 R44, c[0x0][0x2b8] ;  /* 0x0000ae00ff2c7b82 */ /* 0x000e620000000a00 */
[----:B------:R-:W-:Y:S01]  /*2110*/  FFMA.FTZ R30, R82, R30, R4 ;  /* 0x0000001e521e7223 */ /* 0x000fe20000010004 */
[----:B------:R-:W-:Y:S01]  /*2120*/  FFMA.FTZ R31, R81, R31, R55 ;  /* 0x0000001f511f7223 */ /* 0x000fe20000010037 */
[C---:B------:R-:W-:Y:S01]  /*2130*/  FADD.FTZ R33, -R65.reuse, R33 ;  /* 0x0000002141217221 */ /* 0x040fe20000010100 */
[----:B------:R-:W-:Y:S01]  /*2140*/  FADD.FTZ R34, -R65, R34 ;  /* 0x0000002241227221 */ /* 0x000fe20000010100 */
[----:B------:R-:W-:Y:S01]  /*2150*/  FFMA.FTZ R28, R87, R28, R3 ;  /* 0x0000001c571c7223 */ /* 0x000fe20000010003 */
[----:B------:R-:W-:Y:S01]  /*2160*/  FFMA.FTZ R29, R86, R29, R54 ;  /* 0x0000001d561d7223 */ /* 0x000fe20000010036 */
[----:B------:R-:W-:Y:S01]  /*2170*/  FADD.FTZ R40, -R65, R40 ;  /* 0x0000002841287221 */ /* 0x000fe20000010100 */
[----:B0-----:R-:W-:-:S02]  /*2180*/  IMAD R64, R64, R92, RZ ;  /* 0x0000005c40407224 */ /* 0x001fc400078e02ff */
[----:B------:R-:W-:Y:S01]  /*2190*/  FADD.FTZ R41, -R65, R41 ;  /* 0x0000002941297221 */ /* 0x000fe20000010100 */
        /* <DEDUP_REMOVED lines=16> */
[----:B------:R-:W-:Y:S01]  /*22a0*/  F2FP.BF16.F32.PACK_AB R31, R31, R30 ;  /* 0x0000001e1f1f723e */ /* 0x000fe200000010ff */
[----:B------:R-:W-:Y:S01]  /*22b0*/  FMUL.FTZ R34, R83, R40 ;  /* 0x0000002853227220 */ /* 0x000fe20000410000 */
[----:B------:R-:W-:Y:S01]  /*22c0*/  F2FP.BF16.F32.PACK_AB R30, R29, R28 ;  /* 0x0000001c1d1e723e */ /* 0x000fe200000010ff */
[----:B------:R-:W-:Y:S01]  /*22d0*/  FMUL.FTZ R71, R83, R41 ;  /* 0x0000002953477220 */ /* 0x000fe20000410000 */
[----:B------:R-:W-:Y:S01]  /*22e0*/  FFMA.FTZ R40, R88, R35, R53 ;  /* 0x0000002358287223 */ /* 0x000fe20000010035 */
[----:B------:R-:W-:Y:S01]  /*22f0*/  FFMA.FTZ R28, R91, R32, R0 ;  /* 0x000000205b1c7223 */ /* 0x000fe20000010000 */
[----:B------:R-:W-:Y:S01]  /*2300*/  SHF.R.S32.HI R41, RZ, 0x1f, R64 ;  /* 0x0000001fff297819 */ /* 0x000fe20000011440 */
[----:B------:R-:W-:Y:S01]  /*2310*/  FFMA.FTZ R35, R74, R42, R8 ;  /* 0x0000002a4a237223 */ /* 0x000fe20000010008 */
[----:B------:R-:W-:Y:S01]  /*2320*/  FFMA.FTZ R32, R73, R43, R59 ;  /* 0x0000002b49207223 */ /* 0x000fe2000001003b */
[----:B------:R-:W-:Y:S01]  /*2330*/  FFMA.FTZ R33, R89, R33, R52 ;  /* 0x0000002159217223 */ /* 0x000fe20000010034 */
[C---:B------:R-:W-:Y:S01]  /*2340*/  FMUL.FTZ R36, R83.reuse, R36 ;  /* 0x0000002453247220 */ /* 0x040fe20000410000 */
[C---:B------:R-:W-:Y:S01]  /*2350*/  FMUL.FTZ R37, R83.reuse, R37 ;  /* 0x0000002553257220 */ /* 0x040fe20000410000 */
[C---:B------:R-:W-:Y:S01]  /*2360*/  FMUL.FTZ R38, R83.reuse, R38 ;  /* 0x0000002653267220 */ /* 0x040fe20000410000 */
[----:B------:R-:W-:Y:S01]  /*2370*/  FMUL.FTZ R39, R83, R39 ;  /* 0x0000002753277220 */ /* 0x000fe20000410000 */
[----:B------:R-:W-:Y:S01]  /*2380*/  LEA.HI R64, R41, R64, RZ, 0x3 ;  /* 0x0000004029407211 */ /* 0x000fe200078f18ff */
[----:B------:R-:W-:Y:S01]  /*2390*/  FFMA.FTZ R65, R90, R65, R2 ;  /* 0x000000415a417223 */ /* 0x000fe20000010002 */
        /* <DEDUP_REMOVED lines=8> */
[----:B------:R-:W-:Y:S01]  /*2420*/  LEA.HI.SX32 R41, R64, R93, 0x1d ;  /* 0x0000005d40297211 */ /* 0x000fe200078feaff */
        /* <DEDUP_REMOVED lines=8> */
[----:B------:R-:W-:Y:S01]  /*24b0*/  IADD3 R65, R41, 0x20, RZ ;  /* 0x0000002029417810 */ /* 0x000fe20007ffe0ff */
        /* <DEDUP_REMOVED lines=21> */
.L_x_7631:
[----:B------:R-:W-:Y:S05]  /*2610*/  BSYNC B0 ;  /* 0x0000000000007941 */ /* 0x000fea0003800000 */
.L_x_7630:
[----:B0-----:R-:W0:Y:S02]  /*2620*/  LDC.64 R28, c[0x0][0x210] ;  /* 0x00008400ff1c7b82 */ /* 0x001e240000000a00 */
[----:B0-----:R-:W-:-:S04]  /*2630*/  LEA R15, R28, R15, 0x2 ;  /* 0x0000000f1c0f7211 */ /* 0x001fc800078e10ff */
[----:B------:R-:W-:-:S13]  /*2640*/  ISETP.GE.AND P0, PT, R15, R29, PT ;  /* 0x0000001d0f00720c */ /* 0x000fda0003f06270 */
[----:B------:R-:W-:Y:S05]  /*2650*/  @!P0 BRA `(.L_x_7632) ;  /* 0xffffffe0001c8947 */ /* 0x000fea000383ffff */
[----:B------:R-:W-:Y:S05]  /*2660*/  EXIT ;  /* 0x000000000000794d */ /* 0x000fea0003800000 */
.L_x_7629:
        /* <DEDUP_REMOVED lines=8> */
.L_x_7634:
[----:B------:R-:W-:Y:S05]  /*26f0*/  BSYNC B0 ;  /* 0x0000000000007941 */ /* 0x000fea0003800000 */
.L_x_7633:
[----:B------:R-:W-:Y:S01]  /*2700*/  FADD.FTZ R84, R84, R64 ;  /* 0x0000004054547221 */ /* 0x000fe20000010000 */
[----:B------:R-:W-:Y:S01]  /*2710*/  HFMA2.MMA R85, -RZ, RZ, 0, 1.1920928955078125e-07 ;  /* 0x00000002ff557435 */ /* 0x000fe200000001ff */
[----:B------:R-:W-:Y:S02]  /*2720*/  MOV R64, 0xffffffff ;  /* 0xffffffff00407802 */ /* 0x000fe40000000f00 */
[----:B------:R-:W-:Y:S02]  /*2730*/  MOV R65, 0x1f ;  /* 0x0000001f00417802 */ /* 0x000fe40000000f00 */
[----:B------:R-:W-:-:S07]  /*2740*/  MOV R92, R84 ;  /* 0x00000054005c7202 */ /* 0x000fce0000000f00 */
[----:B------:R-:W-:Y:S05]  /*2750*/  WARPSYNC.COLLECTIVE R64, `(.L_x_7635) ;  /* 0x0000000040087348 */ /* 0x000fea0003c00000 */
[----:B------:R0:W1:Y:S02]  /*2760*/  SHFL.BFLY P1, R64, R92, R85, R65 ;  /* 0x0c0000555c407389 */ /* 0x0000640000020041 */
[----:B01----:R-:W-:Y:S01]  /*2770*/  ENDCOLLECTIVE ;  /* 0x000000000000791b */ /* 0x003fe20003800000 */
.L_x_7635:
[----:B------:R-:W-:Y:S01]  /*2780*/  HFMA2.MMA R85, -RZ, RZ, 0, 2.384185791015625e-07 ;  /* 0x00000004ff557435 */ /* 0x000fe200000001ff */
[----:B------:R-:W-:Y:S01]  /*2790*/  FADD.FTZ R84, R84, R64 ;  /* 0x0000004054547221 */ /* 0x000fe20000010000 */
[----:B------:R-:W-:-:S04]  /*27a0*/  MOV R64, 0xffffffff ;  /* 0xffffffff00407802 */ /* 0x000fc80000000f00 */
[----:B------:R-:W-:-:S07]  /*27b0*/  MOV R92, R84 ;  /* 0x00000054005c7202 */ /* 0x000fce0000000f00 */
[----:B------:R-:W-:Y:S05]  /*27c0*/  WARPSYNC.COLLECTIVE R64, `(.L_x_7636) ;  /* 0x0000000040087348 */ /* 0x000fea0003c00000 */
[----:B------:R0:W1:Y:S02]  /*27d0*/  SHFL.BFLY P1, R64, R92, R85, R65 ;  /* 0x0c0000555c407389 */ /* 0x0000640000020041 */
[----:B01----:R-:W-:Y:S01]  /*27e0*/  ENDCOLLECTIVE ;  /* 0x000000000000791b */ /* 0x003fe20003800000 */
.L_x_7636:
[----:B------:R-:W-:Y:S01]  /*27f0*/  HFMA2.MMA R85, -RZ, RZ, 0, 4.76837158203125e-07 ;  /* 0x00000008ff557435 */ /* 0x000fe200000001ff */
[----:B------:R-:W-:Y:S01]  /*2800*/  FADD.FTZ R84, R84, R64 ;  /* 0x0000004054547221 */ /* 0x000fe20000010000 */
[----:B------:R-:W-:-:S04]  /*2810*/  MOV R64, 0xffffffff ;  /* 0xffffffff00407802 */ /* 0x000fc80000000f00 */
[----:B------:R-:W-:-:S07]  /*2820*/  MOV R92, R84 ;  /* 0x00000054005c7202 */ /* 0x000fce0000000f00 */
[----:B------:R-:W-:Y:S05]  /*2830*/  WARPSYNC.COLLECTIVE R64, `(.L_x_7637) ;  /* 0x0000000040087348 */ /* 0x000fea0003c00000 */
[----:B------:R0:W1:Y:S02]  /*2840*/  SHFL.BFLY P1, R64, R92, R85, R65 ;  /* 0x0c0000555c407389 */ /* 0x0000640000020041 */
[----:B01----:R-:W-:Y:S01]  /*2850*/  ENDCOLLECTIVE ;  /* 0x000000000000791b */ /* 0x003fe20003800000 */
.L_x_7637:
[----:B------:R-:W-:Y:S01]  /*2860*/  HFMA2.MMA R85, -RZ, RZ, 0, 9.5367431640625e-07 ;  /* 0x00000010ff557435 */ /* 0x000fe200000001ff */
[----:B------:R-:W-:Y:S01]  /*2870*/  FADD.FTZ R84, R84, R64 ;  /* 0x0000004054547221 */ /* 0x000fe20000010000 */
[----:B------:R-:W-:-:S04]  /*2880*/  MOV R64, 0xffffffff ;  /* 0xffffffff00407802 */ /* 0x000fc80000000f00 */
[----:B------:R-:W-:-:S07]  /*2890*/  MOV R92, R84 ;  /* 0x00000054005c7202 */ /* 0x000fce0000000f00 */
[----:B------:R-:W-:Y:S05]  /*28a0*/  WARPSYNC.COLLECTIVE R64, `(.L_x_7638) ;  /* 0x0000000040087348 */ /* 0x000fea0003c00000 */
[----:B------:R0:W1:Y:S02]  /*28b0*/  SHFL.BFLY P1, R64, R92, R85, R65 ;  /* 0x0c0000555c407389 */ /* 0x0000640000020041 */
[----:B01----:R-:W-:Y:S01]  /*28c0*/  ENDCOLLECTIVE ;  /* 0x000000000000791b */ /* 0x003fe20003800000 */
.L_x_7638:
[----:B------:R-:W0:Y:S01]  /*28d0*/  LDC R65, c[0x0][0x290] ;  /* 0x0000a400ff417b82 */ /* 0x000e220000000800 */
[----:B------:R-:W-:Y:S01]  /*28e0*/  HFMA2.MMA R85, -RZ, RZ, 0, 5.9604644775390625e-08 ;  /* 0x00000001ff557435 */ /* 0x000fe200000001ff */
[----:B------:R-:W-:-:S04]  /*28f0*/  FADD.FTZ R84, R84, R64 ;  /* 0x0000004054547221 */ /* 0x000fc80000010000 */
        /* <DEDUP_REMOVED lines=49> */
[----:B------:R-:W-:Y:S02]  /*2c10*/  MOV R64, 0xffffffff ;  /* 0xffffffff00407802 */ /* 0x000fe40000000f00 */
[----:B------:R-:W-:-:S07]  /*2c20*/  MOV R65, 0x1f ;  /* 0x0000001f00417802 */ /* 0x000fce0000000f00 */
[----:B------:R-:W-:Y:S05]  /*2c30*/  WARPSYNC.COLLECTIVE R64, `(.L_x_7639) ;  /* 0x0000000040087348 */ /* 0x000fea0003c00000 */
[----:B------:R0:W1:Y:S02]  /*2c40*/  SHFL.BFLY P1, R64, R92, R85, R65 ;  /* 0x0c0000555c407389 */ /* 0x0000640000020041 */
[----:B01----:R-:W-:Y:S01]  /*2c50*/  ENDCOLLECTIVE ;  /* 0x000000000000791b */ /* 0x003fe20003800000 */
.L_x_7639:
[----:B------:R-:W-:Y:S01]  /*2c60*/  HFMA2.MMA R85, -RZ, RZ, 0, 1.1920928955078125e-07 ;  /* 0x00000002ff557435 */ /* 0x000fe200000001ff */
[----:B------:R-:W-:Y:S01]  /*2c70*/  FADD.FTZ R92, R92, R64 ;  /* 0x000000405c5c7221 */ /* 0x000fe20000010000 */
[----:B------:R-:W-:-:S09]  /*2c80*/  MOV R64, 0xffffffff ;  /* 0xffffffff00407802 */ /* 0x000fd20000000f00 */
[----:B------:R-:W-:Y:S05]  /*2c90*/  WARPSYNC.COLLECTIVE R64, `(.L_x_7640) ;  /* 0x0000000040087348 */ /* 0x000fea0003c00000 */
[----:B------:R0:W1:Y:S02]  /*2ca0*/  SHFL.BFLY P1, R64, R92, R85, R65 ;  /* 0x0c0000555c407389 */ /* 0x0000640000020041 */
[----:B01----:R-:W-:Y:S01]  /*2cb0*/  ENDCOLLECTIVE ;  /* 0x000000000000791b */ /* 0x003fe20003800000 */
.L_x_7640:
[----:B------:R-:W-:Y:S01]  /*2cc0*/  HFMA2.MMA R85, -RZ, RZ, 0, 2.384185791015625e-07 ;  /* 0x00000004ff557435 */ /* 0x000fe200000001ff */
[----:B------:R-:W-:Y:S01]  /*2cd0*/  FADD.FTZ R92, R92, R64 ;  /* 0x000000405c5c7221 */ /* 0x000fe20000010000 */
[----:B------:R-:W-:-:S09]  /*2ce0*/  MOV R64, 0xffffffff ;  /* 0xffffffff00407802 */ /* 0x000fd20000000f00 */
[----:B------:R-:W-:Y:S05]  /*2cf0*/  WARPSYNC.COLLECTIVE R64, `(.L_x_7641) ;  /* 0x0000000040087348 */ /* 0x000fea0003c00000 */
[----:B------:R0:W1:Y:S02]  /*2d00*/  SHFL.BFLY P1, R64, R92, R85, R65 ;  /* 0x0c0000555c407389 */ /* 0x0000640000020041 */
[----:B01----:R-:W-:Y:S01]  /*2d10*/  ENDCOLLECTIVE ;  /* 0x000000000000791b */ /* 0x003fe20003800000 */
.L_x_7641:
[----:B------:R-:W-:Y:S01]  /*2d20*/  HFMA2.MMA R85, -RZ, RZ, 0, 4.76837158203125e-07 ;  /* 0x00000008ff557435 */ /* 0x000fe200000001ff */
[----:B------:R-:W-:Y:S01]  /*2d30*/  FADD.FTZ R92, R92, R64 ;  /* 0x000000405c5c7221 */ /* 0x000fe20000010000 */
[----:B------:R-:W-:-:S09]  /*2d40*/  MOV R64, 0xffffffff ;  /* 0xffffffff00407802 */ /* 0x000fd20000000f00 */
[----:B------:R-:W-:Y:S05]  /*2d50*/  WARPSYNC.COLLECTIVE R64, `(.L_x_7642) ;  /* 0x0000000040087348 */ /* 0x000fea0003c00000 */
[----:B------:R0:W1:Y:S02]  /*2d60*/  SHFL.BFLY P1, R64, R92, R85, R65 ;  /* 0x0c0000555c407389 */ /* 0x0000640000020041 */
[----:B01----:R-:W-:Y:S01]  /*2d70*/  ENDCOLLECTIVE ;  /* 0x000000000000791b */ /* 0x003fe20003800000 */
.L_x_7642:
[----:B------:R-:W-:Y:S01]  /*2d80*/  HFMA2.MMA R85, -RZ, RZ, 0, 9.5367431640625e-07 ;  /* 0x00000010ff557435 */ /* 0x000fe200000001ff */
[----:B------:R-:W-:Y:S01]  /*2d90*/  FADD.FTZ R92, R92, R64 ;  /* 0x000000405c5c7221 */ /* 0x000fe20000010000 */
[----:B------:R-:W-:-:S09]  /*2da0*/  MOV R64, 0xffffffff ;  /* 0xffffffff00407802 */ /* 0x000fd20000000f00 */
[----:B------:R-:W-:Y:S05]  /*2db0*/  WARPSYNC.COLLECTIVE R64, `(.L_x_7643) ;  /* 0x0000000040087348 */ /* 0x000fea0003c00000 */
[----:B------:R0:W1:Y:S02]  /*2dc0*/  SHFL.BFLY P1, R64, R92, R85, R65 ;  /* 0x0c0000555c407389 */ /* 0x0000640000020041 */
[----:B01----:R-:W-:Y:S01]  /*2dd0*/  ENDCOLLECTIVE ;  /* 0x000000000000791b */ /* 0x003fe20003800000 */
.L_x_7643:
[----:B------:R-:W-:Y:S05]  /*2de0*/  BRA `(.L_x_7644) ;  /* 0xfffffff000307947 */ /* 0x000fea000383ffff */
.L_x_7645:
        /* <DEDUP_REMOVED lines=9> */
.L_x_23499:


//--------------------- .text._ZN10layer_norm13ln_fwd_kernelINS_13Kernel_traitsI13__nv_bfloat16S2_fS2_fjLj768ELj1ELj4ELj1ELj16ENS_18Kernel_traits_baseILj768ES2_S2_fS2_fjLj128EEEEELb0ELb1ELb0ELb0EEEvNS_9FwdParamsE --------------------------
	.section	.text._ZN10layer_norm13ln_fwd_kernelINS_13Kernel_traitsI13__nv_bfloat16S2_fS2_fjLj768ELj1ELj4ELj1ELj16ENS_18Kernel_traits_baseILj768ES2_S2_fS2_fjLj128EEEEELb0ELb1ELb0ELb0EEEvNS_9FwdParamsE,"ax",@progbits
	.align	128
        .global         _ZN10layer_norm13ln_fwd_kernelINS_13Kernel_traitsI13__nv_bfloat16S2_fS2_fjLj768ELj1ELj4ELj1ELj16ENS_18Kernel_traits_baseILj768ES2_S2_fS2_fjLj128EEEEELb0ELb1ELb0ELb0EEEvNS_9FwdParamsE
        .type           _ZN10layer_norm13ln_fwd_kernelINS_13Kernel_traitsI13__nv_bfloat16S2_fS2_fjLj768ELj1ELj4ELj1ELj16ENS_18Kernel_traits_baseILj768ES2_S2_fS2_fjLj128EEEEELb0ELb1ELb0ELb0EEEvNS_9FwdParamsE,@function
        .size           _ZN10layer_norm13ln_fwd_kernelINS_13Kernel_traitsI13__nv_bfloat16S2_fS2_fjLj768ELj1ELj4ELj1ELj16ENS_18Kernel_traits_baseILj768ES2_S2_fS2_fjLj128EEEEELb0ELb1ELb0ELb0EEEvNS_9FwdParamsE,(.L_x_23500 - _ZN10layer_norm13ln_fwd_kernelINS_13Kernel_traitsI13__nv_bfloat16S2_fS2_fjLj768ELj1ELj4ELj1ELj16ENS_18Kernel_traits_baseILj768ES2_S2_fS2_fjLj128EEEEELb0ELb1ELb0ELb0EEEvNS_9FwdParamsE)
        .other          _ZN10layer_norm13ln_fwd_kernelINS_13Kernel_traitsI13__nv_bfloat16S2_fS2_fjLj768ELj1ELj4ELj1ELj16ENS_18Kernel_traits_baseILj768ES2_S2_fS2_fjLj128EEEEELb0ELb1ELb0ELb0EEEvNS_9FwdParamsE,@"STO_CUDA_ENTRY STV_DEFAULT"
_ZN10layer_norm13ln_fwd_kernelINS_13Kernel_traitsI13__nv_bfloat16S2_fS2_fjLj768ELj1ELj4ELj1ELj16ENS_18Kernel_traits_baseILj768ES2_S2_fS2_fjLj128EEEEELb0ELb1ELb0ELb0EEEvNS_9FwdParamsE:
.text._ZN10layer_norm13ln_fwd_kernelINS_13Kernel_traitsI13__nv_bfloat16S2_fS2_fjLj768ELj1ELj4ELj1ELj16ENS_18Kernel_traits_baseILj768ES2_S2_fS2_fjLj128EEEEELb0ELb1ELb0ELb0EEEvNS_9FwdParamsE:
        /* <DEDUP_REMOVED lines=41> */
.L_x_7647:
[----:B------:R-:W-:Y:S05]  /*0290*/  BSYNC B0 ;  /* 0x0000000000007941 */ /* 0x000fea0003800000 */
.L_x_7646:
        /* <DEDUP_REMOVED lines=26> */
.L_x_7649:
[----:B------:R-:W-:Y:S05]  /*0440*/  BSYNC B0 ;  /* 0x0000000000007941 */ /* 0x000fea0003800000 */
.L_x_7648:
        /* <DEDUP_REMOVED lines=25> */
.L_x_7651:
[----:B------:R-:W-:Y:S05]  /*05e0*/  BSYNC B0 ;  /* 0x0000000000007941 */ /* 0x000fea0003800000 */
.L_x_7650:
        /* <DEDUP_REMOVED lines=8> */
[----:B------:R-:W-:Y:S01]  /*0670*/  ULDC UR13, c[0x0][0x218] ;  /* 0x00008600000d7ab9 */ /* 0x000fe20000000800 */
[----:B-----5:R-:W-:Y:S01]  /*0680*/  PRMT R93, R32, 0x7632, R93 ;  /* 0x00007632205d7816 */ /* 0x020fe2000000005d */
[----:B------:R-:W-:Y:S01]  /*0690*/  ULDC.U8 UR6, c[0x0][0x2a0] ;  /* 0x0000a80000067ab9 */ /* 0x000fe20000000000 */
[----:B------:R-:W-:Y:S01]  /*06a0*/  PRMT R92, R33, 0x7632, R92 ;  /* 0x00007632215c7816 */ /* 0x000fe2000000005c */
[----:B------:R-:W-:Y:S01]  /*06b0*/  UISETP.NE.AND.EX UP0, UPT, UR7, URZ, UPT, UP0 ;  /* 0x0000003f0700728c */ /* 0x000fe2000bf05300 */
[----:B------:R-:W-:Y:S01]  /*06c0*/  PRMT R95, R34, 0x7632, R95 ;  /* 0x00007632225f7816 */ /* 0x000fe2000000005f */
[----:B------:R-:W-:Y:S01]  /*06d0*/  ULDC UR12, c[0x0][0x2d8] ;  /* 0x0000b600000c7ab9 */ /* 0x000fe20000000800 */
[----:B------:R-:W-:Y:S01]  /*06e0*/  PRMT R94, R35, 0x7632, R94 ;  /* 0x00007632235e7816 */ /* 0x000fe2000000005e */
[----:B------:R-:W-:Y:S01]  /*06f0*/  UISETP.NE.AND UP1, UPT, UR6, URZ, UPT ;  /* 0x0000003f0600728c */ /* 0x000fe2000bf25270 */
        /* <DEDUP_REMOVED lines=79> */
.L_x_7665:
        /* <DEDUP_REMOVED lines=9> */
[----:B------:R-:W0:Y:S02]  /*0c80*/  S2R R112, SR_TID.X ;  /* 0x0000000000707919 */ /* 0x000e240000002100 */
[----:B------:R-:W-:-:S04]  /*0c90*/  SHF.R.S32.HI R59, RZ, 0x1f, R58 ;  /* 0x0000001fff3b7819 */ /* 0x000fc8000001143a */
[----:B------:R-:W-:Y:S02]  /*0ca0*/  LEA.HI R111, R59, R58, RZ, 0x3 ;  /* 0x0000003a3b6f7211 */ /* 0x000fe400078f18ff */
[----:B------:R-:W-:Y:S02]  /*0cb0*/  MOV R59, 0x3f800000 ;  /* 0x3f800000003b7802 */ /* 0x000fe40000000f00 */
        /* <DEDUP_REMOVED lines=8> */
[----:B0-----:R-:W-:-:S06]  /*0d40*/  IMAD.WIDE.U32 R32, R111, 0x10, R32 ;  /* 0x000000106f207825 */ /* 0x001fcc00078e0020 */
[----:B------:R-:W2:Y:S06]  /*0d50*/  LDG.E.128 R32, desc[UR4][R32.64] ;  /* 0x0000000420207981 */ /* 0x000eac000c1e1d00 */
[----:B------:R-:W-:-:S04]  /*0d60*/  @P0 LEA R36, P4, R111, UR8, 0x5 ;  /* 0x000000086f240c11 */ /* 0x000fc8000f8828ff */
[----:B------:R-:W-:-:S05]  /*0d70*/  @P0 LEA.HI.X R37, R111, UR9, RZ, 0x5, P4 ;  /* 0x000000096f250c11 */ /* 0x000fca000a0f2cff */
[----:B------:R-:W3:Y:S04]  /*0d80*/  @P0 LDG.E.128 R24, desc[UR4][R36.64] ;  /* 0x0000000424180981 */ /* 0x000ee8000c1e1d00 */
[----:B------:R0:W4:Y:S01]  /*0d90*/  @P0 LDG.E.128 R28, desc[UR4][R36.64+0x10] ;  /* 0x00001004241c0981 */ /* 0x000122000c1e1d00 */
[----:B------:R-:W-:Y:S02]  /*0da0*/  ISETP.NE.U32.AND P0, PT, RZ, UR8, PT ;  /* 0x00000008ff007c0c */ /* 0x000fe4000bf05070 */
[C---:B------:R-:W-:Y:S02]  /*0db0*/  LEA R56, P4, R111.reuse, UR10, 0x5 ;  /* 0x0000000a6f387c11 */ /* 0x040fe4000f8828ff */
[----:B------:R-:W-:Y:S02]  /*0dc0*/  ISETP.NE.AND.EX P0, PT, RZ, UR9, PT, P0 ;  /* 0x00000009ff007c0c */ /* 0x000fe4000bf05300 */
[----:B------:R-:W-:-:S02]  /*0dd0*/  LEA.HI.X R57, R111, UR11, RZ, 0x5, P4 ;  /* 0x0000000b6f397c11 */ /* 0x000fc4000a0f2cff */
[C---:B--2---:R-:W-:Y:S02]  /*0de0*/  PRMT R38, R32.reuse, 0x7632, R38 ;  /* 0x0000763220267816 */ /* 0x044fe40000000026 */
[----:B------:R-:W-:Y:S02]  /*0df0*/  SHF.L.U32 R112, R32, 0x10, RZ ;  /* 0x0000001020707819 */ /* 0x000fe400000006ff */
[C---:B------:R-:W-:Y:S02]  /*0e00*/  SHF.L.U32 R32, R33.reuse, 0x10, RZ ;  /* 0x0000001021207819 */ /* 0x040fe400000006ff */
[----:B------:R-:W-:Y:S01]  /*0e10*/  PRMT R39, R33, 0x7632, R39 ;  /* 0x0000763221277816 */ /* 0x000fe20000000027 */
[----:B------:R-:W-:Y:S01]  /*0e20*/  FMUL.FTZ R33, R112, R59 ;  /* 0x0000003b70217220 */ /* 0x000fe20000410000 */
[----:B------:R-:W-:Y:S02]  /*0e30*/  PRMT R113, R34, 0x7632, R113 ;  /* 0x0000763222717816 */ /* 0x000fe40000000071 */
[----:B------:R-:W-:-:S02]  /*0e40*/  PRMT R115, R35, 0x7632, R115 ;  /* 0x0000763223737816 */ /* 0x000fc40000000073 */
[----:B------:R-:W-:Y:S01]  /*0e50*/  SHF.L.U32 R114, R34, 0x10, RZ ;  /* 0x0000001022727819 */ /* 0x000fe200000006ff */
[-C--:B------:R-:W-:Y:S01]  /*0e60*/  FMUL.FTZ R34, R32, R59.reuse ;  /* 0x0000003b20227220 */ /* 0x080fe20000410000 */
[----:B------:R-:W-:Y:S02]  /*0e70*/  SHF.L.U32 R116, R35, 0x10, RZ ;  /* 0x0000001023747819 */ /* 0x000fe400000006ff */
[----:B------:R-:W-:Y:S01]  /*0e80*/  SHF.L.U32 R38, R38, 0x10, RZ ;  /* 0x0000001026267819 */ /* 0x000fe200000006ff */
[-C--:B0-----:R-:W-:Y:S01]  /*0e90*/  FMUL.FTZ R37, R114, R59.reuse ;  /* 0x0000003b72257220 */ /* 0x081fe20000410000 */
[----:B------:R-:W-:Y:S01]  /*0ea0*/  SHF.L.U32 R32, R39, 0x10, RZ ;  /* 0x0000001027207819 */ /* 0x000fe200000006ff */
[-C--:B------:R-:W-:Y:S01]  /*0eb0*/  FMUL.FTZ R116, R116, R59.reuse ;  /* 0x0000003b74747220 */ /* 0x080fe20000410000 */
[----:B------:R-:W-:Y:S01]  /*0ec0*/  SHF.L.U32 R36, R113, 0x10, RZ ;  /* 0x0000001071247819 */ /* 0x000fe200000006ff */
[-C--:B------:R-:W-:Y:S01]  /*0ed0*/  FMUL.FTZ R112, R38, R59.reuse ;  /* 0x0000003b26707220 */ /* 0x080fe20000410000 */
[----:B------:R-:W-:Y:S01]  /*0ee0*/  SHF.L.U32 R118, R115, 0x10, RZ ;  /* 0x0000001073767819 */ /* 0x000fe200000006ff */
[----:B------:R-:W-:Y:S01]  /*0ef0*/  FMUL.FTZ R35, R32, R59 ;  /* 0x0000003b20237220 */ /* 0x000fe20000410000 */
        /* <DEDUP_REMOVED lines=18> */
[----:B------:R-:W-:-:S02]  /*1020*/  IADD3 R112, R111, 0x20, RZ ;  /* 0x000000206f707810 */ /* 0x000fc40007ffe0ff */
[----:B------:R0:W-:Y:S04]  /*1030*/  STG.E.128 desc[UR4][R56.64], R32 ;  /* 0x0000002038007986 */ /* 0x0001e8000c101d04 */
[----:B------:R0:W-:Y:S02]  /*1040*/  STG.E.128 desc[UR4][R56.64+0x10], R36 ;  /* 0x0000102438007986 */ /* 0x0001e4000c101d04 */
.L_x_7653:
[----:B------:R-:W-:Y:S05]  /*1050*/  BSYNC B0 ;  /* 0x0000000000007941 */ /* 0x000fea0003800000 */
.L_x_7652:
[----:B------:R-:W-:Y:S04]  /*1060*/  BSSY B0, `(.L_x_7654) ;  /* 0x0000036000007945 */ /* 0x000fe80003800000 */
[----:B------:R-:W-:Y:S05]  /*1070*/  @!P2 BRA `(.L_x_7655) ;  /* 0x0000000000d0a947 */ /* 0x000fea0003800000 */
[----:B------:R-:W1:Y:S01]  /*1080*/  LDC.64 R40, c[0x0][0x220] ;  /* 0x00008800ff287b82 */ /* 0x000e620000000a00 */
[----:B------:R-:W-:-:S04]  /*1090*/  ISETP.NE.U32.AND P0, PT, RZ, UR8, PT ;  /* 0x00000008ff007c0c */ /* 0x000fc8000bf05070 */
[----:B------:R-:W-:Y:S01]  /*10a0*/  ISETP.NE.AND.EX P0, PT, RZ, UR9, PT, P0 ;  /* 0x00000009ff007c0c */ /* 0x000fe2000bf05300 */
[----:B-1----:R-:W-:-:S06]  /*10b0*/  IMAD.WIDE.U32 R40, R112, 0x10, R40 ;  /* 0x0000001070287825 */ /* 0x002fcc00078e0028 */
[----:B------:R-:W2:Y:S06]  /*10c0*/  LDG.E.128 R40, desc[UR4][R40.64] ;  /* 0x0000000428287981 */ /* 0x000eac000c1e1d00 */
[----:B------:R-:W-:-:S04]  /*10d0*/  @P0 LEA R44, P4, R112, UR8, 0x5 ;  /* 0x00000008702c0c11 */ /* 0x000fc8000f8828ff */
[----:B------:R-:W-:-:S05]  /*10e0*/  @P0 LEA.HI.X R45, R112, UR9, RZ, 0x5, P4 ;  /* 0x00000009702d0c11 */ /* 0x000fca000a0f2cff */
[----:B------:R-:W3:Y:S04]  /*10f0*/  @P0 LDG.E.128 R24, desc[UR4][R44.64] ;  /* 0x000000042c180981 */ /* 0x000ee8000c1e1d00 */
[----:B------:R1:W4:Y:S01]  /*1100*/  @P0 LDG.E.128 R28, desc[UR4][R44.64+0x10] ;  /* 0x000010042c1c0981 */ /* 0x000322000c1e1d00 */
[----:B------:R-:W-:Y:S02]  /*1110*/  ISETP.NE.U32.AND P0, PT, RZ, UR8, PT ;  /* 0x00000008ff007c0c */ /* 0x000fe4000bf05070 */
[C---:B0-----:R-:W-:Y:S02]  /*1120*/  LEA R56, P4, R112.reuse, UR10, 0x5 ;  /* 0x0000000a70387c11 */ /* 0x041fe4000f8828ff */
[----:B------:R-:W-:Y:S02]  /*1130*/  ISETP.NE.AND.EX P0, PT, RZ, UR9, PT, P0 ;  /* 0x00000009ff007c0c */ /* 0x000fe4000bf05300 */
[----:B------:R-:W-:-:S02]  /*1140*/  LEA.HI.X R57, R112, UR11, RZ, 0x5, P4 ;  /* 0x0000000b70397c11 */ /* 0x000fc4000a0f2cff */
[----:B------:R-:W-:Y:S02]  /*1150*/  IADD3 R112, R112, 0x20, RZ ;  /* 0x0000002070707810 */ /* 0x000fe40007ffe0ff */
[C---:B--2---:R-:W-:Y:S02]  /*1160*/  PRMT R46, R40.reuse, 0x7632, R46 ;  /* 0x00007632282e7816 */ /* 0x044fe4000000002e */
[----:B------:R-:W-:Y:S02]  /*1170*/  SHF.L.U32 R114, R40, 0x10, RZ ;  /* 0x0000001028727819 */ /* 0x000fe400000006ff */
[C---:B------:R-:W-:Y:S02]  /*1180*/  SHF.L.U32 R40, R41.reuse, 0x10, RZ ;  /* 0x0000001029287819 */ /* 0x040fe400000006ff */
[C---:B------:R-:W-:Y:S02]  /*1190*/  SHF.L.U32 R116, R42.reuse, 0x10, RZ ;  /* 0x000000102a747819 */ /* 0x040fe400000006ff */
[----:B------:R-:W-:Y:S01]  /*11a0*/  PRMT R113, R42, 0x7632, R113 ;  /* 0x000076322a717816 */ /* 0x000fe20000000071 */
[-C--:B------:R-:W-:Y:S01]  /*11b0*/  FMUL.FTZ R42, R40, R59.reuse ;  /* 0x0000003b282a7220 */ /* 0x080fe20000410000 */
[----:B------:R-:W-:Y:S01]  /*11c0*/  PRMT R47, R41, 0x7632, R47 ;  /* 0x00007632292f7816 */ /* 0x000fe2000000002f */
[-C--:B-1----:R-:W-:Y:S01]  /*11d0*/  FMUL.FTZ R45, R116, R59.reuse ;  /* 0x0000003b742d7220 */ /* 0x082fe20000410000 */
[----:B------:R-:W-:Y:S01]  /*11e0*/  PRMT R115, R43, 0x7632, R115 ;  /* 0x000076322b737816 */ /* 0x000fe20000000073 */
[----:B------:R-:W-:Y:S01]  /*11f0*/  FMUL.FTZ R41, R114, R59 ;  /* 0x0000003b72297220 */ /* 0x000fe20000410000 */
[----:B------:R-:W-:Y:S01]  /*1200*/  SHF.L.U32 R44, R113, 0x10, RZ ;  /* 0x00000010712c7819 */ /* 0x000fe200000006ff */
[----:B------:R-:W-:Y:S01]  /*1210*/  FMUL.FTZ R42, R19, R42 ;  /* 0x0000002a132a7220 */ /* 0x000fe20000410000 */
[----:B------:R-:W-:-:S02]  /*1220*/  SHF.L.U32 R118, R43, 0x10, RZ ;  /* 0x000000102b767819 */ /* 0x000fc400000006ff */
[----:B------:R-:W-:Y:S01]  /*1230*/  SHF.L.U32 R46, R46, 0x10, RZ ;  /* 0x000000102e2e7819 */ /* 0x000fe200000006ff */
[----:B---3--:R-:W-:Y:S01]  /*1240*/  @P0 FADD.FTZ R42, R26, R42 ;  /* 0x0000002a1a2a0221 */ /* 0x008fe20000010000 */
[----:B------:R-:W-:Y:S01]  /*1250*/  SHF.L.U32 R40, R47, 0x10, RZ ;  /* 0x000000102f287819 */ /* 0x000fe200000006ff */
[-C--:B------:R-:W-:Y:S01]  /*1260*/  FMUL.FTZ R47, R44, R59.reuse ;  /* 0x0000003b2c2f7220 */ /* 0x080fe20000410000 */
[----:B------:R-:W-:Y:S01]  /*1270*/  SHF.L.U32 R116, R115, 0x10, RZ ;  /* 0x0000001073747819 */ /* 0x000fe200000006ff */
[-C--:B------:R-:W-:Y:S01]  /*1280*/  FMUL.FTZ R118, R118, R59.reuse ;  /* 0x0000003b76767220 */ /* 0x080fe20000410000 */
[-C--:B------:R-:W-:Y:S01]  /*1290*/  FMUL.FTZ R114, R46, R59.reuse ;  /* 0x0000003b2e727220 */ /* 0x080fe20000410000 */
        /* <DEDUP_REMOVED lines=9> */
[----:B------:R-:W-:Y:S01]  /*1330*/  @P0 FADD.FTZ R40, R24, R40 ;  /* 0x0000002818280221 */ /* 0x000fe20000010000 */
[----:B----4-:R-:W-:Y:S01]  /*1340*/  @P0 FADD.FTZ R44, R28, R44 ;  /* 0x0000002c1c2c0221 */ /* 0x010fe20000010000 */
[----:B------:R-:W-:Y:S01]  /*1350*/  @P0 FADD.FTZ R46, R30, R46 ;  /* 0x0000002e1e2e0221 */ /* 0x000fe20000010000 */
[----:B------:R-:W-:Y:S01]  /*1360*/  @P0 FADD.FTZ R41, R25, R41 ;  /* 0x0000002919290221 */ /* 0x000fe20000010000 */
[----:B------:R-:W-:Y:S01]  /*1370*/  @P0 FADD.FTZ R43, R27, R43 ;  /* 0x0000002b1b2b0221 */ /* 0x000fe20000010000 */
[----:B------:R-:W-:Y:S01]  /*1380*/  @P0 FADD.FTZ R45, R29, R45 ;  /* 0x0000002d1d2d0221 */ /* 0x000fe20000010000 */
[----:B------:R-:W-:-:S03]  /*1390*/  @P0 FADD.FTZ R47, R31, R47 ;  /* 0x0000002f1f2f0221 */ /* 0x000fc60000010000 */
[----:B------:R1:W-:Y:S04]  /*13a0*/  STG.E.128 desc[UR4][R56.64], R40 ;  /* 0x0000002838007986 */ /* 0x0003e8000c101d04 */
[----:B------:R1:W-:Y:S02]  /*13b0*/  STG.E.128 desc[UR4][R56.64+0x10], R44 ;  /* 0x0000102c38007986 */ /* 0x0003e4000c101d04 */
.L_x_7655:
[----:B------:R-:W-:Y:S05]  /*13c0*/  BSYNC B0 ;  /* 0x0000000000007941 */ /* 0x000fea0003800000 */
.L_x_7654:
[----:B------:R-:W-:Y:S04]  /*13d0*/  BSSY B0, `(.L_x_7656) ;  /* 0x0000035000007945 */ /* 0x000fe80003800000 */
[----:B------:R-:W-:Y:S05]  /*13e0*/  @!P3 BRA `(.L_x_7657) ;  /* 0x0000000000ccb947 */ /* 0x000fea0003800000 */
[----:B------:R-:W2:Y:S01]  /*13f0*/  LDC.64 R48, c[0x0][0x220] ;  /* 0x00008800ff307b82 */ /* 0x000ea20000000a00 */
[----:B------:R-:W-:-:S04]  /*1400*/  ISETP.NE.U32.AND P0, PT, RZ, UR8, PT ;  /* 0x00000008ff007c0c */ /* 0x000fc8000bf05070 */
[----:B------:R-:W-:Y:S01]  /*1410*/  ISETP.NE.AND.EX P0, PT, RZ, UR9, PT, P0 ;  /* 0x00000009ff007c0c */ /* 0x000fe2000bf05300 */
[----:B--2---:R-:W-:-:S06]  /*1420*/  IMAD.WIDE.U32 R48, R112, 0x10, R48 ;  /* 0x0000001070307825 */ /* 0x004fcc00078e0030 */
[----:B------:R-:W2:Y:S06]  /*1430*/  LDG.E.128 R48, desc[UR4][R48.64] ;  /* 0x0000000430307981 */ /* 0x000eac000c1e1d00 */
[----:B------:R-:W-:-:S04]  /*1440*/  @P0 LEA R52, P4, R112, UR8, 0x5 ;  /* 0x0000000870340c11 */ /* 0x000fc8000f8828ff */
[----:B------:R-:W-:-:S05]  /*1450*/  @P0 LEA.HI.X R53, R112, UR9, RZ, 0x5, P4 ;  /* 0x0000000970350c11 */ /* 0x000fca000a0f2cff */
[----:B------:R-:W3:Y:S04]  /*1460*/  @P0 LDG.E.128 R24, desc[UR4][R52.64] ;  /* 0x0000000434180981 */ /* 0x000ee8000c1e1d00 */
[----:B------:R4:W5:Y:S01]  /*1470*/  @P0 LDG.E.128 R28, desc[UR4][R52.64+0x10] ;  /* 0x00001004341c0981 */ /* 0x000962000c1e1d00 */
[----:B------:R-:W-:Y:S02]  /*1480*/  ISETP.NE.U32.AND P0, PT, RZ, UR8, PT ;  /* 0x00000008ff007c0c */ /* 0x000fe4000bf05070 */
[----:B01----:R-:W-:Y:S02]  /*1490*/  LEA R56, P4, R112, UR10, 0x5 ;  /* 0x0000000a70387c11 */ /* 0x003fe4000f8828ff */
[----:B------:R-:W-:Y:S02]  /*14a0*/  ISETP.NE.AND.EX P0, PT, RZ, UR9, PT, P0 ;  /* 0x00000009ff007c0c */ /* 0x000fe4000bf05300 */
[----:B--2---:R-:W-:-:S02]  /*14b0*/  PRMT R57, R50, 0x7632, R57 ;  /* 0x0000763232397816 */ /* 0x004fc40000000039 */
[----:B------:R-:W-:Y:S02]  /*14c0*/  SHF.L.U32 R50, R50, 0x10, RZ ;  /* 0x0000001032327819 */ /* 0x000fe400000006ff */
[----:B------:R-:W-:Y:S02]  /*14d0*/  PRMT R54, R48, 0x7632, R54 ;  /* 0x0000763230367816 */ /* 0x000fe40000000036 */
[----:B------:R-:W-:Y:S01]  /*14e0*/  PRMT R55, R49, 0x7632, R55 ;  /* 0x0000763231377816 */ /* 0x000fe20000000037 */
[----:B----4-:R-:W-:Y:S01]  /*14f0*/  FMUL.FTZ R53, R50, R59 ;  /* 0x0000003b32357220 */ /* 0x010fe20000410000 */
[----:B------:R-:W-:Y:S02]  /*1500*/  PRMT R113, R51, 0x7632, R113 ;  /* 0x0000763233717816 */ /* 0x000fe40000000071 */
[----:B------:R-:W-:Y:S02]  /*1510*/  SHF.L.U32 R114, R48, 0x10, RZ ;  /* 0x0000001030727819 */ /* 0x000fe400000006ff */
[----:B------:R-:W-:-:S02]  /*1520*/  SHF.L.U32 R54, R54, 0x10, RZ ;  /* 0x0000001036367819 */ /* 0x000fc400000006ff */
[----:B------:R-:W-:Y:S02]  /*1530*/  SHF.L.U32 R50, R57, 0x10, RZ ;  /* 0x0000001039327819 */ /* 0x000fe400000006ff */
        /* <DEDUP_REMOVED lines=19> */
[----:B------:R-:W-:Y:S01]  /*1670*/  LEA.HI.X R57, R112, UR11, RZ, 0x5, P4 ;  /* 0x0000000b70397c11 */ /* 0x000fe2000a0f2cff */
[----:B---3--:R-:W-:Y:S01]  /*1680*/  @P0 FADD.FTZ R48, R24, R48 ;  /* 0x0000003018300221 */ /* 0x008fe20000010000 */
[----:B------:R-:W-:Y:S01]  /*1690*/  @P0 FADD.FTZ R50, R26, R50 ;  /* 0x000000321a320221 */ /* 0x000fe20000010000 */
[----:B-----5:R-:W-:Y:S01]  /*16a0*/  @P0 FADD.FTZ R52, R28, R52 ;  /* 0x000000341c340221 */ /* 0x020fe20000010000 */
[----:B------:R-:W-:Y:S01]  /*16b0*/  @P0 FADD.FTZ R54, R30, R54 ;  /* 0x000000361e360221 */ /* 0x000fe20000010000 */
[----:B------:R-:W-:Y:S01]  /*16c0*/  @P0 FADD.FTZ R49, R25, R49 ;  /* 0x0000003119310221 */ /* 0x000fe20000010000 */
[----:B------:R-:W-:Y:S01]  /*16d0*/  @P0 FADD.FTZ R51, R27, R51 ;  /* 0x000000331b330221 */ /* 0x000fe20000010000 */
[----:B------:R-:W-:Y:S01]  /*16e0*/  @P0 FADD.FTZ R53, R29, R53 ;  /* 0x000000351d350221 */ /* 0x000fe20000010000 */
[----:B------:R-:W-:-:S03]  /*16f0*/  @P0 FADD.FTZ R55, R31, R55 ;  /* 0x000000371f370221 */ /* 0x000fc60000010000 */
[----:B------:R2:W-:Y:S04]  /*1700*/  STG.E.128 desc[UR4][R56.64], R48 ;  /* 0x0000003038007986 */ /* 0x0005e8000c101d04 */
[----:B------:R2:W-:Y:S02]  /*1710*/  STG.E.128 desc[UR4][R56.64+0x10], R52 ;  /* 0x0000103438007986 */ /* 0x0005e4000c101d04 */
.L_x_7657:
[----:B------:R-:W-:Y:S05]  /*1720*/  BSYNC B0 ;  /* 0x0000000000007941 */ /* 0x000fea0003800000 */
.L_x_7656:
        /* <DEDUP_REMOVED lines=100> */
.L_x_7677:
[----:B01----:R-:W-:Y:S01]  /*1d70*/  FADD.FTZ R112, R112, R117 ;  /* 0x0000007570707221 */ /* 0x003fe20000010000 */
[C---:B------:R-:W-:Y:S01]  /*1d80*/  FMUL.FTZ R114, R113.reuse, R113 ;  /* 0x0000007171727220 */ /* 0x040fe20000410000 */
        /* <DEDUP_REMOVED lines=28> */
[----:B------:R-:W-:Y:S01]  /*1f50*/  FMUL.FTZ R119, R114, R119 ;  /* 0x0000007772777220 */ /* 0x000fe20000410000 */
        /* <DEDUP_REMOVED lines=16> */
[----:B------:R-:W-:-:S03]  /*2060*/  IADD3 R111, R111, 0x20, RZ ;  /* 0x000000206f6f7810 */ /* 0x000fc60007ffe0ff */
[----:B------:R1:W-:Y:S04]  /*2070*/  STG.E.128 desc[UR4][R112.64], R56 ;  /* 0x0000003870007986 */ /* 0x0003e8000c101d04 */
.L_x_7660:
[----:B------:R-:W-:Y:S05]  /*2080*/  BSYNC B0 ;  /* 0x0000000000007941 */ /* 0x000fea0003800000 */
.L_x_7659:
        /* <DEDUP_REMOVED lines=34> */
.L_x_7662:
[----:B------:R-:W-:Y:S05]  /*22b0*/  BSYNC B0 ;  /* 0x0000000000007941 */ /* 0x000fea0003800000 */
.L_x_7661:
        /* <DEDUP_REMOVED lines=8> */
[----:B------:R-:W0:Y:S01]  /*2340*/  LDC.64 R112, c[0x0][0x2b8] ;  /* 0x0000ae00ff707b82 */ /* 0x000e220000000a00 */
[--C-:B------:R-:W-:Y:S01]  /*2350*/  FADD.FTZ R121, R53, -R115.reuse ;  /* 0x8000007335797221 */ /* 0x100fe20000010000 */
[--C-:B------:R-:W-:Y:S01]  /*2360*/  FADD.FTZ R123, R54, -R115.reuse ;  /* 0x80000073367b7221 */ /* 0x100fe20000010000 */
[----:B------:R-:W-:Y:S01]  /*2370*/  FADD.FTZ R115, R55, -R115 ;  /* 0x8000007337737221 */ /* 0x000fe20000010000 */
        /* <DEDUP_REMOVED lines=15> */
[----:B------:R-:W-:-:S02]  /*2470*/  F2FP.BF16.F32.PACK_AB R59, R116, R123 ;  /* 0x0000007b743b723e */ /* 0x000fc400000010ff */
[----:B------:R-:W-:Y:S02]  /*2480*/  F2FP.BF16.F32.PACK_AB R58, R121, R58 ;  /* 0x0000003a793a723e */ /* 0x000fe400000010ff */
[----:B------:R-:W-:Y:S01]  /*2490*/  F2FP.BF16.F32.PACK_AB R57, R114, R57 ;  /* 0x000000397239723e */ /* 0x000fe200000010ff */
[----:B0-----:R-:W-:Y:S01]  /*24a0*/  IMAD.WIDE.U32 R112, R111, 0x10, R112 ;  /* 0x000000106f707825 */ /* 0x001fe200078e0070 */
[----:B------:R-:W-:-:S05]  /*24b0*/  F2FP.BF16.F32.PACK_AB R56, R117, R56 ;  /* 0x000000387538723e */ /* 0x000fca00000010ff */
[----:B------:R3:W-:Y:S02]  /*24c0*/  STG.E.128 desc[UR4][R112.64], R56 ;  /* 0x0000003870007986 */ /* 0x0007e4000c101d04 */
.L_x_7664:
[----:B------:R-:W-:Y:S05]  /*24d0*/  BSYNC B0 ;  /* 0x0000000000007941 */ /* 0x000fea0003800000 */
.L_x_7663:
[----:B0123--:R-:W0:Y:S02]  /*24e0*/  LDC.64 R56, c[0x0][0x210] ;  /* 0x00008400ff387b82 */ /* 0x00fe240000000a00 */
[----:B0-----:R-:W-:-:S04]  /*24f0*/  LEA R110, R56, R110, 0x2 ;  /* 0x0000006e386e7211 */ /* 0x001fc800078e10ff */
[----:B------:R-:W-:-:S13]  /*2500*/  ISETP.GE.AND P0, PT, R110, R57, PT ;  /* 0x000000396e00720c */ /* 0x000fda0003f06270 */
[----:B------:R-:W-:Y:S05]  /*2510*/  @!P0 BRA `(.L_x_7665) ;  /* 0xffffffe400b48947 */ /* 0x000fea000383ffff */
[----:B------:R-:W-:Y:S05]  /*2520*/  EXIT ;  /* 0x000000000000794d */ /* 0x000fea0003800000 */
.L_x_7658:
        /* <DEDUP_REMOVED lines=8> */
.L_x_7667:
[----:B------:R-:W-:Y:S05]  /*25b0*/  BSYNC B0 ;  /* 0x0000000000007941 */ /* 0x000fea0003800000 */
.L_x_7666:
        /* <DEDUP_REMOVED lines=9> */
.L_x_7668:
[----:B------:R-:W-:Y:S01]  /*2650*/  HFMA2.MMA R118, -RZ, RZ, 0, 2.384185791015625e-07 ;  /* 0x00000004ff767435 */ /* 0x000fe200000001ff */
[----:B------:R-:W-:-:S05]  /*2660*/  MOV R57, R117 ;  /* 0x0000007500397202 */ /* 0x000fca0000000f00 */
[----:B------:R-:W-:-:S05]  /*2670*/  FADD.FTZ R112, R58, R57 ;  /* 0x000000393a707221 */ /* 0x000fca0000010000 */
[----:B------:R-:W-:-:S07]  /*2680*/  MOV R119, R112 ;  /* 0x0000007000777202 */ /* 0x000fce0000000f00 */
[----:B------:R-:W-:Y:S05]  /*2690*/  WARPSYNC.COLLECTIVE R116, `(.L_x_7669) ;  /* 0x0000000074087348 */ /* 0x000fea0003c00000 */
[----:B------:R0:W1:Y:S02]  /*26a0*/  SHFL.BFLY P6, R117, R119, R118, R121 ;  /* 0x0c00007677757389 */ /* 0x00006400000c0079 */
[----:B01----:R-:W-:Y:S01]  /*26b0*/  ENDCOLLECTIVE ;  /* 0x000000000000791b */ /* 0x003fe20003800000 */
.L_x_7669:
[----:B------:R-:W-:Y:S01]  /*26c0*/  HFMA2.MMA R118, -RZ, RZ, 0, 4.76837158203125e-07 ;  /* 0x00000008ff767435 */ /* 0x000fe200000001ff */
[----:B------:R-:W-:-:S05]  /*26d0*/  MOV R57, R117 ;  /* 0x0000007500397202 */ /* 0x000fca0000000f00 */
[----:B------:R-:W-:-:S05]  /*26e0*/  FADD.FTZ R114, R112, R57 ;  /* 0x0000003970727221 */ /* 0x000fca0000010000 */
[----:B------:R-:W-:-:S07]  /*26f0*/  MOV R119, R114 ;  /* 0x0000007200777202 */ /* 0x000fce0000000f00 */
[----:B------:R-:W-:Y:S05]  /*2700*/  WARPSYNC.COLLECTIVE R116, `(.L_x_7670) ;  /* 0x0000000074087348 */ /* 0x000fea0003c00000 */
[----:B------:R0:W1:Y:S02]  /*2710*/  SHFL.BFLY P6, R117, R119, R118, R121 ;  /* 0x0c00007677757389 */ /* 0x00006400000c0079 */
[----:B01----:R-:W-:Y:S01]  /*2720*/  ENDCOLLECTIVE ;  /* 0x000000000000791b */ /* 0x003fe20003800000 */
.L_x_7670:
        /* <DEDUP_REMOVED lines=8> */
.L_x_7671:
        /* <DEDUP_REMOVED lines=57> */
.L_x_7672:
[----:B------:R-:W-:Y:S01]  /*2b40*/  HFMA2.MMA R118, -RZ, RZ, 0, 1.1920928955078125e-07 ;  /* 0x00000002ff767435 */ /* 0x000fe200000001ff */
[----:B------:R-:W-:-:S05]  /*2b50*/  MOV R59, R117 ;  /* 0x00000075003b7202 */ /* 0x000fca0000000f00 */
[----:B------:R-:W-:-:S05]  /*2b60*/  FADD.FTZ R59, R56, R59 ;  /* 0x0000003b383b7221 */ /* 0x000fca0000010000 */
[----:B------:R-:W-:-:S07]  /*2b70*/  MOV R119, R59 ;  /* 0x0000003b00777202 */ /* 0x000fce0000000f00 */
[----:B------:R-:W-:Y:S05]  /*2b80*/  WARPSYNC.COLLECTIVE R116, `(.L_x_7673) ;  /* 0x0000000074087348 */ /* 0x000fea0003c00000 */
[----:B------:R0:W1:Y:S02]  /*2b90*/  SHFL.BFLY P6, R117, R119, R118, R121 ;  /* 0x0c00007677757389 */ /* 0x00006400000c0079 */
[----:B01----:R-:W-:Y:S01]  /*2ba0*/  ENDCOLLECTIVE ;  /* 0x000000000000791b */ /* 0x003fe20003800000 */
.L_x_7673:
[----:B------:R-:W-:Y:S01]  /*2bb0*/  HFMA2.MMA R118, -RZ, RZ, 0, 2.384185791015625e-07 ;  /* 0x00000004ff767435 */ /* 0x000fe200000001ff */
[----:B------:R-:W-:-:S05]  /*2bc0*/  MOV R58, R117 ;  /* 0x00000075003a7202 */ /* 0x000fca0000000f00 */
[----:B------:R-:W-:-:S05]  /*2bd0*/  FADD.FTZ R58, R59, R58 ;  /* 0x0000003a3b3a7221 */ /* 0x000fca0000010000 */
[----:B------:R-:W-:-:S07]  /*2be0*/  MOV R119, R58 ;  /* 0x0000003a00777202 */ /* 0x000fce0000000f00 */
[----:B------:R-:W-:Y:S05]  /*2bf0*/  WARPSYNC.COLLECTIVE R116, `(.L_x_7674) ;  /* 0x0000000074087348 */ /* 0x000fea0003c00000 */
[----:B------:R0:W1:Y:S02]  /*2c00*/  SHFL.BFLY P6, R117, R119, R118, R121 ;  /* 0x0c00007677757389 */ /* 0x00006400000c0079 */
[----:B01----:R-:W-:Y:S01]  /*2c10*/  ENDCOLLECTIVE ;  /* 0x000000000000791b */ /* 0x003fe20003800000 */
.L_x_7674:
[----:B------:R-:W-:Y:S01]  /*2c20*/  HFMA2.MMA R118, -RZ, RZ, 0, 4.76837158203125e-07 ;  /* 0x00000008ff767435 */ /* 0x000fe200000001ff */
[----:B------:R-:W-:-:S05]  /*2c30*/  MOV R115, R117 ;  /* 0x0000007500737202 */ /* 0x000fca0000000f00 */
[----:B------:R-:W-:-:S05]  /*2c40*/  FADD.FTZ R115, R58, R115 ;  /* 0x000000733a737221 */ /* 0x000fca0000010000 */
[----:B------:R-:W-:-:S07]  /*2c50*/  MOV R119, R115 ;  /* 0x0000007300777202 */ /* 0x000fce0000000f00 */
[----:B------:R-:W-:Y:S05]  /*2c60*/  WARPSYNC.COLLECTIVE R116, `(.L_x_7675) ;  /* 0x0000000074087348 */ /* 0x000fea0003c00000 */
[----:B------:R0:W1:Y:S02]  /*2c70*/  SHFL.BFLY P6, R117, R119, R118, R121 ;  /* 0x0c00007677757389 */ /* 0x00006400000c0079 */
[----:B01----:R-:W-:Y:S01]  /*2c80*/  ENDCOLLECTIVE ;  /* 0x000000000000791b */ /* 0x003fe20003800000 */
.L_x_7675:
[----:B------:R-:W-:Y:S01]  /*2c90*/  HFMA2.MMA R118, -RZ, RZ, 0, 9.5367431640625e-07 ;  /* 0x00000010ff767435 */ /* 0x000fe200000001ff */
[----:B------:R-:W-:-:S05]  /*2ca0*/  MOV R112, R117 ;  /* 0x0000007500707202 */ /* 0x000fca0000000f00 */
[----:B------:R-:W-:-:S05]  /*2cb0*/  FADD.FTZ R112, R115, R112 ;  /* 0x0000007073707221 */ /* 0x000fca0000010000 */
[----:B------:R-:W-:-:S07]  /*2cc0*/  MOV R119, R112 ;  /* 0x0000007000777202 */ /* 0x000fce0000000f00 */
[----:B------:R-:W-:Y:S05]  /*2cd0*/  WARPSYNC.COLLECTIVE R116, `(.L_x_7676) ;  /* 0x0000000074087348 */ /* 0x000fea0003c00000 */
[----:B------:R0:W1:Y:S02]  /*2ce0*/  SHFL.BFLY P6, R117, R119, R118, R121 ;  /* 0x0c00007677757389 */ /* 0x00006400000c0079 */
[----:B01----:R-:W-:Y:S01]  /*2cf0*/  ENDCOLLECTIVE ;  /* 0x000000000000791b */ /* 0x003fe20003800000 */
.L_x_7676:
[----:B------:R-:W-:Y:S05]  /*2d00*/  BRA `(.L_x_7677) ;  /* 0xfffffff000187947 */ /* 0x000fea000383ffff */
.L_x_7678:
        /* <DEDUP_REMOVED lines=15> */
.L_x_23500:


//--------------------- .text._ZN10layer_norm13ln_fwd_kernelINS_13Kernel_traitsI13__nv_bfloat16S2_fS2_fjLj768ELj1ELj4ELj1ELj16ENS_18Kernel_traits_baseILj768ES2_S2_fS2_fjLj128EEEEELb0ELb1ELb0ELb1EEEvNS_9FwdParamsE --------------------------
	.section	.text._ZN10layer_norm13ln_fwd_kernelINS_13Kernel_traitsI13__nv_bfloat16S2_fS2_fjLj768ELj1ELj4ELj1ELj16ENS_18Kernel_traits_baseILj768ES2_S2_fS2_fjLj128EEEEELb0ELb1ELb0ELb1EEEvNS_9FwdParamsE,"ax",@progbits
	.align	128
        .global         _ZN10layer_norm13ln_fwd_kernelINS_13Kernel_traitsI13__nv_bfloat16S2_fS2_fjLj768ELj1ELj4ELj1ELj16ENS_18Kernel_traits_baseILj768ES2_S2_fS2_fjLj128EEEEELb0ELb1ELb0ELb1EEEvNS_9FwdParamsE
        .type           _ZN10layer_norm13ln_fwd_kernelINS_13Kernel_traitsI13__nv_bfloat16S2_fS2_fjLj768ELj1ELj4ELj1ELj16ENS_18Kernel_traits_baseILj768ES2_S2_fS2_fjLj128EEEEELb0ELb1ELb0ELb1EEEvNS_9FwdParamsE,@function
        .size           _ZN10layer_norm13ln_fwd_kernelINS_13Kernel_traitsI13__nv_bfloat16S2_fS2_fjLj768ELj1ELj4ELj1ELj16ENS_18Kernel_traits_baseILj768ES2_S2_fS2_fjLj128EEEEELb0ELb1ELb0ELb1EEEvNS_9FwdParamsE,(.L_x_23501 - _ZN10layer_norm13ln_fwd_kernelINS_13Kernel_traitsI13__nv_bfloat16S2_fS2_fjLj768ELj1ELj4ELj1ELj16ENS_18Kernel_traits_baseILj768ES2_S2_fS2_fjLj128EEEEELb0ELb1ELb0ELb1EEEvNS_9FwdParamsE)
        .other          _ZN10layer_norm13ln_fwd_kernelINS_13Kernel_traitsI13__nv_bfloat16S2_fS2_fjLj768ELj1ELj4ELj1ELj16ENS_18Kernel_traits_baseILj768ES2_S2_fS2_fjLj128EEEEELb0ELb1ELb0ELb1EEEvNS_9FwdParamsE,@"STO_CUDA_ENTRY STV_DEFAULT"
_ZN10layer_norm13ln_fwd_kernelINS_13Kernel_traitsI13__nv_bfloat16S2_fS2_fjLj768ELj1ELj4ELj1ELj16ENS_18Kernel_traits_baseILj768ES2_S2_fS2_fjLj128EEEEELb0ELb1ELb0ELb1EEEvNS_9FwdParamsE:
.text._ZN10layer_norm13ln_fwd_kernelINS_13Kernel_traitsI13__nv_bfloat16S2_fS2_fjLj768ELj1ELj4ELj1ELj16ENS_18Kernel_traits_baseILj768ES2_S2_fS2_fjLj128EEEEELb0ELb1ELb0ELb1EEEvNS_9FwdParamsE:
        /* <DEDUP_REMOVED lines=57> */
[----:B0-----:R-:W-:Y:S02]  /*0390*/  SHF.L.U32 R17, R15, 0x10, RZ ;  /* 0x000000100f117819 */ /* 0x001fe400000006ff */
[----:B------:R-:W-:Y:S01]  /*03a0*/  ISETP.NE.U32.AND P0, PT, RZ, UR6, PT ;  /* 0x00000006ff007c0c */ /* 0x000fe2000bf05070 */
[----:B------:R-:W-:Y:S01]  /*03b0*/  ULDC.U8 UR6, c[0x0][0x2a0] ;  /* 0x0000a80000067ab9 */ /* 0x000fe20000000000 */
        /* <DEDUP_REMOVED lines=96> */
.L_x_7680:
[----:B-1----:R-:W0:Y:S01]  /*09c0*/  @P0 LDC.64 R30, c[0x0][0x270] ;  /* 0x00009c00ff1e0b82 */ /* 0x002e220000000a00 */
[----:B------:R-:W-:-:S05]  /*09d0*/  IMAD R24, R110, UR7, RZ ;  /* 0x000000076e187c24 */ /* 0x000fca000f8e02ff */
[----:B------:R-:W-:Y:S02]  /*09e0*/  SHF.R.S32.HI R25, RZ, 0x1f, R24 ;  /* 0x0000001fff197819 */ /* 0x000fe40000011418 */
[----:B------:R-:W1:Y:S02]  /*09f0*/  LDC.64 R114, c[0x0][0x220] ;  /* 0x00008800ff727b82 */ /* 0x000e640000000a00 */
[----:B------:R-:W-:-:S04]  /*0a00*/  LEA.HI R24, R25, R24, RZ, 0x3 ;  /* 0x0000001819187211 */ /* 0x000fc800078f18ff */
[----:B------:R-:W-:Y:S02]  /*0a10*/  LEA.HI.SX32 R111, R24, R61, 0x1d ;  /* 0x0000003d186f7211 */ /* 0x000fe400078feaff */
[----:B------:R-:W-:-:S04]  /*0a20*/  ISETP.NE.U32.AND P1, PT, RZ, UR8, PT ;  /* 0x00000008ff007c0c */ /* 0x000fc8000bf25070 */
[----:B------:R-:W-:Y:S01]  /*0a30*/  ISETP.NE.AND.EX P1, PT, RZ, UR9, PT, P1 ;  /* 0x00000009ff007c0c */ /* 0x000fe2000bf25310 */
[----:B0-----:R-:W-:-:S06]  /*0a40*/  @P0 IMAD.WIDE R30, R110, 0x2, R30 ;  /* 0x000000026e1e0825 */ /* 0x001fcc00078e021e */
[----:B------:R-:W2:Y:S01]  /*0a50*/  @P0 LDG.E.U16 R30, desc[UR4][R30.64] ;  /* 0x000000041e1e0981 */ /* 0x000ea2000c1e1500 */
[----:B-1----:R-:W-:-:S06]  /*0a60*/  IMAD.WIDE.U32 R24, R111, 0x10, R114 ;  /* 0x000000106f187825 */ /* 0x002fcc00078e0072 */
[----:B------:R-:W3:Y:S01]  /*0a70*/  LDG.E.128 R24, desc[UR4][R24.64] ;  /* 0x0000000418187981 */ /* 0x000ee2000c1e1d00 */
[----:B------:R-:W-:-:S04]  /*0a80*/  @P1 LEA R28, P2, R111, UR8, 0x5 ;  /* 0x000000086f1c1c11 */ /* 0x000fc8000f8428ff */
[----:B------:R-:W-:-:S05]  /*0a90*/  @P1 LEA.HI.X R29, R111, UR9, RZ, 0x5, P2 ;  /* 0x000000096f1d1c11 */ /* 0x000fca00090f2cff */
[----:B------:R-:W4:Y:S04]  /*0aa0*/  @P1 LDG.E.128 R52, desc[UR4][R28.64] ;  /* 0x000000041c341981 */ /* 0x000f28000c1e1d00 */
[----:B------:R0:W5:Y:S01]  /*0ab0*/  @P1 LDG.E.128 R48, desc[UR4][R28.64+0x10] ;  /* 0x000010041c301981 */ /* 0x000162000c1e1d00 */
[----:B------:R-:W-:Y:S01]  /*0ac0*/  HFMA2.MMA R116, -RZ, RZ, 1.875, 0 ;  /* 0x3f800000ff747435 */ /* 0x000fe200000001ff */
[----:B------:R-:W-:-:S04]  /*0ad0*/  ISETP.NE.U32.AND P2, PT, RZ, UR8, PT ;  /* 0x00000008ff007c0c */ /* 0x000fc8000bf45070 */
[----:B------:R-:W-:Y:S02]  /*0ae0*/  ISETP.NE.AND.EX P2, PT, RZ, UR9, PT, P2 ;  /* 0x00000009ff007c0c */ /* 0x000fe4000bf45320 */
[----:B------:R-:W-:Y:S02]  /*0af0*/  IADD3 R112, R111, 0x20, RZ ;  /* 0x000000206f707810 */ /* 0x000fe40007ffe0ff */
[----:B--2---:R-:W-:Y:S02]  /*0b00*/  @P0 SHF.L.U32 R116, R30, 0x10, RZ ;  /* 0x000000101e740819 */ /* 0x004fe400000006ff */
[----:B---3--:R-:W-:Y:S02]  /*0b10*/  SHF.L.U32 R35, R25, 0x10, RZ ;  /* 0x0000001019237819 */ /* 0x008fe400000006ff */
[C---:B------:R-:W-:Y:S02]  /*0b20*/  PRMT R32, R24.reuse, 0x7632, R32 ;  /* 0x0000763218207816 */ /* 0x040fe40000000020 */
[----:B------:R-:W-:-:S02]  /*0b30*/  SHF.L.U32 R33, R24, 0x10, RZ ;  /* 0x0000001018217819 */ /* 0x000fc400000006ff */
[C---:B------:R-:W-:Y:S02]  /*0b40*/  PRMT R34, R26.reuse, 0x7632, R34 ;  /* 0x000076321a227816 */ /* 0x040fe40000000022 */
[----:B------:R-:W-:Y:S02]  /*0b50*/  SHF.L.U32 R37, R26, 0x10, RZ ;  /* 0x000000101a257819 */ /* 0x000fe400000006ff */
[----:B------:R-:W-:Y:S02]  /*0b60*/  PRMT R24, R25, 0x7632, R24 ;  /* 0x0000763219187816 */ /* 0x000fe40000000018 */
[----:B------:R-:W-:Y:S01]  /*0b70*/  PRMT R26, R27, 0x7632, R26 ;  /* 0x000076321b1a7816 */ /* 0x000fe2000000001a */
[----:B------:R-:W-:Y:S01]  /*0b80*/  FMUL.FTZ R46, R35, R116 ;  /* 0x00000074232e7220 */ /* 0x000fe20000410000 */
[----:B------:R-:W-:Y:S02]  /*0b90*/  SHF.L.U32 R39, R27, 0x10, RZ ;  /* 0x000000101b277819 */ /* 0x000fe400000006ff */
[----:B------:R-:W-:-:S02]  /*0ba0*/  SHF.L.U32 R25, R32, 0x10, RZ ;  /* 0x0000001020197819 */ /* 0x000fc400000006ff */
[----:B------:R-:W-:Y:S02]  /*0bb0*/  SHF.L.U32 R27, R24, 0x10, RZ ;  /* 0x00000010181b7819 */ /* 0x000fe400000006ff */
[----:B0-----:R-:W-:Y:S02]  /*0bc0*/  SHF.L.U32 R29, R34, 0x10, RZ ;  /* 0x00000010221d7819 */ /* 0x001fe400000006ff */
        /* <DEDUP_REMOVED lines=8> */
[----:B------:R-:W-:Y:S01]  /*0c50*/  LEA R30, P4, R111, UR10, 0x5 ;  /* 0x0000000a6f1e7c11 */ /* 0x000fe2000f8828ff */
        /* <DEDUP_REMOVED lines=9> */
[----:B----4-:R-:W-:Y:S01]  /*0cf0*/  @P2 FADD.FTZ R44, R52, R44 ;  /* 0x0000002c342c2221 */ /* 0x010fe20000010000 */
[----:B------:R-:W-:Y:S01]  /*0d00*/  @P2 FADD.FTZ R46, R54, R46 ;  /* 0x0000002e362e2221 */ /* 0x000fe20000010000 */
[----:B-----5:R-:W-:Y:S01]  /*0d10*/  @P2 FADD.FTZ R40, R48, R40 ;  /* 0x0000002830282221 */ /* 0x020fe20000010000 */
        /* <DEDUP_REMOVED lines=9> */
[----:B------:R-:W-:Y:S02]  /*0db0*/  @P1 LEA R28, P4, R112, UR8, 0x5 ;  /* 0x00000008701c1c11 */ /* 0x000fe4000f8828ff */
[----:B------:R-:W-:-:S02]  /*0dc0*/  MOV R56, R52 ;  /* 0x0000003400387202 */ /* 0x000fc40000000f00 */
[----:B------:R-:W-:Y:S02]  /*0dd0*/  MOV R57, R53 ;  /* 0x0000003500397202 */ /* 0x000fe40000000f00 */
[----:B------:R-:W-:Y:S02]  /*0de0*/  MOV R58, R54 ;  /* 0x00000036003a7202 */ /* 0x000fe40000000f00 */
[----:B------:R-:W-:Y:S02]  /*0df0*/  MOV R59, R55 ;  /* 0x00000037003b7202 */ /* 0x000fe40000000f00 */
[----:B------:R-:W-:Y:S02]  /*0e00*/  MOV R36, R48 ;  /* 0x0000003000247202 */ /* 0x000fe40000000f00 */
[----:B------:R-:W-:Y:S02]  /*0e10*/  MOV R37, R49 ;  /* 0x0000003100257202 */ /* 0x000fe40000000f00 */
[----:B------:R-:W-:-:S02]  /*0e20*/  MOV R38, R50 ;  /* 0x0000003200267202 */ /* 0x000fc40000000f00 */
[----:B------:R-:W-:Y:S02]  /*0e30*/  MOV R39, R51 ;  /* 0x0000003300277202 */ /* 0x000fe40000000f00 */
[----:B------:R-:W-:-:S05]  /*0e40*/  @P1 LEA.HI.X R29, R112, UR9, RZ, 0x5, P4 ;  /* 0x00000009701d1c11 */ /* 0x000fca000a0f2cff */
[----:B------:R-:W3:Y:S04]  /*0e50*/  @P1 LDG.E.128 R56, desc[UR4][R28.64] ;  /* 0x000000041c381981 */ /* 0x000ee8000c1e1d00 */
[----:B------:R1:W4:Y:S01]  /*0e60*/  @P1 LDG.E.128 R36, desc[UR4][R28.64+0x10] ;  /* 0x000010041c241981 */ /* 0x000322000c1e1d00 */
[----:B------:R-:W-:Y:S02]  /*0e70*/  IADD3 R113, R111, 0x40, RZ ;  /* 0x000000406f717810 */ /* 0x000fe40007ffe0ff */
[----:B------:R-:W-:-:S04]  /*0e80*/  LEA R118, P4, R112, UR10, 0x5 ;  /* 0x0000000a70767c11 */ /* 0x000fc8000f8828ff */
[----:B------:R-:W-:Y:S02]  /*0e90*/  LEA.HI.X R119, R112, UR11, RZ, 0x5, P4 ;  /* 0x0000000b70777c11 */ /* 0x000fe4000a0f2cff */
[----:B--2---:R-:W-:Y:S02]  /*0ea0*/  SHF.L.U32 R33, R25, 0x10, RZ ;  /* 0x0000001019217819 */ /* 0x004fe400000006ff */
[C---:B0-----:R-:W-:Y:S02]  /*0eb0*/  PRMT R30, R24.reuse, 0x7632, R30 ;  /* 0x00007632181e7816 */ /* 0x041fe4000000001e */
[----:B------:R-:W-:Y:S02]  /*0ec0*/  SHF.L.U32 R31, R24, 0x10, RZ ;  /* 0x00000010181f7819 */ /* 0x000fe400000006ff */
[C---:B------:R-:W-:Y:S02]  /*0ed0*/  PRMT R32, R26.reuse, 0x7632, R32 ;  /* 0x000076321a207816 */ /* 0x040fe40000000020 */
[----:B------:R-:W-:-:S02]  /*0ee0*/  SHF.L.U32 R35, R26, 0x10, RZ ;  /* 0x000000101a237819 */ /* 0x000fc400000006ff */
[----:B------:R-:W-:Y:S02]  /*0ef0*/  PRMT R24, R25, 0x7632, R24 ;  /* 0x0000763219187816 */ /* 0x000fe40000000018 */
[----:B------:R-:W-:Y:S01]  /*0f00*/  PRMT R26, R27, 0x7632, R26 ;  /* 0x000076321b1a7816 */ /* 0x000fe2000000001a */
[----:B------:R-:W-:Y:S01]  /*0f10*/  FMUL.FTZ R34, R33, R116 ;  /* 0x0000007421227220 */ /* 0x000fe20000410000 */
[----:B------:R-:W-:Y:S02]  /*0f20*/  SHF.L.U32 R117, R27, 0x10, RZ ;  /* 0x000000101b757819 */ /* 0x000fe400000006ff */
[----:B------:R-:W-:Y:S02]  /*0f30*/  SHF.L.U32 R25, R30, 0x10, RZ ;  /* 0x000000101e197819 */ /* 0x000fe400000006ff */
[----:B------:R-:W-:Y:S02]  /*0f40*/  SHF.L.U32 R27, R24, 0x10, RZ ;  /* 0x00000010181b7819 */ /* 0x000fe400000006ff */
[----:B-1----:R-:W-:-:S02]  /*0f50*/  SHF.L.U32 R29, R32, 0x10, RZ ;  /* 0x00000010201d7819 */ /* 0x002fc400000006ff */
        /* <DEDUP_REMOVED lines=29> */
[----:B------:R-:W-:-:S02]  /*1130*/  @P1 MOV R52, R56 ;  /* 0x0000003800341202 */ /* 0x000fc40000000f00 */
[----:B------:R-:W-:Y:S02]  /*1140*/  @P1 MOV R53, R57 ;  /* 0x0000003900351202 */ /* 0x000fe40000000f00 */
[----:B------:R-:W-:Y:S02]  /*1150*/  @P1 MOV R54, R58 ;  /* 0x0000003a00361202 */ /* 0x000fe40000000f00 */
[----:B------:R-:W-:Y:S02]  /*1160*/  @P1 MOV R55, R59 ;  /* 0x0000003b00371202 */ /* 0x000fe40000000f00 */
[----:B------:R-:W-:-:S05]  /*1170*/  @P1 LEA.HI.X R115, R113, UR9, RZ, 0x5, P4 ;  /* 0x0000000971731c11 */ /* 0x000fca000a0f2cff */
[----:B------:R-:W3:Y:S01]  /*1180*/  @P1 LDG.E.128 R52, desc[UR4][R114.64] ;  /* 0x0000000472341981 */ /* 0x000ee2000c1e1d00 */
[----:B------:R-:W-:Y:S02]  /*1190*/  @P1 MOV R48, R36 ;  /* 0x0000002400301202 */ /* 0x000fe40000000f00 */
[----:B------:R-:W-:Y:S02]  /*11a0*/  @P1 MOV R49, R37 ;  /* 0x0000002500311202 */ /* 0x000fe40000000f00 */
[----:B------:R-:W-:Y:S02]  /*11b0*/  @P1 MOV R50, R38 ;  /* 0x0000002600321202 */ /* 0x000fe40000000f00 */
[----:B------:R-:W-:-:S06]  /*11c0*/  @P1 MOV R51, R39 ;  /* 0x0000002700331202 */ /* 0x000fcc0000000f00 */
[----:B------:R1:W4:Y:S01]  /*11d0*/  @P1 LDG.E.128 R48, desc[UR4][R114.64+0x10] ;  /* 0x0000100472301981 */ /* 0x000322000c1e1d00 */
[----:B0-----:R-:W-:-:S04]  /*11e0*/  FADD.FTZ R118, RZ, R44 ;  /* 0x0000002cff767221 */ /* 0x001fc80000010000 */
[----:B------:R-:W-:Y:S01]  /*11f0*/  FADD.FTZ R124, R45, R118 ;  /* 0x000000762d7c7221 */ /* 0x000fe20000010000 */
[----:B------:R-:W-:Y:S01]  /*1200*/  UMOV UR6, 0xffffffff ;  /* 0xffffffff00067882 */ /* 0x000fe20000000000 */
[C---:B--2---:R-:W-:Y:S02]  /*1210*/  PRMT R121, R24.reuse, 0x7632, R121 ;  /* 0x0000763218797816 */ /* 0x044fe40000000079 */
[----:B------:R-:W-:Y:S02]  /*1220*/  SHF.L.U32 R123, R24, 0x10, RZ ;  /* 0x00000010187b7819 */ /* 0x000fe400000006ff */
[C---:B------:R-:W-:Y:S02]  /*1230*/  SHF.L.U32 R125, R25.reuse, 0x10, RZ ;  /* 0x00000010197d7819 */ /* 0x040fe400000006ff */
[----:B------:R-:W-:Y:S02]  /*1240*/  PRMT R120, R25, 0x7632, R120 ;  /* 0x0000763219787816 */ /* 0x000fe40000000078 */
[----:B------:R-:W-:-:S02]  /*1250*/  PRMT R117, R26, 0x7632, R117 ;  /* 0x000076321a757816 */ /* 0x000fc40000000075 */
[----:B------:R-:W-:Y:S02]  /*1260*/  PRMT R118, R27, 0x7632, R118 ;  /* 0x000076321b767816 */ /* 0x000fe40000000076 */
[----:B------:R-:W-:Y:S01]  /*1270*/  SHF.L.U32 R121, R121, 0x10, RZ ;  /* 0x0000001079797819 */ /* 0x000fe200000006ff */
[----:B------:R-:W-:Y:S01]  /*1280*/  FADD.FTZ R24, R46, R124 ;  /* 0x0000007c2e187221 */ /* 0x000fe20000010000 */
[----:B------:R-:W-:Y:S01]  /*1290*/  SHF.L.U32 R122, R26, 0x10, RZ ;  /* 0x000000101a7a7819 */ /* 0x000fe200000006ff */
[-C--:B------:R-:W-:Y:S01]  /*12a0*/  FMUL.FTZ R25, R123, R116.reuse ;  /* 0x000000747b197220 */ /* 0x080fe20000410000 */
[-C--:B------:R-:W-:Y:S01]  /*12b0*/  FMUL.FTZ R26, R125, R116.reuse ;  /* 0x000000747d1a7220 */ /* 0x080fe20000410000 */
[----:B-1----:R-:W-:Y:S01]  /*12c0*/  SHF.L.U32 R115, R120, 0x10, RZ ;  /* 0x0000001078737819 */ /* 0x002fe200000006ff */
[----:B------:R-:W-:Y:S01]  /*12d0*/  FMUL.FTZ R114, R121, R116 ;  /* 0x0000007479727220 */ /* 0x000fe20000410000 */
[----:B------:R-:W-:Y:S02]  /*12e0*/  SHF.L.U32 R119, R27, 0x10, RZ ;  /* 0x000000101b777819 */ /* 0x000fe400000006ff */
[----:B------:R-:W-:-:S02]  /*12f0*/  SHF.L.U32 R123, R117, 0x10, RZ ;  /* 0x00000010757b7819 */ /* 0x000fc400000006ff */
[----:B------:R-:W-:Y:S01]  /*1300*/  SHF.L.U32 R125, R118, 0x10, RZ ;  /* 0x00000010767d7819 */ /* 0x000fe200000006ff */
[----:B------:R-:W-:Y:S01]  /*1310*/  FADD.FTZ R121, R47, R24 ;  /* 0x000000182f797221 */ /* 0x000fe20000010000 */
[-C--:B------:R-:W-:Y:S01]  /*1320*/  FMUL.FTZ R117, R115, R116.reuse ;  /* 0x0000007473757220 */ /* 0x080fe20000410000 */
[-C--:B------:R-:W-:Y:S01]  /*1330*/  FMUL.FTZ R27, R122, R116.reuse ;  /* 0x000000747a1b7220 */ /* 0x080fe20000410000 */
[-C--:B------:R-:W-:Y:S01]  /*1340*/  FMUL.FTZ R119, R119, R116.reuse ;  /* 0x0000007477777220 */ /* 0x080fe20000410000 */
[-C--:B------:R-:W-:Y:S01]  /*1350*/  FMUL.FTZ R118, R123, R116.reuse ;  /* 0x000000747b767220 */ /* 0x080fe20000410000 */
[----:B------:R-:W-:Y:S01]  /*1360*/  FMUL.FTZ R115, R125, R116 ;  /* 0x000000747d737220 */ /* 0x000fe20000410000 */
[----:B------:R-:W-:Y:S01]  /*1370*/  FADD.FTZ R116, R40, R121 ;  /* 0x0000007928747221 */ /* 0x000fe20000010000 */
[----:B---3--:R-:W-:Y:S01]  /*1380*/  @P1 MOV R56, R52 ;  /* 0x0000003400381202 */ /* 0x008fe20000000f00 */
[----:B------:R-:W-:Y:S02]  /*1390*/  FMUL.FTZ R24, R4, R25 ;  /* 0x0000001904187220 */ /* 0x000fe40000410000 */
[----:B------:R-:W-:-:S02]  /*13a0*/  FADD.FTZ R25, R41, R116 ;  /* 0x0000007429197221 */ /* 0x000fc40000010000 */
[----:B------:R-:W-:Y:S02]  /*13b0*/  @P2 FADD.FTZ R24, R24, R56 ;  /* 0x0000003818182221 */ /* 0x000fe40000010000 */
[----:B------:R-:W-:Y:S01]  /*13c0*/  FADD.FTZ R56, R42, R25 ;  /* 0x000000192a387221 */ /* 0x000fe20000010000 */
[----:B------:R-:W-:Y:S01]  /*13d0*/  @P1 MOV R58, R54 ;  /* 0x00000036003a1202 */ /* 0x000fe20000000f00 */
[----:B------:R-:W-:Y:S02]  /*13e0*/  FMUL.FTZ R26, R3, R26 ;  /* 0x0000001a031a7220 */ /* 0x000fe40000410000 */
[----:B------:R-:W-:Y:S02]  /*13f0*/  FADD.FTZ R25, R43, R56 ;  /* 0x000000382b197221 */ /* 0x000fe40000010000 */
[----:B------:R-:W-:Y:S02]  /*1400*/  @P2 FADD.FTZ R26, R26, R58 ;  /* 0x0000003a1a1a2221 */ /* 0x000fe40000010000 */
[----:B------:R-:W-:Y:S01]  /*1410*/  FADD.FTZ R58, R32, R25 ;  /* 0x00000019203a7221 */ /* 0x000fe20000010000 */
[----:B----4-:R-:W-:Y:S01]  /*1420*/  @P1 MOV R36, R48 ;  /* 0x0000003000241202 */ /* 0x010fe20000000f00 */
[----:B------:R-:W-:-:S02]  /*1430*/  FMUL.FTZ R56, R2, R27 ;  /* 0x0000001b02387220 */ /* 0x000fc40000410000 */
[----:B------:R-:W-:Y:S02]  /*1440*/  FADD.FTZ R25, R33, R58 ;  /* 0x0000003a21197221 */ /* 0x000fe40000010000 */
[----:B------:R-:W-:Y:S02]  /*1450*/  @P2 FADD.FTZ R56, R56, R36 ;  /* 0x0000002438382221 */ /* 0x000fe40000010000 */
[----:B------:R-:W-:-:S04]  /*1460*/  FADD.FTZ R36, R34, R25 ;  /* 0x0000001922247221 */ /* 0x000fc80000010000 */
[----:B------:R-:W-:-:S04]  /*1470*/  FADD.FTZ R27, R35, R36 ;  /* 0x00000024231b7221 */ /* 0x000fc80000010000 */
[----:B------:R-:W-:-:S04]  /*1480*/  FADD.FTZ R36, R28, R27 ;  /* 0x0000001b1c247221 */ /* 0x000fc80000010000 */
[----:B------:R-:W-:Y:S01]  /*1490*/  FADD.FTZ R27, R29, R36 ;  /* 0x000000241d1b7221 */ /* 0x000fe20000010000 */
[----:B------:R-:W-:Y:S01]  /*14a0*/  @P1 MOV R57, R53 ;  /* 0x0000003500391202 */ /* 0x000fe20000000f00 */
[----:B------:R-:W-:Y:S01]  /*14b0*/  FMUL.FTZ R25, R101, R114 ;  /* 0x0000007265197220 */ /* 0x000fe20000410000 */
[----:B------:R-:W-:Y:S01]  /*14c0*/  @P1 MOV R59, R55 ;  /* 0x00000037003b1202 */ /* 0x000fe20000000f00 */
[----:B------:R-:W-:Y:S01]  /*14d0*/  FADD.FTZ R36, R30, R27 ;  /* 0x0000001b1e247221 */ /* 0x000fe20000010000 */
[----:B------:R-:W-:Y:S01]  /*14e0*/  @P1 MOV R38, R50 ;  /* 0x0000003200261202 */ /* 0x000fe20000000f00 */
[----:B------:R-:W-:Y:S01]  /*14f0*/  FMUL.FTZ R27, R100, R117 ;  /* 0x00000075641b7220 */ /* 0x000fe20000410000 */
[----:B------:R-:W-:Y:S01]  /*1500*/  FMUL.FTZ R58, R0, R119 ;  /* 0x00000077003a7220 */ /* 0x000fe20000410000 */
[----:B------:R-:W-:Y:S01]  /*1510*/  FADD.FTZ R117, R31, R36 ;  /* 0x000000241f757221 */ /* 0x000fe20000010000 */
[----:B------:R-:W-:Y:S01]  /*1520*/  @P2 FADD.FTZ R25, R25, R57 ;  /* 0x0000003919192221 */ /* 0x000fe20000010000 */
[----:B------:R-:W-:Y:S01]  /*1530*/  @P1 MOV R37, R49 ;  /* 0x0000003100251202 */ /* 0x000fe20000000f00 */
[----:B------:R-:W-:Y:S01]  /*1540*/  FMUL.FTZ R57, R99, R118 ;  /* 0x0000007663397220 */ /* 0x000fe20000410000 */
[----:B------:R-:W-:Y:S01]  /*1550*/  @P2 FADD.FTZ R27, R27, R59 ;  /* 0x0000003b1b1b2221 */ /* 0x000fe20000010000 */
[----:B------:R-:W-:Y:S01]  /*1560*/  @P1 MOV R39, R51 ;  /* 0x0000003300271202 */ /* 0x000fe20000000f00 */
[----:B------:R-:W-:Y:S01]  /*1570*/  @P2 FADD.FTZ R58, R58, R38 ;  /* 0x000000263a3a2221 */ /* 0x000fe20000010000 */
[----:B------:R-:W-:Y:S01]  /*1580*/  LEA R36, P4, R113, UR10, 0x5 ;  /* 0x0000000a71247c11 */ /* 0x000fe2000f8828ff */
[----:B------:R-:W-:Y:S01]  /*1590*/  FMUL.FTZ R59, R98, R115 ;  /* 0x00000073623b7220 */ /* 0x000fe20000410000 */
[----:B------:R-:W-:Y:S01]  /*15a0*/  FADD.FTZ R38, R24, R117 ;  /* 0x0000007518267221 */ /* 0x000fe20000010000 */
[----:B------:R-:W-:Y:S01]  /*15b0*/  @P2 FADD.FTZ R57, R57, R37 ;  /* 0x0000002539392221 */ /* 0x000fe20000010000 */
[----:B------:R-:W-:Y:S01]  /*15c0*/  LEA.HI.X R37, R113, UR11, RZ, 0x5, P4 ;  /* 0x0000000b71257c11 */ /* 0x000fe2000a0f2cff */
[----:B------:R-:W-:Y:S01]  /*15d0*/  @P2 FADD.FTZ R59, R59, R39 ;  /* 0x000000273b3b2221 */ /* 0x000fe20000010000 */
[----:B------:R-:W-:-:S03]  /*15e0*/  FADD.FTZ R115, R25, R38 ;  /* 0x0000002619737221 */ /* 0x000fc60000010000 */
[----:B------:R0:W-:Y:S01]  /*15f0*/  STG.E.128 desc[UR4][R36.64], R24 ;  /* 0x0000001824007986 */ /* 0x0001e2000c101d04 */
[----:B------:R-:W-:-:S03]  /*1600*/  FADD.FTZ R38, R26, R115 ;  /* 0x000000731a267221 */ /* 0x000fc60000010000 */
[----:B------:R0:W-:Y:S01]  /*1610*/  STG.E.128 desc[UR4][R36.64+0x10], R56 ;  /* 0x0000103824007986 */ /* 0x0001e2000c101d04 */
[----:B------:R-:W-:-:S04]  /*1620*/  FADD.FTZ R39, R27, R38 ;  /* 0x000000261b277221 */ /* 0x000fc80000010000 */
[----:B------:R-:W-:-:S04]  /*1630*/  FADD.FTZ R38, R56, R39 ;  /* 0x0000002738267221 */ /* 0x000fc80000010000 */
[----:B------:R-:W-:-:S04]  /*1640*/  FADD.FTZ R39, R57, R38 ;  /* 0x0000002639277221 */ /* 0x000fc80000010000 */
[----:B------:R-:W-:Y:S01]  /*1650*/  FADD.FTZ R38, R58, R39 ;  /* 0x000000273a267221 */ /* 0x000fe20000010000 */
[----:B------:R-:W-:-:S03]  /*1660*/  ISETP.NE.AND P1, PT, R61, RZ, PT ;  /* 0x000000ff3d00720c */ /* 0x000fc60003f25270 */
[----:B------:R-:W-:Y:S01]  /*1670*/  FADD.FTZ R38, R59, R38 ;  /* 0x000000263b267221 */ /* 0x000fe20000010000 */
[----:B0-----:R-:W-:Y:S09]  /*1680*/  BRA.DIV UR6, `(.L_x_7679) ;  /* 0x0000000a06d07947 */ /* 0x001ff2000b800000 */
        /* <DEDUP_REMOVED lines=69> */
.L_x_7692:
[----:B------:R-:W2:Y:S01]  /*1ae0*/  @!P1 LDC.64 R36, c[0x0][0x250] ;  /* 0x00009400ff249b82 */ /* 0x000ea20000000a00 */
[----:B-1----:R-:W-:Y:S01]  /*1af0*/  FADD.FTZ R117, R116, R117 ;  /* 0x0000007574757221 */ /* 0x002fe20000010000 */
[----:B--2---:R-:W-:-:S04]  /*1b00*/  @!P1 IMAD.WIDE R38, R110, 0x4, R36 ;  /* 0x000000046e269825 */ /* 0x004fc800078e0224 */
[----:B------:R-:W-:Y:S01]  /*1b10*/  FMUL.FTZ R36, R115, R115 ;  /* 0x0000007373247220 */ /* 0x000fe20000410000 */
[----:B------:R1:W-:Y:S04]  /*1b20*/  @!P1 STG.E desc[UR4][R38.64], R115 ;  /* 0x0000007326009986 */ /* 0x0003e8000c101904 */
[----:B------:R-:W-:Y:S01]  /*1b30*/  FSEL R37, R36, RZ, P3 ;  /* 0x000000ff24257208 */ /* 0x000fe20001800000 */
[----:B------:R-:W-:Y:S01]  /*1b40*/  FFMA.FTZ R36, R117, R114, UR12 ;  /* 0x0000000c75247e23 */ /* 0x000fe20008010072 */
[----:B------:R-:W-:-:S03]  /*1b50*/  FSEL R114, R115, RZ, !P3 ;  /* 0x000000ff73727208 */ /* 0x000fc60005800000 */
[----:B------:R-:W-:Y:S02]  /*1b60*/  FADD.FTZ R117, R36, R37 ;  /* 0x0000002524757221 */ /* 0x000fe40000010000 */
[----:B------:R-:W2:Y:S01]  /*1b70*/  @!P1 LDC.64 R36, c[0x0][0x258] ;  /* 0x00009600ff249b82 */ /* 0x000ea20000000a00 */
[--C-:B------:R-:W-:Y:S01]  /*1b80*/  FADD.FTZ R30, R30, -R114.reuse ;  /* 0x800000721e1e7221 */ /* 0x100fe20000010000 */
[--C-:B------:R-:W-:Y:S01]  /*1b90*/  FADD.FTZ R120, R31, -R114.reuse ;  /* 0x800000721f787221 */ /* 0x100fe20000010000 */
[--C-:B------:R-:W-:Y:S01]  /*1ba0*/  FADD.FTZ R28, R28, -R114.reuse ;  /* 0x800000721c1c7221 */ /* 0x100fe20000010000 */
[----:B-1----:R-:W1:Y:S01]  /*1bb0*/  MUFU.RSQ R39, R117 ;  /* 0x0000007500277308 */ /* 0x002e620000001400 */
        /* <DEDUP_REMOVED lines=13> */
[--C-:B0-----:R-:W-:Y:S01]  /*1c90*/  FADD.FTZ R116, R35, -R114.reuse ;  /* 0x8000007223747221 */ /* 0x101fe20000010000 */
[--C-:B------:R-:W-:Y:S01]  /*1ca0*/  FADD.FTZ R24, R25, -R114.reuse ;  /* 0x8000007219187221 */ /* 0x100fe20000010000 */
[----:B------:R-:W-:Y:S01]  /*1cb0*/  FADD.FTZ R26, R26, -R114 ;  /* 0x800000721a1a7221 */ /* 0x000fe20000010000 */
[C---:B-1----:R-:W-:Y:S01]  /*1cc0*/  FMUL.FTZ R30, R39.reuse, R30 ;  /* 0x0000001e271e7220 */ /* 0x042fe20000410000 */
[C---:B------:R-:W-:Y:S01]  /*1cd0*/  FMUL.FTZ R120, R39.reuse, R120 ;  /* 0x0000007827787220 */ /* 0x040fe20000410000 */
[----:B------:R-:W-:Y:S01]  /*1ce0*/  FMUL.FTZ R28, R39, R28 ;  /* 0x0000001c271c7220 */ /* 0x000fe20000410000 */
[----:B--2---:R-:W-:-:S04]  /*1cf0*/  @!P1 IMAD.WIDE R36, R110, 0x4, R36 ;  /* 0x000000046e249825 */ /* 0x004fc800078e0224 */
[----:B------:R-:W-:Y:S01]  /*1d00*/  FMUL.FTZ R118, R39, R118 ;  /* 0x0000007627767220 */ /* 0x000fe20000410000 */
[----:B------:R-:W-:Y:S01]  /*1d10*/  FFMA.FTZ R30, R68, R30, R17 ;  /* 0x0000001e441e7223 */ /* 0x000fe20000010011 */
[----:B------:R-:W-:Y:S01]  /*1d20*/  FFMA.FTZ R31, R92, R120, R77 ;  /* 0x000000785c1f7223 */ /* 0x000fe2000001004d */
[----:B------:R-:W-:Y:S01]  /*1d30*/  FFMA.FTZ R28, R69, R28, R18 ;  /* 0x0000001c451c7223 */ /* 0x000fe20000010012 */
[----:B------:R0:W-:Y:S01]  /*1d40*/  @!P1 STG.E desc[UR4][R36.64], R39 ;  /* 0x0000002724009986 */ /* 0x0001e2000c101904 */
[--C-:B------:R-:W-:Y:S01]  /*1d50*/  FADD.FTZ R122, R27, -R114.reuse ;  /* 0x800000721b7a7221 */ /* 0x100fe20000010000 */
[--C-:B------:R-:W-:Y:S01]  /*1d60*/  FADD.FTZ R56, R56, -R114.reuse ;  /* 0x8000007238387221 */ /* 0x100fe20000010000 */
[--C-:B------:R-:W-:Y:S01]  /*1d70*/  FADD.FTZ R57, R57, -R114.reuse ;  /* 0x8000007239397221 */ /* 0x100fe20000010000 */
[--C-:B------:R-:W-:Y:S01]  /*1d80*/  FADD.FTZ R58, R58, -R114.reuse ;  /* 0x800000723a3a7221 */ /* 0x100fe20000010000 */
[----:B------:R-:W-:Y:S01]  /*1d90*/  FADD.FTZ R114, R59, -R114 ;  /* 0x800000723b727221 */ /* 0x000fe20000010000 */
[----:B------:R-:W-:Y:S01]  /*1da0*/  F2FP.BF16.F32.PACK_AB R31, R31, R30 ;  /* 0x0000001e1f1f723e */ /* 0x000fe200000010ff */
[C---:B------:R-:W-:Y:S01]  /*1db0*/  FMUL.FTZ R42, R39.reuse, R42 ;  /* 0x0000002a272a7220 */ /* 0x040fe20000410000 */
[C---:B------:R-:W-:Y:S01]  /*1dc0*/  FMUL.FTZ R29, R39.reuse, R32 ;  /* 0x00000020271d7220 */ /* 0x040fe20000410000 */
[C---:B------:R-:W-:Y:S01]  /*1dd0*/  FMUL.FTZ R38, R39.reuse, R38 ;  /* 0x0000002627267220 */ /* 0x040fe20000410000 */
[C---:B------:R-:W-:Y:S01]  /*1de0*/  FMUL.FTZ R40, R39.reuse, R40 ;  /* 0x0000002827287220 */ /* 0x040fe20000410000 */
[----:B------:R-:W-:Y:S01]  /*1df0*/  FMUL.FTZ R43, R39, R43 ;  /* 0x0000002b272b7220 */ /* 0x000fe20000410000 */
[----:B0-----:R-:W-:Y:S01]  /*1e00*/  FFMA.FTZ R37, R89, R118, R78 ;  /* 0x0000007659257223 */ /* 0x001fe2000001004e */
[C---:B------:R-:W-:Y:S01]  /*1e10*/  FMUL.FTZ R58, R39.reuse, R58 ;  /* 0x0000003a273a7220 */ /* 0x040fe20000410000 */
[C---:B------:R-:W-:Y:S01]  /*1e20*/  FMUL.FTZ R114, R39.reuse, R114 ;  /* 0x0000007227727220 */ /* 0x040fe20000410000 */
[C---:B------:R-:W-:Y:S01]  /*1e30*/  FMUL.FTZ R46, R39.reuse, R46 ;  /* 0x0000002e272e7220 */ /* 0x040fe20000410000 */
[----:B------:R-:W-:Y:S01]  /*1e40*/  FMUL.FTZ R47, R39, R47 ;  /* 0x0000002f272f7220 */ /* 0x000fe20000410000 */
[----:B------:R-:W-:Y:S01]  /*1e50*/  F2FP.BF16.F32.PACK_AB R30, R37, R28 ;  /* 0x0000001c251e723e */ /* 0x000fe200000010ff */
[C---:B------:R-:W-:Y:S01]  /*1e60*/  FMUL.FTZ R44, R39.reuse, R44 ;  /* 0x0000002c272c7220 */ /* 0x040fe20000410000 */
[----:B------:R-:W0:Y:S01]  /*1e70*/  LDC.64 R36, c[0x0][0x210] ;  /* 0x00008400ff247b82 */ /* 0x000e220000000a00 */
        /* <DEDUP_REMOVED lines=29> */
[----:B------:R-:W-:Y:S01]  /*2050*/  LEA R42, P1, R111, UR14, 0x4 ;  /* 0x0000000e6f2a7c11 */ /* 0x000fe2000f8220ff */
[----:B------:R-:W-:Y:S01]  /*2060*/  FFMA.FTZ R39, R91, R32, R76 ;  /* 0x000000205b277223 */ /* 0x000fe2000001004c */
[----:B------:R-:W-:Y:S01]  /*2070*/  FFMA.FTZ R34, R73, R56, R14 ;  /* 0x0000003849227223 */ /* 0x000fe2000001000e */
[----:B------:R-:W-:Y:S01]  /*2080*/  FFMA.FTZ R57, R93, R57, R74 ;  /* 0x000000395d397223 */ /* 0x000fe2000001004a */
[----:B------:R-:W-:Y:S01]  /*2090*/  LEA R40, P2, R112, UR14, 0x4 ;  /* 0x0000000e70287c11 */ /* 0x000fe2000f8420ff */
[----:B------:R-:W-:Y:S01]  /*20a0*/  FFMA.FTZ R33, R70, R33, R15 ;  /* 0x0000002146217223 */ /* 0x000fe2000001000f */
[----:B------:R-:W-:Y:S01]  /*20b0*/  FFMA.FTZ R122, R94, R122, R75 ;  /* 0x0000007a5e7a7223 */ /* 0x000fe2000001004b */
[----:B------:R-:W-:-:S02]  /*20c0*/  LEA R38, P4, R113, UR14, 0x4 ;  /* 0x0000000e71267c11 */ /* 0x000fc4000f8820ff */
[----:B------:R-:W-:Y:S02]  /*20d0*/  F2FP.BF16.F32.PACK_AB R26, R41, R26 ;  /* 0x0000001a291a723e */ /* 0x000fe400000010ff */
[----:B------:R-:W-:Y:S02]  /*20e0*/  F2FP.BF16.F32.PACK_AB R24, R45, R24 ;  /* 0x000000182d18723e */ /* 0x000fe400000010ff */
[----:B------:R-:W-:Y:S02]  /*20f0*/  LEA.HI.X R43, R111, UR15, RZ, 0x4, P1 ;  /* 0x0000000f6f2b7c11 */ /* 0x000fe400088f24ff */
[----:B------:R-:W-:Y:S02]  /*2100*/  F2FP.BF16.F32.PACK_AB R29, R116, R29 ;  /* 0x0000001d741d723e */ /* 0x000fe400000010ff */
[----:B------:R-:W-:Y:S01]  /*2110*/  LEA.HI.X R41, R112, UR15, RZ, 0x4, P2 ;  /* 0x0000000f70297c11 */ /* 0x000fe200090f24ff */
[----:B------:R1:W-:Y:S01]  /*2120*/  STG.E.128 desc[UR4][R42.64], R24 ;  /* 0x000000182a007986 */ /* 0x0003e2000c101d04 */
[----:B------:R-:W-:-:S02]  /*2130*/  F2FP.BF16.F32.PACK_AB R32, R39, R124 ;  /* 0x0000007c2720723e */ /* 0x000fc400000010ff */
[----:B------:R-:W-:Y:S01]  /*2140*/  F2FP.BF16.F32.PACK_AB R34, R57, R34 ;  /* 0x000000223922723e */ /* 0x000fe200000010ff */
[----:B------:R1:W-:Y:S01]  /*2150*/  STG.E.128 desc[UR4][R40.64], R28 ;  /* 0x0000001c28007986 */ /* 0x0003e2000c101d04 */
[----:B------:R-:W-:Y:S02]  /*2160*/  F2FP.BF16.F32.PACK_AB R33, R122, R33 ;  /* 0x000000217a21723e */ /* 0x000fe400000010ff */
[----:B------:R-:W-:Y:S02]  /*2170*/  LEA.HI.X R39, R113, UR15, RZ, 0x4, P4 ;  /* 0x0000000f71277c11 */ /* 0x000fe4000a0f24ff */
[----:B0-----:R-:W-:-:S03]  /*2180*/  LEA R110, R36, R110, 0x2 ;  /* 0x0000006e246e7211 */ /* 0x001fc600078e10ff */
[----:B------:R1:W-:Y:S01]  /*2190*/  STG.E.128 desc[UR4][R38.64], R32 ;  /* 0x0000002026007986 */ /* 0x0003e2000c101d04 */
[----:B------:R-:W-:-:S13]  /*21a0*/  ISETP.GE.AND P1, PT, R110, R37, PT ;  /* 0x000000256e00720c */ /* 0x000fda0003f26270 */
[----:B------:R-:W-:Y:S05]  /*21b0*/  @!P1 BRA `(.L_x_7680) ;  /* 0xffffffe800009947 */ /* 0x000fea000383ffff */
[----:B------:R-:W-:Y:S05]  /*21c0*/  EXIT ;  /* 0x000000000000794d */ /* 0x000fea0003800000 */
.L_x_7679:
        /* <DEDUP_REMOVED lines=8> */
.L_x_7682:
[----:B------:R-:W-:Y:S05]  /*2250*/  BSYNC B0 ;  /* 0x0000000000007941 */ /* 0x000fea0003800000 */
.L_x_7681:
        /* <DEDUP_REMOVED lines=10> */
.L_x_7683:
[----:B------:R-:W-:Y:S01]  /*2300*/  HFMA2.MMA R120, -RZ, RZ, 0, 2.384185791015625e-07 ;  /* 0x00000004ff787435 */ /* 0x000fe200000001ff */
[----:B------:R-:W-:-:S05]  /*2310*/  MOV R36, R119 ;  /* 0x0000007700247202 */ /* 0x000fca0000000f00 */
[----:B------:R-:W-:-:S05]  /*2320*/  FADD.FTZ R39, R37, R36 ;  /* 0x0000002425277221 */ /* 0x000fca0000010000 */
[----:B------:R-:W-:-:S07]  /*2330*/  MOV R121, R39 ;  /* 0x0000002700797202 */ /* 0x000fce0000000f00 */
[----:B------:R-:W-:Y:S05]  /*2340*/  WARPSYNC.COLLECTIVE R118, `(.L_x_7684) ;  /* 0x0000000076087348 */ /* 0x000fea0003c00000 */
[----:B------:R0:W1:Y:S02]  /*2350*/  SHFL.BFLY P2, R119, R121, R120, R123 ;  /* 0x0c00007879777389 */ /* 0x000064000004007b */
[----:B01----:R-:W-:Y:S01]  /*2360*/  ENDCOLLECTIVE ;  /* 0x000000000000791b */ /* 0x003fe20003800000 */
.L_x_7684:
[----:B------:R-:W-:Y:S01]  /*2370*/  HFMA2.MMA R120, -RZ, RZ, 0, 4.76837158203125e-07 ;  /* 0x00000008ff787435 */ /* 0x000fe200000001ff */
[----:B------:R-:W-:-:S05]  /*2380*/  MOV R36, R119 ;  /* 0x0000007700247202 */ /* 0x000fca0000000f00 */
[----:B------:R-:W-:-:S05]  /*2390*/  FADD.FTZ R116, R39, R36 ;  /* 0x0000002427747221 */ /* 0x000fca0000010000 */
[----:B------:R-:W-:-:S07]  /*23a0*/  MOV R121, R116 ;  /* 0x0000007400797202 */ /* 0x000fce0000000f00 */
[----:B------:R-:W-:Y:S05]  /*23b0*/  WARPSYNC.COLLECTIVE R118, `(.L_x_7685) ;  /* 0x0000000076087348 */ /* 0x000fea0003c00000 */
[----:B------:R0:W1:Y:S02]  /*23c0*/  SHFL.BFLY P2, R119, R121, R120, R123 ;  /* 0x0c00007879777389 */ /* 0x000064000004007b */
[----:B01----:R-:W-:Y:S01]  /*23d0*/  ENDCOLLECTIVE ;  /* 0x000000000000791b */ /* 0x003fe20003800000 */
.L_x_7685:
[----:B------:R-:W-:Y:S01]  /*23e0*/  HFMA2.MMA R120, -RZ, RZ, 0, 9.5367431640625e-07 ;  /* 0x00000010ff787435 */ /* 0x000fe200000001ff */
[----:B------:R-:W-:-:S05]  /*23f0*/  MOV R115, R119 ;  /* 0x0000007700737202 */ /* 0x000fca0000000f00 */
[----:B------:R-:W-:-:S05]  /*2400*/  FADD.FTZ R117, R116, R115 ;  /* 0x0000007374757221 */ /* 0x000fca0000010000 */
[----:B------:R-:W-:-:S07]  /*2410*/  MOV R121, R117 ;  /* 0x0000007500797202 */ /* 0x000fce0000000f00 */
[----:B------:R-:W-:Y:S05]  /*2420*/  WARPSYNC.COLLECTIVE R118, `(.L_x_7686) ;  /* 0x0000000076087348 */ /* 0x000fea0003c00000 */
[----:B------:R0:W1:Y:S02]  /*2430*/  SHFL.BFLY P2, R119, R121, R120, R123 ;  /* 0x0c00007879777389 */ /* 0x000064000004007b */
[----:B01----:R-:W-:Y:S01]  /*2440*/  ENDCOLLECTIVE ;  /* 0x000000000000791b */ /* 0x003fe20003800000 */
.L_x_7686:
[----:B------:R-:W-:Y:S01]  /*2450*/  HFMA2.MMA R120, -RZ, RZ, 0, 5.9604644775390625e-08 ;  /* 0x00000001ff787435 */ /* 0x000fe200000001ff */
[----:B------:R-:W-:-:S05]  /*2460*/  MOV R36, R119 ;  /* 0x0000007700247202 */ /* 0x000fca0000000f00 */
[----:B------:R-:W-:-:S04]  /*2470*/  FADD.FTZ R115, R117, R36 ;  /* 0x0000002475737221 */ /* 0x000fc80000010000 */
[----:B------:R-:W-:-:S04]  /*2480*/  FMUL.FTZ R115, R115, R114 ;  /* 0x0000007273737220 */ /* 0x000fc80000410000 */
        /* <DEDUP_REMOVED lines=48> */
[----:B------:R-:W-:-:S07]  /*2790*/  MOV R121, R36 ;  /* 0x0000002400797202 */ /* 0x000fce0000000f00 */
[----:B------:R-:W-:Y:S05]  /*27a0*/  WARPSYNC.COLLECTIVE R118, `(.L_x_7687) ;  /* 0x0000000076087348 */ /* 0x000fea0003c00000 */
[----:B------:R0:W1:Y:S02]  /*27b0*/  SHFL.BFLY P2, R119, R121, R120, R123 ;  /* 0x0c00007879777389 */ /* 0x000064000004007b */
[----:B01----:R-:W-:Y:S01]  /*27c0*/  ENDCOLLECTIVE ;  /* 0x000000000000791b */ /* 0x003fe20003800000 */
.L_x_7687:
[----:B------:R-:W-:Y:S01]  /*27d0*/  HFMA2.MMA R120, -RZ, RZ, 0, 1.1920928955078125e-07 ;  /* 0x00000002ff787435 */ /* 0x000fe200000001ff */
[----:B------:R-:W-:-:S05]  /*27e0*/  MOV R37, R119 ;  /* 0x0000007700257202 */ /* 0x000fca0000000f00 */
[----:B------:R-:W-:-:S05]  /*27f0*/  FADD.FTZ R37, R36, R37 ;  /* 0x0000002524257221 */ /* 0x000fca0000010000 */
[----:B------:R-:W-:-:S07]  /*2800*/  MOV R121, R37 ;  /* 0x0000002500797202 */ /* 0x000fce0000000f00 */
[----:B------:R-:W-:Y:S05]  /*2810*/  WARPSYNC.COLLECTIVE R118, `(.L_x_7688) ;  /* 0x0000000076087348 */ /* 0x000fea0003c00000 */
[----:B------:R0:W1:Y:S02]  /*2820*/  SHFL.BFLY P2, R119, R121, R120, R123 ;  /* 0x0c00007879777389 */ /* 0x000064000004007b */
[----:B01----:R-:W-:Y:S01]  /*2830*/  ENDCOLLECTIVE ;  /* 0x000000000000791b */ /* 0x003fe20003800000 */
.L_x_7688:
[----:B------:R-:W-:Y:S01]  /*2840*/  HFMA2.MMA R120, -RZ, RZ, 0, 2.384185791015625e-07 ;  /* 0x00000004ff787435 */ /* 0x000fe200000001ff */
[----:B------:R-:W-:-:S05]  /*2850*/  MOV R38, R119 ;  /* 0x0000007700267202 */ /* 0x000fca0000000f00 */
[----:B------:R-:W-:-:S05]  /*2860*/  FADD.FTZ R38, R37, R38 ;  /* 0x0000002625267221 */ /* 0x000fca0000010000 */
[----:B------:R-:W-:-:S07]  /*2870*/  MOV R121, R38 ;  /* 0x0000002600797202 */ /* 0x000fce0000000f00 */
[----:B------:R-:W-:Y:S05]  /*2880*/  WARPSYNC.COLLECTIVE R118, `(.L_x_7689) ;  /* 0x0000000076087348 */ /* 0x000fea0003c00000 */
[----:B------:R0:W1:Y:S02]  /*2890*/  SHFL.BFLY P2, R119, R121, R120, R123 ;  /* 0x0c00007879777389 */ /* 0x000064000004007b */
[----:B01----:R-:W-:Y:S01]  /*28a0*/  ENDCOLLECTIVE ;  /* 0x000000000000791b */ /* 0x003fe20003800000 */
.L_x_7689:
[----:B------:R-:W-:Y:S01]  /*28b0*/  HFMA2.MMA R120, -RZ, RZ, 0, 4.76837158203125e-07 ;  /* 0x00000008ff787435 */ /* 0x000fe200000001ff */
[----:B------:R-:W-:-:S05]  /*28c0*/  MOV R39, R119 ;  /* 0x0000007700277202 */ /* 0x000fca0000000f00 */
[----:B------:R-:W-:-:S05]  /*28d0*/  FADD.FTZ R39, R38, R39 ;  /* 0x0000002726277221 */ /* 0x000fca0000010000 */
[----:B------:R-:W-:-:S07]  /*28e0*/  MOV R121, R39 ;  /* 0x0000002700797202 */ /* 0x000fce0000000f00 */
[----:B------:R-:W-:Y:S05]  /*28f0*/  WARPSYNC.COLLECTIVE R118, `(.L_x_7690) ;  /* 0x0000000076087348 */ /* 0x000fea0003c00000 */
[----:B------:R0:W1:Y:S02]  /*2900*/  SHFL.BFLY P2, R119, R121, R120, R123 ;  /* 0x0c00007879777389 */ /* 0x000064000004007b */
[----:B01----:R-:W-:Y:S01]  /*2910*/  ENDCOLLECTIVE ;  /* 0x000000000000791b */ /* 0x003fe20003800000 */
.L_x_7690:
[----:B------:R-:W-:Y:S01]  /*2920*/  HFMA2.MMA R120, -RZ, RZ, 0, 9.5367431640625e-07 ;  /* 0x00000010ff787435 */ /* 0x000fe200000001ff */
[----:B------:R-:W-:-:S05]  /*2930*/  MOV R116, R119 ;  /* 0x0000007700747202 */ /* 0x000fca0000000f00 */
[----:B------:R-:W-:-:S05]  /*2940*/  FADD.FTZ R116, R39, R116 ;  /* 0x0000007427747221 */ /* 0x000fca0000010000 */
[----:B------:R-:W-:-:S07]  /*2950*/  MOV R121, R116 ;  /* 0x0000007400797202 */ /* 0x000fce0000000f00 */
[----:B------:R-:W-:Y:S05]  /*2960*/  WARPSYNC.COLLECTIVE R118, `(.L_x_7691) ;  /* 0x0000000076087348 */ /* 0x000fea0003c00000 */
[----:B------:R0:W1:Y:S02]  /*2970*/  SHFL.BFLY P2, R119, R121, R120, R123 ;  /* 0x0c00007879777389 */ /* 0x000064000004007b */
[----:B01----:R-:W-:Y:S01]  /*2980*/  ENDCOLLECTIVE ;  /* 0x000000000000791b */ /* 0x003fe20003800000 */
.L_x_7691:
[----:B------:R-:W-:Y:S01]  /*2990*/  MOV R117, R119 ;  /* 0x0000007700757202 */ /* 0x000fe20000000f00 */
[----:B------:R-:W-:Y:S06]  /*29a0*/  BRA `(.L_x_7692) ;  /* 0xfffffff0004c7947 */ /* 0x000fec000383ffff */
.L_x_7693:
        /* <DEDUP_REMOVED lines=13> */
.L_x_23501:


//--------------------- .text._ZN10layer_norm13ln_fwd_kernelINS_13Kernel_traitsI13__nv_bfloat16S2_fS2_fjLj768ELj1ELj4ELj1ELj16ENS_18Kernel_traits_baseILj768ES2_S2_fS2_fjLj128EEEEELb0ELb1ELb1ELb0EEEvNS_9FwdParamsE --------------------------
	.section	.text._ZN10layer_norm13ln_fwd_kernelINS_13Kernel_traitsI13__nv_bfloat16S2_fS2_fjLj768ELj1ELj4ELj1ELj16ENS_18Kernel_traits_baseILj768ES2_S2_fS2_fjLj128EEEEELb0ELb1ELb1ELb0EEEvNS_9FwdParamsE,"ax",@progbits
	.align	128
        .global         _ZN10layer_norm13ln_fwd_kernelINS_13Kernel_traitsI13__nv_bfloat16S2_fS2_fjLj768ELj1ELj4ELj1ELj16ENS_18Kernel_traits_baseILj768ES2_S2_fS2_fjLj128EEEEELb0ELb1ELb1ELb0EEEvNS_9FwdParamsE
        .type           _ZN10layer_norm13ln_fwd_kernelINS_13Kernel_traitsI13__nv_bfloat16S2_fS2_fjLj768ELj1ELj4ELj1ELj16ENS_18Kernel_traits_baseILj768ES2_S2_fS2_fjLj128EEEEELb0ELb1ELb1ELb0EEEvNS_9FwdParamsE,@function
        .size           _ZN10layer_norm13ln_fwd_kernelINS_13Kernel_traitsI13__nv_bfloat16S2_fS2_fjLj768ELj1ELj4ELj1ELj16ENS_18Kernel_traits_baseILj768ES2_S2_fS2_fjLj128EEEEELb0ELb1ELb1ELb0EEEvNS_9FwdParamsE,(.L_x_23502 - _ZN10layer_norm13ln_fwd_kernelINS_13Kernel_traitsI13__nv_bfloat16S2_fS2_fjLj768ELj1ELj4ELj1ELj16ENS_18Kernel_traits_baseILj768ES2_S2_fS2_fjLj128EEEEELb0ELb1ELb1ELb0EEEvNS_9FwdParamsE)
        .other          _ZN10layer_norm13ln_fwd_kernelINS_13Kernel_traitsI13__nv_bfloat16S2_fS2_fjLj768ELj1ELj4ELj1ELj16ENS_18Kernel_traits_baseILj768ES2_S2_fS2_fjLj128EEEEELb0ELb1ELb1ELb0EEEvNS_9FwdParamsE,@"STO_CUDA_ENTRY STV_DEFAULT"
_ZN10layer_norm13ln_fwd_kernelINS_13Kernel_traitsI13__nv_bfloat16S2_fS2_fjLj768ELj1ELj4ELj1ELj16ENS_18Kernel_traits_baseILj768ES2_S2_fS2_fjLj128EEEEELb0ELb1ELb1ELb0EEEvNS_9FwdParamsE:
.text._ZN10layer_norm13ln_fwd_kernelINS_13Kernel_traitsI13__nv_bfloat16S2_fS2_fjLj768ELj1ELj4ELj1ELj16ENS_18Kernel_traits_baseILj768ES2_S2_fS2_fjLj128EEEEELb0ELb1ELb1ELb0EEEvNS_9FwdParamsE:
        /* <DEDUP_REMOVED lines=42> */
.L_x_7695:
[----:B------:R-:W-:Y:S05]  /*02a0*/  BSYNC B0 ;  /* 0x0000000000007941 */ /* 0x000fea0003800000 */
.L_x_7694:
        /* <DEDUP_REMOVED lines=26> */
.L_x_7697:
[----:B------:R-:W-:Y:S05]  /*0450*/  BSYNC B0 ;  /* 0x0000000000007941 */ /* 0x000fea0003800000 */
.L_x_7696:
        /* <DEDUP_REMOVED lines=25> */
.L_x_7699:
[----:B------:R-:W-:Y:S05]  /*05f0*/  BSYNC B0 ;  /* 0x0000000000007941 */ /* 0x000fea0003800000 */
.L_x_7698:
[----:B------:R-:W-:Y:S02]  /*0600*/  ULDC UR6, c[0x0][0x214] ;  /* 0x0000850000067ab9 */ /* 0x000fe40000000800 */
[----:B------:R-:W-:-:S13]  /*0610*/  ISETP.GE.AND P0, PT, R116, UR6, PT ;  /* 0x0000000674007c0c */ /* 0x000fda000bf06270 */
[----:B------:R-:W-:Y:S05]  /*0620*/  @P0 EXIT ;  /* 0x000000000000094d */ /* 0x000fea0003800000 */
[C---:B-----5:R-:W-:Y:S01]  /*0630*/  PRMT R101, R30.reuse, 0x7632, R101 ;  /* 0x000076321e657816 */ /* 0x060fe20000000065 */
[----:B------:R-:W-:Y:S01]  /*0640*/  IMAD.U32 R3, R37, 0x10000, RZ ;  /* 0x0001000025037824 */ /* 0x000fe200078e00ff */
[----:B------:R-:W-:Y:S01]  /*0650*/  SHF.L.U32 R23, R17, 0x10, RZ ;  /* 0x0000001011177819 */ /* 0x000fe200000006ff */
[----:B------:R-:W-:Y:S01]  /*0660*/  IMAD.U32 R75, R30, 0x10000, RZ ;  /* 0x000100001e4b7824 */ /* 0x000fe200078e00ff */
[----:B------:R-:W-:Y:S01]  /*0670*/  SHF.L.U32 R22, R18, 0x10, RZ ;  /* 0x0000001012167819 */ /* 0x000fe200000006ff */
[----:B------:R-:W-:Y:S01]  /*0680*/  ULDC.U8 UR6, c[0x0][0x2a0] ;  /* 0x0000a80000067ab9 */ /* 0x000fe20000000000 */
        /* <DEDUP_REMOVED lines=11> */
[----:B------:R-:W-:Y:S01]  /*0740*/  UISETP.NE.AND UP0, UPT, UR6, URZ, UPT ;  /* 0x0000003f0600728c */ /* 0x000fe2000bf05270 */
        /* <DEDUP_REMOVED lines=8> */
[----:B------:R-:W-:Y:S02]  /*07d0*/  SHF.L.U32 R18, R14, 0x10, RZ ;  /* 0x000000100e127819 */ /* 0x000fe400000006ff */
[----:B------:R-:W-:Y:S02]  /*07e0*/  SHF.L.U32 R17, R15, 0x10, RZ ;  /* 0x000000100f117819 */ /* 0x000fe400000006ff */
        /* <DEDUP_REMOVED lines=60> */
.L_x_7761:
        /* <DEDUP_REMOVED lines=9> */
[----:B--2---:R-:W-:-:S13]  /*0c40*/  ISETP.GE.AND P1, PT, R62, 0x1, PT ;  /* 0x000000013e00780c */ /* 0x004fda0003f26270 */
[----:B------:R-:W-:-:S05]  /*0c50*/  @P1 IADD3 R120, R62, -0x1, RZ ;  /* 0xffffffff3e781810 */ /* 0x000fca0007ffe0ff */
[----:B------:R-:W-:Y:S01]  /*0c60*/  @P1 IMAD R121, R120, R119, RZ ;  /* 0x0000007778791224 */ /* 0x000fe200078e02ff */
[----:B------:R-:W-:-:S04]  /*0c70*/  SHF.R.S32.HI R120, RZ, 0x1f, R117 ;  /* 0x0000001fff787819 */ /* 0x000fc80000011475 */
[----:B------:R-:W-:Y:S02]  /*0c80*/  LEA.HI R117, R120, R117, RZ, 0x3 ;  /* 0x0000007578757211 */ /* 0x000fe400078f18ff */
[----:B------:R-:W-:Y:S02]  /*0c90*/  @P1 SHF.R.S32.HI R120, RZ, 0x1f, R121 ;  /* 0x0000001fff781819 */ /* 0x000fe40000011479 */
[----:B------:R-:W-:Y:S01]  /*0ca0*/  LEA.HI.SX32 R63, R117, R66, 0x1d ;  /* 0x00000042753f7211 */ /* 0x000fe200078feaff */
[----:B------:R-:W-:Y:S01]  /*0cb0*/  HFMA2.MMA R117, -RZ, RZ, 0, 0 ;  /* 0x00000000ff757435 */ /* 0x000fe200000001ff */
[----:B------:R-:W-:Y:S02]  /*0cc0*/  @P1 LEA.HI R121, R120, R121, RZ, 0x3 ;  /* 0x0000007978791211 */ /* 0x000fe400078f18ff */
[----:B------:R-:W-:Y:S02]  /*0cd0*/  @P1 LOP3.LUT R66, R67, 0x1f, RZ, 0xc0, !PT ;  /* 0x0000001f43421812 */ /* 0x000fe400078ec0ff */
[----:B------:R-:W-:-:S02]  /*0ce0*/  SHF.R.S32.HI R120, RZ, 0x1f, R116 ;  /* 0x0000001fff787819 */ /* 0x000fc40000011474 */
[----:B------:R-:W-:Y:S01]  /*0cf0*/  @P1 LEA.HI.SX32 R117, R121, R66, 0x1d ;  /* 0x0000004279751211 */ /* 0x000fe200078feaff */
[----:B0-----:R-:W-:Y:S06]  /*0d00*/  @!P3 BRA `(.L_x_7701) ;  /* 0x000000040094b947 */ /* 0x001fec0003800000 */
[----:B------:R-:W0:Y:S01]  /*0d10*/  LDC.64 R60, c[0x0][0x230] ;  /* 0x00008c00ff3c7b82 */ /* 0x000e220000000a00 */
        /* <DEDUP_REMOVED lines=9> */
[----:B------:R-:W-:-:S04]  /*0db0*/  @!P6 ISETP.NE.U32.AND P2, PT, R60, RZ, PT ;  /* 0x000000ff3c00e20c */ /* 0x000fc80003f45070 */
[----:B------:R-:W-:Y:S01]  /*0dc0*/  @!P6 ISETP.NE.AND.EX P2, PT, R61, RZ, PT, P2 ;  /* 0x000000ff3d00e20c */ /* 0x000fe20003f45320 */
[----:B0-----:R-:W-:-:S05]  /*0dd0*/  @P1 IMAD.WIDE.U32 R40, R117, 0x10, R36 ;  /* 0x0000001075281825 */ /* 0x001fca00078e0024 */
[----:B------:R4:W5:Y:S01]  /*0de0*/  @P1 LDG.E.128 R32, desc[UR4][R40.64] ;  /* 0x0000000428201981 */ /* 0x000962000c1e1d00 */
[----:B------:R-:W-:Y:S01]  /*0df0*/  BSSY B1, `(.L_x_7702) ;  /* 0x000001c000017945 */ /* 0x000fe20003800000 */
[----:B-1----:R-:W-:Y:S01]  /*0e00*/  IMAD.WIDE.U32 R122, R63, 0x20, R122 ;  /* 0x000000203f7a7825 */ /* 0x002fe200078e007a */
        /* <DEDUP_REMOVED lines=20> */
[----:B------:R-:W-:Y:S01]  /*0f50*/  @!P6 ISETP.NE.AND.EX P2, PT, R61, RZ, PT, P2 ;  /* 0x000000ff3d00e20c */ /* 0x000fe20003f45320 */
[----:B------:R-:W-:-:S12]  /*0f60*/  @!P6 BRA `(.L_x_7703) ;  /* 0x000000000010e947 */ /* 0x000fd80003800000 */
[----:B-----5:R-:W-:-:S05]  /*0f70*/  SHF.L.U32 R36, R32, 0x10, RZ ;  /* 0x0000001020247819 */ /* 0x020fca00000006ff */
[----:B------:R-:W-:-:S04]  /*0f80*/  FMUL.FTZ R43, R36, UR6 ;  /* 0x00000006242b7c20 */ /* 0x000fc80008410000 */
[----:B------:R-:W-:-:S04]  /*0f90*/  FMUL.FTZ R36, R64, R43 ;  /* 0x0000002b40247220 */ /* 0x000fc80000410000 */
[----:B------:R-:W-:-:S07]  /*0fa0*/  @P0 FADD.FTZ R36, R24, R36 ;  /* 0x0000002418240221 */ /* 0x000fce0000010000 */
.L_x_7703:
[----:B------:R-:W-:Y:S05]  /*0fb0*/  BSYNC B1 ;  /* 0x0000000000017941 */ /* 0x000fea0003800000 */
.L_x_7702:
[----:B------:R-:W-:Y:S04]  /*0fc0*/  BSSY B1, `(.L_x_7704) ;  /* 0x0000007000017945 */ /* 0x000fe80003800000 */
[----:B------:R-:W-:Y:S05]  /*0fd0*/  @!P6 BRA `(.L_x_7705) ;  /* 0x000000000014e947 */ /* 0x000fea0003800000 */
[----:B-----5:R-:W-:-:S05]  /*0fe0*/  PRMT R37, R32, 0x7632, R37 ;  /* 0x0000763220257816 */ /* 0x020fca0000000025 */
[----:B------:R-:W-:-:S04]  /*0ff0*/  IMAD.U32 R37, R37, 0x10000, RZ ;  /* 0x0001000025257824 */ /* 0x000fc800078e00ff */
[----:B------:R-:W-:-:S04]  /*1000*/  FMUL.FTZ R60, R37, UR6 ;  /* 0x00000006253c7c20 */ /* 0x000fc80008410000 */
[----:B------:R-:W-:-:S04]  /*1010*/  FMUL.FTZ R37, R115, R60 ;  /* 0x0000003c73257220 */ /* 0x000fc80000410000 */
[----:B------:R-:W-:-:S07]  /*1020*/  @P0 FADD.FTZ R37, R25, R37 ;  /* 0x0000002519250221 */ /* 0x000fce0000010000 */
.L_x_7705:
[----:B------:R-:W-:Y:S05]  /*1030*/  BSYNC B1 ;  /* 0x0000000000017941 */ /* 0x000fea0003800000 */
.L_x_7704:
[----:B------:R-:W-:Y:S04]  /*1040*/  BSSY B1, `(.L_x_7706) ;  /* 0x0000006000017945 */ /* 0x000fe80003800000 */
[----:B------:R-:W-:Y:S05]  /*1050*/  @!P6 BRA `(.L_x_7707) ;  /* 0x000000000010e947 */ /* 0x000fea0003800000 */
[----:B-----5:R-:W-:-:S05]  /*1060*/  SHF.L.U32 R38, R33, 0x10, RZ ;  /* 0x0000001021267819 */ /* 0x020fca00000006ff */
[----:B------:R-:W-:-:S04]  /*1070*/  FMUL.FTZ R38, R38, UR6 ;  /* 0x0000000626267c20 */ /* 0x000fc80008410000 */
[----:B------:R-:W-:-:S04]  /*1080*/  FMUL.FTZ R38, R23, R38 ;  /* 0x0000002617267220 */ /* 0x000fc80000410000 */
[----:B------:R-:W-:-:S07]  /*1090*/  @P0 FADD.FTZ R38, R26, R38 ;  /* 0x000000261a260221 */ /* 0x000fce0000010000 */
.L_x_7707:
[----:B------:R-:W-:Y:S05]  /*10a0*/  BSYNC B1 ;  /* 0x0000000000017941 */ /* 0x000fea0003800000 */
.L_x_7706:
[----:B------:R-:W-:Y:S04]  /*10b0*/  BSSY B1, `(.L_x_7708) ;  /* 0x0000007000017945 */ /* 0x000fe80003800000 */
[----:B------:R-:W-:Y:S05]  /*10c0*/  @!P6 BRA `(.L_x_7709) ;  /* 0x000000000014e947 */ /* 0x000fea0003800000 */
[----:B-----5:R-:W-:-:S04]  /*10d0*/  PRMT R39, R33, 0x7632, R39 ;  /* 0x0000763221277816 */ /* 0x020fc80000000027 */
[----:B------:R-:W-:-:S05]  /*10e0*/  SHF.L.U32 R39, R39, 0x10, RZ ;  /* 0x0000001027277819 */ /* 0x000fca00000006ff */
[----:B------:R-:W-:-:S04]  /*10f0*/  FMUL.FTZ R39, R39, UR6 ;  /* 0x0000000627277c20 */ /* 0x000fc80008410000 */
[----:B------:R-:W-:-:S04]  /*1100*/  FMUL.FTZ R39, R114, R39 ;  /* 0x0000002772277220 */ /* 0x000fc80000410000 */
[----:B------:R-:W-:-:S07]  /*1110*/  @P0 FADD.FTZ R39, R27, R39 ;  /* 0x000000271b270221 */ /* 0x000fce0000010000 */
.L_x_7709:
[----:B------:R-:W-:Y:S05]  /*1120*/  BSYNC B1 ;  /* 0x0000000000017941 */ /* 0x000fea0003800000 */
.L_x_7708:
[----:B------:R-:W-:Y:S04]  /*1130*/  BSSY B1, `(.L_x_7710) ;  /* 0x0000006000017945 */ /* 0x000fe80003800000 */
[----:B------:R-:W-:Y:S05]  /*1140*/  @!P6 BRA `(.L_x_7711) ;  /* 0x000000000010e947 */ /* 0x000fea0003800000 */
[----:B-----5:R-:W-:-:S05]  /*1150*/  SHF.L.U32 R40, R34, 0x10, RZ ;  /* 0x0000001022287819 */ /* 0x020fca00000006ff */
[----:B------:R-:W-:-:S04]  /*1160*/  FMUL.FTZ R43, R40, UR6 ;  /* 0x00000006282b7c20 */ /* 0x000fc80008410000 */
[----:B------:R-:W-:-:S04]  /*1170*/  FMUL.FTZ R40, R22, R43 ;  /* 0x0000002b16287220 */ /* 0x000fc80000410000 */
[----:B------:R-:W-:-:S07]  /*1180*/  @P0 FADD.FTZ R40, R28, R40 ;  /* 0x000000281c280221 */ /* 0x000fce0000010000 */
.L_x_7711:
[----:B------:R-:W-:Y:S05]  /*1190*/  BSYNC B1 ;  /* 0x0000000000017941 */ /* 0x000fea0003800000 */
.L_x_7710:
[----:B------:R-:W-:Y:S04]  /*11a0*/  BSSY B1, `(.L_x_7712) ;  /* 0x0000007000017945 */ /* 0x000fe80003800000 */
[----:B------:R-:W-:Y:S05]  /*11b0*/  @!P6 BRA `(.L_x_7713) ;  /* 0x000000000014e947 */ /* 0x000fea0003800000 */
[----:B-----5:R-:W-:-:S04]  /*11c0*/  PRMT R41, R34, 0x7632, R41 ;  /* 0x0000763222297816 */ /* 0x020fc80000000029 */
[----:B------:R-:W-:-:S05]  /*11d0*/  SHF.L.U32 R41, R41, 0x10, RZ ;  /* 0x0000001029297819 */ /* 0x000fca00000006ff */
[----:B------:R-:W-:-:S04]  /*11e0*/  FMUL.FTZ R60, R41, UR6 ;  /* 0x00000006293c7c20 */ /* 0x000fc80008410000 */
[----:B------:R-:W-:-:S04]  /*11f0*/  FMUL.FTZ R41, R113, R60 ;  /* 0x0000003c71297220 */ /* 0x000fc80000410000 */
[----:B------:R-:W-:-:S07]  /*1200*/  @P0 FADD.FTZ R41, R29, R41 ;  /* 0x000000291d290221 */ /* 0x000fce0000010000 */
.L_x_7713:
[----:B------:R-:W-:Y:S05]  /*1210*/  BSYNC B1 ;  /* 0x0000000000017941 */ /* 0x000fea0003800000 */
.L_x_7712:
[----:B------:R-:W-:Y:S04]  /*1220*/  BSSY B1, `(.L_x_7714) ;  /* 0x0000006000017945 */ /* 0x000fe80003800000 */
[----:B------:R-:W-:Y:S05]  /*1230*/  @!P6 BRA `(.L_x_7715) ;  /* 0x000000000010e947 */ /* 0x000fea0003800000 */
[----:B-----5:R-:W-:-:S05]  /*1240*/  SHF.L.U32 R42, R35, 0x10, RZ ;  /* 0x00000010232a7819 */ /* 0x020fca00000006ff */
[----:B------:R-:W-:-:S04]  /*1250*/  FMUL.FTZ R42, R42, UR6 ;  /* 0x000000062a2a7c20 */ /* 0x000fc80008410000 */
[----:B------:R-:W-:-:S04]  /*1260*/  FMUL.FTZ R42, R21, R42 ;  /* 0x0000002a152a7220 */ /* 0x000fc80000410000 */
[----:B------:R-:W-:-:S07]  /*1270*/  @P0 FADD.FTZ R42, R30, R42 ;  /* 0x0000002a1e2a0221 */ /* 0x000fce0000010000 */
.L_x_7715:
[----:B------:R-:W-:Y:S05]  /*1280*/  BSYNC B1 ;  /* 0x0000000000017941 */ /* 0x000fea0003800000 */
.L_x_7714:
[----:B------:R-:W-:Y:S01]  /*1290*/  BSSY B1, `(.L_x_7716) ;  /* 0x0000008000017945 */ /* 0x000fe20003800000 */
[----:B------:R-:W-:-:S03]  /*12a0*/  @!P6 FSEL R43, R31, RZ, P2 ;  /* 0x000000ff1f2be208 */ /* 0x000fc60001000000 */
[----:B------:R-:W-:Y:S05]  /*12b0*/  @!P6 BRA `(.L_x_7717) ;  /* 0x000000000014e947 */ /* 0x000fea0003800000 */
[----:B-----5:R-:W-:-:S04]  /*12c0*/  PRMT R43, R35, 0x7632, R43 ;  /* 0x00007632232b7816 */ /* 0x020fc8000000002b */
[----:B------:R-:W-:-:S05]  /*12d0*/  SHF.L.U32 R43, R43, 0x10, RZ ;  /* 0x000000102b2b7819 */ /* 0x000fca00000006ff */
[----:B------:R-:W-:-:S04]  /*12e0*/  FMUL.FTZ R43, R43, UR6 ;  /* 0x000000062b2b7c20 */ /* 0x000fc80008410000 */
[----:B------:R-:W-:-:S04]  /*12f0*/  FMUL.FTZ R43, R112, R43 ;  /* 0x0000002b702b7220 */ /* 0x000fc80000410000 */
[----:B------:R-:W-:-:S07]  /*1300*/  @P0 FADD.FTZ R43, R31, R43 ;  /* 0x0000002b1f2b0221 */ /* 0x000fce0000010000 */
.L_x_7717:
[----:B------:R-:W-:Y:S05]  /*1310*/  BSYNC B1 ;  /* 0x0000000000017941 */ /* 0x000fea0003800000 */
.L_x_7716:
[----:B------:R0:W-:Y:S01]  /*1320*/  STG.E.128 desc[UR4][R122.64], R36 ;  /* 0x000000247a007986 */ /* 0x0001e2000c101d04 */
[----:B------:R-:W-:Y:S02]  /*1330*/  IADD3 R117, R117, 0x20, RZ ;  /* 0x0000002075757810 */ /* 0x000fe40007ffe0ff */
[----:B------:R-:W-:Y:S01]  /*1340*/  IADD3 R63, R63, 0x20, RZ ;  /* 0x000000203f3f7810 */ /* 0x000fe20007ffe0ff */
[----:B------:R0:W-:Y:S06]  /*1350*/  STG.E.128 desc[UR4][R122.64+0x10], R40 ;  /* 0x000010287a007986 */ /* 0x0001ec000c101d04 */
.L_x_7701:
[----:B------:R-:W-:Y:S05]  /*1360*/  BSYNC B0 ;  /* 0x0000000000007941 */ /* 0x000fea0003800000 */
.L_x_7700:
[----:B------:R-:W-:Y:S04]  /*1370*/  BSSY B0, `(.L_x_7718) ;  /* 0x0000067000007945 */ /* 0x000fe80003800000 */
[----:B------:R-:W-:Y:S05]  /*1380*/  @!P4 BRA `(.L_x_7719) ;  /* 0x000000040094c947 */ /* 0x000fea0003800000 */
[----:B------:R-:W1:Y:S01]  /*1390*/  LDC.64 R60, c[0x0][0x230] ;  /* 0x00008c00ff3c7b82 */ /* 0x000e620000000a00 */
[----:B------:R-:W-:-:S07]  /*13a0*/  ISETP.GT.AND P6, PT, R62, RZ, PT ;  /* 0x000000ff3e00720c */ /* 0x000fce0003fc4270 */
[----:B------:R-:W2:Y:S08]  /*13b0*/  @P1 LDC.64 R48, c[0x0][0x220] ;  /* 0x00008800ff301b82 */ /* 0x000eb00000000a00 */
[----:B0-----:R-:W0:Y:S01]  /*13c0*/  LDC.64 R122, c[0x0][0x238] ;  /* 0x00008e00ff7a7b82 */ /* 0x001e220000000a00 */
[----:B-1----:R-:W-:-:S04]  /*13d0*/  ISETP.NE.U32.AND P0, PT, R60, RZ, PT ;  /* 0x000000ff3c00720c */ /* 0x002fc80003f05070 */
[----:B------:R-:W-:-:S13]  /*13e0*/  ISETP.NE.AND.EX P0, PT, R61, RZ, PT, P0 ;  /* 0x000000ff3d00720c */ /* 0x000fda0003f05300 */
[----:B------:R-:W1:Y:S02]  /*13f0*/  @P0 LDC.64 R46, c[0x0][0x230] ;  /* 0x00008c00ff2e0b82 */ /* 0x000e640000000a00 */
[----:B-1----:R-:W-:-:S05]  /*1400*/  @P0 IMAD.WIDE.U32 R46, R63, 0x20, R46 ;  /* 0x000000203f2e0825 */ /* 0x002fca00078e002e */
[----:B------:R-:W3:Y:S04]  /*1410*/  @P0 LDG.E.128 R24, desc[UR4][R46.64] ;  /* 0x000000042e180981 */ /* 0x000ee8000c1e1d00 */
[----:B------:R1:W4:Y:S01]  /*1420*/  @P0 LDG.E.128 R28, desc[UR4][R46.64+0x10] ;  /* 0x000010042e1c0981 */ /* 0x000322000c1e1d00 */
[----:B------:R-:W-:Y:S01]  /*1430*/  @!P6 ISETP.NE.U32.AND P2, PT, R60, RZ, PT ;  /* 0x000000ff3c00e20c */ /* 0x000fe20003f45070 */
[----:B--2---:R-:W-:-:S03]  /*1440*/  @P1 IMAD.WIDE.U32 R48, R117, 0x10, R48 ;  /* 0x0000001075301825 */ /* 0x004fc600078e0030 */
[----:B------:R-:W-:Y:S02]  /*1450*/  @!P6 ISETP.NE.AND.EX P2, PT, R61, RZ, PT, P2 ;  /* 0x000000ff3d00e20c */ /* 0x000fe40003f45320 */
[----:B-----5:R4:W5:Y:S01]  /*1460*/  @P1 LDG.E.128 R32, desc[UR4][R48.64] ;  /* 0x0000000430201981 */ /* 0x020962000c1e1d00 */
[----:B------:R-:W-:Y:S01]  /*1470*/  BSSY B1, `(.L_x_7720) ;  /* 0x000001c000017945 */ /* 0x000fe20003800000 */
[----:B0-----:R-:W-:Y:S01]  /*1480*/  IMAD.WIDE.U32 R122, R63, 0x20, R122 ;  /* 0x000000203f7a7825 */ /* 0x001fe200078e007a */
[----:B---3--:R-:W-:Y:S02]  /*1490*/  @!P6 FSEL R44, R24, RZ, P2 ;  /* 0x000000ff182ce208 */ /* 0x008fe40001000000 */
[----:B------:R-:W-:-:S04]  /*14a0*/  @!P6 ISETP.NE.U32.AND P2, PT, R60, RZ, PT ;  /* 0x000000ff3c00e20c */ /* 0x000fc80003f45070 */
[----:B------:R-:W-:-:S04]  /*14b0*/  @!P6 ISETP.NE.AND.EX P2, PT, R61, RZ, PT, P2 ;  /* 0x000000ff3d00e20c */ /* 0x000fc80003f45320 */
[----:B------:R-:W-:Y:S02]  /*14c0*/  @!P6 FSEL R45, R25, RZ, P2 ;  /* 0x000000ff192de208 */ /* 0x000fe40001000000 */
[----:B------:R-:W-:-:S04]  /*14d0*/  @!P6 ISETP.NE.U32.AND P2, PT, R60, RZ, PT ;  /* 0x000000ff3c00e20c */ /* 0x000fc80003f45070 */
[----:B------:R-:W-:-:S04]  /*14e0*/  @!P6 ISETP.NE.AND.EX P2, PT, R61, RZ, PT, P2 ;  /* 0x000000ff3d00e20c */ /* 0x000fc80003f45320 */
[----:B-1----:R-:W-:Y:S02]  /*14f0*/  @!P6 FSEL R46, R26, RZ, P2 ;  /* 0x000000ff1a2ee208 */ /* 0x002fe40001000000 */
        /* <DEDUP_REMOVED lines=15> */
[----:B-----5:R-:W-:-:S04]  /*15f0*/  IMAD.U32 R44, R32, 0x10000, RZ ;  /* 0x00010000202c7824 */ /* 0x020fc800078e00ff */
[----:B------:R-:W-:-:S04]  /*1600*/  FMUL.FTZ R51, R44, UR6 ;  /* 0x000000062c337c20 */ /* 0x000fc80008410000 */
[----:B------:R-:W-:-:S04]  /*1610*/  FMUL.FTZ R44, R20, R51 ;  /* 0x00000033142c7220 */ /* 0x000fc80000410000 */
[----:B------:R-:W-:-:S07]  /*1620*/  @P0 FADD.FTZ R44, R24, R44 ;  /* 0x0000002c182c0221 */ /* 0x000fce0000010000 */
.L_x_7721:
[----:B------:R-:W-:Y:S05]  /*1630*/  BSYNC B1 ;  /* 0x0000000000017941 */ /* 0x000fea0003800000 */
.L_x_7720:
[----:B------:R-:W-:Y:S04]  /*1640*/  BSSY B1, `(.L_x_7722) ;  /* 0x0000007000017945 */ /* 0x000fe80003800000 */
[----:B------:R-:W-:Y:S05]  /*1650*/  @!P6 BRA `(.L_x_7723) ;  /* 0x000000000014e947 */ /* 0x000fea0003800000 */
[----:B-----5:R-:W-:-:S04]  /*1660*/  PRMT R45, R32, 0x7632, R45 ;  /* 0x00007632202d7816 */ /* 0x020fc8000000002d */
[----:B------:R-:W-:-:S05]  /*1670*/  SHF.L.U32 R45, R45, 0x10, RZ ;  /* 0x000000102d2d7819 */ /* 0x000fca00000006ff */
[----:B------:R-:W-:-:S04]  /*1680*/  FMUL.FTZ R60, R45, UR6 ;  /* 0x000000062d3c7c20 */ /* 0x000fc80008410000 */
[----:B------:R-:W-:-:S04]  /*1690*/  FMUL.FTZ R45, R111, R60 ;  /* 0x0000003c6f2d7220 */ /* 0x000fc80000410000 */
[----:B------:R-:W-:-:S07]  /*16a0*/  @P0 FADD.FTZ R45, R25, R45 ;  /* 0x0000002d192d0221 */ /* 0x000fce0000010000 */
.L_x_7723:
[----:B------:R-:W-:Y:S05]  /*16b0*/  BSYNC B1 ;  /* 0x0000000000017941 */ /* 0x000fea0003800000 */
.L_x_7722:
[----:B------:R-:W-:Y:S04]  /*16c0*/  BSSY B1, `(.L_x_7724) ;  /* 0x0000006000017945 */ /* 0x000fe80003800000 */
[----:B------:R-:W-:Y:S05]  /*16d0*/  @!P6 BRA `(.L_x_7725) ;  /* 0x000000000010e947 */ /* 0x000fea0003800000 */
[----:B-----5:R-:W-:-:S05]  /*16e0*/  SHF.L.U32 R46, R33, 0x10, RZ ;  /* 0x00000010212e7819 */ /* 0x020fca00000006ff */
[----:B------:R-:W-:-:S04]  /*16f0*/  FMUL.FTZ R46, R46, UR6 ;  /* 0x000000062e2e7c20 */ /* 0x000fc80008410000 */
[----:B------:R-:W-:-:S04]  /*1700*/  FMUL.FTZ R46, R19, R46 ;  /* 0x0000002e132e7220 */ /* 0x000fc80000410000 */
[----:B------:R-:W-:-:S07]  /*1710*/  @P0 FADD.FTZ R46, R26, R46 ;  /* 0x0000002e1a2e0221 */ /* 0x000fce0000010000 */
.L_x_7725:
[----:B------:R-:W-:Y:S05]  /*1720*/  BSYNC B1 ;  /* 0x0000000000017941 */ /* 0x000fea0003800000 */
.L_x_7724:
[----:B------:R-:W-:Y:S04]  /*1730*/  BSSY B1, `(.L_x_7726) ;  /* 0x0000007000017945 */ /* 0x000fe80003800000 */
[----:B------:R-:W-:Y:S05]  /*1740*/  @!P6 BRA `(.L_x_7727) ;  /* 0x000000000014e947 */ /* 0x000fea0003800000 */
[----:B-----5:R-:W-:-:S04]  /*1750*/  PRMT R47, R33, 0x7632, R47 ;  /* 0x00007632212f7816 */ /* 0x020fc8000000002f */
[----:B------:R-:W-:-:S05]  /*1760*/  SHF.L.U32 R47, R47, 0x10, RZ ;  /* 0x000000102f2f7819 */ /* 0x000fca00000006ff */
[----:B------:R-:W-:-:S04]  /*1770*/  FMUL.FTZ R47, R47, UR6 ;  /* 0x000000062f2f7c20 */ /* 0x000fc80008410000 */
[----:B------:R-:W-:-:S04]  /*1780*/  FMUL.FTZ R47, R110, R47 ;  /* 0x0000002f6e2f7220 */ /* 0x000fc80000410000 */
[----:B------:R-:W-:-:S07]  /*1790*/  @P0 FADD.FTZ R47, R27, R47 ;  /* 0x0000002f1b2f0221 */ /* 0x000fce0000010000 */
.L_x_7727:
[----:B------:R-:W-:Y:S05]  /*17a0*/  BSYNC B1 ;  /* 0x0000000000017941 */ /* 0x000fea0003800000 */
.L_x_7726:
[----:B------:R-:W-:Y:S04]  /*17b0*/  BSSY B1, `(.L_x_7728) ;  /* 0x0000006000017945 */ /* 0x000fe80003800000 */
[----:B------:R-:W-:Y:S05]  /*17c0*/  @!P6 BRA `(.L_x_7729) ;  /* 0x000000000010e947 */ /* 0x000fea0003800000 */
[----:B-----5:R-:W-:-:S05]  /*17d0*/  SHF.L.U32 R48, R34, 0x10, RZ ;  /* 0x0000001022307819 */ /* 0x020fca00000006ff */
[----:B------:R-:W-:-:S04]  /*17e0*/  FMUL.FTZ R51, R48, UR6 ;  /* 0x0000000630337c20 */ /* 0x000fc80008410000 */
[----:B------:R-:W-:-:S04]  /*17f0*/  FMUL.FTZ R48, R18, R51 ;  /* 0x0000003312307220 */ /* 0x000fc80000410000 */
[----:B------:R-:W-:-:S07]  /*1800*/  @P0 FADD.FTZ R48, R28, R48 ;  /* 0x000000301c300221 */ /* 0x000fce0000010000 */
.L_x_7729:
[----:B------:R-:W-:Y:S05]  /*1810*/  BSYNC B1 ;  /* 0x0000000000017941 */ /* 0x000fea0003800000 */
.L_x_7728:
[----:B------:R-:W-:Y:S04]  /*1820*/  BSSY B1, `(.L_x_7730) ;  /* 0x0000007000017945 */ /* 0x000fe80003800000 */
[----:B------:R-:W-:Y:S05]  /*1830*/  @!P6 BRA `(.L_x_7731) ;  /* 0x000000000014e947 */ /* 0x000fea0003800000 */
[----:B-----5:R-:W-:-:S04]  /*1840*/  PRMT R49, R34, 0x7632, R49 ;  /* 0x0000763222317816 */ /* 0x020fc80000000031 */
[----:B------:R-:W-:-:S05]  /*1850*/  SHF.L.U32 R49, R49, 0x10, RZ ;  /* 0x0000001031317819 */ /* 0x000fca00000006ff */
[----:B------:R-:W-:-:S04]  /*1860*/  FMUL.FTZ R60, R49, UR6 ;  /* 0x00000006313c7c20 */ /* 0x000fc80008410000 */
[----:B------:R-:W-:-:S04]  /*1870*/  FMUL.FTZ R49, R109, R60 ;  /* 0x0000003c6d317220 */ /* 0x000fc80000410000 */
[----:B------:R-:W-:-:S07]  /*1880*/  @P0 FADD.FTZ R49, R29, R49 ;  /* 0x000000311d310221 */ /* 0x000fce0000010000 */
.L_x_7731:
[----:B------:R-:W-:Y:S05]  /*1890*/  BSYNC B1 ;  /* 0x0000000000017941 */ /* 0x000fea0003800000 */
.L_x_7730:
[----:B------:R-:W-:Y:S04]  /*18a0*/  BSSY B1, `(.L_x_7732) ;  /* 0x0000006000017945 */ /* 0x000fe80003800000 */
[----:B------:R-:W-:Y:S05]  /*18b0*/  @!P6 BRA `(.L_x_7733) ;  /* 0x000000000010e947 */ /* 0x000fea0003800000 */
[----:B-----5:R-:W-:-:S05]  /*18c0*/  SHF.L.U32 R50, R35, 0x10, RZ ;  /* 0x0000001023327819 */ /* 0x020fca00000006ff */
[----:B------:R-:W-:-:S04]  /*18d0*/  FMUL.FTZ R50, R50, UR6 ;  /* 0x0000000632327c20 */ /* 0x000fc80008410000 */
[----:B------:R-:W-:-:S04]  /*18e0*/  FMUL.FTZ R50, R17, R50 ;  /* 0x0000003211327220 */ /* 0x000fc80000410000 */
[----:B------:R-:W-:-:S07]  /*18f0*/  @P0 FADD.FTZ R50, R30, R50 ;  /* 0x000000321e320221 */ /* 0x000fce0000010000 */
.L_x_7733:
[----:B------:R-:W-:Y:S05]  /*1900*/  BSYNC B1 ;  /* 0x0000000000017941 */ /* 0x000fea0003800000 */
.L_x_7732:
        /* <DEDUP_REMOVED lines=8> */
.L_x_7735:
[----:B------:R-:W-:Y:S05]  /*1990*/  BSYNC B1 ;  /* 0x0000000000017941 */ /* 0x000fea0003800000 */
.L_x_7734:
[----:B------:R1:W-:Y:S01]  /*19a0*/  STG.E.128 desc[UR4][R122.64], R44 ;  /* 0x0000002c7a007986 */ /* 0x0003e2000c101d04 */
[----:B------:R-:W-:Y:S01]  /*19b0*/  IADD3 R117, R117, 0x20, RZ ;  /* 0x0000002075757810 */ /* 0x000fe20007ffe0ff */
[----:B------:R-:W-:Y:S02]  /*19c0*/  VIADD R63, R63, 0x20 ;  /* 0x000000203f3f7836 */ /* 0x000fe40000000000 */
[----:B------:R1:W-:Y:S05]  /*19d0*/  STG.E.128 desc[UR4][R122.64+0x10], R48 ;  /* 0x000010307a007986 */ /* 0x0003ea000c101d04 */
.L_x_7719:
[----:B------:R-:W-:Y:S05]  /*19e0*/  BSYNC B0 ;  /* 0x0000000000007941 */ /* 0x000fea0003800000 */
.L_x_7718:
[----:B------:R-:W-:Y:S04]  /*19f0*/  BSSY B0, `(.L_x_7736) ;  /* 0x0000065000007945 */ /* 0x000fe80003800000 */
[----:B------:R-:W-:Y:S05]  /*1a00*/  @!P5 BRA `(.L_x_7737) ;  /* 0x00000004008cd947 */ /* 0x000fea0003800000 */
[----:B------:R-:W2:Y:S01]  /*1a10*/  LDC.64 R58, c[0x0][0x230] ;  /* 0x00008c00ff3a7b82 */ /* 0x000ea20000000a00 */
[----:B------:R-:W-:-:S07]  /*1a20*/  ISETP.GT.AND P6, PT, R62, RZ, PT ;  /* 0x000000ff3e00720c */ /* 0x000fce0003fc4270 */
[----:B------:R-:W3:Y:S01]  /*1a30*/  LDC.64 R60, c[0x0][0x238] ;  /* 0x00008e00ff3c7b82 */ /* 0x000ee20000000a00 */
[----:B--2---:R-:W-:-:S04]  /*1a40*/  ISETP.NE.U32.AND P0, PT, R58, RZ, PT ;  /* 0x000000ff3a00720c */ /* 0x004fc80003f05070 */
[----:B------:R-:W-:-:S13]  /*1a50*/  ISETP.NE.AND.EX P0, PT, R59, RZ, PT, P0 ;  /* 0x000000ff3b00720c */ /* 0x000fda0003f05300 */
[----:B------:R-:W2:Y:S02]  /*1a60*/  @P0 LDC.64 R52, c[0x0][0x230] ;  /* 0x00008c00ff340b82 */ /* 0x000ea40000000a00 */
[----:B--2---:R-:W-:-:S06]  /*1a70*/  @P0 IMAD.WIDE.U32 R54, R63, 0x20, R52 ;  /* 0x000000203f360825 */ /* 0x004fcc00078e0034 */
[----:B------:R-:W2:Y:S01]  /*1a80*/  @P1 LDC.64 R52, c[0x0][0x220] ;  /* 0x00008800ff341b82 */ /* 0x000ea20000000a00 */
[----:B------:R-:W4:Y:S04]  /*1a90*/  @P0 LDG.E.128 R24, desc[UR4][R54.64] ;  /* 0x0000000436180981 */ /* 0x000f28000c1e1d00 */
[----:B------:R0:W4:Y:S01]  /*1aa0*/  @P0 LDG.E.128 R28, desc[UR4][R54.64+0x10] ;  /* 0x00001004361c0981 */ /* 0x000122000c1e1d00 */
[----:B------:R-:W-:-:S04]  /*1ab0*/  @!P6 ISETP.NE.U32.AND P2, PT, R58, RZ, PT ;  /* 0x000000ff3a00e20c */ /* 0x000fc80003f45070 */
[----:B------:R-:W-:Y:S01]  /*1ac0*/  @!P6 ISETP.NE.AND.EX P2, PT, R59, RZ, PT, P2 ;  /* 0x000000ff3b00e20c */ /* 0x000fe20003f45320 */
[----:B--2---:R-:W-:-:S05]  /*1ad0*/  @P1 IMAD.WIDE.U32 R56, R117, 0x10, R52 ;  /* 0x0000001075381825 */ /* 0x004fca00078e0034 */
[----:B-----5:R2:W5:Y:S01]  /*1ae0*/  @P1 LDG.E.128 R32, desc[UR4][R56.64] ;  /* 0x0000000438201981 */ /* 0x020562000c1e1d00 */
[----:B------:R-:W-:Y:S01]  /*1af0*/  @!P6 ISETP.NE.U32.AND P1, PT, R58, RZ, PT ;  /* 0x000000ff3a00e20c */ /* 0x000fe20003f25070 */
[----:B------:R-:W-:Y:S01]  /*1b00*/  BSSY B1, `(.L_x_7738) ;  /* 0x000001a000017945 */ /* 0x000fe20003800000 */
[----:B---3--:R-:W-:Y:S02]  /*1b10*/  IMAD.WIDE.U32 R60, R63, 0x20, R60 ;  /* 0x000000203f3c7825 */ /* 0x008fe400078e003c */
[----:B------:R-:W-:Y:S02]  /*1b20*/  @!P6 ISETP.NE.AND.EX P1, PT, R59, RZ, PT, P1 ;  /* 0x000000ff3b00e20c */ /* 0x000fe40003f25310 */
[----:B----4-:R-:W-:Y:S02]  /*1b30*/  @!P6 FSEL R52, R24, RZ, P2 ;  /* 0x000000ff1834e208 */ /* 0x010fe40001000000 */
[----:B------:R-:W-:Y:S02]  /*1b40*/  @!P6 FSEL R53, R25, RZ, P1 ;  /* 0x000000ff1935e208 */ /* 0x000fe40000800000 */
[----:B------:R-:W-:-:S02]  /*1b50*/  @!P6 ISETP.NE.U32.AND P2, PT, R58, RZ, PT ;  /* 0x000000ff3a00e20c */ /* 0x000fc40003f45070 */
[----:B------:R-:W-:Y:S02]  /*1b60*/  @!P6 ISETP.NE.U32.AND P1, PT, R58, RZ, PT ;  /* 0x000000ff3a00e20c */ /* 0x000fe40003f25070 */
[C---:B------:R-:W-:Y:S02]  /*1b70*/  @!P6 ISETP.NE.AND.EX P2, PT, R59.reuse, RZ, PT, P2 ;  /* 0x000000ff3b00e20c */ /* 0x040fe40003f45320 */
[----:B------:R-:W-:Y:S02]  /*1b80*/  @!P6 ISETP.NE.AND.EX P1, PT, R59, RZ, PT, P1 ;  /* 0x000000ff3b00e20c */ /* 0x000fe40003f25310 */
[----:B0-----:R-:W-:Y:S02]  /*1b90*/  @!P6 FSEL R54, R26, RZ, P2 ;  /* 0x000000ff1a36e208 */ /* 0x001fe40001000000 */
[----:B------:R-:W-:Y:S02]  /*1ba0*/  @!P6 FSEL R55, R27, RZ, P1 ;  /* 0x000000ff1b37e208 */ /* 0x000fe40000800000 */
[----:B------:R-:W-:-:S02]  /*1bb0*/  @!P6 ISETP.NE.U32.AND P2, PT, R58, RZ, PT ;  /* 0x000000ff3a00e20c */ /* 0x000fc40003f45070 */
[----:B------:R-:W-:Y:S02]  /*1bc0*/  @!P6 ISETP.NE.U32.AND P1, PT, R58, RZ, PT ;  /* 0x000000ff3a00e20c */ /* 0x000fe40003f25070 */
[C---:B------:R-:W-:Y:S02]  /*1bd0*/  @!P6 ISETP.NE.AND.EX P2, PT, R59.reuse, RZ, PT, P2 ;  /* 0x000000ff3b00e20c */ /* 0x040fe40003f45320 */
[----:B------:R-:W-:Y:S02]  /*1be0*/  @!P6 ISETP.NE.AND.EX P1, PT, R59, RZ, PT, P1 ;  /* 0x000000ff3b00e20c */ /* 0x000fe40003f25310 */
[----:B--2---:R-:W-:Y:S02]  /*1bf0*/  @!P6 FSEL R56, R28, RZ, P2 ;  /* 0x000000ff1c38e208 */ /* 0x004fe40001000000 */
[----:B------:R-:W-:Y:S02]  /*1c00*/  @!P6 FSEL R57, R29, RZ, P1 ;  /* 0x000000ff1d39e208 */ /* 0x000fe40000800000 */
[----:B------:R-:W-:-:S02]  /*1c10*/  @!P6 ISETP.NE.U32.AND P2, PT, R58, RZ, PT ;  /* 0x000000ff3a00e20c */ /* 0x000fc40003f45070 */
[----:B------:R-:W-:Y:S02]  /*1c20*/  @!P6 ISETP.NE.U32.AND P1, PT, R58, RZ, PT ;  /* 0x000000ff3a00e20c */ /* 0x000fe40003f25070 */
[C---:B------:R-:W-:Y:S02]  /*1c30*/  @!P6 ISETP.NE.AND.EX P2, PT, R59.reuse, RZ, PT, P2 ;  /* 0x000000ff3b00e20c */ /* 0x040fe40003f45320 */
[----:B------:R-:W-:Y:S01]  /*1c40*/  @!P6 ISETP.NE.AND.EX P1, PT, R59, RZ, PT, P1 ;  /* 0x000000ff3b00e20c */ /* 0x000fe20003f25310 */
[----:B------:R-:W-:-:S12]  /*1c50*/  @!P6 BRA `(.L_x_7739) ;  /* 0x000000000010e947 */ /* 0x000fd80003800000 */
[----:B-----5:R-:W-:-:S05]  /*1c60*/  SHF.L.U32 R52, R32, 0x10, RZ ;  /* 0x0000001020347819 */ /* 0x020fca00000006ff */
[----:B------:R-:W-:-:S04]  /*1c70*/  FMUL.FTZ R59, R52, UR6 ;  /* 0x00000006343b7c20 */ /* 0x000fc80008410000 */
[----:B------:R-:W-:-:S04]  /*1c80*/  FMUL.FTZ R52, R16, R59 ;  /* 0x0000003b10347220 */ /* 0x000fc80000410000 */
[----:B------:R-:W-:-:S07]  /*1c90*/  @P0 FADD.FTZ R52, R24, R52 ;  /* 0x0000003418340221 */ /* 0x000fce0000010000 */
.L_x_7739:
[----:B------:R-:W-:Y:S05]  /*1ca0*/  BSYNC B1 ;  /* 0x0000000000017941 */ /* 0x000fea0003800000 */
.L_x_7738:
[----:B------:R-:W-:Y:S04]  /*1cb0*/  BSSY B1, `(.L_x_7740) ;  /* 0x0000007000017945 */ /* 0x000fe80003800000 */
[----:B------:R-:W-:Y:S05]  /*1cc0*/  @!P6 BRA `(.L_x_7741) ;  /* 0x000000000014e947 */ /* 0x000fea0003800000 */
[----:B-----5:R-:W-:-:S04]  /*1cd0*/  PRMT R53, R32, 0x7632, R53 ;  /* 0x0000763220357816 */ /* 0x020fc80000000035 */
[----:B------:R-:W-:-:S05]  /*1ce0*/  SHF.L.U32 R53, R53, 0x10, RZ ;  /* 0x0000001035357819 */ /* 0x000fca00000006ff */
[----:B------:R-:W-:-:S04]  /*1cf0*/  FMUL.FTZ R58, R53, UR6 ;  /* 0x00000006353a7c20 */ /* 0x000fc80008410000 */
[----:B------:R-:W-:-:S04]  /*1d00*/  FMUL.FTZ R53, R107, R58 ;  /* 0x0000003a6b357220 */ /* 0x000fc80000410000 */
[----:B------:R-:W-:-:S07]  /*1d10*/  @P0 FADD.FTZ R53, R25, R53 ;  /* 0x0000003519350221 */ /* 0x000fce0000010000 */
.L_x_7741:
[----:B------:R-:W-:Y:S05]  /*1d20*/  BSYNC B1 ;  /* 0x0000000000017941 */ /* 0x000fea0003800000 */
.L_x_7740:
[----:B------:R-:W-:Y:S04]  /*1d30*/  BSSY B1, `(.L_x_7742) ;  /* 0x0000006000017945 */ /* 0x000fe80003800000 */
[----:B------:R-:W-:Y:S05]  /*1d40*/  @!P6 BRA `(.L_x_7743) ;  /* 0x000000000010e947 */ /* 0x000fea0003800000 */
[----:B-----5:R-:W-:-:S05]  /*1d50*/  SHF.L.U32 R54, R33, 0x10, RZ ;  /* 0x0000001021367819 */ /* 0x020fca00000006ff */
[----:B------:R-:W-:-:S04]  /*1d60*/  FMUL.FTZ R54, R54, UR6 ;  /* 0x0000000636367c20 */ /* 0x000fc80008410000 */
[----:B------:R-:W-:-:S04]  /*1d70*/  FMUL.FTZ R54, R15, R54 ;  /* 0x000000360f367220 */ /* 0x000fc80000410000 */
[----:B------:R-:W-:-:S07]  /*1d80*/  @P0 FADD.FTZ R54, R26, R54 ;  /* 0x000000361a360221 */ /* 0x000fce0000010000 */
.L_x_7743:
[----:B------:R-:W-:Y:S05]  /*1d90*/  BSYNC B1 ;  /* 0x0000000000017941 */ /* 0x000fea0003800000 */
.L_x_7742:
[----:B------:R-:W-:Y:S04]  /*1da0*/  BSSY B1, `(.L_x_7744) ;  /* 0x0000007000017945 */ /* 0x000fe80003800000 */
[----:B------:R-:W-:Y:S05]  /*1db0*/  @!P6 BRA `(.L_x_7745) ;  /* 0x000000000014e947 */ /* 0x000fea0003800000 */
[----:B-----5:R-:W-:-:S04]  /*1dc0*/  PRMT R55, R33, 0x7632, R55 ;  /* 0x0000763221377816 */ /* 0x020fc80000000037 */
[----:B------:R-:W-:-:S05]  /*1dd0*/  SHF.L.U32 R55, R55, 0x10, RZ ;  /* 0x0000001037377819 */ /* 0x000fca00000006ff */
[----:B------:R-:W-:-:S04]  /*1de0*/  FMUL.FTZ R55, R55, UR6 ;  /* 0x0000000637377c20 */ /* 0x000fc80008410000 */
[----:B------:R-:W-:-:S04]  /*1df0*/  FMUL.FTZ R55, R106, R55 ;  /* 0x000000376a377220 */ /* 0x000fc80000410000 */
[----:B------:R-:W-:-:S07]  /*1e00*/  @P0 FADD.FTZ R55, R27, R55 ;  /* 0x000000371b370221 */ /* 0x000fce0000010000 */
.L_x_7745:
[----:B------:R-:W-:Y:S05]  /*1e10*/  BSYNC B1 ;  /* 0x0000000000017941 */ /* 0x000fea0003800000 */
.L_x_7744:
[----:B------:R-:W-:Y:S04]  /*1e20*/  BSSY B1, `(.L_x_7746) ;  /* 0x0000006000017945 */ /* 0x000fe80003800000 */
[----:B------:R-:W-:Y:S05]  /*1e30*/  @!P6 BRA `(.L_x_7747) ;  /* 0x000000000010e947 */ /* 0x000fea0003800000 */
[----:B-----5:R-:W-:-:S05]  /*1e40*/  SHF.L.U32 R56, R34, 0x10, RZ ;  /* 0x0000001022387819 */ /* 0x020fca00000006ff */
[----:B------:R-:W-:-:S04]  /*1e50*/  FMUL.FTZ R59, R56, UR6 ;  /* 0x00000006383b7c20 */ /* 0x000fc80008410000 */
[----:B------:R-:W-:-:S04]  /*1e60*/  FMUL.FTZ R56, R14, R59 ;  /* 0x0000003b0e387220 */ /* 0x000fc80000410000 */
[----:B------:R-:W-:-:S07]  /*1e70*/  @P0 FADD.FTZ R56, R28, R56 ;  /* 0x000000381c380221 */ /* 0x000fce0000010000 */
.L_x_7747:
[----:B------:R-:W-:Y:S05]  /*1e80*/  BSYNC B1 ;  /* 0x0000000000017941 */ /* 0x000fea0003800000 */
.L_x_7746:
[----:B------:R-:W-:Y:S04]  /*1e90*/  BSSY B1, `(.L_x_7748) ;  /* 0x0000007000017945 */ /* 0x000fe80003800000 */
[----:B------:R-:W-:Y:S05]  /*1ea0*/  @!P6 BRA `(.L_x_7749) ;  /* 0x000000000014e947 */ /* 0x000fea0003800000 */
[----:B-----5:R-:W-:-:S04]  /*1eb0*/  PRMT R57, R34, 0x7632, R57 ;  /* 0x0000763222397816 */ /* 0x020fc80000000039 */
[----:B------:R-:W-:-:S05]  /*1ec0*/  SHF.L.U32 R57, R57, 0x10, RZ ;  /* 0x0000001039397819 */ /* 0x000fca00000006ff */
[----:B------:R-:W-:-:S04]  /*1ed0*/  FMUL.FTZ R57, R57, UR6 ;  /* 0x0000000639397c20 */ /* 0x000fc80008410000 */
[----:B------:R-:W-:-:S04]  /*1ee0*/  FMUL.FTZ R57, R78, R57 ;  /* 0x000000394e397220 */ /* 0x000fc80000410000 */
[----:B------:R-:W-:-:S07]  /*1ef0*/  @P0 FADD.FTZ R57, R29, R57 ;  /* 0x000000391d390221 */ /* 0x000fce0000010000 */
.L_x_7749:
[----:B------:R-:W-:Y:S05]  /*1f00*/  BSYNC B1 ;  /* 0x0000000000017941 */ /* 0x000fea0003800000 */
.L_x_7748:
[----:B------:R-:W-:Y:S01]  /*1f10*/  BSSY B1, `(.L_x_7750) ;  /* 0x0000007000017945 */ /* 0x000fe20003800000 */
[----:B------:R-:W-:-:S03]  /*1f20*/  @!P6 FSEL R58, R30, RZ, P2 ;  /* 0x000000ff1e3ae208 */ /* 0x000fc60001000000 */
[----:B------:R-:W-:Y:S05]  /*1f30*/  @!P6 BRA `(.L_x_7751) ;  /* 0x000000000010e947 */ /* 0x000fea0003800000 */
[----:B-----5:R-:W-:-:S05]  /*1f40*/  SHF.L.U32 R58, R35, 0x10, RZ ;  /* 0x00000010233a7819 */ /* 0x020fca00000006ff */
[----:B------:R-:W-:-:S04]  /*1f50*/  FMUL.FTZ R58, R58, UR6 ;  /* 0x000000063a3a7c20 */ /* 0x000fc80008410000 */
[----:B------:R-:W-:-:S04]  /*1f60*/  FMUL.FTZ R58, R13, R58 ;  /* 0x0000003a0d3a7220 */ /* 0x000fc80000410000 */
[----:B------:R-:W-:-:S07]  /*1f70*/  @P0 FADD.FTZ R58, R30, R58 ;  /* 0x0000003a1e3a0221 */ /* 0x000fce0000010000 */
.L_x_7751:
[----:B------:R-:W-:Y:S05]  /*1f80*/  BSYNC B1 ;  /* 0x0000000000017941 */ /* 0x000fea0003800000 */
.L_x_7750:
        /* <DEDUP_REMOVED lines=8> */
.L_x_7753:
[----:B------:R-:W-:Y:S05]  /*2010*/  BSYNC B1 ;  /* 0x0000000000017941 */ /* 0x000fea0003800000 */
.L_x_7752:
[----:B------:R2:W-:Y:S04]  /*2020*/  STG.E.128 desc[UR4][R60.64], R52 ;  /* 0x000000343c007986 */ /* 0x0005e8000c101d04 */
[----:B------:R2:W-:Y:S02]  /*2030*/  STG.E.128 desc[UR4][R60.64+0x10], R56 ;  /* 0x000010383c007986 */ /* 0x0005e4000c101d04 */
.L_x_7737:
[----:B------:R-:W-:Y:S05]  /*2040*/  BSYNC B0 ;  /* 0x0000000000007941 */ /* 0x000fea0003800000 */
.L_x_7736:
[----:B--2---:R-:W-:Y:S01]  /*2050*/  FADD.FTZ R60, RZ, R36 ;  /* 0x00000024ff3c7221 */ /* 0x004fe20000010000 */
        /* <DEDUP_REMOVED lines=43> */
[----:B------:R-:W-:Y:S01]  /*2310*/  FFMA.FTZ R61, R60, R60, RZ ;  /* 0x0000003c3c3d7223 */ /* 0x000fe200000100ff */
[----:B------:R-:W-:-:S03]  /*2320*/  FADD.FTZ R60, R40, -R121 ;  /* 0x80000079283c7221 */ /* 0x000fc60000010000 */
        /* <DEDUP_REMOVED lines=54> */
.L_x_7773:
        /* <DEDUP_REMOVED lines=10> */
[----:B-1----:R-:W-:-:S04]  /*2730*/  @!P0 LEA R62, P2, R116, R62, 0x2 ;  /* 0x0000003e743e8211 */ /* 0x002fc800078410ff */
[C---:B------:R-:W-:Y:S02]  /*2740*/  @!P0 LEA.HI.X R63, R116.reuse, R63, R120, 0x2, P2 ;  /* 0x0000003f743f8211 */ /* 0x040fe400010f1478 */
[----:B--2---:R-:W-:-:S04]  /*2750*/  @!P0 LEA R60, P1, R116, R60, 0x2 ;  /* 0x0000003c743c8211 */ /* 0x004fc800078210ff */
[----:B------:R-:W-:-:S05]  /*2760*/  @!P0 LEA.HI.X R61, R116, R61, R120, 0x2, P1 ;  /* 0x0000003d743d8211 */ /* 0x000fca00008f1478 */
[----:B------:R1:W-:Y:S04]  /*2770*/  @!P0 STG.E desc[UR4][R60.64], R121 ;  /* 0x000000793c008986 */ /* 0x0003e8000c101904 */
        /* <DEDUP_REMOVED lines=13> */
[--C-:B------:R-:W-:Y:S01]  /*2850*/  FADD.FTZ R60, R36, -R119.reuse ;  /* 0x80000077243c7221 */ /* 0x100fe20000010000 */
        /* <DEDUP_REMOVED lines=12> */
[--C-:B------:R-:W-:Y:S01]  /*2920*/  FADD.FTZ R122, R42, -R119.reuse ;  /* 0x800000772a7a7221 */ /* 0x100fe20000010000 */
[----:B------:R-:W-:Y:S01]  /*2930*/  F2FP.BF16.F32.PACK_AB R60, R61, R60 ;  /* 0x0000003c3d3c723e */ /* 0x000fe200000010ff */
[--C-:B------:R-:W-:Y:S01]  /*2940*/  FADD.FTZ R124, R43, -R119.reuse ;  /* 0x800000772b7c7221 */ /* 0x100fe20000010000 */
        /* <DEDUP_REMOVED lines=9> */
[----:B------:R-:W-:-:S05]  /*29e0*/  FFMA.FTZ R63, R84, R120, R97 ;  /* 0x00000078543f7223 */ /* 0x000fca0000010061 */
[----:B------:R-:W-:Y:S02]  /*29f0*/  F2FP.BF16.F32.PACK_AB R62, R63, R62 ;  /* 0x0000003e3f3e723e */ /* 0x000fe400000010ff */
[----:B------:R-:W-:Y:S02]  /*2a00*/  F2FP.BF16.F32.PACK_AB R63, R121, R122 ;  /* 0x0000007a793f723e */ /* 0x000fe400000010ff */
[----:B------:R-:W1:Y:S02]  /*2a10*/  LDC.64 R120, c[0x0][0x2b8] ;  /* 0x0000ae00ff787b82 */ /* 0x000e640000000a00 */
[C---:B-1----:R-:W-:Y:S01]  /*2a20*/  IMAD.WIDE.U32 R120, R118.reuse, 0x10, R120 ;  /* 0x0000001076787825 */ /* 0x042fe200078e0078 */
[----:B------:R-:W-:-:S04]  /*2a30*/  IADD3 R118, R118, 0x20, RZ ;  /* 0x0000002076767810 */ /* 0x000fc80007ffe0ff */
[----:B------:R1:W-:Y:S03]  /*2a40*/  STG.E.128 desc[UR4][R120.64], R60 ;  /* 0x0000003c78007986 */ /* 0x0003e6000c101d04 */
.L_x_7758:
[----:B------:R-:W-:Y:S05]  /*2a50*/  BSYNC B1 ;  /* 0x0000000000017941 */ /* 0x000fea0003800000 */
.L_x_7757:
[----:B------:R-:W-:Y:S04]  /*2a60*/  BSSY B1, `(.L_x_7759) ;  /* 0x0000022000017945 */ /* 0x000fe80003800000 */
[----:B------:R-:W-:Y:S05]  /*2a70*/  @!P4 BRA `(.L_x_7760) ;  /* 0x000000000080c947 */ /* 0x000fea0003800000 */
        /* <DEDUP_REMOVED lines=32> */
.L_x_7760:
[----:B------:R-:W-:Y:S05]  /*2c80*/  BSYNC B1 ;  /* 0x0000000000017941 */ /* 0x000fea0003800000 */
.L_x_7759:
        /* <DEDUP_REMOVED lines=23> */
[----:B------:R-:W-:-:S02]  /*2e00*/  FFMA.FTZ R122, R91, R122, R102 ;  /* 0x0000007a5b7a7223 */ /* 0x000fc40000010066 */
[----:B------:R-:W-:Y:S02]  /*2e10*/  F2FP.BF16.F32.PACK_AB R63, R120, R63 ;  /* 0x0000003f783f723e */ /* 0x000fe400000010ff */
[----:B------:R-:W1:Y:S01]  /*2e20*/  LDC.64 R120, c[0x0][0x2b8] ;  /* 0x0000ae00ff787b82 */ /* 0x000e620000000a00 */
[----:B------:R-:W-:Y:S01]  /*2e30*/  F2FP.BF16.F32.PACK_AB R62, R117, R62 ;  /* 0x0000003e753e723e */ /* 0x000fe200000010ff */
[----:B------:R-:W-:Y:S01]  /*2e40*/  FFMA.FTZ R117, R90, R61, R103 ;  /* 0x0000003d5a757223 */ /* 0x000fe20000010067 */
[----:B------:R-:W-:-:S04]  /*2e50*/  F2FP.BF16.F32.PACK_AB R61, R122, R119 ;  /* 0x000000777a3d723e */ /* 0x000fc800000010ff */
[----:B------:R-:W-:Y:S01]  /*2e60*/  F2FP.BF16.F32.PACK_AB R60, R117, R60 ;  /* 0x0000003c753c723e */ /* 0x000fe200000010ff */
[----:B-1----:R-:W-:-:S05]  /*2e70*/  IMAD.WIDE.U32 R120, R118, 0x10, R120 ;  /* 0x0000001076787825 */ /* 0x002fca00078e0078 */
[----:B------:R3:W-:Y:S02]  /*2e80*/  STG.E.128 desc[UR4][R120.64], R60 ;  /* 0x0000003c78007986 */ /* 0x0007e4000c101d04 */
.L_x_7756:
[----:B------:R-:W-:Y:S05]  /*2e90*/  BSYNC B0 ;  /* 0x0000000000007941 */ /* 0x000fea0003800000 */
.L_x_7755:
[----:B-123--:R-:W1:Y:S02]  /*2ea0*/  LDC.64 R60, c[0x0][0x210] ;  /* 0x00008400ff3c7b82 */ /* 0x00ee640000000a00 */
[----:B-1----:R-:W-:-:S04]  /*2eb0*/  LEA R116, R60, R116, 0x2 ;  /* 0x000000743c747211 */ /* 0x002fc800078e10ff */
[----:B------:R-:W-:-:S13]  /*2ec0*/  ISETP.GE.AND P0, PT, R116, R61, PT ;  /* 0x0000003d7400720c */ /* 0x000fda0003f06270 */
[----:B------:R-:W-:Y:S05]  /*2ed0*/  @!P0 BRA `(.L_x_7761) ;  /* 0xffffffdc00348947 */ /* 0x000fea000383ffff */
[----:B------:R-:W-:Y:S05]  /*2ee0*/  EXIT ;  /* 0x000000000000794d */ /* 0x000fea0003800000 */
.L_x_7754:
[----:B------:R-:W-:Y:S01]  /*2ef0*/  HFMA2.MMA R117, -RZ, RZ, 0, 5.9604644775390625e-08 ;  /* 0x00000001ff757435 */ /* 0x000fe200000001ff */
[----:B------:R-:W-:Y:S01]  /*2f00*/  BSSY B0, `(.L_x_7762) ;  /* 0x0000007000007945 */ /* 0x000fe20003800000 */
[----:B------:R-:W-:Y:S02]  /*2f10*/  MOV R124, R61 ;  /* 0x0000003d007c7202 */ /* 0x000fe40000000f00 */
[----:B------:R-:W-:Y:S02]  /*2f20*/  MOV R63, 0x1f ;  /* 0x0000001f003f7802 */ /* 0x000fe40000000f00 */
[----:B------:R-:W-:-:S07]  /*2f30*/  MOV R62, 0xffffffff ;  /* 0xffffffff003e7802 */ /* 0x000fce0000000f00 */
[----:B01---5:R-:W-:Y:S05]  /*2f40*/  WARPSYNC.COLLECTIVE R62, `(.L_x_7763) ;  /* 0x000000003e087348 */ /* 0x023fea0003c00000 */
[----:B01----:R0:W1:Y:S02]  /*2f50*/  SHFL.BFLY P6, R123, R124, R117, R63 ;  /* 0x0c0000757c7b7389 */ /* 0x00306400000c003f */
[----:B01---5:R-:W-:Y:S01]  /*2f60*/  ENDCOLLECTIVE ;  /* 0x000000000000791b */ /* 0x023fe20003800000 */
.L_x_7763:
[----:B------:R-:W-:Y:S05]  /*2f70*/  BSYNC B0 ;  /* 0x0000000000007941 */ /* 0x000fea0003800000 */
.L_x_7762:
        /* <DEDUP_REMOVED lines=8> */
.L_x_7764:
[----:B------:R-:W-:Y:S01]  /*3000*/  HFMA2.MMA R117, -RZ, RZ, 0, 2.384185791015625e-07 ;  /* 0x00000004ff757435 */ /* 0x000fe200000001ff */
[----:B------:R-:W-:-:S05]  /*3010*/  FADD.FTZ R125, R124, R123 ;  /* 0x0000007b7c7d7221 */ /* 0x000fca0000010000 */
[----:B------:R-:W-:-:S07]  /*3020*/  MOV R124, R125 ;  /* 0x0000007d007c7202 */ /* 0x000fce0000000f00 */
[----:B------:R-:W-:Y:S05]  /*3030*/  WARPSYNC.COLLECTIVE R62, `(.L_x_7765) ;  /* 0x000000003e087348 */ /* 0x000fea0003c00000 */
[----:B------:R0:W1:Y:S02]  /*3040*/  SHFL.BFLY P6, R123, R124, R117, R63 ;  /* 0x0c0000757c7b7389 */ /* 0x00006400000c003f */
[----:B01----:R-:W-:Y:S01]  /*3050*/  ENDCOLLECTIVE ;  /* 0x000000000000791b */ /* 0x003fe20003800000 */
.L_x_7765:
[----:B------:R-:W-:Y:S01]  /*3060*/  HFMA2.MMA R117, -RZ, RZ, 0, 4.76837158203125e-07 ;  /* 0x00000008ff757435 */ /* 0x000fe200000001ff */
[----:B------:R-:W-:-:S05]  /*3070*/  FADD.FTZ R125, R125, R123 ;  /* 0x0000007b7d7d7221 */ /* 0x000fca0000010000 */
[----:B------:R-:W-:-:S07]  /*3080*/  MOV R124, R125 ;  /* 0x0000007d007c7202 */ /* 0x000fce0000000f00 */
[----:B------:R-:W-:Y:S05]  /*3090*/  WARPSYNC.COLLECTIVE R62, `(.L_x_7766) ;  /* 0x000000003e087348 */ /* 0x000fea0003c00000 */
[----:B------:R0:W1:Y:S02]  /*30a0*/  SHFL.BFLY P6, R123, R124, R117, R63 ;  /* 0x0c0000757c7b7389 */ /* 0x00006400000c003f */
[----:B01----:R-:W-:Y:S01]  /*30b0*/  ENDCOLLECTIVE ;  /* 0x000000000000791b */ /* 0x003fe20003800000 */
.L_x_7766:
[----:B------:R-:W-:Y:S01]  /*30c0*/  HFMA2.MMA R117, -RZ, RZ, 0, 9.5367431640625e-07 ;  /* 0x00000010ff757435 */ /* 0x000fe200000001ff */
[----:B------:R-:W-:-:S05]  /*30d0*/  FADD.FTZ R60, R125, R123 ;  /* 0x0000007b7d3c7221 */ /* 0x000fca0000010000 */
[----:B------:R-:W-:-:S07]  /*30e0*/  MOV R124, R60 ;  /* 0x0000003c007c7202 */ /* 0x000fce0000000f00 */
[----:B------:R-:W-:Y:S05]  /*30f0*/  WARPSYNC.COLLECTIVE R62, `(.L_x_7767) ;  /* 0x000000003e087348 */ /* 0x000fea0003c00000 */
[----:B------:R0:W1:Y:S02]  /*3100*/  SHFL.BFLY P6, R123, R124, R117, R63 ;  /* 0x0c0000757c7b7389 */ /* 0x00006400000c003f */
[----:B01----:R-:W-:Y:S01]  /*3110*/  ENDCOLLECTIVE ;  /* 0x000000000000791b */ /* 0x003fe20003800000 */
.L_x_7767:
[----:B------:R-:W-:Y:S02]  /*3120*/  IMAD.MOV.U32 R117, RZ, RZ, 0x1 ;  /* 0x00000001ff757424 */ /* 0x000fe400078e00ff */
        /* <DEDUP_REMOVED lines=56> */
.L_x_7768:
[----:B------:R-:W-:Y:S01]  /*34b0*/  HFMA2.MMA R117, -RZ, RZ, 0, 1.1920928955078125e-07 ;  /* 0x00000002ff757435 */ /* 0x000fe200000001ff */
[----:B------:R-:W-:-:S05]  /*34c0*/  FADD.FTZ R61, R60, R123 ;  /* 0x0000007b3c3d7221 */ /* 0x000fca0000010000 */
[----:B------:R-:W-:-:S07]  /*34d0*/  MOV R124, R61 ;  /* 0x0000003d007c7202 */ /* 0x000fce0000000f00 */
[----:B------:R-:W-:Y:S05]  /*34e0*/  WARPSYNC.COLLECTIVE R62, `(.L_x_7769) ;  /* 0x000000003e087348 */ /* 0x000fea0003c00000 */
[----:B------:R0:W1:Y:S02]  /*34f0*/  SHFL.BFLY P6, R123, R124, R117, R63 ;  /* 0x0c0000757c7b7389 */ /* 0x00006400000c003f */
[----:B01----:R-:W-:Y:S01]  /*3500*/  ENDCOLLECTIVE ;  /* 0x000000000000791b */ /* 0x003fe20003800000 */
.L_x_7769:
[----:B------:R-:W-:Y:S01]  /*3510*/  MOV R117, 0x4 ;  /* 0x0000000400757802 */ /* 0x000fe20000000f00 */
[----:B------:R-:W-:-:S07]  /*3520*/  FADD.FTZ R124, R61, R123 ;  /* 0x0000007b3d7c7221 */ /* 0x000fce0000010000 */
[----:B------:R-:W-:Y:S05]  /*3530*/  WARPSYNC.COLLECTIVE R62, `(.L_x_7770) ;  /* 0x000000003e087348 */ /* 0x000fea0003c00000 */
[----:B------:R0:W1:Y:S02]  /*3540*/  SHFL.BFLY P6, R123, R124, R117, R63 ;  /* 0x0c0000757c7b7389 */ /* 0x00006400000c003f */
[----:B01----:R-:W-:Y:S01]  /*3550*/  ENDCOLLECTIVE ;  /* 0x000000000000791b */ /* 0x003fe20003800000 */
.L_x_7770:
[----:B------:R-:W-:Y:S01]  /*3560*/  HFMA2.MMA R117, -RZ, RZ, 0, 4.76837158203125e-07 ;  /* 0x00000008ff757435 */ /* 0x000fe200000001ff */
[----:B------:R-:W-:-:S05]  /*3570*/  FADD.FTZ R125, R124, R123 ;  /* 0x0000007b7c7d7221 */ /* 0x000fca0000010000 */
[----:B------:R-:W-:-:S07]  /*3580*/  MOV R124, R125 ;  /* 0x0000007d007c7202 */ /* 0x000fce0000000f00 */
[----:B------:R-:W-:Y:S05]  /*3590*/  WARPSYNC.COLLECTIVE R62, `(.L_x_7771) ;  /* 0x000000003e087348 */ /* 0x000fea0003c00000 */
[----:B------:R0:W1:Y:S02]  /*35a0*/  SHFL.BFLY P6, R123, R124, R117, R63 ;  /* 0x0c0000757c7b7389 */ /* 0x00006400000c003f */
[----:B01----:R-:W-:Y:S01]  /*35b0*/  ENDCOLLECTIVE ;  /* 0x000000000000791b */ /* 0x003fe20003800000 */
.L_x_7771:
[----:B------:R-:W-:Y:S01]  /*35c0*/  HFMA2.MMA R117, -RZ, RZ, 0, 9.5367431640625e-07 ;  /* 0x00000010ff757435 */ /* 0x000fe200000001ff */
[----:B------:R-:W-:-:S05]  /*35d0*/  FADD.FTZ R125, R125, R123 ;  /* 0x0000007b7d7d7221 */ /* 0x000fca0000010000 */
[----:B------:R-:W-:-:S07]  /*35e0*/  MOV R124, R125 ;  /* 0x0000007d007c7202 */ /* 0x000fce0000000f00 */
[----:B------:R-:W-:Y:S05]  /*35f0*/  WARPSYNC.COLLECTIVE R62, `(.L_x_7772) ;  /* 0x000000003e087348 */ /* 0x000fea0003c00000 */
[----:B------:R0:W1:Y:S02]  /*3600*/  SHFL.BFLY P6, R123, R124, R117, R63 ;  /* 0x0c0000757c7b7389 */ /* 0x00006400000c003f */
[----:B01----:R-:W-:Y:S01]  /*3610*/  ENDCOLLECTIVE ;  /* 0x000000000000791b */ /* 0x003fe20003800000 */
.L_x_7772:
[----:B------:R-:W-:Y:S05]  /*3620*/  BRA `(.L_x_7773) ;  /* 0xfffffff000187947 */ /* 0x000fea000383ffff */
.L_x_7774:
        /* <DEDUP_REMOVED lines=13> */
.L_x_23502:


//--------------------- .text._ZN10layer_norm13ln_fwd_kernelINS_13Kernel_traitsI13__nv_bfloat16S2_fS2_fjLj768ELj1ELj4ELj1ELj16ENS_18Kernel_traits_baseILj768ES2_S2_fS2_fjLj128EEEEELb0ELb1ELb1ELb1EEEvNS_9FwdParamsE --------------------------
	.section	.text._ZN10layer_norm13ln_fwd_kernelINS_13Kernel_traitsI13__nv_bfloat16S2_fS2_fjLj768ELj1ELj4ELj1ELj16ENS_18Kernel_traits_baseILj768ES2_S2_fS2_fjLj128EEEEELb0ELb1ELb1ELb1EEEvNS_9FwdParamsE,"ax",@progbits
	.align	128
        .global         _ZN10layer_norm13ln_fwd_kernelINS_13Kernel_traitsI13__nv_bfloat16S2_fS2_fjLj768ELj1ELj4ELj1ELj16ENS_18Kernel_traits_baseILj768ES2_S2_fS2_fjLj128EEEEELb0ELb1ELb1ELb1EEEvNS_9FwdParamsE
        .type           _ZN10layer_norm13ln_fwd_kernelINS_13Kernel_traitsI13__nv_bfloat16S2_fS2_fjLj768ELj1ELj4ELj1ELj16ENS_18Kernel_traits_baseILj768ES2_S2_fS2_fjLj128EEEEELb0ELb1ELb1ELb1EEEvNS_9FwdParamsE,@function
        .size           _ZN10layer_norm13ln_fwd_kernelINS_13Kernel_traitsI13__nv_bfloat16S2_fS2_fjLj768ELj1ELj4ELj1ELj16ENS_18Kernel_traits_baseILj768ES2_S2_fS2_fjLj128EEEEELb0ELb1ELb1ELb1EEEvNS_9FwdParamsE,(.L_x_23503 - _ZN10layer_norm13ln_fwd_kernelINS_13Kernel_traitsI13__nv_bfloat16S2_fS2_fjLj768ELj1ELj4ELj1ELj16ENS_18Kernel_traits_baseILj768ES2_S2_fS2_fjLj128EEEEELb0ELb1ELb1ELb1EEEvNS_9FwdParamsE)
        .other          _ZN10layer_norm13ln_fwd_kernelINS_13Kernel_traitsI13__nv_bfloat16S2_fS2_fjLj768ELj1ELj4ELj1ELj16ENS_18Kernel_traits_baseILj768ES2_S2_fS2_fjLj128EEEEELb0ELb1ELb1ELb1EEEvNS_9FwdParamsE,@"STO_CUDA_ENTRY STV_DEFAULT"
_ZN10layer_norm13ln_fwd_kernelINS_13Kernel_traitsI13__nv_bfloat16S2_fS2_fjLj768ELj1ELj4ELj1ELj16ENS_18Kernel_traits_baseILj768ES2_S2_fS2_fjLj128EEEEELb0ELb1ELb1ELb1EEEvNS_9FwdParamsE:
.text._ZN10layer_norm13ln_fwd_kernelINS_13Kernel_traitsI13__nv_bfloat16S2_fS2_fjLj768ELj1ELj4ELj1ELj16ENS_18Kernel_traits_baseILj768ES2_S2_fS2_fjLj128EEEEELb0ELb1ELb1ELb1EEEvNS_9FwdParamsE:
[----:B------:R-:W-:Y:S01]  /*0000*/  LDC R1, c[0x0][0x28] ;  /* 0x00000a00ff017b82 */ /* 0x000fe20000000800 */
[----:B------:R-:W0:Y:S01]  /*0010*/  S2R R14, SR_TID.X ;  /* 0x00000000000e7919 */ /* 0x000e220000002100 */
[----:B------:R-:W-:Y:S01]  /*0020*/  ULDC.64 UR4, c[0x0][0x2c8] ;  /* 0x0000b20000047ab9 */ /* 0x000fe20000000a00 */
[----:B------:R-:W-:Y:S01]  /*0030*/  ULDC UR10, c[0x0][0x214] ;  /* 0x00008500000a7ab9 */ /* 0x000fe20000000800 */
[----:B------:R-:W-:Y:S01]  /*0040*/  ISETP.NE.U32.AND P0, PT, RZ, UR4, PT ;  /* 0x00000004ff007c0c */ /* 0x000fe2000bf05070 */
[----:B------:R-:W1:Y:S01]  /*0050*/  S2R R3, SR_CTAID.X ;  /* 0x0000000000037919 */ /* 0x000e620000002500 */
[----:B------:R-:W-:Y:S01]  /*0060*/  ULDC.64 UR8, c[0x0][0x278] ;  /* 0x00009e0000087ab9 */ /* 0x000fe20000000a00 */
        /* <DEDUP_REMOVED lines=10> */
[----:B------:R-:W-:Y:S01]  /*0110*/  LOP3.LUT R14, R14, 0x1f, RZ, 0xc0, !PT ;  /* 0x0000001f0e0e7812 */ /* 0x000fe200078ec0ff */
[----:B------:R0:W5:Y:S01]  /*0120*/  @P0 LDG.E.128 R24, desc[UR4][R4.64+0x400] ;  /* 0x0004000404180981 */ /* 0x000162000c1e1d00 */
[----:B-1----:R-:W-:Y:S02]  /*0130*/  LEA R0, R3, R0, 0x2 ;  /* 0x0000000003007211 */ /* 0x002fe400078e10ff */
[----:B------:R-:W-:-:S02]  /*0140*/  LEA R6, P2, R14, UR8, 0x4 ;  /* 0x000000080e067c11 */ /* 0x000fc4000f8420ff */
[----:B------:R-:W-:Y:S02]  /*0150*/  ISETP.GE.AND P1, PT, R0, UR10, PT ;  /* 0x0000000a00007c0c */ /* 0x000fe4000bf26270 */
[----:B------:R-:W-:Y:S02]  /*0160*/  IADD3.X R7, RZ, UR9, RZ, P2, !PT ;  /* 0x00000009ff077c10 */ /* 0x000fe400097fe4ff */
[----:B------:R-:W-:-:S04]  /*0170*/  IADD3 R2, P2, R2, UR6, RZ ;  /* 0x0000000602027c10 */ /* 0x000fc8000ff5e0ff */
[----:B------:R-:W-:-:S05]  /*0180*/  IADD3.X R3, RZ, UR7, RZ, P2, !PT ;  /* 0x00000007ff037c10 */ /* 0x000fca00097fe4ff */
[----:B0-----:R-:W-:Y:S05]  /*0190*/  @P1 EXIT ;  /* 0x000000000000194d */ /* 0x001fea0003800000 */
        /* <DEDUP_REMOVED lines=33> */
[----:B0-----:R-:W-:Y:S02]  /*03b0*/  SHF.L.U32 R7, R30, 0x10, RZ ;  /* 0x000000101e077819 */ /* 0x001fe400000006ff */
[----:B------:R-:W-:-:S02]  /*03c0*/  SHF.L.U32 R6, R31, 0x10, RZ ;  /* 0x000000101f067819 */ /* 0x000fc400000006ff */
[----:B------:R-:W-:Y:S02]  /*03d0*/  SHF.L.U32 R4, R25, 0x10, RZ ;  /* 0x0000001019047819 */ /* 0x000fe400000006ff */
[----:B-1----:R-:W-:Y:S02]  /*03e0*/  SHF.L.U32 R3, R26, 0x10, RZ ;  /* 0x000000101a037819 */ /* 0x002fe400000006ff */
        /* <DEDUP_REMOVED lines=13> */
[----:B------:R-:W-:Y:S01]  /*04c0*/  ISETP.NE.AND P4, PT, RZ, UR6, PT ;  /* 0x00000006ff007c0c */ /* 0x000fe2000bf85270 */
[----:B------:R-:W-:Y:S01]  /*04d0*/  ULDC UR6, c[0x0][0x29c] ;  /* 0x0000a70000067ab9 */ /* 0x000fe20000000800 */
[C---:B--2---:R-:W-:Y:S02]  /*04e0*/  PRMT R91, R23.reuse, 0x7632, R91 ;  /* 0x00007632175b7816 */ /* 0x044fe4000000005b */
[----:B------:R-:W-:-:S02]  /*04f0*/  SHF.L.U32 R15, R23, 0x10, RZ ;  /* 0x00000010170f7819 */ /* 0x000fc400000006ff */
[----:B---3--:R-:W-:Y:S02]  /*0500*/  PRMT R78, R69, 0x7632, R78 ;  /* 0x00007632454e7816 */ /* 0x008fe4000000004e */
[----:B------:R-:W-:Y:S02]  /*0510*/  PRMT R79, R68, 0x7632, R79 ;  /* 0x00007632444f7816 */ /* 0x000fe4000000004f */
[----:B----4-:R-:W-:Y:S02]  /*0520*/  PRMT R23, R73, 0x7632, R23 ;  /* 0x0000763249177816 */ /* 0x010fe40000000017 */
        /* <DEDUP_REMOVED lines=36> */
.L_x_7826:
[----:B------:R-:W0:Y:S08]  /*0770*/  LDC.64 R54, c[0x0][0x230] ;  /* 0x00008c00ff367b82 */ /* 0x000e300000000a00 */
[----:B------:R-:W1:Y:S08]  /*0780*/  LDC.64 R36, c[0x0][0x280] ;  /* 0x0000a000ff247b82 */ /* 0x000e700000000a00 */
[----:B------:R-:W2:Y:S01]  /*0790*/  LDC R105, c[0x0][0x218] ;  /* 0x00008600ff697b82 */ /* 0x000ea20000000800 */
[----:B0-----:R-:W-:-:S07]  /*07a0*/  ISETP.NE.U32.AND P0, PT, R54, RZ, PT ;  /* 0x000000ff3600720c */ /* 0x001fce0003f05070 */
[----:B------:R-:W0:Y:S01]  /*07b0*/  LDC.64 R80, c[0x0][0x238] ;  /* 0x00008e00ff507b82 */ /* 0x000e220000000a00 */
[----:B------:R-:W-:Y:S01]  /*07c0*/  ISETP.NE.AND.EX P0, PT, R55, RZ, PT, P0 ;  /* 0x000000ff3700720c */ /* 0x000fe20003f05300 */
[----:B-1----:R-:W-:-:S05]  /*07d0*/  IMAD.WIDE R38, R0, 0x4, R36 ;  /* 0x0000000400267825 */ /* 0x002fca00078e0224 */
[----:B------:R-:W3:Y:S01]  /*07e0*/  LDG.E R43, desc[UR4][R38.64] ;  /* 0x00000004262b7981 */ /* 0x000ee2000c1e1900 */
[----:B--2---:R-:W-:-:S06]  /*07f0*/  IMAD R36, R0, R105, RZ ;  /* 0x0000006900247224 */ /* 0x004fcc00078e02ff */
[----:B------:R-:W1:Y:S01]  /*0800*/  @P0 LDC.64 R40, c[0x0][0x230] ;  /* 0x00008c00ff280b82 */ /* 0x000e620000000a00 */
[----:B------:R-:W-:-:S04]  /*0810*/  SHF.R.S32.HI R37, RZ, 0x1f, R36 ;  /* 0x0000001fff257819 */ /* 0x000fc80000011424 */
[----:B------:R-:W-:-:S03]  /*0820*/  LEA.HI R37, R37, R36, RZ, 0x3 ;  /* 0x0000002425257211 */ /* 0x000fc600078f18ff */
[----:B------:R-:W2:Y:S01]  /*0830*/  @P0 LDC.64 R44, c[0x0][0x230] ;  /* 0x00008c00ff2c0b82 */ /* 0x000ea20000000a00 */
[----:B------:R-:W-:-:S07]  /*0840*/  LEA.HI.SX32 R59, R37, R14, 0x1d ;  /* 0x0000000e253b7211 */ /* 0x000fce00078feaff */
[----:B------:R-:W4:Y:S01]  /*0850*/  LDC.64 R36, c[0x0][0x288] ;  /* 0x0000a200ff247b82 */ /* 0x000f220000000a00 */
[----:B-1----:R-:W-:-:S05]  /*0860*/  @P0 IMAD.WIDE.U32 R40, R59, 0x20, R40 ;  /* 0x000000203b280825 */ /* 0x002fca00078e0028 */
[----:B------:R-:W3:Y:S04]  /*0870*/  @P0 LDG.E.128 R24, desc[UR4][R40.64] ;  /* 0x0000000428180981 */ /* 0x000ee8000c1e1d00 */
[----:B------:R1:W3:Y:S01]  /*0880*/  @P0 LDG.E.128 R28, desc[UR4][R40.64+0x10] ;  /* 0x00001004281c0981 */ /* 0x0002e2000c1e1d00 */
[----:B------:R-:W-:Y:S01]  /*0890*/  HFMA2.MMA R83, -RZ, RZ, 0, 0 ;  /* 0x00000000ff537435 */ /* 0x000fe200000001ff */
[----:B----4-:R-:W-:-:S05]  /*08a0*/  IMAD.WIDE R36, R0, 0x4, R36 ;  /* 0x0000000400247825 */ /* 0x010fca00078e0224 */
[----:B-----5:R4:W5:Y:S01]  /*08b0*/  LDG.E R106, desc[UR4][R36.64] ;  /* 0x00000004246a7981 */ /* 0x020962000c1e1900 */
[C---:B------:R-:W-:Y:S01]  /*08c0*/  IADD3 R107, R59.reuse, 0x20, RZ ;  /* 0x000000203b6b7810 */ /* 0x040fe20007ffe0ff */
[----:B------:R-:W-:Y:S01]  /*08d0*/  BSSY B0, `(.L_x_7775) ;  /* 0x000002b000007945 */ /* 0x000fe20003800000 */
[----:B0-----:R-:W-:-:S04]  /*08e0*/  IMAD.WIDE.U32 R46, R59, 0x20, R80 ;  /* 0x000000203b2e7825 */ /* 0x001fc800078e0050 */
[----:B--2---:R-:W-:Y:S01]  /*08f0*/  @P0 IMAD.WIDE.U32 R44, R107, 0x20, R44 ;  /* 0x000000206b2c0825 */ /* 0x004fe200078e002c */
[C---:B---3--:R-:W-:Y:S02]  /*0900*/  ISETP.GE.AND P5, PT, R43.reuse, 0x1, PT ;  /* 0x000000012b00780c */ /* 0x048fe40003fa6270 */
[----:B------:R-:W-:-:S11]  /*0910*/  ISETP.GT.AND P6, PT, R43, RZ, PT ;  /* 0x000000ff2b00720c */ /* 0x000fd60003fc4270 */
[----:B------:R-:W-:Y:S01]  /*0920*/  @P5 IADD3 R42, R43, -0x1, RZ ;  /* 0xffffffff2b2a5810 */ /* 0x000fe20007ffe0ff */
[----:B------:R-:W0:Y:S01]  /*0930*/  @P5 LDC.64 R38, c[0x0][0x220] ;  /* 0x00008800ff265b82 */ /* 0x000e220000000a00 */
        /* <DEDUP_REMOVED lines=9> */
[----:B------:R-:W-:Y:S02]  /*09d0*/  @P5 LEA.HI.SX32 R83, R43, R14, 0x1d ;  /* 0x0000000e2b535211 */ /* 0x000fe400078feaff */
[----:B-1----:R-:W-:Y:S02]  /*09e0*/  @!P6 FSEL R41, R25, RZ, P1 ;  /* 0x000000ff1929e208 */ /* 0x002fe40000800000 */
[----:B------:R-:W-:-:S02]  /*09f0*/  @!P6 FSEL R42, R26, RZ, P3 ;  /* 0x000000ff1a2ae208 */ /* 0x000fc40001800000 */
[C---:B------:R-:W-:Y:S01]  /*0a00*/  @!P6 ISETP.NE.U32.AND P1, PT, R54.reuse, RZ, PT ;  /* 0x000000ff3600e20c */ /* 0x040fe20003f25070 */
[----:B0-----:R-:W-:Y:S01]  /*0a10*/  @P5 IMAD.WIDE.U32 R38, R83, 0x10, R38 ;  /* 0x0000001053265825 */ /* 0x001fe200078e0026 */
[----:B------:R-:W-:Y:S02]  /*0a20*/  @!P6 ISETP.NE.U32.AND P3, PT, R54, RZ, PT ;  /* 0x000000ff3600e20c */ /* 0x000fe40003f65070 */
[C---:B------:R-:W-:Y:S02]  /*0a30*/  @!P6 ISETP.NE.AND.EX P1, PT, R55.reuse, RZ, PT, P1 ;  /* 0x000000ff3700e20c */ /* 0x040fe40003f25310 */
[----:B------:R-:W-:Y:S01]  /*0a40*/  @!P6 ISETP.NE.AND.EX P3, PT, R55, RZ, PT, P3 ;  /* 0x000000ff3700e20c */ /* 0x000fe20003f65330 */
[----:B------:R0:W5:Y:S01]  /*0a50*/  @P5 LDG.E.128 R32, desc[UR4][R38.64] ;  /* 0x0000000426205981 */ /* 0x000162000c1e1d00 */
[----:B------:R-:W-:Y:S02]  /*0a60*/  @!P6 FSEL R43, R27, RZ, P2 ;  /* 0x000000ff1b2be208 */ /* 0x000fe40001000000 */
[----:B----4-:R-:W-:-:S02]  /*0a70*/  @!P6 FSEL R36, R28, RZ, P1 ;  /* 0x000000ff1c24e208 */ /* 0x010fc40000800000 */
[----:B------:R-:W-:Y:S02]  /*0a80*/  @!P6 FSEL R37, R29, RZ, P3 ;  /* 0x000000ff1d25e208 */ /* 0x000fe40001800000 */
[C---:B------:R-:W-:Y:S02]  /*0a90*/  @!P6 ISETP.NE.U32.AND P2, PT, R54.reuse, RZ, PT ;  /* 0x000000ff3600e20c */ /* 0x040fe40003f45070 */
[C---:B------:R-:W-:Y:S02]  /*0aa0*/  @!P6 ISETP.NE.U32.AND P1, PT, R54.reuse, RZ, PT ;  /* 0x000000ff3600e20c */ /* 0x040fe40003f25070 */
[----:B------:R-:W-:Y:S02]  /*0ab0*/  @!P6 ISETP.NE.U32.AND P3, PT, R54, RZ, PT ;  /* 0x000000ff3600e20c */ /* 0x000fe40003f65070 */
[C---:B------:R-:W-:Y:S02]  /*0ac0*/  @!P6 ISETP.NE.AND.EX P2, PT, R55.reuse, RZ, PT, P2 ;  /* 0x000000ff3700e20c */ /* 0x040fe40003f45320 */
[----:B------:R-:W-:-:S02]  /*0ad0*/  @!P6 ISETP.NE.AND.EX P1, PT, R55, RZ, PT, P1 ;  /* 0x000000ff3700e20c */ /* 0x000fc40003f25310 */
[----:B------:R-:W-:Y:S02]  /*0ae0*/  @!P6 ISETP.NE.AND.EX P3, PT, R55, RZ, PT, P3 ;  /* 0x000000ff3700e20c */ /* 0x000fe40003f65330 */
[----:B0-----:R-:W-:Y:S02]  /*0af0*/  @!P6 FSEL R38, R30, RZ, P1 ;  /* 0x000000ff1e26e208 */ /* 0x001fe40000800000 */
[----:B------:R-:W-:Y:S02]  /*0b00*/  @!P6 FSEL R39, R31, RZ, P3 ;  /* 0x000000ff1f27e208 */ /* 0x000fe40001800000 */
[----:B------:R-:W-:Y:S01]  /*0b10*/  @!P6 FSEL R40, R24, RZ, P2 ;  /* 0x000000ff1828e208 */ /* 0x000fe20001000000 */
[----:B------:R-:W-:Y:S06]  /*0b20*/  @!P6 BRA `(.L_x_7776) ;  /* 0x000000000014e947 */ /* 0x000fec0003800000 */
[----:B-----5:R-:W-:Y:S02]  /*0b30*/  SHF.L.U32 R40, R32, 0x10, RZ ;  /* 0x0000001020287819 */ /* 0x020fe400000006ff */
[----:B------:R-:W-:-:S03]  /*0b40*/  SHF.L.U32 R49, R20, 0x10, RZ ;  /* 0x0000001014317819 */ /* 0x000fc600000006ff */
[----:B------:R-:W-:-:S04]  /*0b50*/  FMUL.FTZ R40, R40, UR6 ;  /* 0x0000000628287c20 */ /* 0x000fc80008410000 */
[----:B------:R-:W-:-:S04]  /*0b60*/  FMUL.FTZ R40, R40, R49 ;  /* 0x0000003128287220 */ /* 0x000fc80000410000 */
[----:B------:R-:W-:-:S07]  /*0b70*/  @P0 FADD.FTZ R40, R24, R40 ;  /* 0x0000002818280221 */ /* 0x000fce0000010000 */
.L_x_7776:
[----:B------:R-:W-:Y:S05]  /*0b80*/  BSYNC B0 ;  /* 0x0000000000007941 */ /* 0x000fea0003800000 */
.L_x_7775:
[----:B------:R-:W-:Y:S04]  /*0b90*/  BSSY B0, `(.L_x_7777) ;  /* 0x0000009000007945 */ /* 0x000fe80003800000 */
[----:B------:R-:W-:Y:S05]  /*0ba0*/  @!P6 BRA `(.L_x_7778) ;  /* 0x00000000001ce947 */ /* 0x000fea0003800000 */
[----:B-----5:R-:W-:Y:S02]  /*0bb0*/  PRMT R41, R32, 0x7632, R41 ;  /* 0x0000763220297816 */ /* 0x020fe40000000029 */
[----:B------:R-:W-:Y:S02]  /*0bc0*/  PRMT R48, R20, 0x7632, R48 ;  /* 0x0000763214307816 */ /* 0x000fe40000000030 */
[----:B------:R-:W-:Y:S02]  /*0bd0*/  SHF.L.U32 R41, R41, 0x10, RZ ;  /* 0x0000001029297819 */ /* 0x000fe400000006ff */
[----:B------:R-:W-:-:S03]  /*0be0*/  SHF.L.U32 R48, R48, 0x10, RZ ;  /* 0x0000001030307819 */ /* 0x000fc600000006ff */
[----:B------:R-:W-:-:S04]  /*0bf0*/  FMUL.FTZ R41, R41, UR6 ;  /* 0x0000000629297c20 */ /* 0x000fc80008410000 */
[----:B------:R-:W-:-:S04]  /*0c00*/  FMUL.FTZ R41, R41, R48 ;  /* 0x0000003029297220 */ /* 0x000fc80000410000 */
[----:B------:R-:W-:-:S07]  /*0c10*/  @P0 FADD.FTZ R41, R25, R41 ;  /* 0x0000002919290221 */ /* 0x000fce0000010000 */
.L_x_7778:
[----:B------:R-:W-:Y:S05]  /*0c20*/  BSYNC B0 ;  /* 0x0000000000007941 */ /* 0x000fea0003800000 */
.L_x_7777:
[----:B------:R-:W-:Y:S04]  /*0c30*/  BSSY B0, `(.L_x_7779) ;  /* 0x0000007000007945 */ /* 0x000fe80003800000 */
[----:B------:R-:W-:Y:S05]  /*0c40*/  @!P6 BRA `(.L_x_7780) ;  /* 0x000000000014e947 */ /* 0x000fea0003800000 */
[----:B-----5:R-:W-:Y:S02]  /*0c50*/  SHF.L.U32 R42, R33, 0x10, RZ ;  /* 0x00000010212a7819 */ /* 0x020fe400000006ff */
[----:B------:R-:W-:-:S03]  /*0c60*/  SHF.L.U32 R49, R21, 0x10, RZ ;  /* 0x0000001015317819 */ /* 0x000fc600000006ff */
[----:B------:R-:W-:-:S04]  /*0c70*/  FMUL.FTZ R42, R42, UR6 ;  /* 0x000000062a2a7c20 */ /* 0x000fc80008410000 */
[----:B------:R-:W-:-:S04]  /*0c80*/  FMUL.FTZ R42, R42, R49 ;  /* 0x000000312a2a7220 */ /* 0x000fc80000410000 */
[----:B------:R-:W-:-:S07]  /*0c90*/  @P0 FADD.FTZ R42, R26, R42 ;  /* 0x0000002a1a2a0221 */ /* 0x000fce0000010000 */
.L_x_7780:
[----:B------:R-:W-:Y:S05]  /*0ca0*/  BSYNC B0 ;  /* 0x0000000000007941 */ /* 0x000fea0003800000 */
.L_x_7779:
        /* <DEDUP_REMOVED lines=9> */
.L_x_7782:
[----:B------:R-:W-:Y:S05]  /*0d40*/  BSYNC B0 ;  /* 0x0000000000007941 */ /* 0x000fea0003800000 */
.L_x_7781:
[----:B------:R-:W-:Y:S04]  /*0d50*/  BSSY B0, `(.L_x_7783) ;  /* 0x0000007000007945 */ /* 0x000fe80003800000 */
[----:B------:R-:W-:Y:S05]  /*0d60*/  @!P6 BRA `(.L_x_7784) ;  /* 0x000000000014e947 */ /* 0x000fea0003800000 */
[----:B-----5:R-:W-:Y:S02]  /*0d70*/  SHF.L.U32 R36, R34, 0x10, RZ ;  /* 0x0000001022247819 */ /* 0x020fe400000006ff */
[----:B------:R-:W-:-:S03]  /*0d80*/  SHF.L.U32 R49, R22, 0x10, RZ ;  /* 0x0000001016317819 */ /* 0x000fc600000006ff */
[----:B------:R-:W-:-:S04]  /*0d90*/  FMUL.FTZ R36, R36, UR6 ;  /* 0x0000000624247c20 */ /* 0x000fc80008410000 */
[----:B------:R-:W-:-:S04]  /*0da0*/  FMUL.FTZ R36, R36, R49 ;  /* 0x0000003124247220 */ /* 0x000fc80000410000 */
[----:B------:R-:W-:-:S07]  /*0db0*/  @P0 FADD.FTZ R36, R28, R36 ;  /* 0x000000241c240221 */ /* 0x000fce0000010000 */
.L_x_7784:
[----:B------:R-:W-:Y:S05]  /*0dc0*/  BSYNC B0 ;  /* 0x0000000000007941 */ /* 0x000fea0003800000 */
.L_x_7783:
        /* <DEDUP_REMOVED lines=9> */
.L_x_7786:
[----:B------:R-:W-:Y:S05]  /*0e60*/  BSYNC B0 ;  /* 0x0000000000007941 */ /* 0x000fea0003800000 */
.L_x_7785:
[----:B------:R-:W-:Y:S04]  /*0e70*/  BSSY B0, `(.L_x_7787) ;  /* 0x0000006000007945 */ /* 0x000fe80003800000 */
[----:B------:R-:W-:Y:S05]  /*0e80*/  @!P6 BRA `(.L_x_7788) ;  /* 0x000000000010e947 */ /* 0x000fea0003800000 */
[----:B-----5:R-:W-:-:S05]  /*0e90*/  SHF.L.U32 R38, R35, 0x10, RZ ;  /* 0x0000001023267819 */ /* 0x020fca00000006ff */
[----:B------:R-:W-:-:S04]  /*0ea0*/  FMUL.FTZ R38, R38, UR6 ;  /* 0x0000000626267c20 */ /* 0x000fc80008410000 */
[----:B------:R-:W-:-:S04]  /*0eb0*/  FMUL.FTZ R38, R15, R38 ;  /* 0x000000260f267220 */ /* 0x000fc80000410000 */
[----:B------:R-:W-:-:S07]  /*0ec0*/  @P0 FADD.FTZ R38, R30, R38 ;  /* 0x000000261e260221 */ /* 0x000fce0000010000 */
.L_x_7788:
[----:B------:R-:W-:Y:S05]  /*0ed0*/  BSYNC B0 ;  /* 0x0000000000007941 */ /* 0x000fea0003800000 */
.L_x_7787:
[----:B------:R-:W-:Y:S04]  /*0ee0*/  BSSY B0, `(.L_x_7789) ;  /* 0x0000007000007945 */ /* 0x000fe80003800000 */
[----:B------:R-:W-:Y:S05]  /*0ef0*/  @!P6 BRA `(.L_x_7790) ;  /* 0x000000000014e947 */ /* 0x000fea0003800000 */
[----:B-----5:R-:W-:-:S04]  /*0f00*/  PRMT R39, R35, 0x7632, R39 ;  /* 0x0000763223277816 */ /* 0x020fc80000000027 */
[----:B------:R-:W-:-:S05]  /*0f10*/  SHF.L.U32 R39, R39, 0x10, RZ ;  /* 0x0000001027277819 */ /* 0x000fca00000006ff */
[----:B------:R-:W-:-:S04]  /*0f20*/  FMUL.FTZ R48, R39, UR6 ;  /* 0x0000000627307c20 */ /* 0x000fc80008410000 */
[----:B------:R-:W-:-:S04]  /*0f30*/  FMUL.FTZ R39, R91, R48 ;  /* 0x000000305b277220 */ /* 0x000fc80000410000 */
[----:B------:R-:W-:-:S07]  /*0f40*/  @P0 FADD.FTZ R39, R31, R39 ;  /* 0x000000271f270221 */ /* 0x000fce0000010000 */
.L_x_7790:
[----:B------:R-:W-:Y:S05]  /*0f50*/  BSYNC B0 ;  /* 0x0000000000007941 */ /* 0x000fea0003800000 */
.L_x_7789:
[----:B------:R-:W-:Y:S01]  /*0f60*/  STG.E.128 desc[UR4][R46.64], R40 ;  /* 0x000000282e007986 */ /* 0x000fe2000c101d04 */
[----:B------:R-:W0:Y:S03]  /*0f70*/  @P5 LDC.64 R48, c[0x0][0x220] ;  /* 0x00008800ff305b82 */ /* 0x000e260000000a00 */
[----:B------:R1:W-:Y:S04]  /*0f80*/  STG.E.128 desc[UR4][R46.64+0x10], R36 ;  /* 0x000010242e007986 */ /* 0x0003e8000c101d04 */
[----:B------:R-:W2:Y:S01]  /*0f90*/  @P0 LDG.E.128 R24, desc[UR4][R44.64] ;  /* 0x000000042c180981 */ /* 0x000ea2000c1e1d00 */
[C---:B------:R-:W-:Y:S01]  /*0fa0*/  @!P6 ISETP.NE.U32.AND P2, PT, R54.reuse, RZ, PT ;  /* 0x000000ff3600e20c */ /* 0x040fe20003f45070 */
[----:B------:R-:W3:Y:S02]  /*0fb0*/  @P0 LDC.64 R52, c[0x0][0x230] ;  /* 0x00008c00ff340b82 */ /* 0x000ee40000000a00 */
[----:B------:R-:W4:Y:S01]  /*0fc0*/  @P0 LDG.E.128 R28, desc[UR4][R44.64+0x10] ;  /* 0x000010042c1c0981 */ /* 0x000f22000c1e1d00 */
[----:B------:R-:W-:-:S02]  /*0fd0*/  @!P6 ISETP.NE.U32.AND P3, PT, R54, RZ, PT ;  /* 0x000000ff3600e20c */ /* 0x000fc40003f65070 */
[----:B------:R-:W-:Y:S02]  /*0fe0*/  @P5 IADD3 R57, R83, 0x20, RZ ;  /* 0x0000002053395810 */ /* 0x000fe40007ffe0ff */
[C---:B------:R-:W-:Y:S02]  /*0ff0*/  @!P6 ISETP.NE.AND.EX P2, PT, R55.reuse, RZ, PT, P2 ;  /* 0x000000ff3700e20c */ /* 0x040fe40003f45320 */
[----:B------:R-:W-:Y:S02]  /*1000*/  @!P6 ISETP.NE.AND.EX P3, PT, R55, RZ, PT, P3 ;  /* 0x000000ff3700e20c */ /* 0x000fe40003f65330 */
[----:B------:R-:W-:Y:S01]  /*1010*/  @!P6 ISETP.NE.U32.AND P1, PT, R54, RZ, PT ;  /* 0x000000ff3600e20c */ /* 0x000fe20003f25070 */
[----:B0-----:R-:W-:-:S03]  /*1020*/  @P5 IMAD.WIDE.U32 R56, R57, 0x10, R48 ;  /* 0x0000001039385825 */ /* 0x001fc600078e0030 */
[----:B------:R-:W-:Y:S01]  /*1030*/  @!P6 ISETP.NE.AND.EX P1, PT, R55, RZ, PT, P1 ;  /* 0x000000ff3700e20c */ /* 0x000fe20003f25310 */
[----:B------:R-:W-:Y:S01]  /*1040*/  BSSY B0, `(.L_x_7791) ;  /* 0x000001d000007945 */ /* 0x000fe20003800000 */
[----:B------:R-:W-:Y:S01]  /*1050*/  VIADD R109, R59, 0x40 ;  /* 0x000000403b6d7836 */ /* 0x000fe20000000000 */
[----:B-----5:R0:W5:Y:S03]  /*1060*/  @P5 LDG.E.128 R32, desc[UR4][R56.64] ;  /* 0x0000000438205981 */ /* 0x020166000c1e1d00 */
[----:B---3--:R-:W-:-:S04]  /*1070*/  @P0 IMAD.WIDE.U32 R52, R109, 0x20, R52 ;  /* 0x000000206d340825 */ /* 0x008fc800078e0034 */
[----:B0-----:R-:W-:Y:S01]  /*1080*/  IMAD.WIDE.U32 R56, R107, 0x20, R80 ;  /* 0x000000206b387825 */ /* 0x001fe200078e0050 */
[----:B--2---:R-:W-:Y:S02]  /*1090*/  @!P6 FSEL R49, R25, RZ, P2 ;  /* 0x000000ff1931e208 */ /* 0x004fe40001000000 */
[----:B------:R-:W-:Y:S02]  /*10a0*/  @!P6 FSEL R50, R26, RZ, P3 ;  /* 0x000000ff1a32e208 */ /* 0x000fe40001800000 */
[C---:B------:R-:W-:Y:S02]  /*10b0*/  @!P6 ISETP.NE.U32.AND P2, PT, R54.reuse, RZ, PT ;  /* 0x000000ff3600e20c */ /* 0x040fe40003f45070 */
[----:B------:R-:W-:Y:S02]  /*10c0*/  @!P6 ISETP.NE.U32.AND P3, PT, R54, RZ, PT ;  /* 0x000000ff3600e20c */ /* 0x000fe40003f65070 */
[C---:B------:R-:W-:Y:S02]  /*10d0*/  @!P6 ISETP.NE.AND.EX P2, PT, R55.reuse, RZ, PT, P2 ;  /* 0x000000ff3700e20c */ /* 0x040fe40003f45320 */
[----:B------:R-:W-:-:S02]  /*10e0*/  @!P6 ISETP.NE.AND.EX P3, PT, R55, RZ, PT, P3 ;  /* 0x000000ff3700e20c */ /* 0x000fc40003f65330 */
[----:B------:R-:W-:Y:S02]  /*10f0*/  @!P6 FSEL R51, R27, RZ, P1 ;  /* 0x000000ff1b33e208 */ /* 0x000fe40000800000 */
[----:B----4-:R-:W-:Y:S02]  /*1100*/  @!P6 FSEL R44, R28, RZ, P2 ;  /* 0x000000ff1c2ce208 */ /* 0x010fe40001000000 */
[----:B------:R-:W-:Y:S02]  /*1110*/  @!P6 FSEL R45, R29, RZ, P3 ;  /* 0x000000ff1d2de208 */ /* 0x000fe40001800000 */
[C---:B------:R-:W-:Y:S02]  /*1120*/  @!P6 ISETP.NE.U32.AND P1, PT, R54.reuse, RZ, PT ;  /* 0x000000ff3600e20c */ /* 0x040fe40003f25070 */
[C---:B------:R-:W-:Y:S02]  /*1130*/  @!P6 ISETP.NE.U32.AND P2, PT, R54.reuse, RZ, PT ;  /* 0x000000ff3600e20c */ /* 0x040fe40003f45070 */
[----:B------:R-:W-:-:S02]  /*1140*/  @!P6 ISETP.NE.U32.AND P3, PT, R54, RZ, PT ;  /* 0x000000ff3600e20c */ /* 0x000fc40003f65070 */
[C---:B------:R-:W-:Y:S02]  /*1150*/  @!P6 ISETP.NE.AND.EX P1, PT, R55.reuse, RZ, PT, P1 ;  /* 0x000000ff3700e20c */ /* 0x040fe40003f25310 */
[C---:B------:R-:W-:Y:S02]  /*1160*/  @!P6 ISETP.NE.AND.EX P2, PT, R55.reuse, RZ, PT, P2 ;  /* 0x000000ff3700e20c */ /* 0x040fe40003f45320 */
[----:B------:R-:W-:Y:S02]  /*1170*/  @!P6 ISETP.NE.AND.EX P3, PT, R55, RZ, PT, P3 ;  /* 0x000000ff3700e20c */ /* 0x000fe40003f65330 */
[----:B-1----:R-:W-:Y:S02]  /*1180*/  @!P6 FSEL R46, R30, RZ, P2 ;  /* 0x000000ff1e2ee208 */ /* 0x002fe40001000000 */
        /* <DEDUP_REMOVED lines=8> */
.L_x_7792:
[----:B------:R-:W-:Y:S05]  /*1210*/  BSYNC B0 ;  /* 0x0000000000007941 */ /* 0x000fea0003800000 */
.L_x_7791:
        /* <DEDUP_REMOVED lines=9> */
.L_x_7794:
[----:B------:R-:W-:Y:S05]  /*12b0*/  BSYNC B0 ;  /* 0x0000000000007941 */ /* 0x000fea0003800000 */
.L_x_7793:
[----:B------:R-:W-:Y:S04]  /*12c0*/  BSSY B0, `(.L_x_7795) ;  /* 0x0000007000007945 */ /* 0x000fe80003800000 */
[----:B------:R-:W-:Y:S05]  /*12d0*/  @!P6 BRA `(.L_x_7796) ;  /* 0x000000000014e947 */ /* 0x000fea0003800000 */
[----:B-----5:R-:W-:Y:S02]  /*12e0*/  SHF.L.U32 R58, R33, 0x10, RZ ;  /* 0x00000010213a7819 */ /* 0x020fe400000006ff */
[----:B------:R-:W-:-:S03]  /*12f0*/  SHF.L.U32 R50, R17, 0x10, RZ ;  /* 0x0000001011327819 */ /* 0x000fc600000006ff */
[----:B------:R-:W-:-:S04]  /*1300*/  FMUL.FTZ R59, R58, UR6 ;  /* 0x000000063a3b7c20 */ /* 0x000fc80008410000 */
[----:B------:R-:W-:-:S04]  /*1310*/  FMUL.FTZ R50, R59, R50 ;  /* 0x000000323b327220 */ /* 0x000fc80000410000 */
[----:B------:R-:W-:-:S07]  /*1320*/  @P0 FADD.FTZ R50, R26, R50 ;  /* 0x000000321a320221 */ /* 0x000fce0000010000 */
.L_x_7796:
[----:B------:R-:W-:Y:S05]  /*1330*/  BSYNC B0 ;  /* 0x0000000000007941 */ /* 0x000fea0003800000 */
.L_x_7795:
        /* <DEDUP_REMOVED lines=9> */
.L_x_7798:
[----:B------:R-:W-:Y:S05]  /*13d0*/  BSYNC B0 ;  /* 0x0000000000007941 */ /* 0x000fea0003800000 */
.L_x_7797:
[----:B------:R-:W-:Y:S04]  /*13e0*/  BSSY B0, `(.L_x_7799) ;  /* 0x0000007000007945 */ /* 0x000fe80003800000 */
[----:B------:R-:W-:Y:S05]  /*13f0*/  @!P6 BRA `(.L_x_7800) ;  /* 0x000000000014e947 */ /* 0x000fea0003800000 */
[----:B-----5:R-:W-:Y:S02]  /*1400*/  SHF.L.U32 R58, R34, 0x10, RZ ;  /* 0x00000010223a7819 */ /* 0x020fe400000006ff */
[----:B------:R-:W-:-:S03]  /*1410*/  SHF.L.U32 R44, R18, 0x10, RZ ;  /* 0x00000010122c7819 */ /* 0x000fc600000006ff */
[----:B------:R-:W-:-:S04]  /*1420*/  FMUL.FTZ R59, R58, UR6 ;  /* 0x000000063a3b7c20 */ /* 0x000fc80008410000 */
[----:B------:R-:W-:-:S04]  /*1430*/  FMUL.FTZ R44, R59, R44 ;  /* 0x0000002c3b2c7220 */ /* 0x000fc80000410000 */
[----:B------:R-:W-:-:S07]  /*1440*/  @P0 FADD.FTZ R44, R28, R44 ;  /* 0x0000002c1c2c0221 */ /* 0x000fce0000010000 */
.L_x_7800:
[----:B------:R-:W-:Y:S05]  /*1450*/  BSYNC B0 ;  /* 0x0000000000007941 */ /* 0x000fea0003800000 */
.L_x_7799:
        /* <DEDUP_REMOVED lines=9> */
.L_x_7802:
[----:B------:R-:W-:Y:S05]  /*14f0*/  BSYNC B0 ;  /* 0x0000000000007941 */ /* 0x000fea0003800000 */
.L_x_7801:
[----:B------:R-:W-:Y:S04]  /*1500*/  BSSY B0, `(.L_x_7803) ;  /* 0x0000006000007945 */ /* 0x000fe80003800000 */
[----:B------:R-:W-:Y:S05]  /*1510*/  @!P6 BRA `(.L_x_7804) ;  /* 0x000000000010e947 */ /* 0x000fea0003800000 */
[----:B-----5:R-:W-:-:S05]  /*1520*/  SHF.L.U32 R46, R35, 0x10, RZ ;  /* 0x00000010232e7819 */ /* 0x020fca00000006ff */
[----:B------:R-:W-:-:S04]  /*1530*/  FMUL.FTZ R46, R46, UR6 ;  /* 0x000000062e2e7c20 */ /* 0x000fc80008410000 */
[----:B------:R-:W-:-:S04]  /*1540*/  FMUL.FTZ R46, R19, R46 ;  /* 0x0000002e132e7220 */ /* 0x000fc80000410000 */
[----:B------:R-:W-:-:S07]  /*1550*/  @P0 FADD.FTZ R46, R30, R46 ;  /* 0x0000002e1e2e0221 */ /* 0x000fce0000010000 */
.L_x_7804:
[----:B------:R-:W-:Y:S05]  /*1560*/  BSYNC B0 ;  /* 0x0000000000007941 */ /* 0x000fea0003800000 */
.L_x_7803:
[----:B------:R-:W-:Y:S04]  /*1570*/  BSSY B0, `(.L_x_7805) ;  /* 0x0000007000007945 */ /* 0x000fe80003800000 */
[----:B------:R-:W-:Y:S05]  /*1580*/  @!P6 BRA `(.L_x_7806) ;  /* 0x000000000014e947 */ /* 0x000fea0003800000 */
[----:B-----5:R-:W-:-:S04]  /*1590*/  PRMT R47, R35, 0x7632, R47 ;  /* 0x00007632232f7816 */ /* 0x020fc8000000002f */
[----:B------:R-:W-:-:S05]  /*15a0*/  SHF.L.U32 R47, R47, 0x10, RZ ;  /* 0x000000102f2f7819 */ /* 0x000fca00000006ff */
[----:B------:R-:W-:-:S04]  /*15b0*/  FMUL.FTZ R47, R47, UR6 ;  /* 0x000000062f2f7c20 */ /* 0x000fc80008410000 */
[----:B------:R-:W-:-:S04]  /*15c0*/  FMUL.FTZ R47, R90, R47 ;  /* 0x0000002f5a2f7220 */ /* 0x000fc80000410000 */
[----:B------:R-:W-:-:S07]  /*15d0*/  @P0 FADD.FTZ R47, R31, R47 ;  /* 0x0000002f1f2f0221 */ /* 0x000fce0000010000 */
.L_x_7806:
[----:B------:R-:W-:Y:S05]  /*15e0*/  BSYNC B0 ;  /* 0x0000000000007941 */ /* 0x000fea0003800000 */
.L_x_7805:
[----:B------:R-:W-:Y:S01]  /*15f0*/  STG.E.128 desc[UR4][R56.64], R48 ;  /* 0x0000003038007986 */ /* 0x000fe2000c101d04 */
[----:B------:R-:W0:Y:S03]  /*1600*/  @P5 LDC.64 R58, c[0x0][0x220] ;  /* 0x00008800ff3a5b82 */ /* 0x000e260000000a00 */
[----:B------:R1:W-:Y:S04]  /*1610*/  STG.E.128 desc[UR4][R56.64+0x10], R44 ;  /* 0x0000102c38007986 */ /* 0x0003e8000c101d04 */
[----:B------:R-:W1:Y:S04]  /*1620*/  @P0 LDG.E.128 R24, desc[UR4][R52.64] ;  /* 0x0000000434180981 */ /* 0x000e68000c1e1d00 */
[----:B------:R-:W2:Y:S01]  /*1630*/  @P0 LDG.E.128 R28, desc[UR4][R52.64+0x10] ;  /* 0x00001004341c0981 */ /* 0x000ea2000c1e1d00 */
[----:B------:R-:W-:-:S02]  /*1640*/  @P5 IADD3 R83, R83, 0x40, RZ ;  /* 0x0000004053535810 */ /* 0x000fc40007ffe0ff */
[C---:B------:R-:W-:Y:S02]  /*1650*/  @!P6 ISETP.NE.U32.AND P2, PT, R54.reuse, RZ, PT ;  /* 0x000000ff3600e20c */ /* 0x040fe40003f45070 */
[C---:B------:R-:W-:Y:S02]  /*1660*/  @!P6 ISETP.NE.U32.AND P1, PT, R54.reuse, RZ, PT ;  /* 0x000000ff3600e20c */ /* 0x040fe40003f25070 */
[----:B------:R-:W-:Y:S01]  /*1670*/  @!P6 ISETP.NE.U32.AND P3, PT, R54, RZ, PT ;  /* 0x000000ff3600e20c */ /* 0x000fe20003f65070 */
[----:B0-----:R-:W-:-:S05]  /*1680*/  @P5 IMAD.WIDE.U32 R58, R83, 0x10, R58 ;  /* 0x00000010533a5825 */ /* 0x001fca00078e003a */
[----:B-----5:R0:W5:Y:S01]  /*1690*/  @P5 LDG.E.128 R32, desc[UR4][R58.64] ;  /* 0x000000043a205981 */ /* 0x020162000c1e1d00 */
[----:B------:R-:W-:Y:S01]  /*16a0*/  @!P6 ISETP.NE.U32.AND P5, PT, R54, RZ, PT ;  /* 0x000000ff3600e20c */ /* 0x000fe20003fa5070 */
[----:B------:R-:W-:Y:S01]  /*16b0*/  BSSY B0, `(.L_x_7807) ;  /* 0x000001b000007945 */ /* 0x000fe20003800000 */
[C---:B------:R-:W-:Y:S02]  /*16c0*/  @!P6 ISETP.NE.AND.EX P2, PT, R55.reuse, RZ, PT, P2 ;  /* 0x000000ff3700e20c */ /* 0x040fe40003f45320 */
[C---:B------:R-:W-:Y:S02]  /*16d0*/  @!P6 ISETP.NE.AND.EX P1, PT, R55.reuse, RZ, PT, P1 ;  /* 0x000000ff3700e20c */ /* 0x040fe40003f25310 */
[C---:B------:R-:W-:Y:S02]  /*16e0*/  @!P6 ISETP.NE.AND.EX P5, PT, R55.reuse, RZ, PT, P5 ;  /* 0x000000ff3700e20c */ /* 0x040fe40003fa5350 */
[----:B------:R-:W-:Y:S02]  /*16f0*/  @!P6 ISETP.NE.AND.EX P3, PT, R55, RZ, PT, P3 ;  /* 0x000000ff3700e20c */ /* 0x000fe40003f65330 */
[----:B-1----:R-:W-:-:S02]  /*1700*/  @!P6 FSEL R57, R25, RZ, P2 ;  /* 0x000000ff1939e208 */ /* 0x002fc40001000000 */
[----:B0-----:R-:W-:Y:S02]  /*1710*/  @!P6 FSEL R58, R26, RZ, P1 ;  /* 0x000000ff1a3ae208 */ /* 0x001fe40000800000 */
[----:B------:R-:W-:Y:S02]  /*1720*/  @!P6 FSEL R59, R27, RZ, P5 ;  /* 0x000000ff1b3be208 */ /* 0x000fe40002800000 */
[----:B--2---:R-:W-:Y:S02]  /*1730*/  @!P6 FSEL R52, R28, RZ, P3 ;  /* 0x000000ff1c34e208 */ /* 0x004fe40001800000 */
[C---:B------:R-:W-:Y:S02]  /*1740*/  @!P6 ISETP.NE.U32.AND P2, PT, R54.reuse, RZ, PT ;  /* 0x000000ff3600e20c */ /* 0x040fe40003f45070 */
[C---:B------:R-:W-:Y:S02]  /*1750*/  @!P6 ISETP.NE.U32.AND P1, PT, R54.reuse, RZ, PT ;  /* 0x000000ff3600e20c */ /* 0x040fe40003f25070 */
[----:B------:R-:W-:-:S02]  /*1760*/  @!P6 ISETP.NE.U32.AND P5, PT, R54, RZ, PT ;  /* 0x000000ff3600e20c */ /* 0x000fc40003fa5070 */
[----:B------:R-:W-:Y:S02]  /*1770*/  @!P6 ISETP.NE.U32.AND P3, PT, R54, RZ, PT ;  /* 0x000000ff3600e20c */ /* 0x000fe40003f65070 */
[C---:B------:R-:W-:Y:S02]  /*1780*/  @!P6 ISETP.NE.AND.EX P2, PT, R55.reuse, RZ, PT, P2 ;  /* 0x000000ff3700e20c */ /* 0x040fe40003f45320 */
[C---:B------:R-:W-:Y:S02]  /*1790*/  @!P6 ISETP.NE.AND.EX P1, PT, R55.reuse, RZ, PT, P1 ;  /* 0x000000ff3700e20c */ /* 0x040fe40003f25310 */
[C---:B------:R-:W-:Y:S02]  /*17a0*/  @!P6 ISETP.NE.AND.EX P5, PT, R55.reuse, RZ, PT, P5 ;  /* 0x000000ff3700e20c */ /* 0x040fe40003fa5350 */
[----:B------:R-:W-:Y:S02]  /*17b0*/  @!P6 ISETP.NE.AND.EX P3, PT, R55, RZ, PT, P3 ;  /* 0x000000ff3700e20c */ /* 0x000fe40003f65330 */
[----:B------:R-:W-:-:S02]  /*17c0*/  @!P6 FSEL R53, R29, RZ, P2 ;  /* 0x000000ff1d35e208 */ /* 0x000fc40001000000 */
[----:B------:R-:W-:Y:S02]  /*17d0*/  @!P6 FSEL R54, R30, RZ, P1 ;  /* 0x000000ff1e36e208 */ /* 0x000fe40000800000 */
        /* <DEDUP_REMOVED lines=8> */
.L_x_7808:
[----:B------:R-:W-:Y:S05]  /*1860*/  BSYNC B0 ;  /* 0x0000000000007941 */ /* 0x000fea0003800000 */
.L_x_7807:
        /* <DEDUP_REMOVED lines=9> */
.L_x_7810:
[----:B------:R-:W-:Y:S05]  /*1900*/  BSYNC B0 ;  /* 0x0000000000007941 */ /* 0x000fea0003800000 */
.L_x_7809:
[----:B------:R-:W-:Y:S04]  /*1910*/  BSSY B0, `(.L_x_7811) ;  /* 0x0000007000007945 */ /* 0x000fe80003800000 */
[----:B------:R-:W-:Y:S05]  /*1920*/  @!P6 BRA `(.L_x_7812) ;  /* 0x000000000014e947 */ /* 0x000fea0003800000 */
[----:B-----5:R-:W-:Y:S02]  /*1930*/  SHF.L.U32 R82, R33, 0x10, RZ ;  /* 0x0000001021527819 */ /* 0x020fe400000006ff */
[----:B------:R-:W-:-:S03]  /*1940*/  SHF.L.U32 R58, R61, 0x10, RZ ;  /* 0x000000103d3a7819 */ /* 0x000fc600000006ff */
[----:B------:R-:W-:-:S04]  /*1950*/  FMUL.FTZ R83, R82, UR6 ;  /* 0x0000000652537c20 */ /* 0x000fc80008410000 */
[----:B------:R-:W-:-:S04]  /*1960*/  FMUL.FTZ R58, R83, R58 ;  /* 0x0000003a533a7220 */ /* 0x000fc80000410000 */
[----:B------:R-:W-:-:S07]  /*1970*/  @P0 FADD.FTZ R58, R26, R58 ;  /* 0x0000003a1a3a0221 */ /* 0x000fce0000010000 */
.L_x_7812:
[----:B------:R-:W-:Y:S05]  /*1980*/  BSYNC B0 ;  /* 0x0000000000007941 */ /* 0x000fea0003800000 */
.L_x_7811:
[----:B------:R-:W-:Y:S04]  /*1990*/  BSSY B0, `(.L_x_7813) ;  /* 0x0000007000007945 */ /* 0x000fe80003800000 */
[----:B------:R-:W-:Y:S05]  /*19a0*/  @!P6 BRA `(.L_x_7814) ;  /* 0x000000000014e947 */ /* 0x000fea0003800000 */
[----:B-----5:R-:W-:-:S04]  /*19b0*/  PRMT R59, R33, 0x7632, R59 ;  /* 0x00007632213b7816 */ /* 0x020fc8000000003b */
[----:B------:R-:W-:-:S05]  /*19c0*/  SHF.L.U32 R59, R59, 0x10, RZ ;  /* 0x000000103b3b7819 */ /* 0x000fca00000006ff */
[----:B------:R-:W-:-:S04]  /*19d0*/  FMUL.FTZ R82, R59, UR6 ;  /* 0x000000063b527c20 */ /* 0x000fc80008410000 */
[----:B------:R-:W-:-:S04]  /*19e0*/  FMUL.FTZ R59, R87, R82 ;  /* 0x00000052573b7220 */ /* 0x000fc80000410000 */
[----:B------:R-:W-:-:S07]  /*19f0*/  @P0 FADD.FTZ R59, R27, R59 ;  /* 0x0000003b1b3b0221 */ /* 0x000fce0000010000 */
.L_x_7814:
[----:B------:R-:W-:Y:S05]  /*1a00*/  BSYNC B0 ;  /* 0x0000000000007941 */ /* 0x000fea0003800000 */
.L_x_7813:
[----:B------:R-:W-:Y:S04]  /*1a10*/  BSSY B0, `(.L_x_7815) ;  /* 0x0000006000007945 */ /* 0x000fe80003800000 */
[----:B------:R-:W-:Y:S05]  /*1a20*/  @!P6 BRA `(.L_x_7816) ;  /* 0x000000000010e947 */ /* 0x000fea0003800000 */
[----:B-----5:R-:W-:-:S04]  /*1a30*/  IMAD.U32 R52, R34, 0x10000, RZ ;  /* 0x0001000022347824 */ /* 0x020fc800078e00ff */
[----:B------:R-:W-:-:S04]  /*1a40*/  FMUL.FTZ R83, R52, UR6 ;  /* 0x0000000634537c20 */ /* 0x000fc80008410000 */
[----:B------:R-:W-:-:S04]  /*1a50*/  FMUL.FTZ R52, R62, R83 ;  /* 0x000000533e347220 */ /* 0x000fc80000410000 */
[----:B------:R-:W-:-:S07]  /*1a60*/  @P0 FADD.FTZ R52, R28, R52 ;  /* 0x000000341c340221 */ /* 0x000fce0000010000 */
.L_x_7816:
[----:B------:R-:W-:Y:S05]  /*1a70*/  BSYNC B0 ;  /* 0x0000000000007941 */ /* 0x000fea0003800000 */
.L_x_7815:
[----:B------:R-:W-:Y:S04]  /*1a80*/  BSSY B0, `(.L_x_7817) ;  /* 0x0000007000007945 */ /* 0x000fe80003800000 */
[----:B------:R-:W-:Y:S05]  /*1a90*/  @!P6 BRA `(.L_x_7818) ;  /* 0x000000000014e947 */ /* 0x000fea0003800000 */
[----:B-----5:R-:W-:-:S04]  /*1aa0*/  PRMT R53, R34, 0x7632, R53 ;  /* 0x0000763222357816 */ /* 0x020fc80000000035 */
[----:B------:R-:W-:-:S05]  /*1ab0*/  SHF.L.U32 R53, R53, 0x10, RZ ;  /* 0x0000001035357819 */ /* 0x000fca00000006ff */
[----:B------:R-:W-:-:S04]  /*1ac0*/  FMUL.FTZ R82, R53, UR6 ;  /* 0x0000000635527c20 */ /* 0x000fc80008410000 */
[----:B------:R-:W-:-:S04]  /*1ad0*/  FMUL.FTZ R53, R89, R82 ;  /* 0x0000005259357220 */ /* 0x000fc80000410000 */
[----:B------:R-:W-:-:S07]  /*1ae0*/  @P0 FADD.FTZ R53, R29, R53 ;  /* 0x000000351d350221 */ /* 0x000fce0000010000 */
.L_x_7818:
[----:B------:R-:W-:Y:S05]  /*1af0*/  BSYNC B0 ;  /* 0x0000000000007941 */ /* 0x000fea0003800000 */
.L_x_7817:
[----:B------:R-:W-:Y:S04]  /*1b00*/  BSSY B0, `(.L_x_7819) ;  /* 0x0000006000007945 */ /* 0x000fe80003800000 */
[----:B------:R-:W-:Y:S05]  /*1b10*/  @!P6 BRA `(.L_x_7820) ;  /* 0x000000000010e947 */ /* 0x000fea0003800000 */
[----:B-----5:R-:W-:-:S05]  /*1b20*/  SHF.L.U32 R54, R35, 0x10, RZ ;  /* 0x0000001023367819 */ /* 0x020fca00000006ff */
[----:B------:R-:W-:-:S04]  /*1b30*/  FMUL.FTZ R54, R54, UR6 ;  /* 0x0000000636367c20 */ /* 0x000fc80008410000 */
[----:B------:R-:W-:-:S04]  /*1b40*/  FMUL.FTZ R54, R63, R54 ;  /* 0x000000363f367220 */ /* 0x000fc80000410000 */
[----:B------:R-:W-:-:S07]  /*1b50*/  @P0 FADD.FTZ R54, R30, R54 ;  /* 0x000000361e360221 */ /* 0x000fce0000010000 */
.L_x_7820:
[----:B------:R-:W-:Y:S05]  /*1b60*/  BSYNC B0 ;  /* 0x0000000000007941 */ /* 0x000fea0003800000 */
.L_x_7819:
[----:B------:R-:W-:Y:S04]  /*1b70*/  BSSY B0, `(.L_x_7821) ;  /* 0x0000007000007945 */ /* 0x000fe80003800000 */
[----:B------:R-:W-:Y:S05]  /*1b80*/  @!P6 BRA `(.L_x_7822) ;  /* 0x000000000014e947 */ /* 0x000fea0003800000 */
[----:B-----5:R-:W-:-:S04]  /*1b90*/  PRMT R55, R35, 0x7632, R55 ;  /* 0x0000763223377816 */ /* 0x020fc80000000037 */
[----:B------:R-:W-:-:S05]  /*1ba0*/  SHF.L.U32 R55, R55, 0x10, RZ ;  /* 0x0000001037377819 */ /* 0x000fca00000006ff */
[----:B------:R-:W-:-:S04]  /*1bb0*/  FMUL.FTZ R55, R55, UR6 ;  /* 0x0000000637377c20 */ /* 0x000fc80008410000 */
[----:B------:R-:W-:-:S04]  /*1bc0*/  FMUL.FTZ R55, R88, R55 ;  /* 0x0000003758377220 */ /* 0x000fc80000410000 */
[----:B------:R-:W-:-:S07]  /*1bd0*/  @P0 FADD.FTZ R55, R31, R55 ;  /* 0x000000371f370221 */ /* 0x000fce0000010000 */
.L_x_7822:
[----:B------:R-:W-:Y:S05]  /*1be0*/  BSYNC B0 ;  /* 0x0000000000007941 */ /* 0x000fea0003800000 */
.L_x_7821:
[----:B------:R-:W-:Y:S01]  /*1bf0*/  FADD.FTZ R82, RZ, R40 ;  /* 0x00000028ff527221 */ /* 0x000fe20000010000 */
[----:B------:R-:W-:Y:S01]  /*1c00*/  IMAD.WIDE.U32 R80, R109, 0x20, R80 ;  /* 0x000000206d507825 */ /* 0x000fe200078e0050 */
[----:B------:R-:W-:Y:S01]  /*1c10*/  UMOV UR8, 0xffffffff ;  /* 0xffffffff00087882 */ /* 0x000fe20000000000 */
[----:B------:R-:W-:Y:S02]  /*1c20*/  ISETP.NE.AND P0, PT, R14, RZ, PT ;  /* 0x000000ff0e00720c */ /* 0x000fe40003f05270 */
[----:B------:R-:W-:Y:S01]  /*1c30*/  FADD.FTZ R83, R82, R41 ;  /* 0x0000002952537221 */ /* 0x000fe20000010000 */
[----:B------:R-:W-:Y:S01]  /*1c40*/  SHF.R.S32.HI R108, RZ, 0x1f, R0 ;  /* 0x0000001fff6c7819 */ /* 0x000fe20000011400 */
[----:B------:R0:W-:Y:S02]  /*1c50*/  STG.E.128 desc[UR4][R80.64], R56 ;  /* 0x0000003850007986 */ /* 0x0001e4000c101d04 */
        /* <DEDUP_REMOVED lines=93> */
.L_x_7838:
[----:B------:R-:W2:Y:S01]  /*2230*/  @!P0 LDC.64 R80, c[0x0][0x250] ;  /* 0x00009400ff508b82 */ /* 0x000ea20000000a00 */
[----:B------:R-:W-:Y:S01]  /*2240*/  FMUL.FTZ R112, R109, R109 ;  /* 0x0000006d6d707220 */ /* 0x000fe20000410000 */
[----:B01----:R-:W-:Y:S01]  /*2250*/  FADD.FTZ R110, R110, R111 ;  /* 0x0000006f6e6e7221 */ /* 0x003fe20000010000 */
[----:B------:R-:W-:Y:S03]  /*2260*/  BSSY B0, `(.L_x_7824) ;  /* 0x000007a000007945 */ /* 0x000fe60003800000 */
[----:B------:R-:W-:Y:S01]  /*2270*/  FSEL R112, R112, RZ, P4 ;  /* 0x000000ff70707208 */ /* 0x000fe20002000000 */
        /* <DEDUP_REMOVED lines=10> */
[----:B------:R-:W-:-:S13]  /*2320*/  ISETP.GE.AND P0, PT, R106, 0x1, PT ;  /* 0x000000016a00780c */ /* 0x000fda0003f06270 */
[----:B0-----:R-:W-:Y:S05]  /*2330*/  @!P0 BRA `(.L_x_7825) ;  /* 0x0000000400b08947 */ /* 0x001fea0003800000 */
[----:B------:R-:W-:Y:S02]  /*2340*/  FSEL R81, R109, RZ, !P4 ;  /* 0x000000ff6d517208 */ /* 0x000fe40006000000 */
[----:B------:R-:W-:-:S03]  /*2350*/  IADD3 R106, R106, -0x1, RZ ;  /* 0xffffffff6a6a7810 */ /* 0x000fc60007ffe0ff */
[C---:B------:R-:W-:Y:S01]  /*2360*/  FADD.FTZ R108, -R81.reuse, R39 ;  /* 0x00000027516c7221 */ /* 0x040fe20000010100 */
[C---:B------:R-:W-:Y:S01]  /*2370*/  FADD.FTZ R116, -R81.reuse, R48 ;  /* 0x0000003051747221 */ /* 0x040fe20000010100 */
[C---:B------:R-:W-:Y:S01]  /*2380*/  FADD.FTZ R110, -R81.reuse, R49 ;  /* 0x00000031516e7221 */ /* 0x040fe20000010100 */
[----:B------:R-:W-:Y:S01]  /*2390*/  FADD.FTZ R38, -R81, R38 ;  /* 0x0000002651267221 */ /* 0x000fe20000010100 */
[----:B------:R-:W-:Y:S01]  /*23a0*/  PRMT R39, R67, 0x7632, R39 ;  /* 0x0000763243277816 */ /* 0x000fe20000000027 */
[----:B------:R-:W0:Y:S01]  /*23b0*/  LDC.64 R48, c[0x0][0x2b8] ;  /* 0x0000ae00ff307b82 */ /* 0x000e220000000a00 */
[----:B------:R-:W-:Y:S02]  /*23c0*/  IMAD R105, R106, R105, RZ ;  /* 0x000000696a697224 */ /* 0x000fe400078e02ff */
[C---:B------:R-:W-:Y:S01]  /*23d0*/  FADD.FTZ R82, -R81.reuse, R42 ;  /* 0x0000002a51527221 */ /* 0x040fe20000010100 */
[C---:B------:R-:W-:Y:S01]  /*23e0*/  FADD.FTZ R46, -R81.reuse, R46 ;  /* 0x0000002e512e7221 */ /* 0x040fe20000010100 */
[C---:B------:R-:W-:Y:S01]  /*23f0*/  FADD.FTZ R42, -R81.reuse, R43 ;  /* 0x0000002b512a7221 */ /* 0x040fe20000010100 */
[----:B------:R-:W-:Y:S01]  /*2400*/  FADD.FTZ R112, -R81, R50 ;  /* 0x0000003251707221 */ /* 0x000fe20000010100 */
[----:B------:R-:W-:Y:S01]  /*2410*/  SHF.L.U32 R39, R39, 0x10, RZ ;  /* 0x0000001027277819 */ /* 0x000fe200000006ff */
[----:B------:R-:W-:Y:S01]  /*2420*/  FMUL.FTZ R43, R107, R38 ;  /* 0x000000266b2b7220 */ /* 0x000fe20000410000 */
[----:B------:R-:W-:Y:S01]  /*2430*/  FADD.FTZ R50, -R81, R51 ;  /* 0x0000003351327221 */ /* 0x000fe20000010100 */
[----:B------:R-:W-:Y:S01]  /*2440*/  FMUL.FTZ R38, R107, R108 ;  /* 0x0000006c6b267220 */ /* 0x000fe20000410000 */
[----:B------:R-:W-:Y:S01]  /*2450*/  FADD.FTZ R80, -R81, R41 ;  /* 0x0000002951507221 */ /* 0x000fe20000010100 */
[----:B------:R-:W-:Y:S01]  /*2460*/  FMUL.FTZ R51, R107, R46 ;  /* 0x0000002e6b337220 */ /* 0x000fe20000410000 */
[----:B------:R-:W-:Y:S01]  /*2470*/  SHF.L.U32 R41, R67, 0x10, RZ ;  /* 0x0000001043297819 */ /* 0x000fe200000006ff */
[----:B------:R-:W-:Y:S01]  /*2480*/  FADD.FTZ R36, -R81, R36 ;  /* 0x0000002451247221 */ /* 0x000fe20000010100 */
[----:B------:R-:W-:Y:S01]  /*2490*/  SHF.R.S32.HI R46, RZ, 0x1f, R105 ;  /* 0x0000001fff2e7819 */ /* 0x000fe20000011469 */
[----:B------:R-:W-:Y:S01]  /*24a0*/  FFMA.FTZ R38, R38, R39, R99 ;  /* 0x0000002726267223 */ /* 0x000fe20000010063 */
[----:B------:R-:W-:Y:S01]  /*24b0*/  PRMT R39, R71, 0x7632, R39 ;  /* 0x0000763247277816 */ /* 0x000fe20000000027 */
[C---:B------:R-:W-:Y:S01]  /*24c0*/  FADD.FTZ R106, -R81.reuse, R37 ;  /* 0x00000025516a7221 */ /* 0x040fe20000010100 */
[----:B------:R-:W-:Y:S01]  /*24d0*/  FADD.FTZ R118, -R81, R47 ;  /* 0x0000002f51767221 */ /* 0x000fe20000010100 */
[----:B------:R-:W-:Y:S01]  /*24e0*/  LEA.HI R105, R46, R105, RZ, 0x3 ;  /* 0x000000692e697211 */ /* 0x000fe200078f18ff */
[----:B------:R-:W-:Y:S01]  /*24f0*/  FMUL.FTZ R37, R107, R36 ;  /* 0x000000246b257220 */ /* 0x000fe20000410000 */
[----:B------:R-:W-:Y:S01]  /*2500*/  FFMA.FTZ R41, R43, R41, R10 ;  /* 0x000000292b297223 */ /* 0x000fe2000001000a */
[----:B------:R-:W-:Y:S01]  /*2510*/  FMUL.FTZ R36, R107, R50 ;  /* 0x000000326b247220 */ /* 0x000fe20000410000 */
[----:B------:R-:W-:Y:S01]  /*2520*/  SHF.L.U32 R43, R71, 0x10, RZ ;  /* 0x00000010472b7819 */ /* 0x000fe200000006ff */
[----:B------:R-:W-:Y:S01]  /*2530*/  FADD.FTZ R54, -R81, R54 ;  /* 0x0000003651367221 */ /* 0x000fe20000010100 */
[----:B------:R-:W-:Y:S01]  /*2540*/  PRMT R50, R75, 0x7632, R50 ;  /* 0x000076324b327816 */ /* 0x000fe20000000032 */
[----:B------:R-:W-:Y:S01]  /*2550*/  FADD.FTZ R55, -R81, R55 ;  /* 0x0000003751377221 */ /* 0x000fe20000010100 */
[----:B------:R-:W-:Y:S01]  /*2560*/  SHF.L.U32 R39, R39, 0x10, RZ ;  /* 0x0000001027277819 */ /* 0x000fe200000006ff */
[----:B------:R-:W-:Y:S01]  /*2570*/  FMUL.FTZ R47, R107, R118 ;  /* 0x000000766b2f7220 */ /* 0x000fe20000410000 */
[----:B------:R-:W-:Y:S01]  /*2580*/  LEA.HI.SX32 R105, R105, R14, 0x1d ;  /* 0x0000000e69697211 */ /* 0x000fe200078feaff */
[----:B------:R-:W-:Y:S01]  /*2590*/  FADD.FTZ R122, -R81, R53 ;  /* 0x00000035517a7221 */ /* 0x000fe20000010100 */
[C---:B------:R-:W-:Y:S01]  /*25a0*/  FMUL.FTZ R106, R107.reuse, R106 ;  /* 0x0000006a6b6a7220 */ /* 0x040fe20000410000 */
[----:B------:R-:W-:Y:S01]  /*25b0*/  FMUL.FTZ R53, R107, R54 ;  /* 0x000000366b357220 */ /* 0x000fe20000410000 */
[----:B------:R-:W-:Y:S01]  /*25c0*/  SHF.L.U32 R46, R75, 0x10, RZ ;  /* 0x000000104b2e7819 */ /* 0x000fe200000006ff */
[----:B------:R-:W-:Y:S01]  /*25d0*/  FFMA.FTZ R43, R51, R43, R6 ;  /* 0x0000002b332b7223 */ /* 0x000fe20000010006 */
[----:B------:R-:W-:Y:S01]  /*25e0*/  SHF.L.U32 R50, R50, 0x10, RZ ;  /* 0x0000001032327819 */ /* 0x000fe200000006ff */
[C---:B------:R-:W-:Y:S01]  /*25f0*/  FADD.FTZ R40, -R81.reuse, R40 ;  /* 0x0000002851287221 */ /* 0x040fe20000010100 */
[----:B------:R-:W-:Y:S01]  /*2600*/  FADD.FTZ R52, -R81, R52 ;  /* 0x0000003451347221 */ /* 0x000fe20000010100 */
[----:B------:R-:W-:Y:S01]  /*2610*/  FMUL.FTZ R55, R107, R55 ;  /* 0x000000376b377220 */ /* 0x000fe20000410000 */
[----:B------:R-:W-:Y:S01]  /*2620*/  FFMA.FTZ R54, R47, R39, R96 ;  /* 0x000000272f367223 */ /* 0x000fe20000010060 */
[----:B------:R-:W-:Y:S01]  /*2630*/  IADD3 R51, R105, 0x20, RZ ;  /* 0x0000002069337810 */ /* 0x000fe20007ffe0ff */
[----:B------:R-:W-:Y:S01]  /*2640*/  FADD.FTZ R44, -R81, R44 ;  /* 0x0000002c512c7221 */ /* 0x000fe20000010100 */
[----:B------:R-:W-:Y:S01]  /*2650*/  IADD3 R39, R105, 0x40, RZ ;  /* 0x0000004069277810 */ /* 0x000fe20007ffe0ff */
[----:B------:R-:W-:Y:S01]  /*2660*/  FADD.FTZ R114, -R81, R45 ;  /* 0x0000002d51727221 */ /* 0x000fe20000010100 */
[----:B------:R-:W-:Y:S01]  /*2670*/  FFMA.FTZ R37, R66, R37, R11 ;  /* 0x0000002542257223 */ /* 0x000fe2000001000b */
[----:B------:R-:W-:Y:S01]  /*2680*/  FFMA.FTZ R106, R84, R106, R101 ;  /* 0x0000006a546a7223 */ /* 0x000fe20000010065 */
[C---:B------:R-:W-:Y:S01]  /*2690*/  FMUL.FTZ R40, R107.reuse, R40 ;  /* 0x000000286b287220 */ /* 0x040fe20000410000 */
[C---:B------:R-:W-:Y:S01]  /*26a0*/  FMUL.FTZ R80, R107.reuse, R80 ;  /* 0x000000506b507220 */ /* 0x040fe20000410000 */
[----:B------:R-:W-:Y:S01]  /*26b0*/  FMUL.FTZ R45, R107, R52 ;  /* 0x000000346b2d7220 */ /* 0x000fe20000410000 */
[----:B------:R-:W-:Y:S01]  /*26c0*/  FFMA.FTZ R46, R53, R46, R2 ;  /* 0x0000002e352e7223 */ /* 0x000fe20000010002 */
[----:B------:R-:W-:Y:S01]  /*26d0*/  FFMA.FTZ R47, R55, R50, R92 ;  /* 0x00000032372f7223 */ /* 0x000fe2000001005c */
[C---:B------:R-:W-:Y:S01]  /*26e0*/  FMUL.FTZ R82, R107.reuse, R82 ;  /* 0x000000526b527220 */ /* 0x040fe20000410000 */
[C---:B------:R-:W-:Y:S01]  /*26f0*/  FMUL.FTZ R42, R107.reuse, R42 ;  /* 0x0000002a6b2a7220 */ /* 0x040fe20000410000 */
[----:B------:R-:W-:Y:S01]  /*2700*/  FMUL.FTZ R112, R107, R112 ;  /* 0x000000706b707220 */ /* 0x000fe20000410000 */
[----:B0-----:R-:W-:-:S04]  /*2710*/  IMAD.WIDE.U32 R52, R105, 0x10, R48 ;  /* 0x0000001069347825 */ /* 0x001fc800078e0030 */
[C---:B------:R-:W-:Y:S01]  /*2720*/  FMUL.FTZ R44, R107.reuse, R44 ;  /* 0x0000002c6b2c7220 */ /* 0x040fe20000410000 */
[----:B------:R-:W-:Y:S01]  /*2730*/  FMUL.FTZ R114, R107, R114 ;  /* 0x000000726b727220 */ /* 0x000fe20000410000 */
        /* <DEDUP_REMOVED lines=37> */
[----:B------:R0:W-:Y:S01]  /*2990*/  STG.E.128 desc[UR4][R52.64], R36 ;  /* 0x0000002434007986 */ /* 0x0001e2000c101d04 */
[----:B------:R-:W-:-:S02]  /*29a0*/  F2FP.BF16.F32.PACK_AB R47, R47, R46 ;  /* 0x0000002e2f2f723e */ /* 0x000fc400000010ff */
[----:B------:R-:W-:Y:S01]  /*29b0*/  F2FP.BF16.F32.PACK_AB R46, R59, R54 ;  /* 0x000000363b2e723e */ /* 0x000fe200000010ff */
[----:B------:R0:W-:Y:S01]  /*29c0*/  STG.E.128 desc[UR4][R50.64], R40 ;  /* 0x0000002832007986 */ /* 0x0001e2000c101d04 */
[----:B------:R-:W-:Y:S02]  /*29d0*/  F2FP.BF16.F32.PACK_AB R45, R45, R58 ;  /* 0x0000003a2d2d723e */ /* 0x000fe400000010ff */
[----:B------:R-:W-:-:S05]  /*29e0*/  F2FP.BF16.F32.PACK_AB R44, R57, R44 ;  /* 0x0000002c392c723e */ /* 0x000fca00000010ff */
[----:B------:R0:W-:Y:S02]  /*29f0*/  STG.E.128 desc[UR4][R48.64], R44 ;  /* 0x0000002c30007986 */ /* 0x0001e4000c101d04 */
.L_x_7825:
[----:B------:R-:W-:Y:S05]  /*2a00*/  BSYNC B0 ;  /* 0x0000000000007941 */ /* 0x000fea0003800000 */
.L_x_7824:
[----:B0-----:R-:W0:Y:S02]  /*2a10*/  LDC.64 R36, c[0x0][0x210] ;  /* 0x00008400ff247b82 */ /* 0x001e240000000a00 */
[----:B0-----:R-:W-:-:S04]  /*2a20*/  LEA R0, R36, R0, 0x2 ;  /* 0x0000000024007211 */ /* 0x001fc800078e10ff */
[----:B------:R-:W-:-:S13]  /*2a30*/  ISETP.GE.AND P0, PT, R0, R37, PT ;  /* 0x000000250000720c */ /* 0x000fda0003f06270 */
[----:B------:R-:W-:Y:S05]  /*2a40*/  @!P0 BRA `(.L_x_7826) ;  /* 0xffffffdc00488947 */ /* 0x000fea000383ffff */
[----:B------:R-:W-:Y:S05]  /*2a50*/  EXIT ;  /* 0x000000000000794d */ /* 0x000fea0003800000 */
.L_x_7823:
        /* <DEDUP_REMOVED lines=8> */
.L_x_7828:
[----:B------:R-:W-:Y:S05]  /*2ae0*/  BSYNC B0 ;  /* 0x0000000000007941 */ /* 0x000fea0003800000 */
.L_x_7827:
        /* <DEDUP_REMOVED lines=9> */
.L_x_7829:
[----:B------:R-:W-:Y:S01]  /*2b80*/  HFMA2.MMA R114, -RZ, RZ, 0, 2.384185791015625e-07 ;  /* 0x00000004ff727435 */ /* 0x000fe200000001ff */
[----:B------:R-:W-:-:S05]  /*2b90*/  MOV R80, R113 ;  /* 0x0000007100507202 */ /* 0x000fca0000000f00 */
[----:B------:R-:W-:-:S04]  /*2ba0*/  FADD.FTZ R83, R81, R80 ;  /* 0x0000005051537221 */ /* 0x000fc80000010000 */
[----:B------:R-:W-:-:S07]  /*2bb0*/  IMAD.MOV.U32 R115, RZ, RZ, R83 ;  /* 0x000000ffff737224 */ /* 0x000fce00078e0053 */
[----:B------:R-:W-:Y:S05]  /*2bc0*/  WARPSYNC.COLLECTIVE R112, `(.L_x_7830) ;  /* 0x0000000070087348 */ /* 0x000fea0003c00000 */
[----:B------:R0:W1:Y:S02]  /*2bd0*/  SHFL.BFLY P1, R113, R115, R114, R117 ;  /* 0x0c00007273717389 */ /* 0x0000640000020075 */
[----:B01----:R-:W-:Y:S01]  /*2be0*/  ENDCOLLECTIVE ;  /* 0x000000000000791b */ /* 0x003fe20003800000 */
.L_x_7830:
[----:B------:R-:W-:Y:S01]  /*2bf0*/  HFMA2.MMA R114, -RZ, RZ, 0, 4.76837158203125e-07 ;  /* 0x00000008ff727435 */ /* 0x000fe200000001ff */
[----:B------:R-:W-:-:S05]  /*2c00*/  MOV R80, R113 ;  /* 0x0000007100507202 */ /* 0x000fca0000000f00 */
[----:B------:R-:W-:-:S05]  /*2c10*/  FADD.FTZ R110, R83, R80 ;  /* 0x00000050536e7221 */ /* 0x000fca0000010000 */
[----:B------:R-:W-:-:S07]  /*2c20*/  MOV R115, R110 ;  /* 0x0000006e00737202 */ /* 0x000fce0000000f00 */
[----:B------:R-:W-:Y:S05]  /*2c30*/  WARPSYNC.COLLECTIVE R112, `(.L_x_7831) ;  /* 0x0000000070087348 */ /* 0x000fea0003c00000 */
[----:B------:R0:W1:Y:S02]  /*2c40*/  SHFL.BFLY P1, R113, R115, R114, R117 ;  /* 0x0c00007273717389 */ /* 0x0000640000020075 */
[----:B01----:R-:W-:Y:S01]  /*2c50*/  ENDCOLLECTIVE ;  /* 0x000000000000791b */ /* 0x003fe20003800000 */
.L_x_7831:
        /* <DEDUP_REMOVED lines=8> */
.L_x_7832:
        /* <DEDUP_REMOVED lines=56> */
.L_x_7833:
[----:B------:R-:W-:Y:S01]  /*3060*/  HFMA2.MMA R114, -RZ, RZ, 0, 1.1920928955078125e-07 ;  /* 0x00000002ff727435 */ /* 0x000fe200000001ff */
[----:B------:R-:W-:-:S05]  /*3070*/  MOV R81, R113 ;  /* 0x0000007100517202 */ /* 0x000fca0000000f00 */
[----:B------:R-:W-:-:S05]  /*3080*/  FADD.FTZ R81, R80, R81 ;  /* 0x0000005150517221 */ /* 0x000fca0000010000 */
[----:B------:R-:W-:-:S07]  /*3090*/  MOV R115, R81 ;  /* 0x0000005100737202 */ /* 0x000fce0000000f00 */
[----:B------:R-:W-:Y:S05]  /*30a0*/  WARPSYNC.COLLECTIVE R112, `(.L_x_7834) ;  /* 0x0000000070087348 */ /* 0x000fea0003c00000 */
[----:B------:R0:W1:Y:S02]  /*30b0*/  SHFL.BFLY P1, R113, R115, R114, R117 ;  /* 0x0c00007273717389 */ /* 0x0000640000020075 */
[----:B01----:R-:W-:Y:S01]  /*30c0*/  ENDCOLLECTIVE ;  /* 0x000000000000791b */ /* 0x003fe20003800000 */
.L_x_7834:
[----:B------:R-:W-:Y:S01]  /*30d0*/  HFMA2.MMA R114, -RZ, RZ, 0, 2.384185791015625e-07 ;  /* 0x00000004ff727435 */ /* 0x000fe200000001ff */
[----:B------:R-:W-:-:S05]  /*30e0*/  MOV R82, R113 ;  /* 0x0000007100527202 */ /* 0x000fca0000000f00 */
[----:B------:R-:W-:-:S05]  /*30f0*/  FADD.FTZ R82, R81, R82 ;  /* 0x0000005251527221 */ /* 0x000fca0000010000 */
[----:B------:R-:W-:-:S07]  /*3100*/  MOV R115, R82 ;  /* 0x0000005200737202 */ /* 0x000fce0000000f00 */
[----:B------:R-:W-:Y:S05]  /*3110*/  WARPSYNC.COLLECTIVE R112, `(.L_x_7835) ;  /* 0x0000000070087348 */ /* 0x000fea0003c00000 */
[----:B------:R0:W1:Y:S02]  /*3120*/  SHFL.BFLY P1, R113, R115, R114, R117 ;  /* 0x0c00007273717389 */ /* 0x0000640000020075 */
[----:B01----:R-:W-:Y:S01]  /*3130*/  ENDCOLLECTIVE ;  /* 0x000000000000791b */ /* 0x003fe20003800000 */
.L_x_7835:
[----:B------:R-:W-:Y:S01]  /*3140*/  HFMA2.MMA R114, -RZ, RZ, 0, 4.76837158203125e-07 ;  /* 0x00000008ff727435 */ /* 0x000fe200000001ff */
[----:B------:R-:W-:-:S05]  /*3150*/  MOV R83, R113 ;  /* 0x0000007100537202 */ /* 0x000fca0000000f00 */
[----:B------:R-:W-:-:S05]  /*3160*/  FADD.FTZ R83, R82, R83 ;  /* 0x0000005352537221 */ /* 0x000fca0000010000 */
[----:B------:R-:W-:-:S07]  /*3170*/  MOV R115, R83 ;  /* 0x0000005300737202 */ /* 0x000fce0000000f00 */
[----:B------:R-:W-:Y:S05]  /*3180*/  WARPSYNC.COLLECTIVE R112, `(.L_x_7836) ;  /* 0x0000000070087348 */ /* 0x000fea0003c00000 */
[----:B------:R0:W1:Y:S02]  /*3190*/  SHFL.BFLY P1, R113, R115, R114, R117 ;  /* 0x0c00007273717389 */ /* 0x0000640000020075 */
[----:B01----:R-:W-:Y:S01]  /*31a0*/  ENDCOLLECTIVE ;  /* 0x000000000000791b */ /* 0x003fe20003800000 */
.L_x_7836:
[----:B------:R-:W-:Y:S01]  /*31b0*/  HFMA2.MMA R114, -RZ, RZ, 0, 9.5367431640625e-07 ;  /* 0x00000010ff727435 */ /* 0x000fe200000001ff */
[----:B------:R-:W-:-:S05]  /*31c0*/  MOV R110, R113 ;  /* 0x00000071006e7202 */ /* 0x000fca0000000f00 */
[----:B------:R-:W-:-:S05]  /*31d0*/  FADD.FTZ R110, R83, R110 ;  /* 0x0000006e536e7221 */ /* 0x000fca0000010000 */
[----:B------:R-:W-:-:S07]  /*31e0*/  MOV R115, R110 ;  /* 0x0000006e00737202 */ /* 0x000fce0000000f00 */
[----:B------:R-:W-:Y:S05]  /*31f0*/  WARPSYNC.COLLECTIVE R112, `(.L_x_7837) ;  /* 0x0000000070087348 */ /* 0x000fea0003c00000 */
[----:B------:R0:W1:Y:S02]  /*3200*/  SHFL.BFLY P1, R113, R115, R114, R117 ;  /* 0x0c00007273717389 */ /* 0x0000640000020075 */
[----:B01----:R-:W-:Y:S01]  /*3210*/  ENDCOLLECTIVE ;  /* 0x000000000000791b */ /* 0x003fe20003800000 */
.L_x_7837:
[----:B------:R-:W-:Y:S01]  /*3220*/  MOV R111, R113 ;  /* 0x00000071006f7202 */ /* 0x000fe20000000f00 */
[----:B------:R-:W-:Y:S06]  /*3230*/  BRA `(.L_x_7838) ;  /* 0xffffffec00fc7947 */ /* 0x000fec000383ffff */
.L_x_7839:
        /* <DEDUP_REMOVED lines=12> */
.L_x_23503:


//--------------------- .text._ZN10layer_norm13ln_fwd_kernelINS_13Kernel_traitsI13__nv_bfloat16S2_fS2_fjLj768ELj1ELj4ELj1ELj16ENS_18Kernel_traits_baseILj768ES2_S2_fS2_fjLj128EEEEELb1ELb0ELb0ELb0EEEvNS_9FwdParamsE --------------------------
	.section	.text._ZN10layer_norm13ln_fwd_kernelINS_13Kernel_traitsI13__nv_bfloat16S2_fS2_fjLj768ELj1ELj4ELj1ELj16ENS_18Kernel_traits_baseILj768ES2_S2_fS2_fjLj128EEEEELb1ELb0ELb0ELb0EEEvNS_9FwdParamsE,"ax",@progbits
	.align	128
        .global         _ZN10layer_norm13ln_fwd_kernelINS_13Kernel_traitsI13__nv_bfloat16S2_fS2_fjLj768ELj1ELj4ELj1ELj16ENS_18Kernel_traits_baseILj768ES2_S2_fS2_fjLj128EEEEELb1ELb0ELb0ELb0EEEvNS_9FwdParamsE
        .type           _ZN10layer_norm13ln_fwd_kernelINS_13Kernel_traitsI13__nv_bfloat16S2_fS2_fjLj768ELj1ELj4ELj1ELj16ENS_18Kernel_traits_baseILj768ES2_S2_fS2_fjLj128EEEEELb1ELb0ELb0ELb0EEEvNS_9FwdParamsE,@function
        .size           _ZN10layer_norm13ln_fwd_kernelINS_13Kernel_traitsI13__nv_bfloat16S2_fS2_fjLj768ELj1ELj4ELj1ELj16ENS_18Kernel_traits_baseILj768ES2_S2_fS2_fjLj128EEEEELb1ELb0ELb0ELb0EEEvNS_9FwdParamsE,(.L_x_23504 - _ZN10layer_norm13ln_fwd_kernelINS_13Kernel_traitsI13__nv_bfloat16S2_fS2_fjLj768ELj1ELj4ELj1ELj16ENS_18Kernel_traits_baseILj768ES2_S2_fS2_fjLj128EEEEELb1ELb0ELb0ELb0EEEvNS_9FwdParamsE)
        .other          _ZN10layer_norm13ln_fwd_kernelINS_13Kernel_traitsI13__nv_bfloat16S2_fS2_fjLj768ELj1ELj4ELj1ELj16ENS_18Kernel_traits_baseILj768ES2_S2_fS2_fjLj128EEEEELb1ELb0ELb0ELb0EEEvNS_9FwdParamsE,@"STO_CUDA_ENTRY STV_DEFAULT"
_ZN10layer_norm13ln_fwd_kernelINS_13Kernel_traitsI13__nv_bfloat16S2_fS2_fjLj768ELj1ELj4ELj1ELj16ENS_18Kernel_traits_baseILj768ES2_S2_fS2_fjLj128EEEEELb1ELb0ELb0ELb0EEEvNS_9FwdParamsE:
.text._ZN10layer_norm13ln_fwd_kernelINS_13Kernel_traitsI13__nv_bfloat16S2_fS2_fjLj768ELj1ELj4ELj1ELj16ENS_18Kernel_traits_baseILj768ES2_S2_fS2_fjLj128EEEEELb1ELb0ELb0ELb0EEEvNS_9FwdParamsE:
        /* <DEDUP_REMOVED lines=20> */
[----:B----4-:R-:W-:-:S04]  /*0140*/  SHF.R.S32.HI R0, RZ, 0x1f, R11 ;  /* 0x0000001fff007819 */ /* 0x010fc8000001140b */
[----:B------:R-:W-:Y:S01]  /*0150*/  LEA.HI R0, R0, R11, RZ, 0x3 ;  /* 0x0000000b00007211 */ /* 0x000fe200078f18ff */
[----:B------:R-:W-:Y:S01]  /*0160*/  BSSY B0, `(.L_x_7840) ;  /* 0x0000057000007945 */ /* 0x000fe20003800000 */
[----:B------:R-:W-:-:S04]  /*0170*/  SHF.R.U32.HI R21, RZ, 0x5, R21 ;  /* 0x00000005ff157819 */ /* 0x000fc80000011615 */
[----:B------:R-:W-:Y:S02]  /*0180*/  LEA R21, R10, R21, 0x2 ;  /* 0x000000150a157211 */ /* 0x000fe400078e10ff */
        /* <DEDUP_REMOVED lines=58> */
[----:B------:R-:W-:Y:S01]  /*0530*/  ISETP.GE.U32.AND P2, PT, R22, 0x60, PT ;  /* 0x000000601600780c */ /* 0x000fe20003f46070 */
[----:B------:R-:W-:Y:S02]  /*0540*/  UIADD3 UR30, UR5, -0x24c28bd8, URZ ;  /* 0xdb3d7428051e7890 */ /* 0x000fe4000fffe03f */
[----:B------:R-:W-:-:S02]  /*0550*/  UIADD3 UR31, UR4, -0x700cb87f, URZ ;  /* 0x8ff34781041f7890 */ /* 0x000fc4000fffe03f */
[----:B------:R-:W-:Y:S01]  /*0560*/  UIADD3 UR32, UR5, -0x695add53, URZ ;  /* 0x96a522ad05207890 */ /* 0x000fe2000fffe03f */
[----:B------:R-:W-:Y:S01]  /*0570*/  P2R R62, PR, RZ, 0x10 ;  /* 0x00000010ff3e7803 */ /* 0x000fe20000000000 */
[----:B------:R-:W-:Y:S01]  /*0580*/  IMAD.HI.U32 R37, R77, -0x2daee0ad, RZ ;  /* 0xd2511f534d257827 */ /* 0x000fe200078e00ff */
[----:B------:R-:W-:Y:S02]  /*0590*/  P2R R63, PR, RZ, 0x8 ;  /* 0x00000008ff3f7803 */ /* 0x000fe40000000000 */
        /* <DEDUP_REMOVED lines=19> */
.L_x_7841:
[----:B------:R-:W-:Y:S05]  /*06d0*/  BSYNC B0 ;  /* 0x0000000000007941 */ /* 0x000fea0003800000 */
.L_x_7840:
        /* <DEDUP_REMOVED lines=18> */
.L_x_7843:
[----:B------:R-:W-:Y:S05]  /*0800*/  BSYNC B0 ;  /* 0x0000000000007941 */ /* 0x000fea0003800000 */
.L_x_7842:
        /* <DEDUP_REMOVED lines=13> */
.L_x_7845:
[----:B------:R-:W-:Y:S05]  /*08e0*/  BSYNC B0 ;  /* 0x0000000000007941 */ /* 0x000fea0003800000 */
.L_x_7844:
[----:B------:R-:W-:Y:S01]  /*08f0*/  ULDC UR8, c[0x0][0x214] ;  /* 0x0000850000087ab9 */ /* 0x000fe20000000800 */
[----:B------:R-:W-:Y:S02]  /*0900*/  LOP3.LUT R37, R37, UR30, R16, 0x96, !PT ;  /* 0x0000001e25257c12 */ /* 0x000fe4000f8e9610 */
[----:B------:R-:W-:-:S13]  /*0910*/  ISETP.GE.AND P0, PT, R21, UR8, PT ;  /* 0x0000000815007c0c */ /* 0x000fda000bf06270 */
[----:B------:R-:W-:Y:S05]  /*0920*/  @P0 EXIT ;  /* 0x000000000000094d */ /* 0x000fea0003800000 */
[C---:B-----5:R-:W-:Y:S01]  /*0930*/  PRMT R91, R24.reuse, 0x7632, R91 ;  /* 0x00007632185b7816 */ /* 0x060fe2000000005b */
[----:B------:R-:W-:Y:S01]  /*0940*/  IMAD.U32 R65, R24, 0x10000, RZ ;  /* 0x0001000018417824 */ /* 0x000fe200078e00ff */
[C---:B------:R-:W-:Y:S01]  /*0950*/  PRMT R93, R25.reuse, 0x7632, R93 ;  /* 0x00007632195d7816 */ /* 0x040fe2000000005d */
        /* <DEDUP_REMOVED lines=23> */
[C---:B------:R-:W-:Y:S01]  /*0ad0*/  PRMT R85, R7.reuse, 0x7632, R85 ;  /* 0x0000763207557816 */ /* 0x040fe20000000055 */
[----:B------:R-:W-:Y:S01]  /*0ae0*/  IMAD.U32 R9, R7, 0x10000, RZ ;  /* 0x0001000007097824 */ /* 0x000fe200078e00ff */
[----:B------:R-:W-:Y:S01]  /*0af0*/  PRMT R88, R34, 0x7632, R88 ;  /* 0x0000763222587816 */ /* 0x000fe20000000058 */
[----:B------:R-:W-:Y:S01]  /*0b00*/  UISETP.NE.U32.AND UP0, UPT, UR8, URZ, UPT ;  /* 0x0000003f0800728c */ /* 0x000fe2000bf05070 */
        /* <DEDUP_REMOVED lines=17> */
[----:B------:R-:W-:Y:S01]  /*0c20*/  IMAD.MOV.U32 R78, RZ, RZ, R24 ;  /* 0x000000ffff4e7224 */ /* 0x000fe200078e0018 */
        /* <DEDUP_REMOVED lines=32> */
[----:B------:R-:W-:Y:S01]  /*0e30*/  UISETP.NE.AND UP1, UPT, UR8, URZ, UPT ;  /* 0x0000003f0800728c */ /* 0x000fe2000bf25270 */
[----:B------:R-:W-:Y:S01]  /*0e40*/  IMAD.U32 R96, R96, 0x10000, RZ ;  /* 0x0001000060607824 */ /* 0x000fe200078e00ff */
[----:B------:R-:W-:Y:S01]  /*0e50*/  ULDC.64 UR10, c[0x0][0x238] ;  /* 0x00008e00000a7ab9 */ /* 0x000fe20000000a00 */
[----:B------:R-:W-:-:S08]  /*0e60*/  ULDC.64 UR12, c[0x0][0x240] ;  /* 0x00009000000c7ab9 */ /* 0x000fd00000000a00 */
.L_x_8028:
        /* <DEDUP_REMOVED lines=19> */
[----:B------:R-:W0:Y:S08]  /*0fa0*/  LDC.64 R36, c[0x0][0x220] ;  /* 0x00008800ff247b82 */ /* 0x000e300000000a00 */
[----:B------:R-:W1:Y:S01]  /*0fb0*/  LDC.64 R32, c[0x0][0x230] ;  /* 0x00008c00ff207b82 */ /* 0x000e620000000a00 */
[----:B0-----:R-:W-:-:S06]  /*0fc0*/  IMAD.WIDE.U32 R36, R99, 0x10, R36 ;  /* 0x0000001063247825 */ /* 0x001fcc00078e0024 */
[----:B------:R-:W5:Y:S01]  /*0fd0*/  LDG.E.128 R36, desc[UR6][R36.64] ;  /* 0x0000000624247981 */ /* 0x000f62000c1e1d00 */
[----:B-1----:R-:W-:-:S04]  /*0fe0*/  ISETP.NE.U32.AND P0, PT, R32, RZ, PT ;  /* 0x000000ff2000720c */ /* 0x002fc80003f05070 */
[----:B------:R-:W-:-:S13]  /*0ff0*/  ISETP.NE.AND.EX P0, PT, R33, RZ, PT, P0 ;  /* 0x000000ff2100720c */ /* 0x000fda0003f05300 */
[----:B------:R-:W-:-:S04]  /*1000*/  @P0 LEA R34, P1, R99, R32, 0x5 ;  /* 0x0000002063220211 */ /* 0x000fc800078228ff */
[----:B------:R-:W-:-:S05]  /*1010*/  @P0 LEA.HI.X R35, R99, R33, RZ, 0x5, P1 ;  /* 0x0000002163230211 */ /* 0x000fca00008f2cff */
[----:B------:R0:W5:Y:S04]  /*1020*/  @P0 LDG.E.128 R24, desc[UR6][R34.64] ;  /* 0x0000000622180981 */ /* 0x000168000c1e1d00 */
[----:B------:R0:W5:Y:S01]  /*1030*/  @P0 LDG.E.128 R28, desc[UR6][R34.64+0x10] ;  /* 0x00001006221c0981 */ /* 0x000162000c1e1d00 */
        /* <DEDUP_REMOVED lines=12> */
.L_x_7850:
[----:B------:R-:W-:-:S07]  /*1100*/  MOV R102, R98 ;  /* 0x0000006200667202 */ /* 0x000fce0000000f00 */
.L_x_7851:
[----:B------:R-:W-:Y:S05]  /*1110*/  BSYNC B2 ;  /* 0x0000000000027941 */ /* 0x000fea0003800000 */
.L_x_7849:
        /* <DEDUP_REMOVED lines=16> */
.L_x_7855:
[----:B------:R-:W-:Y:S05]  /*1220*/  BSYNC B3 ;  /* 0x0000000000037941 */ /* 0x000fea0003800000 */
.L_x_7854:
        /* <DEDUP_REMOVED lines=44> */
.L_x_7853:
[----:B------:R-:W-:Y:S05]  /*14f0*/  BSYNC B2 ;  /* 0x0000000000027941 */ /* 0x000fea0003800000 */
.L_x_7852:
[----:B------:R-:W0:Y:S01]  /*1500*/  LDC R104, c[0x0][0x298] ;  /* 0x0000a600ff687b82 */ /* 0x000e220000000800 */
[----:B------:R-:W-:Y:S01]  /*1510*/  I2FP.F32.U32 R35, R102 ;  /* 0x0000006600237245 */ /* 0x000fe20000201000 */
[----:B------:R-:W-:Y:S01]  /*1520*/  IMAD.MOV.U32 R102, RZ, RZ, 0x2f800000 ;  /* 0x2f800000ff667424 */ /* 0x000fe200078e00ff */
[----:B-----5:R-:W-:Y:S01]  /*1530*/  SHF.L.U32 R34, R36, 0x10, RZ ;  /* 0x0000001024227819 */ /* 0x020fe200000006ff */
[----:B------:R-:W-:Y:S01]  /*1540*/  BSSY B2, `(.L_x_7856) ;  /* 0x0000018000027945 */ /* 0x000fe20003800000 */
[----:B------:R-:W-:Y:S01]  /*1550*/  ISETP.NE.U32.AND P0, PT, R32, RZ, PT ;  /* 0x000000ff2000720c */ /* 0x000fe20003f05070 */
[----:B------:R-:W-:Y:S01]  /*1560*/  FFMA.FTZ R32, R35, R102, 1.1641532182693481445e-10 ;  /* 0x2f00000023207423 */ /* 0x000fe20000010066 */
[----:B------:R-:W-:Y:S01]  /*1570*/  ISETP.NE.AND P1, PT, R56, 0x1, PT ;  /* 0x000000013800780c */ /* 0x000fe20003f25270 */
[----:B------:R-:W1:Y:S01]  /*1580*/  LDC R103, c[0x0][0x294] ;  /* 0x0000a500ff677b82 */ /* 0x000e620000000800 */
[----:B------:R-:W-:Y:S01]  /*1590*/  FMUL.FTZ R35, R34, R101 ;  /* 0x0000006522237220 */ /* 0x000fe20000410000 */
[----:B------:R-:W-:-:S02]  /*15a0*/  ISETP.NE.AND.EX P0, PT, R33, RZ, PT, P0 ;  /* 0x000000ff2100720c */ /* 0x000fc40003f05300 */
[----:B------:R-:W-:Y:S01]  /*15b0*/  PRMT R36, R36, 0x7632, R36 ;  /* 0x0000763224247816 */ /* 0x000fe20000000024 */
[----:B0-----:R-:W-:Y:S01]  /*15c0*/  FMUL.FTZ R35, R35, R104 ;  /* 0x0000006823237220 */ /* 0x001fe20000410000 */
[----:B-1----:R-:W-:-:S04]  /*15d0*/  FSETP.GTU.FTZ.AND P2, PT, R32, R103, PT ;  /* 0x000000672000720b */ /* 0x002fc80003f5c000 */
[----:B------:R-:W-:Y:S01]  /*15e0*/  FSEL R32, R35, RZ, !P2 ;  /* 0x000000ff23207208 */ /* 0x000fe20005000000 */
[----:B------:R-:W-:Y:S01]  /*15f0*/  VIADD R35, R56, 0x1 ;  /* 0x0000000138237836 */ /* 0x000fe20000000000 */
        /* <DEDUP_REMOVED lines=11> */
.L_x_7857:
[----:B------:R-:W-:-:S07]  /*16b0*/  IMAD.MOV.U32 R33, RZ, RZ, R98 ;  /* 0x000000ffff217224 */ /* 0x000fce00078e0062 */
.L_x_7858:
[----:B------:R-:W-:Y:S05]  /*16c0*/  BSYNC B2 ;  /* 0x0000000000027941 */ /* 0x000fea0003800000 */
.L_x_7856:
        /* <DEDUP_REMOVED lines=16> */
.L_x_7862:
[----:B------:R-:W-:Y:S05]  /*17d0*/  BSYNC B3 ;  /* 0x0000000000037941 */ /* 0x000fea0003800000 */
.L_x_7861:
        /* <DEDUP_REMOVED lines=44> */
.L_x_7860:
[----:B------:R-:W-:Y:S05]  /*1aa0*/  BSYNC B2 ;  /* 0x0000000000027941 */ /* 0x000fea0003800000 */
.L_x_7859:
        /* <DEDUP_REMOVED lines=21> */
.L_x_7864:
[----:B------:R-:W-:-:S07]  /*1c00*/  MOV R36, R98 ;  /* 0x0000006200247202 */ /* 0x000fce0000000f00 */
.L_x_7865:
[----:B------:R-:W-:Y:S05]  /*1c10*/  BSYNC B2 ;  /* 0x0000000000027941 */ /* 0x000fea0003800000 */
.L_x_7863:
        /* <DEDUP_REMOVED lines=16> */
.L_x_7869:
[----:B------:R-:W-:Y:S05]  /*1d20*/  BSYNC B3 ;  /* 0x0000000000037941 */ /* 0x000fea0003800000 */
.L_x_7868:
        /* <DEDUP_REMOVED lines=44> */
.L_x_7867:
[----:B------:R-:W-:Y:S05]  /*1ff0*/  BSYNC B2 ;  /* 0x0000000000027941 */ /* 0x000fea0003800000 */
.L_x_7866:
[----:B------:R-:W-:Y:S01]  /*2000*/  I2FP.F32.U32 R35, R36 ;  /* 0x0000002400237245 */ /* 0x000fe20000201000 */
[----:B------:R-:W-:Y:S01]  /*2010*/  IMAD.U32 R36, R37, 0x10000, RZ ;  /* 0x0001000025247824 */ /* 0x000fe200078e00ff */
[C---:B------:R-:W-:Y:S01]  /*2020*/  ISETP.NE.AND P2, PT, R56.reuse, 0x1, PT ;  /* 0x000000013800780c */ /* 0x040fe20003f45270 */
[----:B------:R-:W-:Y:S01]  /*2030*/  BSSY B2, `(.L_x_7870) ;  /* 0x0000013000027945 */ /* 0x000fe20003800000 */
[----:B------:R-:W-:Y:S01]  /*2040*/  IADD3 R57, R56, 0x1, RZ ;  /* 0x0000000138397810 */ /* 0x000fe20007ffe0ff */
[----:B------:R-:W-:Y:S01]  /*2050*/  FFMA.FTZ R34, R35, R102, 1.1641532182693481445e-10 ;  /* 0x2f00000023227423 */ /* 0x000fe20000010066 */
[----:B------:R-:W-:-:S04]  /*2060*/  FMUL.FTZ R35, R36, R101 ;  /* 0x0000006524237220 */ /* 0x000fc80000410000 */
[----:B------:R-:W-:Y:S01]  /*2070*/  FMUL.FTZ R35, R35, R104 ;  /* 0x0000006823237220 */ /* 0x000fe20000410000 */
[----:B------:R-:W-:-:S04]  /*2080*/  FSETP.GTU.FTZ.AND P1, PT, R34, R103, PT ;  /* 0x000000672200720b */ /* 0x000fc80003f3c000 */
[----:B------:R-:W-:Y:S02]  /*2090*/  FSEL R34, R35, RZ, !P1 ;  /* 0x000000ff23227208 */ /* 0x000fe40004800000 */
[----:B------:R-:W-:-:S03]  /*20a0*/  PRMT R35, R37, 0x7632, R35 ;  /* 0x0000763225237816 */ /* 0x000fc60000000023 */
        /* <DEDUP_REMOVED lines=10> */
.L_x_7871:
[----:B------:R-:W-:-:S07]  /*2150*/  IMAD.MOV.U32 R107, RZ, RZ, R98 ;  /* 0x000000ffff6b7224 */ /* 0x000fce00078e0062 */
.L_x_7872:
[----:B------:R-:W-:Y:S05]  /*2160*/  BSYNC B2 ;  /* 0x0000000000027941 */ /* 0x000fea0003800000 */
.L_x_7870:
        /* <DEDUP_REMOVED lines=16> */
.L_x_7876:
[----:B------:R-:W-:Y:S05]  /*2270*/  BSYNC B3 ;  /* 0x0000000000037941 */ /* 0x000fea0003800000 */
.L_x_7875:
        /* <DEDUP_REMOVED lines=41> */
[----:B------:R-:W-:Y:S01]  /*2510*/  MOV R98, R58 ;  /* 0x0000003a00627202 */ /* 0x000fe20000000f00 */
[----:B------:R-:W-:Y:S01]  /*2520*/  IMAD.MOV.U32 R78, RZ, RZ, R36 ;  /* 0x000000ffff4e7224 */ /* 0x000fe200078e0024 */
[----:B------:R-:W-:-:S07]  /*2530*/  LOP3.LUT R77, R37, UR32, R56, 0x96, !PT ;  /* 0x00000020254d7c12 */ /* 0x000fce000f8e9638 */
.L_x_7874:
[----:B------:R-:W-:Y:S05]  /*2540*/  BSYNC B2 ;  /* 0x0000000000027941 */ /* 0x000fea0003800000 */
.L_x_7873:
[----:B------:R-:W-:Y:S01]  /*2550*/  I2FP.F32.U32 R37, R107 ;  /* 0x0000006b00257245 */ /* 0x000fe20000201000 */
[----:B------:R-:W-:Y:S01]  /*2560*/  BSSY B2, `(.L_x_7877) ;  /* 0x0000014000027945 */ /* 0x000fe20003800000 */
[----:B------:R-:W-:Y:S01]  /*2570*/  SHF.L.U32 R56, R35, 0x10, RZ ;  /* 0x0000001023387819 */ /* 0x000fe200000006ff */
[C---:B------:R-:W-:Y:S01]  /*2580*/  VIADD R58, R57.reuse, 0x1 ;  /* 0x00000001393a7836 */ /* 0x040fe20000000000 */
[----:B------:R-:W-:Y:S01]  /*2590*/  ISETP.NE.AND P3, PT, R57, 0x1, PT ;  /* 0x000000013900780c */ /* 0x000fe20003f65270 */
[----:B------:R-:W-:Y:S02]  /*25a0*/  FFMA.FTZ R36, R37, R102, 1.1641532182693481445e-10 ;  /* 0x2f00000025247423 */ /* 0x000fe40000010066 */
[----:B------:R-:W-:-:S03]  /*25b0*/  FMUL.FTZ R35, R56, R101 ;  /* 0x0000006538237220 */ /* 0x000fc60000410000 */
        /* <DEDUP_REMOVED lines=13> */
.L_x_7878:
[----:B------:R-:W-:-:S07]  /*2690*/  IMAD.MOV.U32 R107, RZ, RZ, R98 ;  /* 0x000000ffff6b7224 */ /* 0x000fce00078e0062 */
.L_x_7879:
[----:B------:R-:W-:Y:S05]  /*26a0*/  BSYNC B2 ;  /* 0x0000000000027941 */ /* 0x000fea0003800000 */
.L_x_7877:
        /* <DEDUP_REMOVED lines=16> */
.L_x_7883:
[----:B------:R-:W-:Y:S05]  /*27b0*/  BSYNC B3 ;  /* 0x0000000000037941 */ /* 0x000fea0003800000 */
.L_x_7882:
        /* <DEDUP_REMOVED lines=42> */
[----:B------:R-:W-:Y:S01]  /*2a60*/  LOP3.LUT R77, R37, UR32, R56, 0x96, !PT ;  /* 0x00000020254d7c12 */ /* 0x000fe2000f8e9638 */
[----:B------:R-:W-:-:S09]  /*2a70*/  IMAD.MOV.U32 R78, RZ, RZ, R36 ;  /* 0x000000ffff4e7224 */ /* 0x000fd200078e0024 */
.L_x_7881:
[----:B------:R-:W-:Y:S05]  /*2a80*/  BSYNC B2 ;  /* 0x0000000000027941 */ /* 0x000fea0003800000 */
.L_x_7880:
        /* <DEDUP_REMOVED lines=21> */
.L_x_7885:
[----:B------:R-:W-:-:S07]  /*2be0*/  MOV R37, R98 ;  /* 0x0000006200257202 */ /* 0x000fce0000000f00 */
.L_x_7886:
[----:B------:R-:W-:Y:S05]  /*2bf0*/  BSYNC B2 ;  /* 0x0000000000027941 */ /* 0x000fea0003800000 */
.L_x_7884:
        /* <DEDUP_REMOVED lines=16> */
.L_x_7890:
[----:B------:R-:W-:Y:S05]  /*2d00*/  BSYNC B3 ;  /* 0x0000000000037941 */ /* 0x000fea0003800000 */
.L_x_7889:
        /* <DEDUP_REMOVED lines=44> */
.L_x_7888:
[----:B------:R-:W-:Y:S05]  /*2fd0*/  BSYNC B2 ;  /* 0x0000000000027941 */ /* 0x000fea0003800000 */
.L_x_7887:
        /* <DEDUP_REMOVED lines=20> */
.L_x_7892:
[----:B------:R-:W-:-:S07]  /*3120*/  MOV R38, R98 ;  /* 0x0000006200267202 */ /* 0x000fce0000000f00 */
.L_x_7893:
[----:B------:R-:W-:Y:S05]  /*3130*/  BSYNC B2 ;  /* 0x0000000000027941 */ /* 0x000fea0003800000 */
.L_x_7891:
        /* <DEDUP_REMOVED lines=16> */
.L_x_7897:
[----:B------:R-:W-:Y:S05]  /*3240*/  BSYNC B3 ;  /* 0x0000000000037941 */ /* 0x000fea0003800000 */
.L_x_7896:
        /* <DEDUP_REMOVED lines=44> */
.L_x_7895:
[----:B------:R-:W-:Y:S05]  /*3510*/  BSYNC B2 ;  /* 0x0000000000027941 */ /* 0x000fea0003800000 */
.L_x_7894:
        /* <DEDUP_REMOVED lines=21> */
.L_x_7899:
[----:B------:R-:W-:-:S07]  /*3670*/  MOV R107, R98 ;  /* 0x00000062006b7202 */ /* 0x000fce0000000f00 */
.L_x_7900:
[----:B------:R-:W-:Y:S05]  /*3680*/  BSYNC B2 ;  /* 0x0000000000027941 */ /* 0x000fea0003800000 */
.L_x_7898:
        /* <DEDUP_REMOVED lines=18> */
.L_x_7904:
[----:B------:R-:W-:Y:S05]  /*37b0*/  BSYNC B3 ;  /* 0x0000000000037941 */ /* 0x000fea0003800000 */
.L_x_7903:
        /* <DEDUP_REMOVED lines=44> */
.L_x_7902:
[----:B------:R-:W-:Y:S05]  /*3a80*/  BSYNC B2 ;  /* 0x0000000000027941 */ /* 0x000fea0003800000 */
.L_x_7901:
[----:B------:R-:W-:Y:S01]  /*3a90*/  I2FP.F32.U32 R57, R107 ;  /* 0x0000006b00397245 */ /* 0x000fe20000201000 */
[----:B------:R-:W-:Y:S01]  /*3aa0*/  IMAD.U32 R56, R39, 0x10000, RZ ;  /* 0x0001000027387824 */ /* 0x000fe200078e00ff */
[----:B------:R-:W-:Y:S02]  /*3ab0*/  SEL R109, RZ, 0x10000, P5 ;  /* 0x00010000ff6d7807 */ /* 0x000fe40002800000 */
[----:B------:R-:W-:Y:S01]  /*3ac0*/  ISETP.NE.AND P5, PT, R106, RZ, PT ;  /* 0x000000ff6a00720c */ /* 0x000fe20003fa5270 */
[----:B------:R-:W-:Y:S01]  /*3ad0*/  FFMA.FTZ R102, R57, R102, 1.1641532182693481445e-10 ;  /* 0x2f00000039667423 */ /* 0x000fe20000010066 */
[----:B------:R-:W-:Y:S01]  /*3ae0*/  SEL R59, RZ, 0x1, P1 ;  /* 0x00000001ff3b7807 */ /* 0x000fe20000800000 */
[----:B------:R-:W-:Y:S01]  /*3af0*/  FMUL.FTZ R39, R56, R101 ;  /* 0x0000006538277220 */ /* 0x000fe20000410000 */
[----:B------:R-:W-:Y:S02]  /*3b00*/  ISETP.NE.AND P6, PT, R105, RZ, PT ;  /* 0x000000ff6900720c */ /* 0x000fe40003fc5270 */
[----:B------:R-:W-:Y:S01]  /*3b10*/  FSETP.GTU.FTZ.AND P1, PT, R102, R103, PT ;  /* 0x000000676600720b */ /* 0x000fe20003f3c000 */
[----:B------:R-:W-:Y:S01]  /*3b20*/  FMUL.FTZ R39, R39, R104 ;  /* 0x0000006827277220 */ /* 0x000fe20000410000 */
[----:B------:R-:W-:Y:S01]  /*3b30*/  SEL R58, RZ, 0x1, P2 ;  /* 0x00000001ff3a7807 */ /* 0x000fe20001000000 */
[----:B------:R-:W-:Y:S01]  /*3b40*/  IMAD.WIDE.U32 R102, R59, 0x10000, RZ ;  /* 0x000100003b667825 */ /* 0x000fe200078e00ff */
[----:B------:R-:W-:-:S02]  /*3b50*/  SEL R105, RZ, 0x1, P5 ;  /* 0x00000001ff697807 */ /* 0x000fc40002800000 */
[----:B------:R-:W-:Y:S01]  /*3b60*/  SEL R106, RZ, 0x100, P4 ;  /* 0x00000100ff6a7807 */ /* 0x000fe20002000000 */
[----:B------:R-:W-:Y:S01]  /*3b70*/  IMAD.WIDE.U32 R56, R58, 0x1000000, RZ ;  /* 0x010000003a387825 */ /* 0x000fe200078e00ff */
[----:B------:R-:W-:Y:S02]  /*3b80*/  SEL R104, RZ, 0x1000000, P1 ;  /* 0x01000000ff687807 */ /* 0x000fe40000800000 */
[----:B------:R-:W-:Y:S01]  /*3b90*/  FSEL R39, R39, RZ, !P1 ;  /* 0x000000ff27277208 */ /* 0x000fe20004800000 */
[----:B------:R-:W-:Y:S01]  /*3ba0*/  IMAD.WIDE.U32 R58, R105, 0x100, RZ ;  /* 0x00000100693a7825 */ /* 0x000fe200078e00ff */
[----:B------:R-:W-:Y:S02]  /*3bb0*/  LOP3.LUT R105, R106, R104, R109, 0xfe, !PT ;  /* 0x000000686a697212 */ /* 0x000fe400078efe6d */
[----:B------:R-:W-:Y:S01]  /*3bc0*/  SEL R109, RZ, 0x1, P3 ;  /* 0x00000001ff6d7807 */ /* 0x000fe20001800000 */
[----:B------:R-:W-:Y:S01]  /*3bd0*/  @P0 FADD.FTZ R39, R31, R39 ;  /* 0x000000271f270221 */ /* 0x000fe20000010000 */
[----:B------:R-:W-:-:S02]  /*3be0*/  LEA R104, P2, R99, UR10, 0x5 ;  /* 0x0000000a63687c11 */ /* 0x000fc4000f8428ff */
[----:B------:R-:W-:Y:S02]  /*3bf0*/  LOP3.LUT R58, R58, R56, R102, 0xfe, !PT ;  /* 0x000000383a3a7212 */ /* 0x000fe400078efe66 */
[----:B------:R-:W-:Y:S02]  /*3c00*/  SEL R107, RZ, 0x1, P6 ;  /* 0x00000001ff6b7807 */ /* 0x000fe40003000000 */
[----:B------:R-:W-:Y:S02]  /*3c10*/  LOP3.LUT R109, R57, R105, R109, 0xfe, !PT ;  /* 0x00000069396d7212 */ /* 0x000fe400078efe6d */
[C---:B------:R-:W-:Y:S02]  /*3c20*/  LEA R56, P1, R99.reuse, UR12, 0x3 ;  /* 0x0000000c63387c11 */ /* 0x040fe4000f8218ff */
[----:B------:R-:W-:Y:S02]  /*3c30*/  LEA.HI.X R105, R99, UR11, RZ, 0x5, P2 ;  /* 0x0000000b63697c11 */ /* 0x000fe400090f2cff */
[----:B------:R-:W-:-:S02]  /*3c40*/  LOP3.LUT R58, R58, R107, RZ, 0xfc, !PT ;  /* 0x0000006b3a3a7212 */ /* 0x000fc400078efcff */
[----:B------:R-:W-:Y:S01]  /*3c50*/  LEA.HI.X R57, R99, UR13, RZ, 0x3, P1 ;  /* 0x0000000d63397c11 */ /* 0x000fe200088f1cff */
[----:B------:R0:W-:Y:S01]  /*3c60*/  STG.E.128 desc[UR6][R104.64], R32 ;  /* 0x0000002068007986 */ /* 0x0001e2000c101d06 */
[----:B------:R-:W-:Y:S02]  /*3c70*/  LOP3.LUT R59, R59, R109, R103, 0xfe, !PT ;  /* 0x0000006d3b3b7212 */ /* 0x000fe400078efe67 */
[----:B------:R-:W-:Y:S01]  /*3c80*/  IADD3 R102, R99, 0x20, RZ ;  /* 0x0000002063667810 */ /* 0x000fe20007ffe0ff */
[----:B------:R0:W-:Y:S04]  /*3c90*/  STG.E.128 desc[UR6][R104.64+0x10], R36 ;  /* 0x0000102468007986 */ /* 0x0001e8000c101d06 */
[----:B------:R0:W-:Y:S02]  /*3ca0*/  STG.E.64 desc[UR6][R56.64], R58 ;  /* 0x0000003a38007986 */ /* 0x0001e4000c101b06 */
.L_x_7848:
[----:B------:R-:W-:Y:S05]  /*3cb0*/  BSYNC B1 ;  /* 0x0000000000017941 */ /* 0x000fea0003800000 */
.L_x_7847:
[----:B------:R-:W-:Y:S01]  /*3cc0*/  ISETP.NE.AND P0, PT, R63, RZ, PT ;  /* 0x000000ff3f00720c */ /* 0x000fe20003f05270 */
[----:B------:R-:W-:-:S12]  /*3cd0*/  BSSY B1, `(.L_x_7905) ;  /* 0x00002d3000017945 */ /* 0x000fd80003800000 */
[----:B------:R-:W-:Y:S05]  /*3ce0*/  @!P0 BRA `(.L_x_7906) ;  /* 0x0000002c00448947 */ /* 0x000fea0003800000 */
[----:B------:R-:W1:Y:S08]  /*3cf0*/  LDC.64 R44, c[0x0][0x220] ;  /* 0x00008800ff2c7b82 */ /* 0x000e700000000a00 */
[----:B------:R-:W2:Y:S01]  /*3d00*/  LDC.64 R40, c[0x0][0x230] ;  /* 0x00008c00ff287b82 */ /* 0x000ea20000000a00 */
[----:B-1----:R-:W-:-:S06]  /*3d10*/  IMAD.WIDE.U32 R44, R102, 0x10, R44 ;  /* 0x00000010662c7825 */ /* 0x002fcc00078e002c */
[----:B------:R-:W5:Y:S01]  /*3d20*/  LDG.E.128 R44, desc[UR6][R44.64] ;  /* 0x000000062c2c7981 */ /* 0x000f62000c1e1d00 */
[----:B--2---:R-:W-:-:S04]  /*3d30*/  ISETP.NE.U32.AND P0, PT, R40, RZ, PT ;  /* 0x000000ff2800720c */ /* 0x004fc80003f05070 */
[----:B------:R-:W-:-:S13]  /*3d40*/  ISETP.NE.AND.EX P0, PT, R41, RZ, PT, P0 ;  /* 0x000000ff2900720c */ /* 0x000fda0003f05300 */
[----:B------:R-:W-:-:S04]  /*3d50*/  @P0 LEA R42, P1, R102, R40, 0x5 ;  /* 0x00000028662a0211 */ /* 0x000fc800078228ff */
[----:B------:R-:W-:-:S05]  /*3d60*/  @P0 LEA.HI.X R43, R102, R41, RZ, 0x5, P1 ;  /* 0x00000029662b0211 */ /* 0x000fca00008f2cff */
[----:B------:R1:W5:Y:S04]  /*3d70*/  @P0 LDG.E.128 R24, desc[UR6][R42.64] ;  /* 0x000000062a180981 */ /* 0x000368000c1e1d00 */
[----:B------:R1:W5:Y:S01]  /*3d80*/  @P0 LDG.E.128 R28, desc[UR6][R42.64+0x10] ;  /* 0x000010062a1c0981 */ /* 0x000362000c1e1d00 */
[C---:B------:R-:W-:Y:S01]  /*3d90*/  ISETP.NE.AND P0, PT, R76.reuse, 0x1, PT ;  /* 0x000000014c00780c */ /* 0x040fe20003f05270 */
[----:B------:R-:W-:Y:S01]  /*3da0*/  BSSY B2, `(.L_x_7907) ;  /* 0x000000c000027945 */ /* 0x000fe20003800000 */
[----:B0-----:R-:W-:-:S11]  /*3db0*/  VIADD R56, R76, 0x1 ;  /* 0x000000014c387836 */ /* 0x001fd60000000000 */
        /* <DEDUP_REMOVED lines=9> */
.L_x_7908:
[----:B------:R-:W-:-:S07]  /*3e50*/  IMAD.MOV.U32 R105, RZ, RZ, R98 ;  /* 0x000000ffff697224 */ /* 0x000fce00078e0062 */
.L_x_7909:
[----:B------:R-:W-:Y:S05]  /*3e60*/  BSYNC B2 ;  /* 0x0000000000027941 */ /* 0x000fea0003800000 */
.L_x_7907:
        /* <DEDUP_REMOVED lines=16> */
.L_x_7913:
[----:B------:R-:W-:Y:S05]  /*3f70*/  BSYNC B3 ;  /* 0x0000000000037941 */ /* 0x000fea0003800000 */
.L_x_7912:
        /* <DEDUP_REMOVED lines=44> */
.L_x_7911:
[----:B------:R-:W-:Y:S05]  /*4240*/  BSYNC B2 ;  /* 0x0000000000027941 */ /* 0x000fea0003800000 */
.L_x_7910:
[----:B------:R-:W0:Y:S01]  /*4250*/  LDC R103, c[0x0][0x298] ;  /* 0x0000a600ff677b82 */ /* 0x000e220000000800 */
[----:B------:R-:W-:Y:S01]  /*4260*/  I2FP.F32.U32 R42, R105 ;  /* 0x00000069002a7245 */ /* 0x000fe20000201000 */
[----:B------:R-:W-:Y:S01]  /*4270*/  HFMA2.MMA R105, -RZ, RZ, 0.1171875, 0 ;  /* 0x2f800000ff697435 */ /* 0x000fe200000001ff */
[----:B-----5:R-:W-:Y:S01]  /*4280*/  IMAD.U32 R58, R44, 0x10000, RZ ;  /* 0x000100002c3a7824 */ /* 0x020fe200078e00ff */
[----:B------:R-:W-:Y:S01]  /*4290*/  ISETP.NE.U32.AND P0, PT, R40, RZ, PT ;  /* 0x000000ff2800720c */ /* 0x000fe20003f05070 */
[----:B------:R-:W-:Y:S01]  /*42a0*/  BSSY B2, `(.L_x_7914) ;  /* 0x0000017000027945 */ /* 0x000fe20003800000 */
[----:B------:R-:W-:Y:S01]  /*42b0*/  ISETP.NE.AND P1, PT, R56, 0x1, PT ;  /* 0x000000013800780c */ /* 0x000fe20003f25270 */
[----:B------:R-:W-:Y:S01]  /*42c0*/  FMUL.FTZ R58, R58, R101 ;  /* 0x000000653a3a7220 */ /* 0x000fe20000410000 */
[----:B------:R-:W1:Y:S01]  /*42d0*/  LDC R104, c[0x0][0x294] ;  /* 0x0000a500ff687b82 */ /* 0x000e620000000800 */
[----:B------:R-:W-:Y:S02]  /*42e0*/  ISETP.NE.AND.EX P0, PT, R41, RZ, PT, P0 ;  /* 0x000000ff2900720c */ /* 0x000fe40003f05300 */
[----:B------:R-:W-:Y:S01]  /*42f0*/  PRMT R44, R44, 0x7632, R44 ;  /* 0x000076322c2c7816 */ /* 0x000fe2000000002c */
[----:B------:R-:W-:Y:S01]  /*4300*/  FFMA.FTZ R43, R42, R105, 1.1641532182693481445e-10 ;  /* 0x2f0000002a2b7423 */ /* 0x000fe20000010069 */
[----:B0-----:R-:W-:-:S04]  /*4310*/  FMUL.FTZ R58, R58, R103 ;  /* 0x000000673a3a7220 */ /* 0x001fc80000410000 */
[----:B-1----:R-:W-:Y:S02]  /*4320*/  FSETP.GTU.FTZ.AND P2, PT, R43, R104, PT ;  /* 0x000000682b00720b */ /* 0x002fe40003f5c000 */
[----:B------:R-:W-:Y:S02]  /*4330*/  IADD3 R43, R56, 0x1, RZ ;  /* 0x00000001382b7810 */ /* 0x000fe40007ffe0ff */
        /* <DEDUP_REMOVED lines=12> */
.L_x_7915:
[----:B------:R-:W-:-:S07]  /*4400*/  MOV R41, R98 ;  /* 0x0000006200297202 */ /* 0x000fce0000000f00 */
.L_x_7916:
[----:B------:R-:W-:Y:S05]  /*4410*/  BSYNC B2 ;  /* 0x0000000000027941 */ /* 0x000fea0003800000 */
.L_x_7914:
        /* <DEDUP_REMOVED lines=16> */
.L_x_7920:
[----:B------:R-:W-:Y:S05]  /*4520*/  BSYNC B3 ;  /* 0x0000000000037941 */ /* 0x000fea0003800000 */
.L_x_7919:
        /* <DEDUP_REMOVED lines=44> */
.L_x_7918:
[----:B------:R-:W-:Y:S05]  /*47f0*/  BSYNC B2 ;  /* 0x0000000000027941 */ /* 0x000fea0003800000 */
.L_x_7917:
        /* <DEDUP_REMOVED lines=21> */
.L_x_7922:
[----:B------:R-:W-:-:S07]  /*4950*/  MOV R44, R98 ;  /* 0x00000062002c7202 */ /* 0x000fce0000000f00 */
.L_x_7923:
[----:B------:R-:W-:Y:S05]  /*4960*/  BSYNC B2 ;  /* 0x0000000000027941 */ /* 0x000fea0003800000 */
.L_x_7921:
        /* <DEDUP_REMOVED lines=16> */
.L_x_7927:
[----:B------:R-:W-:Y:S05]  /*4a70*/  BSYNC B3 ;  /* 0x0000000000037941 */ /* 0x000fea0003800000 */
.L_x_7926:
        /* <DEDUP_REMOVED lines=44> */
.L_x_7925:
[----:B------:R-:W-:Y:S05]  /*4d40*/  BSYNC B2 ;  /* 0x0000000000027941 */ /* 0x000fea0003800000 */
.L_x_7924:
        /* <DEDUP_REMOVED lines=8> */
[----:B------:R-:W-:Y:S02]  /*4dd0*/  PRMT R43, R45, 0x7632, R43 ;  /* 0x000076322d2b7816 */ /* 0x000fe4000000002b */
        /* <DEDUP_REMOVED lines=12> */
.L_x_7929:
[----:B------:R-:W-:-:S07]  /*4ea0*/  MOV R108, R98 ;  /* 0x00000062006c7202 */ /* 0x000fce0000000f00 */
.L_x_7930:
[----:B------:R-:W-:Y:S05]  /*4eb0*/  BSYNC B2 ;  /* 0x0000000000027941 */ /* 0x000fea0003800000 */
.L_x_7928:
        /* <DEDUP_REMOVED lines=16> */
.L_x_7934:
[----:B------:R-:W-:Y:S05]  /*4fc0*/  BSYNC B3 ;  /* 0x0000000000037941 */ /* 0x000fea0003800000 */
.L_x_7933:
        /* <DEDUP_REMOVED lines=44> */
.L_x_7932:
[----:B------:R-:W-:Y:S05]  /*5290*/  BSYNC B2 ;  /* 0x0000000000027941 */ /* 0x000fea0003800000 */
.L_x_7931:
        /* <DEDUP_REMOVED lines=20> */
.L_x_7936:
[----:B------:R-:W-:-:S07]  /*53e0*/  MOV R108, R98 ;  /* 0x00000062006c7202 */ /* 0x000fce0000000f00 */
.L_x_7937:
[----:B------:R-:W-:Y:S05]  /*53f0*/  BSYNC B2 ;  /* 0x0000000000027941 */ /* 0x000fea0003800000 */
.L_x_7935:
        /* <DEDUP_REMOVED lines=16> */
.L_x_7941:
[----:B------:R-:W-:Y:S05]  /*5500*/  BSYNC B3 ;  /* 0x0000000000037941 */ /* 0x000fea0003800000 */
.L_x_7940:
        /* <DEDUP_REMOVED lines=44> */
.L_x_7939:
[----:B------:R-:W-:Y:S05]  /*57d0*/  BSYNC B2 ;  /* 0x0000000000027941 */ /* 0x000fea0003800000 */
.L_x_7938:
[----:B------:R-:W-:Y:S01]  /*57e0*/  I2FP.F32.U32 R44, R108 ;  /* 0x0000006c002c7245 */ /* 0x000fe20000201000 */
[C---:B------:R-:W-:Y:S01]  /*57f0*/  IMAD.U32 R56, R46.reuse, 0x10000, RZ ;  /* 0x000100002e387824 */ /* 0x040fe200078e00ff */
[C---:B------:R-:W-:Y:S01]  /*5800*/  ISETP.NE.AND P4, PT, R57.reuse, 0x1, PT ;  /* 0x000000013900780c */ /* 0x040fe20003f85270 */
        /* <DEDUP_REMOVED lines=18> */
.L_x_7943:
[----:B------:R-:W-:-:S07]  /*5930*/  MOV R45, R98 ;  /* 0x00000062002d7202 */ /* 0x000fce0000000f00 */
.L_x_7944:
[----:B------:R-:W-:Y:S05]  /*5940*/  BSYNC B2 ;  /* 0x0000000000027941 */ /* 0x000fea0003800000 */
.L_x_7942:
        /* <DEDUP_REMOVED lines=16> */
.L_x_7948:
[----:B------:R-:W-:Y:S05]  /*5a50*/  BSYNC B3 ;  /* 0x0000000000037941 */ /* 0x000fea0003800000 */
.L_x_7947:
        /* <DEDUP_REMOVED lines=44> */
.L_x_7946:
[----:B------:R-:W-:Y:S05]  /*5d20*/  BSYNC B2 ;  /* 0x0000000000027941 */ /* 0x000fea0003800000 */
.L_x_7945:
        /* <DEDUP_REMOVED lines=20> */
.L_x_7950:
[----:B------:R-:W-:-:S07]  /*5e70*/  MOV R46, R98 ;  /* 0x00000062002e7202 */ /* 0x000fce0000000f00 */
.L_x_7951:
[----:B------:R-:W-:Y:S05]  /*5e80*/  BSYNC B2 ;  /* 0x0000000000027941 */ /* 0x000fea0003800000 */
.L_x_7949:
        /* <DEDUP_REMOVED lines=16> */
.L_x_7955:
[----:B------:R-:W-:Y:S05]  /*5f90*/  BSYNC B3 ;  /* 0x0000000000037941 */ /* 0x000fea0003800000 */
.L_x_7954:
        /* <DEDUP_REMOVED lines=44> */
.L_x_7953:
[----:B------:R-:W-:Y:S05]  /*6260*/  BSYNC B2 ;  /* 0x0000000000027941 */ /* 0x000fea0003800000 */
.L_x_7952:
[----:B------:R-:W-:Y:S01]  /*6270*/  I2FP.F32.U32 R46, R46 ;  /* 0x0000002e002e7245 */ /* 0x000fe20000201000 */
[----:B------:R-:W-:Y:S01]  /*6280*/  IMAD.U32 R56, R47, 0x10000, RZ ;  /* 0x000100002f387824 */ /* 0x000fe200078e00ff */
        /* <DEDUP_REMOVED lines=19> */
.L_x_7957:
[----:B------:R-:W-:-:S07]  /*63c0*/  MOV R108, R98 ;  /* 0x00000062006c7202 */ /* 0x000fce0000000f00 */
.L_x_7958:
[----:B------:R-:W-:Y:S05]  /*63d0*/  BSYNC B2 ;  /* 0x0000000000027941 */ /* 0x000fea0003800000 */
.L_x_7956:
        /* <DEDUP_REMOVED lines=18> */
.L_x_7962:
[----:B------:R-:W-:Y:S05]  /*6500*/  BSYNC B3 ;  /* 0x0000000000037941 */ /* 0x000fea0003800000 */
.L_x_7961:
        /* <DEDUP_REMOVED lines=44> */
.L_x_7960:
[----:B------:R-:W-:Y:S05]  /*67d0*/  BSYNC B2 ;  /* 0x0000000000027941 */ /* 0x000fea0003800000 */
.L_x_7959:
        /* <DEDUP_REMOVED lines=16> */
[----:B------:R-:W-:Y:S01]  /*68e0*/  SEL R109, RZ, 0x1, P3 ;  /* 0x00000001ff6d7807 */ /* 0x000fe20001800000 */
[----:B------:R-:W-:Y:S01]  /*68f0*/  IMAD.WIDE.U32 R58, R106, 0x100, RZ ;  /* 0x000001006a3a7825 */ /* 0x000fe200078e00ff */
[----:B------:R-:W-:Y:S02]  /*6900*/  LOP3.LUT R107, R107, R103, R110, 0xfe, !PT ;  /* 0x000000676b6b7212 */ /* 0x000fe400078efe6e */
[----:B------:R-:W-:Y:S02]  /*6910*/  FSEL R47, R47, RZ, !P1 ;  /* 0x000000ff2f2f7208 */ /* 0x000fe40004800000 */
[----:B------:R-:W-:-:S02]  /*6920*/  LEA R106, P2, R102, UR10, 0x5 ;  /* 0x0000000a666a7c11 */ /* 0x000fc4000f8428ff */
[----:B------:R-:W-:Y:S01]  /*6930*/  LOP3.LUT R58, R58, R56, R104, 0xfe, !PT ;  /* 0x000000383a3a7212 */ /* 0x000fe200078efe68 */
[----:B------:R-:W-:Y:S01]  /*6940*/  @P0 FADD.FTZ R47, R31, R47 ;  /* 0x0000002f1f2f0221 */ /* 0x000fe20000010000 */
[----:B------:R-:W-:Y:S02]  /*6950*/  SEL R103, RZ, 0x1, P6 ;  /* 0x00000001ff677807 */ /* 0x000fe40003000000 */
[----:B------:R-:W-:Y:S02]  /*6960*/  LOP3.LUT R109, R57, R107, R109, 0xfe, !PT ;  /* 0x0000006b396d7212 */ /* 0x000fe400078efe6d */
[C---:B------:R-:W-:Y:S02]  /*6970*/  LEA R56, P1, R102.reuse, UR12, 0x3 ;  /* 0x0000000c66387c11 */ /* 0x040fe4000f8218ff */
[----:B------:R-:W-:Y:S02]  /*6980*/  LEA.HI.X R107, R102, UR11, RZ, 0x5, P2 ;  /* 0x0000000b666b7c11 */ /* 0x000fe400090f2cff */
[----:B------:R-:W-:-:S02]  /*6990*/  LOP3.LUT R58, R58, R103, RZ, 0xfc, !PT ;  /* 0x000000673a3a7212 */ /* 0x000fc400078efcff */
[C---:B------:R-:W-:Y:S01]  /*69a0*/  LEA.HI.X R57, R102.reuse, UR13, RZ, 0x3, P1 ;  /* 0x0000000d66397c11 */ /* 0x040fe200088f1cff */
[----:B------:R1:W-:Y:S01]  /*69b0*/  STG.E.128 desc[UR6][R106.64], R40 ;  /* 0x000000286a007986 */ /* 0x0003e2000c101d06 */
[----:B------:R-:W-:Y:S02]  /*69c0*/  LOP3.LUT R59, R59, R109, R105, 0xfe, !PT ;  /* 0x0000006d3b3b7212 */ /* 0x000fe400078efe69 */
[----:B------:R-:W-:Y:S01]  /*69d0*/  IADD3 R102, R102, 0x20, RZ ;  /* 0x0000002066667810 */ /* 0x000fe20007ffe0ff */
[----:B------:R1:W-:Y:S04]  /*69e0*/  STG.E.128 desc[UR6][R106.64+0x10], R44 ;  /* 0x0000102c6a007986 */ /* 0x0003e8000c101d06 */
[----:B------:R1:W-:Y:S02]  /*69f0*/  STG.E.64 desc[UR6][R56.64], R58 ;  /* 0x0000003a38007986 */ /* 0x0003e4000c101b06 */
.L_x_7906:
[----:B------:R-:W-:Y:S05]  /*6a00*/  BSYNC B1 ;  /* 0x0000000000017941 */ /* 0x000fea0003800000 */
.L_x_7905:
[----:B------:R-:W-:Y:S01]  /*6a10*/  ISETP.NE.AND P0, PT, R64, RZ, PT ;  /* 0x000000ff4000720c */ /* 0x000fe20003f05270 */
[----:B------:R-:W-:-:S12]  /*6a20*/  BSSY B1, `(.L_x_7963) ;  /* 0x00002d2000017945 */ /* 0x000fd80003800000 */
[----:B------:R-:W-:Y:S05]  /*6a30*/  @!P0 BRA `(.L_x_7964) ;  /* 0x0000002c00408947 */ /* 0x000fea0003800000 */
[----:B------:R-:W2:Y:S08]  /*6a40*/  LDC.64 R52, c[0x0][0x220] ;  /* 0x00008800ff347b82 */ /* 0x000eb00000000a00 */
[----:B------:R-:W3:Y:S01]  /*6a50*/  LDC.64 R48, c[0x0][0x230] ;  /* 0x00008c00ff307b82 */ /* 0x000ee20000000a00 */
[----:B--2---:R-:W-:-:S06]  /*6a60*/  IMAD.WIDE.U32 R52, R102, 0x10, R52 ;  /* 0x0000001066347825 */ /* 0x004fcc00078e0034 */
[----:B------:R-:W5:Y:S01]  /*6a70*/  LDG.E.128 R52, desc[UR6][R52.64] ;  /* 0x0000000634347981 */ /* 0x000f62000c1e1d00 */
[----:B---3--:R-:W-:-:S04]  /*6a80*/  ISETP.NE.U32.AND P0, PT, R48, RZ, PT ;  /* 0x000000ff3000720c */ /* 0x008fc80003f05070 */
[----:B------:R-:W-:-:S13]  /*6a90*/  ISETP.NE.AND.EX P0, PT, R49, RZ, PT, P0 ;  /* 0x000000ff3100720c */ /* 0x000fda0003f05300 */
[----:B------:R-:W-:-:S04]  /*6aa0*/  @P0 LEA R50, P1, R102, R48, 0x5 ;  /* 0x0000003066320211 */ /* 0x000fc800078228ff */
[----:B------:R-:W-:-:S05]  /*6ab0*/  @P0 LEA.HI.X R51, R102, R49, RZ, 0x5, P1 ;  /* 0x0000003166330211 */ /* 0x000fca00008f2cff */
[----:B------:R2:W5:Y:S04]  /*6ac0*/  @P0 LDG.E.128 R24, desc[UR6][R50.64] ;  /* 0x0000000632180981 */ /* 0x000568000c1e1d00 */
[----:B------:R2:W5:Y:S01]  /*6ad0*/  @P0 LDG.E.128 R28, desc[UR6][R50.64+0x10] ;  /* 0x00001006321c0981 */ /* 0x000562000c1e1d00 */
[C---:B------:R-:W-:Y:S01]  /*6ae0*/  ISETP.NE.AND P0, PT, R76.reuse, 0x1, PT ;  /* 0x000000014c00780c */ /* 0x040fe20003f05270 */
[----:B------:R-:W-:Y:S01]  /*6af0*/  BSSY B2, `(.L_x_7965) ;  /* 0x000000c000027945 */ /* 0x000fe20003800000 */
[----:B01----:R-:W-:-:S11]  /*6b00*/  VIADD R56, R76, 0x1 ;  /* 0x000000014c387836 */ /* 0x003fd60000000000 */
[----:B--2---:R-:W-:Y:S05]  /*6b10*/  @!P0 BRA `(.L_x_7966) ;  /* 0x0000000000208947 */ /* 0x004fea0003800000 */
        /* <DEDUP_REMOVED lines=8> */
.L_x_7966:
[----:B------:R-:W-:-:S07]  /*6ba0*/  IMAD.MOV.U32 R105, RZ, RZ, R98 ;  /* 0x000000ffff697224 */ /* 0x000fce00078e0062 */
.L_x_7967:
[----:B------:R-:W-:Y:S05]  /*6bb0*/  BSYNC B2 ;  /* 0x0000000000027941 */ /* 0x000fea0003800000 */
.L_x_7965:
        /* <DEDUP_REMOVED lines=16> */
.L_x_7971:
[----:B------:R-:W-:Y:S05]  /*6cc0*/  BSYNC B3 ;  /* 0x0000000000037941 */ /* 0x000fea0003800000 */
.L_x_7970:
        /* <DEDUP_REMOVED lines=44> */
.L_x_7969:
[----:B------:R-:W-:Y:S05]  /*6f90*/  BSYNC B2 ;  /* 0x0000000000027941 */ /* 0x000fea0003800000 */
.L_x_7968:
        /* <DEDUP_REMOVED lines=27> */
.L_x_7973:
[----:B------:R-:W-:-:S07]  /*7150*/  MOV R49, R98 ;  /* 0x0000006200317202 */ /* 0x000fce0000000f00 */
.L_x_7974:
[----:B------:R-:W-:Y:S05]  /*7160*/  BSYNC B2 ;  /* 0x0000000000027941 */ /* 0x000fea0003800000 */
.L_x_7972:
        /* <DEDUP_REMOVED lines=16> */
.L_x_7978:
[----:B------:R-:W-:Y:S05]  /*7270*/  BSYNC B3 ;  /* 0x0000000000037941 */ /* 0x000fea0003800000 */
.L_x_7977:
        /* <DEDUP_REMOVED lines=44> */
.L_x_7976:
[----:B------:R-:W-:Y:S05]  /*7540*/  BSYNC B2 ;  /* 0x0000000000027941 */ /* 0x000fea0003800000 */
.L_x_7975:
        /* <DEDUP_REMOVED lines=21> */
.L_x_7980:
[----:B------:R-:W-:-:S07]  /*76a0*/  MOV R52, R98 ;  /* 0x0000006200347202 */ /* 0x000fce0000000f00 */
.L_x_7981:
[----:B------:R-:W-:Y:S05]  /*76b0*/  BSYNC B2 ;  /* 0x0000000000027941 */ /* 0x000fea0003800000 */
.L_x_7979:
        /* <DEDUP_REMOVED lines=16> */
.L_x_7985:
[----:B------:R-:W-:Y:S05]  /*77c0*/  BSYNC B3 ;  /* 0x0000000000037941 */ /* 0x000fea0003800000 */
.L_x_7984:
        /* <DEDUP_REMOVED lines=44> */
.L_x_7983:
[----:B------:R-:W-:Y:S05]  /*7a90*/  BSYNC B2 ;  /* 0x0000000000027941 */ /* 0x000fea0003800000 */
.L_x_7982:
        /* <DEDUP_REMOVED lines=21> */
.L_x_7987:
[----:B------:R-:W-:-:S07]  /*7bf0*/  MOV R108, R98 ;  /* 0x00000062006c7202 */ /* 0x000fce0000000f00 */
.L_x_7988:
[----:B------:R-:W-:Y:S05]  /*7c00*/  BSYNC B2 ;  /* 0x0000000000027941 */ /* 0x000fea0003800000 */
.L_x_7986:
        /* <DEDUP_REMOVED lines=16> */
.L_x_7992:
[----:B------:R-:W-:Y:S05]  /*7d10*/  BSYNC B3 ;  /* 0x0000000000037941 */ /* 0x000fea0003800000 */
.L_x_7991:
        /* <DEDUP_REMOVED lines=44> */
.L_x_7990:
[----:B------:R-:W-:Y:S05]  /*7fe0*/  BSYNC B2 ;  /* 0x0000000000027941 */ /* 0x000fea0003800000 */
.L_x_7989:
        /* <DEDUP_REMOVED lines=20> */
.L_x_7994:
[----:B------:R-:W-:-:S07]  /*8130*/  MOV R108, R98 ;  /* 0x00000062006c7202 */ /* 0x000fce0000000f00 */
.L_x_7995:
[----:B------:R-:W-:Y:S05]  /*8140*/  BSYNC B2 ;  /* 0x0000000000027941 */ /* 0x000fea0003800000 */
.L_x_7993:
        /* <DEDUP_REMOVED lines=16> */
.L_x_7999:
[----:B------:R-:W-:Y:S05]  /*8250*/  BSYNC B3 ;  /* 0x0000000000037941 */ /* 0x000fea0003800000 */
.L_x_7998:
        /* <DEDUP_REMOVED lines=44> */
.L_x_7997:
[----:B------:R-:W-:Y:S05]  /*8520*/  BSYNC B2 ;  /* 0x0000000000027941 */ /* 0x000fea0003800000 */
.L_x_7996:
        /* <DEDUP_REMOVED lines=21> */
.L_x_8001:
[----:B------:R-:W-:-:S07]  /*8680*/  MOV R53, R98 ;  /* 0x0000006200357202 */ /* 0x000fce0000000f00 */
.L_x_8002:
[----:B------:R-:W-:Y:S05]  /*8690*/  BSYNC B2 ;  /* 0x0000000000027941 */ /* 0x000fea0003800000 */
.L_x_8000:
        /* <DEDUP_REMOVED lines=16> */
.L_x_8006:
[----:B------:R-:W-:Y:S05]  /*87a0*/  BSYNC B3 ;  /* 0x0000000000037941 */ /* 0x000fea0003800000 */
.L_x_8005:
        /* <DEDUP_REMOVED lines=44> */
.L_x_8004:
[----:B------:R-:W-:Y:S05]  /*8a70*/  BSYNC B2 ;  /* 0x0000000000027941 */ /* 0x000fea0003800000 */
.L_x_8003:
        /* <DEDUP_REMOVED lines=20> */
.L_x_8008:
[----:B------:R-:W-:-:S07]  /*8bc0*/  MOV R54, R98 ;  /* 0x0000006200367202 */ /* 0x000fce0000000f00 */
.L_x_8009:
[----:B------:R-:W-:Y:S05]  /*8bd0*/  BSYNC B2 ;  /* 0x0000000000027941 */ /* 0x000fea0003800000 */
.L_x_8007:
        /* <DEDUP_REMOVED lines=16> */
.L_x_8013:
[----:B------:R-:W-:Y:S05]  /*8ce0*/  BSYNC B3 ;  /* 0x0000000000037941 */ /* 0x000fea0003800000 */
.L_x_8012:
        /* <DEDUP_REMOVED lines=44> */
.L_x_8011:
[----:B------:R-:W-:Y:S05]  /*8fb0*/  BSYNC B2 ;  /* 0x0000000000027941 */ /* 0x000fea0003800000 */
.L_x_8010:
        /* <DEDUP_REMOVED lines=21> */
.L_x_8015:
[----:B------:R-:W-:-:S07]  /*9110*/  MOV R108, R98 ;  /* 0x00000062006c7202 */ /* 0x000fce0000000f00 */
.L_x_8016:
[----:B------:R-:W-:Y:S05]  /*9120*/  BSYNC B2 ;  /* 0x0000000000027941 */ /* 0x000fea0003800000 */
.L_x_8014:
        /* <DEDUP_REMOVED lines=18> */
.L_x_8020:
[----:B------:R-:W-:Y:S05]  /*9250*/  BSYNC B3 ;  /* 0x0000000000037941 */ /* 0x000fea0003800000 */
.L_x_8019:
        /* <DEDUP_REMOVED lines=44> */
.L_x_8018:
[----:B------:R-:W-:Y:S05]  /*9520*/  BSYNC B2 ;  /* 0x0000000000027941 */ /* 0x000fea0003800000 */
.L_x_8017:
[----:B------:R-:W-:Y:S01]  /*9530*/  I2FP.F32.U32 R56, R108 ;  /* 0x0000006c00387245 */ /* 0x000fe20000201000 */
[----:B------:R-:W-:Y:S01]  /*9540*/  IMAD.U32 R58, R55, 0x10000, RZ ;  /* 0x00010000373a7824 */ /* 0x000fe200078e00ff */
[----:B------:R-:W-:Y:S02]  /*9550*/  ISETP.NE.AND P6, PT, R106, RZ, PT ;  /* 0x000000ff6a00720c */ /* 0x000fe40003fc5270 */
[----:B------:R-:W-:Y:S01]  /*9560*/  SEL R106, RZ, 0x10000, P5 ;  /* 0x00010000ff6a7807 */ /* 0x000fe20002800000 */
[----:B------:R-:W-:Y:S01]  /*9570*/  FFMA.FTZ R105, R56, R105, 1.1641532182693481445e-10 ;  /* 0x2f00000038697423 */ /* 0x000fe20000010069 */
[----:B------:R-:W-:Y:S01]  /*9580*/  ISETP.NE.AND P5, PT, R107, RZ, PT ;  /* 0x000000ff6b00720c */ /* 0x000fe20003fa5270 */
[----:B------:R-:W-:Y:S01]  /*9590*/  FMUL.FTZ R58, R58, R101 ;  /* 0x000000653a3a7220 */ /* 0x000fe20000410000 */
[----:B------:R-:W-:Y:S02]  /*95a0*/  SEL R59, RZ, 0x1, P1 ;  /* 0x00000001ff3b7807 */ /* 0x000fe40000800000 */
        /* <DEDUP_REMOVED lines=22> */
[----:B------:R-:W-:-:S03]  /*9710*/  LOP3.LUT R59, R59, R103, R105, 0xfe, !PT ;  /* 0x000000673b3b7212 */ /* 0x000fc600078efe69 */
[----:B------:R2:W-:Y:S04]  /*9720*/  STG.E.128 desc[UR6][R106.64+0x10], R52 ;  /* 0x000010346a007986 */ /* 0x0005e8000c101d06 */
[----:B------:R2:W-:Y:S02]  /*9730*/  STG.E.64 desc[UR6][R56.64], R58 ;  /* 0x0000003a38007986 */ /* 0x0005e4000c101b06 */
.L_x_7964:
[----:B------:R-:W-:Y:S05]  /*9740*/  BSYNC B1 ;  /* 0x0000000000017941 */ /* 0x000fea0003800000 */
.L_x_7963:
        /* <DEDUP_REMOVED lines=101> */
.L_x_8040:
        /* <DEDUP_REMOVED lines=49> */
.L_x_8023:
[----:B------:R-:W-:Y:S05]  /*a0b0*/  BSYNC B1 ;  /* 0x0000000000017941 */ /* 0x000fea0003800000 */
.L_x_8022:
        /* <DEDUP_REMOVED lines=35> */
.L_x_8025:
[----:B------:R-:W-:Y:S05]  /*a2f0*/  BSYNC B1 ;  /* 0x0000000000017941 */ /* 0x000fea0003800000 */
.L_x_8024:
        /* <DEDUP_REMOVED lines=34> */
.L_x_8027:
[----:B------:R-:W-:Y:S05]  /*a520*/  BSYNC B1 ;  /* 0x0000000000017941 */ /* 0x000fea0003800000 */
.L_x_8026:
[----:B0123--:R-:W0:Y:S02]  /*a530*/  LDC.64 R56, c[0x0][0x210] ;  /* 0x00008400ff387b82 */ /* 0x00fe240000000a00 */
[----:B0-----:R-:W-:-:S04]  /*a540*/  LEA R21, R56, R21, 0x2 ;  /* 0x0000001538157211 */ /* 0x001fc800078e10ff */
[----:B------:R-:W-:-:S13]  /*a550*/  ISETP.GE.AND P0, PT, R21, R57, PT ;  /* 0x000000391500720c */ /* 0x000fda0003f06270 */
[----:B------:R-:W-:Y:S05]  /*a560*/  @!P0 BRA `(.L_x_8028) ;  /* 0xffffff6800408947 */ /* 0x000fea000383ffff */
[----:B------:R-:W-:Y:S05]  /*a570*/  BSYNC B0 ;  /* 0x0000000000007941 */ /* 0x000fea0003800000 */
.L_x_7846:
[----:B------:R-:W-:Y:S05]  /*a580*/  EXIT ;  /* 0x000000000000794d */ /* 0x000fea0003800000 */
.L_x_8021:
        /* <DEDUP_REMOVED lines=8> */
.L_x_8030:
[----:B------:R-:W-:Y:S05]  /*a610*/  BSYNC B1 ;  /* 0x0000000000017941 */ /* 0x000fea0003800000 */
.L_x_8029:
        /* <DEDUP_REMOVED lines=10> */
.L_x_8031:
[----:B------:R-:W-:Y:S01]  /*a6c0*/  HFMA2.MMA R106, -RZ, RZ, 0, 2.384185791015625e-07 ;  /* 0x00000004ff6a7435 */ /* 0x000fe200000001ff */
[----:B------:R-:W-:-:S05]  /*a6d0*/  MOV R59, R105 ;  /* 0x00000069003b7202 */ /* 0x000fca0000000f00 */
[----:B------:R-:W-:-:S04]  /*a6e0*/  FADD.FTZ R59, R58, R59 ;  /* 0x0000003b3a3b7221 */ /* 0x000fc80000010000 */
[----:B------:R-:W-:-:S07]  /*a6f0*/  IMAD.MOV.U32 R107, RZ, RZ, R59 ;  /* 0x000000ffff6b7224 */ /* 0x000fce00078e003b */
[----:B------:R-:W-:Y:S05]  /*a700*/  WARPSYNC.COLLECTIVE R104, `(.L_x_8032) ;  /* 0x0000000068087348 */ /* 0x000fea0003c00000 */
[----:B------:R0:W1:Y:S02]  /*a710*/  SHFL.BFLY P3, R105, R107, R106, R109 ;  /* 0x0c00006a6b697389 */ /* 0x000064000006006d */
[----:B01----:R-:W-:Y:S01]  /*a720*/  ENDCOLLECTIVE ;  /* 0x000000000000791b */ /* 0x003fe20003800000 */
.L_x_8032:
[----:B------:R-:W-:Y:S02]  /*a730*/  IMAD.MOV.U32 R106, RZ, RZ, 0x8 ;  /* 0x00000008ff6a7424 */ /* 0x000fe400078e00ff */
[----:B------:R-:W-:-:S04]  /*a740*/  IMAD.MOV.U32 R56, RZ, RZ, R105 ;  /* 0x000000ffff387224 */ /* 0x000fc800078e0069 */
[----:B------:R-:W-:-:S05]  /*a750*/  FADD.FTZ R102, R59, R56 ;  /* 0x000000383b667221 */ /* 0x000fca0000010000 */
[----:B------:R-:W-:-:S07]  /*a760*/  MOV R107, R102 ;  /* 0x00000066006b7202 */ /* 0x000fce0000000f00 */
[----:B------:R-:W-:Y:S05]  /*a770*/  WARPSYNC.COLLECTIVE R104, `(.L_x_8033) ;  /* 0x0000000068087348 */ /* 0x000fea0003c00000 */
[----:B------:R0:W1:Y:S02]  /*a780*/  SHFL.BFLY P3, R105, R107, R106, R109 ;  /* 0x0c00006a6b697389 */ /* 0x000064000006006d */
[----:B01----:R-:W-:Y:S01]  /*a790*/  ENDCOLLECTIVE ;  /* 0x000000000000791b */ /* 0x003fe20003800000 */
.L_x_8033:
[----:B------:R-:W-:Y:S01]  /*a7a0*/  HFMA2.MMA R106, -RZ, RZ, 0, 9.5367431640625e-07 ;  /* 0x00000010ff6a7435 */ /* 0x000fe200000001ff */
[----:B------:R-:W-:-:S05]  /*a7b0*/  MOV R101, R105 ;  /* 0x0000006900657202 */ /* 0x000fca0000000f00 */
[----:B------:R-:W-:-:S04]  /*a7c0*/  FADD.FTZ R103, R102, R101 ;  /* 0x0000006566677221 */ /* 0x000fc80000010000 */
[----:B------:R-:W-:-:S07]  /*a7d0*/  IMAD.MOV.U32 R107, RZ, RZ, R103 ;  /* 0x000000ffff6b7224 */ /* 0x000fce00078e0067 */
[----:B------:R-:W-:Y:S05]  /*a7e0*/  WARPSYNC.COLLECTIVE R104, `(.L_x_8034) ;  /* 0x0000000068087348 */ /* 0x000fea0003c00000 */
[----:B------:R0:W1:Y:S02]  /*a7f0*/  SHFL.BFLY P3, R105, R107, R106, R109 ;  /* 0x0c00006a6b697389 */ /* 0x000064000006006d */
[----:B01----:R-:W-:Y:S01]  /*a800*/  ENDCOLLECTIVE ;  /* 0x000000000000791b */ /* 0x003fe20003800000 */
.L_x_8034:
        /* <DEDUP_REMOVED lines=57> */
.L_x_8035:
[----:B------:R-:W-:Y:S01]  /*aba0*/  HFMA2.MMA R106, -RZ, RZ, 0, 1.1920928955078125e-07 ;  /* 0x00000002ff6a7435 */ /* 0x000fe200000001ff */
[----:B------:R-:W-:-:S05]  /*abb0*/  MOV R57, R105 ;  /* 0x0000006900397202 */ /* 0x000fca0000000f00 */
[----:B------:R-:W-:-:S04]  /*abc0*/  FADD.FTZ R57, R56, R57 ;  /* 0x0000003938397221 */ /* 0x000fc80000010000 */
[----:B------:R-:W-:-:S07]  /*abd0*/  IMAD.MOV.U32 R107, RZ, RZ, R57 ;  /* 0x000000ffff6b7224 */ /* 0x000fce00078e0039 */
[----:B------:R-:W-:Y:S05]  /*abe0*/  WARPSYNC.COLLECTIVE R104, `(.L_x_8036) ;  /* 0x0000000068087348 */ /* 0x000fea0003c00000 */
[----:B------:R0:W1:Y:S02]  /*abf0*/  SHFL.BFLY P3, R105, R107, R106, R109 ;  /* 0x0c00006a6b697389 */ /* 0x000064000006006d */
[----:B01----:R-:W-:Y:S01]  /*ac00*/  ENDCOLLECTIVE ;  /* 0x000000000000791b */ /* 0x003fe20003800000 */
.L_x_8036:
[----:B------:R-:W-:Y:S02]  /*ac10*/  IMAD.MOV.U32 R106, RZ, RZ, 0x4 ;  /* 0x00000004ff6a7424 */ /* 0x000fe400078e00ff */
[----:B------:R-:W-:-:S04]  /*ac20*/  IMAD.MOV.U32 R58, RZ, RZ, R105 ;  /* 0x000000ffff3a7224 */ /* 0x000fc800078e0069 */
[----:B------:R-:W-:-:S05]  /*ac30*/  FADD.FTZ R58, R57, R58 ;  /* 0x0000003a393a7221 */ /* 0x000fca0000010000 */
[----:B------:R-:W-:-:S07]  /*ac40*/  MOV R107, R58 ;  /* 0x0000003a006b7202 */ /* 0x000fce0000000f00 */
[----:B------:R-:W-:Y:S05]  /*ac50*/  WARPSYNC.COLLECTIVE R104, `(.L_x_8037) ;  /* 0x0000000068087348 */ /* 0x000fea0003c00000 */
[----:B------:R0:W1:Y:S02]  /*ac60*/  SHFL.BFLY P3, R105, R107, R106, R109 ;  /* 0x0c00006a6b697389 */ /* 0x000064000006006d */
[----:B01----:R-:W-:Y:S01]  /*ac70*/  ENDCOLLECTIVE ;  /* 0x000000000000791b */ /* 0x003fe20003800000 */
.L_x_8037:
[----:B------:R-:W-:Y:S01]  /*ac80*/  HFMA2.MMA R106, -RZ, RZ, 0, 4.76837158203125e-07 ;  /* 0x00000008ff6a7435 */ /* 0x000fe200000001ff */
[----:B------:R-:W-:-:S05]  /*ac90*/  MOV R59, R105 ;  /* 0x00000069003b7202 */ /* 0x000fca0000000f00 */
[----:B------:R-:W-:-:S04]  /*aca0*/  FADD.FTZ R59, R58, R59 ;  /* 0x0000003b3a3b7221 */ /* 0x000fc80000010000 */
[----:B------:R-:W-:-:S07]  /*acb0*/  IMAD.MOV.U32 R107, RZ, RZ, R59 ;  /* 0x000000ffff6b7224 */ /* 0x000fce00078e003b */
[----:B------:R-:W-:Y:S05]  /*acc0*/  WARPSYNC.COLLECTIVE R104, `(.L_x_8038) ;  /* 0x0000000068087348 */ /* 0x000fea0003c00000 */
[----:B------:R0:W1:Y:S02]  /*acd0*/  SHFL.BFLY P3, R105, R107, R106, R109 ;  /* 0x0c00006a6b697389 */ /* 0x000064000006006d */
[----:B01----:R-:W-:Y:S01]  /*ace0*/  ENDCOLLECTIVE ;  /* 0x000000000000791b */ /* 0x003fe20003800000 */
.L_x_8038:
[----:B------:R-:W-:Y:S02]  /*acf0*/  IMAD.MOV.U32 R106, RZ, RZ, 0x10 ;  /* 0x00000010ff6a7424 */ /* 0x000fe400078e00ff */
[----:B------:R-:W-:-:S04]  /*ad00*/  IMAD.MOV.U32 R102, RZ, RZ, R105 ;  /* 0x000000ffff667224 */ /* 0x000fc800078e0069 */
[----:B------:R-:W-:-:S05]  /*ad10*/  FADD.FTZ R102, R59, R102 ;  /* 0x000000663b667221 */ /* 0x000fca0000010000 */
[----:B------:R-:W-:-:S07]  /*ad20*/  MOV R107, R102 ;  /* 0x00000066006b7202 */ /* 0x000fce0000000f00 */
[----:B------:R-:W-:Y:S05]  /*ad30*/  WARPSYNC.COLLECTIVE R104, `(.L_x_8039) ;  /* 0x0000000068087348 */ /* 0x000fea0003c00000 */
[----:B------:R0:W1:Y:S02]  /*ad40*/  SHFL.BFLY P3, R105, R107, R106, R109 ;  /* 0x0c00006a6b697389 */ /* 0x000064000006006d */
[----:B01----:R-:W-:Y:S01]  /*ad50*/  ENDCOLLECTIVE ;  /* 0x000000000000791b */ /* 0x003fe20003800000 */
.L_x_8039:
[----:B------:R-:W-:Y:S01]  /*ad60*/  MOV R103, R105 ;  /* 0x0000006900677202 */ /* 0x000fe20000000f00 */
[----:B------:R-:W-:Y:S06]  /*ad70*/  BRA `(.L_x_8040) ;  /* 0xfffffff000087947 */ /* 0x000fec000383ffff */
.L_x_8041:
        /* <DEDUP_REMOVED lines=16> */
.L_x_23504:


//--------------------- .text._ZN10layer_norm13ln_fwd_kernelINS_13Kernel_traitsI13__nv_bfloat16S2_fS2_fjLj768ELj1ELj4ELj1ELj16ENS_18Kernel_traits_baseILj768ES2_S2_fS2_fjLj128EEEEELb1ELb0ELb0ELb1EEEvNS_9FwdParamsE --------------------------
	.section	.text._ZN10layer_norm13ln_fwd_kernelINS_13Kernel_traitsI13__nv_bfloat16S2_fS2_fjLj768ELj1ELj4ELj1ELj16ENS_18Kernel_traits_baseILj768ES2_S2_fS2_fjLj128EEEEELb1ELb0ELb0ELb1EEEvNS_9FwdParamsE,"ax",@progbits
	.align	128
        .global         _ZN10layer_norm13ln_fwd_kernelINS_13Kernel_traitsI13__nv_bfloat16S2_fS2_fjLj768ELj1ELj4ELj1ELj16ENS_18Kernel_traits_baseILj768ES2_S2_fS2_fjLj128EEEEELb1ELb0ELb0ELb1EEEvNS_9FwdParamsE
        .type           _ZN10layer_norm13ln_fwd_kernelINS_13Kernel_traitsI13__nv_bfloat16S2_fS2_fjLj768ELj1ELj4ELj1ELj16ENS_18Kernel_traits_baseILj768ES2_S2_fS2_fjLj128EEEEELb1ELb0ELb0ELb1EEEvNS_9FwdParamsE,@function
        .size           _ZN10layer_norm13ln_fwd_kernelINS_13Kernel_traitsI13__nv_bfloat16S2_fS2_fjLj768ELj1ELj4ELj1ELj16ENS_18Kernel_traits_baseILj768ES2_S2_fS2_fjLj128EEEEELb1ELb0ELb0ELb1EEEvNS_9FwdParamsE,(.L_x_23505 - _ZN10layer_norm13ln_fwd_kernelINS_13Kernel_traitsI13__nv_bfloat16S2_fS2_fjLj768ELj1ELj4ELj1ELj16ENS_18Kernel_traits_baseILj768ES2_S2_fS2_fjLj128EEEEELb1ELb0ELb0ELb1EEEvNS_9FwdParamsE)
        .other          _ZN10layer_norm13ln_fwd_kernelINS_13Kernel_traitsI13__nv_bfloat16S2_fS2_fjLj768ELj1ELj4ELj1ELj16ENS_18Kernel_traits_baseILj768ES2_S2_fS2_fjLj128EEEEELb1ELb0ELb0ELb1EEEvNS_9FwdParamsE,@"STO_CUDA_ENTRY STV_DEFAULT"
_ZN10layer_norm13ln_fwd_kernelINS_13Kernel_traitsI13__nv_bfloat16S2_fS2_fjLj768ELj1ELj4ELj1ELj16ENS_18Kernel_traits_baseILj768ES2_S2_fS2_fjLj128EEEEELb1ELb0ELb0ELb1EEEvNS_9FwdParamsE:
.text._ZN10layer_norm13ln_fwd_kernelINS_13Kernel_traitsI13__nv_bfloat16S2_fS2_fjLj768ELj1ELj4ELj1ELj16ENS_18Kernel_traits_baseILj768ES2_S2_fS2_fjLj128EEEEELb1ELb0ELb0ELb1EEEvNS_9FwdParamsE:
        /* <DEDUP_REMOVED lines=15> */
[----:B0-----:R-:W-:Y:S01]  /*00f0*/  @P0 IMAD.MOV.U32 R4, RZ, RZ, R28 ;  /* 0x000000ffff040224 */ /* 0x001fe200078e001c */
[----:B-1----:R-:W-:-:S06]  /*0100*/  @P0 MOV R5, R29 ;  /* 0x0000001d00050202 */ /* 0x002fcc0000000f00 */
[----:B------:R-:W3:Y:S01]  /*0110*/  @P0 LDG.E.64 R4, desc[UR4][R4.64] ;  /* 0x0000000404040981 */ /* 0x000ee2000c1e1b00 */
[----:B--2---:R-:W-:Y:S01]  /*0120*/  IMAD R58, R22, UR8, R19 ;  /* 0x00000008163a7c24 */ /* 0x004fe2000f8e0213 */
[----:B------:R-:W-:Y:S01]  /*0130*/  ULDC.64 UR8, c[0x0][0x2c8] ;  /* 0x0000b20000087ab9 */ /* 0x000fe20000000a00 */
[----:B------:R-:W-:-:S04]  /*0140*/  SHF.L.U32 R0, R19, 0x4, RZ ;  /* 0x0000000413007819 */ /* 0x000fc800000006ff */
[----:B------:R-:W-:Y:S02]  /*0150*/  LOP3.LUT R30, R0, 0x1f0, RZ, 0xc0, !PT ;  /* 0x000001f0001e7812 */ /* 0x000fe400078ec0ff */
[----:B------:R-:W-:Y:S02]  /*0160*/  SHF.R.U32.HI R0, RZ, 0x5, R19 ;  /* 0x00000005ff007819 */ /* 0x000fe40000011613 */
        /* <DEDUP_REMOVED lines=24> */
[----:B------:R-:W-:-:S04]  /*02f0*/  UIADD3 UR18, UR6, -0x255992d5, URZ ;  /* 0xdaa66d2b06127890 */ /* 0x000fc8000fffe03f */
[----:B------:R-:W-:Y:S01]  /*0300*/  LOP3.LUT R12, R7, UR19, R2, 0x96, !PT ;  /* 0x00000013070c7c12 */ /* 0x000fe2000f8e9602 */
[----:B------:R-:W-:Y:S01]  /*0310*/  UIADD3 UR20, UR6, 0x78dde6e4, URZ ;  /* 0x78dde6e406147890 */ /* 0x000fe2000fffe03f */
[----:B------:R-:W-:-:S04]  /*0320*/  IMAD.WIDE.U32 R8, R8, -0x326172a9, RZ ;  /* 0xcd9e8d5708087825 */ /* 0x000fc800078e00ff */
[----:B------:R-:W-:Y:S01]  /*0330*/  IMAD.WIDE.U32 R12, R12, -0x326172a9, RZ ;  /* 0xcd9e8d570c0c7825 */ /* 0x000fe200078e00ff */
[----:B------:R-:W-:-:S04]  /*0340*/  LOP3.LUT R10, R9, UR18, R4, 0x96, !PT ;  /* 0x00000012090a7c12 */ /* 0x000fc8000f8e9604 */
[----:B------:R-:W-:Y:S01]  /*0350*/  LOP3.LUT R14, R13, UR20, R8, 0x96, !PT ;  /* 0x000000140d0e7c12 */ /* 0x000fe2000f8e9608 */
[----:B------:R-:W-:Y:S01]  /*0360*/  UIADD3 UR21, UR7, -0x126145ec, URZ ;  /* 0xed9eba1407157890 */ /* 0x000fe2000fffe03f */
[----:B------:R-:W-:Y:S01]  /*0370*/  IMAD.WIDE.U32 R10, R10, -0x2daee0ad, RZ ;  /* 0xd2511f530a0a7825 */ /* 0x000fe200078e00ff */
[----:B------:R-:W-:-:S03]  /*0380*/  UIADD3 UR23, UR7, -0x56f99767, URZ ;  /* 0xa906689907177890 */ /* 0x000fc6000fffe03f */
[----:B------:R-:W-:Y:S01]  /*0390*/  IMAD.WIDE.U32 R14, R14, -0x2daee0ad, RZ ;  /* 0xd2511f530e0e7825 */ /* 0x000fe200078e00ff */
[----:B------:R-:W-:-:S04]  /*03a0*/  LOP3.LUT R8, R11, UR21, R6, 0x96, !PT ;  /* 0x000000150b087c12 */ /* 0x000fc8000f8e9606 */
[----:B------:R-:W-:Y:S01]  /*03b0*/  LOP3.LUT R16, R15, UR23, R10, 0x96, !PT ;  /* 0x000000170f107c12 */ /* 0x000fe2000f8e960a */
[----:B------:R-:W-:Y:S01]  /*03c0*/  UIADD3 UR22, UR6, 0x1715609d, URZ ;  /* 0x1715609d06167890 */ /* 0x000fe2000fffe03f */
[----:B------:R-:W-:Y:S01]  /*03d0*/  ISETP.NE.U32.AND P0, PT, RZ, UR8, PT ;  /* 0x00000008ff007c0c */ /* 0x000fe2000bf05070 */
[----:B------:R-:W-:Y:S01]  /*03e0*/  UIADD3 UR24, UR6, -0x4ab325aa, URZ ;  /* 0xb54cda5606187890 */ /* 0x000fe2000fffe03f */
[----:B------:R-:W-:-:S04]  /*03f0*/  IMAD.WIDE.U32 R8, R8, -0x326172a9, RZ ;  /* 0xcd9e8d5708087825 */ /* 0x000fc800078e00ff */
[----:B------:R-:W-:Y:S01]  /*0400*/  IMAD.WIDE.U32 R16, R16, -0x326172a9, RZ ;  /* 0xcd9e8d5710107825 */ /* 0x000fe200078e00ff */
[----:B------:R-:W-:Y:S02]  /*0410*/  ISETP.NE.AND.EX P0, PT, RZ, UR9, PT, P0 ;  /* 0x00000009ff007c0c */ /* 0x000fe4000bf05300 */
[----:B------:R-:W-:Y:S02]  /*0420*/  LOP3.LUT R12, R9, UR22, R12, 0x96, !PT ;  /* 0x00000016090c7c12 */ /* 0x000fe4000f8e960c */
[----:B------:R-:W-:Y:S02]  /*0430*/  LOP3.LUT R18, R17, UR24, R8, 0x96, !PT ;  /* 0x0000001811127c12 */ /* 0x000fe4000f8e9608 */
[----:B------:R-:W-:Y:S01]  /*0440*/  IADD3 R2, P1, R30, UR8, RZ ;  /* 0x000000081e027c10 */ /* 0x000fe2000ff3e0ff */
[----:B------:R-:W-:Y:S01]  /*0450*/  UIADD3 UR25, UR7, 0x646e171e, URZ ;  /* 0x646e171e07197890 */ /* 0x000fe2000fffe03f */
[----:B------:R-:W-:Y:S01]  /*0460*/  IMAD.WIDE.U32 R12, R12, -0x2daee0ad, RZ ;  /* 0xd2511f530c0c7825 */ /* 0x000fe200078e00ff */
[----:B------:R-:W-:-:S03]  /*0470*/  UIADD3 UR27, UR7, 0x1fd5c5a3, URZ ;  /* 0x1fd5c5a3071b7890 */ /* 0x000fc6000fffe03f */
[----:B------:R-:W-:-:S04]  /*0480*/  IMAD.WIDE.U32 R18, R18, -0x2daee0ad, RZ ;  /* 0xd2511f5312127825 */ /* 0x000fc800078e00ff */
[----:B------:R-:W-:Y:S01]  /*0490*/  IMAD.X R3, RZ, RZ, UR9, P1 ;  /* 0x00000009ff037e24 */ /* 0x000fe200088e06ff */
[----:B------:R-:W-:Y:S02]  /*04a0*/  LOP3.LUT R20, R13, UR25, R14, 0x96, !PT ;  /* 0x000000190d147c12 */ /* 0x000fe4000f8e960e */
[----:B------:R-:W-:Y:S01]  /*04b0*/  LEA R0, R22, R0, 0x2 ;  /* 0x0000000016007211 */ /* 0x000fe200078e10ff */
[----:B------:R-:W-:Y:S01]  /*04c0*/  UIADD3 UR26, UR6, 0x5384540f, URZ ;  /* 0x5384540f061a7890 */ /* 0x000fe2000fffe03f */
[----:B------:R-:W-:Y:S01]  /*04d0*/  LOP3.LUT R32, R19, UR27, R12, 0x96, !PT ;  /* 0x0000001b13207c12 */ /* 0x000fe2000f8e960c */
[----:B------:R0:W5:Y:S01]  /*04e0*/  @P0 LDG.E.128 R4, desc[UR4][R2.64] ;  /* 0x0000000402040981 */ /* 0x000162000c1e1d00 */
[----:B------:R-:W-:-:S03]  /*04f0*/  ULDC.64 UR8, c[0x0][0x260] ;  /* 0x0000980000087ab9 */ /* 0x000fc60000000a00 */
[----:B------:R0:W5:Y:S04]  /*0500*/  @P0 LDG.E.128 R8, desc[UR4][R2.64+0x200] ;  /* 0x0002000402080981 */ /* 0x000168000c1e1d00 */
[----:B------:R0:W5:Y:S01]  /*0510*/  @P0 LDG.E.128 R12, desc[UR4][R2.64+0x400] ;  /* 0x00040004020c0981 */ /* 0x000162000c1e1d00 */
[----:B------:R-:W-:Y:S01]  /*0520*/  IMAD.WIDE.U32 R20, R20, -0x326172a9, RZ ;  /* 0xcd9e8d5714147825 */ /* 0x000fe200078e00ff */
[----:B------:R-:W-:Y:S02]  /*0530*/  ISETP.GE.AND P1, PT, R0, UR10, PT ;  /* 0x0000000a00007c0c */ /* 0x000fe4000bf26270 */
[----:B------:R-:W-:Y:S02]  /*0540*/  IADD3 R30, P2, R30, UR8, RZ ;  /* 0x000000081e1e7c10 */ /* 0x000fe4000ff5e0ff */
[----:B------:R-:W-:Y:S01]  /*0550*/  LOP3.LUT R29, R21, UR26, R16, 0x96, !PT ;  /* 0x0000001a151d7c12 */ /* 0x000fe2000f8e9610 */
[----:B------:R-:W-:Y:S01]  /*0560*/  UIADD3 UR28, UR6, -0xe443238, URZ ;  /* 0xf1bbcdc8061c7890 */ /* 0x000fe2000fffe03f */
[----:B------:R-:W-:Y:S01]  /*0570*/  IMAD.HI.U32 R19, R32, -0x326172a9, RZ ;  /* 0xcd9e8d5720137827 */ /* 0x000fe200078e00ff */
[----:B------:R-:W-:-:S03]  /*0580*/  UIADD3 UR29, UR7, -0x24c28bd8, URZ ;  /* 0xdb3d7428071d7890 */ /* 0x000fc6000fffe03f */
[----:B------:R-:W-:Y:S01]  /*0590*/  IMAD.HI.U32 R17, R29, -0x2daee0ad, RZ ;  /* 0xd2511f531d117827 */ /* 0x000fe200078e00ff */
[----:B------:R-:W-:-:S03]  /*05a0*/  LOP3.LUT R84, R19, UR28, R20, 0x96, !PT ;  /* 0x0000001c13547c12 */ /* 0x000fc6000f8e9614 */
[----:B------:R-:W-:Y:S01]  /*05b0*/  IMAD.X R31, RZ, RZ, UR9, P2 ;  /* 0x00000009ff1f7e24 */ /* 0x000fe200090e06ff */
        /* <DEDUP_REMOVED lines=12> */
[C---:B------:R-:W-:Y:S01]  /*0680*/  IMAD.U32 R3, R5.reuse, 0x10000, RZ ;  /* 0x0001000005037824 */ /* 0x040fe200078e00ff */
[----:B------:R-:W-:Y:S01]  /*0690*/  SHF.L.U32 R2, R4, 0x10, RZ ;  /* 0x0000001004027819 */ /* 0x000fe200000006ff */
[----:B------:R-:W-:Y:S01]  /*06a0*/  UIADD3 UR30, UR6, -0x700cb87f, URZ ;  /* 0x8ff34781061e7890 */ /* 0x000fe2000fffe03f */
[----:B------:R-:W-:Y:S01]  /*06b0*/  PRMT R63, R5, 0x7632, R63 ;  /* 0x00007632053f7816 */ /* 0x000fe2000000003f */
[----:B------:R-:W-:Y:S01]  /*06c0*/  IMAD.U32 R5, R7, 0x10000, RZ ;  /* 0x0001000007057824 */ /* 0x000fe200078e00ff */
[C---:B------:R-:W-:Y:S01]  /*06d0*/  PRMT R64, R6.reuse, 0x7632, R64 ;  /* 0x0000763206407816 */ /* 0x040fe20000000040 */
[----:B------:R-:W-:Y:S01]  /*06e0*/  UIADD3 UR31, UR7, -0x695add53, URZ ;  /* 0x96a522ad071f7890 */ /* 0x000fe2000fffe03f */
[----:B------:R-:W-:Y:S01]  /*06f0*/  SHF.L.U32 R4, R6, 0x10, RZ ;  /* 0x0000001006047819 */ /* 0x000fe200000006ff */
[----:B------:R-:W-:Y:S01]  /*0700*/  IMAD R29, R29, -0x2daee0ad, RZ ;  /* 0xd2511f531d1d7824 */ /* 0x000fe200078e02ff */
[----:B------:R-:W-:Y:S01]  /*0710*/  PRMT R65, R7, 0x7632, R65 ;  /* 0x0000763207417816 */ /* 0x000fe20000000041 */
[C---:B------:R-:W-:Y:S01]  /*0720*/  IMAD.U32 R7, R9.reuse, 0x10000, RZ ;  /* 0x0001000009077824 */ /* 0x040fe200078e00ff */
[----:B------:R-:W-:Y:S01]  /*0730*/  PRMT R66, R8, 0x7632, R66 ;  /* 0x0000763208427816 */ /* 0x000fe20000000042 */
[----:B0-----:R-:W-:Y:S01]  /*0740*/  IMAD R31, R32, -0x326172a9, RZ ;  /* 0xcd9e8d57201f7824 */ /* 0x001fe200078e02ff */
[----:B------:R-:W-:Y:S01]  /*0750*/  SHF.L.U32 R6, R8, 0x10, RZ ;  /* 0x0000001008067819 */ /* 0x000fe200000006ff */
[----:B------:R-:W-:Y:S01]  /*0760*/  IMAD.HI.U32 R80, R82, -0x326172a9, RZ ;  /* 0xcd9e8d5752507827 */ /* 0x000fe200078e00ff */
[----:B------:R-:W-:Y:S01]  /*0770*/  PRMT R67, R9, 0x7632, R67 ;  /* 0x0000763209437816 */ /* 0x000fe20000000043 */
[----:B------:R-:W-:Y:S01]  /*0780*/  ULDC.64 UR8, c[0x0][0x270] ;  /* 0x00009c0000087ab9 */ /* 0x000fe20000000a00 */
[C---:B------:R-:W-:Y:S01]  /*0790*/  PRMT R68, R10.reuse, 0x7632, R68 ;  /* 0x000076320a447816 */ /* 0x040fe20000000044 */
[C---:B------:R-:W-:Y:S01]  /*07a0*/  IMAD.U32 R9, R11.reuse, 0x10000, RZ ;  /* 0x000100000b097824 */ /* 0x040fe200078e00ff */
[----:B------:R-:W-:Y:S01]  /*07b0*/  SHF.L.U32 R8, R10, 0x10, RZ ;  /* 0x000000100a087819 */ /* 0x000fe200000006ff */
[----:B------:R-:W-:Y:S01]  /*07c0*/  IMAD.WIDE.U32 R84, R84, -0x2daee0ad, RZ ;  /* 0xd2511f5354547825 */ /* 0x000fe200078e00ff */
[----:B------:R-:W-:Y:S01]  /*07d0*/  PRMT R69, R11, 0x7632, R69 ;  /* 0x000076320b457816 */ /* 0x000fe20000000045 */
[----:B------:R-:W-:Y:S01]  /*07e0*/  HFMA2.MMA R61, -RZ, RZ, 0, 0 ;  /* 0x00000000ff3d7435 */ /* 0x000fe200000001ff */
[C---:B------:R-:W-:Y:S01]  /*07f0*/  PRMT R70, R12.reuse, 0x7632, R70 ;  /* 0x000076320c467816 */ /* 0x040fe20000000046 */
[C---:B------:R-:W-:Y:S01]  /*0800*/  IMAD.U32 R11, R13.reuse, 0x10000, RZ ;  /* 0x000100000d0b7824 */ /* 0x040fe200078e00ff */
[----:B------:R-:W-:Y:S01]  /*0810*/  SHF.L.U32 R10, R12, 0x10, RZ ;  /* 0x000000100c0a7819 */ /* 0x000fe200000006ff */
[----:B------:R-:W-:Y:S01]  /*0820*/  BSSY B0, `(.L_x_8042) ;  /* 0x0000950000007945 */ /* 0x000fe20003800000 */
[----:B------:R-:W-:Y:S01]  /*0830*/  PRMT R71, R13, 0x7632, R71 ;  /* 0x000076320d477816 */ /* 0x000fe20000000047 */
[C---:B------:R-:W-:Y:S01]  /*0840*/  IMAD.U32 R13, R15.reuse, 0x10000, RZ ;  /* 0x000100000f0d7824 */ /* 0x040fe200078e00ff */
[C---:B------:R-:W-:Y:S01]  /*0850*/  PRMT R72, R14.reuse, 0x7632, R72 ;  /* 0x000076320e487816 */ /* 0x040fe20000000048 */
[----:B------:R-:W-:Y:S01]  /*0860*/  UISETP.NE.U32.AND UP0, UPT, UR8, URZ, UPT ;  /* 0x0000003f0800728c */ /* 0x000fe2000bf05070 */
[----:B------:R-:W-:Y:S01]  /*0870*/  SHF.L.U32 R12, R14, 0x10, RZ ;  /* 0x000000100e0c7819 */ /* 0x000fe200000006ff */
[----:B------:R-:W-:Y:S01]  /*0880*/  IMAD R82, R82, -0x326172a9, RZ ;  /* 0xcd9e8d5752527824 */ /* 0x000fe200078e02ff */
[----:B------:R-:W-:Y:S01]  /*0890*/  PRMT R73, R15, 0x7632, R73 ;  /* 0x000076320f497816 */ /* 0x000fe20000000049 */
        /* <DEDUP_REMOVED lines=18> */
[----:B------:R-:W-:Y:S01]  /*09c0*/  UISETP.NE.AND UP1, UPT, UR8, URZ, UPT ;  /* 0x0000003f0800728c */ /* 0x000fe2000bf25270 */
[----:B------:R-:W-:Y:S01]  /*09d0*/  ULDC UR11, c[0x0][0x2d8] ;  /* 0x0000b600000b7ab9 */ /* 0x000fe20000000800 */
[----:B------:R-:W-:Y:S01]  /*09e0*/  ULDC.64 UR12, c[0x0][0x2b8] ;  /* 0x0000ae00000c7ab9 */ /* 0x000fe20000000a00 */
[----:B--2---:R-:W-:Y:S01]  /*09f0*/  PRMT R87, R16, 0x7632, R87 ;  /* 0x0000763210577816 */ /* 0x004fe20000000057 */
[----:B------:R-:W-:Y:S01]  /*0a00*/  IMAD.U32 R14, R17, 0x10000, RZ ;  /* 0x00010000110e7824 */ /* 0x000fe200078e00ff */
[----:B------:R-:W-:-:S02]  /*0a10*/  PRMT R89, R18, 0x7632, R89 ;  /* 0x0000763212597816 */ /* 0x000fc40000000059 */
        /* <DEDUP_REMOVED lines=16> */
[----:B------:R-:W-:-:S02]  /*0b20*/  PRMT R92, R23, 0x7632, R92 ;  /* 0x00007632175c7816 */ /* 0x000fc4000000005c */
[----:B------:R-:W-:Y:S02]  /*0b30*/  PRMT R94, R25, 0x7632, R94 ;  /* 0x00007632195e7816 */ /* 0x000fe4000000005e */
[----:B------:R-:W-:Y:S02]  /*0b40*/  PRMT R96, R27, 0x7632, R96 ;  /* 0x000076321b607816 */ /* 0x000fe40000000060 */
        /* <DEDUP_REMOVED lines=14> */
.L_x_8212:
[----:B0-----:R-:W0:Y:S01]  /*0c30*/  LDC.64 R28, c[0x0][0x230] ;  /* 0x00008c00ff1c7b82 */ /* 0x001e220000000a00 */
[----:B------:R-:W1:Y:S01]  /*0c40*/  S2R R98, SR_TID.X ;  /* 0x0000000000627919 */ /* 0x000e620000002100 */
[----:B------:R-:W-:Y:S01]  /*0c50*/  IMAD R24, R0, UR10, RZ ;  /* 0x0000000a00187c24 */ /* 0x000fe2000f8e02ff */
[----:B------:R-:W-:Y:S01]  /*0c60*/  PLOP3.LUT P0, PT, PT, PT, UP0, 0x80, 0x0 ;  /* 0x000000000000781c */ /* 0x000fe20003f0f008 */
[----:B------:R-:W-:Y:S01]  /*0c70*/  IMAD.MOV.U32 R33, RZ, RZ, 0x2 ;  /* 0x00000002ff217424 */ /* 0x000fe200078e00ff */
[----:B------:R-:W-:Y:S01]  /*0c80*/  PLOP3.LUT P2, PT, PT, PT, UP0, 0x80, 0x0 ;  /* 0x000000000000781c */ /* 0x000fe20003f4f008 */
[----:B------:R-:W-:Y:S01]  /*0c90*/  @UP0 ULDC.64 UR8, c[0x0][0x270] ;  /* 0x00009c0000080ab9 */ /* 0x000fe20000000a00 */
[----:B------:R-:W-:Y:S01]  /*0ca0*/  SHF.R.S32.HI R25, RZ, 0x1f, R24 ;  /* 0x0000001fff197819 */ /* 0x000fe20000011418 */
[----:B------:R-:W2:Y:S03]  /*0cb0*/  LDC.64 R52, c[0x0][0x220] ;  /* 0x00008800ff347b82 */ /* 0x000ea60000000a00 */
[----:B------:R-:W-:-:S05]  /*0cc0*/  LEA.HI R25, R25, R24, RZ, 0x3 ;  /* 0x0000001819197211 */ /* 0x000fca00078f18ff */
[----:B------:R-:W-:-:S06]  /*0cd0*/  @P0 IMAD.WIDE R32, R0, R33, UR8 ;  /* 0x0000000800200e25 */ /* 0x000fcc000f8e0221 */
[----:B------:R-:W3:Y:S01]  /*0ce0*/  @P2 LDG.E.U16 R32, desc[UR4][R32.64] ;  /* 0x0000000420202981 */ /* 0x000ee2000c1e1500 */
[----:B0-----:R-:W-:-:S04]  /*0cf0*/  ISETP.NE.U32.AND P1, PT, R28, RZ, PT ;  /* 0x000000ff1c00720c */ /* 0x001fc80003f25070 */
[----:B------:R-:W-:Y:S02]  /*0d00*/  ISETP.NE.AND.EX P1, PT, R29, RZ, PT, P1 ;  /* 0x000000ff1d00720c */ /* 0x000fe40003f25310 */
[----:B-1----:R-:W-:-:S04]  /*0d10*/  LOP3.LUT R98, R98, 0x1f, RZ, 0xc0, !PT ;  /* 0x0000001f62627812 */ /* 0x002fc800078ec0ff */
[----:B------:R-:W-:-:S07]  /*0d20*/  LEA.HI.SX32 R99, R25, R98, 0x1d ;  /* 0x0000006219637211 */ /* 0x000fce00078feaff */
[----:B------:R-:W0:Y:S01]  /*0d30*/  @P1 LDC.64 R30, c[0x0][0x230] ;  /* 0x00008c00ff1e1b82 */ /* 0x000e220000000a00 */
[----:B--2---:R-:W-:-:S06]  /*0d40*/  IMAD.WIDE.U32 R24, R99, 0x10, R52 ;  /* 0x0000001063187825 */ /* 0x004fcc00078e0034 */
[----:B------:R-:W5:Y:S01]  /*0d50*/  LDG.E.128 R24, desc[UR4][R24.64] ;  /* 0x0000000418187981 */ /* 0x000f62000c1e1d00 */
[----:B0-----:R-:W-:-:S05]  /*0d60*/  @P1 IMAD.WIDE.U32 R30, R99, 0x20, R30 ;  /* 0x00000020631e1825 */ /* 0x001fca00078e001e */
[----:B------:R0:W5:Y:S04]  /*0d70*/  @P1 LDG.E.128 R48, desc[UR4][R30.64] ;  /* 0x000000041e301981 */ /* 0x000168000c1e1d00 */
[----:B------:R0:W5:Y:S01]  /*0d80*/  @P1 LDG.E.128 R44, desc[UR4][R30.64+0x10] ;  /* 0x000010041e2c1981 */ /* 0x000162000c1e1d00 */
[C---:B------:R-:W-:Y:S02]  /*0d90*/  ISETP.NE.AND P0, PT, R79.reuse, 0x1, PT ;  /* 0x000000014f00780c */ /* 0x040fe40003f05270 */
[----:B------:R-:W-:Y:S01]  /*0da0*/  PLOP3.LUT P2, PT, PT, PT, UP0, 0x80, 0x0 ;  /* 0x000000000000781c */ /* 0x000fe20003f4f008 */
[----:B------:R-:W-:Y:S01]  /*0db0*/  BSSY B1, `(.L_x_8043) ;  /* 0x000000e000017945 */ /* 0x000fe20003800000 */
[----:B------:R-:W-:Y:S02]  /*0dc0*/  MOV R100, 0x3f800000 ;  /* 0x3f80000000647802 */ /* 0x000fe40000000f00 */
        /* <DEDUP_REMOVED lines=11> */
.L_x_8044:
[----:B------:R-:W-:-:S07]  /*0e80*/  MOV R38, R82 ;  /* 0x0000005200267202 */ /* 0x000fce0000000f00 */
.L_x_8045:
[----:B------:R-:W-:Y:S05]  /*0e90*/  BSYNC B1 ;  /* 0x0000000000017941 */ /* 0x000fea0003800000 */
.L_x_8043:
        /* <DEDUP_REMOVED lines=16> */
.L_x_8049:
[----:B------:R-:W-:Y:S05]  /*0fa0*/  BSYNC B2 ;  /* 0x0000000000027941 */ /* 0x000fea0003800000 */
.L_x_8048:
        /* <DEDUP_REMOVED lines=42> */
.L_x_8047:
[----:B------:R-:W-:Y:S05]  /*1250*/  BSYNC B1 ;  /* 0x0000000000017941 */ /* 0x000fea0003800000 */
.L_x_8046:
        /* <DEDUP_REMOVED lines=13> */
[----:B-1----:R-:W-:Y:S01]  /*1330*/  FSETP.GTU.FTZ.AND P3, PT, R28, R103, PT ;  /* 0x000000671c00720b */ /* 0x002fe20003f7c000 */
[----:B------:R-:W-:-:S03]  /*1340*/  VIADD R28, R34, 0x1 ;  /* 0x00000001221c7836 */ /* 0x000fc60000000000 */
        /* <DEDUP_REMOVED lines=12> */
.L_x_8051:
[----:B------:R-:W-:-:S07]  /*1410*/  IMAD.MOV.U32 R33, RZ, RZ, R82 ;  /* 0x000000ffff217224 */ /* 0x000fce00078e0052 */
.L_x_8052:
[----:B------:R-:W-:Y:S05]  /*1420*/  BSYNC B1 ;  /* 0x0000000000017941 */ /* 0x000fea0003800000 */
.L_x_8050:
        /* <DEDUP_REMOVED lines=16> */
.L_x_8056:
[----:B------:R-:W-:Y:S05]  /*1530*/  BSYNC B2 ;  /* 0x0000000000027941 */ /* 0x000fea0003800000 */
.L_x_8055:
        /* <DEDUP_REMOVED lines=42> */
.L_x_8054:
[----:B------:R-:W-:Y:S05]  /*17e0*/  BSYNC B1 ;  /* 0x0000000000017941 */ /* 0x000fea0003800000 */
.L_x_8053:
        /* <DEDUP_REMOVED lines=8> */
[----:B------:R-:W-:-:S03]  /*1870*/  FMUL.FTZ R31, R31, R102 ;  /* 0x000000661f1f7220 */ /* 0x000fc60000410000 */
[----:B------:R-:W-:Y:S02]  /*1880*/  P2R R33, PR, RZ, 0x8 ;  /* 0x00000008ff217803 */ /* 0x000fe40000000000 */
        /* <DEDUP_REMOVED lines=11> */
.L_x_8058:
[----:B------:R-:W-:-:S07]  /*1940*/  IMAD.MOV.U32 R24, RZ, RZ, R82 ;  /* 0x000000ffff187224 */ /* 0x000fce00078e0052 */
.L_x_8059:
[----:B------:R-:W-:Y:S05]  /*1950*/  BSYNC B1 ;  /* 0x0000000000017941 */ /* 0x000fea0003800000 */
.L_x_8057:
        /* <DEDUP_REMOVED lines=16> */
.L_x_8063:
[----:B------:R-:W-:Y:S05]  /*1a60*/  BSYNC B2 ;  /* 0x0000000000027941 */ /* 0x000fea0003800000 */
.L_x_8062:
        /* <DEDUP_REMOVED lines=42> */
.L_x_8061:
[----:B------:R-:W-:Y:S05]  /*1d10*/  BSYNC B1 ;  /* 0x0000000000017941 */ /* 0x000fea0003800000 */
.L_x_8060:
        /* <DEDUP_REMOVED lines=22> */
.L_x_8065:
[----:B------:R-:W-:-:S07]  /*1e80*/  IMAD.MOV.U32 R38, RZ, RZ, R82 ;  /* 0x000000ffff267224 */ /* 0x000fce00078e0052 */
.L_x_8066:
[----:B------:R-:W-:Y:S05]  /*1e90*/  BSYNC B1 ;  /* 0x0000000000017941 */ /* 0x000fea0003800000 */
.L_x_8064:
        /* <DEDUP_REMOVED lines=16> */
.L_x_8070:
[----:B------:R-:W-:Y:S05]  /*1fa0*/  BSYNC B2 ;  /* 0x0000000000027941 */ /* 0x000fea0003800000 */
.L_x_8069:
        /* <DEDUP_REMOVED lines=42> */
.L_x_8068:
[----:B------:R-:W-:Y:S05]  /*2250*/  BSYNC B1 ;  /* 0x0000000000017941 */ /* 0x000fea0003800000 */
.L_x_8067:
        /* <DEDUP_REMOVED lines=20> */
.L_x_8072:
[----:B------:R-:W-:-:S07]  /*23a0*/  IMAD.MOV.U32 R35, RZ, RZ, R82 ;  /* 0x000000ffff237224 */ /* 0x000fce00078e0052 */
.L_x_8073:
[----:B------:R-:W-:Y:S05]  /*23b0*/  BSYNC B1 ;  /* 0x0000000000017941 */ /* 0x000fea0003800000 */
.L_x_8071:
        /* <DEDUP_REMOVED lines=16> */
.L_x_8077:
[----:B------:R-:W-:Y:S05]  /*24c0*/  BSYNC B2 ;  /* 0x0000000000027941 */ /* 0x000fea0003800000 */
.L_x_8076:
        /* <DEDUP_REMOVED lines=42> */
.L_x_8075:
[----:B------:R-:W-:Y:S05]  /*2770*/  BSYNC B1 ;  /* 0x0000000000017941 */ /* 0x000fea0003800000 */
.L_x_8074:
        /* <DEDUP_REMOVED lines=21> */
.L_x_8079:
[----:B------:R-:W-:-:S07]  /*28d0*/  IMAD.MOV.U32 R35, RZ, RZ, R82 ;  /* 0x000000ffff237224 */ /* 0x000fce00078e0052 */
.L_x_8080:
[----:B------:R-:W-:Y:S05]  /*28e0*/  BSYNC B1 ;  /* 0x0000000000017941 */ /* 0x000fea0003800000 */
.L_x_8078:
        /* <DEDUP_REMOVED lines=16> */
.L_x_8084:
[----:B------:R-:W-:Y:S05]  /*29f0*/  BSYNC B2 ;  /* 0x0000000000027941 */ /* 0x000fea0003800000 */
.L_x_8083:
        /* <DEDUP_REMOVED lines=42> */
.L_x_8082:
[----:B------:R-:W-:Y:S05]  /*2ca0*/  BSYNC B1 ;  /* 0x0000000000017941 */ /* 0x000fea0003800000 */
.L_x_8081:
        /* <DEDUP_REMOVED lines=20> */
.L_x_8086:
[----:B------:R-:W-:-:S07]  /*2df0*/  IMAD.MOV.U32 R26, RZ, RZ, R82 ;  /* 0x000000ffff1a7224 */ /* 0x000fce00078e0052 */
.L_x_8087:
[----:B------:R-:W-:Y:S05]  /*2e00*/  BSYNC B1 ;  /* 0x0000000000017941 */ /* 0x000fea0003800000 */
.L_x_8085:
        /* <DEDUP_REMOVED lines=16> */
.L_x_8091:
[----:B------:R-:W-:Y:S05]  /*2f10*/  BSYNC B2 ;  /* 0x0000000000027941 */ /* 0x000fea0003800000 */
.L_x_8090:
        /* <DEDUP_REMOVED lines=42> */
.L_x_8089:
[----:B------:R-:W-:Y:S05]  /*31c0*/  BSYNC B1 ;  /* 0x0000000000017941 */ /* 0x000fea0003800000 */
.L_x_8088:
        /* <DEDUP_REMOVED lines=21> */
.L_x_8093:
[----:B------:R-:W-:-:S07]  /*3320*/  IMAD.MOV.U32 R39, RZ, RZ, R82 ;  /* 0x000000ffff277224 */ /* 0x000fce00078e0052 */
.L_x_8094:
[----:B------:R-:W-:Y:S05]  /*3330*/  BSYNC B1 ;  /* 0x0000000000017941 */ /* 0x000fea0003800000 */
.L_x_8092:
        /* <DEDUP_REMOVED lines=18> */
.L_x_8098:
[----:B------:R-:W-:Y:S05]  /*3460*/  BSYNC B2 ;  /* 0x0000000000027941 */ /* 0x000fea0003800000 */
.L_x_8097:
        /* <DEDUP_REMOVED lines=42> */
.L_x_8096:
[----:B------:R-:W-:Y:S05]  /*3710*/  BSYNC B1 ;  /* 0x0000000000017941 */ /* 0x000fea0003800000 */
.L_x_8095:
[----:B------:R-:W-:Y:S01]  /*3720*/  I2FP.F32.U32 R25, R39 ;  /* 0x0000002700197245 */ /* 0x000fe20000201000 */
[----:B------:R-:W0:Y:S01]  /*3730*/  LDC.64 R74, c[0x0][0x238] ;  /* 0x00008e00ff4a7b82 */ /* 0x000e220000000a00 */
[----:B------:R-:W-:Y:S01]  /*3740*/  ISETP.NE.AND P6, PT, R32, RZ, PT ;  /* 0x000000ff2000720c */ /* 0x000fe20003fc5270 */
[----:B------:R-:W-:Y:S01]  /*3750*/  VIADD R105, R99, 0x20 ;  /* 0x0000002063697836 */ /* 0x000fe20000000000 */
[----:B------:R-:W-:Y:S01]  /*3760*/  SEL R32, RZ, 0x10000, P5 ;  /* 0x00010000ff207807 */ /* 0x000fe20002800000 */
[----:B------:R-:W-:Y:S01]  /*3770*/  FFMA.FTZ R26, R25, R104, 1.1641532182693481445e-10 ;  /* 0x2f000000191a7423 */ /* 0x000fe20000010068 */
[----:B------:R-:W-:Y:S02]  /*3780*/  SEL R55, RZ, 0x100, P4 ;  /* 0x00000100ff377807 */ /* 0x000fe40002000000 */
[----:B------:R-:W-:Y:S01]  /*3790*/  ISETP.NE.AND P5, PT, R33, RZ, PT ;  /* 0x000000ff2100720c */ /* 0x000fe20003fa5270 */
[----:B------:R-:W1:Y:S01]  /*37a0*/  @P1 LDC.64 R24, c[0x0][0x230] ;  /* 0x00008c00ff181b82 */ /* 0x000e620000000a00 */
[----:B------:R-:W-:-:S02]  /*37b0*/  ISETP.NE.AND P4, PT, R34, RZ, PT ;  /* 0x000000ff2200720c */ /* 0x000fc40003f85270 */
[----:B------:R-:W-:Y:S02]  /*37c0*/  SEL R30, RZ, 0x1, P2 ;  /* 0x00000001ff1e7807 */ /* 0x000fe40001000000 */
[----:B------:R-:W-:Y:S02]  /*37d0*/  FSETP.GTU.FTZ.AND P2, PT, R26, R103, PT ;  /* 0x000000671a00720b */ /* 0x000fe40003f5c000 */
[----:B------:R-:W-:Y:S01]  /*37e0*/  SHF.L.U32 R35, R35, 0x10, RZ ;  /* 0x0000001023237819 */ /* 0x000fe200000006ff */
[----:B------:R-:W2:Y:S01]  /*37f0*/  LDC.64 R76, c[0x0][0x240] ;  /* 0x00009000ff4c7b82 */ /* 0x000ea20000000a00 */
[----:B------:R-:W-:Y:S01]  /*3800*/  SEL R28, RZ, 0x1, P4 ;  /* 0x00000001ff1c7807 */ /* 0x000fe20002000000 */
[----:B------:R-:W-:Y:S01]  /*3810*/  IMAD.WIDE.U32 R30, R30, 0x1000000, RZ ;  /* 0x010000001e1e7825 */ /* 0x000fe200078e00ff */
[----:B------:R-:W-:-:S03]  /*3820*/  SEL R26, RZ, 0x1, P5 ;  /* 0x00000001ff1a7807 */ /* 0x000fc60002800000 */
[----:B------:R-:W-:Y:S01]  /*3830*/  FMUL.FTZ R35, R35, R100 ;  /* 0x0000006423237220 */ /* 0x000fe20000410000 */
[----:B------:R-:W-:Y:S01]  /*3840*/  SEL R33, RZ, 0x1000000, P2 ;  /* 0x01000000ff217807 */ /* 0x000fe20001000000 */
[----:B------:R-:W-:-:S04]  /*3850*/  IMAD.WIDE.U32 R28, R28, 0x10000, RZ ;  /* 0x000100001c1c7825 */ /* 0x000fc800078e00ff */
[----:B------:R-:W-:Y:S01]  /*3860*/  FMUL.FTZ R35, R35, R102 ;  /* 0x0000006623237220 */ /* 0x000fe20000410000 */
[----:B------:R-:W-:Y:S01]  /*3870*/  LOP3.LUT R55, R55, R33, R32, 0xfe, !PT ;  /* 0x0000002137377212 */ /* 0x000fe200078efe20 */
[----:B------:R-:W-:Y:S01]  /*3880*/  IMAD.WIDE.U32 R26, R26, 0x100, RZ ;  /* 0x000001001a1a7825 */ /* 0x000fe200078e00ff */
[----:B------:R-:W-:Y:S02]  /*3890*/  SEL R33, RZ, 0x1, P6 ;  /* 0x00000001ff217807 */ /* 0x000fe40003000000 */
[----:B------:R-:W-:Y:S02]  /*38a0*/  FSEL R39, R35, RZ, !P2 ;  /* 0x000000ff23277208 */ /* 0x000fe40005000000 */
[----:B------:R-:W-:Y:S01]  /*38b0*/  LOP3.LUT R28, R26, R30, R28, 0xfe, !PT ;  /* 0x0000001e1a1c7212 */ /* 0x000fe200078efe1c */
[----:B-1----:R-:W-:Y:S01]  /*38c0*/  @P1 IMAD.WIDE.U32 R34, R105, 0x20, R24 ;  /* 0x0000002069221825 */ /* 0x002fe200078e0018 */
[----:B------:R-:W-:-:S03]  /*38d0*/  SEL R30, RZ, 0x1, P3 ;  /* 0x00000001ff1e7807 */ /* 0x000fc60001800000 */
[----:B------:R-:W-:Y:S01]  /*38e0*/  @P0 FADD.FTZ R39, R47, R39 ;  /* 0x000000272f270221 */ /* 0x000fe20000010000 */
[----:B------:R-:W-:Y:S01]  /*38f0*/  LOP3.LUT R28, R28, R33, RZ, 0xfc, !PT ;  /* 0x000000211c1c7212 */ /* 0x000fe200078efcff */
[----:B0-----:R-:W-:Y:S01]  /*3900*/  IMAD.WIDE.U32 R32, R99, 0x20, R74 ;  /* 0x0000002063207825 */ /* 0x001fe200078e004a */
[----:B------:R-:W-:-:S03]  /*3910*/  LOP3.LUT R31, R31, R55, R30, 0xfe, !PT ;  /* 0x000000371f1f7212 */ /* 0x000fc600078efe1e */
[----:B------:R-:W-:Y:S01]  /*3920*/  IMAD.WIDE.U32 R24, R105, 0x10, R52 ;  /* 0x0000001069187825 */ /* 0x000fe200078e0034 */
[----:B------:R-:W-:Y:S01]  /*3930*/  LOP3.LUT R29, R27, R31, R29, 0xfe, !PT ;  /* 0x0000001f1b1d7212 */ /* 0x000fe200078efe1d */
[----:B------:R0:W-:Y:S02]  /*3940*/  STG.E.128 desc[UR4][R32.64], R40 ;  /* 0x0000002820007986 */ /* 0x0001e4000c101d04 */
[----:B--2---:R-:W-:Y:S02]  /*3950*/  IMAD.WIDE.U32 R30, R99, 0x8, R76 ;  /* 0x00000008631e7825 */ /* 0x004fe400078e004c */
[----:B------:R0:W-:Y:S04]  /*3960*/  STG.E.128 desc[UR4][R32.64+0x10], R36 ;  /* 0x0000102420007986 */ /* 0x0001e8000c101d04 */
[----:B------:R0:W-:Y:S04]  /*3970*/  STG.E.64 desc[UR4][R30.64], R28 ;  /* 0x0000001c1e007986 */ /* 0x0001e8000c101b04 */
[----:B------:R0:W5:Y:S04]  /*3980*/  @P1 LDG.E.128 R48, desc[UR4][R34.64] ;  /* 0x0000000422301981 */ /* 0x000168000c1e1d00 */
        /* <DEDUP_REMOVED lines=14> */
.L_x_8100:
[----:B------:R-:W-:-:S07]  /*3a70*/  MOV R54, R82 ;  /* 0x0000005200367202 */ /* 0x000fce0000000f00 */
.L_x_8101:
[----:B------:R-:W-:Y:S05]  /*3a80*/  BSYNC B1 ;  /* 0x0000000000017941 */ /* 0x000fea0003800000 */
.L_x_8099:
        /* <DEDUP_REMOVED lines=16> */
.L_x_8105:
[----:B------:R-:W-:Y:S05]  /*3b90*/  BSYNC B2 ;  /* 0x0000000000027941 */ /* 0x000fea0003800000 */
.L_x_8104:
        /* <DEDUP_REMOVED lines=42> */
.L_x_8103:
[----:B------:R-:W-:Y:S05]  /*3e40*/  BSYNC B1 ;  /* 0x0000000000017941 */ /* 0x000fea0003800000 */
.L_x_8102:
[----:B------:R-:W-:Y:S01]  /*3e50*/  I2FP.F32.U32 R29, R54 ;  /* 0x00000036001d7245 */ /* 0x000fe20000201000 */
[C---:B-----5:R-:W-:Y:S01]  /*3e60*/  IMAD.U32 R31, R24.reuse, 0x10000, RZ ;  /* 0x00010000181f7824 */ /* 0x060fe200078e00ff */
[----:B------:R-:W-:Y:S01]  /*3e70*/  ISETP.NE.AND P2, PT, R55, 0x1, PT ;  /* 0x000000013700780c */ /* 0x000fe20003f45270 */
[----:B------:R-:W-:Y:S01]  /*3e80*/  BSSY B1, `(.L_x_8106) ;  /* 0x0000014000017945 */ /* 0x000fe20003800000 */
[----:B------:R-:W-:Y:S01]  /*3e90*/  PRMT R30, R24, 0x7632, R30 ;  /* 0x00007632181e7816 */ /* 0x000fe2000000001e */
[----:B------:R-:W-:Y:S01]  /*3ea0*/  FFMA.FTZ R28, R29, R104, 1.1641532182693481445e-10 ;  /* 0x2f0000001d1c7423 */ /* 0x000fe20000010068 */
[----:B------:R-:W-:-:S04]  /*3eb0*/  FMUL.FTZ R31, R31, R100 ;  /* 0x000000641f1f7220 */ /* 0x000fc80000410000 */
[----:B------:R-:W-:Y:S01]  /*3ec0*/  FMUL.FTZ R32, R31, R102 ;  /* 0x000000661f207220 */ /* 0x000fe20000410000 */
[----:B------:R-:W-:Y:S02]  /*3ed0*/  FSETP.GTU.FTZ.AND P3, PT, R28, R103, PT ;  /* 0x000000671c00720b */ /* 0x000fe40003f7c000 */
        /* <DEDUP_REMOVED lines=13> */
.L_x_8107:
[----:B------:R-:W-:-:S07]  /*3fb0*/  MOV R24, R82 ;  /* 0x0000005200187202 */ /* 0x000fce0000000f00 */
.L_x_8108:
[----:B------:R-:W-:Y:S05]  /*3fc0*/  BSYNC B1 ;  /* 0x0000000000017941 */ /* 0x000fea0003800000 */
.L_x_8106:
        /* <DEDUP_REMOVED lines=16> */
.L_x_8112:
[----:B------:R-:W-:Y:S05]  /*40d0*/  BSYNC B2 ;  /* 0x0000000000027941 */ /* 0x000fea0003800000 */
.L_x_8111:
        /* <DEDUP_REMOVED lines=42> */
.L_x_8110:
[----:B------:R-:W-:Y:S05]  /*4380*/  BSYNC B1 ;  /* 0x0000000000017941 */ /* 0x000fea0003800000 */
.L_x_8109:
        /* <DEDUP_REMOVED lines=21> */
.L_x_8114:
[----:B------:R-:W-:-:S07]  /*44e0*/  MOV R24, R82 ;  /* 0x0000005200187202 */ /* 0x000fce0000000f00 */
.L_x_8115:
[----:B------:R-:W-:Y:S05]  /*44f0*/  BSYNC B1 ;  /* 0x0000000000017941 */ /* 0x000fea0003800000 */
.L_x_8113:
        /* <DEDUP_REMOVED lines=16> */
.L_x_8119:
[----:B------:R-:W-:Y:S05]  /*4600*/  BSYNC B2 ;  /* 0x0000000000027941 */ /* 0x000fea0003800000 */
.L_x_8118:
        /* <DEDUP_REMOVED lines=42> */
.L_x_8117:
[----:B------:R-:W-:Y:S05]  /*48b0*/  BSYNC B1 ;  /* 0x0000000000017941 */ /* 0x000fea0003800000 */
.L_x_8116:
        /* <DEDUP_REMOVED lines=22> */
.L_x_8121:
[----:B------:R-:W-:-:S07]  /*4a20*/  MOV R35, R82 ;  /* 0x0000005200237202 */ /* 0x000fce0000000f00 */
.L_x_8122:
[----:B------:R-:W-:Y:S05]  /*4a30*/  BSYNC B1 ;  /* 0x0000000000017941 */ /* 0x000fea0003800000 */
.L_x_8120:
        /* <DEDUP_REMOVED lines=16> */
.L_x_8126:
[----:B------:R-:W-:Y:S05]  /*4b40*/  BSYNC B2 ;  /* 0x0000000000027941 */ /* 0x000fea0003800000 */
.L_x_8125:
        /* <DEDUP_REMOVED lines=42> */
.L_x_8124:
[----:B------:R-:W-:Y:S05]  /*4df0*/  BSYNC B1 ;  /* 0x0000000000017941 */ /* 0x000fea0003800000 */
.L_x_8123:
        /* <DEDUP_REMOVED lines=20> */
.L_x_8128:
[----:B------:R-:W-:-:S07]  /*4f40*/  MOV R30, R82 ;  /* 0x00000052001e7202 */ /* 0x000fce0000000f00 */
.L_x_8129:
[----:B------:R-:W-:Y:S05]  /*4f50*/  BSYNC B1 ;  /* 0x0000000000017941 */ /* 0x000fea0003800000 */
.L_x_8127:
        /* <DEDUP_REMOVED lines=16> */
.L_x_8133:
[----:B------:R-:W-:Y:S05]  /*5060*/  BSYNC B2 ;  /* 0x0000000000027941 */ /* 0x000fea0003800000 */
.L_x_8132:
        /* <DEDUP_REMOVED lines=42> */
.L_x_8131:
[----:B------:R-:W-:Y:S05]  /*5310*/  BSYNC B1 ;  /* 0x0000000000017941 */ /* 0x000fea0003800000 */
.L_x_8130:
        /* <DEDUP_REMOVED lines=21> */
.L_x_8135:
[----:B------:R-:W-:-:S07]  /*5470*/  MOV R29, R82 ;  /* 0x00000052001d7202 */ /* 0x000fce0000000f00 */
.L_x_8136:
[----:B------:R-:W-:Y:S05]  /*5480*/  BSYNC B1 ;  /* 0x0000000000017941 */ /* 0x000fea0003800000 */
.L_x_8134:
        /* <DEDUP_REMOVED lines=16> */
.L_x_8140:
[----:B------:R-:W-:Y:S05]  /*5590*/  BSYNC B2 ;  /* 0x0000000000027941 */ /* 0x000fea0003800000 */
.L_x_8139:
        /* <DEDUP_REMOVED lines=42> */
.L_x_8138:
[----:B------:R-:W-:Y:S05]  /*5840*/  BSYNC B1 ;  /* 0x0000000000017941 */ /* 0x000fea0003800000 */
.L_x_8137:
        /* <DEDUP_REMOVED lines=20> */
.L_x_8142:
[----:B------:R-:W-:-:S07]  /*5990*/  MOV R26, R82 ;  /* 0x00000052001a7202 */ /* 0x000fce0000000f00 */
.L_x_8143:
[----:B------:R-:W-:Y:S05]  /*59a0*/  BSYNC B1 ;  /* 0x0000000000017941 */ /* 0x000fea0003800000 */
.L_x_8141:
        /* <DEDUP_REMOVED lines=16> */
.L_x_8147:
[----:B------:R-:W-:Y:S05]  /*5ab0*/  BSYNC B2 ;  /* 0x0000000000027941 */ /* 0x000fea0003800000 */
.L_x_8146:
        /* <DEDUP_REMOVED lines=42> */
.L_x_8145:
[----:B------:R-:W-:Y:S05]  /*5d60*/  BSYNC B1 ;  /* 0x0000000000017941 */ /* 0x000fea0003800000 */
.L_x_8144:
        /* <DEDUP_REMOVED lines=21> */
.L_x_8149:
[----:B------:R-:W-:-:S07]  /*5ec0*/  MOV R108, R82 ;  /* 0x00000052006c7202 */ /* 0x000fce0000000f00 */
.L_x_8150:
[----:B------:R-:W-:Y:S05]  /*5ed0*/  BSYNC B1 ;  /* 0x0000000000017941 */ /* 0x000fea0003800000 */
.L_x_8148:
        /* <DEDUP_REMOVED lines=18> */
.L_x_8154:
[----:B------:R-:W-:Y:S05]  /*6000*/  BSYNC B2 ;  /* 0x0000000000027941 */ /* 0x000fea0003800000 */
.L_x_8153:
        /* <DEDUP_REMOVED lines=42> */
.L_x_8152:
[----:B------:R-:W-:Y:S05]  /*62b0*/  BSYNC B1 ;  /* 0x0000000000017941 */ /* 0x000fea0003800000 */
.L_x_8151:
[----:B------:R-:W-:Y:S01]  /*62c0*/  I2FP.F32.U32 R25, R108 ;  /* 0x0000006c00197245 */ /* 0x000fe20000201000 */
[----:B------:R-:W-:Y:S01]  /*62d0*/  IMAD.U32 R107, R107, 0x10000, RZ ;  /* 0x000100006b6b7824 */ /* 0x000fe200078e00ff */
[----:B------:R-:W-:Y:S01]  /*62e0*/  SEL R85, RZ, 0x100, P4 ;  /* 0x00000100ff557807 */ /* 0x000fe20002000000 */
[----:B------:R-:W-:Y:S01]  /*62f0*/  IMAD.WIDE.U32 R108, R105, 0x20, R74 ;  /* 0x00000020696c7825 */ /* 0x000fe200078e004a */
[----:B------:R-:W-:-:S03]  /*6300*/  SEL R110, RZ, 0x10000, P5 ;  /* 0x00010000ff6e7807 */ /* 0x000fc60002800000 */
[----:B------:R-:W-:Y:S01]  /*6310*/  FFMA.FTZ R24, R25, R104, 1.1641532182693481445e-10 ;  /* 0x2f00000019187423 */ /* 0x000fe20000010068 */
[----:B------:R-:W-:Y:S02]  /*6320*/  ISETP.NE.AND P4, PT, R106, RZ, PT ;  /* 0x000000ff6a00720c */ /* 0x000fe40003f85270 */
[----:B------:R-:W-:Y:S01]  /*6330*/  ISETP.NE.AND P5, PT, R101, RZ, PT ;  /* 0x000000ff6500720c */ /* 0x000fe20003fa5270 */
[----:B------:R0:W-:Y:S01]  /*6340*/  STG.E.128 desc[UR4][R108.64], R32 ;  /* 0x000000206c007986 */ /* 0x0001e2000c101d04 */
[----:B------:R-:W-:Y:S02]  /*6350*/  SEL R106, RZ, 0x1, P2 ;  /* 0x00000001ff6a7807 */ /* 0x000fe40001000000 */
[----:B------:R-:W-:Y:S02]  /*6360*/  FSETP.GTU.FTZ.AND P2, PT, R24, R103, PT ;  /* 0x000000671800720b */ /* 0x000fe40003f5c000 */
[----:B------:R-:W-:Y:S01]  /*6370*/  ISETP.NE.AND P6, PT, R31, RZ, PT ;  /* 0x000000ff1f00720c */ /* 0x000fe20003fc5270 */
[----:B------:R-:W-:Y:S01]  /*6380*/  FMUL.FTZ R31, R107, R100 ;  /* 0x000000646b1f7220 */ /* 0x000fe20000410000 */
[----:B------:R-:W-:Y:S01]  /*6390*/  SEL R54, RZ, 0x1, P4 ;  /* 0x00000001ff367807 */ /* 0x000fe20002000000 */
[----:B------:R-:W-:Y:S01]  /*63a0*/  IMAD.WIDE.U32 R106, R106, 0x1000000, RZ ;  /* 0x010000006a6a7825 */ /* 0x000fe200078e00ff */
[----:B------:R-:W-:-:S03]  /*63b0*/  SEL R26, RZ, 0x1, P5 ;  /* 0x00000001ff1a7807 */ /* 0x000fc60002800000 */
[----:B------:R-:W-:Y:S01]  /*63c0*/  FMUL.FTZ R31, R31, R102 ;  /* 0x000000661f1f7220 */ /* 0x000fe20000410000 */
[----:B------:R-:W-:Y:S01]  /*63d0*/  SEL R81, RZ, 0x1000000, P2 ;  /* 0x01000000ff517807 */ /* 0x000fe20001000000 */
[----:B------:R-:W-:Y:S01]  /*63e0*/  IMAD.WIDE.U32 R54, R54, 0x10000, RZ ;  /* 0x0001000036367825 */ /* 0x000fe200078e00ff */
[----:B------:R-:W-:Y:S01]  /*63f0*/  SEL R83, RZ, 0x1, P3 ;  /* 0x00000001ff537807 */ /* 0x000fe20001800000 */
[----:B------:R-:W1:Y:S01]  /*6400*/  @P1 LDC.64 R24, c[0x0][0x230] ;  /* 0x00008c00ff181b82 */ /* 0x000e620000000a00 */
[----:B------:R-:W-:Y:S01]  /*6410*/  LOP3.LUT R85, R85, R81, R110, 0xfe, !PT ;  /* 0x0000005155557212 */ /* 0x000fe200078efe6e */
[----:B------:R-:W-:Y:S01]  /*6420*/  IMAD.WIDE.U32 R26, R26, 0x100, RZ ;  /* 0x000001001a1a7825 */ /* 0x000fe200078e00ff */
[----:B------:R-:W-:Y:S02]  /*6430*/  FSEL R31, R31, RZ, !P2 ;  /* 0x000000ff1f1f7208 */ /* 0x000fe40005000000 */
[----:B------:R-:W-:Y:S02]  /*6440*/  LOP3.LUT R107, R107, R85, R83, 0xfe, !PT ;  /* 0x000000556b6b7212 */ /* 0x000fe400078efe53 */
[----:B------:R-:W-:Y:S01]  /*6450*/  IADD3 R101, R99, 0x40, RZ ;  /* 0x0000004063657810 */ /* 0x000fe20007ffe0ff */
[----:B------:R-:W-:Y:S01]  /*6460*/  @P0 FADD.FTZ R31, R47, R31 ;  /* 0x0000001f2f1f0221 */ /* 0x000fe20000010000 */
[----:B------:R-:W-:-:S02]  /*6470*/  SEL R81, RZ, 0x1, P6 ;  /* 0x00000001ff517807 */ /* 0x000fc40003000000 */
[----:B------:R-:W-:Y:S01]  /*6480*/  LOP3.LUT R26, R26, R106, R54, 0xfe, !PT ;  /* 0x0000006a1a1a7212 */ /* 0x000fe200078efe36 */
[----:B------:R-:W-:Y:S01]  /*6490*/  IMAD.WIDE.U32 R52, R101, 0x10, R52 ;  /* 0x0000001065347825 */ /* 0x000fe200078e0034 */
[----:B------:R-:W-:Y:S01]  /*64a0*/  LOP3.LUT R27, R27, R107, R55, 0xfe, !PT ;  /* 0x0000006b1b1b7212 */ /* 0x000fe200078efe37 */
[----:B------:R0:W-:Y:S01]  /*64b0*/  STG.E.128 desc[UR4][R108.64+0x10], R28 ;  /* 0x0000101c6c007986 */ /* 0x0001e2000c101d04 */
[----:B------:R-:W-:Y:S01]  /*64c0*/  LOP3.LUT R26, R26, R81, RZ, 0xfc, !PT ;  /* 0x000000511a1a7212 */ /* 0x000fe200078efcff */
[----:B------:R-:W-:-:S05]  /*64d0*/  IMAD.WIDE.U32 R106, R105, 0x8, R76 ;  /* 0x00000008696a7825 */ /* 0x000fca00078e004c */
[----:B------:R0:W-:Y:S01]  /*64e0*/  STG.E.64 desc[UR4][R106.64], R26 ;  /* 0x0000001a6a007986 */ /* 0x0001e2000c101b04 */
[----:B-1----:R-:W-:-:S03]  /*64f0*/  @P1 IMAD.WIDE.U32 R24, R101, 0x20, R24 ;  /* 0x0000002065181825 */ /* 0x002fc600078e0018 */
[----:B------:R-:W5:Y:S04]  /*6500*/  LDG.E.128 R52, desc[UR4][R52.64] ;  /* 0x0000000434347981 */ /* 0x000f68000c1e1d00 */
        /* <DEDUP_REMOVED lines=14> */
.L_x_8156:
[----:B------:R-:W-:-:S07]  /*65f0*/  IMAD.MOV.U32 R106, RZ, RZ, R82 ;  /* 0x000000ffff6a7224 */ /* 0x000fce00078e0052 */
.L_x_8157:
[----:B------:R-:W-:Y:S05]  /*6600*/  BSYNC B1 ;  /* 0x0000000000017941 */ /* 0x000fea0003800000 */
.L_x_8155:
        /* <DEDUP_REMOVED lines=16> */
.L_x_8161:
[----:B------:R-:W-:Y:S05]  /*6710*/  BSYNC B2 ;  /* 0x0000000000027941 */ /* 0x000fea0003800000 */
.L_x_8160:
        /* <DEDUP_REMOVED lines=42> */
.L_x_8159:
[----:B------:R-:W-:Y:S05]  /*69c0*/  BSYNC B1 ;  /* 0x0000000000017941 */ /* 0x000fea0003800000 */
.L_x_8158:
[----:B------:R-:W-:Y:S01]  /*69d0*/  I2FP.F32.U32 R25, R106 ;  /* 0x0000006a00197245 */ /* 0x000fe20000201000 */
[----:B------:R-:W-:Y:S01]  /*69e0*/  BSSY B1, `(.L_x_8162) ;  /* 0x0000016000017945 */ /* 0x000fe20003800000 */
[C---:B-----5:R-:W-:Y:S01]  /*69f0*/  SHF.L.U32 R27, R52.reuse, 0x10, RZ ;  /* 0x00000010341b7819 */ /* 0x060fe200000006ff */
        /* <DEDUP_REMOVED lines=19> */
.L_x_8163:
[----:B------:R-:W-:-:S07]  /*6b30*/  IMAD.MOV.U32 R25, RZ, RZ, R82 ;  /* 0x000000ffff197224 */ /* 0x000fce00078e0052 */
.L_x_8164:
[----:B------:R-:W-:Y:S05]  /*6b40*/  BSYNC B1 ;  /* 0x0000000000017941 */ /* 0x000fea0003800000 */
.L_x_8162:
        /* <DEDUP_REMOVED lines=16> */
.L_x_8168:
[----:B------:R-:W-:Y:S05]  /*6c50*/  BSYNC B2 ;  /* 0x0000000000027941 */ /* 0x000fea0003800000 */
.L_x_8167:
        /* <DEDUP_REMOVED lines=42> */
.L_x_8166:
[----:B------:R-:W-:Y:S05]  /*6f00*/  BSYNC B1 ;  /* 0x0000000000017941 */ /* 0x000fea0003800000 */
.L_x_8165:
        /* <DEDUP_REMOVED lines=21> */
.L_x_8170:
[----:B------:R-:W-:-:S07]  /*7060*/  IMAD.MOV.U32 R52, RZ, RZ, R82 ;  /* 0x000000ffff347224 */ /* 0x000fce00078e0052 */
.L_x_8171:
[----:B------:R-:W-:Y:S05]  /*7070*/  BSYNC B1 ;  /* 0x0000000000017941 */ /* 0x000fea0003800000 */
.L_x_8169:
        /* <DEDUP_REMOVED lines=16> */
.L_x_8175:
[----:B------:R-:W-:Y:S05]  /*7180*/  BSYNC B2 ;  /* 0x0000000000027941 */ /* 0x000fea0003800000 */
.L_x_8174:
        /* <DEDUP_REMOVED lines=42> */
.L_x_8173:
[----:B------:R-:W-:Y:S05]  /*7430*/  BSYNC B1 ;  /* 0x0000000000017941 */ /* 0x000fea0003800000 */
.L_x_8172:
[----:B------:R-:W-:Y:S01]  /*7440*/  I2FP.F32.U32 R27, R52 ;  /* 0x00000034001b7245 */ /* 0x000fe20000201000 */
[----:B------:R-:W-:Y:S01]  /*7450*/  BSSY B1, `(.L_x_8176) ;  /* 0x0000015000017945 */ /* 0x000fe20003800000 */
[----:B------:R-:W-:Y:S02]  /*7460*/  SHF.L.U32 R79, R53, 0x10, RZ ;  /* 0x00000010354f7819 */ /* 0x000fe400000006ff */
[----:B------:R-:W-:Y:S01]  /*7470*/  ISETP.NE.AND P2, PT, R81, 0x1, PT ;  /* 0x000000015100780c */ /* 0x000fe20003f45270 */
[----:B------:R-:W-:Y:S01]  /*7480*/  FFMA.FTZ R26, R27, R104, 1.1641532182693481445e-10 ;  /* 0x2f0000001b1a7423 */ /* 0x000fe20000010068 */
[----:B------:R-:W-:Y:S01]  /*7490*/  PRMT R27, R53, 0x7632, R27 ;  /* 0x00007632351b7816 */ /* 0x000fe2000000001b */
[----:B------:R-:W-:-:S03]  /*74a0*/  FMUL.FTZ R79, R79, R100 ;  /* 0x000000644f4f7220 */ /* 0x000fc60000410000 */
[----:B------:R-:W-:Y:S01]  /*74b0*/  FSETP.GTU.FTZ.AND P1, PT, R26, R103, PT ;  /* 0x000000671a00720b */ /* 0x000fe20003f3c000 */
[----:B------:R-:W-:-:S05]  /*74c0*/  FMUL.FTZ R79, R79, R102 ;  /* 0x000000664f4f7220 */ /* 0x000fca0000410000 */
        /* <DEDUP_REMOVED lines=12> */
.L_x_8177:
[----:B------:R-:W-:-:S07]  /*7590*/  IMAD.MOV.U32 R108, RZ, RZ, R82 ;  /* 0x000000ffff6c7224 */ /* 0x000fce00078e0052 */
.L_x_8178:
[----:B------:R-:W-:Y:S05]  /*75a0*/  BSYNC B1 ;  /* 0x0000000000017941 */ /* 0x000fea0003800000 */
.L_x_8176:
        /* <DEDUP_REMOVED lines=16> */
.L_x_8182:
[----:B------:R-:W-:Y:S05]  /*76b0*/  BSYNC B2 ;  /* 0x0000000000027941 */ /* 0x000fea0003800000 */
.L_x_8181:
        /* <DEDUP_REMOVED lines=42> */
.L_x_8180:
[----:B------:R-:W-:Y:S05]  /*7960*/  BSYNC B1 ;  /* 0x0000000000017941 */ /* 0x000fea0003800000 */
.L_x_8179:
        /* <DEDUP_REMOVED lines=20> */
.L_x_8184:
[----:B------:R-:W-:-:S07]  /*7ab0*/  IMAD.MOV.U32 R108, RZ, RZ, R82 ;  /* 0x000000ffff6c7224 */ /* 0x000fce00078e0052 */
.L_x_8185:
[----:B------:R-:W-:Y:S05]  /*7ac0*/  BSYNC B1 ;  /* 0x0000000000017941 */ /* 0x000fea0003800000 */
.L_x_8183:
        /* <DEDUP_REMOVED lines=16> */
.L_x_8189:
[----:B------:R-:W-:Y:S05]  /*7bd0*/  BSYNC B2 ;  /* 0x0000000000027941 */ /* 0x000fea0003800000 */
.L_x_8188:
        /* <DEDUP_REMOVED lines=42> */
.L_x_8187:
[----:B------:R-:W-:Y:S05]  /*7e80*/  BSYNC B1 ;  /* 0x0000000000017941 */ /* 0x000fea0003800000 */
.L_x_8186:
[----:B------:R-:W-:Y:S01]  /*7e90*/  I2FP.F32.U32 R53, R108 ;  /* 0x0000006c00357245 */ /* 0x000fe20000201000 */
[----:B------:R-:W-:Y:S01]  /*7ea0*/  BSSY B1, `(.L_x_8190) ;  /* 0x0000015000017945 */ /* 0x000fe20003800000 */
[C---:B------:R-:W-:Y:S01]  /*7eb0*/  SHF.L.U32 R79, R54.reuse, 0x10, RZ ;  /* 0x00000010364f7819 */ /* 0x040fe200000006ff */
        /* <DEDUP_REMOVED lines=18> */
.L_x_8191:
[----:B------:R-:W-:-:S07]  /*7fe0*/  IMAD.MOV.U32 R53, RZ, RZ, R82 ;  /* 0x000000ffff357224 */ /* 0x000fce00078e0052 */
.L_x_8192:
[----:B------:R-:W-:Y:S05]  /*7ff0*/  BSYNC B1 ;  /* 0x0000000000017941 */ /* 0x000fea0003800000 */
.L_x_8190:
        /* <DEDUP_REMOVED lines=16> */
.L_x_8196:
[----:B------:R-:W-:Y:S05]  /*8100*/  BSYNC B2 ;  /* 0x0000000000027941 */ /* 0x000fea0003800000 */
.L_x_8195:
        /* <DEDUP_REMOVED lines=42> */
.L_x_8194:
[----:B------:R-:W-:Y:S05]  /*83b0*/  BSYNC B1 ;  /* 0x0000000000017941 */ /* 0x000fea0003800000 */
.L_x_8193:
        /* <DEDUP_REMOVED lines=20> */
.L_x_8198:
[----:B------:R-:W-:-:S07]  /*8500*/  IMAD.MOV.U32 R54, RZ, RZ, R82 ;  /* 0x000000ffff367224 */ /* 0x000fce00078e0052 */
.L_x_8199:
[----:B------:R-:W-:Y:S05]  /*8510*/  BSYNC B1 ;  /* 0x0000000000017941 */ /* 0x000fea0003800000 */
.L_x_8197:
        /* <DEDUP_REMOVED lines=16> */
.L_x_8203:
[----:B------:R-:W-:Y:S05]  /*8620*/  BSYNC B2 ;  /* 0x0000000000027941 */ /* 0x000fea0003800000 */
.L_x_8202:
        /* <DEDUP_REMOVED lines=42> */
.L_x_8201:
[----:B------:R-:W-:Y:S05]  /*88d0*/  BSYNC B1 ;  /* 0x0000000000017941 */ /* 0x000fea0003800000 */
.L_x_8200:
[----:B------:R-:W-:Y:S01]  /*88e0*/  I2FP.F32.U32 R79, R54 ;  /* 0x00000036004f7245 */ /* 0x000fe20000201000 */
[----:B------:R-:W-:Y:S01]  /*88f0*/  BSSY B1, `(.L_x_8204) ;  /* 0x0000015000017945 */ /* 0x000fe20003800000 */
[----:B------:R-:W-:Y:S02]  /*8900*/  SHF.L.U32 R81, R55, 0x10, RZ ;  /* 0x0000001037517819 */ /* 0x000fe400000006ff */
[----:B------:R-:W-:Y:S01]  /*8910*/  ISETP.NE.AND P6, PT, R85, 0x1, PT ;  /* 0x000000015500780c */ /* 0x000fe20003fc5270 */
[----:B------:R-:W-:Y:S01]  /*8920*/  FFMA.FTZ R54, R79, R104, 1.1641532182693481445e-10 ;  /* 0x2f0000004f367423 */ /* 0x000fe20000010068 */
[----:B------:R-:W-:Y:S01]  /*8930*/  PRMT R55, R55, 0x7632, R55 ;  /* 0x0000763237377816 */ /* 0x000fe20000000037 */
[----:B------:R-:W-:Y:S01]  /*8940*/  FMUL.FTZ R81, R81, R100 ;  /* 0x0000006451517220 */ /* 0x000fe20000410000 */
[----:B------:R-:W-:Y:S02]  /*8950*/  VIADD R79, R85, 0x1 ;  /* 0x00000001554f7836 */ /* 0x000fe40000000000 */
        /* <DEDUP_REMOVED lines=13> */
.L_x_8205:
[----:B------:R-:W-:-:S07]  /*8a30*/  IMAD.MOV.U32 R108, RZ, RZ, R82 ;  /* 0x000000ffff6c7224 */ /* 0x000fce00078e0052 */
.L_x_8206:
[----:B------:R-:W-:Y:S05]  /*8a40*/  BSYNC B1 ;  /* 0x0000000000017941 */ /* 0x000fea0003800000 */
.L_x_8204:
        /* <DEDUP_REMOVED lines=18> */
.L_x_8210:
[----:B------:R-:W-:Y:S05]  /*8b70*/  BSYNC B2 ;  /* 0x0000000000027941 */ /* 0x000fea0003800000 */
.L_x_8209:
        /* <DEDUP_REMOVED lines=42> */
.L_x_8208:
[----:B------:R-:W-:Y:S05]  /*8e20*/  BSYNC B1 ;  /* 0x0000000000017941 */ /* 0x000fea0003800000 */
.L_x_8207:
[----:B------:R-:W-:Y:S01]  /*8e30*/  ISETP.NE.AND P6, PT, R106, RZ, PT ;  /* 0x000000ff6a00720c */ /* 0x000fe20003fc5270 */
[----:B------:R-:W-:Y:S01]  /*8e40*/  FADD.FTZ R106, RZ, R40 ;  /* 0x00000028ff6a7221 */ /* 0x000fe20000010000 */
[----:B------:R-:W-:Y:S01]  /*8e50*/  SHF.L.U32 R55, R55, 0x10, RZ ;  /* 0x0000001037377819 */ /* 0x000fe200000006ff */
[----:B------:R-:W-:Y:S01]  /*8e60*/  IMAD.WIDE.U32 R74, R101, 0x20, R74 ;  /* 0x00000020654a7825 */ /* 0x000fe200078e004a */
[----:B------:R-:W-:-:S03]  /*8e70*/  SEL R81, RZ, 0x10000, P5 ;  /* 0x00010000ff517807 */ /* 0x000fc60002800000 */
[----:B------:R-:W-:Y:S01]  /*8e80*/  FADD.FTZ R83, R41, R106 ;  /* 0x0000006a29537221 */ /* 0x000fe20000010000 */
[----:B------:R-:W-:Y:S01]  /*8e90*/  ISETP.NE.AND P5, PT, R107, RZ, PT ;  /* 0x000000ff6b00720c */ /* 0x000fe20003fa5270 */
[----:B------:R-:W-:Y:S01]  /*8ea0*/  FMUL.FTZ R55, R55, R100 ;  /* 0x0000006437377220 */ /* 0x000fe20000410000 */
[----:B------:R-:W-:Y:S01]  /*8eb0*/  SEL R110, RZ, 0x1, P2 ;  /* 0x00000001ff6e7807 */ /* 0x000fe20001000000 */
[----:B------:R-:W-:Y:S01]  /*8ec0*/  FADD.FTZ R106, R42, R83 ;  /* 0x000000532a6a7221 */ /* 0x000fe20000010000 */
[----:B------:R-:W-:-:S04]  /*8ed0*/  IMAD.WIDE.U32 R76, R101, 0x8, R76 ;  /* 0x00000008654c7825 */ /* 0x000fc800078e004c */
[----:B------:R-:W-:Y:S01]  /*8ee0*/  FMUL.FTZ R55, R55, R102 ;  /* 0x0000006637377220 */ /* 0x000fe20000410000 */
[----:B------:R0:W-:Y:S01]  /*8ef0*/  STG.E.128 desc[UR4][R74.64], R24 ;  /* 0x000000184a007986 */ /* 0x0001e2000c101d04 */
[----:B------:R-:W-:Y:S01]  /*8f00*/  FADD.FTZ R83, R43, R106 ;  /* 0x0000006a2b537221 */ /* 0x000fe20000010000 */
[----:B------:R-:W-:Y:S01]  /*8f10*/  IMAD.WIDE.U32 R110, R110, 0x1000000, RZ ;  /* 0x010000006e6e7825 */ /* 0x000fe200078e00ff */
[----:B------:R-:W-:-:S03]  /*8f20*/  UMOV UR8, 0xffffffff ;  /* 0xffffffff00087882 */ /* 0x000fc60000000000 */
[----:B------:R-:W-:-:S04]  /*8f30*/  FADD.FTZ R106, R36, R83 ;  /* 0x00000053246a7221 */ /* 0x000fc80000010000 */
[----:B------:R-:W-:-:S04]  /*8f40*/  FADD.FTZ R83, R37, R106 ;  /* 0x0000006a25537221 */ /* 0x000fc80000010000 */
[----:B------:R-:W-:-:S04]  /*8f50*/  FADD.FTZ R106, R38, R83 ;  /* 0x00000053266a7221 */ /* 0x000fc80000010000 */
[----:B------:R-:W-:-:S04]  /*8f60*/  FADD.FTZ R83, R39, R106 ;  /* 0x0000006a27537221 */ /* 0x000fc80000010000 */
[----:B------:R-:W-:Y:S01]  /*8f70*/  FADD.FTZ R106, R32, R83 ;  /* 0x00000053206a7221 */ /* 0x000fe20000010000 */
[----:B------:R-:W-:Y:S02]  /*8f80*/  I2FP.F32.U32 R83, R108 ;  /* 0x0000006c00537245 */ /* 0x000fe40000201000 */
[----:B------:R-:W-:Y:S01]  /*8f90*/  SEL R108, RZ, 0x1, P1 ;  /* 0x00000001ff6c7807 */ /* 0x000fe20000800000 */
[----:B------:R-:W-:Y:S02]  /*8fa0*/  FADD.FTZ R85, R33, R106 ;  /* 0x0000006a21557221 */ /* 0x000fe40000010000 */
[----:B------:R-:W-:Y:S02]  /*8fb0*/  FFMA.FTZ R104, R83, R104, 1.1641532182693481445e-10 ;  /* 0x2f00000053687423 */ /* 0x000fe40000010068 */
[----:B------:R-:W-:Y:S01]  /*8fc0*/  FADD.FTZ R106, R34, R85 ;  /* 0x00000055226a7221 */ /* 0x000fe20000010000 */
[----:B------:R-:W-:Y:S02]  /*8fd0*/  IMAD.WIDE.U32 R108, R108, 0x10000, RZ ;  /* 0x000100006c6c7825 */ /* 0x000fe400078e00ff */
[----:B------:R-:W-:-:S02]  /*8fe0*/  FSETP.GTU.FTZ.AND P2, PT, R104, R103, PT ;  /* 0x000000676800720b */ /* 0x000fc40003f5c000 */
[----:B------:R-:W-:Y:S01]  /*8ff0*/  FADD.FTZ R83, R35, R106 ;  /* 0x0000006a23537221 */ /* 0x000fe20000010000 */
[----:B------:R-:W-:Y:S02]  /*9000*/  SEL R106, RZ, 0x1, P5 ;  /* 0x00000001ff6a7807 */ /* 0x000fe40002800000 */
[----:B------:R-:W-:Y:S01]  /*9010*/  SEL R104, RZ, 0x100, P4 ;  /* 0x00000100ff687807 */ /* 0x000fe20002000000 */
[----:B------:R-:W-:Y:S01]  /*9020*/  FADD.FTZ R100, R28, R83 ;  /* 0x000000531c647221 */ /* 0x000fe20000010000 */
[----:B------:R-:W-:Y:S01]  /*9030*/  SEL R85, RZ, 0x1000000, P2 ;  /* 0x01000000ff557807 */ /* 0x000fe20001000000 */
[----:B------:R-:W-:Y:S01]  /*9040*/  IMAD.WIDE.U32 R106, R106, 0x100, RZ ;  /* 0x000001006a6a7825 */ /* 0x000fe200078e00ff */
[----:B------:R-:W-:-:S03]  /*9050*/  FSEL R55, R55, RZ, !P2 ;  /* 0x000000ff37377208 */ /* 0x000fc60005000000 */
[----:B------:R-:W-:Y:S01]  /*9060*/  FADD.FTZ R83, R29, R100 ;  /* 0x000000641d537221 */ /* 0x000fe20000010000 */
[----:B------:R-:W-:Y:S02]  /*9070*/  LOP3.LUT R85, R104, R85, R81, 0xfe, !PT ;  /* 0x0000005568557212 */ /* 0x000fe400078efe51 */
[----:B------:R-:W-:Y:S01]  /*9080*/  SEL R103, RZ, 0x1, P6 ;  /* 0x00000001ff677807 */ /* 0x000fe20003000000 */
[----:B------:R-:W-:Y:S01]  /*9090*/  FADD.FTZ R100, R30, R83 ;  /* 0x000000531e647221 */ /* 0x000fe20000010000 */
[----:B------:R-:W-:Y:S01]  /*90a0*/  SEL R83, RZ, 0x1, P3 ;  /* 0x00000001ff537807 */ /* 0x000fe20001800000 */
[----:B------:R-:W-:Y:S01]  /*90b0*/  @P0 FADD.FTZ R55, R47, R55 ;  /* 0x000000372f370221 */ /* 0x000fe20000010000 */
[----:B------:R-:W-:Y:S01]  /*90c0*/  LOP3.LUT R102, R106, R110, R108, 0xfe, !PT ;  /* 0x0000006e6a667212 */ /* 0x000fe200078efe6c */
[----:B------:R-:W-:Y:S01]  /*90d0*/  FADD.FTZ R81, R31, R100 ;  /* 0x000000641f517221 */ /* 0x000fe20000010000 */
[----:B------:R-:W-:Y:S02]  /*90e0*/  LOP3.LUT R111, R111, R85, R83, 0xfe, !PT ;  /* 0x000000556f6f7212 */ /* 0x000fe400078efe53 */
[----:B------:R-:W-:Y:S01]  /*90f0*/  LOP3.LUT R102, R102, R103, RZ, 0xfc, !PT ;  /* 0x0000006766667212 */ /* 0x000fe200078efcff */
[----:B------:R-:W-:Y:S01]  /*9100*/  FADD.FTZ R100, R24, R81 ;  /* 0x0000005118647221 */ /* 0x000fe20000010000 */
[----:B------:R-:W-:Y:S01]  /*9110*/  LOP3.LUT R103, R107, R111, R109, 0xfe, !PT ;  /* 0x0000006f6b677212 */ /* 0x000fe200078efe6d */
[----:B------:R0:W-:Y:S01]  /*9120*/  STG.E.128 desc[UR4][R74.64+0x10], R52 ;  /* 0x000010344a007986 */ /* 0x0001e2000c101d04 */
[----:B------:R-:W-:Y:S01]  /*9130*/  ISETP.NE.AND P0, PT, R98, RZ, PT ;  /* 0x000000ff6200720c */ /* 0x000fe20003f05270 */
[----:B------:R-:W-:-:S02]  /*9140*/  FADD.FTZ R81, R25, R100 ;  /* 0x0000006419517221 */ /* 0x000fc40000010000 */
        /* <DEDUP_REMOVED lines=16> */
[----:B-1----:R-:W-:-:S05]  /*9250*/  FADD.FTZ R85, R83, R74 ;  /* 0x0000004a53557221 */ /* 0x002fca0000010000 */
[----:B------:R-:W1:Y:S02]  /*9260*/  SHFL.BFLY PT, R74, R85, 0x10, 0x1f ;  /* 0x0e001f00554a7f89 */ /* 0x000e6400000e0000 */
[----:B-1----:R-:W-:-:S04]  /*9270*/  FADD.FTZ R74, R85, R74 ;  /* 0x0000004a554a7221 */ /* 0x002fc80000010000 */
[----:B0-----:R-:W-:-:S04]  /*9280*/  FMUL.FTZ R77, R74, R75 ;  /* 0x0000004b4a4d7220 */ /* 0x001fc80000410000 */
[--C-:B------:R-:W-:Y:S01]  /*9290*/  FADD.FTZ R74, R40, -R77.reuse ;  /* 0x8000004d284a7221 */ /* 0x100fe20000010000 */
[--C-:B------:R-:W-:Y:S01]  /*92a0*/  FADD.FTZ R103, R41, -R77.reuse ;  /* 0x8000004d29677221 */ /* 0x100fe20000010000 */
[--C-:B------:R-:W-:Y:S01]  /*92b0*/  FADD.FTZ R81, R42, -R77.reuse ;  /* 0x8000004d2a517221 */ /* 0x100fe20000010000 */
[----:B------:R-:W-:Y:S01]  /*92c0*/  FADD.FTZ R83, R43, -R77 ;  /* 0x8000004d2b537221 */ /* 0x000fe20000010000 */
[----:B------:R-:W-:-:S04]  /*92d0*/  FFMA.FTZ R74, R74, R74, RZ ;  /* 0x0000004a4a4a7223 */ /* 0x000fc800000100ff */
        /* <DEDUP_REMOVED lines=52> */
.L_x_8224:
[C---:B------:R-:W-:Y:S01]  /*9620*/  FMUL.FTZ R74, R77.reuse, R77 ;  /* 0x0000004d4d4a7220 */ /* 0x040fe20000410000 */
[----:B------:R-:W-:Y:S01]  /*9630*/  PLOP3.LUT P1, PT, PT, PT, UP1, 0x40, 0x0 ;  /* 0x000000000000781c */ /* 0x000fe20003f2e818 */
[----:B-1----:R-:W-:Y:S01]  /*9640*/  FADD.FTZ R76, R98, R85 ;  /* 0x00000055624c7221 */ /* 0x002fe20000010000 */
[----:B------:R-:W-:Y:S02]  /*9650*/  PLOP3.LUT P2, PT, PT, PT, UP1, 0x40, 0x0 ;  /* 0x000000000000781c */ /* 0x000fe40003f4e818 */
[----:B------:R-:W-:Y:S01]  /*9660*/  FSEL R81, R74, RZ, !P1 ;  /* 0x000000ff4a517208 */ /* 0x000fe20004800000 */
[----:B------:R-:W-:Y:S01]  /*9670*/  FFMA.FTZ R76, R76, R75, UR11 ;  /* 0x0000000b4c4c7e23 */ /* 0x000fe2000801004b */
[----:B0-----:R-:W-:Y:S01]  /*9680*/  FSEL R98, R77, RZ, P2 ;  /* 0x000000ff4d627208 */ /* 0x001fe20001000000 */
[----:B------:R-:W0:Y:S02]  /*9690*/  @!P0 LDC.64 R74, c[0x0][0x250] ;  /* 0x00009400ff4a8b82 */ /* 0x000e240000000a00 */
[----:B------:R-:W-:-:S02]  /*96a0*/  FADD.FTZ R100, R76, R81 ;  /* 0x000000514c647221 */ /* 0x000fc40000010000 */
[--C-:B------:R-:W-:Y:S01]  /*96b0*/  FADD.FTZ R76, R40, -R98.reuse ;  /* 0x80000062284c7221 */ /* 0x100fe20000010000 */
[--C-:B------:R-:W-:Y:S01]  /*96c0*/  FADD.FTZ R81, R41, -R98.reuse ;  /* 0x8000006229517221 */ /* 0x100fe20000010000 */
[--C-:B------:R-:W-:Y:S01]  /*96d0*/  FADD.FTZ R111, R32, -R98.reuse ;  /* 0x80000062206f7221 */ /* 0x100fe20000010000 */
[--C-:B------:R-:W-:Y:S01]  /*96e0*/  FADD.FTZ R83, R42, -R98.reuse ;  /* 0x800000622a537221 */ /* 0x100fe20000010000 */
[----:B------:R-:W1:Y:S01]  /*96f0*/  @!P0 LDC.64 R40, c[0x0][0x258] ;  /* 0x00009600ff288b82 */ /* 0x000e620000000a00 */
[----:B------:R-:W2:Y:S01]  /*9700*/  MUFU.RSQ R32, R100 ;  /* 0x0000006400207308 */ /* 0x000ea20000001400 */
        /* <DEDUP_REMOVED lines=14> */
[----:B0-----:R-:W-:-:S04]  /*97f0*/  @!P0 IMAD.WIDE R74, R0, 0x4, R74 ;  /* 0x00000004004a8825 */ /* 0x001fc800078e024a */
[--C-:B------:R-:W-:Y:S01]  /*9800*/  FADD.FTZ R119, R24, -R98.reuse ;  /* 0x8000006218777221 */ /* 0x100fe20000010000 */
[C---:B--2---:R-:W-:Y:S01]  /*9810*/  FMUL.FTZ R26, R32.reuse, R83 ;  /* 0x00000053201a7220 */ /* 0x044fe20000410000 */
[C---:B------:R-:W-:Y:S01]  /*9820*/  FMUL.FTZ R36, R32.reuse, R85 ;  /* 0x0000005520247220 */ /* 0x040fe20000410000 */
[C---:B------:R-:W-:Y:S01]  /*9830*/  FMUL.FTZ R83, R32.reuse, R37 ;  /* 0x0000002520537220 */ /* 0x040fe20000410000 */
[C---:B------:R-:W-:Y:S01]  /*9840*/  FMUL.FTZ R37, R32.reuse, R33 ;  /* 0x0000002120257220 */ /* 0x040fe20000410000 */
[----:B------:R-:W-:Y:S01]  /*9850*/  FMUL.FTZ R33, R32, R25 ;  /* 0x0000001920217220 */ /* 0x000fe20000410000 */
[----:B------:R-:W-:Y:S01]  /*9860*/  FADD.FTZ R27, R27, -R98 ;  /* 0x800000621b1b7221 */ /* 0x000fe20000010000 */
[----:B-1----:R-:W-:-:S04]  /*9870*/  @!P0 IMAD.WIDE R40, R0, 0x4, R40 ;  /* 0x0000000400288825 */ /* 0x002fc800078e0228 */
[--C-:B------:R-:W-:Y:S01]  /*9880*/  FADD.FTZ R123, R52, -R98.reuse ;  /* 0x80000062347b7221 */ /* 0x100fe20000010000 */
[--C-:B------:R-:W-:Y:S01]  /*9890*/  FADD.FTZ R53, R53, -R98.reuse ;  /* 0x8000006235357221 */ /* 0x100fe20000010000 */
[--C-:B------:R-:W-:Y:S01]  /*98a0*/  FADD.FTZ R121, R54, -R98.reuse ;  /* 0x8000006236797221 */ /* 0x100fe20000010000 */
[----:B------:R-:W-:Y:S01]  /*98b0*/  FADD.FTZ R55, R55, -R98 ;  /* 0x8000006237377221 */ /* 0x000fe20000010000 */
[----:B------:R-:W0:Y:S01]  /*98c0*/  LDC.64 R42, c[0x0][0x2b8] ;  /* 0x0000ae00ff2a7b82 */ /* 0x000e220000000a00 */
[----:B------:R-:W-:Y:S01]  /*98d0*/  FFMA.FTZ R25, R26, R14, R3 ;  /* 0x0000000e1a197223 */ /* 0x000fe20000010003 */
[----:B------:R-:W-:Y:S01]  /*98e0*/  FFMA.FTZ R36, R36, R86, R63 ;  /* 0x0000005624247223 */ /* 0x000fe2000001003f */
        /* <DEDUP_REMOVED lines=32> */
[----:B-1----:R-:W-:Y:S01]  /*9af0*/  FFMA.FTZ R32, R37, R91, R66 ;  /* 0x0000005b25207223 */ /* 0x002fe20000010042 */
[----:B------:R-:W-:Y:S01]  /*9b00*/  FFMA.FTZ R81, R81, R87, R62 ;  /* 0x0000005751517223 */ /* 0x000fe2000001003e */
[----:B------:R-:W1:Y:S01]  /*9b10*/  LDC.64 R36, c[0x0][0x210] ;  /* 0x00008400ff247b82 */ /* 0x000e620000000a00 */
[----:B------:R-:W-:Y:S01]  /*9b20*/  F2FP.BF16.F32.PACK_AB R29, R28, R29 ;  /* 0x0000001d1c1d723e */ /* 0x000fe200000010ff */
[----:B------:R-:W-:Y:S01]  /*9b30*/  FFMA.FTZ R34, R39, R57, R12 ;  /* 0x0000003927227223 */ /* 0x000fe2000001000c */
[----:B------:R-:W-:Y:S01]  /*9b40*/  FFMA.FTZ R30, R113, R21, R8 ;  /* 0x00000015711e7223 */ /* 0x000fe20000010008 */
[----:B------:R-:W-:Y:S01]  /*9b50*/  FFMA.FTZ R31, R74, R20, R9 ;  /* 0x000000144a1f7223 */ /* 0x000fe20000010009 */
[----:B------:R-:W-:Y:S01]  /*9b60*/  FFMA.FTZ R76, R76, R92, R69 ;  /* 0x0000005c4c4c7223 */ /* 0x000fe20000010045 */
[----:B------:R-:W-:Y:S01]  /*9b70*/  FFMA.FTZ R115, R115, R93, R68 ;  /* 0x0000005d73737223 */ /* 0x000fe20000010044 */
[----:B------:R-:W-:Y:S01]  /*9b80*/  F2FP.BF16.F32.PACK_AB R28, R32, R111 ;  /* 0x0000006f201c723e */ /* 0x000fe200000010ff */
[----:B------:R-:W-:Y:S01]  /*9b90*/  FFMA.FTZ R55, R53, R97, R72 ;  /* 0x0000006135377223 */ /* 0x000fe20000010048 */
[----:B------:R-:W-:Y:S01]  /*9ba0*/  LEA R40, P0, R99, UR12, 0x4 ;  /* 0x0000000c63287c11 */ /* 0x000fe2000f8020ff */
[----:B------:R-:W-:Y:S01]  /*9bb0*/  FFMA.FTZ R39, R52, R94, R71 ;  /* 0x0000005e34277223 */ /* 0x000fe20000010047 */
[----:B------:R-:W-:Y:S01]  /*9bc0*/  FFMA.FTZ R35, R98, R56, R13 ;  /* 0x0000003862237223 */ /* 0x000fe2000001000d */
[----:B------:R-:W-:Y:S01]  /*9bd0*/  FFMA.FTZ R100, R100, R96, R73 ;  /* 0x0000006064647223 */ /* 0x000fe20000010049 */
[----:B------:R-:W-:Y:S01]  /*9be0*/  FFMA.FTZ R32, R119, R23, R10 ;  /* 0x0000001777207223 */ /* 0x000fe2000001000a */
[----:B------:R-:W-:Y:S01]  /*9bf0*/  FFMA.FTZ R53, R33, R95, R70 ;  /* 0x0000005f21357223 */ /* 0x000fe20000010046 */
[----:B------:R-:W-:Y:S01]  /*9c00*/  LEA R38, P1, R101, UR12, 0x4 ;  /* 0x0000000c65267c11 */ /* 0x000fe2000f8220ff */
[----:B0-----:R-:W-:Y:S01]  /*9c10*/  IMAD.WIDE.U32 R42, R105, 0x10, R42 ;  /* 0x00000010692a7825 */ /* 0x001fe200078e002a */
[----:B------:R-:W-:-:S02]  /*9c20*/  F2FP.BF16.F32.PACK_AB R26, R83, R26 ;  /* 0x0000001a531a723e */ /* 0x000fc400000010ff */
[----:B------:R-:W-:Y:S02]  /*9c30*/  F2FP.BF16.F32.PACK_AB R24, R81, R24 ;  /* 0x000000185118723e */ /* 0x000fe400000010ff */
[----:B------:R-:W-:Y:S02]  /*9c40*/  LEA.HI.X R41, R99, UR13, RZ, 0x4, P0 ;  /* 0x0000000d63297c11 */ /* 0x000fe400080f24ff */
[----:B------:R-:W-:Y:S01]  /*9c50*/  F2FP.BF16.F32.PACK_AB R31, R76, R31 ;  /* 0x0000001f4c1f723e */ /* 0x000fe200000010ff */
[----:B-1----:R-:W-:Y:S01]  /*9c60*/  IMAD R0, R36, 0x4, R0 ;  /* 0x0000000424007824 */ /* 0x002fe200078e0200 */
        /* <DEDUP_REMOVED lines=12> */
.L_x_8042:
[----:B------:R-:W-:Y:S05]  /*9d30*/  EXIT ;  /* 0x000000000000794d */ /* 0x000fea0003800000 */
.L_x_8211:
        /* <DEDUP_REMOVED lines=8> */
.L_x_8214:
[----:B------:R-:W-:Y:S05]  /*9dc0*/  BSYNC B1 ;  /* 0x0000000000017941 */ /* 0x000fea0003800000 */
.L_x_8213:
        /* <DEDUP_REMOVED lines=9> */
.L_x_8215:
        /* <DEDUP_REMOVED lines=8> */
.L_x_8216:
[----:B------:R-:W-:Y:S01]  /*9ee0*/  HFMA2.MMA R104, -RZ, RZ, 0, 4.76837158203125e-07 ;  /* 0x00000008ff687435 */ /* 0x000fe200000001ff */
[----:B------:R-:W-:-:S05]  /*9ef0*/  MOV R74, R102 ;  /* 0x00000066004a7202 */ /* 0x000fca0000000f00 */
[----:B------:R-:W-:-:S04]  /*9f00*/  FADD.FTZ R83, R81, R74 ;  /* 0x0000004a51537221 */ /* 0x000fc80000010000 */
[----:B------:R-:W-:-:S07]  /*9f10*/  IMAD.MOV.U32 R103, RZ, RZ, R83 ;  /* 0x000000ffff677224 */ /* 0x000fce00078e0053 */
[----:B------:R-:W-:Y:S05]  /*9f20*/  WARPSYNC.COLLECTIVE R100, `(.L_x_8217) ;  /* 0x0000000064087348 */ /* 0x000fea0003c00000 */
[----:B------:R0:W1:Y:S02]  /*9f30*/  SHFL.BFLY P1, R102, R103, R104, R107 ;  /* 0x0c00006867667389 */ /* 0x000064000002006b */
[----:B01----:R-:W-:Y:S01]  /*9f40*/  ENDCOLLECTIVE ;  /* 0x000000000000791b */ /* 0x003fe20003800000 */
.L_x_8217:
[----:B------:R-:W-:Y:S02]  /*9f50*/  IMAD.MOV.U32 R104, RZ, RZ, 0x10 ;  /* 0x00000010ff687424 */ /* 0x000fe400078e00ff */
[----:B------:R-:W-:-:S04]  /*9f60*/  IMAD.MOV.U32 R74, RZ, RZ, R102 ;  /* 0x000000ffff4a7224 */ /* 0x000fc800078e0066 */
[----:B------:R-:W-:-:S05]  /*9f70*/  FADD.FTZ R85, R83, R74 ;  /* 0x0000004a53557221 */ /* 0x000fca0000010000 */
[----:B------:R-:W-:-:S07]  /*9f80*/  MOV R103, R85 ;  /* 0x0000005500677202 */ /* 0x000fce0000000f00 */
[----:B------:R-:W-:Y:S05]  /*9f90*/  WARPSYNC.COLLECTIVE R100, `(.L_x_8218) ;  /* 0x0000000064087348 */ /* 0x000fea0003c00000 */
[----:B------:R0:W1:Y:S02]  /*9fa0*/  SHFL.BFLY P1, R102, R103, R104, R107 ;  /* 0x0c00006867667389 */ /* 0x000064000002006b */
[----:B01----:R-:W-:Y:S01]  /*9fb0*/  ENDCOLLECTIVE ;  /* 0x000000000000791b */ /* 0x003fe20003800000 */
.L_x_8218:
        /* <DEDUP_REMOVED lines=51> */
[----:B------:R-:W-:-:S04]  /*a2f0*/  FFMA.FTZ R74, R81, R81, R74 ;  /* 0x00000051514a7223 */ /* 0x000fc8000001004a */
[----:B------:R-:W-:-:S07]  /*a300*/  IMAD.MOV.U32 R103, RZ, RZ, R74 ;  /* 0x000000ffff677224 */ /* 0x000fce00078e004a */
[----:B------:R-:W-:Y:S05]  /*a310*/  WARPSYNC.COLLECTIVE R100, `(.L_x_8219) ;  /* 0x0000000064087348 */ /* 0x000fea0003c00000 */
[----:B------:R0:W1:Y:S02]  /*a320*/  SHFL.BFLY P1, R102, R103, R104, R107 ;  /* 0x0c00006867667389 */ /* 0x000064000002006b */
[----:B01----:R-:W-:Y:S01]  /*a330*/  ENDCOLLECTIVE ;  /* 0x000000000000791b */ /* 0x003fe20003800000 */
.L_x_8219:
[----:B------:R-:W-:Y:S02]  /*a340*/  IMAD.MOV.U32 R104, RZ, RZ, 0x2 ;  /* 0x00000002ff687424 */ /* 0x000fe400078e00ff */
[----:B------:R-:W-:-:S04]  /*a350*/  IMAD.MOV.U32 R81, RZ, RZ, R102 ;  /* 0x000000ffff517224 */ /* 0x000fc800078e0066 */
[----:B------:R-:W-:-:S05]  /*a360*/  FADD.FTZ R81, R74, R81 ;  /* 0x000000514a517221 */ /* 0x000fca0000010000 */
[----:B------:R-:W-:-:S07]  /*a370*/  MOV R103, R81 ;  /* 0x0000005100677202 */ /* 0x000fce0000000f00 */
[----:B------:R-:W-:Y:S05]  /*a380*/  WARPSYNC.COLLECTIVE R100, `(.L_x_8220) ;  /* 0x0000000064087348 */ /* 0x000fea0003c00000 */
[----:B------:R0:W1:Y:S02]  /*a390*/  SHFL.BFLY P1, R102, R103, R104, R107 ;  /* 0x0c00006867667389 */ /* 0x000064000002006b */
[----:B01----:R-:W-:Y:S01]  /*a3a0*/  ENDCOLLECTIVE ;  /* 0x000000000000791b */ /* 0x003fe20003800000 */
.L_x_8220:
[----:B------:R-:W-:Y:S01]  /*a3b0*/  HFMA2.MMA R104, -RZ, RZ, 0, 2.384185791015625e-07 ;  /* 0x00000004ff687435 */ /* 0x000fe200000001ff */
[----:B------:R-:W-:-:S05]  /*a3c0*/  MOV R76, R102 ;  /* 0x00000066004c7202 */ /* 0x000fca0000000f00 */
[----:B------:R-:W-:-:S04]  /*a3d0*/  FADD.FTZ R76, R81, R76 ;  /* 0x0000004c514c7221 */ /* 0x000fc80000010000 */
[----:B------:R-:W-:-:S07]  /*a3e0*/  IMAD.MOV.U32 R103, RZ, RZ, R76 ;  /* 0x000000ffff677224 */ /* 0x000fce00078e004c */
[----:B------:R-:W-:Y:S05]  /*a3f0*/  WARPSYNC.COLLECTIVE R100, `(.L_x_8221) ;  /* 0x0000000064087348 */ /* 0x000fea0003c00000 */
[----:B------:R0:W1:Y:S02]  /*a400*/  SHFL.BFLY P1, R102, R103, R104, R107 ;  /* 0x0c00006867667389 */ /* 0x000064000002006b */
[----:B01----:R-:W-:Y:S01]  /*a410*/  ENDCOLLECTIVE ;  /* 0x000000000000791b */ /* 0x003fe20003800000 */
.L_x_8221:
[----:B------:R-:W-:Y:S02]  /*a420*/  IMAD.MOV.U32 R104, RZ, RZ, 0x8 ;  /* 0x00000008ff687424 */ /* 0x000fe400078e00ff */
[----:B------:R-:W-:-:S04]  /*a430*/  IMAD.MOV.U32 R83, RZ, RZ, R102 ;  /* 0x000000ffff537224 */ /* 0x000fc800078e0066 */
[----:B------:R-:W-:-:S05]  /*a440*/  FADD.FTZ R83, R76, R83 ;  /* 0x000000534c537221 */ /* 0x000fca0000010000 */
[----:B------:R-:W-:-:S07]  /*a450*/  MOV R103, R83 ;  /* 0x0000005300677202 */ /* 0x000fce0000000f00 */
[----:B------:R-:W-:Y:S05]  /*a460*/  WARPSYNC.COLLECTIVE R100, `(.L_x_8222) ;  /* 0x0000000064087348 */ /* 0x000fea0003c00000 */
[----:B------:R0:W1:Y:S02]  /*a470*/  SHFL.BFLY P1, R102, R103, R104, R107 ;  /* 0x0c00006867667389 */ /* 0x000064000002006b */
[----:B01----:R-:W-:Y:S01]  /*a480*/  ENDCOLLECTIVE ;  /* 0x000000000000791b */ /* 0x003fe20003800000 */
.L_x_8222:
[----:B------:R-:W-:Y:S01]  /*a490*/  HFMA2.MMA R104, -RZ, RZ, 0, 9.5367431640625e-07 ;  /* 0x00000010ff687435 */ /* 0x000fe200000001ff */
[----:B------:R-:W-:-:S05]  /*a4a0*/  MOV R98, R102 ;  /* 0x0000006600627202 */ /* 0x000fca0000000f00 */
[----:B------:R-:W-:-:S04]  /*a4b0*/  FADD.FTZ R98, R83, R98 ;  /* 0x0000006253627221 */ /* 0x000fc80000010000 */
[----:B------:R-:W-:-:S07]  /*a4c0*/  IMAD.MOV.U32 R103, RZ, RZ, R98 ;  /* 0x000000ffff677224 */ /* 0x000fce00078e0062 */
[----:B------:R-:W-:Y:S05]  /*a4d0*/  WARPSYNC.COLLECTIVE R100, `(.L_x_8223) ;  /* 0x0000000064087348 */ /* 0x000fea0003c00000 */
[----:B------:R0:W1:Y:S02]  /*a4e0*/  SHFL.BFLY P1, R102, R103, R104, R107 ;  /* 0x0c00006867667389 */ /* 0x000064000002006b */
[----:B01----:R-:W-:Y:S01]  /*a4f0*/  ENDCOLLECTIVE ;  /* 0x000000000000791b */ /* 0x003fe20003800000 */
.L_x_8223:
[----:B------:R-:W-:Y:S01]  /*a500*/  IMAD.MOV.U32 R85, RZ, RZ, R102 ;  /* 0x000000ffff557224 */ /* 0x000fe200078e0066 */
[----:B------:R-:W-:Y:S06]  /*a510*/  BRA `(.L_x_8224) ;  /* 0xfffffff000407947 */ /* 0x000fec000383ffff */
.L_x_8225:
        /* <DEDUP_REMOVED lines=14> */
.L_x_23505:


//--------------------- .text._ZN10layer_norm13ln_fwd_kernelINS_13Kernel_traitsI13__nv_bfloat16S2_fS2_fjLj768ELj1ELj4ELj1ELj16ENS_18Kernel_traits_baseILj768ES2_S2_fS2_fjLj128EEEEELb1ELb0ELb1ELb0EEEvNS_9FwdParamsE --------------------------
	.section	.text._ZN10layer_norm13ln_fwd_kernelINS_13Kernel_traitsI13__nv_bfloat16S2_fS2_fjLj768ELj1ELj4ELj1ELj16ENS_18Kernel_traits_baseILj768ES2_S2_fS2_fjLj128EEEEELb1ELb0ELb1ELb0EEEvNS_9FwdParamsE,"ax",@progbits
	.align	128
        .global         _ZN10layer_norm13ln_fwd_kernelINS_13Kernel_traitsI13__nv_bfloat16S2_fS2_fjLj768ELj1ELj4ELj1ELj16ENS_18Kernel_traits_baseILj768ES2_S2_fS2_fjLj128EEEEELb1ELb0ELb1ELb0EEEvNS_9FwdParamsE
        .type           _ZN10layer_norm13ln_fwd_kernelINS_13Kernel_traitsI13__nv_bfloat16S2_fS2_fjLj768ELj1ELj4ELj1ELj16ENS_18Kernel_traits_baseILj768ES2_S2_fS2_fjLj128EEEEELb1ELb0ELb1ELb0EEEvNS_9FwdParamsE,@function
        .size           _ZN10layer_norm13ln_fwd_kernelINS_13Kernel_traitsI13__nv_bfloat16S2_fS2_fjLj768ELj1ELj4ELj1ELj16ENS_18Kernel_traits_baseILj768ES2_S2_fS2_fjLj128EEEEELb1ELb0ELb1ELb0EEEvNS_9FwdParamsE,(.L_x_23506 - _ZN10layer_norm13ln_fwd_kernelINS_13Kernel_traitsI13__nv_bfloat16S2_fS2_fjLj768ELj1ELj4ELj1ELj16ENS_18Kernel_traits_baseILj768ES2_S2_fS2_fjLj128EEEEELb1ELb0ELb1ELb0EEEvNS_9FwdParamsE)
        .other          _ZN10layer_norm13ln_fwd_kernelINS_13Kernel_traitsI13__nv_bfloat16S2_fS2_fjLj768ELj1ELj4ELj1ELj16ENS_18Kernel_traits_baseILj768ES2_S2_fS2_fjLj128EEEEELb1ELb0ELb1ELb0EEEvNS_9FwdParamsE,@"STO_CUDA_ENTRY STV_DEFAULT"
_ZN10layer_norm13ln_fwd_kernelINS_13Kernel_traitsI13__nv_bfloat16S2_fS2_fjLj768ELj1ELj4ELj1ELj16ENS_18Kernel_traits_baseILj768ES2_S2_fS2_fjLj128EEEEELb1ELb0ELb1ELb0EEEvNS_9FwdParamsE:
.text._ZN10layer_norm13ln_fwd_kernelINS_13Kernel_traitsI13__nv_bfloat16S2_fS2_fjLj768ELj1ELj4ELj1ELj16ENS_18Kernel_traits_baseILj768ES2_S2_fS2_fjLj128EEEEELb1ELb0ELb1ELb0EEEvNS_9FwdParamsE:
        /* <DEDUP_REMOVED lines=18> */
[--C-:B0-----:R-:W-:Y:S01]  /*0120*/  IMAD R67, R10, UR8, R0.reuse ;  /* 0x000000080a437c24 */ /* 0x101fe2000f8e0200 */
[----:B------:R-:W-:Y:S02]  /*0130*/  LOP3.LUT R64, R0, 0x1f, RZ, 0xc0, !PT ;  /* 0x0000001f00407812 */ /* 0x000fe400078ec0ff */
[----:B------:R-:W-:Y:S01]  /*0140*/  SHF.R.U32.HI R23, RZ, 0x5, R0 ;  /* 0x00000005ff177819 */ /* 0x000fe20000011600 */
[----:B------:R-:W-:Y:S04]  /*0150*/  BSSY B0, `(.L_x_8226) ;  /* 0x0000057000007945 */ /* 0x000fe80003800000 */
[----:B------:R-:W-:Y:S01]  /*0160*/  IMAD R23, R10, 0x4, R23 ;  /* 0x000000040a177824 */ /* 0x000fe200078e0217 */
[----:B--2---:R-:W-:-:S02]  /*0170*/  @P0 R2UR UR4, R2 ;  /* 0x00000000020402ca */ /* 0x004fc400000e0000 */
        /* <DEDUP_REMOVED lines=45> */
[----:B----4-:R-:W-:Y:S02]  /*0450*/  SHF.R.S32.HI R5, RZ, 0x1f, R12 ;  /* 0x0000001fff057819 */ /* 0x010fe4000001140c */
[----:B------:R-:W-:Y:S02]  /*0460*/  LOP3.LUT R6, R3, UR23, R6, 0x96, !PT ;  /* 0x0000001703067c12 */ /* 0x000fe4000f8e9606 */
[----:B------:R-:W-:Y:S01]  /*0470*/  MOV R3, R64 ;  /* 0x0000004000037202 */ /* 0x000fe20000000f00 */
        /* <DEDUP_REMOVED lines=36> */
.L_x_8227:
[----:B------:R-:W-:Y:S05]  /*06c0*/  BSYNC B0 ;  /* 0x0000000000007941 */ /* 0x000fea0003800000 */
.L_x_8226:
        /* <DEDUP_REMOVED lines=18> */
.L_x_8229:
[----:B------:R-:W-:Y:S05]  /*07f0*/  BSYNC B0 ;  /* 0x0000000000007941 */ /* 0x000fea0003800000 */
.L_x_8228:
        /* <DEDUP_REMOVED lines=13> */
.L_x_8231:
[----:B------:R-:W-:Y:S05]  /*08d0*/  BSYNC B0 ;  /* 0x0000000000007941 */ /* 0x000fea0003800000 */
.L_x_8230:
[----:B------:R-:W-:Y:S01]  /*08e0*/  ULDC UR8, c[0x0][0x214] ;  /* 0x0000850000087ab9 */ /* 0x000fe20000000800 */
[----:B------:R-:W-:Y:S02]  /*08f0*/  LOP3.LUT R35, R35, UR27, R20, 0x96, !PT ;  /* 0x0000001b23237c12 */ /* 0x000fe4000f8e9614 */
[----:B------:R-:W-:-:S13]  /*0900*/  ISETP.GE.AND P2, PT, R23, UR8, PT ;  /* 0x0000000817007c0c */ /* 0x000fda000bf46270 */
[----:B------:R-:W-:Y:S05]  /*0910*/  @P2 EXIT ;  /* 0x000000000000294d */ /* 0x000fea0003800000 */
[----:B------:R-:W-:Y:S01]  /*0920*/  SHF.L.U32 R3, R4, 0x10, RZ ;  /* 0x0000001004037819 */ /* 0x000fe200000006ff */
[----:B------:R-:W-:Y:S01]  /*0930*/  IMAD.U32 R4, R5, 0x10000, RZ ;  /* 0x0001000005047824 */ /* 0x000fe200078e00ff */
[----:B-----5:R-:W-:Y:S01]  /*0940*/  PRMT R91, R24, 0x7632, R91 ;  /* 0x00007632185b7816 */ /* 0x020fe2000000005b */
        /* <DEDUP_REMOVED lines=30> */
[C---:B------:R-:W-:Y:S01]  /*0b30*/  IMAD.U32 R13, R15.reuse, 0x10000, RZ ;  /* 0x000100000f0d7824 */ /* 0x040fe200078e00ff */
[----:B------:R-:W-:Y:S01]  /*0b40*/  PRMT R84, R15, 0x7632, R84 ;  /* 0x000076320f547816 */ /* 0x000fe20000000054 */
[----:B------:R-:W-:Y:S01]  /*0b50*/  IMAD.U32 R15, R17, 0x10000, RZ ;  /* 0x00010000110f7824 */ /* 0x000fe200078e00ff */
[C---:B------:R-:W-:Y:S01]  /*0b60*/  PRMT R89, R18.reuse, 0x7632, R89 ;  /* 0x0000763212597816 */ /* 0x040fe20000000059 */
[----:B------:R-:W-:Y:S01]  /*0b70*/  IMAD.U32 R18, R18, 0x10000, RZ ;  /* 0x0001000012127824 */ /* 0x000fe200078e00ff */
[----:B------:R-:W-:Y:S01]  /*0b80*/  PRMT R94, R30, 0x7632, R94 ;  /* 0x000076321e5e7816 */ /* 0x000fe2000000005e */
[----:B------:R-:W-:Y:S01]  /*0b90*/  IMAD.U32 R72, R26, 0x10000, RZ ;  /* 0x000100001a487824 */ /* 0x000fe200078e00ff */
[C---:B------:R-:W-:Y:S01]  /*0ba0*/  PRMT R97, R27.reuse, 0x7632, R97 ;  /* 0x000076321b617816 */ /* 0x040fe20000000061 */
        /* <DEDUP_REMOVED lines=37> */
[----:B------:R-:W-:-:S06]  /*0e00*/  ULDC.64 UR10, c[0x0][0x298] ;  /* 0x0000a600000a7ab9 */ /* 0x000fcc0000000a00 */
.L_x_8466:
        /* <DEDUP_REMOVED lines=10> */
[----:B------:R-:W-:Y:S01]  /*0eb0*/  LEA.HI R117, R114, R113, RZ, 0x3 ;  /* 0x0000007172757211 */ /* 0x000fe200078f18ff */
[----:B------:R-:W-:-:S03]  /*0ec0*/  IMAD.MOV.U32 R113, RZ, RZ, RZ ;  /* 0x000000ffff717224 */ /* 0x000fc600078e00ff */
        /* <DEDUP_REMOVED lines=10> */
[----:B------:R-:W0:Y:S08]  /*0f70*/  LDC.64 R60, c[0x0][0x230] ;  /* 0x00008c00ff3c7b82 */ /* 0x000e300000000a00 */
[----:B------:R-:W1:Y:S01]  /*0f80*/  @P2 LDC.64 R38, c[0x0][0x220] ;  /* 0x00008800ff262b82 */ /* 0x000e620000000a00 */
[----:B0-----:R-:W-:-:S04]  /*0f90*/  ISETP.NE.U32.AND P3, PT, R60, RZ, PT ;  /* 0x000000ff3c00720c */ /* 0x001fc80003f65070 */
[----:B------:R-:W-:-:S13]  /*0fa0*/  ISETP.NE.AND.EX P3, PT, R61, RZ, PT, P3 ;  /* 0x000000ff3d00720c */ /* 0x000fda0003f65330 */
[----:B------:R-:W0:Y:S01]  /*0fb0*/  @P3 LDC.64 R36, c[0x0][0x230] ;  /* 0x00008c00ff243b82 */ /* 0x000e220000000a00 */
[----:B-1----:R-:W-:-:S05]  /*0fc0*/  @P2 IMAD.WIDE.U32 R38, R113, 0x10, R38 ;  /* 0x0000001071262825 */ /* 0x002fca00078e0026 */
[----:B------:R1:W5:Y:S01]  /*0fd0*/  @P2 LDG.E.128 R28, desc[UR6][R38.64] ;  /* 0x00000006261c2981 */ /* 0x000362000c1e1d00 */
[----:B0-----:R-:W-:-:S05]  /*0fe0*/  @P3 IMAD.WIDE.U32 R40, R117, 0x20, R36 ;  /* 0x0000002075283825 */ /* 0x001fca00078e0024 */
[----:B------:R-:W2:Y:S04]  /*0ff0*/  @P3 LDG.E.128 R24, desc[UR6][R40.64] ;  /* 0x0000000628183981 */ /* 0x000ea8000c1e1d00 */
[----:B------:R1:W5:Y:S01]  /*1000*/  @P3 LDG.E.128 R32, desc[UR6][R40.64+0x10] ;  /* 0x0000100628203981 */ /* 0x000362000c1e1d00 */
[----:B------:R-:W-:Y:S01]  /*1010*/  ISETP.GT.AND P4, PT, R111, RZ, PT ;  /* 0x000000ff6f00720c */ /* 0x000fe20003f84270 */
[----:B------:R-:W-:-:S12]  /*1020*/  BSSY B2, `(.L_x_8235) ;  /* 0x000005c000027945 */ /* 0x000fd80003800000 */
[----:B------:R-:W-:-:S04]  /*1030*/  @!P4 ISETP.NE.U32.AND P5, PT, R60, RZ, PT ;  /* 0x000000ff3c00c20c */ /* 0x000fc80003fa5070 */
[----:B------:R-:W-:Y:S02]  /*1040*/  @!P4 ISETP.NE.AND.EX P5, PT, R61, RZ, PT, P5 ;  /* 0x000000ff3d00c20c */ /* 0x000fe40003fa5350 */
[----:B------:R-:W-:Y:S02]  /*1050*/  @!P4 MOV R42, R108 ;  /* 0x0000006c002ac202 */ /* 0x000fe40000000f00 */
[----:B--2---:R-:W-:Y:S01]  /*1060*/  @!P4 FSEL R36, R24, RZ, P5 ;  /* 0x000000ff1824c208 */ /* 0x004fe20002800000 */
[----:B-1----:R-:W-:Y:S08]  /*1070*/  @!P4 BRA `(.L_x_8236) ;  /* 0x000000040058c947 */ /* 0x002ff00003800000 */
        /* <DEDUP_REMOVED lines=12> */
.L_x_8238:
[----:B------:R-:W-:-:S07]  /*1140*/  IMAD.MOV.U32 R62, RZ, RZ, R112 ;  /* 0x000000ffff3e7224 */ /* 0x000fce00078e0070 */
.L_x_8239:
[----:B------:R-:W-:Y:S05]  /*1150*/  BSYNC B3 ;  /* 0x0000000000037941 */ /* 0x000fea0003800000 */
.L_x_8237:
        /* <DEDUP_REMOVED lines=16> */
.L_x_8243:
[----:B------:R-:W-:Y:S05]  /*1260*/  BSYNC B4 ;  /* 0x0000000000047941 */ /* 0x000fea0003800000 */
.L_x_8242:
        /* <DEDUP_REMOVED lines=42> */
[----:B------:R-:W-:Y:S01]  /*1510*/  LOP3.LUT R106, R37, UR29, R38, 0x96, !PT ;  /* 0x0000001d256a7c12 */ /* 0x000fe2000f8e9626 */
[----:B------:R-:W-:-:S07]  /*1520*/  IMAD.MOV.U32 R110, RZ, RZ, R36 ;  /* 0x000000ffff6e7224 */ /* 0x000fce00078e0024 */
.L_x_8241:
[----:B------:R-:W-:Y:S05]  /*1530*/  BSYNC B3 ;  /* 0x0000000000037941 */ /* 0x000fea0003800000 */
.L_x_8240:
[----:B------:R-:W-:Y:S01]  /*1540*/  I2FP.F32.U32 R36, R62 ;  /* 0x0000003e00247245 */ /* 0x000fe20000201000 */
[----:B------:R-:W-:Y:S02]  /*1550*/  IMAD.MOV.U32 R39, RZ, RZ, 0x2f800000 ;  /* 0x2f800000ff277424 */ /* 0x000fe400078e00ff */
[----:B-----5:R-:W-:Y:S02]  /*1560*/  IMAD.U32 R37, R28, 0x10000, RZ ;  /* 0x000100001c257824 */ /* 0x020fe400078e00ff */
[----:B------:R-:W-:Y:S02]  /*1570*/  FFMA.FTZ R36, R36, R39, 1.1641532182693481445e-10 ;  /* 0x2f00000024247423 */ /* 0x000fe40000010027 */
[----:B------:R-:W-:-:S03]  /*1580*/  FMUL.FTZ R37, R37, UR11 ;  /* 0x0000000b25257c20 */ /* 0x000fc60008410000 */
[----:B------:R-:W-:Y:S01]  /*1590*/  FSETP.GTU.FTZ.AND P5, PT, R36, UR9, PT ;  /* 0x0000000924007c0b */ /* 0x000fe2000bfbc000 */
[----:B------:R-:W-:-:S03]  /*15a0*/  FMUL.FTZ R37, R37, UR10 ;  /* 0x0000000a25257c20 */ /* 0x000fc60008410000 */
[----:B------:R-:W-:Y:S02]  /*15b0*/  SEL R98, RZ, 0x1, P5 ;  /* 0x00000001ff627807 */ /* 0x000fe40002800000 */
[----:B------:R-:W-:-:S05]  /*15c0*/  FSEL R36, R37, RZ, !P5 ;  /* 0x000000ff25247208 */ /* 0x000fca0006800000 */
[----:B------:R-:W-:-:S07]  /*15d0*/  @P3 FADD.FTZ R36, R24, R36 ;  /* 0x0000002418243221 */ /* 0x000fce0000010000 */
.L_x_8236:
[----:B------:R-:W-:Y:S05]  /*15e0*/  BSYNC B2 ;  /* 0x0000000000027941 */ /* 0x000fea0003800000 */
.L_x_8235:
[----:B------:R-:W-:Y:S01]  /*15f0*/  @!P4 ISETP.NE.U32.AND P5, PT, R60, RZ, PT ;  /* 0x000000ff3c00c20c */ /* 0x000fe20003fa5070 */
[----:B------:R-:W-:Y:S01]  /*1600*/  BSSY B2, `(.L_x_8244) ;  /* 0x000005c000027945 */ /* 0x000fe20003800000 */
[----:B------:R-:W-:Y:S02]  /*1610*/  @!P4 MOV R39, R42 ;  /* 0x0000002a0027c202 */ /* 0x000fe40000000f00 */
[----:B------:R-:W-:-:S04]  /*1620*/  @!P4 ISETP.NE.AND.EX P5, PT, R61, RZ, PT, P5 ;  /* 0x000000ff3d00c20c */ /* 0x000fc80003fa5350 */
[----:B------:R-:W-:Y:S01]  /*1630*/  @!P4 FSEL R37, R25, RZ, P5 ;  /* 0x000000ff1925c208 */ /* 0x000fe20002800000 */
[----:B------:R-:W-:Y:S08]  /*1640*/  @!P4 BRA `(.L_x_8245) ;  /* 0x00000004005cc947 */ /* 0x000ff00003800000 */
        /* <DEDUP_REMOVED lines=12> */
.L_x_8247:
[----:B------:R-:W-:-:S07]  /*1710*/  IMAD.MOV.U32 R37, RZ, RZ, R112 ;  /* 0x000000ffff257224 */ /* 0x000fce00078e0070 */
.L_x_8248:
[----:B------:R-:W-:Y:S05]  /*1720*/  BSYNC B3 ;  /* 0x0000000000037941 */ /* 0x000fea0003800000 */
.L_x_8246:
        /* <DEDUP_REMOVED lines=16> */
.L_x_8252:
[----:B------:R-:W-:Y:S05]  /*1830*/  BSYNC B4 ;  /* 0x0000000000047941 */ /* 0x000fea0003800000 */
.L_x_8251:
        /* <DEDUP_REMOVED lines=44> */
.L_x_8250:
[----:B------:R-:W-:Y:S05]  /*1b00*/  BSYNC B3 ;  /* 0x0000000000037941 */ /* 0x000fea0003800000 */
.L_x_8249:
[----:B-----5:R-:W-:Y:S01]  /*1b10*/  PRMT R38, R28, 0x7632, R38 ;  /* 0x000076321c267816 */ /* 0x020fe20000000026 */
[----:B------:R-:W-:Y:S01]  /*1b20*/  IMAD.MOV.U32 R40, RZ, RZ, 0x2f800000 ;  /* 0x2f800000ff287424 */ /* 0x000fe200078e00ff */
[----:B------:R-:W-:-:S03]  /*1b30*/  I2FP.F32.U32 R37, R37 ;  /* 0x0000002500257245 */ /* 0x000fc60000201000 */
[----:B------:R-:W-:Y:S02]  /*1b40*/  IMAD.U32 R38, R38, 0x10000, RZ ;  /* 0x0001000026267824 */ /* 0x000fe400078e00ff */
[----:B------:R-:W-:Y:S02]  /*1b50*/  FFMA.FTZ R37, R37, R40, 1.1641532182693481445e-10 ;  /* 0x2f00000025257423 */ /* 0x000fe40000010028 */
[----:B------:R-:W-:-:S03]  /*1b60*/  FMUL.FTZ R38, R38, UR11 ;  /* 0x0000000b26267c20 */ /* 0x000fc60008410000 */
[----:B------:R-:W-:Y:S01]  /*1b70*/  FSETP.GTU.FTZ.AND P5, PT, R37, UR9, PT ;  /* 0x0000000925007c0b */ /* 0x000fe2000bfbc000 */
[----:B------:R-:W-:-:S03]  /*1b80*/  FMUL.FTZ R38, R38, UR10 ;  /* 0x0000000a26267c20 */ /* 0x000fc60008410000 */
[----:B------:R-:W-:Y:S02]  /*1b90*/  SEL R99, RZ, 0x1, P5 ;  /* 0x00000001ff637807 */ /* 0x000fe40002800000 */
[----:B------:R-:W-:-:S05]  /*1ba0*/  FSEL R37, R38, RZ, !P5 ;  /* 0x000000ff26257208 */ /* 0x000fca0006800000 */
[----:B------:R-:W-:-:S07]  /*1bb0*/  @P3 FADD.FTZ R37, R25, R37 ;  /* 0x0000002519253221 */ /* 0x000fce0000010000 */
.L_x_8245:
[----:B------:R-:W-:Y:S05]  /*1bc0*/  BSYNC B2 ;  /* 0x0000000000027941 */ /* 0x000fea0003800000 */
.L_x_8244:
        /* <DEDUP_REMOVED lines=18> */
.L_x_8256:
[----:B------:R-:W-:-:S07]  /*1cf0*/  IMAD.MOV.U32 R100, RZ, RZ, R112 ;  /* 0x000000ffff647224 */ /* 0x000fce00078e0070 */
.L_x_8257:
[----:B------:R-:W-:Y:S05]  /*1d00*/  BSYNC B3 ;  /* 0x0000000000037941 */ /* 0x000fea0003800000 */
.L_x_8255:
        /* <DEDUP_REMOVED lines=16> */
.L_x_8261:
[----:B------:R-:W-:Y:S05]  /*1e10*/  BSYNC B4 ;  /* 0x0000000000047941 */ /* 0x000fea0003800000 */
.L_x_8260:
        /* <DEDUP_REMOVED lines=44> */
.L_x_8259:
[----:B------:R-:W-:Y:S05]  /*20e0*/  BSYNC B3 ;  /* 0x0000000000037941 */ /* 0x000fea0003800000 */
.L_x_8258:
        /* <DEDUP_REMOVED lines=10> */
.L_x_8254:
[----:B------:R-:W-:Y:S05]  /*2190*/  BSYNC B2 ;  /* 0x0000000000027941 */ /* 0x000fea0003800000 */
.L_x_8253:
        /* <DEDUP_REMOVED lines=18> */
.L_x_8265:
[----:B------:R-:W-:-:S07]  /*22c0*/  IMAD.MOV.U32 R39, RZ, RZ, R112 ;  /* 0x000000ffff277224 */ /* 0x000fce00078e0070 */
.L_x_8266:
[----:B------:R-:W-:Y:S05]  /*22d0*/  BSYNC B3 ;  /* 0x0000000000037941 */ /* 0x000fea0003800000 */
.L_x_8264:
        /* <DEDUP_REMOVED lines=16> */
.L_x_8270:
[----:B------:R-:W-:Y:S05]  /*23e0*/  BSYNC B4 ;  /* 0x0000000000047941 */ /* 0x000fea0003800000 */
.L_x_8269:
        /* <DEDUP_REMOVED lines=44> */
.L_x_8268:
[----:B------:R-:W-:Y:S05]  /*26b0*/  BSYNC B3 ;  /* 0x0000000000037941 */ /* 0x000fea0003800000 */
.L_x_8267:
        /* <DEDUP_REMOVED lines=11> */
.L_x_8263:
[----:B------:R-:W-:Y:S05]  /*2770*/  BSYNC B2 ;  /* 0x0000000000027941 */ /* 0x000fea0003800000 */
.L_x_8262:
[----:B------:R-:W-:Y:S01]  /*2780*/  @!P4 ISETP.NE.U32.AND P5, PT, R60, RZ, PT ;  /* 0x000000ff3c00c20c */ /* 0x000fe20003fa5070 */
[----:B------:R-:W-:Y:S01]  /*2790*/  BSSY B2, `(.L_x_8271) ;  /* 0x000005b000027945 */ /* 0x000fe20003800000 */
[----:B------:R-:W-:Y:S02]  /*27a0*/  @!P4 MOV R42, R41 ;  /* 0x00000029002ac202 */ /* 0x000fe40000000f00 */
[----:B------:R-:W-:-:S04]  /*27b0*/  @!P4 ISETP.NE.AND.EX P5, PT, R61, RZ, PT, P5 ;  /* 0x000000ff3d00c20c */ /* 0x000fc80003fa5350 */
[----:B-----5:R-:W-:Y:S01]  /*27c0*/  @!P4 FSEL R40, R32, RZ, P5 ;  /* 0x000000ff2028c208 */ /* 0x020fe20002800000 */
        /* <DEDUP_REMOVED lines=13> */
.L_x_8274:
[----:B------:R-:W-:-:S07]  /*28a0*/  IMAD.MOV.U32 R102, RZ, RZ, R112 ;  /* 0x000000ffff667224 */ /* 0x000fce00078e0070 */
.L_x_8275:
[----:B------:R-:W-:Y:S05]  /*28b0*/  BSYNC B3 ;  /* 0x0000000000037941 */ /* 0x000fea0003800000 */
.L_x_8273:
        /* <DEDUP_REMOVED lines=16> */
.L_x_8279:
[----:B------:R-:W-:Y:S05]  /*29c0*/  BSYNC B4 ;  /* 0x0000000000047941 */ /* 0x000fea0003800000 */
.L_x_8278:
        /* <DEDUP_REMOVED lines=44> */
.L_x_8277:
[----:B------:R-:W-:Y:S05]  /*2c90*/  BSYNC B3 ;  /* 0x0000000000037941 */ /* 0x000fea0003800000 */
.L_x_8276:
[----:B------:R-:W-:Y:S01]  /*2ca0*/  I2FP.F32.U32 R40, R102 ;  /* 0x0000006600287245 */ /* 0x000fe20000201000 */
[----:B------:R-:W-:Y:S02]  /*2cb0*/  IMAD.MOV.U32 R43, RZ, RZ, 0x2f800000 ;  /* 0x2f800000ff2b7424 */ /* 0x000fe400078e00ff */
        /* <DEDUP_REMOVED lines=8> */
.L_x_8272:
[----:B------:R-:W-:Y:S05]  /*2d40*/  BSYNC B2 ;  /* 0x0000000000027941 */ /* 0x000fea0003800000 */
.L_x_8271:
        /* <DEDUP_REMOVED lines=18> */
.L_x_8283:
[----:B------:R-:W-:-:S07]  /*2e70*/  IMAD.MOV.U32 R41, RZ, RZ, R112 ;  /* 0x000000ffff297224 */ /* 0x000fce00078e0070 */
.L_x_8284:
[----:B------:R-:W-:Y:S05]  /*2e80*/  BSYNC B3 ;  /* 0x0000000000037941 */ /* 0x000fea0003800000 */
.L_x_8282:
        /* <DEDUP_REMOVED lines=16> */
.L_x_8288:
[----:B------:R-:W-:Y:S05]  /*2f90*/  BSYNC B4 ;  /* 0x0000000000047941 */ /* 0x000fea0003800000 */
.L_x_8287:
        /* <DEDUP_REMOVED lines=44> */
.L_x_8286:
[----:B------:R-:W-:Y:S05]  /*3260*/  BSYNC B3 ;  /* 0x0000000000037941 */ /* 0x000fea0003800000 */
.L_x_8285:
[----:B------:R-:W-:Y:S01]  /*3270*/  PRMT R42, R30, 0x7632, R42 ;  /* 0x000076321e2a7816 */ /* 0x000fe2000000002a */
        /* <DEDUP_REMOVED lines=10> */
.L_x_8281:
[----:B------:R-:W-:Y:S05]  /*3320*/  BSYNC B2 ;  /* 0x0000000000027941 */ /* 0x000fea0003800000 */
.L_x_8280:
        /* <DEDUP_REMOVED lines=18> */
.L_x_8292:
[----:B------:R-:W-:-:S07]  /*3450*/  IMAD.MOV.U32 R104, RZ, RZ, R112 ;  /* 0x000000ffff687224 */ /* 0x000fce00078e0070 */
.L_x_8293:
[----:B------:R-:W-:Y:S05]  /*3460*/  BSYNC B3 ;  /* 0x0000000000037941 */ /* 0x000fea0003800000 */
.L_x_8291:
        /* <DEDUP_REMOVED lines=16> */
.L_x_8297:
[----:B------:R-:W-:Y:S05]  /*3570*/  BSYNC B4 ;  /* 0x0000000000047941 */ /* 0x000fea0003800000 */
.L_x_8296:
        /* <DEDUP_REMOVED lines=44> */
.L_x_8295:
[----:B------:R-:W-:Y:S05]  /*3840*/  BSYNC B3 ;  /* 0x0000000000037941 */ /* 0x000fea0003800000 */
.L_x_8294:
        /* <DEDUP_REMOVED lines=10> */
.L_x_8290:
[----:B------:R-:W-:Y:S05]  /*38f0*/  BSYNC B2 ;  /* 0x0000000000027941 */ /* 0x000fea0003800000 */
.L_x_8289:
        /* <DEDUP_REMOVED lines=18> */
.L_x_8301:
[----:B------:R-:W-:-:S07]  /*3a20*/  IMAD.MOV.U32 R43, RZ, RZ, R112 ;  /* 0x000000ffff2b7224 */ /* 0x000fce00078e0070 */
.L_x_8302:
[----:B------:R-:W-:Y:S05]  /*3a30*/  BSYNC B3 ;  /* 0x0000000000037941 */ /* 0x000fea0003800000 */
.L_x_8300:
        /* <DEDUP_REMOVED lines=16> */
.L_x_8306:
[----:B------:R-:W-:Y:S05]  /*3b40*/  BSYNC B4 ;  /* 0x0000000000047941 */ /* 0x000fea0003800000 */
.L_x_8305:
        /* <DEDUP_REMOVED lines=44> */
.L_x_8304:
[----:B------:R-:W-:Y:S05]  /*3e10*/  BSYNC B3 ;  /* 0x0000000000037941 */ /* 0x000fea0003800000 */
.L_x_8303:
        /* <DEDUP_REMOVED lines=11> */
.L_x_8299:
[----:B------:R-:W-:Y:S05]  /*3ed0*/  BSYNC B2 ;  /* 0x0000000000027941 */ /* 0x000fea0003800000 */
.L_x_8298:
[----:B------:R-:W0:Y:S01]  /*3ee0*/  LDC.64 R60, c[0x0][0x238] ;  /* 0x00008e00ff3c7b82 */ /* 0x000e220000000a00 */
[----:B------:R-:W-:Y:S01]  /*3ef0*/  BSSY B2, `(.L_x_8307) ;  /* 0x0000019000027945 */ /* 0x000fe20003800000 */
[----:B0-----:R-:W-:-:S05]  /*3f00*/  IMAD.WIDE.U32 R60, R117, 0x20, R60 ;  /* 0x00000020753c7825 */ /* 0x001fca00078e003c */
[----:B------:R0:W-:Y:S04]  /*3f10*/  STG.E.128 desc[UR6][R60.64], R36 ;  /* 0x000000243c007986 */ /* 0x0001e8000c101d06 */
[----:B------:R0:W-:Y:S01]  /*3f20*/  STG.E.128 desc[UR6][R60.64+0x10], R40 ;  /* 0x000010283c007986 */ /* 0x0001e2000c101d06 */
[----:B------:R-:W-:Y:S05]  /*3f30*/  @!P2 BRA `(.L_x_8308) ;  /* 0x000000000050a947 */ /* 0x000fea0003800000 */
[----:B0-----:R-:W-:Y:S02]  /*3f40*/  SHF.L.U32 R61, R104, 0x10, RZ ;  /* 0x00000010683d7819 */ /* 0x001fe400000006ff */
[----:B------:R-:W-:Y:S02]  /*3f50*/  LOP3.LUT R60, R105, 0xffff, RZ, 0xc0, !PT ;  /* 0x0000ffff693c7812 */ /* 0x000fe400078ec0ff */
[----:B------:R-:W-:Y:S02]  /*3f60*/  LOP3.LUT R61, R61, 0xff0000, RZ, 0xc0, !PT ;  /* 0x00ff00003d3d7812 */ /* 0x000fe400078ec0ff */
[----:B------:R-:W-:Y:S02]  /*3f70*/  PRMT R62, R103, 0x7104, RZ ;  /* 0x00007104673e7816 */ /* 0x000fe400000000ff */
[----:B------:R-:W-:Y:S02]  /*3f80*/  PRMT R119, R61, 0x4210, R60 ;  /* 0x000042103d777816 */ /* 0x000fe4000000003c */
[----:B------:R-:W0:Y:S01]  /*3f90*/  LDC.64 R60, c[0x0][0x240] ;  /* 0x00009000ff3c7b82 */ /* 0x000e220000000a00 */
        /* <DEDUP_REMOVED lines=9> */
[----:B------:R-:W-:Y:S02]  /*4030*/  LOP3.LUT R115, R62, R120, R114, 0xfe, !PT ;  /* 0x000000783e737212 */ /* 0x000fe400078efe72 */
[----:B------:R-:W-:Y:S02]  /*4040*/  LOP3.LUT R63, R119, R63, RZ, 0xfc, !PT ;  /* 0x0000003f773f7212 */ /* 0x000fe400078efcff */
[----:B------:R-:W-:Y:S01]  /*4050*/  LOP3.LUT R62, R115, 0xff, R98, 0xf8, !PT ;  /* 0x000000ff733e7812 */ /* 0x000fe200078ef862 */
[----:B0-----:R-:W-:-:S05]  /*4060*/  IMAD.WIDE.U32 R60, R113, 0x8, R60 ;  /* 0x00000008713c7825 */ /* 0x001fca00078e003c */
[----:B------:R1:W-:Y:S02]  /*4070*/  STG.E.64 desc[UR6][R60.64], R62 ;  /* 0x0000003e3c007986 */ /* 0x0003e4000c101b06 */
.L_x_8308:
[----:B------:R-:W-:Y:S05]  /*4080*/  BSYNC B2 ;  /* 0x0000000000027941 */ /* 0x000fea0003800000 */
.L_x_8307:
[----:B------:R-:W-:Y:S02]  /*4090*/  VIADD R117, R117, 0x20 ;  /* 0x0000002075757836 */ /* 0x000fe40000000000 */
[----:B------:R-:W-:-:S07]  /*40a0*/  VIADD R113, R113, 0x20 ;  /* 0x0000002071717836 */ /* 0x000fce0000000000 */
.L_x_8234:
[----:B------:R-:W-:Y:S05]  /*40b0*/  BSYNC B1 ;  /* 0x0000000000017941 */ /* 0x000fea0003800000 */
.L_x_8233:
[----:B------:R-:W-:Y:S01]  /*40c0*/  ISETP.NE.AND P3, PT, R68, RZ, PT ;  /* 0x000000ff4400720c */ /* 0x000fe20003f65270 */
[----:B------:R-:W-:-:S12]  /*40d0*/  BSSY B1, `(.L_x_8309) ;  /* 0x0000316000017945 */ /* 0x000fd80003800000 */
[----:B------:R-:W-:Y:S05]  /*40e0*/  @!P3 BRA `(.L_x_8310) ;  /* 0x000000300050b947 */ /* 0x000fea0003800000 */
[----:B01----:R-:W0:Y:S08]  /*40f0*/  LDC.64 R60, c[0x0][0x230] ;  /* 0x00008c00ff3c7b82 */ /* 0x003e300000000a00 */
        /* <DEDUP_REMOVED lines=28> */
.L_x_8314:
[----:B------:R-:W-:-:S07]  /*42c0*/  IMAD.MOV.U32 R62, RZ, RZ, R112 ;  /* 0x000000ffff3e7224 */ /* 0x000fce00078e0070 */
.L_x_8315:
[----:B------:R-:W-:Y:S05]  /*42d0*/  BSYNC B3 ;  /* 0x0000000000037941 */ /* 0x000fea0003800000 */
.L_x_8313:
        /* <DEDUP_REMOVED lines=16> */
.L_x_8319:
[----:B------:R-:W-:Y:S05]  /*43e0*/  BSYNC B4 ;  /* 0x0000000000047941 */ /* 0x000fea0003800000 */
.L_x_8318:
        /* <DEDUP_REMOVED lines=44> */
.L_x_8317:
[----:B------:R-:W-:Y:S05]  /*46b0*/  BSYNC B3 ;  /* 0x0000000000037941 */ /* 0x000fea0003800000 */
.L_x_8316:
        /* <DEDUP_REMOVED lines=10> */
.L_x_8312:
[----:B------:R-:W-:Y:S05]  /*4760*/  BSYNC B2 ;  /* 0x0000000000027941 */ /* 0x000fea0003800000 */
.L_x_8311:
        /* <DEDUP_REMOVED lines=18> */
.L_x_8323:
[----:B------:R-:W-:-:S07]  /*4890*/  IMAD.MOV.U32 R45, RZ, RZ, R112 ;  /* 0x000000ffff2d7224 */ /* 0x000fce00078e0070 */
.L_x_8324:
[----:B------:R-:W-:Y:S05]  /*48a0*/  BSYNC B3 ;  /* 0x0000000000037941 */ /* 0x000fea0003800000 */
.L_x_8322:
        /* <DEDUP_REMOVED lines=16> */
.L_x_8328:
[----:B------:R-:W-:Y:S05]  /*49b0*/  BSYNC B4 ;  /* 0x0000000000047941 */ /* 0x000fea0003800000 */
.L_x_8327:
        /* <DEDUP_REMOVED lines=44> */
.L_x_8326:
[----:B------:R-:W-:Y:S05]  /*4c80*/  BSYNC B3 ;  /* 0x0000000000037941 */ /* 0x000fea0003800000 */
.L_x_8325:
        /* <DEDUP_REMOVED lines=11> */
.L_x_8321:
[----:B------:R-:W-:Y:S05]  /*4d40*/  BSYNC B2 ;  /* 0x0000000000027941 */ /* 0x000fea0003800000 */
.L_x_8320:
        /* <DEDUP_REMOVED lines=18> */
.L_x_8332:
[----:B------:R-:W-:-:S07]  /*4e70*/  IMAD.MOV.U32 R100, RZ, RZ, R112 ;  /* 0x000000ffff647224 */ /* 0x000fce00078e0070 */
.L_x_8333:
[----:B------:R-:W-:Y:S05]  /*4e80*/  BSYNC B3 ;  /* 0x0000000000037941 */ /* 0x000fea0003800000 */
.L_x_8331:
        /* <DEDUP_REMOVED lines=16> */
.L_x_8337:
[----:B------:R-:W-:Y:S05]  /*4f90*/  BSYNC B4 ;  /* 0x0000000000047941 */ /* 0x000fea0003800000 */
.L_x_8336:
        /* <DEDUP_REMOVED lines=44> */
.L_x_8335:
[----:B------:R-:W-:Y:S05]  /*5260*/  BSYNC B3 ;  /* 0x0000000000037941 */ /* 0x000fea0003800000 */
.L_x_8334:
        /* <DEDUP_REMOVED lines=10> */
.L_x_8330:
[----:B------:R-:W-:Y:S05]  /*5310*/  BSYNC B2 ;  /* 0x0000000000027941 */ /* 0x000fea0003800000 */
.L_x_8329:
        /* <DEDUP_REMOVED lines=18> */
.L_x_8341:
[----:B------:R-:W-:-:S07]  /*5440*/  IMAD.MOV.U32 R47, RZ, RZ, R112 ;  /* 0x000000ffff2f7224 */ /* 0x000fce00078e0070 */
.L_x_8342:
[----:B------:R-:W-:Y:S05]  /*5450*/  BSYNC B3 ;  /* 0x0000000000037941 */ /* 0x000fea0003800000 */
.L_x_8340:
        /* <DEDUP_REMOVED lines=16> */
.L_x_8346:
[----:B------:R-:W-:Y:S05]  /*5560*/  BSYNC B4 ;  /* 0x0000000000047941 */ /* 0x000fea0003800000 */
.L_x_8345:
        /* <DEDUP_REMOVED lines=44> */
.L_x_8344:
[----:B------:R-:W-:Y:S05]  /*5830*/  BSYNC B3 ;  /* 0x0000000000037941 */ /* 0x000fea0003800000 */
.L_x_8343:
        /* <DEDUP_REMOVED lines=11> */
.L_x_8339:
[----:B------:R-:W-:Y:S05]  /*58f0*/  BSYNC B2 ;  /* 0x0000000000027941 */ /* 0x000fea0003800000 */
.L_x_8338:
        /* <DEDUP_REMOVED lines=18> */
.L_x_8350:
[----:B------:R-:W-:-:S07]  /*5a20*/  IMAD.MOV.U32 R102, RZ, RZ, R112 ;  /* 0x000000ffff667224 */ /* 0x000fce00078e0070 */
.L_x_8351:
[----:B------:R-:W-:Y:S05]  /*5a30*/  BSYNC B3 ;  /* 0x0000000000037941 */ /* 0x000fea0003800000 */
.L_x_8349:
        /* <DEDUP_REMOVED lines=16> */
.L_x_8355:
[----:B------:R-:W-:Y:S05]  /*5b40*/  BSYNC B4 ;  /* 0x0000000000047941 */ /* 0x000fea0003800000 */
.L_x_8354:
        /* <DEDUP_REMOVED lines=44> */
.L_x_8353:
[----:B------:R-:W-:Y:S05]  /*5e10*/  BSYNC B3 ;  /* 0x0000000000037941 */ /* 0x000fea0003800000 */
.L_x_8352:
        /* <DEDUP_REMOVED lines=10> */
.L_x_8348:
[----:B------:R-:W-:Y:S05]  /*5ec0*/  BSYNC B2 ;  /* 0x0000000000027941 */ /* 0x000fea0003800000 */
.L_x_8347:
        /* <DEDUP_REMOVED lines=18> */
.L_x_8359:
[----:B------:R-:W-:-:S07]  /*5ff0*/  IMAD.MOV.U32 R49, RZ, RZ, R112 ;  /* 0x000000ffff317224 */ /* 0x000fce00078e0070 */
.L_x_8360:
[----:B------:R-:W-:Y:S05]  /*6000*/  BSYNC B3 ;  /* 0x0000000000037941 */ /* 0x000fea0003800000 */
.L_x_8358:
        /* <DEDUP_REMOVED lines=16> */
.L_x_8364:
[----:B------:R-:W-:Y:S05]  /*6110*/  BSYNC B4 ;  /* 0x0000000000047941 */ /* 0x000fea0003800000 */
.L_x_8363:
        /* <DEDUP_REMOVED lines=44> */
.L_x_8362:
[----:B------:R-:W-:Y:S05]  /*63e0*/  BSYNC B3 ;  /* 0x0000000000037941 */ /* 0x000fea0003800000 */
.L_x_8361:
[----:B------:R-:W-:Y:S01]  /*63f0*/  PRMT R50, R30, 0x7632, R50 ;  /* 0x000076321e327816 */ /* 0x000fe20000000032 */
[----:B------:R-:W-:Y:S01]  /*6400*/  IMAD.MOV.U32 R62, RZ, RZ, 0x2f800000 ;  /* 0x2f800000ff3e7424 */ /* 0x000fe200078e00ff */
[----:B------:R-:W-:Y:S02]  /*6410*/  I2FP.F32.U32 R49, R49 ;  /* 0x0000003100317245 */ /* 0x000fe40000201000 */
[----:B------:R-:W-:-:S03]  /*6420*/  SHF.L.U32 R50, R50, 0x10, RZ ;  /* 0x0000001032327819 */ /* 0x000fc600000006ff */
[----:B------:R-:W-:Y:S02]  /*6430*/  FFMA.FTZ R49, R49, R62, 1.1641532182693481445e-10 ;  /* 0x2f00000031317423 */ /* 0x000fe4000001003e */
[----:B------:R-:W-:-:S03]  /*6440*/  FMUL.FTZ R50, R50, UR11 ;  /* 0x0000000b32327c20 */ /* 0x000fc60008410000 */
[----:B------:R-:W-:Y:S01]  /*6450*/  FSETP.GTU.FTZ.AND P5, PT, R49, UR9, PT ;  /* 0x0000000931007c0b */ /* 0x000fe2000bfbc000 */
[----:B------:R-:W-:-:S03]  /*6460*/  FMUL.FTZ R50, R50, UR10 ;  /* 0x0000000a32327c20 */ /* 0x000fc60008410000 */
[----:B------:R-:W-:Y:S02]  /*6470*/  SEL R103, RZ, 0x1, P5 ;  /* 0x00000001ff677807 */ /* 0x000fe40002800000 */
[----:B------:R-:W-:-:S05]  /*6480*/  FSEL R49, R50, RZ, !P5 ;  /* 0x000000ff32317208 */ /* 0x000fca0006800000 */
[----:B------:R-:W-:-:S07]  /*6490*/  @P3 FADD.FTZ R49, R33, R49 ;  /* 0x0000003121313221 */ /* 0x000fce0000010000 */
.L_x_8357:
[----:B------:R-:W-:Y:S05]  /*64a0*/  BSYNC B2 ;  /* 0x0000000000027941 */ /* 0x000fea0003800000 */
.L_x_8356:
[----:B------:R-:W-:Y:S01]  /*64b0*/  @!P4 ISETP.NE.U32.AND P5, PT, R60, RZ, PT ;  /* 0x000000ff3c00c20c */ /* 0x000fe20003fa5070 */
[----:B------:R-:W-:Y:S01]  /*64c0*/  BSSY B2, `(.L_x_8365) ;  /* 0x000005b000027945 */ /* 0x000fe20003800000 */
[----:B------:R-:W-:Y:S02]  /*64d0*/  @!P4 IMAD.MOV.U32 R62, RZ, RZ, R51 ;  /* 0x000000ffff3ec224 */ /* 0x000fe400078e0033 */
[----:B------:R-:W-:-:S04]  /*64e0*/  @!P4 ISETP.NE.AND.EX P5, PT, R61, RZ, PT, P5 ;  /* 0x000000ff3d00c20c */ /* 0x000fc80003fa5350 */
[----:B------:R-:W-:Y:S01]  /*64f0*/  @!P4 FSEL R50, R34, RZ, P5 ;  /* 0x000000ff2232c208 */ /* 0x000fe20002800000 */
[----:B------:R-:W-:Y:S08]  /*6500*/  @!P4 BRA `(.L_x_8366) ;  /* 0x000000040058c947 */ /* 0x000ff00003800000 */
        /* <DEDUP_REMOVED lines=12> */
.L_x_8368:
[----:B------:R-:W-:-:S07]  /*65d0*/  MOV R104, R112 ;  /* 0x0000007000687202 */ /* 0x000fce0000000f00 */
.L_x_8369:
[----:B------:R-:W-:Y:S05]  /*65e0*/  BSYNC B3 ;  /* 0x0000000000037941 */ /* 0x000fea0003800000 */
.L_x_8367:
        /* <DEDUP_REMOVED lines=16> */
.L_x_8373:
[----:B------:R-:W-:Y:S05]  /*66f0*/  BSYNC B4 ;  /* 0x0000000000047941 */ /* 0x000fea0003800000 */
.L_x_8372:
        /* <DEDUP_REMOVED lines=44> */
.L_x_8371:
[----:B------:R-:W-:Y:S05]  /*69c0*/  BSYNC B3 ;  /* 0x0000000000037941 */ /* 0x000fea0003800000 */
.L_x_8370:
[----:B------:R-:W-:Y:S01]  /*69d0*/  I2FP.F32.U32 R50, R104 ;  /* 0x0000006800327245 */ /* 0x000fe20000201000 */
[----:B------:R-:W-:Y:S01]  /*69e0*/  IMAD.MOV.U32 R51, RZ, RZ, 0x2f800000 ;  /* 0x2f800000ff337424 */ /* 0x000fe200078e00ff */
        /* <DEDUP_REMOVED lines=8> */
.L_x_8366:
[----:B------:R-:W-:Y:S05]  /*6a70*/  BSYNC B2 ;  /* 0x0000000000027941 */ /* 0x000fea0003800000 */
.L_x_8365:
        /* <DEDUP_REMOVED lines=18> */
.L_x_8377:
[----:B------:R-:W-:-:S07]  /*6ba0*/  MOV R51, R112 ;  /* 0x0000007000337202 */ /* 0x000fce0000000f00 */
.L_x_8378:
[----:B------:R-:W-:Y:S05]  /*6bb0*/  BSYNC B3 ;  /* 0x0000000000037941 */ /* 0x000fea0003800000 */
.L_x_8376:
        /* <DEDUP_REMOVED lines=16> */
.L_x_8382:
[----:B------:R-:W-:Y:S05]  /*6cc0*/  BSYNC B4 ;  /* 0x0000000000047941 */ /* 0x000fea0003800000 */
.L_x_8381:
        /* <DEDUP_REMOVED lines=44> */
.L_x_8380:
[----:B------:R-:W-:Y:S05]  /*6f90*/  BSYNC B3 ;  /* 0x0000000000037941 */ /* 0x000fea0003800000 */
.L_x_8379:
        /* <DEDUP_REMOVED lines=11> */
.L_x_8375:
[----:B------:R-:W-:Y:S05]  /*7050*/  BSYNC B2 ;  /* 0x0000000000027941 */ /* 0x000fea0003800000 */
.L_x_8374:
[----:B------:R-:W0:Y:S01]  /*7060*/  LDC.64 R60, c[0x0][0x238] ;  /* 0x00008e00ff3c7b82 */ /* 0x000e220000000a00 */
[----:B------:R-:W-:Y:S01]  /*7070*/  BSSY B2, `(.L_x_8383) ;  /* 0x0000019000027945 */ /* 0x000fe20003800000 */
[----:B0-----:R-:W-:-:S05]  /*7080*/  IMAD.WIDE.U32 R60, R117, 0x20, R60 ;  /* 0x00000020753c7825 */ /* 0x001fca00078e003c */
[----:B------:R0:W-:Y:S04]  /*7090*/  STG.E.128 desc[UR6][R60.64], R44 ;  /* 0x0000002c3c007986 */ /* 0x0001e8000c101d06 */
[----:B------:R0:W-:Y:S01]  /*70a0*/  STG.E.128 desc[UR6][R60.64+0x10], R48 ;  /* 0x000010303c007986 */ /* 0x0001e2000c101d06 */
[----:B------:R-:W-:Y:S05]  /*70b0*/  @!P2 BRA `(.L_x_8384) ;  /* 0x000000000050a947 */ /* 0x000fea0003800000 */
[----:B0-----:R-:W-:Y:S01]  /*70c0*/  IMAD.U32 R61, R104, 0x10000, RZ ;  /* 0x00010000683d7824 */ /* 0x001fe200078e00ff */
[----:B------:R-:W-:Y:S02]  /*70d0*/  LOP3.LUT R60, R105, 0xffff, RZ, 0xc0, !PT ;  /* 0x0000ffff693c7812 */ /* 0x000fe400078ec0ff */
[----:B------:R-:W-:Y:S02]  /*70e0*/  PRMT R63, R103, 0x7104, RZ ;  /* 0x00007104673f7816 */ /* 0x000fe400000000ff */
[----:B------:R-:W-:Y:S02]  /*70f0*/  LOP3.LUT R61, R61, 0xff0000, RZ, 0xc0, !PT ;  /* 0x00ff00003d3d7812 */ /* 0x000fe400078ec0ff */
[----:B------:R-:W-:Y:S02]  /*7100*/  LOP3.LUT R120, R101, 0xff, RZ, 0xc0, !PT ;  /* 0x000000ff65787812 */ /* 0x000fe400078ec0ff */
[----:B------:R-:W-:Y:S02]  /*7110*/  PRMT R62, R61, 0x4210, R60 ;  /* 0x000042103d3e7816 */ /* 0x000fe4000000003c */
[----:B------:R-:W0:Y:S01]  /*7120*/  LDC.64 R60, c[0x0][0x240] ;  /* 0x00009000ff3c7b82 */ /* 0x000e220000000a00 */
[----:B------:R-:W-:Y:S01]  /*7130*/  LOP3.LUT R114, R100, 0xff, RZ, 0xc0, !PT ;  /* 0x000000ff64727812 */ /* 0x000fe200078ec0ff */
[----:B------:R-:W-:Y:S01]  /*7140*/  IMAD.WIDE.U32 R120, R120, 0x1000000, RZ ;  /* 0x0100000078787825 */ /* 0x000fe200078e00ff */
[----:B------:R-:W-:-:S02]  /*7150*/  LOP3.LUT R63, R62, 0xff00, R63, 0xf8, !PT ;  /* 0x0000ff003e3f7812 */ /* 0x000fc400078ef83f */
        /* <DEDUP_REMOVED lines=10> */
.L_x_8384:
[----:B------:R-:W-:Y:S05]  /*7200*/  BSYNC B2 ;  /* 0x0000000000027941 */ /* 0x000fea0003800000 */
.L_x_8383:
[----:B------:R-:W-:Y:S01]  /*7210*/  IADD3 R117, R117, 0x20, RZ ;  /* 0x0000002075757810 */ /* 0x000fe20007ffe0ff */
[----:B------:R-:W-:-:S07]  /*7220*/  VIADD R113, R113, 0x20 ;  /* 0x0000002071717836 */ /* 0x000fce0000000000 */
.L_x_8310:
[----:B------:R-:W-:Y:S05]  /*7230*/  BSYNC B1 ;  /* 0x0000000000017941 */ /* 0x000fea0003800000 */
.L_x_8309:
[----:B------:R-:W-:Y:S04]  /*7240*/  BSSY B1, `(.L_x_8385) ;  /* 0x000030a000017945 */ /* 0x000fe80003800000 */
        /* <DEDUP_REMOVED lines=30> */
.L_x_8390:
[----:B------:R-:W-:-:S07]  /*7430*/  IMAD.MOV.U32 R62, RZ, RZ, R112 ;  /* 0x000000ffff3e7224 */ /* 0x000fce00078e0070 */
.L_x_8391:
[----:B------:R-:W-:Y:S05]  /*7440*/  BSYNC B3 ;  /* 0x0000000000037941 */ /* 0x000fea0003800000 */
.L_x_8389:
        /* <DEDUP_REMOVED lines=16> */
.L_x_8395:
[----:B------:R-:W-:Y:S05]  /*7550*/  BSYNC B4 ;  /* 0x0000000000047941 */ /* 0x000fea0003800000 */
.L_x_8394:
        /* <DEDUP_REMOVED lines=43> */
.L_x_8393:
[----:B------:R-:W-:Y:S05]  /*7810*/  BSYNC B3 ;  /* 0x0000000000037941 */ /* 0x000fea0003800000 */
.L_x_8392:
[----:B------:R-:W-:Y:S01]  /*7820*/  I2FP.F32.U32 R52, R62 ;  /* 0x0000003e00347245 */ /* 0x000fe20000201000 */
[----:B------:R-:W-:Y:S01]  /*7830*/  IMAD.MOV.U32 R53, RZ, RZ, 0x2f800000 ;  /* 0x2f800000ff357424 */ /* 0x000fe200078e00ff */
[----:B-----5:R-:W-:-:S03]  /*7840*/  SHF.L.U32 R54, R28, 0x10, RZ ;  /* 0x000000101c367819 */ /* 0x020fc600000006ff */
[----:B------:R-:W-:Y:S02]  /*7850*/  FFMA.FTZ R52, R52, R53, 1.1641532182693481445e-10 ;  /* 0x2f00000034347423 */ /* 0x000fe40000010035 */
[----:B------:R-:W-:-:S03]  /*7860*/  FMUL.FTZ R54, R54, UR11 ;  /* 0x0000000b36367c20 */ /* 0x000fc60008410000 */
[----:B------:R-:W-:Y:S01]  /*7870*/  FSETP.GTU.FTZ.AND P5, PT, R52, UR9, PT ;  /* 0x0000000934007c0b */ /* 0x000fe2000bfbc000 */
[----:B------:R-:W-:-:S03]  /*7880*/  FMUL.FTZ R54, R54, UR10 ;  /* 0x0000000a36367c20 */ /* 0x000fc60008410000 */
[----:B------:R-:W-:Y:S02]  /*7890*/  SEL R98, RZ, 0x1, P5 ;  /* 0x00000001ff627807 */ /* 0x000fe40002800000 */
[----:B------:R-:W-:-:S05]  /*78a0*/  FSEL R52, R54, RZ, !P5 ;  /* 0x000000ff36347208 */ /* 0x000fca0006800000 */
[----:B------:R-:W-:-:S07]  /*78b0*/  @P3 FADD.FTZ R52, R24, R52 ;  /* 0x0000003418343221 */ /* 0x000fce0000010000 */
.L_x_8388:
[----:B------:R-:W-:Y:S05]  /*78c0*/  BSYNC B2 ;  /* 0x0000000000027941 */ /* 0x000fea0003800000 */
.L_x_8387:
        /* <DEDUP_REMOVED lines=18> */
.L_x_8399:
[----:B------:R-:W-:-:S07]  /*79f0*/  MOV R53, R112 ;  /* 0x0000007000357202 */ /* 0x000fce0000000f00 */
.L_x_8400:
[----:B------:R-:W-:Y:S05]  /*7a00*/  BSYNC B3 ;  /* 0x0000000000037941 */ /* 0x000fea0003800000 */
.L_x_8398:
        /* <DEDUP_REMOVED lines=16> */
.L_x_8404:
[----:B------:R-:W-:Y:S05]  /*7b10*/  BSYNC B4 ;  /* 0x0000000000047941 */ /* 0x000fea0003800000 */
.L_x_8403:
        /* <DEDUP_REMOVED lines=43> */
.L_x_8402:
[----:B------:R-:W-:Y:S05]  /*7dd0*/  BSYNC B3 ;  /* 0x0000000000037941 */ /* 0x000fea0003800000 */
.L_x_8401:
[----:B------:R-:W-:Y:S01]  /*7de0*/  HFMA2.MMA R56, -RZ, RZ, 0.1171875, 0 ;  /* 0x2f800000ff387435 */ /* 0x000fe200000001ff */
[----:B-----5:R-:W-:Y:S02]  /*7df0*/  PRMT R54, R28, 0x7632, R54 ;  /* 0x000076321c367816 */ /* 0x020fe40000000036 */
[----:B------:R-:W-:-:S03]  /*7e00*/  I2FP.F32.U32 R53, R53 ;  /* 0x0000003500357245 */ /* 0x000fc60000201000 */
[----:B------:R-:W-:-:S04]  /*7e10*/  IMAD.U32 R54, R54, 0x10000, RZ ;  /* 0x0001000036367824 */ /* 0x000fc800078e00ff */
[----:B------:R-:W-:Y:S01]  /*7e20*/  FFMA.FTZ R53, R53, R56, 1.1641532182693481445e-10 ;  /* 0x2f00000035357423 */ /* 0x000fe20000010038 */
[----:B------:R-:W-:-:S04]  /*7e30*/  FMUL.FTZ R54, R54, UR11 ;  /* 0x0000000b36367c20 */ /* 0x000fc80008410000 */
[----:B------:R-:W-:Y:S01]  /*7e40*/  FMUL.FTZ R54, R54, UR10 ;  /* 0x0000000a36367c20 */ /* 0x000fe20008410000 */
[----:B------:R-:W-:-:S04]  /*7e50*/  FSETP.GTU.FTZ.AND P5, PT, R53, UR9, PT ;  /* 0x0000000935007c0b */ /* 0x000fc8000bfbc000 */
[----:B------:R-:W-:Y:S02]  /*7e60*/  FSEL R53, R54, RZ, !P5 ;  /* 0x000000ff36357208 */ /* 0x000fe40006800000 */
[----:B------:R-:W-:-:S03]  /*7e70*/  SEL R99, RZ, 0x1, P5 ;  /* 0x00000001ff637807 */ /* 0x000fc60002800000 */
[----:B------:R-:W-:-:S07]  /*7e80*/  @P3 FADD.FTZ R53, R25, R53 ;  /* 0x0000003519353221 */ /* 0x000fce0000010000 */
.L_x_8397:
[----:B------:R-:W-:Y:S05]  /*7e90*/  BSYNC B2 ;  /* 0x0000000000027941 */ /* 0x000fea0003800000 */
.L_x_8396:
        /* <DEDUP_REMOVED lines=18> */
.L_x_8408:
[----:B------:R-:W-:-:S07]  /*7fc0*/  IMAD.MOV.U32 R100, RZ, RZ, R112 ;  /* 0x000000ffff647224 */ /* 0x000fce00078e0070 */
.L_x_8409:
[----:B------:R-:W-:Y:S05]  /*7fd0*/  BSYNC B3 ;  /* 0x0000000000037941 */ /* 0x000fea0003800000 */
.L_x_8407:
        /* <DEDUP_REMOVED lines=16> */
.L_x_8413:
[----:B------:R-:W-:Y:S05]  /*80e0*/  BSYNC B4 ;  /* 0x0000000000047941 */ /* 0x000fea0003800000 */
.L_x_8412:
        /* <DEDUP_REMOVED lines=43> */
.L_x_8411:
[----:B------:R-:W-:Y:S05]  /*83a0*/  BSYNC B3 ;  /* 0x0000000000037941 */ /* 0x000fea0003800000 */
.L_x_8410:
        /* <DEDUP_REMOVED lines=10> */
.L_x_8406:
[----:B------:R-:W-:Y:S05]  /*8450*/  BSYNC B2 ;  /* 0x0000000000027941 */ /* 0x000fea0003800000 */
.L_x_8405:
        /* <DEDUP_REMOVED lines=18> */
.L_x_8417:
[----:B------:R-:W-:-:S07]  /*8580*/  MOV R55, R112 ;  /* 0x0000007000377202 */ /* 0x000fce0000000f00 */
.L_x_8418:
[----:B------:R-:W-:Y:S05]  /*8590*/  BSYNC B3 ;  /* 0x0000000000037941 */ /* 0x000fea0003800000 */
.L_x_8416:
        /* <DEDUP_REMOVED lines=16> */
.L_x_8422:
[----:B------:R-:W-:Y:S05]  /*86a0*/  BSYNC B4 ;  /* 0x0000000000047941 */ /* 0x000fea0003800000 */
.L_x_8421:
        /* <DEDUP_REMOVED lines=43> */
.L_x_8420:
[----:B------:R-:W-:Y:S05]  /*8960*/  BSYNC B3 ;  /* 0x0000000000037941 */ /* 0x000fea0003800000 */
.L_x_8419:
        /* <DEDUP_REMOVED lines=11> */
.L_x_8415:
[----:B------:R-:W-:Y:S05]  /*8a20*/  BSYNC B2 ;  /* 0x0000000000027941 */ /* 0x000fea0003800000 */
.L_x_8414:
        /* <DEDUP_REMOVED lines=18> */
.L_x_8426:
[----:B------:R-:W-:-:S07]  /*8b50*/  IMAD.MOV.U32 R102, RZ, RZ, R112 ;  /* 0x000000ffff667224 */ /* 0x000fce00078e0070 */
.L_x_8427:
[----:B------:R-:W-:Y:S05]  /*8b60*/  BSYNC B3 ;  /* 0x0000000000037941 */ /* 0x000fea0003800000 */
.L_x_8425:
        /* <DEDUP_REMOVED lines=16> */
.L_x_8431:
[----:B------:R-:W-:Y:S05]  /*8c70*/  BSYNC B4 ;  /* 0x0000000000047941 */ /* 0x000fea0003800000 */
.L_x_8430:
        /* <DEDUP_REMOVED lines=43> */
.L_x_8429:
[----:B------:R-:W-:Y:S05]  /*8f30*/  BSYNC B3 ;  /* 0x0000000000037941 */ /* 0x000fea0003800000 */
.L_x_8428:
        /* <DEDUP_REMOVED lines=10> */
.L_x_8424:
[----:B------:R-:W-:Y:S05]  /*8fe0*/  BSYNC B2 ;  /* 0x0000000000027941 */ /* 0x000fea0003800000 */
.L_x_8423:
        /* <DEDUP_REMOVED lines=18> */
.L_x_8435:
[----:B------:R-:W-:-:S07]  /*9110*/  MOV R57, R112 ;  /* 0x0000007000397202 */ /* 0x000fce0000000f00 */
.L_x_8436:
[----:B------:R-:W-:Y:S05]  /*9120*/  BSYNC B3 ;  /* 0x0000000000037941 */ /* 0x000fea0003800000 */
.L_x_8434:
        /* <DEDUP_REMOVED lines=16> */
.L_x_8440:
[----:B------:R-:W-:Y:S05]  /*9230*/  BSYNC B4 ;  /* 0x0000000000047941 */ /* 0x000fea0003800000 */
.L_x_8439:
        /* <DEDUP_REMOVED lines=43> */
.L_x_8438:
[----:B------:R-:W-:Y:S05]  /*94f0*/  BSYNC B3 ;  /* 0x0000000000037941 */ /* 0x000fea0003800000 */
.L_x_8437:
[----:B------:R-:W-:Y:S01]  /*9500*/  HFMA2.MMA R62, -RZ, RZ, 0.1171875, 0 ;  /* 0x2f800000ff3e7435 */ /* 0x000fe200000001ff */
[----:B------:R-:W-:Y:S02]  /*9510*/  PRMT R58, R30, 0x7632, R58 ;  /* 0x000076321e3a7816 */ /* 0x000fe4000000003a */
        /* <DEDUP_REMOVED lines=9> */
.L_x_8433:
[----:B------:R-:W-:Y:S05]  /*95b0*/  BSYNC B2 ;  /* 0x0000000000027941 */ /* 0x000fea0003800000 */
.L_x_8432:
        /* <DEDUP_REMOVED lines=18> */
.L_x_8444:
[----:B------:R-:W-:-:S07]  /*96e0*/  IMAD.MOV.U32 R104, RZ, RZ, R112 ;  /* 0x000000ffff687224 */ /* 0x000fce00078e0070 */
.L_x_8445:
[----:B------:R-:W-:Y:S05]  /*96f0*/  BSYNC B3 ;  /* 0x0000000000037941 */ /* 0x000fea0003800000 */
.L_x_8443:
        /* <DEDUP_REMOVED lines=16> */
.L_x_8449:
[----:B------:R-:W-:Y:S05]  /*9800*/  BSYNC B4 ;  /* 0x0000000000047941 */ /* 0x000fea0003800000 */
.L_x_8448:
        /* <DEDUP_REMOVED lines=43> */
.L_x_8447:
[----:B------:R-:W-:Y:S05]  /*9ac0*/  BSYNC B3 ;  /* 0x0000000000037941 */ /* 0x000fea0003800000 */
.L_x_8446:
        /* <DEDUP_REMOVED lines=10> */
.L_x_8442:
[----:B------:R-:W-:Y:S05]  /*9b70*/  BSYNC B2 ;  /* 0x0000000000027941 */ /* 0x000fea0003800000 */
.L_x_8441:
        /* <DEDUP_REMOVED lines=18> */
.L_x_8453:
[----:B------:R-:W-:-:S07]  /*9ca0*/  MOV R59, R112 ;  /* 0x00000070003b7202 */ /* 0x000fce0000000f00 */
.L_x_8454:
[----:B------:R-:W-:Y:S05]  /*9cb0*/  BSYNC B3 ;  /* 0x0000000000037941 */ /* 0x000fea0003800000 */
.L_x_8452:
        /* <DEDUP_REMOVED lines=16> */
.L_x_8458:
[----:B------:R-:W-:Y:S05]  /*9dc0*/  BSYNC B4 ;  /* 0x0000000000047941 */ /* 0x000fea0003800000 */
.L_x_8457:
        /* <DEDUP_REMOVED lines=43> */
.L_x_8456:
[----:B------:R-:W-:Y:S05]  /*a080*/  BSYNC B3 ;  /* 0x0000000000037941 */ /* 0x000fea0003800000 */
.L_x_8455:
        /* <DEDUP_REMOVED lines=11> */
.L_x_8451:
[----:B------:R-:W-:Y:S05]  /*a140*/  BSYNC B2 ;  /* 0x0000000000027941 */ /* 0x000fea0003800000 */
.L_x_8450:
[----:B------:R-:W0:Y:S02]  /*a150*/  LDC.64 R60, c[0x0][0x238] ;  /* 0x00008e00ff3c7b82 */ /* 0x000e240000000a00 */
[----:B0-----:R-:W-:-:S05]  /*a160*/  IMAD.WIDE.U32 R60, R117, 0x20, R60 ;  /* 0x00000020753c7825 */ /* 0x001fca00078e003c */
[----:B------:R2:W-:Y:S04]  /*a170*/  STG.E.128 desc[UR6][R60.64], R52 ;  /* 0x000000343c007986 */ /* 0x0005e8000c101d06 */
[----:B------:R2:W-:Y:S01]  /*a180*/  STG.E.128 desc[UR6][R60.64+0x10], R56 ;  /* 0x000010383c007986 */ /* 0x0005e2000c101d06 */
[----:B------:R-:W-:Y:S05]  /*a190*/  @!P2 BRA `(.L_x_8386) ;  /* 0x000000000050a947 */ /* 0x000fea0003800000 */
[----:B--2---:R-:W-:Y:S02]  /*a1a0*/  SHF.L.U32 R60, R104, 0x10, RZ ;  /* 0x00000010683c7819 */ /* 0x004fe400000006ff */
[----:B------:R-:W-:Y:S02]  /*a1b0*/  LOP3.LUT R62, R105, 0xffff, RZ, 0xc0, !PT ;  /* 0x0000ffff693e7812 */ /* 0x000fe400078ec0ff */
[----:B------:R-:W-:Y:S02]  /*a1c0*/  LOP3.LUT R63, R60, 0xff0000, RZ, 0xc0, !PT ;  /* 0x00ff00003c3f7812 */ /* 0x000fe400078ec0ff */
[----:B------:R-:W0:Y:S01]  /*a1d0*/  LDC.64 R60, c[0x0][0x240] ;  /* 0x00009000ff3c7b82 */ /* 0x000e220000000a00 */
[----:B------:R-:W-:Y:S02]  /*a1e0*/  LOP3.LUT R120, R101, 0xff, RZ, 0xc0, !PT ;  /* 0x000000ff65787812 */ /* 0x000fe400078ec0ff */
[----:B------:R-:W-:Y:S02]  /*a1f0*/  PRMT R62, R63, 0x4210, R62 ;  /* 0x000042103f3e7816 */ /* 0x000fe4000000003e */
[----:B------:R-:W-:Y:S01]  /*a200*/  PRMT R63, R103, 0x7104, RZ ;  /* 0x00007104673f7816 */ /* 0x000fe200000000ff */
[----:B------:R-:W-:Y:S01]  /*a210*/  IMAD.WIDE.U32 R120, R120, 0x1000000, RZ ;  /* 0x0100000078787825 */ /* 0x000fe200078e00ff */
[----:B------:R-:W-:-:S02]  /*a220*/  LOP3.LUT R114, R100, 0xff, RZ, 0xc0, !PT ;  /* 0x000000ff64727812 */ /* 0x000fc400078ec0ff */
[----:B------:R-:W-:Y:S02]  /*a230*/  LOP3.LUT R63, R62, 0xff00, R63, 0xf8, !PT ;  /* 0x0000ff003e3f7812 */ /* 0x000fe400078ef83f */
[----:B------:R-:W-:Y:S01]  /*a240*/  LOP3.LUT R62, R99, 0xff, RZ, 0xc0, !PT ;  /* 0x000000ff633e7812 */ /* 0x000fe200078ec0ff */
[----:B------:R-:W-:Y:S01]  /*a250*/  IMAD.WIDE.U32 R114, R114, 0x10000, RZ ;  /* 0x0001000072727825 */ /* 0x000fe200078e00ff */
[----:B------:R-:W-:-:S03]  /*a260*/  LOP3.LUT R111, R63, 0xff, R102, 0xf8, !PT ;  /* 0x000000ff3f6f7812 */ /* 0x000fc600078ef866 */
[----:B------:R-:W-:Y:S01]  /*a270*/  IMAD.WIDE.U32 R62, R62, 0x100, RZ ;  /* 0x000001003e3e7825 */ /* 0x000fe200078e00ff */
[----:B------:R-:W-:Y:S02]  /*a280*/  LOP3.LUT R111, R115, R111, R121, 0xfe, !PT ;  /* 0x0000006f736f7212 */ /* 0x000fe400078efe79 */
[----:B------:R-:W-:Y:S02]  /*a290*/  LOP3.LUT R115, R62, R120, R114, 0xfe, !PT ;  /* 0x000000783e737212 */ /* 0x000fe400078efe72 */
[----:B------:R-:W-:Y:S01]  /*a2a0*/  LOP3.LUT R63, R111, R63, RZ, 0xfc, !PT ;  /* 0x0000003f6f3f7212 */ /* 0x000fe200078efcff */
[----:B0-----:R-:W-:Y:S01]  /*a2b0*/  IMAD.WIDE.U32 R60, R113, 0x8, R60 ;  /* 0x00000008713c7825 */ /* 0x001fe200078e003c */
[----:B------:R-:W-:-:S05]  /*a2c0*/  LOP3.LUT R62, R115, 0xff, R98, 0xf8, !PT ;  /* 0x000000ff733e7812 */ /* 0x000fca00078ef862 */
[----:B------:R3:W-:Y:S02]  /*a2d0*/  STG.E.64 desc[UR6][R60.64], R62 ;  /* 0x0000003e3c007986 */ /* 0x0007e4000c101b06 */
.L_x_8386:
[----:B------:R-:W-:Y:S05]  /*a2e0*/  BSYNC B1 ;  /* 0x0000000000017941 */ /* 0x000fea0003800000 */
.L_x_8385:
        /* <DEDUP_REMOVED lines=45> */
[----:B------:R-:W-:Y:S01]  /*a5c0*/  FADD.FTZ R114, R45, -R113 ;  /* 0x800000712d727221 */ /* 0x000fe20000010000 */
[----:B------:R-:W-:-:S04]  /*a5d0*/  FFMA.FTZ R60, R60, R60, RZ ;  /* 0x0000003c3c3c7223 */ /* 0x000fc800000100ff */
        /* <DEDUP_REMOVED lines=53> */
.L_x_8478:
[----:B-1----:R-:W-:Y:S01]  /*a930*/  FADD.FTZ R111, R120, R111 ;  /* 0x0000006f786f7221 */ /* 0x002fe20000010000 */
[----:B------:R-:W1:Y:S01]  /*a940*/  @!P2 LDC.64 R60, c[0x0][0x250] ;  /* 0x00009400ff3cab82 */ /* 0x000e620000000a00 */
[----:B------:R-:W-:Y:S01]  /*a950*/  FMUL.FTZ R114, R113, R113 ;  /* 0x0000007171727220 */ /* 0x000fe20000410000 */
[----:B------:R-:W-:Y:S01]  /*a960*/  PLOP3.LUT P3, PT, PT, PT, UP0, 0x40, 0x0 ;  /* 0x000000000000781c */ /* 0x000fe20003f6e808 */
[----:B------:R-:W-:Y:S01]  /*a970*/  FFMA.FTZ R111, R111, R62, UR8 ;  /* 0x000000086f6f7e23 */ /* 0x000fe2000801003e */
[----:B------:R-:W-:Y:S02]  /*a980*/  BSSY B1, `(.L_x_8460) ;  /* 0x000007c000017945 */ /* 0x000fe40003800000 */
[----:B------:R-:W-:Y:S02]  /*a990*/  FSEL R114, R114, RZ, !P3 ;  /* 0x000000ff72727208 */ /* 0x000fe40005800000 */
[----:B------:R-:W2:Y:S03]  /*a9a0*/  @!P2 LDC.64 R62, c[0x0][0x258] ;  /* 0x00009600ff3eab82 */ /* 0x000ea60000000a00 */
[----:B------:R-:W-:-:S06]  /*a9b0*/  FADD.FTZ R111, R111, R114 ;  /* 0x000000726f6f7221 */ /* 0x000fcc0000010000 */
[----:B------:R-:W3:Y:S01]  /*a9c0*/  MUFU.RSQ R111, R111 ;  /* 0x0000006f006f7308 */ /* 0x000ee20000001400 */
[----:B-1----:R-:W-:-:S04]  /*a9d0*/  @!P2 LEA R60, P3, R23, R60, 0x2 ;  /* 0x0000003c173ca211 */ /* 0x002fc800078610ff */
[C---:B------:R-:W-:Y:S02]  /*a9e0*/  @!P2 LEA.HI.X R61, R23.reuse, R61, R118, 0x2, P3 ;  /* 0x0000003d173da211 */ /* 0x040fe400018f1476 */
[----:B--2---:R-:W-:-:S03]  /*a9f0*/  @!P2 LEA R62, P4, R23, R62, 0x2 ;  /* 0x0000003e173ea211 */ /* 0x004fc600078810ff */
        /* <DEDUP_REMOVED lines=16> */
[----:B------:R-:W1:Y:S01]  /*ab00*/  LDC.64 R114, c[0x0][0x2b8] ;  /* 0x0000ae00ff727b82 */ /* 0x000e620000000a00 */
[--C-:B------:R-:W-:Y:S01]  /*ab10*/  FADD.FTZ R60, R36, -R113.reuse ;  /* 0x80000071243c7221 */ /* 0x100fe20000010000 */
[--C-:B------:R-:W-:Y:S01]  /*ab20*/  FADD.FTZ R118, R40, -R113.reuse ;  /* 0x8000007128767221 */ /* 0x100fe20000010000 */
[----:B------:R-:W-:Y:S01]  /*ab30*/  FMUL.FTZ R62, R111, R62 ;  /* 0x0000003e6f3e7220 */ /* 0x000fe20000410000 */
[--C-:B0-----:R-:W-:Y:S01]  /*ab40*/  FADD.FTZ R120, R41, -R113.reuse ;  /* 0x8000007129787221 */ /* 0x101fe20000010000 */
[----:B------:R-:W-:Y:S01]  /*ab50*/  FMUL.FTZ R60, R111, R60 ;  /* 0x0000003c6f3c7220 */ /* 0x000fe20000410000 */
[----:B------:R-:W-:Y:S01]  /*ab60*/  FADD.FTZ R116, R39, -R113 ;  /* 0x8000007127747221 */ /* 0x000fe20000010000 */
[----:B------:R-:W-:Y:S01]  /*ab70*/  FFMA.FTZ R61, R74, R62, R83 ;  /* 0x0000003e4a3d7223 */ /* 0x000fe20000010053 */
[--C-:B------:R-:W-:Y:S01]  /*ab80*/  FADD.FTZ R62, R38, -R113.reuse ;  /* 0x80000071263e7221 */ /* 0x100fe20000010000 */
[----:B------:R-:W-:Y:S01]  /*ab90*/  FFMA.FTZ R60, R3, R60, R12 ;  /* 0x0000003c033c7223 */ /* 0x000fe2000001000c */
        /* <DEDUP_REMOVED lines=19> */
[----:B------:R-:W-:-:S03]  /*acd0*/  IADD3 R109, R109, 0x20, RZ ;  /* 0x000000206d6d7810 */ /* 0x000fc60007ffe0ff */
[----:B------:R1:W-:Y:S04]  /*ace0*/  STG.E.128 desc[UR6][R114.64], R60 ;  /* 0x0000003c72007986 */ /* 0x0003e8000c101d06 */
.L_x_8463:
[----:B------:R-:W-:Y:S05]  /*acf0*/  BSYNC B2 ;  /* 0x0000000000027941 */ /* 0x000fea0003800000 */
.L_x_8462:
[----:B------:R-:W-:Y:S01]  /*ad00*/  ISETP.NE.AND P2, PT, R68, RZ, PT ;  /* 0x000000ff4400720c */ /* 0x000fe20003f45270 */
[----:B------:R-:W-:-:S12]  /*ad10*/  BSSY B2, `(.L_x_8464) ;  /* 0x0000022000027945 */ /* 0x000fd80003800000 */
[----:B------:R-:W-:Y:S05]  /*ad20*/  @!P2 BRA `(.L_x_8465) ;  /* 0x000000000080a947 */ /* 0x000fea0003800000 */
[--C-:B-1----:R-:W-:Y:S01]  /*ad30*/  FADD.FTZ R62, R45, -R113.reuse ;  /* 0x800000712d3e7221 */ /* 0x102fe20000010000 */
        /* <DEDUP_REMOVED lines=28> */
[----:B------:R-:W-:Y:S01]  /*af00*/  VIADD R109, R109, 0x20 ;  /* 0x000000206d6d7836 */ /* 0x000fe20000000000 */
[----:B------:R-:W-:-:S05]  /*af10*/  F2FP.BF16.F32.PACK_AB R63, R117, R122 ;  /* 0x0000007a753f723e */ /* 0x000fca00000010ff */
[----:B------:R2:W-:Y:S02]  /*af20*/  STG.E.128 desc[UR6][R114.64], R60 ;  /* 0x0000003c72007986 */ /* 0x0005e4000c101d06 */
.L_x_8465:
[----:B------:R-:W-:Y:S05]  /*af30*/  BSYNC B2 ;  /* 0x0000000000027941 */ /* 0x000fea0003800000 */
.L_x_8464:
[----:B------:R-:W-:Y:S05]  /*af40*/  @!P1 BRA `(.L_x_8461) ;  /* 0x00000000007c9947 */ /* 0x000fea0003800000 */
[----:B-12---:R-:W1:Y:S01]  /*af50*/  LDC.64 R60, c[0x0][0x2b8] ;  /* 0x0000ae00ff3c7b82 */ /* 0x006e620000000a00 */
[--C-:B------:R-:W-:Y:S01]  /*af60*/  FADD.FTZ R124, R58, -R113.reuse ;  /* 0x800000713a7c7221 */ /* 0x100fe20000010000 */
[--C-:B------:R-:W-:Y:S01]  /*af70*/  FADD.FTZ R63, R59, -R113.reuse ;  /* 0x800000713b3f7221 */ /* 0x100fe20000010000 */
[--C-:B------:R-:W-:Y:S01]  /*af80*/  FADD.FTZ R118, R52, -R113.reuse ;  /* 0x8000007134767221 */ /* 0x100fe20000010000 */
[--C-:B------:R-:W-:Y:S01]  /*af90*/  FADD.FTZ R116, R53, -R113.reuse ;  /* 0x8000007135747221 */ /* 0x100fe20000010000 */
[C---:B------:R-:W-:Y:S01]  /*afa0*/  FMUL.FTZ R124, R111.reuse, R124 ;  /* 0x0000007c6f7c7220 */ /* 0x040fe20000410000 */
[----:B------:R-:W-:Y:S01]  /*afb0*/  FMUL.FTZ R115, R111, R63 ;  /* 0x0000003f6f737220 */ /* 0x000fe20000410000 */
[--C-:B------:R-:W-:Y:S01]  /*afc0*/  FADD.FTZ R114, R54, -R113.reuse ;  /* 0x8000007136727221 */ /* 0x100fe20000010000 */
[--C-:B------:R-:W-:Y:S01]  /*afd0*/  FADD.FTZ R62, R55, -R113.reuse ;  /* 0x80000071373e7221 */ /* 0x100fe20000010000 */
[--C-:B0-----:R-:W-:Y:S01]  /*afe0*/  FADD.FTZ R120, R56, -R113.reuse ;  /* 0x8000007138787221 */ /* 0x101fe20000010000 */
[----:B------:R-:W-:Y:S01]  /*aff0*/  FADD.FTZ R122, R57, -R113 ;  /* 0x80000071397a7221 */ /* 0x000fe20000010000 */
        /* <DEDUP_REMOVED lines=18> */
[----:B------:R-:W-:-:S05]  /*b120*/  F2FP.BF16.F32.PACK_AB R60, R116, R113 ;  /* 0x00000071743c723e */ /* 0x000fca00000010ff */
[----:B------:R3:W-:Y:S02]  /*b130*/  STG.E.128 desc[UR6][R114.64], R60 ;  /* 0x0000003c72007986 */ /* 0x0007e4000c101d06 */
.L_x_8461:
[----:B------:R-:W-:Y:S05]  /*b140*/  BSYNC B1 ;  /* 0x0000000000017941 */ /* 0x000fea0003800000 */
.L_x_8460:
[----:B-123--:R-:W1:Y:S02]  /*b150*/  LDC.64 R60, c[0x0][0x210] ;  /* 0x00008400ff3c7b82 */ /* 0x00ee640000000a00 */
[----:B-1----:R-:W-:-:S04]  /*b160*/  LEA R23, R60, R23, 0x2 ;  /* 0x000000173c177211 */ /* 0x002fc800078e10ff */
[----:B------:R-:W-:-:S13]  /*b170*/  ISETP.GE.AND P2, PT, R23, R61, PT ;  /* 0x0000003d1700720c */ /* 0x000fda0003f46270 */
[----:B------:R-:W-:Y:S05]  /*b180*/  @!P2 BRA `(.L_x_8466) ;  /* 0xffffff5c0020a947 */ /* 0x000fea000383ffff */
[----:B------:R-:W-:Y:S05]  /*b190*/  BSYNC B0 ;  /* 0x0000000000007941 */ /* 0x000fea0003800000 */
.L_x_8232:
[----:B------:R-:W-:Y:S05]  /*b1a0*/  EXIT ;  /* 0x000000000000794d */ /* 0x000fea0003800000 */
.L_x_8459:
        /* <DEDUP_REMOVED lines=8> */
.L_x_8468:
[----:B------:R-:W-:Y:S05]  /*b230*/  BSYNC B1 ;  /* 0x0000000000017941 */ /* 0x000fea0003800000 */
.L_x_8467:
        /* <DEDUP_REMOVED lines=10> */
.L_x_8469:
[----:B------:R-:W-:Y:S01]  /*b2e0*/  HFMA2.MMA R121, -RZ, RZ, 0, 2.384185791015625e-07 ;  /* 0x00000004ff797435 */ /* 0x000fe200000001ff */
[----:B------:R-:W-:-:S05]  /*b2f0*/  MOV R60, R119 ;  /* 0x00000077003c7202 */ /* 0x000fca0000000f00 */
[----:B------:R-:W-:-:S04]  /*b300*/  FADD.FTZ R111, R63, R60 ;  /* 0x0000003c3f6f7221 */ /* 0x000fc80000010000 */
[----:B------:R-:W-:-:S07]  /*b310*/  IMAD.MOV.U32 R122, RZ, RZ, R111 ;  /* 0x000000ffff7a7224 */ /* 0x000fce00078e006f */
[----:B------:R-:W-:Y:S05]  /*b320*/  WARPSYNC.COLLECTIVE R117, `(.L_x_8470) ;  /* 0x0000000075087348 */ /* 0x000fea0003c00000 */
[----:B------:R0:W1:Y:S02]  /*b330*/  SHFL.BFLY P5, R119, R122, R121, R124 ;  /* 0x0c0000797a777389 */ /* 0x00006400000a007c */
[----:B01----:R-:W-:Y:S01]  /*b340*/  ENDCOLLECTIVE ;  /* 0x000000000000791b */ /* 0x003fe20003800000 */
.L_x_8470:
[----:B------:R-:W-:Y:S02]  /*b350*/  IMAD.MOV.U32 R121, RZ, RZ, 0x8 ;  /* 0x00000008ff797424 */ /* 0x000fe400078e00ff */
[----:B------:R-:W-:-:S04]  /*b360*/  IMAD.MOV.U32 R60, RZ, RZ, R119 ;  /* 0x000000ffff3c7224 */ /* 0x000fc800078e0077 */
[----:B------:R-:W-:-:S05]  /*b370*/  FADD.FTZ R114, R111, R60 ;  /* 0x0000003c6f727221 */ /* 0x000fca0000010000 */
[----:B------:R-:W-:-:S07]  /*b380*/  MOV R122, R114 ;  /* 0x00000072007a7202 */ /* 0x000fce0000000f00 */
[----:B------:R-:W-:Y:S05]  /*b390*/  WARPSYNC.COLLECTIVE R117, `(.L_x_8471) ;  /* 0x0000000075087348 */ /* 0x000fea0003c00000 */
[----:B------:R0:W1:Y:S02]  /*b3a0*/  SHFL.BFLY P5, R119, R122, R121, R124 ;  /* 0x0c0000797a777389 */ /* 0x00006400000a007c */
[----:B01----:R-:W-:Y:S01]  /*b3b0*/  ENDCOLLECTIVE ;  /* 0x000000000000791b */ /* 0x003fe20003800000 */
.L_x_8471:
[----:B------:R-:W-:Y:S01]  /*b3c0*/  HFMA2.MMA R121, -RZ, RZ, 0, 9.5367431640625e-07 ;  /* 0x00000010ff797435 */ /* 0x000fe200000001ff */
[----:B------:R-:W-:-:S05]  /*b3d0*/  MOV R113, R119 ;  /* 0x0000007700717202 */ /* 0x000fca0000000f00 */
[----:B------:R-:W-:-:S04]  /*b3e0*/  FADD.FTZ R115, R114, R113 ;  /* 0x0000007172737221 */ /* 0x000fc80000010000 */
[----:B------:R-:W-:-:S07]  /*b3f0*/  IMAD.MOV.U32 R122, RZ, RZ, R115 ;  /* 0x000000ffff7a7224 */ /* 0x000fce00078e0073 */
[----:B------:R-:W-:Y:S05]  /*b400*/  WARPSYNC.COLLECTIVE R117, `(.L_x_8472) ;  /* 0x0000000075087348 */ /* 0x000fea0003c00000 */
[----:B------:R0:W1:Y:S02]  /*b410*/  SHFL.BFLY P5, R119, R122, R121, R124 ;  /* 0x0c0000797a777389 */ /* 0x00006400000a007c */
[----:B01----:R-:W-:Y:S01]  /*b420*/  ENDCOLLECTIVE ;  /* 0x000000000000791b */ /* 0x003fe20003800000 */
.L_x_8472:
        /* <DEDUP_REMOVED lines=57> */
.L_x_8473:
[----:B------:R-:W-:Y:S01]  /*b7c0*/  HFMA2.MMA R121, -RZ, RZ, 0, 1.1920928955078125e-07 ;  /* 0x00000002ff797435 */ /* 0x000fe200000001ff */
[----:B------:R-:W-:-:S05]  /*b7d0*/  MOV R61, R119 ;  /* 0x00000077003d7202 */ /* 0x000fca0000000f00 */
[----:B------:R-:W-:-:S04]  /*b7e0*/  FADD.FTZ R61, R60, R61 ;  /* 0x0000003d3c3d7221 */ /* 0x000fc80000010000 */
[----:B------:R-:W-:-:S07]  /*b7f0*/  IMAD.MOV.U32 R122, RZ, RZ, R61 ;  /* 0x000000ffff7a7224 */ /* 0x000fce00078e003d */
[----:B------:R-:W-:Y:S05]  /*b800*/  WARPSYNC.COLLECTIVE R117, `(.L_x_8474) ;  /* 0x0000000075087348 */ /* 0x000fea0003c00000 */
[----:B------:R0:W1:Y:S02]  /*b810*/  SHFL.BFLY P5, R119, R122, R121, R124 ;  /* 0x0c0000797a777389 */ /* 0x00006400000a007c */
[----:B01----:R-:W-:Y:S01]  /*b820*/  ENDCOLLECTIVE ;  /* 0x000000000000791b */ /* 0x003fe20003800000 */
.L_x_8474:
[----:B------:R-:W-:Y:S02]  /*b830*/  IMAD.MOV.U32 R121, RZ, RZ, 0x4 ;  /* 0x00000004ff797424 */ /* 0x000fe400078e00ff */
[----:B------:R-:W-:-:S04]  /*b840*/  IMAD.MOV.U32 R114, RZ, RZ, R119 ;  /* 0x000000ffff727224 */ /* 0x000fc800078e0077 */
[----:B------:R-:W-:-:S05]  /*b850*/  FADD.FTZ R114, R61, R114 ;  /* 0x000000723d727221 */ /* 0x000fca0000010000 */
[----:B------:R-:W-:-:S07]  /*b860*/  MOV R122, R114 ;  /* 0x00000072007a7202 */ /* 0x000fce0000000f00 */
[----:B------:R-:W-:Y:S05]  /*b870*/  WARPSYNC.COLLECTIVE R117, `(.L_x_8475) ;  /* 0x0000000075087348 */ /* 0x000fea0003c00000 */
[----:B------:R0:W1:Y:S02]  /*b880*/  SHFL.BFLY P5, R119, R122, R121, R124 ;  /* 0x0c0000797a777389 */ /* 0x00006400000a007c */
[----:B01----:R-:W-:Y:S01]  /*b890*/  ENDCOLLECTIVE ;  /* 0x000000000000791b */ /* 0x003fe20003800000 */
.L_x_8475:
[----:B------:R-:W-:Y:S01]  /*b8a0*/  HFMA2.MMA R121, -RZ, RZ, 0, 4.76837158203125e-07 ;  /* 0x00000008ff797435 */ /* 0x000fe200000001ff */
[----:B------:R-:W-:-:S05]  /*b8b0*/  MOV R63, R119 ;  /* 0x00000077003f7202 */ /* 0x000fca0000000f00 */
[----:B------:R-:W-:-:S04]  /*b8c0*/  FADD.FTZ R63, R114, R63 ;  /* 0x0000003f723f7221 */ /* 0x000fc80000010000 */
[----:B------:R-:W-:-:S07]  /*b8d0*/  IMAD.MOV.U32 R122, RZ, RZ, R63 ;  /* 0x000000ffff7a7224 */ /* 0x000fce00078e003f */
[----:B------:R-:W-:Y:S05]  /*b8e0*/  WARPSYNC.COLLECTIVE R117, `(.L_x_8476) ;  /* 0x0000000075087348 */ /* 0x000fea0003c00000 */
[----:B------:R0:W1:Y:S02]  /*b8f0*/  SHFL.BFLY P5, R119, R122, R121, R124 ;  /* 0x0c0000797a777389 */ /* 0x00006400000a007c */
[----:B01----:R-:W-:Y:S01]  /*b900*/  ENDCOLLECTIVE ;  /* 0x000000000000791b */ /* 0x003fe20003800000 */
.L_x_8476:
[----:B------:R-:W-:Y:S02]  /*b910*/  IMAD.MOV.U32 R121, RZ, RZ, 0x10 ;  /* 0x00000010ff797424 */ /* 0x000fe400078e00ff */
[----:B------:R-:W-:-:S04]  /*b920*/  IMAD.MOV.U32 R120, RZ, RZ, R119 ;  /* 0x000000ffff787224 */ /* 0x000fc800078e0077 */
[----:B------:R-:W-:-:S05]  /*b930*/  FADD.FTZ R120, R63, R120 ;  /* 0x000000783f787221 */ /* 0x000fca0000010000 */
[----:B------:R-:W-:-:S07]  /*b940*/  MOV R122, R120 ;  /* 0x00000078007a7202 */ /* 0x000fce0000000f00 */
[----:B------:R-:W-:Y:S05]  /*b950*/  WARPSYNC.COLLECTIVE R117, `(.L_x_8477) ;  /* 0x0000000075087348 */ /* 0x000fea0003c00000 */
[----:B------:R0:W1:Y:S02]  /*b960*/  SHFL.BFLY P5, R119, R122, R121, R124 ;  /* 0x0c0000797a777389 */ /* 0x00006400000a007c */
[----:B01----:R-:W-:Y:S01]  /*b970*/  ENDCOLLECTIVE ;  /* 0x000000000000791b */ /* 0x003fe20003800000 */
.L_x_8477:
[----:B------:R-:W-:Y:S01]  /*b980*/  MOV R111, R119 ;  /* 0x00000077006f7202 */ /* 0x000fe20000000f00 */
[----:B------:R-:W-:Y:S06]  /*b990*/  BRA `(.L_x_8478) ;  /* 0xffffffec00e47947 */ /* 0x000fec000383ffff */
.L_x_8479:
        /* <DEDUP_REMOVED lines=14> */
.L_x_23506:


//--------------------- .text._ZN10layer_norm13ln_fwd_kernelINS_13Kernel_traitsI13__nv_bfloat16S2_fS2_fjLj768ELj1ELj4ELj1ELj16ENS_18Kernel_traits_baseILj768ES2_S2_fS2_fjLj128EEEEELb1ELb0ELb1ELb1EEEvNS_9FwdParamsE --------------------------
	.section	.text._ZN10layer_norm13ln_fwd_kernelINS_13Kernel_traitsI13__nv_bfloat16S2_fS2_fjLj768ELj1ELj4ELj1ELj16ENS_18Kernel_traits_baseILj768ES2_S2_fS2_fjLj128EEEEELb1ELb0ELb1ELb1EEEvNS_9FwdParamsE,"ax",@progbits
	.align	128
        .global         _ZN10layer_norm13ln_fwd_kernelINS_13Kernel_traitsI13__nv_bfloat16S2_fS2_fjLj768ELj1ELj4ELj1ELj16ENS_18Kernel_traits_baseILj768ES2_S2_fS2_fjLj128EEEEELb1ELb0ELb1ELb1EEEvNS_9FwdParamsE
        .type           _ZN10layer_norm13ln_fwd_kernelINS_13Kernel_traitsI13__nv_bfloat16S2_fS2_fjLj768ELj1ELj4ELj1ELj16ENS_18Kernel_traits_baseILj768ES2_S2_fS2_fjLj128EEEEELb1ELb0ELb1ELb1EEEvNS_9FwdParamsE,@function
        .size           _ZN10layer_norm13ln_fwd_kernelINS_13Kernel_traitsI13__nv_bfloat16S2_fS2_fjLj768ELj1ELj4ELj1ELj16ENS_18Kernel_traits_baseILj768ES2_S2_fS2_fjLj128EEEEELb1ELb0ELb1ELb1EEEvNS_9FwdParamsE,(.L_x_23507 - _ZN10layer_norm13ln_fwd_kernelINS_13Kernel_traitsI13__nv_bfloat16S2_fS2_fjLj768ELj1ELj4ELj1ELj16ENS_18Kernel_traits_baseILj768ES2_S2_fS2_fjLj128EEEEELb1ELb0ELb1ELb1EEEvNS_9FwdParamsE)
        .other          _ZN10layer_norm13ln_fwd_kernelINS_13Kernel_traitsI13__nv_bfloat16S2_fS2_fjLj768ELj1ELj4ELj1ELj16ENS_18Kernel_traits_baseILj768ES2_S2_fS2_fjLj128EEEEELb1ELb0ELb1ELb1EEEvNS_9FwdParamsE,@"STO_CUDA_ENTRY STV_DEFAULT"
_ZN10layer_norm13ln_fwd_kernelINS_13Kernel_traitsI13__nv_bfloat16S2_fS2_fjLj768ELj1ELj4ELj1ELj16ENS_18Kernel_traits_baseILj768ES2_S2_fS2_fjLj128EEEEELb1ELb0ELb1ELb1EEEvNS_9FwdParamsE:
.text._ZN10layer_norm13ln_fwd_kernelINS_13Kernel_traitsI13__nv_bfloat16S2_fS2_fjLj768ELj1ELj4ELj1ELj16ENS_18Kernel_traits_baseILj768ES2_S2_fS2_fjLj128EEEEELb1ELb0ELb1ELb1EEEvNS_9FwdParamsE:
        /* <DEDUP_REMOVED lines=78> */
[----:B0-----:R-:W-:Y:S01]  /*04e0*/  SHF.R.U32.HI R2, RZ, 0x5, R0 ;  /* 0x00000005ff027819 */ /* 0x001fe20000011600 */
[----:B------:R-:W-:-:S04]  /*04f0*/  IMAD.WIDE.U32 R22, R22, -0x2daee0ad, RZ ;  /* 0xd2511f5316167825 */ /* 0x000fc800078e00ff */
[----:B------:R-:W-:Y:S02]  /*0500*/  IMAD R2, R27, 0x4, R2 ;  /* 0x000000041b027824 */ /* 0x000fe400078e0202 */
[----:B------:R-:W-:-:S03]  /*0510*/  IMAD.WIDE.U32 R24, R24, -0x326172a9, RZ ;  /* 0xcd9e8d5718187825 */ /* 0x000fc600078e00ff */
        /* <DEDUP_REMOVED lines=36> */
[C---:B------:R-:W-:Y:S01]  /*0760*/  PRMT R79, R11.reuse, 0x7632, R79 ;  /* 0x000076320b4f7816 */ /* 0x040fe2000000004f */
[----:B------:R-:W-:Y:S01]  /*0770*/  IMAD.U32 R10, R11, 0x10000, RZ ;  /* 0x000100000b0a7824 */ /* 0x000fe200078e00ff */
[----:B------:R-:W-:Y:S01]  /*0780*/  UIADD3 UR29, UR5, -0x695add53, URZ ;  /* 0x96a522ad051d7890 */ /* 0x000fe2000fffe03f */
[----:B------:R-:W-:Y:S01]  /*0790*/  IMAD R33, R33, -0x326172a9, RZ ;  /* 0xcd9e8d5721217824 */ /* 0x000fe200078e02ff */
[C---:B------:R-:W-:Y:S01]  /*07a0*/  PRMT R80, R12.reuse, 0x7632, R80 ;  /* 0x000076320c507816 */ /* 0x040fe20000000050 */
[----:B------:R-:W-:Y:S01]  /*07b0*/  HFMA2.MMA R69, -RZ, RZ, 0, 0 ;  /* 0x00000000ff457435 */ /* 0x000fe200000001ff */
[----:B------:R-:W-:Y:S01]  /*07c0*/  SHF.L.U32 R11, R12, 0x10, RZ ;  /* 0x000000100c0b7819 */ /* 0x000fe200000006ff */
[----:B0-----:R-:W-:Y:S01]  /*07d0*/  IMAD R17, R18, -0x2daee0ad, RZ ;  /* 0xd2511f5312117824 */ /* 0x001fe200078e02ff */
[----:B------:R-:W-:Y:S01]  /*07e0*/  PRMT R81, R13, 0x7632, R81 ;  /* 0x000076320d517816 */ /* 0x000fe20000000051 */
[----:B------:R-:W-:Y:S01]  /*07f0*/  IMAD.HI.U32 R16, R70, -0x326172a9, RZ ;  /* 0xcd9e8d5746107827 */ /* 0x000fe200078e00ff */
[----:B------:R-:W-:Y:S01]  /*0800*/  PRMT R82, R14, 0x7632, R82 ;  /* 0x000076320e527816 */ /* 0x000fe20000000052 */
[----:B------:R-:W-:Y:S01]  /*0810*/  BSSY B0, `(.L_x_8480) ;  /* 0x0000a60000007945 */ /* 0x000fe20003800000 */
[----:B------:R-:W-:Y:S01]  /*0820*/  PRMT R83, R15, 0x7632, R83 ;  /* 0x000076320f537816 */ /* 0x000fe20000000053 */
[----:B------:R-:W-:Y:S01]  /*0830*/  IMAD.WIDE.U32 R18, R19, -0x2daee0ad, RZ ;  /* 0xd2511f5313127825 */ /* 0x000fe200078e00ff */
[----:B------:R-:W-:Y:S01]  /*0840*/  LOP3.LUT R100, R100, 0x3, RZ, 0xc0, !PT ;  /* 0x0000000364647812 */ /* 0x000fe200078ec0ff */
[----:B------:R-:W-:Y:S01]  /*0850*/  ULDC.U8 UR8, c[0x0][0x2a0] ;  /* 0x0000a80000087ab9 */ /* 0x000fe20000000000 */
[----:B------:R-:W-:Y:S01]  /*0860*/  LOP3.LUT R71, R0, 0x1f, RZ, 0xc0, !PT ;  /* 0x0000001f00477812 */ /* 0x000fe200078ec0ff */
[----:B------:R-:W-:Y:S01]  /*0870*/  IMAD.U32 R12, R13, 0x10000, RZ ;  /* 0x000100000d0c7824 */ /* 0x000fe200078e00ff */
[----:B------:R-:W-:Y:S01]  /*0880*/  SHF.L.U32 R74, R74, 0x10, RZ ;  /* 0x000000104a4a7819 */ /* 0x000fe200000006ff */
[----:B------:R-:W-:Y:S01]  /*0890*/  IMAD.U32 R13, R14, 0x10000, RZ ;  /* 0x000100000e0d7824 */ /* 0x000fe200078e00ff */
[----:B------:R-:W-:Y:S01]  /*08a0*/  SHF.L.U32 R14, R15, 0x10, RZ ;  /* 0x000000100f0e7819 */ /* 0x000fe200000006ff */
[----:B------:R-:W-:Y:S01]  /*08b0*/  IMAD R70, R70, -0x326172a9, RZ ;  /* 0xcd9e8d5746467824 */ /* 0x000fe200078e02ff */
[----:B------:R-:W-:Y:S01]  /*08c0*/  LOP3.LUT R15, R16, UR28, R33, 0x96, !PT ;  /* 0x0000001c100f7c12 */ /* 0x000fe2000f8e9621 */
[----:B------:R-:W-:Y:S01]  /*08d0*/  IMAD.U32 R72, R72, 0x10000, RZ ;  /* 0x0001000048487824 */ /* 0x000fe200078e00ff */
[----:B------:R-:W-:Y:S01]  /*08e0*/  LOP3.LUT R16, R19, UR29, R17, 0x96, !PT ;  /* 0x0000001d13107c12 */ /* 0x000fe2000f8e9611 */
[----:B------:R-:W-:Y:S01]  /*08f0*/  IMAD.MOV.U32 R17, RZ, RZ, R32 ;  /* 0x000000ffff117224 */ /* 0x000fe200078e0020 */
[----:B------:R-:W-:Y:S01]  /*0900*/  SHF.L.U32 R77, R77, 0x10, RZ ;  /* 0x000000104d4d7819 */ /* 0x000fe200000006ff */
[----:B------:R-:W-:Y:S01]  /*0910*/  IMAD.MOV.U32 R19, RZ, RZ, R34 ;  /* 0x000000ffff137224 */ /* 0x000fe200078e0022 */
        /* <DEDUP_REMOVED lines=11> */
[----:B------:R-:W-:-:S02]  /*09d0*/  IMAD.U32 R81, R81, 0x10000, RZ ;  /* 0x0001000051517824 */ /* 0x000fc400078e00ff */
[----:B------:R-:W-:-:S07]  /*09e0*/  IMAD.U32 R82, R82, 0x10000, RZ ;  /* 0x0001000052527824 */ /* 0x000fce00078e00ff */
.L_x_8706:
[----:B0-----:R-:W0:Y:S08]  /*09f0*/  LDC.64 R44, c[0x0][0x280] ;  /* 0x0000a000ff2c7b82 */ /* 0x001e300000000a00 */
[----:B------:R-:W1:Y:S08]  /*0a00*/  LDC.64 R84, c[0x0][0x230] ;  /* 0x00008c00ff547b82 */ /* 0x000e700000000a00 */
[----:B------:R-:W2:Y:S01]  /*0a10*/  LDC R103, c[0x0][0x218] ;  /* 0x00008600ff677b82 */ /* 0x000ea20000000800 */
[----:B0-----:R-:W-:-:S07]  /*0a20*/  IMAD.WIDE R44, R2, 0x4, R44 ;  /* 0x00000004022c7825 */ /* 0x001fce00078e022c */
[----:B------:R-:W0:Y:S01]  /*0a30*/  LDC.64 R50, c[0x0][0x288] ;  /* 0x0000a200ff327b82 */ /* 0x000e220000000a00 */
[----:B------:R3:W4:Y:S01]  /*0a40*/  LDG.E R44, desc[UR6][R44.64] ;  /* 0x000000062c2c7981 */ /* 0x000722000c1e1900 */
[----:B------:R-:W-:Y:S01]  /*0a50*/  IMAD.MOV.U32 R105, RZ, RZ, RZ ;  /* 0x000000ffff697224 */ /* 0x000fe200078e00ff */
[----:B-1----:R-:W-:-:S04]  /*0a60*/  ISETP.NE.U32.AND P0, PT, R84, RZ, PT ;  /* 0x000000ff5400720c */ /* 0x002fc80003f05070 */
[----:B------:R-:W-:Y:S01]  /*0a70*/  ISETP.NE.AND.EX P0, PT, R85, RZ, PT, P0 ;  /* 0x000000ff5500720c */ /* 0x000fe20003f05300 */
[----:B--2---:R-:W-:-:S05]  /*0a80*/  IMAD R52, R2, R103, RZ ;  /* 0x0000006702347224 */ /* 0x004fca00078e02ff */
[----:B---3--:R-:W-:-:S07]  /*0a90*/  SHF.R.S32.HI R45, RZ, 0x1f, R52 ;  /* 0x0000001fff2d7819 */ /* 0x008fce0000011434 */
[----:B------:R-:W1:Y:S01]  /*0aa0*/  @P0 LDC.64 R46, c[0x0][0x230] ;  /* 0x00008c00ff2e0b82 */ /* 0x000e620000000a00 */
[----:B------:R-:W-:Y:S01]  /*0ab0*/  LEA.HI R52, R45, R52, RZ, 0x3 ;  /* 0x000000342d347211 */ /* 0x000fe200078f18ff */
[----:B0-----:R-:W-:-:S03]  /*0ac0*/  IMAD.WIDE R50, R2, 0x4, R50 ;  /* 0x0000000402327825 */ /* 0x001fc600078e0232 */
[----:B------:R-:W-:Y:S02]  /*0ad0*/  LEA.HI.SX32 R109, R52, R71, 0x1d ;  /* 0x00000047346d7211 */ /* 0x000fe400078feaff */
[----:B-----5:R0:W5:Y:S03]  /*0ae0*/  LDG.E R101, desc[UR6][R50.64] ;  /* 0x0000000632657981 */ /* 0x020166000c1e1900 */
[----:B-1----:R-:W-:-:S05]  /*0af0*/  @P0 IMAD.WIDE.U32 R46, R109, 0x20, R46 ;  /* 0x000000206d2e0825 */ /* 0x002fca00078e002e */
[----:B------:R-:W2:Y:S04]  /*0b00*/  @P0 LDG.E.128 R32, desc[UR6][R46.64] ;  /* 0x000000062e200981 */ /* 0x000ea8000c1e1d00 */
[----:B------:R0:W5:Y:S01]  /*0b10*/  @P0 LDG.E.128 R40, desc[UR6][R46.64+0x10] ;  /* 0x000010062e280981 */ /* 0x000162000c1e1d00 */
[----:B----4-:R-:W-:-:S13]  /*0b20*/  ISETP.GE.AND P3, PT, R44, 0x1, PT ;  /* 0x000000012c00780c */ /* 0x010fda0003f66270 */
[----:B------:R-:W1:Y:S01]  /*0b30*/  @P3 LDC.64 R48, c[0x0][0x220] ;  /* 0x00008800ff303b82 */ /* 0x000e620000000a00 */
[----:B------:R-:W-:Y:S01]  /*0b40*/  @P3 VIADD R54, R44, 0xffffffff ;  /* 0xffffffff2c363836 */ /* 0x000fe20000000000 */
[----:B------:R-:W-:-:S03]  /*0b50*/  @P3 LOP3.LUT R71, R0, 0x1f, RZ, 0xc0, !PT ;  /* 0x0000001f00473812 */ /* 0x000fc600078ec0ff */
[----:B------:R-:W-:-:S05]  /*0b60*/  @P3 IMAD R54, R54, R103, RZ ;  /* 0x0000006736363224 */ /* 0x000fca00078e02ff */
[----:B------:R-:W-:-:S04]  /*0b70*/  @P3 SHF.R.S32.HI R53, RZ, 0x1f, R54 ;  /* 0x0000001fff353819 */ /* 0x000fc80000011436 */
[----:B------:R-:W-:-:S04]  /*0b80*/  @P3 LEA.HI R54, R53, R54, RZ, 0x3 ;  /* 0x0000003635363211 */ /* 0x000fc800078f18ff */
[----:B------:R-:W-:-:S05]  /*0b90*/  @P3 LEA.HI.SX32 R105, R54, R71, 0x1d ;  /* 0x0000004736693211 */ /* 0x000fca00078feaff */
[----:B-1----:R-:W-:-:S05]  /*0ba0*/  @P3 IMAD.WIDE.U32 R48, R105, 0x10, R48 ;  /* 0x0000001069303825 */ /* 0x002fca00078e0030 */
[----:B------:R0:W5:Y:S01]  /*0bb0*/  @P3 LDG.E.128 R36, desc[UR6][R48.64] ;  /* 0x0000000630243981 */ /* 0x000162000c1e1d00 */
[----:B------:R-:W-:Y:S01]  /*0bc0*/  ISETP.GT.AND P4, PT, R44, RZ, PT ;  /* 0x000000ff2c00720c */ /* 0x000fe20003f84270 */
[----:B------:R-:W-:-:S12]  /*0bd0*/  BSSY B1, `(.L_x_8481) ;  /* 0x000005c000017945 */ /* 0x000fd80003800000 */
[----:B------:R-:W-:-:S04]  /*0be0*/  @!P4 ISETP.NE.U32.AND P1, PT, R84, RZ, PT ;  /* 0x000000ff5400c20c */ /* 0x000fc80003f25070 */
[----:B------:R-:W-:Y:S02]  /*0bf0*/  @!P4 ISETP.NE.AND.EX P1, PT, R85, RZ, PT, P1 ;  /* 0x000000ff5500c20c */ /* 0x000fe40003f25310 */
[----:B------:R-:W-:Y:S02]  /*0c00*/  @!P4 MOV R53, R100 ;  /* 0x000000640035c202 */ /* 0x000fe40000000f00 */
[----:B--2---:R-:W-:Y:S01]  /*0c10*/  @!P4 FSEL R44, R32, RZ, P1 ;  /* 0x000000ff202cc208 */ /* 0x004fe20000800000 */
[----:B0-----:R-:W-:Y:S08]  /*0c20*/  @!P4 BRA `(.L_x_8482) ;  /* 0x000000040058c947 */ /* 0x001ff00003800000 */
        /* <DEDUP_REMOVED lines=12> */
.L_x_8484:
[----:B------:R-:W-:-:S07]  /*0cf0*/  IMAD.MOV.U32 R52, RZ, RZ, R70 ;  /* 0x000000ffff347224 */ /* 0x000fce00078e0046 */
.L_x_8485:
[----:B------:R-:W-:Y:S05]  /*0d00*/  BSYNC B2 ;  /* 0x0000000000027941 */ /* 0x000fea0003800000 */
.L_x_8483:
        /* <DEDUP_REMOVED lines=16> */
.L_x_8489:
[----:B------:R-:W-:Y:S05]  /*0e10*/  BSYNC B3 ;  /* 0x0000000000037941 */ /* 0x000fea0003800000 */
.L_x_8488:
        /* <DEDUP_REMOVED lines=44> */
.L_x_8487:
[----:B------:R-:W-:Y:S05]  /*10e0*/  BSYNC B2 ;  /* 0x0000000000027941 */ /* 0x000fea0003800000 */
.L_x_8486:
        /* <DEDUP_REMOVED lines=10> */
.L_x_8482:
[----:B------:R-:W-:Y:S05]  /*1190*/  BSYNC B1 ;  /* 0x0000000000017941 */ /* 0x000fea0003800000 */
.L_x_8481:
        /* <DEDUP_REMOVED lines=18> */
.L_x_8493:
[----:B------:R-:W-:-:S07]  /*12c0*/  IMAD.MOV.U32 R45, RZ, RZ, R70 ;  /* 0x000000ffff2d7224 */ /* 0x000fce00078e0046 */
.L_x_8494:
[----:B------:R-:W-:Y:S05]  /*12d0*/  BSYNC B2 ;  /* 0x0000000000027941 */ /* 0x000fea0003800000 */
.L_x_8492:
        /* <DEDUP_REMOVED lines=16> */
.L_x_8498:
[----:B------:R-:W-:Y:S05]  /*13e0*/  BSYNC B3 ;  /* 0x0000000000037941 */ /* 0x000fea0003800000 */
.L_x_8497:
        /* <DEDUP_REMOVED lines=42> */
[----:B------:R-:W-:Y:S01]  /*1690*/  LOP3.LUT R16, R49, UR29, R46, 0x96, !PT ;  /* 0x0000001d31107c12 */ /* 0x000fe2000f8e962e */
[----:B------:R-:W-:-:S07]  /*16a0*/  IMAD.MOV.U32 R18, RZ, RZ, R48 ;  /* 0x000000ffff127224 */ /* 0x000fce00078e0030 */
.L_x_8496:
[----:B------:R-:W-:Y:S05]  /*16b0*/  BSYNC B2 ;  /* 0x0000000000027941 */ /* 0x000fea0003800000 */
.L_x_8495:
        /* <DEDUP_REMOVED lines=11> */
.L_x_8491:
[----:B------:R-:W-:Y:S05]  /*1770*/  BSYNC B1 ;  /* 0x0000000000017941 */ /* 0x000fea0003800000 */
.L_x_8490:
        /* <DEDUP_REMOVED lines=18> */
.L_x_8502:
[----:B------:R-:W-:-:S07]  /*18a0*/  IMAD.MOV.U32 R56, RZ, RZ, R70 ;  /* 0x000000ffff387224 */ /* 0x000fce00078e0046 */
.L_x_8503:
[----:B------:R-:W-:Y:S05]  /*18b0*/  BSYNC B2 ;  /* 0x0000000000027941 */ /* 0x000fea0003800000 */
.L_x_8501:
        /* <DEDUP_REMOVED lines=16> */
.L_x_8507:
[----:B------:R-:W-:Y:S05]  /*19c0*/  BSYNC B3 ;  /* 0x0000000000037941 */ /* 0x000fea0003800000 */
.L_x_8506:
        /* <DEDUP_REMOVED lines=44> */
.L_x_8505:
[----:B------:R-:W-:Y:S05]  /*1c90*/  BSYNC B2 ;  /* 0x0000000000027941 */ /* 0x000fea0003800000 */
.L_x_8504:
        /* <DEDUP_REMOVED lines=10> */
.L_x_8500:
[----:B------:R-:W-:Y:S05]  /*1d40*/  BSYNC B1 ;  /* 0x0000000000017941 */ /* 0x000fea0003800000 */
.L_x_8499:
        /* <DEDUP_REMOVED lines=18> */
.L_x_8511:
[----:B------:R-:W-:-:S07]  /*1e70*/  IMAD.MOV.U32 R47, RZ, RZ, R70 ;  /* 0x000000ffff2f7224 */ /* 0x000fce00078e0046 */
.L_x_8512:
[----:B------:R-:W-:Y:S05]  /*1e80*/  BSYNC B2 ;  /* 0x0000000000027941 */ /* 0x000fea0003800000 */
.L_x_8510:
        /* <DEDUP_REMOVED lines=16> */
.L_x_8516:
[----:B------:R-:W-:Y:S05]  /*1f90*/  BSYNC B3 ;  /* 0x0000000000037941 */ /* 0x000fea0003800000 */
.L_x_8515:
        /* <DEDUP_REMOVED lines=44> */
.L_x_8514:
[----:B------:R-:W-:Y:S05]  /*2260*/  BSYNC B2 ;  /* 0x0000000000027941 */ /* 0x000fea0003800000 */
.L_x_8513:
        /* <DEDUP_REMOVED lines=11> */
.L_x_8509:
[----:B------:R-:W-:Y:S05]  /*2320*/  BSYNC B1 ;  /* 0x0000000000017941 */ /* 0x000fea0003800000 */
.L_x_8508:
        /* <DEDUP_REMOVED lines=18> */
.L_x_8520:
[----:B------:R-:W-:-:S07]  /*2450*/  IMAD.MOV.U32 R58, RZ, RZ, R70 ;  /* 0x000000ffff3a7224 */ /* 0x000fce00078e0046 */
.L_x_8521:
[----:B------:R-:W-:Y:S05]  /*2460*/  BSYNC B2 ;  /* 0x0000000000027941 */ /* 0x000fea0003800000 */
.L_x_8519:
        /* <DEDUP_REMOVED lines=16> */
.L_x_8525:
[----:B------:R-:W-:Y:S05]  /*2570*/  BSYNC B3 ;  /* 0x0000000000037941 */ /* 0x000fea0003800000 */
.L_x_8524:
        /* <DEDUP_REMOVED lines=44> */
.L_x_8523:
[----:B------:R-:W-:Y:S05]  /*2840*/  BSYNC B2 ;  /* 0x0000000000027941 */ /* 0x000fea0003800000 */
.L_x_8522:
        /* <DEDUP_REMOVED lines=10> */
.L_x_8518:
[----:B------:R-:W-:Y:S05]  /*28f0*/  BSYNC B1 ;  /* 0x0000000000017941 */ /* 0x000fea0003800000 */
.L_x_8517:
        /* <DEDUP_REMOVED lines=18> */
.L_x_8529:
[----:B------:R-:W-:-:S07]  /*2a20*/  IMAD.MOV.U32 R49, RZ, RZ, R70 ;  /* 0x000000ffff317224 */ /* 0x000fce00078e0046 */
.L_x_8530:
[----:B------:R-:W-:Y:S05]  /*2a30*/  BSYNC B2 ;  /* 0x0000000000027941 */ /* 0x000fea0003800000 */
.L_x_8528:
        /* <DEDUP_REMOVED lines=16> */
.L_x_8534:
[----:B------:R-:W-:Y:S05]  /*2b40*/  BSYNC B3 ;  /* 0x0000000000037941 */ /* 0x000fea0003800000 */
.L_x_8533:
        /* <DEDUP_REMOVED lines=44> */
.L_x_8532:
[----:B------:R-:W-:Y:S05]  /*2e10*/  BSYNC B2 ;  /* 0x0000000000027941 */ /* 0x000fea0003800000 */
.L_x_8531:
        /* <DEDUP_REMOVED lines=11> */
.L_x_8527:
[----:B------:R-:W-:Y:S05]  /*2ed0*/  BSYNC B1 ;  /* 0x0000000000017941 */ /* 0x000fea0003800000 */
.L_x_8526:
        /* <DEDUP_REMOVED lines=18> */
.L_x_8538:
[----:B------:R-:W-:-:S07]  /*3000*/  IMAD.MOV.U32 R58, RZ, RZ, R70 ;  /* 0x000000ffff3a7224 */ /* 0x000fce00078e0046 */
.L_x_8539:
[----:B------:R-:W-:Y:S05]  /*3010*/  BSYNC B2 ;  /* 0x0000000000027941 */ /* 0x000fea0003800000 */
.L_x_8537:
        /* <DEDUP_REMOVED lines=16> */
.L_x_8543:
[----:B------:R-:W-:Y:S05]  /*3120*/  BSYNC B3 ;  /* 0x0000000000037941 */ /* 0x000fea0003800000 */
.L_x_8542:
        /* <DEDUP_REMOVED lines=44> */
.L_x_8541:
[----:B------:R-:W-:Y:S05]  /*33f0*/  BSYNC B2 ;  /* 0x0000000000027941 */ /* 0x000fea0003800000 */
.L_x_8540:
        /* <DEDUP_REMOVED lines=10> */
.L_x_8536:
[----:B------:R-:W-:Y:S05]  /*34a0*/  BSYNC B1 ;  /* 0x0000000000017941 */ /* 0x000fea0003800000 */
.L_x_8535:
        /* <DEDUP_REMOVED lines=18> */
.L_x_8547:
[----:B------:R-:W-:-:S07]  /*35d0*/  IMAD.MOV.U32 R51, RZ, RZ, R70 ;  /* 0x000000ffff337224 */ /* 0x000fce00078e0046 */
.L_x_8548:
[----:B------:R-:W-:Y:S05]  /*35e0*/  BSYNC B2 ;  /* 0x0000000000027941 */ /* 0x000fea0003800000 */
.L_x_8546:
        /* <DEDUP_REMOVED lines=16> */
.L_x_8552:
[----:B------:R-:W-:Y:S05]  /*36f0*/  BSYNC B3 ;  /* 0x0000000000037941 */ /* 0x000fea0003800000 */
.L_x_8551:
        /* <DEDUP_REMOVED lines=44> */
.L_x_8550:
[----:B------:R-:W-:Y:S05]  /*39c0*/  BSYNC B2 ;  /* 0x0000000000027941 */ /* 0x000fea0003800000 */
.L_x_8549:
        /* <DEDUP_REMOVED lines=11> */
.L_x_8545:
[----:B------:R-:W-:Y:S05]  /*3a80*/  BSYNC B1 ;  /* 0x0000000000017941 */ /* 0x000fea0003800000 */
.L_x_8544:
[----:B------:R-:W0:Y:S01]  /*3a90*/  LDC.64 R86, c[0x0][0x238] ;  /* 0x00008e00ff567b82 */ /* 0x000e220000000a00 */
[----:B------:R-:W-:Y:S01]  /*3aa0*/  IADD3 R89, R109, 0x20, RZ ;  /* 0x000000206d597810 */ /* 0x000fe20007ffe0ff */
[----:B------:R-:W-:Y:S01]  /*3ab0*/  BSSY B1, `(.L_x_8553) ;  /* 0x000001d000017945 */ /* 0x000fe20003800000 */
[----:B------:R-:W-:-:S05]  /*3ac0*/  VIADD R107, R105, 0x20 ;  /* 0x00000020696b7836 */ /* 0x000fca0000000000 */
[----:B------:R-:W1:Y:S08]  /*3ad0*/  @P0 LDC.64 R56, c[0x0][0x230] ;  /* 0x00008c00ff380b82 */ /* 0x000e700000000a00 */
[----:B------:R-:W2:Y:S01]  /*3ae0*/  @P3 LDC.64 R52, c[0x0][0x220] ;  /* 0x00008800ff343b82 */ /* 0x000ea20000000a00 */
[----:B0-----:R-:W-:-:S05]  /*3af0*/  IMAD.WIDE.U32 R54, R109, 0x20, R86 ;  /* 0x000000206d367825 */ /* 0x001fca00078e0056 */
[----:B------:R0:W-:Y:S01]  /*3b00*/  STG.E.128 desc[UR6][R54.64], R44 ;  /* 0x0000002c36007986 */ /* 0x0001e2000c101d06 */
[----:B-1----:R-:W-:-:S03]  /*3b10*/  @P0 IMAD.WIDE.U32 R56, R89, 0x20, R56 ;  /* 0x0000002059380825 */ /* 0x002fc600078e0038 */
[----:B------:R0:W-:Y:S01]  /*3b20*/  STG.E.128 desc[UR6][R54.64+0x10], R48 ;  /* 0x0000103036007986 */ /* 0x0001e2000c101d06 */
[----:B------:R-:W-:Y:S05]  /*3b30*/  @!P3 BRA `(.L_x_8554) ;  /* 0x000000000050b947 */ /* 0x000fea0003800000 */
[----:B------:R-:W-:Y:S01]  /*3b40*/  IMAD.U32 R59, R98, 0x10000, RZ ;  /* 0x00010000623b7824 */ /* 0x000fe200078e00ff */
[----:B0-----:R-:W0:Y:S01]  /*3b50*/  LDC.64 R54, c[0x0][0x240] ;  /* 0x00009000ff367b82 */ /* 0x001e220000000a00 */
        /* <DEDUP_REMOVED lines=18> */
.L_x_8554:
[----:B------:R-:W-:Y:S05]  /*3c80*/  BSYNC B1 ;  /* 0x0000000000017941 */ /* 0x000fea0003800000 */
.L_x_8553:
[----:B012---:R-:W-:Y:S01]  /*3c90*/  @P3 IMAD.WIDE.U32 R54, R107, 0x10, R52 ;  /* 0x000000106b363825 */ /* 0x007fe200078e0034 */
[----:B------:R-:W2:Y:S04]  /*3ca0*/  @P0 LDG.E.128 R32, desc[UR6][R56.64] ;  /* 0x0000000638200981 */ /* 0x000ea8000c1e1d00 */
[----:B------:R0:W5:Y:S04]  /*3cb0*/  @P3 LDG.E.128 R36, desc[UR6][R54.64] ;  /* 0x0000000636243981 */ /* 0x000168000c1e1d00 */
[----:B------:R0:W5:Y:S01]  /*3cc0*/  @P0 LDG.E.128 R40, desc[UR6][R56.64+0x10] ;  /* 0x0000100638280981 */ /* 0x000162000c1e1d00 */
[----:B------:R-:W-:Y:S01]  /*3cd0*/  @!P4 ISETP.NE.U32.AND P1, PT, R84, RZ, PT ;  /* 0x000000ff5400c20c */ /* 0x000fe20003f25070 */
[----:B------:R-:W-:Y:S01]  /*3ce0*/  BSSY B1, `(.L_x_8555) ;  /* 0x000005b000017945 */ /* 0x000fe20003800000 */
[----:B------:R-:W-:-:S02]  /*3cf0*/  @!P4 MOV R58, R64 ;  /* 0x00000040003ac202 */ /* 0x000fc40000000f00 */
[----:B------:R-:W-:-:S04]  /*3d00*/  @!P4 ISETP.NE.AND.EX P1, PT, R85, RZ, PT, P1 ;  /* 0x000000ff5500c20c */ /* 0x000fc80003f25310 */
        /* <DEDUP_REMOVED lines=14> */
.L_x_8558:
[----:B------:R-:W-:-:S07]  /*3df0*/  IMAD.MOV.U32 R60, RZ, RZ, R70 ;  /* 0x000000ffff3c7224 */ /* 0x000fce00078e0046 */
.L_x_8559:
[----:B------:R-:W-:Y:S05]  /*3e00*/  BSYNC B2 ;  /* 0x0000000000027941 */ /* 0x000fea0003800000 */
.L_x_8557:
        /* <DEDUP_REMOVED lines=16> */
.L_x_8563:
[----:B------:R-:W-:Y:S05]  /*3f10*/  BSYNC B3 ;  /* 0x0000000000037941 */ /* 0x000fea0003800000 */
.L_x_8562:
        /* <DEDUP_REMOVED lines=44> */
.L_x_8561:
[----:B------:R-:W-:Y:S05]  /*41e0*/  BSYNC B2 ;  /* 0x0000000000027941 */ /* 0x000fea0003800000 */
.L_x_8560:
        /* <DEDUP_REMOVED lines=10> */
.L_x_8556:
[----:B------:R-:W-:Y:S05]  /*4290*/  BSYNC B1 ;  /* 0x0000000000017941 */ /* 0x000fea0003800000 */
.L_x_8555:
        /* <DEDUP_REMOVED lines=18> */
.L_x_8567:
[----:B------:R-:W-:-:S07]  /*43c0*/  IMAD.MOV.U32 R53, RZ, RZ, R70 ;  /* 0x000000ffff357224 */ /* 0x000fce00078e0046 */
.L_x_8568:
[----:B------:R-:W-:Y:S05]  /*43d0*/  BSYNC B2 ;  /* 0x0000000000027941 */ /* 0x000fea0003800000 */
.L_x_8566:
        /* <DEDUP_REMOVED lines=16> */
.L_x_8572:
[----:B------:R-:W-:Y:S05]  /*44e0*/  BSYNC B3 ;  /* 0x0000000000037941 */ /* 0x000fea0003800000 */
.L_x_8571:
        /* <DEDUP_REMOVED lines=44> */
.L_x_8570:
[----:B------:R-:W-:Y:S05]  /*47b0*/  BSYNC B2 ;  /* 0x0000000000027941 */ /* 0x000fea0003800000 */
.L_x_8569:
        /* <DEDUP_REMOVED lines=11> */
.L_x_8565:
[----:B------:R-:W-:Y:S05]  /*4870*/  BSYNC B1 ;  /* 0x0000000000017941 */ /* 0x000fea0003800000 */
.L_x_8564:
        /* <DEDUP_REMOVED lines=18> */
.L_x_8576:
[----:B------:R-:W-:-:S07]  /*49a0*/  MOV R62, R70 ;  /* 0x00000046003e7202 */ /* 0x000fce0000000f00 */
.L_x_8577:
[----:B------:R-:W-:Y:S05]  /*49b0*/  BSYNC B2 ;  /* 0x0000000000027941 */ /* 0x000fea0003800000 */
.L_x_8575:
        /* <DEDUP_REMOVED lines=16> */
.L_x_8581:
[----:B------:R-:W-:Y:S05]  /*4ac0*/  BSYNC B3 ;  /* 0x0000000000037941 */ /* 0x000fea0003800000 */
.L_x_8580:
        /* <DEDUP_REMOVED lines=44> */
.L_x_8579:
[----:B------:R-:W-:Y:S05]  /*4d90*/  BSYNC B2 ;  /* 0x0000000000027941 */ /* 0x000fea0003800000 */
.L_x_8578:
        /* <DEDUP_REMOVED lines=10> */
.L_x_8574:
[----:B------:R-:W-:Y:S05]  /*4e40*/  BSYNC B1 ;  /* 0x0000000000017941 */ /* 0x000fea0003800000 */
.L_x_8573:
        /* <DEDUP_REMOVED lines=18> */
.L_x_8585:
[----:B------:R-:W-:-:S07]  /*4f70*/  MOV R55, R70 ;  /* 0x0000004600377202 */ /* 0x000fce0000000f00 */
.L_x_8586:
[----:B------:R-:W-:Y:S05]  /*4f80*/  BSYNC B2 ;  /* 0x0000000000027941 */ /* 0x000fea0003800000 */
.L_x_8584:
        /* <DEDUP_REMOVED lines=16> */
.L_x_8590:
[----:B------:R-:W-:Y:S05]  /*5090*/  BSYNC B3 ;  /* 0x0000000000037941 */ /* 0x000fea0003800000 */
.L_x_8589:
        /* <DEDUP_REMOVED lines=44> */
.L_x_8588:
[----:B------:R-:W-:Y:S05]  /*5360*/  BSYNC B2 ;  /* 0x0000000000027941 */ /* 0x000fea0003800000 */
.L_x_8587:
[----:B-----5:R-:W-:Y:S01]  /*5370*/  PRMT R56, R37, 0x7632, R56 ;  /* 0x0000763225387816 */ /* 0x020fe20000000038 */
        /* <DEDUP_REMOVED lines=10> */
.L_x_8583:
[----:B------:R-:W-:Y:S05]  /*5420*/  BSYNC B1 ;  /* 0x0000000000017941 */ /* 0x000fea0003800000 */
.L_x_8582:
[----:B------:R-:W-:Y:S01]  /*5430*/  @!P4 ISETP.NE.U32.AND P1, PT, R84, RZ, PT ;  /* 0x000000ff5400c20c */ /* 0x000fe20003f25070 */
[----:B------:R-:W-:Y:S01]  /*5440*/  BSSY B1, `(.L_x_8591) ;  /* 0x000005b000017945 */ /* 0x000fe20003800000 */
[----:B------:R-:W-:Y:S02]  /*5450*/  @!P4 IMAD.MOV.U32 R58, RZ, RZ, R57 ;  /* 0x000000ffff3ac224 */ /* 0x000fe400078e0039 */
[----:B------:R-:W-:-:S04]  /*5460*/  @!P4 ISETP.NE.AND.EX P1, PT, R85, RZ, PT, P1 ;  /* 0x000000ff5500c20c */ /* 0x000fc80003f25310 */
[----:B-----5:R-:W-:Y:S01]  /*5470*/  @!P4 FSEL R56, R40, RZ, P1 ;  /* 0x000000ff2838c208 */ /* 0x020fe20000800000 */
        /* <DEDUP_REMOVED lines=13> */
.L_x_8594:
[----:B------:R-:W-:-:S07]  /*5550*/  MOV R64, R70 ;  /* 0x0000004600407202 */ /* 0x000fce0000000f00 */
.L_x_8595:
[----:B------:R-:W-:Y:S05]  /*5560*/  BSYNC B2 ;  /* 0x0000000000027941 */ /* 0x000fea0003800000 */
.L_x_8593:
        /* <DEDUP_REMOVED lines=16> */
.L_x_8599:
[----:B------:R-:W-:Y:S05]  /*5670*/  BSYNC B3 ;  /* 0x0000000000037941 */ /* 0x000fea0003800000 */
.L_x_8598:
        /* <DEDUP_REMOVED lines=44> */
.L_x_8597:
[----:B------:R-:W-:Y:S05]  /*5940*/  BSYNC B2 ;  /* 0x0000000000027941 */ /* 0x000fea0003800000 */
.L_x_8596:
        /* <DEDUP_REMOVED lines=10> */
.L_x_8592:
[----:B------:R-:W-:Y:S05]  /*59f0*/  BSYNC B1 ;  /* 0x0000000000017941 */ /* 0x000fea0003800000 */
.L_x_8591:
        /* <DEDUP_REMOVED lines=18> */
.L_x_8603:
[----:B------:R-:W-:-:S07]  /*5b20*/  MOV R57, R70 ;  /* 0x0000004600397202 */ /* 0x000fce0000000f00 */
.L_x_8604:
[----:B------:R-:W-:Y:S05]  /*5b30*/  BSYNC B2 ;  /* 0x0000000000027941 */ /* 0x000fea0003800000 */
.L_x_8602:
        /* <DEDUP_REMOVED lines=16> */
.L_x_8608:
[----:B------:R-:W-:Y:S05]  /*5c40*/  BSYNC B3 ;  /* 0x0000000000037941 */ /* 0x000fea0003800000 */
.L_x_8607:
        /* <DEDUP_REMOVED lines=44> */
.L_x_8606:
[----:B------:R-:W-:Y:S05]  /*5f10*/  BSYNC B2 ;  /* 0x0000000000027941 */ /* 0x000fea0003800000 */
.L_x_8605:
        /* <DEDUP_REMOVED lines=11> */
.L_x_8601:
[----:B------:R-:W-:Y:S05]  /*5fd0*/  BSYNC B1 ;  /* 0x0000000000017941 */ /* 0x000fea0003800000 */
.L_x_8600:
        /* <DEDUP_REMOVED lines=18> */
.L_x_8612:
[----:B------:R-:W-:-:S07]  /*6100*/  MOV R66, R70 ;  /* 0x0000004600427202 */ /* 0x000fce0000000f00 */
.L_x_8613:
[----:B------:R-:W-:Y:S05]  /*6110*/  BSYNC B2 ;  /* 0x0000000000027941 */ /* 0x000fea0003800000 */
.L_x_8611:
        /* <DEDUP_REMOVED lines=16> */
.L_x_8617:
[----:B------:R-:W-:Y:S05]  /*6220*/  BSYNC B3 ;  /* 0x0000000000037941 */ /* 0x000fea0003800000 */
.L_x_8616:
        /* <DEDUP_REMOVED lines=44> */
.L_x_8615:
[----:B------:R-:W-:Y:S05]  /*64f0*/  BSYNC B2 ;  /* 0x0000000000027941 */ /* 0x000fea0003800000 */
.L_x_8614:
        /* <DEDUP_REMOVED lines=10> */
.L_x_8610:
[----:B------:R-:W-:Y:S05]  /*65a0*/  BSYNC B1 ;  /* 0x0000000000017941 */ /* 0x000fea0003800000 */
.L_x_8609:
        /* <DEDUP_REMOVED lines=18> */
.L_x_8621:
[----:B------:R-:W-:-:S07]  /*66d0*/  MOV R59, R70 ;  /* 0x00000046003b7202 */ /* 0x000fce0000000f00 */
.L_x_8622:
[----:B------:R-:W-:Y:S05]  /*66e0*/  BSYNC B2 ;  /* 0x0000000000027941 */ /* 0x000fea0003800000 */
.L_x_8620:
        /* <DEDUP_REMOVED lines=16> */
.L_x_8626:
[----:B------:R-:W-:Y:S05]  /*67f0*/  BSYNC B3 ;  /* 0x0000000000037941 */ /* 0x000fea0003800000 */
.L_x_8625:
        /* <DEDUP_REMOVED lines=44> */
.L_x_8624:
[----:B------:R-:W-:Y:S05]  /*6ac0*/  BSYNC B2 ;  /* 0x0000000000027941 */ /* 0x000fea0003800000 */
.L_x_8623:
        /* <DEDUP_REMOVED lines=11> */
.L_x_8619:
[----:B------:R-:W-:Y:S05]  /*6b80*/  BSYNC B1 ;  /* 0x0000000000017941 */ /* 0x000fea0003800000 */
.L_x_8618:
[----:B------:R-:W-:Y:S01]  /*6b90*/  IMAD.WIDE.U32 R62, R89, 0x20, R86 ;  /* 0x00000020593e7825 */ /* 0x000fe200078e0056 */
[----:B------:R-:W0:Y:S01]  /*6ba0*/  @P0 LDC.64 R90, c[0x0][0x230] ;  /* 0x00008c00ff5a0b82 */ /* 0x000e220000000a00 */
[----:B------:R-:W-:Y:S01]  /*6bb0*/  BSSY B1, `(.L_x_8627) ;  /* 0x000001c000017945 */ /* 0x000fe20003800000 */
[----:B------:R-:W-:Y:S01]  /*6bc0*/  IADD3 R105, R105, 0x40, RZ ;  /* 0x0000004069697810 */ /* 0x000fe20007ffe0ff */
[----:B------:R-:W-:Y:S01]  /*6bd0*/  VIADD R109, R109, 0x40 ;  /* 0x000000406d6d7836 */ /* 0x000fe20000000000 */
[----:B------:R1:W-:Y:S04]  /*6be0*/  STG.E.128 desc[UR6][R62.64], R52 ;  /* 0x000000343e007986 */ /* 0x0003e8000c101d06 */
[----:B------:R-:W2:Y:S01]  /*6bf0*/  @P3 LDC.64 R60, c[0x0][0x220] ;  /* 0x00008800ff3c3b82 */ /* 0x000ea20000000a00 */
[----:B------:R1:W-:Y:S01]  /*6c00*/  STG.E.128 desc[UR6][R62.64+0x10], R56 ;  /* 0x000010383e007986 */ /* 0x0003e2000c101d06 */
[----:B0-----:R-:W-:Y:S01]  /*6c10*/  @P0 IMAD.WIDE.U32 R90, R109, 0x20, R90 ;  /* 0x000000206d5a0825 */ /* 0x001fe200078e005a */
[----:B-1----:R-:W-:Y:S06]  /*6c20*/  @!P3 BRA `(.L_x_8628) ;  /* 0x000000000050b947 */ /* 0x002fec0003800000 */
        /* <DEDUP_REMOVED lines=20> */
.L_x_8628:
[----:B------:R-:W-:Y:S05]  /*6d70*/  BSYNC B1 ;  /* 0x0000000000017941 */ /* 0x000fea0003800000 */
.L_x_8627:
[----:B0-2---:R-:W-:Y:S01]  /*6d80*/  @P3 IMAD.WIDE.U32 R62, R105, 0x10, R60 ;  /* 0x00000010693e3825 */ /* 0x005fe200078e003c */
        /* <DEDUP_REMOVED lines=21> */
.L_x_8632:
[----:B------:R-:W-:-:S07]  /*6ee0*/  IMAD.MOV.U32 R88, RZ, RZ, R70 ;  /* 0x000000ffff587224 */ /* 0x000fce00078e0046 */
.L_x_8633:
[----:B------:R-:W-:Y:S05]  /*6ef0*/  BSYNC B2 ;  /* 0x0000000000027941 */ /* 0x000fea0003800000 */
.L_x_8631:
        /* <DEDUP_REMOVED lines=16> */
.L_x_8637:
[----:B------:R-:W-:Y:S05]  /*7000*/  BSYNC B3 ;  /* 0x0000000000037941 */ /* 0x000fea0003800000 */
.L_x_8636:
        /* <DEDUP_REMOVED lines=44> */
.L_x_8635:
[----:B------:R-:W-:Y:S05]  /*72d0*/  BSYNC B2 ;  /* 0x0000000000027941 */ /* 0x000fea0003800000 */
.L_x_8634:
        /* <DEDUP_REMOVED lines=8> */
[----:B------:R-:W-:-:S03]  /*7360*/  SEL R92, RZ, 0x1, P1 ;  /* 0x00000001ff5c7807 */ /* 0x000fc60000800000 */
[----:B------:R-:W-:-:S07]  /*7370*/  @P0 FADD.FTZ R60, R32, R60 ;  /* 0x0000003c203c0221 */ /* 0x000fce0000010000 */
.L_x_8630:
[----:B------:R-:W-:Y:S05]  /*7380*/  BSYNC B1 ;  /* 0x0000000000017941 */ /* 0x000fea0003800000 */
.L_x_8629:
        /* <DEDUP_REMOVED lines=18> */
.L_x_8641:
[----:B------:R-:W-:-:S07]  /*74b0*/  IMAD.MOV.U32 R61, RZ, RZ, R70 ;  /* 0x000000ffff3d7224 */ /* 0x000fce00078e0046 */
.L_x_8642:
[----:B------:R-:W-:Y:S05]  /*74c0*/  BSYNC B2 ;  /* 0x0000000000027941 */ /* 0x000fea0003800000 */
.L_x_8640:
        /* <DEDUP_REMOVED lines=16> */
.L_x_8646:
[----:B------:R-:W-:Y:S05]  /*75d0*/  BSYNC B3 ;  /* 0x0000000000037941 */ /* 0x000fea0003800000 */
.L_x_8645:
        /* <DEDUP_REMOVED lines=44> */
.L_x_8644:
[----:B------:R-:W-:Y:S05]  /*78a0*/  BSYNC B2 ;  /* 0x0000000000027941 */ /* 0x000fea0003800000 */
.L_x_8643:
        /* <DEDUP_REMOVED lines=11> */
.L_x_8639:
[----:B------:R-:W-:Y:S05]  /*7960*/  BSYNC B1 ;  /* 0x0000000000017941 */ /* 0x000fea0003800000 */
.L_x_8638:
        /* <DEDUP_REMOVED lines=18> */
.L_x_8650:
[----:B------:R-:W-:-:S07]  /*7a90*/  IMAD.MOV.U32 R90, RZ, RZ, R70 ;  /* 0x000000ffff5a7224 */ /* 0x000fce00078e0046 */
.L_x_8651:
[----:B------:R-:W-:Y:S05]  /*7aa0*/  BSYNC B2 ;  /* 0x0000000000027941 */ /* 0x000fea0003800000 */
.L_x_8649:
        /* <DEDUP_REMOVED lines=16> */
.L_x_8655:
[----:B------:R-:W-:Y:S05]  /*7bb0*/  BSYNC B3 ;  /* 0x0000000000037941 */ /* 0x000fea0003800000 */
.L_x_8654:
        /* <DEDUP_REMOVED lines=44> */
.L_x_8653:
[----:B------:R-:W-:Y:S05]  /*7e80*/  BSYNC B2 ;  /* 0x0000000000027941 */ /* 0x000fea0003800000 */
.L_x_8652:
        /* <DEDUP_REMOVED lines=10> */
.L_x_8648:
[----:B------:R-:W-:Y:S05]  /*7f30*/  BSYNC B1 ;  /* 0x0000000000017941 */ /* 0x000fea0003800000 */
.L_x_8647:
        /* <DEDUP_REMOVED lines=18> */
.L_x_8659:
[----:B------:R-:W-:-:S07]  /*8060*/  IMAD.MOV.U32 R63, RZ, RZ, R70 ;  /* 0x000000ffff3f7224 */ /* 0x000fce00078e0046 */
.L_x_8660:
[----:B------:R-:W-:Y:S05]  /*8070*/  BSYNC B2 ;  /* 0x0000000000027941 */ /* 0x000fea0003800000 */
.L_x_8658:
        /* <DEDUP_REMOVED lines=16> */
.L_x_8664:
[----:B------:R-:W-:Y:S05]  /*8180*/  BSYNC B3 ;  /* 0x0000000000037941 */ /* 0x000fea0003800000 */
.L_x_8663:
        /* <DEDUP_REMOVED lines=44> */
.L_x_8662:
[----:B------:R-:W-:Y:S05]  /*8450*/  BSYNC B2 ;  /* 0x0000000000027941 */ /* 0x000fea0003800000 */
.L_x_8661:
        /* <DEDUP_REMOVED lines=11> */
.L_x_8657:
[----:B------:R-:W-:Y:S05]  /*8510*/  BSYNC B1 ;  /* 0x0000000000017941 */ /* 0x000fea0003800000 */
.L_x_8656:
        /* <DEDUP_REMOVED lines=18> */
.L_x_8668:
[----:B------:R-:W-:-:S07]  /*8640*/  IMAD.MOV.U32 R96, RZ, RZ, R70 ;  /* 0x000000ffff607224 */ /* 0x000fce00078e0046 */
.L_x_8669:
[----:B------:R-:W-:Y:S05]  /*8650*/  BSYNC B2 ;  /* 0x0000000000027941 */ /* 0x000fea0003800000 */
.L_x_8667:
        /* <DEDUP_REMOVED lines=16> */
.L_x_8673:
[----:B------:R-:W-:Y:S05]  /*8760*/  BSYNC B3 ;  /* 0x0000000000037941 */ /* 0x000fea0003800000 */
.L_x_8672:
        /* <DEDUP_REMOVED lines=44> */
.L_x_8671:
[----:B------:R-:W-:Y:S05]  /*8a30*/  BSYNC B2 ;  /* 0x0000000000027941 */ /* 0x000fea0003800000 */
.L_x_8670:
[----:B------:R-:W-:Y:S01]  /*8a40*/  HFMA2.MMA R65, -RZ, RZ, 0.1171875, 0 ;  /* 0x2f800000ff417435 */ /* 0x000fe200000001ff */
[----:B------:R-:W-:Y:S01]  /*8a50*/  I2FP.F32.U32 R64, R96 ;  /* 0x0000006000407245 */ /* 0x000fe20000201000 */
[----:B------:R-:W-:-:S04]  /*8a60*/  IMAD.U32 R67, R38, 0x10000, RZ ;  /* 0x0001000026437824 */ /* 0x000fc800078e00ff */
[----:B------:R-:W-:-:S04]  /*8a70*/  FMUL.FTZ R67, R67, UR11 ;  /* 0x0000000b43437c20 */ /* 0x000fc80008410000 */
[----:B------:R-:W-:Y:S01]  /*8a80*/  FFMA.FTZ R64, R64, R65, 1.1641532182693481445e-10 ;  /* 0x2f00000040407423 */ /* 0x000fe20000010041 */
[----:B------:R-:W-:-:S04]  /*8a90*/  FMUL.FTZ R67, R67, UR10 ;  /* 0x0000000a43437c20 */ /* 0x000fc80008410000 */
[----:B------:R-:W-:-:S04]  /*8aa0*/  FSETP.GTU.FTZ.AND P1, PT, R64, UR9, PT ;  /* 0x0000000940007c0b */ /* 0x000fc8000bf3c000 */
[----:B------:R-:W-:Y:S02]  /*8ab0*/  FSEL R64, R67, RZ, !P1 ;  /* 0x000000ff43407208 */ /* 0x000fe40004800000 */
[----:B------:R-:W-:-:S03]  /*8ac0*/  SEL R96, RZ, 0x1, P1 ;  /* 0x00000001ff607807 */ /* 0x000fc60000800000 */
[----:B------:R-:W-:-:S07]  /*8ad0*/  @P0 FADD.FTZ R64, R40, R64 ;  /* 0x0000004028400221 */ /* 0x000fce0000010000 */
.L_x_8666:
[----:B------:R-:W-:Y:S05]  /*8ae0*/  BSYNC B1 ;  /* 0x0000000000017941 */ /* 0x000fea0003800000 */
.L_x_8665:
        /* <DEDUP_REMOVED lines=18> */
.L_x_8677:
[----:B------:R-:W-:-:S07]  /*8c10*/  IMAD.MOV.U32 R65, RZ, RZ, R70 ;  /* 0x000000ffff417224 */ /* 0x000fce00078e0046 */
.L_x_8678:
[----:B------:R-:W-:Y:S05]  /*8c20*/  BSYNC B2 ;  /* 0x0000000000027941 */ /* 0x000fea0003800000 */
.L_x_8676:
        /* <DEDUP_REMOVED lines=16> */
.L_x_8682:
[----:B------:R-:W-:Y:S05]  /*8d30*/  BSYNC B3 ;  /* 0x0000000000037941 */ /* 0x000fea0003800000 */
.L_x_8681:
        /* <DEDUP_REMOVED lines=44> */
.L_x_8680:
[----:B------:R-:W-:Y:S05]  /*9000*/  BSYNC B2 ;  /* 0x0000000000027941 */ /* 0x000fea0003800000 */
.L_x_8679:
        /* <DEDUP_REMOVED lines=11> */
.L_x_8675:
[----:B------:R-:W-:Y:S05]  /*90c0*/  BSYNC B1 ;  /* 0x0000000000017941 */ /* 0x000fea0003800000 */
.L_x_8674:
        /* <DEDUP_REMOVED lines=18> */
.L_x_8686:
[----:B------:R-:W-:-:S07]  /*91f0*/  IMAD.MOV.U32 R98, RZ, RZ, R70 ;  /* 0x000000ffff627224 */ /* 0x000fce00078e0046 */
.L_x_8687:
[----:B------:R-:W-:Y:S05]  /*9200*/  BSYNC B2 ;  /* 0x0000000000027941 */ /* 0x000fea0003800000 */
.L_x_8685:
        /* <DEDUP_REMOVED lines=16> */
.L_x_8691:
[----:B------:R-:W-:Y:S05]  /*9310*/  BSYNC B3 ;  /* 0x0000000000037941 */ /* 0x000fea0003800000 */
.L_x_8690:
        /* <DEDUP_REMOVED lines=44> */
.L_x_8689:
[----:B------:R-:W-:Y:S05]  /*95e0*/  BSYNC B2 ;  /* 0x0000000000027941 */ /* 0x000fea0003800000 */
.L_x_8688:
        /* <DEDUP_REMOVED lines=10> */
.L_x_8684:
[----:B------:R-:W-:Y:S05]  /*9690*/  BSYNC B1 ;  /* 0x0000000000017941 */ /* 0x000fea0003800000 */
.L_x_8683:
        /* <DEDUP_REMOVED lines=18> */
.L_x_8695:
[----:B------:R-:W-:-:S07]  /*97c0*/  IMAD.MOV.U32 R67, RZ, RZ, R70 ;  /* 0x000000ffff437224 */ /* 0x000fce00078e0046 */
.L_x_8696:
[----:B------:R-:W-:Y:S05]  /*97d0*/  BSYNC B2 ;  /* 0x0000000000027941 */ /* 0x000fea0003800000 */
.L_x_8694:
        /* <DEDUP_REMOVED lines=16> */
.L_x_8700:
[----:B------:R-:W-:Y:S05]  /*98e0*/  BSYNC B3 ;  /* 0x0000000000037941 */ /* 0x000fea0003800000 */
.L_x_8699:
        /* <DEDUP_REMOVED lines=44> */
.L_x_8698:
[----:B------:R-:W-:Y:S05]  /*9bb0*/  BSYNC B2 ;  /* 0x0000000000027941 */ /* 0x000fea0003800000 */
.L_x_8697:
        /* <DEDUP_REMOVED lines=11> */
.L_x_8693:
[----:B------:R-:W-:Y:S05]  /*9c70*/  BSYNC B1 ;  /* 0x0000000000017941 */ /* 0x000fea0003800000 */
.L_x_8692:
[----:B------:R-:W-:Y:S01]  /*9c80*/  FADD.FTZ R84, RZ, R44 ;  /* 0x0000002cff547221 */ /* 0x000fe20000010000 */
[----:B------:R-:W-:Y:S01]  /*9c90*/  IMAD.WIDE.U32 R86, R109, 0x20, R86 ;  /* 0x000000206d567825 */ /* 0x000fe200078e0056 */
[----:B------:R-:W-:Y:S01]  /*9ca0*/  BSSY B1, `(.L_x_8701) ;  /* 0x000002f000017945 */ /* 0x000fe20003800000 */
[----:B------:R-:W-:Y:S02]  /*9cb0*/  LOP3.LUT P0, RZ, R0, 0x1f, RZ, 0xc0, !PT ;  /* 0x0000001f00ff7812 */ /* 0x000fe4000780c0ff */
[----:B------:R-:W-:Y:S01]  /*9cc0*/  FADD.FTZ R85, R84, R45 ;  /* 0x0000002d54557221 */ /* 0x000fe20000010000 */
[----:B------:R0:W-:Y:S03]  /*9cd0*/  STG.E.128 desc[UR6][R86.64], R60 ;  /* 0x0000003c56007986 */ /* 0x0001e6000c101d06 */
        /* <DEDUP_REMOVED lines=22> */
[----:B0-----:R-:W-:Y:S06]  /*9e40*/  @!P3 BRA `(.L_x_8702) ;  /* 0x000000000050b947 */ /* 0x001fec0003800000 */
        /* <DEDUP_REMOVED lines=20> */
.L_x_8702:
[----:B------:R-:W-:Y:S05]  /*9f90*/  BSYNC B1 ;  /* 0x0000000000017941 */ /* 0x000fea0003800000 */
.L_x_8701:
[----:B------:R-:W-:Y:S01]  /*9fa0*/  UMOV UR30, 0xffffffff ;  /* 0xffffffff001e7882 */ /* 0x000fe20000000000 */
[----:B------:R-:W-:Y:S01]  /*9fb0*/  SHF.R.S32.HI R88, RZ, 0x1f, R2 ;  /* 0x0000001fff587819 */ /* 0x000fe20000011402 */
[----:B------:R-:W-:Y:S01]  /*9fc0*/  FADD.FTZ R102, R102, R67 ;  /* 0x0000004366667221 */ /* 0x000fe20000010000 */
[----:B------:R-:W-:Y:S06]  /*9fd0*/  BRA.DIV UR30, `(.L_x_8703) ;  /* 0x0000000e1e947947 */ /* 0x000fec000b800000 */
[----:B0-----:R-:W0:Y:S01]  /*9fe0*/  SHFL.BFLY PT, R85, R102, 0x1, 0x1f ;  /* 0x0c201f0066557f89 */ /* 0x001e2200000e0000 */
        /* <DEDUP_REMOVED lines=68> */
.L_x_8718:
        /* <DEDUP_REMOVED lines=21> */
[C-C-:B------:R-:W-:Y:S01]  /*a580*/  FADD.FTZ R104, -R89.reuse, R55.reuse ;  /* 0x0000003759687221 */ /* 0x140fe20000010100 */
[----:B------:R-:W-:Y:S01]  /*a590*/  FADD.FTZ R46, -R89, R46 ;  /* 0x0000002e592e7221 */ /* 0x000fe20000010100 */
[----:B------:R-:W-:Y:S01]  /*a5a0*/  PRMT R55, R31, 0x7632, R55 ;  /* 0x000076321f377816 */ /* 0x000fe20000000037 */
[C---:B------:R-:W-:Y:S01]  /*a5b0*/  FADD.FTZ R90, -R89.reuse, R51 ;  /* 0x00000033595a7221 */ /* 0x040fe20000010100 */
[C---:B------:R-:W-:Y:S01]  /*a5c0*/  FADD.FTZ R118, -R89.reuse, R62 ;  /* 0x0000003e59767221 */ /* 0x040fe20000010100 */
[C---:B------:R-:W-:Y:S01]  /*a5d0*/  FADD.FTZ R122, -R89.reuse, R64 ;  /* 0x00000040597a7221 */ /* 0x040fe20000010100 */
[----:B------:R-:W-:Y:S01]  /*a5e0*/  FADD.FTZ R86, -R89, R47 ;  /* 0x0000002f59567221 */ /* 0x000fe20000010100 */
[----:B------:R-:W-:Y:S01]  /*a5f0*/  SHF.L.U32 R62, R31, 0x10, RZ ;  /* 0x000000101f3e7819 */ /* 0x000fe200000006ff */
[----:B------:R-:W-:Y:S01]  /*a600*/  FMUL.FTZ R64, R91, R44 ;  /* 0x0000002c5b407220 */ /* 0x000fe20000410000 */
[----:B------:R-:W-:Y:S01]  /*a610*/  FADD.FTZ R120, -R89, R63 ;  /* 0x0000003f59787221 */ /* 0x000fe20000010100 */
[C---:B------:R-:W-:Y:S01]  /*a620*/  FMUL.FTZ R47, R91.reuse, R50 ;  /* 0x000000325b2f7220 */ /* 0x040fe20000410000 */
[----:B------:R-:W-:Y:S01]  /*a630*/  PRMT R44, R30, 0x7632, R44 ;  /* 0x000076321e2c7816 */ /* 0x000fe2000000002c */
[C---:B------:R-:W-:Y:S01]  /*a640*/  FMUL.FTZ R63, R91.reuse, R46 ;  /* 0x0000002e5b3f7220 */ /* 0x040fe20000410000 */
[----:B------:R-:W-:Y:S01]  /*a650*/  FMUL.FTZ R90, R91, R90 ;  /* 0x0000005a5b5a7220 */ /* 0x000fe20000410000 */
[----:B------:R-:W-:Y:S01]  /*a660*/  IMAD.U32 R85, R55, 0x10000, RZ ;  /* 0x0001000037557824 */ /* 0x000fe200078e00ff */
[----:B------:R-:W-:Y:S01]  /*a670*/  PRMT R46, R29, 0x7632, R46 ;  /* 0x000076321d2e7816 */ /* 0x000fe2000000002e */
[C---:B------:R-:W-:Y:S01]  /*a680*/  FADD.FTZ R48, -R89.reuse, R48 ;  /* 0x0000003059307221 */ /* 0x040fe20000010100 */
[C---:B------:R-:W-:Y:S01]  /*a690*/  FADD.FTZ R88, -R89.reuse, R49 ;  /* 0x0000003159587221 */ /* 0x040fe20000010100 */
[----:B0-----:R-:W-:Y:S01]  /*a6a0*/  FADD.FTZ R102, -R89, R53 ;  /* 0x0000003559667221 */ /* 0x001fe20000010100 */
[----:B------:R-:W-:Y:S01]  /*a6b0*/  FFMA.FTZ R47, R47, R62, R6 ;  /* 0x0000003e2f2f7223 */ /* 0x000fe20000010006 */
[----:B------:R-:W-:Y:S01]  /*a6c0*/  FADD.FTZ R53, -R89, R66 ;  /* 0x0000004259357221 */ /* 0x000fe20000010100 */
[----:B------:R-:W-:Y:S01]  /*a6d0*/  IMAD.U32 R87, R44, 0x10000, RZ ;  /* 0x000100002c577824 */ /* 0x000fe200078e00ff */
[----:B------:R-:W-:Y:S01]  /*a6e0*/  SHF.L.U32 R62, R29, 0x10, RZ ;  /* 0x000000101d3e7819 */ /* 0x000fe200000006ff */
[C---:B------:R-:W-:Y:S01]  /*a6f0*/  FMUL.FTZ R66, R91.reuse, R86 ;  /* 0x000000565b427220 */ /* 0x040fe20000410000 */
[----:B------:R-:W-:Y:S01]  /*a700*/  SHF.L.U32 R55, R30, 0x10, RZ ;  /* 0x000000101e377819 */ /* 0x000fe200000006ff */
[----:B------:R-:W-:Y:S01]  /*a710*/  FFMA.FTZ R44, R90, R85, R75 ;  /* 0x000000555a2c7223 */ /* 0x000fe2000001004b */
[----:B------:R-:W-:Y:S01]  /*a720*/  FMUL.FTZ R86, R91, R48 ;  /* 0x000000305b567220 */ /* 0x000fe20000410000 */
[----:B------:R-:W-:-:S02]  /*a730*/  IMAD.U32 R85, R46, 0x10000, RZ ;  /* 0x000100002e557824 */ /* 0x000fc400078e00ff */
[----:B------:R-:W-:Y:S01]  /*a740*/  FMUL.FTZ R71, R91, R88 ;  /* 0x000000585b477220 */ /* 0x000fe20000410000 */
[----:B------:R-:W-:Y:S01]  /*a750*/  FADD.FTZ R110, -R89, R58 ;  /* 0x0000003a596e7221 */ /* 0x000fe20000010100 */
[----:B------:R-:W-:Y:S01]  /*a760*/  FFMA.FTZ R62, R63, R62, R4 ;  /* 0x0000003e3f3e7223 */ /* 0x000fe20000010004 */
[----:B------:R-:W-:Y:S02]  /*a770*/  IMAD R103, R84, R103, RZ ;  /* 0x0000006754677224 */ /* 0x000fe400078e02ff */
        /* <DEDUP_REMOVED lines=11> */
[----:B------:R-:W-:Y:S01]  /*a830*/  FFMA.FTZ R55, R71, R87, R74 ;  /* 0x0000005747377223 */ /* 0x000fe2000001004a */
[C---:B------:R-:W-:Y:S01]  /*a840*/  SHF.L.U32 R66, R28.reuse, 0x10, RZ ;  /* 0x000000101c427819 */ /* 0x040fe200000006ff */
[----:B------:R-:W-:Y:S01]  /*a850*/  FADD.FTZ R89, -R89, R67 ;  /* 0x0000004359597221 */ /* 0x000fe20000010100 */
[----:B------:R-:W-:Y:S01]  /*a860*/  PRMT R71, R28, 0x7632, R71 ;  /* 0x000076321c477816 */ /* 0x000fe20000000047 */
[----:B------:R-:W-:Y:S01]  /*a870*/  FMUL.FTZ R67, R91, R110 ;  /* 0x0000006e5b437220 */ /* 0x000fe20000410000 */
[C---:B------:R-:W-:Y:S01]  /*a880*/  SHF.L.U32 R86, R27.reuse, 0x10, RZ ;  /* 0x000000101b567819 */ /* 0x040fe200000006ff */
[----:B------:R-:W-:Y:S01]  /*a890*/  FFMA.FTZ R64, R64, R66, R3 ;  /* 0x0000004240407223 */ /* 0x000fe20000010003 */
[----:B------:R-:W-:Y:S01]  /*a8a0*/  PRMT R85, R27, 0x7632, R85 ;  /* 0x000076321b557816 */ /* 0x000fe20000000055 */
[----:B------:R-:W-:Y:S01]  /*a8b0*/  FMUL.FTZ R65, R91, R84 ;  /* 0x000000545b417220 */ /* 0x000fe20000410000 */
[----:B------:R-:W-:-:S02]  /*a8c0*/  IMAD.U32 R71, R71, 0x10000, RZ ;  /* 0x0001000047477824 */ /* 0x000fc400078e00ff */
[----:B------:R-:W-:Y:S01]  /*a8d0*/  FFMA.FTZ R66, R67, R86, R10 ;  /* 0x0000005643427223 */ /* 0x000fe2000001000a */
[----:B------:R-:W-:Y:S01]  /*a8e0*/  SHF.L.U32 R86, R25, 0x10, RZ ;  /* 0x0000001019567819 */ /* 0x000fe200000006ff */
[C---:B------:R-:W-:Y:S01]  /*a8f0*/  FMUL.FTZ R57, R91.reuse, R54 ;  /* 0x000000365b397220 */ /* 0x040fe20000410000 */
[----:B------:R-:W-:Y:S01]  /*a900*/  FMUL.FTZ R84, R91, R112 ;  /* 0x000000705b547220 */ /* 0x000fe20000410000 */
[----:B------:R-:W-:Y:S02]  /*a910*/  IMAD.U32 R88, R85, 0x10000, RZ ;  /* 0x0001000055587824 */ /* 0x000fe400078e00ff */
[----:B------:R-:W-:Y:S01]  /*a920*/  FFMA.FTZ R65, R65, R71, R72 ;  /* 0x0000004741417223 */ /* 0x000fe20000010048 */
[----:B------:R-:W-:Y:S01]  /*a930*/  SHF.L.U32 R87, R26, 0x10, RZ ;  /* 0x000000101a577819 */ /* 0x000fe200000006ff */
[----:B------:R-:W-:Y:S01]  /*a940*/  FMUL.FTZ R60, R91, R106 ;  /* 0x0000006a5b3c7220 */ /* 0x000fe20000410000 */
[----:B------:R-:W-:Y:S01]  /*a950*/  PRMT R71, R25, 0x7632, R71 ;  /* 0x0000763219477816 */ /* 0x000fe20000000047 */
[----:B------:R-:W-:Y:S01]  /*a960*/  FFMA.FTZ R67, R84, R88, R79 ;  /* 0x0000005854437223 */ /* 0x000fe2000001004f */
[----:B------:R-:W-:Y:S01]  /*a970*/  FFMA.FTZ R86, R57, R86, R8 ;  /* 0x0000005639567223 */ /* 0x000fe20000010008 */
[C---:B------:R-:W-:Y:S01]  /*a980*/  FMUL.FTZ R56, R91.reuse, R52 ;  /* 0x000000345b387220 */ /* 0x040fe20000410000 */
[----:B------:R-:W-:Y:S01]  /*a990*/  SHF.L.U32 R88, R24, 0x10, RZ ;  /* 0x0000001018587819 */ /* 0x000fe200000006ff */
[----:B------:R-:W-:Y:S01]  /*a9a0*/  FFMA.FTZ R84, R60, R87, R9 ;  /* 0x000000573c547223 */ /* 0x000fe20000010009 */
[----:B------:R-:W-:Y:S01]  /*a9b0*/  PRMT R57, R24, 0x7632, R57 ;  /* 0x0000763218397816 */ /* 0x000fe20000000039 */
[----:B------:R-:W-:Y:S01]  /*a9c0*/  FMUL.FTZ R58, R91, R104 ;  /* 0x000000685b3a7220 */ /* 0x000fe20000410000 */
[----:B------:R-:W-:Y:S01]  /*a9d0*/  IMAD.U32 R71, R71, 0x10000, RZ ;  /* 0x0001000047477824 */ /* 0x000fe200078e00ff */
[----:B------:R-:W-:Y:S01]  /*a9e0*/  PRMT R60, R23, 0x7632, R60 ;  /* 0x00007632173c7816 */ /* 0x000fe2000000003c */
[----:B------:R-:W-:Y:S01]  /*a9f0*/  FMUL.FTZ R54, R91, R89 ;  /* 0x000000595b367220 */ /* 0x000fe20000410000 */
[----:B------:R-:W-:Y:S01]  /*aa00*/  FFMA.FTZ R88, R56, R88, R7 ;  /* 0x0000005838587223 */ /* 0x000fe20000010007 */
[----:B------:R-:W-:Y:S01]  /*aa10*/  SHF.L.U32 R89, R57, 0x10, RZ ;  /* 0x0000001039597819 */ /* 0x000fe200000006ff */
[----:B------:R-:W-:Y:S01]  /*aa20*/  FFMA.FTZ R87, R58, R71, R77 ;  /* 0x000000473a577223 */ /* 0x000fe2000001004d */
[----:B------:R-:W-:Y:S01]  /*aa30*/  PRMT R85, R26, 0x7632, R85 ;  /* 0x000076321a557816 */ /* 0x000fe20000000055 */
[----:B------:R-:W0:Y:S01]  /*aa40*/  LDC.64 R56, c[0x0][0x2b8] ;  /* 0x0000ae00ff387b82 */ /* 0x000e220000000a00 */
[----:B------:R-:W-:-:S02]  /*aa50*/  IMAD.U32 R71, R60, 0x10000, RZ ;  /* 0x000100003c477824 */ /* 0x000fc400078e00ff */
[C---:B------:R-:W-:Y:S01]  /*aa60*/  FMUL.FTZ R59, R91.reuse, R102 ;  /* 0x000000665b3b7220 */ /* 0x040fe20000410000 */
[C---:B------:R-:W-:Y:S01]  /*aa70*/  PRMT R58, R22.reuse, 0x7632, R58 ;  /* 0x00007632163a7816 */ /* 0x040fe2000000003a */
[C---:B------:R-:W-:Y:S01]  /*aa80*/  FMUL.FTZ R52, R91.reuse, R122 ;  /* 0x0000007a5b347220 */ /* 0x040fe20000410000 */
[----:B------:R-:W-:Y:S01]  /*aa90*/  SHF.L.U32 R60, R22, 0x10, RZ ;  /* 0x00000010163c7819 */ /* 0x000fe200000006ff */
[----:B------:R-:W-:Y:S01]  /*aaa0*/  FMUL.FTZ R61, R91, R108 ;  /* 0x0000006c5b3d7220 */ /* 0x000fe20000410000 */
[----:B------:R-:W-:Y:S01]  /*aab0*/  IMAD.U32 R85, R85, 0x10000, RZ ;  /* 0x0001000055557824 */ /* 0x000fe200078e00ff */
[----:B------:R-:W-:Y:S01]  /*aac0*/  SHF.R.S32.HI R90, RZ, 0x1f, R103 ;  /* 0x0000001fff5a7819 */ /* 0x000fe20000011467 */
[----:B------:R-:W-:Y:S01]  /*aad0*/  FFMA.FTZ R89, R59, R89, R76 ;  /* 0x000000593b597223 */ /* 0x000fe2000001004c */
[----:B------:R-:W-:Y:S01]  /*aae0*/  FMUL.FTZ R51, R91, R124 ;  /* 0x0000007c5b337220 */ /* 0x000fe20000410000 */
[----:B------:R-:W-:Y:S02]  /*aaf0*/  IMAD.U32 R59, R58, 0x10000, RZ ;  /* 0x000100003a3b7824 */ /* 0x000fe400078e00ff */
[----:B------:R-:W-:Y:S01]  /*ab00*/  FFMA.FTZ R102, R52, R60, R13 ;  /* 0x0000003c34667223 */ /* 0x000fe2000001000d */
[----:B------:R-:W-:Y:S01]  /*ab10*/  FFMA.FTZ R85, R61, R85, R78 ;  /* 0x000000553d557223 */ /* 0x000fe2000001004e */
[----:B------:R-:W-:Y:S01]  /*ab20*/  PRMT R52, R21, 0x7632, R52 ;  /* 0x0000763215347816 */ /* 0x000fe20000000034 */
[----:B------:R-:W-:Y:S01]  /*ab30*/  FMUL.FTZ R53, R91, R53 ;  /* 0x000000355b357220 */ /* 0x000fe20000410000 */
[----:B------:R-:W-:-:S02]  /*ab40*/  IMAD.U32 R61, R23, 0x10000, RZ ;  /* 0x00010000173d7824 */ /* 0x000fc400078e00ff */
[----:B------:R-:W-:Y:S01]  /*ab50*/  FFMA.FTZ R54, R54, R71, R83 ;  /* 0x0000004736367223 */ /* 0x000fe20000010053 */
[----:B------:R-:W-:Y:S01]  /*ab60*/  LEA.HI R90, R90, R103, RZ, 0x3 ;  /* 0x000000675a5a7211 */ /* 0x000fe200078f18ff */
[----:B------:R-:W-:Y:S01]  /*ab70*/  FFMA.FTZ R103, R51, R59, R82 ;  /* 0x0000003b33677223 */ /* 0x000fe20000010052 */
[----:B------:R-:W-:Y:S01]  /*ab80*/  LOP3.LUT R71, R0, 0x1f, RZ, 0xc0, !PT ;  /* 0x0000001f00477812 */ /* 0x000fe200078ec0ff */
[----:B------:R-:W-:Y:S01]  /*ab90*/  FMUL.FTZ R50, R91, R120 ;  /* 0x000000785b327220 */ /* 0x000fe20000410000 */
[----:B------:R-:W-:Y:S01]  /*aba0*/  PRMT R51, R20, 0x7632, R51 ;  /* 0x0000763214337816 */ /* 0x000fe20000000033 */
[----:B------:R-:W-:Y:S01]  /*abb0*/  FFMA.FTZ R53, R53, R61, R14 ;  /* 0x0000003d35357223 */ /* 0x000fe2000001000e */
[----:B------:R-:W-:Y:S01]  /*abc0*/  IMAD.U32 R59, R52, 0x10000, RZ ;  /* 0x00010000343b7824 */ /* 0x000fe200078e00ff */
[----:B------:R-:W-:Y:S01]  /*abd0*/  SHF.L.U32 R58, R21, 0x10, RZ ;  /* 0x00000010153a7819 */ /* 0x000fe200000006ff */
[C---:B------:R-:W-:Y:S01]  /*abe0*/  FMUL.FTZ R49, R91.reuse, R118 ;  /* 0x000000765b317220 */ /* 0x040fe20000410000 */
[----:B------:R-:W-:Y:S01]  /*abf0*/  LEA.HI.SX32 R61, R90, R71, 0x1d ;  /* 0x000000475a3d7211 */ /* 0x000fe200078feaff */
[C---:B------:R-:W-:Y:S01]  /*ac00*/  FMUL.FTZ R48, R91.reuse, R114 ;  /* 0x000000725b307220 */ /* 0x040fe20000410000 */
[----:B------:R-:W-:Y:S01]  /*ac10*/  SHF.L.U32 R52, R20, 0x10, RZ ;  /* 0x0000001014347819 */ /* 0x000fe200000006ff */
[----:B------:R-:W-:Y:S01]  /*ac20*/  FMUL.FTZ R45, R91, R116 ;  /* 0x000000745b2d7220 */ /* 0x000fe20000410000 */
[----:B------:R-:W-:-:S02]  /*ac30*/  IMAD.U32 R51, R51, 0x10000, RZ ;  /* 0x0001000033337824 */ /* 0x000fc400078e00ff */
[----:B------:R-:W-:Y:S01]  /*ac40*/  FFMA.FTZ R90, R50, R59, R81 ;  /* 0x0000003b325a7223 */ /* 0x000fe20000010051 */
[----:B------:R-:W-:Y:S01]  /*ac50*/  IADD3 R59, R61, 0x20, RZ ;  /* 0x000000203d3b7810 */ /* 0x000fe20007ffe0ff */
[----:B------:R-:W-:Y:S01]  /*ac60*/  FFMA.FTZ R101, R49, R58, R12 ;  /* 0x0000003a31657223 */ /* 0x000fe2000001000c */
[----:B------:R-:W-:Y:S02]  /*ac70*/  VIADD R49, R61, 0x40 ;  /* 0x000000403d317836 */ /* 0x000fe40000000000 */
[----:B------:R-:W-:Y:S01]  /*ac80*/  FFMA.FTZ R52, R48, R52, R11 ;  /* 0x0000003430347223 */ /* 0x000fe2000001000b */
[----:B------:R-:W-:Y:S01]  /*ac90*/  FFMA.FTZ R91, R45, R51, R80 ;  /* 0x000000332d5b7223 */ /* 0x000fe20000010050 */
[--C-:B0-----:R-:W-:Y:S01]  /*aca0*/  IMAD.WIDE.U32 R60, R61, 0x10, R56.reuse ;  /* 0x000000103d3c7825 */ /* 0x101fe200078e0038 */
[----:B------:R-:W-:Y:S02]  /*acb0*/  F2FP.BF16.F32.PACK_AB R47, R44, R47 ;  /* 0x0000002f2c2f723e */ /* 0x000fe400000010ff */
[----:B------:R-:W-:Y:S01]  /*acc0*/  F2FP.BF16.F32.PACK_AB R46, R55, R46 ;  /* 0x0000002e372e723e */ /* 0x000fe200000010ff */
[----:B------:R-:W-:Y:S01]  /*acd0*/  IMAD.WIDE.U32 R58, R59, 0x10, R56 ;  /* 0x000000103b3a7825 */ /* 0x000fe200078e0038 */
[----:B------:R-:W-:-:S02]  /*ace0*/  F2FP.BF16.F32.PACK_AB R45, R63, R62 ;  /* 0x0000003e3f2d723e */ /* 0x000fc400000010ff */
[----:B------:R-:W-:Y:S01]  /*acf0*/  F2FP.BF16.F32.PACK_AB R44, R65, R64 ;  /* 0x00000040412c723e */ /* 0x000fe200000010ff */
[----:B------:R-:W-:Y:S01]  /*ad00*/  IMAD.WIDE.U32 R56, R49, 0x10, R56 ;  /* 0x0000001031387825 */ /* 0x000fe200078e0038 */
[----:B------:R-:W-:Y:S02]  /*ad10*/  F2FP.BF16.F32.PACK_AB R51, R67, R66 ;  /* 0x000000424333723e */ /* 0x000fe400000010ff */
[----:B------:R-:W-:Y:S01]  /*ad20*/  F2FP.BF16.F32.PACK_AB R50, R85, R84 ;  /* 0x000000545532723e */ /* 0x000fe200000010ff */
[----:B------:R1:W-:Y:S01]  /*ad30*/  STG.E.128 desc[UR6][R60.64], R44 ;  /* 0x0000002c3c007986 */ /* 0x0003e2000c101d06 */
[----:B------:R-:W-:Y:S02]  /*ad40*/  F2FP.BF16.F32.PACK_AB R49, R87, R86 ;  /* 0x000000565731723e */ /* 0x000fe400000010ff */
[----:B------:R-:W-:Y:S02]  /*ad50*/  F2FP.BF16.F32.PACK_AB R48, R89, R88 ;  /* 0x000000585930723e */ /* 0x000fe400000010ff */
[----:B------:R-:W-:-:S02]  /*ad60*/  F2FP.BF16.F32.PACK_AB R55, R54, R53 ;  /* 0x000000353637723e */ /* 0x000fc400000010ff */
[----:B------:R-:W-:Y:S01]  /*ad70*/  F2FP.BF16.F32.PACK_AB R54, R103, R102 ;  /* 0x000000666736723e */ /* 0x000fe200000010ff */
[----:B------:R1:W-:Y:S01]  /*ad80*/  STG.E.128 desc[UR6][R58.64], R48 ;  /* 0x000000303a007986 */ /* 0x0003e2000c101d06 */
[----:B------:R-:W-:Y:S02]  /*ad90*/  F2FP.BF16.F32.PACK_AB R53, R90, R101 ;  /* 0x000000655a35723e */ /* 0x000fe400000010ff */
[----:B------:R-:W-:-:S05]  /*ada0*/  F2FP.BF16.F32.PACK_AB R52, R91, R52 ;  /* 0x000000345b34723e */ /* 0x000fca00000010ff */
[----:B------:R1:W-:Y:S02]  /*adb0*/  STG.E.128 desc[UR6][R56.64], R52 ;  /* 0x0000003438007986 */ /* 0x0003e4000c101d06 */
.L_x_8705:
[----:B------:R-:W-:Y:S05]  /*adc0*/  BSYNC B1 ;  /* 0x0000000000017941 */ /* 0x000fea0003800000 */
.L_x_8704:
[----:B-1----:R-:W1:Y:S02]  /*add0*/  LDC.64 R44, c[0x0][0x210] ;  /* 0x00008400ff2c7b82 */ /* 0x002e640000000a00 */
[----:B-1----:R-:W-:-:S04]  /*ade0*/  LEA R2, R44, R2, 0x2 ;  /* 0x000000022c027211 */ /* 0x002fc800078e10ff */
[----:B------:R-:W-:-:S13]  /*adf0*/  ISETP.GE.AND P0, PT, R2, R45, PT ;  /* 0x0000002d0200720c */ /* 0x000fda0003f06270 */
[----:B------:R-:W-:Y:S05]  /*ae00*/  @!P0 BRA `(.L_x_8706) ;  /* 0xffffff5800f88947 */ /* 0x000fea000383ffff */
[----:B------:R-:W-:Y:S05]  /*ae10*/  BSYNC B0 ;  /* 0x0000000000007941 */ /* 0x000fea0003800000 */
.L_x_8480:
[----:B------:R-:W-:Y:S05]  /*ae20*/  EXIT ;  /* 0x000000000000794d */ /* 0x000fea0003800000 */
.L_x_8703:
[----:B------:R-:W-:Y:S01]  /*ae30*/  HFMA2.MMA R106, -RZ, RZ, 0, 5.9604644775390625e-08 ;  /* 0x00000001ff6a7435 */ /* 0x000fe200000001ff */
[----:B------:R-:W-:Y:S01]  /*ae40*/  BSSY B1, `(.L_x_8707) ;  /* 0x0000007000017945 */ /* 0x000fe20003800000 */
[----:B------:R-:W-:Y:S01]  /*ae50*/  IMAD.MOV.U32 R107, RZ, RZ, R102 ;  /* 0x000000ffff6b7224 */ /* 0x000fe200078e0066 */
[----:B------:R-:W-:Y:S01]  /*ae60*/  MOV R104, 0xffffffff ;  /* 0xffffffff00687802 */ /* 0x000fe20000000f00 */
[----:B------:R-:W-:-:S07]  /*ae70*/  IMAD.MOV.U32 R109, RZ, RZ, 0x1f ;  /* 0x0000001fff6d7424 */ /* 0x000fce00078e00ff */
[----:B0-----:R-:W-:Y:S05]  /*ae80*/  WARPSYNC.COLLECTIVE R104, `(.L_x_8708) ;  /* 0x0000000068087348 */ /* 0x001fea0003c00000 */
[----:B------:R1:W2:Y:S02]  /*ae90*/  SHFL.BFLY P1, R105, R107, R106, R109 ;  /* 0x0c00006a6b697389 */ /* 0x0002a4000002006d */
[----:B012---:R-:W-:Y:S01]  /*aea0*/  ENDCOLLECTIVE ;  /* 0x000000000000791b */ /* 0x007fe20003800000 */
.L_x_8708:
[----:B------:R-:W-:Y:S05]  /*aeb0*/  BSYNC B1 ;  /* 0x0000000000017941 */ /* 0x000fea0003800000 */
.L_x_8707:
        /* <DEDUP_REMOVED lines=10> */
.L_x_8709:
[----:B------:R-:W-:Y:S01]  /*af60*/  HFMA2.MMA R106, -RZ, RZ, 0, 2.384185791015625e-07 ;  /* 0x00000004ff6a7435 */ /* 0x000fe200000001ff */
[----:B------:R-:W-:-:S05]  /*af70*/  MOV R84, R105 ;  /* 0x0000006900547202 */ /* 0x000fca0000000f00 */
[----:B------:R-:W-:-:S04]  /*af80*/  FADD.FTZ R86, R85, R84 ;  /* 0x0000005455567221 */ /* 0x000fc80000010000 */
[----:B------:R-:W-:-:S07]  /*af90*/  IMAD.MOV.U32 R107, RZ, RZ, R86 ;  /* 0x000000ffff6b7224 */ /* 0x000fce00078e0056 */
[----:B------:R-:W-:Y:S05]  /*afa0*/  WARPSYNC.COLLECTIVE R104, `(.L_x_8710) ;  /* 0x0000000068087348 */ /* 0x000fea0003c00000 */
[----:B------:R0:W1:Y:S02]  /*afb0*/  SHFL.BFLY P1, R105, R107, R106, R109 ;  /* 0x0c00006a6b697389 */ /* 0x000064000002006d */
[----:B01----:R-:W-:Y:S01]  /*afc0*/  ENDCOLLECTIVE ;  /* 0x000000000000791b */ /* 0x003fe20003800000 */
.L_x_8710:
[----:B------:R-:W-:Y:S02]  /*afd0*/  IMAD.MOV.U32 R106, RZ, RZ, 0x8 ;  /* 0x00000008ff6a7424 */ /* 0x000fe400078e00ff */
[----:B------:R-:W-:-:S04]  /*afe0*/  IMAD.MOV.U32 R87, RZ, RZ, R105 ;  /* 0x000000ffff577224 */ /* 0x000fc800078e0069 */
[----:B------:R-:W-:-:S05]  /*aff0*/  FADD.FTZ R87, R86, R87 ;  /* 0x0000005756577221 */ /* 0x000fca0000010000 */
[----:B------:R-:W-:-:S07]  /*b000*/  MOV R107, R87 ;  /* 0x00000057006b7202 */ /* 0x000fce0000000f00 */
[----:B------:R-:W-:Y:S05]  /*b010*/  WARPSYNC.COLLECTIVE R104, `(.L_x_8711) ;  /* 0x0000000068087348 */ /* 0x000fea0003c00000 */
[----:B------:R0:W1:Y:S02]  /*b020*/  SHFL.BFLY P1, R105, R107, R106, R109 ;  /* 0x0c00006a6b697389 */ /* 0x000064000002006d */
[----:B01----:R-:W-:Y:S01]  /*b030*/  ENDCOLLECTIVE ;  /* 0x000000000000791b */ /* 0x003fe20003800000 */
.L_x_8711:
[----:B------:R-:W-:Y:S01]  /*b040*/  HFMA2.MMA R106, -RZ, RZ, 0, 9.5367431640625e-07 ;  /* 0x00000010ff6a7435 */ /* 0x000fe200000001ff */
[----:B------:R-:W-:-:S05]  /*b050*/  MOV R84, R105 ;  /* 0x0000006900547202 */ /* 0x000fca0000000f00 */
[----:B------:R-:W-:-:S04]  /*b060*/  FADD.FTZ R91, R87, R84 ;  /* 0x00000054575b7221 */ /* 0x000fc80000010000 */
[----:B------:R-:W-:-:S07]  /*b070*/  IMAD.MOV.U32 R107, RZ, RZ, R91 ;  /* 0x000000ffff6b7224 */ /* 0x000fce00078e005b */
[----:B------:R-:W-:Y:S05]  /*b080*/  WARPSYNC.COLLECTIVE R104, `(.L_x_8712) ;  /* 0x0000000068087348 */ /* 0x000fea0003c00000 */
[----:B------:R0:W1:Y:S02]  /*b090*/  SHFL.BFLY P1, R105, R107, R106, R109 ;  /* 0x0c00006a6b697389 */ /* 0x000064000002006d */
[----:B01----:R-:W-:Y:S01]  /*b0a0*/  ENDCOLLECTIVE ;  /* 0x000000000000791b */ /* 0x003fe20003800000 */
.L_x_8712:
        /* <DEDUP_REMOVED lines=56> */
.L_x_8713:
[----:B------:R-:W-:Y:S01]  /*b430*/  HFMA2.MMA R106, -RZ, RZ, 0, 1.1920928955078125e-07 ;  /* 0x00000002ff6a7435 */ /* 0x000fe200000001ff */
[----:B------:R-:W-:-:S05]  /*b440*/  MOV R85, R105 ;  /* 0x0000006900557202 */ /* 0x000fca0000000f00 */
[----:B------:R-:W-:-:S04]  /*b450*/  FADD.FTZ R85, R84, R85 ;  /* 0x0000005554557221 */ /* 0x000fc80000010000 */
[----:B------:R-:W-:-:S07]  /*b460*/  IMAD.MOV.U32 R107, RZ, RZ, R85 ;  /* 0x000000ffff6b7224 */ /* 0x000fce00078e0055 */
[----:B------:R-:W-:Y:S05]  /*b470*/  WARPSYNC.COLLECTIVE R104, `(.L_x_8714) ;  /* 0x0000000068087348 */ /* 0x000fea0003c00000 */
[----:B------:R0:W1:Y:S02]  /*b480*/  SHFL.BFLY P1, R105, R107, R106, R109 ;  /* 0x0c00006a6b697389 */ /* 0x000064000002006d */
[----:B01----:R-:W-:Y:S01]  /*b490*/  ENDCOLLECTIVE ;  /* 0x000000000000791b */ /* 0x003fe20003800000 */
.L_x_8714:
[----:B------:R-:W-:Y:S02]  /*b4a0*/  IMAD.MOV.U32 R106, RZ, RZ, 0x4 ;  /* 0x00000004ff6a7424 */ /* 0x000fe400078e00ff */
[----:B------:R-:W-:-:S04]  /*b4b0*/  IMAD.MOV.U32 R86, RZ, RZ, R105 ;  /* 0x000000ffff567224 */ /* 0x000fc800078e0069 */
[----:B------:R-:W-:-:S05]  /*b4c0*/  FADD.FTZ R86, R85, R86 ;  /* 0x0000005655567221 */ /* 0x000fca0000010000 */
[----:B------:R-:W-:-:S07]  /*b4d0*/  MOV R107, R86 ;  /* 0x00000056006b7202 */ /* 0x000fce0000000f00 */
[----:B------:R-:W-:Y:S05]  /*b4e0*/  WARPSYNC.COLLECTIVE R104, `(.L_x_8715) ;  /* 0x0000000068087348 */ /* 0x000fea0003c00000 */
[----:B------:R0:W1:Y:S02]  /*b4f0*/  SHFL.BFLY P1, R105, R107, R106, R109 ;  /* 0x0c00006a6b697389 */ /* 0x000064000002006d */
[----:B01----:R-:W-:Y:S01]  /*b500*/  ENDCOLLECTIVE ;  /* 0x000000000000791b */ /* 0x003fe20003800000 */
.L_x_8715:
[----:B------:R-:W-:Y:S01]  /*b510*/  HFMA2.MMA R106, -RZ, RZ, 0, 4.76837158203125e-07 ;  /* 0x00000008ff6a7435 */ /* 0x000fe200000001ff */
[----:B------:R-:W-:-:S05]  /*b520*/  MOV R87, R105 ;  /* 0x0000006900577202 */ /* 0x000fca0000000f00 */
[----:B------:R-:W-:-:S04]  /*b530*/  FADD.FTZ R87, R86, R87 ;  /* 0x0000005756577221 */ /* 0x000fc80000010000 */
[----:B------:R-:W-:-:S07]  /*b540*/  IMAD.MOV.U32 R107, RZ, RZ, R87 ;  /* 0x000000ffff6b7224 */ /* 0x000fce00078e0057 */
[----:B------:R-:W-:Y:S05]  /*b550*/  WARPSYNC.COLLECTIVE R104, `(.L_x_8716) ;  /* 0x0000000068087348 */ /* 0x000fea0003c00000 */
[----:B------:R0:W1:Y:S02]  /*b560*/  SHFL.BFLY P1, R105, R107, R106, R109 ;  /* 0x0c00006a6b697389 */ /* 0x000064000002006d */
[----:B01----:R-:W-:Y:S01]  /*b570*/  ENDCOLLECTIVE ;  /* 0x000000000000791b */ /* 0x003fe20003800000 */
.L_x_8716:
[----:B------:R-:W-:Y:S02]  /*b580*/  IMAD.MOV.U32 R106, RZ, RZ, 0x10 ;  /* 0x00000010ff6a7424 */ /* 0x000fe400078e00ff */
[----:B------:R-:W-:-:S04]  /*b590*/  IMAD.MOV.U32 R102, RZ, RZ, R105 ;  /* 0x000000ffff667224 */ /* 0x000fc800078e0069 */
[----:B------:R-:W-:-:S05]  /*b5a0*/  FADD.FTZ R102, R87, R102 ;  /* 0x0000006657667221 */ /* 0x000fca0000010000 */
[----:B------:R-:W-:-:S07]  /*b5b0*/  MOV R107, R102 ;  /* 0x00000066006b7202 */ /* 0x000fce0000000f00 */
[----:B------:R-:W-:Y:S05]  /*b5c0*/  WARPSYNC.COLLECTIVE R104, `(.L_x_8717) ;  /* 0x0000000068087348 */ /* 0x000fea0003c00000 */
[----:B------:R0:W1:Y:S02]  /*b5d0*/  SHFL.BFLY P1, R105, R107, R106, R109 ;  /* 0x0c00006a6b697389 */ /* 0x000064000002006d */
[----:B01----:R-:W-:Y:S01]  /*b5e0*/  ENDCOLLECTIVE ;  /* 0x000000000000791b */ /* 0x003fe20003800000 */
.L_x_8717:
[----:B------:R-:W-:Y:S01]  /*b5f0*/  MOV R91, R105 ;  /* 0x00000069005b7202 */ /* 0x000fe20000000f00 */
[----:B------:R-:W-:Y:S06]  /*b600*/  BRA `(.L_x_8718) ;  /* 0xffffffec00887947 */ /* 0x000fec000383ffff */
.L_x_8719:
        /* <DEDUP_REMOVED lines=15> */
.L_x_23507:


//--------------------- .text._ZN10layer_norm13ln_fwd_kernelINS_13Kernel_traitsI13__nv_bfloat16S2_fS2_fjLj768ELj1ELj4ELj1ELj16ENS_18Kernel_traits_baseILj768ES2_S2_fS2_fjLj128EEEEELb1ELb1ELb0ELb0EEEvNS_9FwdParamsE --------------------------
	.section	.text._ZN10layer_norm13ln_fwd_kernelINS_13Kernel_traitsI13__nv_bfloat16S2_fS2_fjLj768ELj1ELj4ELj1ELj16ENS_18Kernel_traits_baseILj768ES2_S2_fS2_fjLj128EEEEELb1ELb1ELb0ELb0EEEvNS_9FwdParamsE,"ax",@progbits
	.align	128
        .global         _ZN10layer_norm13ln_fwd_kernelINS_13Kernel_traitsI13__nv_bfloat16S2_fS2_fjLj768ELj1ELj4ELj1ELj16ENS_18Kernel_traits_baseILj768ES2_S2_fS2_fjLj128EEEEELb1ELb1ELb0ELb0EEEvNS_9FwdParamsE
        .type           _ZN10layer_norm13ln_fwd_kernelINS_13Kernel_traitsI13__nv_bfloat16S2_fS2_fjLj768ELj1ELj4ELj1ELj16ENS_18Kernel_traits_baseILj768ES2_S2_fS2_fjLj128EEEEELb1ELb1ELb0ELb0EEEvNS_9FwdParamsE,@function
        .size           _ZN10layer_norm13ln_fwd_kernelINS_13Kernel_traitsI13__nv_bfloat16S2_fS2_fjLj768ELj1ELj4ELj1ELj16ENS_18Kernel_traits_baseILj768ES2_S2_fS2_fjLj128EEEEELb1ELb1ELb0ELb0EEEvNS_9FwdParamsE,(.L_x_23508 - _ZN10layer_norm13ln_fwd_kernelINS_13Kernel_traitsI13__nv_bfloat16S2_fS2_fjLj768ELj1ELj4ELj1ELj16ENS_18Kernel_traits_baseILj768ES2_S2_fS2_fjLj128EEEEELb1ELb1ELb0ELb0EEEvNS_9FwdParamsE)
        .other          _ZN10layer_norm13ln_fwd_kernelINS_13Kernel_traitsI13__nv_bfloat16S2_fS2_fjLj768ELj1ELj4ELj1ELj16ENS_18Kernel_traits_baseILj768ES2_S2_fS2_fjLj128EEEEELb1ELb1ELb0ELb0EEEvNS_9FwdParamsE,@"STO_CUDA_ENTRY STV_DEFAULT"
_ZN10layer_norm13ln_fwd_kernelINS_13Kernel_traitsI13__nv_bfloat16S2_fS2_fjLj768ELj1ELj4ELj1ELj16ENS_18Kernel_traits_baseILj768ES2_S2_fS2_fjLj128EEEEELb1ELb1ELb0ELb0EEEvNS_9FwdParamsE:
.text._ZN10layer_norm13ln_fwd_kernelINS_13Kernel_traitsI13__nv_bfloat16S2_fS2_fjLj768ELj1ELj4ELj1ELj16ENS_18Kernel_traits_baseILj768ES2_S2_fS2_fjLj128EEEEELb1ELb1ELb0ELb0EEEvNS_9FwdParamsE:
        /* <DEDUP_REMOVED lines=117> */
.L_x_8721:
[----:B------:R-:W-:Y:S05]  /*0750*/  BSYNC B0 ;  /* 0x0000000000007941 */ /* 0x000fea0003800000 */
.L_x_8720:
        /* <DEDUP_REMOVED lines=26> */
.L_x_8723:
[----:B------:R-:W-:Y:S05]  /*0900*/  BSYNC B0 ;  /* 0x0000000000007941 */ /* 0x000fea0003800000 */
.L_x_8722:
        /* <DEDUP_REMOVED lines=25> */
.L_x_8725:
[----:B------:R-:W-:Y:S05]  /*0aa0*/  BSYNC B0 ;  /* 0x0000000000007941 */ /* 0x000fea0003800000 */
.L_x_8724:
        /* <DEDUP_REMOVED lines=95> */
[----:B------:R-:W-:Y:S01]  /*10a0*/  IMAD.U32 R108, R108, 0x10000, RZ ;  /* 0x000100006c6c7824 */ /* 0x000fe200078e00ff */
[----:B------:R-:W-:Y:S01]  /*10b0*/  ULDC.64 UR12, c[0x0][0x240] ;  /* 0x00009000000c7ab9 */ /* 0x000fe20000000a00 */
[----:B------:R-:W-:-:S02]  /*10c0*/  IMAD R132, R132, -0x326172a9, RZ ;  /* 0xcd9e8d5784847824 */ /* 0x000fc400078e02ff */
[----:B------:R-:W-:Y:S02]  /*10d0*/  IMAD.MOV.U32 R109, RZ, RZ, RZ ;  /* 0x000000ffff6d7224 */ /* 0x000fe400078e00ff */
[----:B------:R-:W-:Y:S02]  /*10e0*/  IMAD.U32 R111, R111, 0x10000, RZ ;  /* 0x000100006f6f7824 */ /* 0x000fe400078e00ff */
[----:B------:R-:W-:Y:S02]  /*10f0*/  IMAD.U32 R112, R112, 0x10000, RZ ;  /* 0x0001000070707824 */ /* 0x000fe400078e00ff */
[----:B------:R-:W-:Y:S02]  /*1100*/  IMAD.U32 R114, R114, 0x10000, RZ ;  /* 0x0001000072727824 */ /* 0x000fe400078e00ff */
[----:B------:R-:W-:Y:S02]  /*1110*/  IMAD.U32 R115, R115, 0x10000, RZ ;  /* 0x0001000073737824 */ /* 0x000fe400078e00ff */
[----:B------:R-:W-:-:S02]  /*1120*/  IMAD.U32 R117, R117, 0x10000, RZ ;  /* 0x0001000075757824 */ /* 0x000fc400078e00ff */
[----:B------:R-:W-:Y:S02]  /*1130*/  IMAD.U32 R118, R118, 0x10000, RZ ;  /* 0x0001000076767824 */ /* 0x000fe400078e00ff */
[----:B------:R-:W-:Y:S02]  /*1140*/  IMAD.U32 R120, R120, 0x10000, RZ ;  /* 0x0001000078787824 */ /* 0x000fe400078e00ff */
[----:B------:R-:W-:-:S07]  /*1150*/  IMAD.U32 R121, R121, 0x10000, RZ ;  /* 0x0001000079797824 */ /* 0x000fce00078e00ff */
.L_x_8908:
        /* <DEDUP_REMOVED lines=41> */
.L_x_8730:
[----:B------:R-:W-:-:S07]  /*13f0*/  IMAD.MOV.U32 R125, RZ, RZ, R132 ;  /* 0x000000ffff7d7224 */ /* 0x000fce00078e0084 */
.L_x_8731:
[----:B------:R-:W-:Y:S05]  /*1400*/  BSYNC B2 ;  /* 0x0000000000027941 */ /* 0x000fea0003800000 */
.L_x_8729:
        /* <DEDUP_REMOVED lines=16> */
.L_x_8735:
[----:B------:R-:W-:Y:S05]  /*1510*/  BSYNC B3 ;  /* 0x0000000000037941 */ /* 0x000fea0003800000 */
.L_x_8734:
        /* <DEDUP_REMOVED lines=42> */
.L_x_8733:
[----:B------:R-:W-:Y:S05]  /*17c0*/  BSYNC B2 ;  /* 0x0000000000027941 */ /* 0x000fea0003800000 */
.L_x_8732:
[----:B------:R-:W0:Y:S01]  /*17d0*/  LDC R127, c[0x0][0x298] ;  /* 0x0000a600ff7f7b82 */ /* 0x000e220000000800 */
[----:B------:R-:W-:Y:S01]  /*17e0*/  I2FP.F32.U32 R42, R125 ;  /* 0x0000007d002a7245 */ /* 0x000fe20000201000 */
[----:B------:R-:W-:Y:S01]  /*17f0*/  IMAD.MOV.U32 R125, RZ, RZ, 0x2f800000 ;  /* 0x2f800000ff7d7424 */ /* 0x000fe200078e00ff */
[----:B-----5:R-:W-:Y:S01]  /*1800*/  SHF.L.U32 R65, R44, 0x10, RZ ;  /* 0x000000102c417819 */ /* 0x020fe200000006ff */
[----:B------:R-:W-:Y:S01]  /*1810*/  BSSY B2, `(.L_x_8736) ;  /* 0x0000019000027945 */ /* 0x000fe20003800000 */
[----:B------:R-:W-:Y:S01]  /*1820*/  ISETP.NE.U32.AND P0, PT, R40, RZ, PT ;  /* 0x000000ff2800720c */ /* 0x000fe20003f05070 */
[----:B------:R-:W-:Y:S01]  /*1830*/  FFMA.FTZ R43, R42, R125, 1.1641532182693481445e-10 ;  /* 0x2f0000002a2b7423 */ /* 0x000fe2000001007d */
[----:B------:R-:W-:Y:S01]  /*1840*/  PRMT R44, R44, 0x7632, R44 ;  /* 0x000076322c2c7816 */ /* 0x000fe2000000002c */
[----:B------:R-:W1:Y:S01]  /*1850*/  LDC R126, c[0x0][0x294] ;  /* 0x0000a500ff7e7b82 */ /* 0x000e620000000800 */
[----:B------:R-:W-:Y:S01]  /*1860*/  FMUL.FTZ R40, R65, R124 ;  /* 0x0000007c41287220 */ /* 0x000fe20000410000 */
[----:B------:R-:W-:Y:S01]  /*1870*/  ISETP.NE.AND.EX P0, PT, R41, RZ, PT, P0 ;  /* 0x000000ff2900720c */ /* 0x000fe20003f05300 */
[----:B------:R-:W-:-:S02]  /*1880*/  VIADD R65, R64, 0x1 ;  /* 0x0000000140417836 */ /* 0x000fc40000000000 */
[----:B0-----:R-:W-:Y:S01]  /*1890*/  FMUL.FTZ R40, R40, R127 ;  /* 0x0000007f28287220 */ /* 0x001fe20000410000 */
[----:B-1----:R-:W-:-:S04]  /*18a0*/  FSETP.GTU.FTZ.AND P1, PT, R43, R126, PT ;  /* 0x0000007e2b00720b */ /* 0x002fc80003f3c000 */
        /* <DEDUP_REMOVED lines=14> */
.L_x_8737:
[----:B------:R-:W-:-:S07]  /*1990*/  IMAD.MOV.U32 R41, RZ, RZ, R132 ;  /* 0x000000ffff297224 */ /* 0x000fce00078e0084 */
.L_x_8738:
[----:B------:R-:W-:Y:S05]  /*19a0*/  BSYNC B2 ;  /* 0x0000000000027941 */ /* 0x000fea0003800000 */
.L_x_8736:
        /* <DEDUP_REMOVED lines=16> */
.L_x_8742:
[----:B------:R-:W-:Y:S05]  /*1ab0*/  BSYNC B3 ;  /* 0x0000000000037941 */ /* 0x000fea0003800000 */
.L_x_8741:
        /* <DEDUP_REMOVED lines=42> */
.L_x_8740:
[----:B------:R-:W-:Y:S05]  /*1d60*/  BSYNC B2 ;  /* 0x0000000000027941 */ /* 0x000fea0003800000 */
.L_x_8739:
[----:B------:R-:W-:Y:S01]  /*1d70*/  I2FP.F32.U32 R42, R41 ;  /* 0x00000029002a7245 */ /* 0x000fe20000201000 */
[----:B------:R-:W-:Y:S01]  /*1d80*/  IMAD.U32 R43, R44, 0x10000, RZ ;  /* 0x000100002c2b7824 */ /* 0x000fe200078e00ff */
[----:B------:R-:W-:Y:S01]  /*1d90*/  BSSY B2, `(.L_x_8743) ;  /* 0x0000015000027945 */ /* 0x000fe20003800000 */
[----:B------:R-:W-:Y:S02]  /*1da0*/  IADD3 R64, R65, 0x1, RZ ;  /* 0x0000000141407810 */ /* 0x000fe40007ffe0ff */
[----:B------:R-:W-:Y:S01]  /*1db0*/  FFMA.FTZ R41, R42, R125, 1.1641532182693481445e-10 ;  /* 0x2f0000002a297423 */ /* 0x000fe2000001007d */
[----:B------:R-:W-:-:S04]  /*1dc0*/  FMUL.FTZ R42, R43, R124 ;  /* 0x0000007c2b2a7220 */ /* 0x000fc80000410000 */
        /* <DEDUP_REMOVED lines=16> */
.L_x_8744:
[----:B------:R-:W-:-:S07]  /*1ed0*/  IMAD.MOV.U32 R44, RZ, RZ, R132 ;  /* 0x000000ffff2c7224 */ /* 0x000fce00078e0084 */
.L_x_8745:
[----:B------:R-:W-:Y:S05]  /*1ee0*/  BSYNC B2 ;  /* 0x0000000000027941 */ /* 0x000fea0003800000 */
.L_x_8743:
        /* <DEDUP_REMOVED lines=16> */
.L_x_8749:
[----:B------:R-:W-:Y:S05]  /*1ff0*/  BSYNC B3 ;  /* 0x0000000000037941 */ /* 0x000fea0003800000 */
.L_x_8748:
        /* <DEDUP_REMOVED lines=42> */
.L_x_8747:
[----:B------:R-:W-:Y:S05]  /*22a0*/  BSYNC B2 ;  /* 0x0000000000027941 */ /* 0x000fea0003800000 */
.L_x_8746:
[----:B------:R-:W-:Y:S01]  /*22b0*/  I2FP.F32.U32 R42, R44 ;  /* 0x0000002c002a7245 */ /* 0x000fe20000201000 */
[----:B------:R-:W-:Y:S01]  /*22c0*/  IMAD.U32 R65, R45, 0x10000, RZ ;  /* 0x000100002d417824 */ /* 0x000fe200078e00ff */
[----:B------:R-:W-:Y:S01]  /*22d0*/  ISETP.NE.AND P2, PT, R64, 0x1, PT ;  /* 0x000000014000780c */ /* 0x000fe20003f45270 */
[----:B------:R-:W-:Y:S02]  /*22e0*/  BSSY B2, `(.L_x_8750) ;  /* 0x0000014000027945 */ /* 0x000fe40003800000 */
[----:B------:R-:W-:Y:S01]  /*22f0*/  FFMA.FTZ R43, R42, R125, 1.1641532182693481445e-10 ;  /* 0x2f0000002a2b7423 */ /* 0x000fe2000001007d */
[----:B------:R-:W-:Y:S01]  /*2300*/  FMUL.FTZ R42, R65, R124 ;  /* 0x0000007c412a7220 */ /* 0x000fe20000410000 */
[----:B------:R-:W-:-:S03]  /*2310*/  VIADD R65, R64, 0x1 ;  /* 0x0000000140417836 */ /* 0x000fc60000000000 */
[----:B------:R-:W-:Y:S01]  /*2320*/  FMUL.FTZ R42, R42, R127 ;  /* 0x0000007f2a2a7220 */ /* 0x000fe20000410000 */
[----:B------:R-:W-:Y:S02]  /*2330*/  FSETP.GTU.FTZ.AND P1, PT, R43, R126, PT ;  /* 0x0000007e2b00720b */ /* 0x000fe40003f3c000 */
[----:B------:R-:W-:Y:S02]  /*2340*/  PRMT R43, R45, 0x7632, R43 ;  /* 0x000076322d2b7816 */ /* 0x000fe4000000002b */
        /* <DEDUP_REMOVED lines=12> */
.L_x_8751:
[----:B------:R-:W-:-:S07]  /*2410*/  MOV R130, R132 ;  /* 0x0000008400827202 */ /* 0x000fce0000000f00 */
.L_x_8752:
[----:B------:R-:W-:Y:S05]  /*2420*/  BSYNC B2 ;  /* 0x0000000000027941 */ /* 0x000fea0003800000 */
.L_x_8750:
        /* <DEDUP_REMOVED lines=16> */
.L_x_8756:
[----:B------:R-:W-:Y:S05]  /*2530*/  BSYNC B3 ;  /* 0x0000000000037941 */ /* 0x000fea0003800000 */
.L_x_8755:
        /* <DEDUP_REMOVED lines=42> */
.L_x_8754:
[----:B------:R-:W-:Y:S05]  /*27e0*/  BSYNC B2 ;  /* 0x0000000000027941 */ /* 0x000fea0003800000 */
.L_x_8753:
        /* <DEDUP_REMOVED lines=21> */
.L_x_8758:
[----:B------:R-:W-:-:S07]  /*2940*/  MOV R130, R132 ;  /* 0x0000008400827202 */ /* 0x000fce0000000f00 */
.L_x_8759:
[----:B------:R-:W-:Y:S05]  /*2950*/  BSYNC B2 ;  /* 0x0000000000027941 */ /* 0x000fea0003800000 */
.L_x_8757:
        /* <DEDUP_REMOVED lines=16> */
.L_x_8763:
[----:B------:R-:W-:Y:S05]  /*2a60*/  BSYNC B3 ;  /* 0x0000000000037941 */ /* 0x000fea0003800000 */
.L_x_8762:
        /* <DEDUP_REMOVED lines=42> */
.L_x_8761:
[----:B------:R-:W-:Y:S05]  /*2d10*/  BSYNC B2 ;  /* 0x0000000000027941 */ /* 0x000fea0003800000 */
.L_x_8760:
        /* <DEDUP_REMOVED lines=22> */
.L_x_8765:
[----:B------:R-:W-:-:S07]  /*2e80*/  MOV R45, R132 ;  /* 0x00000084002d7202 */ /* 0x000fce0000000f00 */
.L_x_8766:
[----:B------:R-:W-:Y:S05]  /*2e90*/  BSYNC B2 ;  /* 0x0000000000027941 */ /* 0x000fea0003800000 */
.L_x_8764:
        /* <DEDUP_REMOVED lines=16> */
.L_x_8770:
[----:B------:R-:W-:Y:S05]  /*2fa0*/  BSYNC B3 ;  /* 0x0000000000037941 */ /* 0x000fea0003800000 */
.L_x_8769:
        /* <DEDUP_REMOVED lines=42> */
.L_x_8768:
[----:B------:R-:W-:Y:S05]  /*3250*/  BSYNC B2 ;  /* 0x0000000000027941 */ /* 0x000fea0003800000 */
.L_x_8767:
[----:B------:R-:W-:Y:S01]  /*3260*/  I2FP.F32.U32 R64, R45 ;  /* 0x0000002d00407245 */ /* 0x000fe20000201000 */
[----:B------:R-:W-:Y:S01]  /*3270*/  IMAD.U32 R65, R46, 0x10000, RZ ;  /* 0x000100002e417824 */ /* 0x000fe200078e00ff */
[----:B------:R-:W-:Y:S01]  /*3280*/  ISETP.NE.AND P5, PT, R66, 0x1, PT ;  /* 0x000000014200780c */ /* 0x000fe20003fa5270 */
[----:B------:R-:W-:Y:S02]  /*3290*/  BSSY B2, `(.L_x_8771) ;  /* 0x0000013000027945 */ /* 0x000fe40003800000 */
        /* <DEDUP_REMOVED lines=17> */
.L_x_8772:
[----:B------:R-:W-:-:S07]  /*33b0*/  MOV R46, R132 ;  /* 0x00000084002e7202 */ /* 0x000fce0000000f00 */
.L_x_8773:
[----:B------:R-:W-:Y:S05]  /*33c0*/  BSYNC B2 ;  /* 0x0000000000027941 */ /* 0x000fea0003800000 */
.L_x_8771:
        /* <DEDUP_REMOVED lines=16> */
.L_x_8777:
[----:B------:R-:W-:Y:S05]  /*34d0*/  BSYNC B3 ;  /* 0x0000000000037941 */ /* 0x000fea0003800000 */
.L_x_8776:
        /* <DEDUP_REMOVED lines=42> */
.L_x_8775:
[----:B------:R-:W-:Y:S05]  /*3780*/  BSYNC B2 ;  /* 0x0000000000027941 */ /* 0x000fea0003800000 */
.L_x_8774:
        /* <DEDUP_REMOVED lines=22> */
.L_x_8779:
[----:B------:R-:W-:-:S07]  /*38f0*/  MOV R130, R132 ;  /* 0x0000008400827202 */ /* 0x000fce0000000f00 */
.L_x_8780:
[----:B------:R-:W-:Y:S05]  /*3900*/  BSYNC B2 ;  /* 0x0000000000027941 */ /* 0x000fea0003800000 */
.L_x_8778:
        /* <DEDUP_REMOVED lines=18> */
.L_x_8784:
[----:B------:R-:W-:Y:S05]  /*3a30*/  BSYNC B3 ;  /* 0x0000000000037941 */ /* 0x000fea0003800000 */
.L_x_8783:
        /* <DEDUP_REMOVED lines=42> */
.L_x_8782:
[----:B------:R-:W-:Y:S05]  /*3ce0*/  BSYNC B2 ;  /* 0x0000000000027941 */ /* 0x000fea0003800000 */
.L_x_8781:
[----:B------:R-:W-:Y:S01]  /*3cf0*/  I2FP.F32.U32 R64, R130 ;  /* 0x0000008200407245 */ /* 0x000fe20000201000 */
[----:B------:R-:W-:Y:S01]  /*3d00*/  IMAD.U32 R47, R47, 0x10000, RZ ;  /* 0x000100002f2f7824 */ /* 0x000fe200078e00ff */
[----:B------:R-:W-:Y:S02]  /*3d10*/  ISETP.NE.AND P6, PT, R128, RZ, PT ;  /* 0x000000ff8000720c */ /* 0x000fe40003fc5270 */
[----:B------:R-:W-:Y:S01]  /*3d20*/  SEL R128, RZ, 0x10000, P5 ;  /* 0x00010000ff807807 */ /* 0x000fe20002800000 */
        /* <DEDUP_REMOVED lines=16> */
[----:B------:R-:W-:Y:S01]  /*3e30*/  FMUL.FTZ R47, R84, R47 ;  /* 0x0000002f542f7220 */ /* 0x000fe20000410000 */
[----:B------:R-:W-:-:S02]  /*3e40*/  LOP3.LUT R66, R66, R64, R126, 0xfe, !PT ;  /* 0x0000004042427212 */ /* 0x000fc400078efe7e */
[----:B------:R-:W-:Y:S01]  /*3e50*/  LOP3.LUT R103, R65, R125, R103, 0xfe, !PT ;  /* 0x0000007d41677212 */ /* 0x000fe200078efe67 */
[----:B------:R-:W-:Y:S01]  /*3e60*/  @P0 FADD.FTZ R47, R39, R47 ;  /* 0x0000002f272f0221 */ /* 0x000fe20000010000 */
[C---:B------:R-:W-:Y:S02]  /*3e70*/  LEA R128, P1, R122.reuse, UR10, 0x5 ;  /* 0x0000000a7a807c11 */ /* 0x040fe4000f8228ff */
[----:B------:R-:W-:Y:S02]  /*3e80*/  SEL R65, RZ, 0x1, P6 ;  /* 0x00000001ff417807 */ /* 0x000fe40003000000 */
        /* <DEDUP_REMOVED lines=9> */
.L_x_8728:
[----:B------:R-:W-:Y:S05]  /*3f20*/  BSYNC B1 ;  /* 0x0000000000017941 */ /* 0x000fea0003800000 */
.L_x_8727:
        /* <DEDUP_REMOVED lines=25> */
.L_x_8788:
[----:B------:R-:W-:-:S07]  /*40c0*/  IMAD.MOV.U32 R128, RZ, RZ, R132 ;  /* 0x000000ffff807224 */ /* 0x000fce00078e0084 */
.L_x_8789:
[----:B------:R-:W-:Y:S05]  /*40d0*/  BSYNC B2 ;  /* 0x0000000000027941 */ /* 0x000fea0003800000 */
.L_x_8787:
        /* <DEDUP_REMOVED lines=16> */
.L_x_8793:
[----:B------:R-:W-:Y:S05]  /*41e0*/  BSYNC B3 ;  /* 0x0000000000037941 */ /* 0x000fea0003800000 */
.L_x_8792:
        /* <DEDUP_REMOVED lines=42> */
.L_x_8791:
[----:B------:R-:W-:Y:S05]  /*4490*/  BSYNC B2 ;  /* 0x0000000000027941 */ /* 0x000fea0003800000 */
.L_x_8790:
[----:B------:R-:W0:Y:S01]  /*44a0*/  LDC R126, c[0x0][0x298] ;  /* 0x0000a600ff7e7b82 */ /* 0x000e220000000800 */
[----:B------:R-:W-:Y:S01]  /*44b0*/  I2FP.F32.U32 R51, R128 ;  /* 0x0000008000337245 */ /* 0x000fe20000201000 */
[----:B------:R-:W-:Y:S01]  /*44c0*/  HFMA2.MMA R128, -RZ, RZ, 0.1171875, 0 ;  /* 0x2f800000ff807435 */ /* 0x000fe200000001ff */
[----:B-----5:R-:W-:Y:S01]  /*44d0*/  IMAD.U32 R65, R52, 0x10000, RZ ;  /* 0x0001000034417824 */ /* 0x020fe200078e00ff */
[----:B------:R-:W-:Y:S01]  /*44e0*/  ISETP.NE.U32.AND P0, PT, R48, RZ, PT ;  /* 0x000000ff3000720c */ /* 0x000fe20003f05070 */
[----:B------:R-:W-:Y:S01]  /*44f0*/  BSSY B2, `(.L_x_8794) ;  /* 0x0000018000027945 */ /* 0x000fe20003800000 */
[----:B------:R-:W-:Y:S01]  /*4500*/  PRMT R52, R52, 0x7632, R52 ;  /* 0x0000763234347816 */ /* 0x000fe20000000034 */
[----:B------:R-:W-:Y:S01]  /*4510*/  FMUL.FTZ R65, R65, R124 ;  /* 0x0000007c41417220 */ /* 0x000fe20000410000 */
[----:B------:R-:W1:Y:S01]  /*4520*/  LDC R127, c[0x0][0x294] ;  /* 0x0000a500ff7f7b82 */ /* 0x000e620000000800 */
[----:B------:R-:W-:-:S03]  /*4530*/  ISETP.NE.AND.EX P0, PT, R49, RZ, PT, P0 ;  /* 0x000000ff3100720c */ /* 0x000fc60003f05300 */
[----:B------:R-:W-:Y:S01]  /*4540*/  FFMA.FTZ R48, R51, R128, 1.1641532182693481445e-10 ;  /* 0x2f00000033307423 */ /* 0x000fe20000010080 */
[----:B0-----:R-:W-:-:S04]  /*4550*/  FMUL.FTZ R65, R65, R126 ;  /* 0x0000007e41417220 */ /* 0x001fc80000410000 */
[----:B-1----:R-:W-:-:S04]  /*4560*/  FSETP.GTU.FTZ.AND P1, PT, R48, R127, PT ;  /* 0x0000007f3000720b */ /* 0x002fc80003f3c000 */
[----:B------:R-:W-:Y:S02]  /*4570*/  P2R R129, PR, RZ, 0x2 ;  /* 0x00000002ff817803 */ /* 0x000fe40000000000 */
[----:B------:R-:W-:Y:S02]  /*4580*/  FSEL R65, R65, RZ, !P1 ;  /* 0x000000ff41417208 */ /* 0x000fe40004800000 */
[----:B------:R-:W-:-:S03]  /*4590*/  ISETP.NE.AND P1, PT, R64, 0x1, PT ;  /* 0x000000014000780c */ /* 0x000fc60003f25270 */
[----:B------:R-:W-:Y:S01]  /*45a0*/  FMUL.FTZ R48, R24, R65 ;  /* 0x0000004118307220 */ /* 0x000fe20000410000 */
[----:B------:R-:W-:-:S03]  /*45b0*/  IADD3 R65, R64, 0x1, RZ ;  /* 0x0000000140417810 */ /* 0x000fc60007ffe0ff */
        /* <DEDUP_REMOVED lines=10> */
.L_x_8795:
[----:B------:R-:W-:-:S07]  /*4660*/  MOV R49, R132 ;  /* 0x0000008400317202 */ /* 0x000fce0000000f00 */
.L_x_8796:
[----:B------:R-:W-:Y:S05]  /*4670*/  BSYNC B2 ;  /* 0x0000000000027941 */ /* 0x000fea0003800000 */
.L_x_8794:
        /* <DEDUP_REMOVED lines=16> */
.L_x_8800:
[----:B------:R-:W-:Y:S05]  /*4780*/  BSYNC B3 ;  /* 0x0000000000037941 */ /* 0x000fea0003800000 */
.L_x_8799:
        /* <DEDUP_REMOVED lines=42> */
.L_x_8798:
[----:B------:R-:W-:Y:S05]  /*4a30*/  BSYNC B2 ;  /* 0x0000000000027941 */ /* 0x000fea0003800000 */
.L_x_8797:
        /* <DEDUP_REMOVED lines=22> */
.L_x_8802:
[----:B------:R-:W-:-:S07]  /*4ba0*/  MOV R52, R132 ;  /* 0x0000008400347202 */ /* 0x000fce0000000f00 */
.L_x_8803:
[----:B------:R-:W-:Y:S05]  /*4bb0*/  BSYNC B2 ;  /* 0x0000000000027941 */ /* 0x000fea0003800000 */
.L_x_8801:
        /* <DEDUP_REMOVED lines=16> */
.L_x_8807:
[----:B------:R-:W-:Y:S05]  /*4cc0*/  BSYNC B3 ;  /* 0x0000000000037941 */ /* 0x000fea0003800000 */
.L_x_8806:
        /* <DEDUP_REMOVED lines=42> */
.L_x_8805:
[----:B------:R-:W-:Y:S05]  /*4f70*/  BSYNC B2 ;  /* 0x0000000000027941 */ /* 0x000fea0003800000 */
.L_x_8804:
        /* <DEDUP_REMOVED lines=8> */
[----:B------:R-:W-:-:S04]  /*5000*/  FSETP.GTU.FTZ.AND P1, PT, R50, R127, PT ;  /* 0x0000007f3200720b */ /* 0x000fc80003f3c000 */
[----:B------:R-:W-:Y:S02]  /*5010*/  FSEL R50, R65, RZ, !P1 ;  /* 0x000000ff41327208 */ /* 0x000fe40004800000 */
[----:B------:R-:W-:-:S03]  /*5020*/  IADD3 R65, R64, 0x1, RZ ;  /* 0x0000000140417810 */ /* 0x000fc60007ffe0ff */
        /* <DEDUP_REMOVED lines=11> */
.L_x_8809:
[----:B------:R-:W-:-:S07]  /*50e0*/  MOV R131, R132 ;  /* 0x0000008400837202 */ /* 0x000fce0000000f00 */
.L_x_8810:
[----:B------:R-:W-:Y:S05]  /*50f0*/  BSYNC B2 ;  /* 0x0000000000027941 */ /* 0x000fea0003800000 */
.L_x_8808:
        /* <DEDUP_REMOVED lines=16> */
.L_x_8814:
[----:B------:R-:W-:Y:S05]  /*5200*/  BSYNC B3 ;  /* 0x0000000000037941 */ /* 0x000fea0003800000 */
.L_x_8813:
        /* <DEDUP_REMOVED lines=42> */
.L_x_8812:
[----:B------:R-:W-:Y:S05]  /*54b0*/  BSYNC B2 ;  /* 0x0000000000027941 */ /* 0x000fea0003800000 */
.L_x_8811:
        /* <DEDUP_REMOVED lines=21> */
.L_x_8816:
[----:B------:R-:W-:-:S07]  /*5610*/  MOV R131, R132 ;  /* 0x0000008400837202 */ /* 0x000fce0000000f00 */
.L_x_8817:
[----:B------:R-:W-:Y:S05]  /*5620*/  BSYNC B2 ;  /* 0x0000000000027941 */ /* 0x000fea0003800000 */
.L_x_8815:
        /* <DEDUP_REMOVED lines=16> */
.L_x_8821:
[----:B------:R-:W-:Y:S05]  /*5730*/  BSYNC B3 ;  /* 0x0000000000037941 */ /* 0x000fea0003800000 */
.L_x_8820:
        /* <DEDUP_REMOVED lines=42> */
.L_x_8819:
[----:B------:R-:W-:Y:S05]  /*59e0*/  BSYNC B2 ;  /* 0x0000000000027941 */ /* 0x000fea0003800000 */
.L_x_8818:
        /* <DEDUP_REMOVED lines=22> */
.L_x_8823:
[----:B------:R-:W-:-:S07]  /*5b50*/  MOV R53, R132 ;  /* 0x0000008400357202 */ /* 0x000fce0000000f00 */
.L_x_8824:
[----:B------:R-:W-:Y:S05]  /*5b60*/  BSYNC B2 ;  /* 0x0000000000027941 */ /* 0x000fea0003800000 */
.L_x_8822:
        /* <DEDUP_REMOVED lines=16> */
.L_x_8828:
[----:B------:R-:W-:Y:S05]  /*5c70*/  BSYNC B3 ;  /* 0x0000000000037941 */ /* 0x000fea0003800000 */
.L_x_8827:
        /* <DEDUP_REMOVED lines=43> */
.L_x_8826:
[----:B------:R-:W-:Y:S05]  /*5f30*/  BSYNC B2 ;  /* 0x0000000000027941 */ /* 0x000fea0003800000 */
.L_x_8825:
        /* <DEDUP_REMOVED lines=21> */
.L_x_8830:
[----:B------:R-:W-:-:S07]  /*6090*/  IMAD.MOV.U32 R54, RZ, RZ, R132 ;  /* 0x000000ffff367224 */ /* 0x000fce00078e0084 */
.L_x_8831:
[----:B------:R-:W-:Y:S05]  /*60a0*/  BSYNC B2 ;  /* 0x0000000000027941 */ /* 0x000fea0003800000 */
.L_x_8829:
        /* <DEDUP_REMOVED lines=16> */
.L_x_8835:
[----:B------:R-:W-:Y:S05]  /*61b0*/  BSYNC B3 ;  /* 0x0000000000037941 */ /* 0x000fea0003800000 */
.L_x_8834:
        /* <DEDUP_REMOVED lines=43> */
.L_x_8833:
[----:B------:R-:W-:Y:S05]  /*6470*/  BSYNC B2 ;  /* 0x0000000000027941 */ /* 0x000fea0003800000 */
.L_x_8832:
        /* <DEDUP_REMOVED lines=22> */
.L_x_8837:
[----:B------:R-:W-:-:S07]  /*65e0*/  MOV R131, R132 ;  /* 0x0000008400837202 */ /* 0x000fce0000000f00 */
.L_x_8838:
[----:B------:R-:W-:Y:S05]  /*65f0*/  BSYNC B2 ;  /* 0x0000000000027941 */ /* 0x000fea0003800000 */
.L_x_8836:
        /* <DEDUP_REMOVED lines=18> */
.L_x_8842:
[----:B------:R-:W-:Y:S05]  /*6720*/  BSYNC B3 ;  /* 0x0000000000037941 */ /* 0x000fea0003800000 */
.L_x_8841:
        /* <DEDUP_REMOVED lines=43> */
.L_x_8840:
[----:B------:R-:W-:Y:S05]  /*69e0*/  BSYNC B2 ;  /* 0x0000000000027941 */ /* 0x000fea0003800000 */
.L_x_8839:
[----:B------:R-:W-:Y:S02]  /*69f0*/  I2FP.F32.U32 R65, R131 ;  /* 0x0000008300417245 */ /* 0x000fe40000201000 */
[----:B------:R-:W-:Y:S02]  /*6a00*/  SHF.L.U32 R55, R55, 0x10, RZ ;  /* 0x0000001037377819 */ /* 0x000fe400000006ff */
        /* <DEDUP_REMOVED lines=18> */
[----:B------:R-:W-:-:S02]  /*6b30*/  ISETP.NE.AND P6, PT, R129, RZ, PT ;  /* 0x000000ff8100720c */ /* 0x000fc40003fc5270 */
[----:B------:R-:W-:Y:S01]  /*6b40*/  LOP3.LUT R103, R65, R128, R103, 0xfe, !PT ;  /* 0x0000008041677212 */ /* 0x000fe200078efe67 */
[----:B------:R-:W-:Y:S01]  /*6b50*/  @P0 FADD.FTZ R55, R39, R55 ;  /* 0x0000003727370221 */ /* 0x000fe20000010000 */
[----:B------:R-:W-:Y:S02]  /*6b60*/  LOP3.LUT R66, R66, R64, R126, 0xfe, !PT ;  /* 0x0000004042427212 */ /* 0x000fe400078efe7e */
[C---:B------:R-:W-:Y:S02]  /*6b70*/  LEA R128, P1, R125.reuse, UR10, 0x5 ;  /* 0x0000000a7d807c11 */ /* 0x040fe4000f8228ff */
[----:B------:R-:W-:Y:S02]  /*6b80*/  SEL R65, RZ, 0x1, P6 ;  /* 0x00000001ff417807 */ /* 0x000fe40003000000 */
[C---:B------:R-:W-:Y:S02]  /*6b90*/  LEA R64, P2, R125.reuse, UR12, 0x3 ;  /* 0x0000000c7d407c11 */ /* 0x040fe4000f8418ff */
[----:B------:R-:W-:-:S02]  /*6ba0*/  LEA.HI.X R129, R125, UR11, RZ, 0x5, P1 ;  /* 0x0000000b7d817c11 */ /* 0x000fc400088f2cff */
[----:B------:R-:W-:Y:S02]  /*6bb0*/  LOP3.LUT R66, R66, R65, RZ, 0xfc, !PT ;  /* 0x0000004142427212 */ /* 0x000fe400078efcff */
[----:B------:R-:W-:Y:S01]  /*6bc0*/  LEA.HI.X R65, R125, UR13, RZ, 0x3, P2 ;  /* 0x0000000d7d417c11 */ /* 0x000fe200090f1cff */
[----:B------:R1:W-:Y:S01]  /*6bd0*/  STG.E.128 desc[UR4][R128.64], R48 ;  /* 0x0000003080007986 */ /* 0x0003e2000c101d04 */
[----:B------:R-:W-:Y:S01]  /*6be0*/  LOP3.LUT R67, R67, R103, R127, 0xfe, !PT ;  /* 0x0000006743437212 */ /* 0x000fe200078efe7f */
[----:B------:R-:W-:Y:S02]  /*6bf0*/  VIADD R125, R125, 0x20 ;  /* 0x000000207d7d7836 */ /* 0x000fe40000000000 */
[----:B------:R1:W-:Y:S04]  /*6c00*/  STG.E.128 desc[UR4][R128.64+0x10], R52 ;  /* 0x0000103480007986 */ /* 0x0003e8000c101d04 */
[----:B------:R1:W-:Y:S02]  /*6c10*/  STG.E.64 desc[UR4][R64.64], R66 ;  /* 0x0000004240007986 */ /* 0x0003e4000c101b04 */
.L_x_8786:
[----:B------:R-:W-:Y:S05]  /*6c20*/  BSYNC B1 ;  /* 0x0000000000017941 */ /* 0x000fea0003800000 */
.L_x_8785:
        /* <DEDUP_REMOVED lines=15> */
[----:B01----:R-:W-:-:S11]  /*6d20*/  IADD3 R64, R101, 0x1, RZ ;  /* 0x0000000165407810 */ /* 0x003fd60007ffe0ff */
[----:B--2---:R-:W-:Y:S05]  /*6d30*/  @!P0 BRA `(.L_x_8846) ;  /* 0x0000000000208947 */ /* 0x004fea0003800000 */
        /* <DEDUP_REMOVED lines=8> */
.L_x_8846:
[----:B------:R-:W-:-:S07]  /*6dc0*/  MOV R126, R132 ;  /* 0x00000084007e7202 */ /* 0x000fce0000000f00 */
.L_x_8847:
[----:B------:R-:W-:Y:S05]  /*6dd0*/  BSYNC B2 ;  /* 0x0000000000027941 */ /* 0x000fea0003800000 */
.L_x_8845:
        /* <DEDUP_REMOVED lines=16> */
.L_x_8851:
[----:B------:R-:W-:Y:S05]  /*6ee0*/  BSYNC B3 ;  /* 0x0000000000037941 */ /* 0x000fea0003800000 */
.L_x_8850:
        /* <DEDUP_REMOVED lines=42> */
.L_x_8849:
[----:B------:R-:W-:Y:S05]  /*7190*/  BSYNC B2 ;  /* 0x0000000000027941 */ /* 0x000fea0003800000 */
.L_x_8848:
        /* <DEDUP_REMOVED lines=10> */
[----:B------:R-:W-:-:S03]  /*7240*/  ISETP.NE.AND.EX P0, PT, R57, RZ, PT, P0 ;  /* 0x000000ff3900720c */ /* 0x000fc60003f05300 */
[----:B0-----:R-:W-:Y:S01]  /*7250*/  FMUL.FTZ R65, R65, R128 ;  /* 0x0000008041417220 */ /* 0x001fe20000410000 */
[----:B-1----:R-:W-:-:S04]  /*7260*/  FSETP.GTU.FTZ.AND P1, PT, R56, R127, PT ;  /* 0x0000007f3800720b */ /* 0x002fc80003f3c000 */
[----:B------:R-:W-:Y:S02]  /*7270*/  P2R R129, PR, RZ, 0x2 ;  /* 0x00000002ff817803 */ /* 0x000fe40000000000 */
[----:B------:R-:W-:Y:S02]  /*7280*/  FSEL R65, R65, RZ, !P1 ;  /* 0x000000ff41417208 */ /* 0x000fe40004800000 */
[----:B------:R-:W-:-:S03]  /*7290*/  ISETP.NE.AND P1, PT, R64, 0x1, PT ;  /* 0x000000014000780c */ /* 0x000fc60003f25270 */
[----:B------:R-:W-:Y:S01]  /*72a0*/  FMUL.FTZ R56, R20, R65 ;  /* 0x0000004114387220 */ /* 0x000fe20000410000 */
[----:B------:R-:W-:-:S03]  /*72b0*/  VIADD R65, R64, 0x1 ;  /* 0x0000000140417836 */ /* 0x000fc60000000000 */
        /* <DEDUP_REMOVED lines=10> */
.L_x_8853:
[----:B------:R-:W-:-:S07]  /*7360*/  IMAD.MOV.U32 R57, RZ, RZ, R132 ;  /* 0x000000ffff397224 */ /* 0x000fce00078e0084 */
.L_x_8854:
[----:B------:R-:W-:Y:S05]  /*7370*/  BSYNC B2 ;  /* 0x0000000000027941 */ /* 0x000fea0003800000 */
.L_x_8852:
        /* <DEDUP_REMOVED lines=16> */
.L_x_8858:
[----:B------:R-:W-:Y:S05]  /*7480*/  BSYNC B3 ;  /* 0x0000000000037941 */ /* 0x000fea0003800000 */
.L_x_8857:
        /* <DEDUP_REMOVED lines=42> */
.L_x_8856:
[----:B------:R-:W-:Y:S05]  /*7730*/  BSYNC B2 ;  /* 0x0000000000027941 */ /* 0x000fea0003800000 */
.L_x_8855:
[----:B------:R-:W-:Y:S01]  /*7740*/  I2FP.F32.U32 R57, R57 ;  /* 0x0000003900397245 */ /* 0x000fe20000201000 */
[----:B------:R-:W-:Y:S01]  /*7750*/  BSSY B2, `(.L_x_8859) ;  /* 0x0000016000027945 */ /* 0x000fe20003800000 */
[----:B------:R-:W-:Y:S01]  /*7760*/  SHF.L.U32 R59, R60, 0x10, RZ ;  /* 0x000000103c3b7819 */ /* 0x000fe200000006ff */
[----:B------:R-:W-:Y:S02]  /*7770*/  VIADD R64, R65, 0x1 ;  /* 0x0000000141407836 */ /* 0x000fe40000000000 */
[----:B------:R-:W-:Y:S02]  /*7780*/  FFMA.FTZ R58, R57, R126, 1.1641532182693481445e-10 ;  /* 0x2f000000393a7423 */ /* 0x000fe4000001007e */
[----:B------:R-:W-:-:S03]  /*7790*/  FMUL.FTZ R59, R59, R124 ;  /* 0x0000007c3b3b7220 */ /* 0x000fc60000410000 */
        /* <DEDUP_REMOVED lines=16> */
.L_x_8860:
[----:B------:R-:W-:-:S07]  /*78a0*/  IMAD.MOV.U32 R60, RZ, RZ, R132 ;  /* 0x000000ffff3c7224 */ /* 0x000fce00078e0084 */
.L_x_8861:
[----:B------:R-:W-:Y:S05]  /*78b0*/  BSYNC B2 ;  /* 0x0000000000027941 */ /* 0x000fea0003800000 */
.L_x_8859:
        /* <DEDUP_REMOVED lines=16> */
.L_x_8865:
[----:B------:R-:W-:Y:S05]  /*79c0*/  BSYNC B3 ;  /* 0x0000000000037941 */ /* 0x000fea0003800000 */
.L_x_8864:
        /* <DEDUP_REMOVED lines=42> */
.L_x_8863:
[----:B------:R-:W-:Y:S05]  /*7c70*/  BSYNC B2 ;  /* 0x0000000000027941 */ /* 0x000fea0003800000 */
.L_x_8862:
        /* <DEDUP_REMOVED lines=22> */
.L_x_8867:
[----:B------:R-:W-:-:S07]  /*7de0*/  IMAD.MOV.U32 R131, RZ, RZ, R132 ;  /* 0x000000ffff837224 */ /* 0x000fce00078e0084 */
.L_x_8868:
[----:B------:R-:W-:Y:S05]  /*7df0*/  BSYNC B2 ;  /* 0x0000000000027941 */ /* 0x000fea0003800000 */
.L_x_8866:
        /* <DEDUP_REMOVED lines=16> */
.L_x_8872:
[----:B------:R-:W-:Y:S05]  /*7f00*/  BSYNC B3 ;  /* 0x0000000000037941 */ /* 0x000fea0003800000 */
.L_x_8871:
        /* <DEDUP_REMOVED lines=42> */
.L_x_8870:
[----:B------:R-:W-:Y:S05]  /*81b0*/  BSYNC B2 ;  /* 0x0000000000027941 */ /* 0x000fea0003800000 */
.L_x_8869:
        /* <DEDUP_REMOVED lines=21> */
.L_x_8874:
[----:B------:R-:W-:-:S07]  /*8310*/  IMAD.MOV.U32 R131, RZ, RZ, R132 ;  /* 0x000000ffff837224 */ /* 0x000fce00078e0084 */
.L_x_8875:
[----:B------:R-:W-:Y:S05]  /*8320*/  BSYNC B2 ;  /* 0x0000000000027941 */ /* 0x000fea0003800000 */
.L_x_8873:
        /* <DEDUP_REMOVED lines=16> */
.L_x_8879:
[----:B------:R-:W-:Y:S05]  /*8430*/  BSYNC B3 ;  /* 0x0000000000037941 */ /* 0x000fea0003800000 */
.L_x_8878:
        /* <DEDUP_REMOVED lines=42> */
.L_x_8877:
[----:B------:R-:W-:Y:S05]  /*86e0*/  BSYNC B2 ;  /* 0x0000000000027941 */ /* 0x000fea0003800000 */
.L_x_8876:
        /* <DEDUP_REMOVED lines=22> */
.L_x_8881:
[----:B------:R-:W-:-:S07]  /*8850*/  IMAD.MOV.U32 R61, RZ, RZ, R132 ;  /* 0x000000ffff3d7224 */ /* 0x000fce00078e0084 */
.L_x_8882:
[----:B------:R-:W-:Y:S05]  /*8860*/  BSYNC B2 ;  /* 0x0000000000027941 */ /* 0x000fea0003800000 */
.L_x_8880:
        /* <DEDUP_REMOVED lines=16> */
.L_x_8886:
[----:B------:R-:W-:Y:S05]  /*8970*/  BSYNC B3 ;  /* 0x0000000000037941 */ /* 0x000fea0003800000 */
.L_x_8885:
        /* <DEDUP_REMOVED lines=43> */
.L_x_8884:
[----:B------:R-:W-:Y:S05]  /*8c30*/  BSYNC B2 ;  /* 0x0000000000027941 */ /* 0x000fea0003800000 */
.L_x_8883:
        /* <DEDUP_REMOVED lines=21> */
.L_x_8888:
[----:B------:R-:W-:-:S07]  /*8d90*/  MOV R62, R132 ;  /* 0x00000084003e7202 */ /* 0x000fce0000000f00 */
.L_x_8889:
[----:B------:R-:W-:Y:S05]  /*8da0*/  BSYNC B2 ;  /* 0x0000000000027941 */ /* 0x000fea0003800000 */
.L_x_8887:
        /* <DEDUP_REMOVED lines=16> */
.L_x_8893:
[----:B------:R-:W-:Y:S05]  /*8eb0*/  BSYNC B3 ;  /* 0x0000000000037941 */ /* 0x000fea0003800000 */
.L_x_8892:
        /* <DEDUP_REMOVED lines=44> */
.L_x_8891:
[----:B------:R-:W-:Y:S05]  /*9180*/  BSYNC B2 ;  /* 0x0000000000027941 */ /* 0x000fea0003800000 */
.L_x_8890:
        /* <DEDUP_REMOVED lines=22> */
.L_x_8895:
[----:B------:R-:W-:-:S07]  /*92f0*/  MOV R131, R132 ;  /* 0x0000008400837202 */ /* 0x000fce0000000f00 */
.L_x_8896:
[----:B------:R-:W-:Y:S05]  /*9300*/  BSYNC B2 ;  /* 0x0000000000027941 */ /* 0x000fea0003800000 */
.L_x_8894:
        /* <DEDUP_REMOVED lines=18> */
.L_x_8900:
[----:B------:R-:W-:Y:S05]  /*9430*/  BSYNC B3 ;  /* 0x0000000000037941 */ /* 0x000fea0003800000 */
.L_x_8899:
        /* <DEDUP_REMOVED lines=44> */
.L_x_8898:
[----:B------:R-:W-:Y:S05]  /*9700*/  BSYNC B2 ;  /* 0x0000000000027941 */ /* 0x000fea0003800000 */
.L_x_8897:
[----:B------:R-:W-:Y:S01]  /*9710*/  I2FP.F32.U32 R65, R131 ;  /* 0x0000008300417245 */ /* 0x000fe20000201000 */
[----:B------:R-:W-:Y:S01]  /*9720*/  IMAD.U32 R63, R63, 0x10000, RZ ;  /* 0x000100003f3f7824 */ /* 0x000fe200078e00ff */
[----:B------:R-:W-:Y:S02]  /*9730*/  SEL R136, RZ, 0x10000, P5 ;  /* 0x00010000ff887807 */ /* 0x000fe40002800000 */
        /* <DEDUP_REMOVED lines=12> */
[----:B------:R-:W-:Y:S02]  /*9800*/  FSEL R63, R63, RZ, !P1 ;  /* 0x000000ff3f3f7208 */ /* 0x000fe40004800000 */
[----:B------:R-:W-:Y:S01]  /*9810*/  LOP3.LUT R124, R103, R124, R136, 0xfe, !PT ;  /* 0x0000007c677c7212 */ /* 0x000fe200078efe88 */
[----:B------:R-:W-:Y:S01]  /*9820*/  IMAD.WIDE.U32 R66, R67, 0x100, RZ ;  /* 0x0000010043427825 */ /* 0x000fe200078e00ff */
[----:B------:R-:W-:-:S03]  /*9830*/  SEL R103, RZ, 0x1, P3 ;  /* 0x00000001ff677807 */ /* 0x000fc60001800000 */
[----:B------:R-:W-:Y:S01]  /*9840*/  FMUL.FTZ R63, R92, R63 ;  /* 0x0000003f5c3f7220 */ /* 0x000fe20000410000 */
[----:B------:R-:W-:Y:S02]  /*9850*/  ISETP.NE.AND P6, PT, R129, RZ, PT ;  /* 0x000000ff8100720c */ /* 0x000fe40003fc5270 */
[----:B------:R-:W-:Y:S01]  /*9860*/  LOP3.LUT R103, R65, R124, R103, 0xfe, !PT ;  /* 0x0000007c41677212 */ /* 0x000fe200078efe67 */
[----:B------:R-:W-:Y:S01]  /*9870*/  @P0 FADD.FTZ R63, R39, R63 ;  /* 0x0000003f273f0221 */ /* 0x000fe20000010000 */
[----:B------:R-:W-:Y:S02]  /*9880*/  LOP3.LUT R66, R66, R64, R126, 0xfe, !PT ;  /* 0x0000004042427212 */ /* 0x000fe400078efe7e */
[C---:B------:R-:W-:Y:S02]  /*9890*/  LEA R128, P1, R125.reuse, UR10, 0x5 ;  /* 0x0000000a7d807c11 */ /* 0x040fe4000f8228ff */
[----:B------:R-:W-:Y:S02]  /*98a0*/  SEL R65, RZ, 0x1, P6 ;  /* 0x00000001ff417807 */ /* 0x000fe40003000000 */
[----:B------:R-:W-:-:S02]  /*98b0*/  LEA R64, P2, R125, UR12, 0x3 ;  /* 0x0000000c7d407c11 */ /* 0x000fc4000f8418ff */
[C---:B------:R-:W-:Y:S02]  /*98c0*/  LEA.HI.X R129, R125.reuse, UR11, RZ, 0x5, P1 ;  /* 0x0000000b7d817c11 */ /* 0x040fe400088f2cff */
[----:B------:R-:W-:Y:S02]  /*98d0*/  LOP3.LUT R66, R66, R65, RZ, 0xfc, !PT ;  /* 0x0000004142427212 */ /* 0x000fe400078efcff */
[----:B------:R-:W-:Y:S01]  /*98e0*/  LEA.HI.X R65, R125, UR13, RZ, 0x3, P2 ;  /* 0x0000000d7d417c11 */ /* 0x000fe200090f1cff */
[----:B------:R2:W-:Y:S01]  /*98f0*/  STG.E.128 desc[UR4][R128.64], R56 ;  /* 0x0000003880007986 */ /* 0x0005e2000c101d04 */
[----:B------:R-:W-:-:S03]  /*9900*/  LOP3.LUT R67, R67, R103, R127, 0xfe, !PT ;  /* 0x0000006743437212 */ /* 0x000fc600078efe7f */
[----:B------:R2:W-:Y:S04]  /*9910*/  STG.E.128 desc[UR4][R128.64+0x10], R60 ;  /* 0x0000103c80007986 */ /* 0x0005e8000c101d04 */
[----:B------:R2:W-:Y:S02]  /*9920*/  STG.E.64 desc[UR4][R64.64], R66 ;  /* 0x0000004240007986 */ /* 0x0005e4000c101b04 */
.L_x_8844:
[----:B------:R-:W-:Y:S05]  /*9930*/  BSYNC B1 ;  /* 0x0000000000017941 */ /* 0x000fea0003800000 */
.L_x_8843:
        /* <DEDUP_REMOVED lines=101> */
.L_x_8920:
        /* <DEDUP_REMOVED lines=17> */
[----:B------:R-:W1:Y:S01]  /*a0a0*/  LDC.64 R124, c[0x0][0x2b8] ;  /* 0x0000ae00ff7c7b82 */ /* 0x000e620000000a00 */
[--C-:B0-----:R-:W-:Y:S01]  /*a0b0*/  FADD.FTZ R64, R40, -R126.reuse ;  /* 0x8000007e28407221 */ /* 0x101fe20000010000 */
        /* <DEDUP_REMOVED lines=30> */
.L_x_8903:
[----:B------:R-:W-:Y:S05]  /*a2a0*/  BSYNC B1 ;  /* 0x0000000000017941 */ /* 0x000fea0003800000 */
.L_x_8902:
[----:B------:R-:W-:Y:S01]  /*a2b0*/  ISETP.NE.AND P0, PT, R71, RZ, PT ;  /* 0x000000ff4700720c */ /* 0x000fe20003f05270 */
[----:B------:R-:W-:-:S12]  /*a2c0*/  BSSY B1, `(.L_x_8904) ;  /* 0x0000022000017945 */ /* 0x000fd80003800000 */
[----:B------:R-:W-:Y:S05]  /*a2d0*/  @!P0 BRA `(.L_x_8905) ;  /* 0x0000000000808947 */ /* 0x000fea0003800000 */
[----:B-1----:R-:W1:Y:S01]  /*a2e0*/  LDC.64 R124, c[0x0][0x2b8] ;  /* 0x0000ae00ff7c7b82 */ /* 0x002e620000000a00 */
        /* <DEDUP_REMOVED lines=31> */
.L_x_8905:
[----:B------:R-:W-:Y:S05]  /*a4e0*/  BSYNC B1 ;  /* 0x0000000000017941 */ /* 0x000fea0003800000 */
.L_x_8904:
        /* <DEDUP_REMOVED lines=34> */
.L_x_8907:
[----:B------:R-:W-:Y:S05]  /*a710*/  BSYNC B1 ;  /* 0x0000000000017941 */ /* 0x000fea0003800000 */
.L_x_8906:
[----:B0123--:R-:W0:Y:S02]  /*a720*/  LDC.64 R64, c[0x0][0x210] ;  /* 0x00008400ff407b82 */ /* 0x00fe240000000a00 */
[----:B0-----:R-:W-:-:S04]  /*a730*/  LEA R29, R64, R29, 0x2 ;  /* 0x0000001d401d7211 */ /* 0x001fc800078e10ff */
[----:B------:R-:W-:-:S13]  /*a740*/  ISETP.GE.AND P0, PT, R29, R65, PT ;  /* 0x000000411d00720c */ /* 0x000fda0003f06270 */
[----:B------:R-:W-:Y:S05]  /*a750*/  @!P0 BRA `(.L_x_8908) ;  /* 0xffffff6800808947 */ /* 0x000fea000383ffff */
[----:B------:R-:W-:Y:S05]  /*a760*/  BSYNC B0 ;  /* 0x0000000000007941 */ /* 0x000fea0003800000 */
.L_x_8726:
[----:B------:R-:W-:Y:S05]  /*a770*/  EXIT ;  /* 0x000000000000794d */ /* 0x000fea0003800000 */
.L_x_8901:
        /* <DEDUP_REMOVED lines=8> */
.L_x_8910:
[----:B------:R-:W-:Y:S05]  /*a800*/  BSYNC B1 ;  /* 0x0000000000017941 */ /* 0x000fea0003800000 */
.L_x_8909:
        /* <DEDUP_REMOVED lines=10> */
.L_x_8911:
[----:B------:R-:W-:Y:S01]  /*a8b0*/  HFMA2.MMA R128, -RZ, RZ, 0, 2.384185791015625e-07 ;  /* 0x00000004ff807435 */ /* 0x000fe200000001ff */
[----:B------:R-:W-:-:S05]  /*a8c0*/  MOV R67, R127 ;  /* 0x0000007f00437202 */ /* 0x000fca0000000f00 */
[----:B------:R-:W-:-:S04]  /*a8d0*/  FADD.FTZ R67, R66, R67 ;  /* 0x0000004342437221 */ /* 0x000fc80000010000 */
[----:B------:R-:W-:-:S07]  /*a8e0*/  IMAD.MOV.U32 R129, RZ, RZ, R67 ;  /* 0x000000ffff817224 */ /* 0x000fce00078e0043 */
[----:B------:R-:W-:Y:S05]  /*a8f0*/  WARPSYNC.COLLECTIVE R126, `(.L_x_8912) ;  /* 0x000000007e087348 */ /* 0x000fea0003c00000 */
[----:B------:R0:W1:Y:S02]  /*a900*/  SHFL.BFLY P3, R127, R129, R128, R131 ;  /* 0x0c000080817f7389 */ /* 0x0000640000060083 */
[----:B01----:R-:W-:Y:S01]  /*a910*/  ENDCOLLECTIVE ;  /* 0x000000000000791b */ /* 0x003fe20003800000 */
.L_x_8912:
[----:B------:R-:W-:Y:S02]  /*a920*/  IMAD.MOV.U32 R128, RZ, RZ, 0x8 ;  /* 0x00000008ff807424 */ /* 0x000fe400078e00ff */
[----:B------:R-:W-:-:S04]  /*a930*/  IMAD.MOV.U32 R64, RZ, RZ, R127 ;  /* 0x000000ffff407224 */ /* 0x000fc800078e007f */
[----:B------:R-:W-:-:S05]  /*a940*/  FADD.FTZ R124, R67, R64 ;  /* 0x00000040437c7221 */ /* 0x000fca0000010000 */
[----:B------:R-:W-:-:S07]  /*a950*/  MOV R129, R124 ;  /* 0x0000007c00817202 */ /* 0x000fce0000000f00 */
[----:B------:R-:W-:Y:S05]  /*a960*/  WARPSYNC.COLLECTIVE R126, `(.L_x_8913) ;  /* 0x000000007e087348 */ /* 0x000fea0003c00000 */
[----:B------:R0:W1:Y:S02]  /*a970*/  SHFL.BFLY P3, R127, R129, R128, R131 ;  /* 0x0c000080817f7389 */ /* 0x0000640000060083 */
[----:B01----:R-:W-:Y:S01]  /*a980*/  ENDCOLLECTIVE ;  /* 0x000000000000791b */ /* 0x003fe20003800000 */
.L_x_8913:
[----:B------:R-:W-:Y:S01]  /*a990*/  HFMA2.MMA R128, -RZ, RZ, 0, 9.5367431640625e-07 ;  /* 0x00000010ff807435 */ /* 0x000fe200000001ff */
[----:B------:R-:W-:-:S05]  /*a9a0*/  MOV R103, R127 ;  /* 0x0000007f00677202 */ /* 0x000fca0000000f00 */
[----:B------:R-:W-:-:S04]  /*a9b0*/  FADD.FTZ R125, R124, R103 ;  /* 0x000000677c7d7221 */ /* 0x000fc80000010000 */
[----:B------:R-:W-:-:S07]  /*a9c0*/  IMAD.MOV.U32 R129, RZ, RZ, R125 ;  /* 0x000000ffff817224 */ /* 0x000fce00078e007d */
[----:B------:R-:W-:Y:S05]  /*a9d0*/  WARPSYNC.COLLECTIVE R126, `(.L_x_8914) ;  /* 0x000000007e087348 */ /* 0x000fea0003c00000 */
[----:B------:R0:W1:Y:S02]  /*a9e0*/  SHFL.BFLY P3, R127, R129, R128, R131 ;  /* 0x0c000080817f7389 */ /* 0x0000640000060083 */
[----:B01----:R-:W-:Y:S01]  /*a9f0*/  ENDCOLLECTIVE ;  /* 0x000000000000791b */ /* 0x003fe20003800000 */
.L_x_8914:
        /* <DEDUP_REMOVED lines=57> */
.L_x_8915:
[----:B------:R-:W-:Y:S01]  /*ad90*/  HFMA2.MMA R128, -RZ, RZ, 0, 1.1920928955078125e-07 ;  /* 0x00000002ff807435 */ /* 0x000fe200000001ff */
[----:B------:R-:W-:-:S05]  /*ada0*/  MOV R65, R127 ;  /* 0x0000007f00417202 */ /* 0x000fca0000000f00 */
[----:B------:R-:W-:-:S04]  /*adb0*/  FADD.FTZ R65, R64, R65 ;  /* 0x0000004140417221 */ /* 0x000fc80000010000 */
[----:B------:R-:W-:-:S07]  /*adc0*/  IMAD.MOV.U32 R129, RZ, RZ, R65 ;  /* 0x000000ffff817224 */ /* 0x000fce00078e0041 */
[----:B------:R-:W-:Y:S05]  /*add0*/  WARPSYNC.COLLECTIVE R126, `(.L_x_8916) ;  /* 0x000000007e087348 */ /* 0x000fea0003c00000 */
[----:B------:R0:W1:Y:S02]  /*ade0*/  SHFL.BFLY P3, R127, R129, R128, R131 ;  /* 0x0c000080817f7389 */ /* 0x0000640000060083 */
[----:B01----:R-:W-:Y:S01]  /*adf0*/  ENDCOLLECTIVE ;  /* 0x000000000000791b */ /* 0x003fe20003800000 */
.L_x_8916:
[----:B------:R-:W-:Y:S02]  /*ae00*/  IMAD.MOV.U32 R128, RZ, RZ, 0x4 ;  /* 0x00000004ff807424 */ /* 0x000fe400078e00ff */
[----:B------:R-:W-:-:S04]  /*ae10*/  IMAD.MOV.U32 R66, RZ, RZ, R127 ;  /* 0x000000ffff427224 */ /* 0x000fc800078e007f */
[----:B------:R-:W-:-:S05]  /*ae20*/  FADD.FTZ R66, R65, R66 ;  /* 0x0000004241427221 */ /* 0x000fca0000010000 */
[----:B------:R-:W-:-:S07]  /*ae30*/  MOV R129, R66 ;  /* 0x0000004200817202 */ /* 0x000fce0000000f00 */
[----:B------:R-:W-:Y:S05]  /*ae40*/  WARPSYNC.COLLECTIVE R126, `(.L_x_8917) ;  /* 0x000000007e087348 */ /* 0x000fea0003c00000 */
[----:B------:R0:W1:Y:S02]  /*ae50*/  SHFL.BFLY P3, R127, R129, R128, R131 ;  /* 0x0c000080817f7389 */ /* 0x0000640000060083 */
[----:B01----:R-:W-:Y:S01]  /*ae60*/  ENDCOLLECTIVE ;  /* 0x000000000000791b */ /* 0x003fe20003800000 */
.L_x_8917:
[----:B------:R-:W-:Y:S01]  /*ae70*/  HFMA2.MMA R128, -RZ, RZ, 0, 4.76837158203125e-07 ;  /* 0x00000008ff807435 */ /* 0x000fe200000001ff */
[----:B------:R-:W-:-:S05]  /*ae80*/  MOV R67, R127 ;  /* 0x0000007f00437202 */ /* 0x000fca0000000f00 */
[----:B------:R-:W-:-:S04]  /*ae90*/  FADD.FTZ R67, R66, R67 ;  /* 0x0000004342437221 */ /* 0x000fc80000010000 */
[----:B------:R-:W-:-:S07]  /*aea0*/  IMAD.MOV.U32 R129, RZ, RZ, R67 ;  /* 0x000000ffff817224 */ /* 0x000fce00078e0043 */
[----:B------:R-:W-:Y:S05]  /*aeb0*/  WARPSYNC.COLLECTIVE R126, `(.L_x_8918) ;  /* 0x000000007e087348 */ /* 0x000fea0003c00000 */
[----:B------:R0:W1:Y:S02]  /*aec0*/  SHFL.BFLY P3, R127, R129, R128, R131 ;  /* 0x0c000080817f7389 */ /* 0x0000640000060083 */
[----:B01----:R-:W-:Y:S01]  /*aed0*/  ENDCOLLECTIVE ;  /* 0x000000000000791b */ /* 0x003fe20003800000 */
.L_x_8918:
[----:B------:R-:W-:Y:S02]  /*aee0*/  IMAD.MOV.U32 R128, RZ, RZ, 0x10 ;  /* 0x00000010ff807424 */ /* 0x000fe400078e00ff */
[----:B------:R-:W-:-:S04]  /*aef0*/  IMAD.MOV.U32 R124, RZ, RZ, R127 ;  /* 0x000000ffff7c7224 */ /* 0x000fc800078e007f */
[----:B------:R-:W-:-:S05]  /*af00*/  FADD.FTZ R124, R67, R124 ;  /* 0x0000007c437c7221 */ /* 0x000fca0000010000 */
[----:B------:R-:W-:-:S07]  /*af10*/  MOV R129, R124 ;  /* 0x0000007c00817202 */ /* 0x000fce0000000f00 */
[----:B------:R-:W-:Y:S05]  /*af20*/  WARPSYNC.COLLECTIVE R126, `(.L_x_8919) ;  /* 0x000000007e087348 */ /* 0x000fea0003c00000 */
[----:B------:R0:W1:Y:S02]  /*af30*/  SHFL.BFLY P3, R127, R129, R128, R131 ;  /* 0x0c000080817f7389 */ /* 0x0000640000060083 */
[----:B01----:R-:W-:Y:S01]  /*af40*/  ENDCOLLECTIVE ;  /* 0x000000000000791b */ /* 0x003fe20003800000 */
.L_x_8919:
[----:B------:R-:W-:Y:S01]  /*af50*/  MOV R125, R127 ;  /* 0x0000007f007d7202 */ /* 0x000fe20000000f00 */
[----:B------:R-:W-:Y:S06]  /*af60*/  BRA `(.L_x_8920) ;  /* 0xfffffff000087947 */ /* 0x000fec000383ffff */
.L_x_8921:
        /* <DEDUP_REMOVED lines=9> */
.L_x_23508:


//--------------------- .text._ZN10layer_norm13ln_fwd_kernelINS_13Kernel_traitsI13__nv_bfloat16S2_fS2_fjLj768ELj1ELj4ELj1ELj16ENS_18Kernel_traits_baseILj768ES2_S2_fS2_fjLj128EEEEELb1ELb1ELb0ELb1EEEvNS_9FwdParamsE --------------------------
	.section	.text._ZN10layer_norm13ln_fwd_kernelINS_13Kernel_traitsI13__nv_bfloat16S2_fS2_fjLj768ELj1ELj4ELj1ELj16ENS_18Kernel_traits_baseILj768ES2_S2_fS2_fjLj128EEEEELb1ELb1ELb0ELb1EEEvNS_9FwdParamsE,"ax",@progbits
	.align	128
        .global         _ZN10layer_norm13ln_fwd_kernelINS_13Kernel_traitsI13__nv_bfloat16S2_fS2_fjLj768ELj1ELj4ELj1ELj16ENS_18Kernel_traits_baseILj768ES2_S2_fS2_fjLj128EEEEELb1ELb1ELb0ELb1EEEvNS_9FwdParamsE
        .type           _ZN10layer_norm13ln_fwd_kernelINS_13Kernel_traitsI13__nv_bfloat16S2_fS2_fjLj768ELj1ELj4ELj1ELj16ENS_18Kernel_traits_baseILj768ES2_S2_fS2_fjLj128EEEEELb1ELb1ELb0ELb1EEEvNS_9FwdParamsE,@function
        .size           _ZN10layer_norm13ln_fwd_kernelINS_13Kernel_traitsI13__nv_bfloat16S2_fS2_fjLj768ELj1ELj4ELj1ELj16ENS_18Kernel_traits_baseILj768ES2_S2_fS2_fjLj128EEEEELb1ELb1ELb0ELb1EEEvNS_9FwdParamsE,(.L_x_23509 - _ZN10layer_norm13ln_fwd_kernelINS_13Kernel_traitsI13__nv_bfloat16S2_fS2_fjLj768ELj1ELj4ELj1ELj16ENS_18Kernel_traits_baseILj768ES2_S2_fS2_fjLj128EEEEELb1ELb1ELb0ELb1EEEvNS_9FwdParamsE)
        .other          _ZN10layer_norm13ln_fwd_kernelINS_13Kernel_traitsI13__nv_bfloat16S2_fS2_fjLj768ELj1ELj4ELj1ELj16ENS_18Kernel_traits_baseILj768ES2_S2_fS2_fjLj128EEEEELb1ELb1ELb0ELb1EEEvNS_9FwdParamsE,@"STO_CUDA_ENTRY STV_DEFAULT"
_ZN10layer_norm13ln_fwd_kernelINS_13Kernel_traitsI13__nv_bfloat16S2_fS2_fjLj768ELj1ELj4ELj1ELj16ENS_18Kernel_traits_baseILj768ES2_S2_fS2_fjLj128EEEEELb1ELb1ELb0ELb1EEEvNS_9FwdParamsE:
.text._ZN10layer_norm13ln_fwd_kernelINS_13Kernel_traitsI13__nv_bfloat16S2_fS2_fjLj768ELj1ELj4ELj1ELj16ENS_18Kernel_traits_baseILj768ES2_S2_fS2_fjLj128EEEEELb1ELb1ELb0ELb1EEEvNS_9FwdParamsE:
        /* <DEDUP_REMOVED lines=21> */
[----:B------:R-:W-:-:S05]  /*0150*/  IMAD.SHL.U32 R0, R22, 0x10, RZ ;  /* 0x0000001016007824 */ /* 0x000fca00078e00ff */
        /* <DEDUP_REMOVED lines=49> */
[----:B------:R-:W-:Y:S01]  /*0470*/  UIADD3 UR26, UR6, 0x5384540f, URZ ;  /* 0x5384540f061a7890 */ /* 0x000fe2000fffe03f */
[----:B------:R-:W-:Y:S02]  /*0480*/  IADD3.X R17, RZ, UR9, RZ, P1, !PT ;  /* 0x00000009ff117c10 */ /* 0x000fe40008ffe4ff */
[----:B------:R-:W-:Y:S01]  /*0490*/  SHF.R.U32.HI R64, RZ, 0x5, R22 ;  /* 0x00000005ff407819 */ /* 0x000fe20000011616 */
[----:B------:R-:W-:Y:S01]  /*04a0*/  IMAD.WIDE.U32 R24, R24, -0x326172a9, RZ ;  /* 0xcd9e8d5718187825 */ /* 0x000fe200078e00ff */
[----:B------:R-:W-:Y:S01]  /*04b0*/  LOP3.LUT R20, R5, UR24, R8, 0x96, !PT ;  /* 0x0000001805147c12 */ /* 0x000fe2000f8e9608 */
[----:B------:R0:W5:Y:S01]  /*04c0*/  @P0 LDG.E.128 R12, desc[UR4][R16.64] ;  /* 0x00000004100c0981 */ /* 0x000162000c1e1d00 */
[----:B------:R-:W-:-:S02]  /*04d0*/  UIADD3 UR27, UR7, 0x1fd5c5a3, URZ ;  /* 0x1fd5c5a3071b7890 */ /* 0x000fc4000fffe03f */
[----:B------:R-:W-:Y:S01]  /*04e0*/  LOP3.LUT R40, R25, UR26, R4, 0x96, !PT ;  /* 0x0000001a19287c12 */ /* 0x000fe2000f8e9604 */
[----:B------:R0:W5:Y:S01]  /*04f0*/  @P0 LDG.E.128 R8, desc[UR4][R16.64+0x200] ;  /* 0x0002000410080981 */ /* 0x000162000c1e1d00 */
[----:B------:R-:W-:-:S03]  /*0500*/  ULDC.64 UR8, c[0x0][0x260] ;  /* 0x0000980000087ab9 */ /* 0x000fc60000000a00 */
        /* <DEDUP_REMOVED lines=20> */
[----:B------:R0:W4:Y:S01]  /*0650*/  LDG.E.128 R28, desc[UR4][R2.64+0x400] ;  /* 0x00040004021c7981 */ /* 0x000122000c1e1d00 */
[----:B-----5:R-:W-:-:S02]  /*0660*/  @!P0 CS2R R8, SRZ ;  /* 0x0000000000088805 */ /* 0x020fc4000001ff00 */
[----:B------:R-:W-:Y:S02]  /*0670*/  @!P0 CS2R R10, SRZ ;  /* 0x00000000000a8805 */ /* 0x000fe4000001ff00 */
[----:B------:R-:W-:Y:S02]  /*0680*/  @!P0 CS2R R12, SRZ ;  /* 0x00000000000c8805 */ /* 0x000fe4000001ff00 */
[----:B------:R-:W-:Y:S02]  /*0690*/  @!P0 CS2R R14, SRZ ;  /* 0x00000000000e8805 */ /* 0x000fe4000001ff00 */
[----:B------:R-:W-:Y:S02]  /*06a0*/  @!P0 CS2R R4, SRZ ;  /* 0x0000000000048805 */ /* 0x000fe4000001ff00 */
[----:B------:R-:W-:Y:S01]  /*06b0*/  @!P0 CS2R R6, SRZ ;  /* 0x0000000000068805 */ /* 0x000fe2000001ff00 */
[----:B------:R-:W5:Y:S01]  /*06c0*/  LDG.E.128 R56, desc[UR4][R18.64] ;  /* 0x0000000412387981 */ /* 0x000f62000c1e1d00 */
[----:B------:R-:W-:Y:S01]  /*06d0*/  PRMT R79, R9, 0x7632, R79 ;  /* 0x00007632094f7816 */ /* 0x000fe2000000004f */
[C---:B------:R-:W-:Y:S01]  /*06e0*/  IMAD.U32 R16, R11.reuse, 0x10000, RZ ;  /* 0x000100000b107824 */ /* 0x040fe200078e00ff */
[----:B------:R-:W-:Y:S01]  /*06f0*/  PRMT R81, R11, 0x7632, R81 ;  /* 0x000076320b517816 */ /* 0x000fe20000000051 */
[----:B------:R1:W5:Y:S01]  /*0700*/  LDG.E.128 R52, desc[UR4][R18.64+0x200] ;  /* 0x0002000412347981 */ /* 0x000362000c1e1d00 */
[----:B------:R-:W-:Y:S01]  /*0710*/  UIADD3 UR30, UR6, -0x700cb87f, URZ ;  /* 0x8ff34781061e7890 */ /* 0x000fe2000fffe03f */
[----:B------:R-:W-:Y:S01]  /*0720*/  IMAD R0, R41, -0x326172a9, RZ ;  /* 0xcd9e8d5729007824 */ /* 0x000fe200078e02ff */
[----:B------:R-:W-:Y:S01]  /*0730*/  UIADD3 UR31, UR7, -0x695add53, URZ ;  /* 0x96a522ad071f7890 */ /* 0x000fe2000fffe03f */
[----:B------:R-:W-:Y:S01]  /*0740*/  IMAD.HI.U32 R11, R98, -0x326172a9, RZ ;  /* 0xcd9e8d57620b7827 */ /* 0x000fe200078e00ff */
[----:B------:R-:W-:Y:S01]  /*0750*/  PRMT R75, R13, 0x7632, R75 ;  /* 0x000076320d4b7816 */ /* 0x000fe2000000004b */
[----:B------:R-:W-:Y:S01]  /*0760*/  ULDC.64 UR8, c[0x0][0x270] ;  /* 0x00009c0000087ab9 */ /* 0x000fe20000000a00 */
[----:B------:R-:W-:Y:S01]  /*0770*/  PRMT R77, R15, 0x7632, R77 ;  /* 0x000076320f4d7816 */ /* 0x000fe2000000004d */
[----:B0-----:R-:W-:Y:S01]  /*0780*/  IMAD.WIDE.U32 R2, R42, -0x2daee0ad, RZ ;  /* 0xd2511f532a027825 */ /* 0x001fe200078e00ff */
[----:B------:R-:W-:Y:S01]  /*0790*/  PRMT R83, R5, 0x7632, R83 ;  /* 0x0000763205537816 */ /* 0x000fe20000000053 */
[----:B------:R-:W-:Y:S01]  /*07a0*/  BSSY B0, `(.L_x_8922) ;  /* 0x00009c9000007945 */ /* 0x000fe20003800000 */
[----:B------:R-:W-:Y:S01]  /*07b0*/  PRMT R85, R7, 0x7632, R85 ;  /* 0x0000763207557816 */ /* 0x000fe20000000055 */
[----:B-1----:R-:W-:Y:S01]  /*07c0*/  IMAD.U32 R18, R9, 0x10000, RZ ;  /* 0x0001000009127824 */ /* 0x002fe200078e00ff */
[----:B------:R-:W-:Y:S01]  /*07d0*/  PRMT R74, R12, 0x7632, R74 ;  /* 0x000076320c4a7816 */ /* 0x000fe2000000004a */
[----:B------:R-:W-:Y:S01]  /*07e0*/  IMAD R9, R40, -0x2daee0ad, RZ ;  /* 0xd2511f5328097824 */ /* 0x000fe200078e02ff */
[----:B------:R-:W-:Y:S01]  /*07f0*/  PRMT R76, R14, 0x7632, R76 ;  /* 0x000076320e4c7816 */ /* 0x000fe2000000004c */
[----:B------:R-:W-:Y:S01]  /*0800*/  IMAD.U32 R20, R13, 0x10000, RZ ;  /* 0x000100000d147824 */ /* 0x000fe200078e00ff */
[----:B------:R-:W-:Y:S01]  /*0810*/  PRMT R78, R8, 0x7632, R78 ;  /* 0x00007632084e7816 */ /* 0x000fe2000000004e */
[----:B------:R-:W-:Y:S01]  /*0820*/  IMAD.U32 R21, R15, 0x10000, RZ ;  /* 0x000100000f157824 */ /* 0x000fe200078e00ff */
[----:B------:R-:W-:Y:S01]  /*0830*/  PRMT R80, R10, 0x7632, R80 ;  /* 0x000076320a507816 */ /* 0x000fe20000000050 */
[----:B------:R-:W-:Y:S01]  /*0840*/  UISETP.NE.U32.AND UP0, UPT, UR8, URZ, UPT ;  /* 0x0000003f0800728c */ /* 0x000fe2000bf05070 */
[----:B------:R-:W-:Y:S01]  /*0850*/  PRMT R82, R4, 0x7632, R82 ;  /* 0x0000763204527816 */ /* 0x000fe20000000052 */
[----:B------:R-:W-:Y:S01]  /*0860*/  IMAD R98, R98, -0x326172a9, RZ ;  /* 0xcd9e8d5762627824 */ /* 0x000fe200078e02ff */
[----:B------:R-:W-:Y:S01]  /*0870*/  PRMT R84, R6, 0x7632, R84 ;  /* 0x0000763206547816 */ /* 0x000fe20000000054 */
        /* <DEDUP_REMOVED lines=17> */
[----:B------:R-:W-:Y:S01]  /*0990*/  MOV R10, R2 ;  /* 0x00000002000a7202 */ /* 0x000fe20000000f00 */
[----:B------:R-:W-:Y:S01]  /*09a0*/  ULDC.U8 UR8, c[0x0][0x2a0] ;  /* 0x0000a80000087ab9 */ /* 0x000fe20000000000 */
[----:B------:R-:W-:Y:S01]  /*09b0*/  LOP3.LUT R108, R108, 0x3, RZ, 0xc0, !PT ;  /* 0x000000036c6c7812 */ /* 0x000fe200078ec0ff */
[----:B------:R-:W-:Y:S01]  /*09c0*/  UISETP.NE.AND.EX UP0, UPT, UR9, URZ, UPT, UP0 ;  /* 0x0000003f0900728c */ /* 0x000fe2000bf05300 */
[----:B------:R-:W-:Y:S01]  /*09d0*/  SHF.L.U32 R74, R74, 0x10, RZ ;  /* 0x000000104a4a7819 */ /* 0x000fe200000006ff */
[----:B------:R-:W-:Y:S01]  /*09e0*/  ULDC UR10, c[0x0][0x218] ;  /* 0x00008600000a7ab9 */ /* 0x000fe20000000800 */
[----:B------:R-:W-:Y:S01]  /*09f0*/  SHF.L.U32 R76, R76, 0x10, RZ ;  /* 0x000000104c4c7819 */ /* 0x000fe200000006ff */
[----:B------:R-:W-:Y:S01]  /*0a00*/  UISETP.NE.AND UP1, UPT, UR8, URZ, UPT ;  /* 0x0000003f0800728c */ /* 0x000fe2000bf25270 */
[----:B------:R-:W-:Y:S01]  /*0a10*/  SHF.L.U32 R78, R78, 0x10, RZ ;  /* 0x000000104e4e7819 */ /* 0x000fe200000006ff */
[----:B------:R-:W-:Y:S01]  /*0a20*/  ULDC UR11, c[0x0][0x2d8] ;  /* 0x0000b600000b7ab9 */ /* 0x000fe20000000800 */
[----:B------:R-:W-:Y:S01]  /*0a30*/  SHF.L.U32 R80, R80, 0x10, RZ ;  /* 0x0000001050507819 */ /* 0x000fe200000006ff */
[----:B------:R-:W-:Y:S01]  /*0a40*/  ULDC.64 UR12, c[0x0][0x2b8] ;  /* 0x0000ae00000c7ab9 */ /* 0x000fe20000000a00 */
[----:B------:R-:W-:-:S02]  /*0a50*/  SHF.L.U32 R82, R82, 0x10, RZ ;  /* 0x0000001052527819 */ /* 0x000fc400000006ff */
[----:B------:R-:W-:Y:S02]  /*0a60*/  SHF.L.U32 R84, R84, 0x10, RZ ;  /* 0x0000001054547819 */ /* 0x000fe400000006ff */
        /* <DEDUP_REMOVED lines=48> */
.L_x_9092:
[----:B0-----:R-:W0:Y:S01]  /*0d70*/  LDC.64 R28, c[0x0][0x230] ;  /* 0x00008c00ff1c7b82 */ /* 0x001e220000000a00 */
[----:B------:R-:W-:Y:S01]  /*0d80*/  IMAD R24, R64, UR10, RZ ;  /* 0x0000000a40187c24 */ /* 0x000fe2000f8e02ff */
[----:B------:R-:W-:Y:S01]  /*0d90*/  PLOP3.LUT P0, PT, PT, PT, UP0, 0x80, 0x0 ;  /* 0x000000000000781c */ /* 0x000fe20003f0f008 */
[----:B------:R-:W-:Y:S01]  /*0da0*/  HFMA2.MMA R33, -RZ, RZ, 0, 1.1920928955078125e-07 ;  /* 0x00000002ff217435 */ /* 0x000fe200000001ff */
[----:B------:R-:W-:Y:S01]  /*0db0*/  PLOP3.LUT P2, PT, PT, PT, UP0, 0x80, 0x0 ;  /* 0x000000000000781c */ /* 0x000fe20003f4f008 */
[----:B------:R-:W-:Y:S01]  /*0dc0*/  @UP0 ULDC.64 UR8, c[0x0][0x270] ;  /* 0x00009c0000080ab9 */ /* 0x000fe20000000a00 */
[----:B------:R-:W-:Y:S02]  /*0dd0*/  SHF.R.S32.HI R25, RZ, 0x1f, R24 ;  /* 0x0000001fff197819 */ /* 0x000fe40000011418 */
[----:B------:R-:W1:Y:S02]  /*0de0*/  LDC.64 R60, c[0x0][0x220] ;  /* 0x00008800ff3c7b82 */ /* 0x000e640000000a00 */
[----:B------:R-:W-:-:S04]  /*0df0*/  LEA.HI R25, R25, R24, RZ, 0x3 ;  /* 0x0000001819197211 */ /* 0x000fc800078f18ff */
[----:B------:R-:W-:Y:S01]  /*0e00*/  LEA.HI.SX32 R107, R25, R22, 0x1d ;  /* 0x00000016196b7211 */ /* 0x000fe200078feaff */
[----:B------:R-:W-:-:S06]  /*0e10*/  @P0 IMAD.WIDE R32, R64, R33, UR8 ;  /* 0x0000000840200e25 */ /* 0x000fcc000f8e0221 */
[----:B------:R-:W2:Y:S01]  /*0e20*/  @P2 LDG.E.U16 R32, desc[UR4][R32.64] ;  /* 0x0000000420202981 */ /* 0x000ea2000c1e1500 */
[----:B0-----:R-:W-:-:S04]  /*0e30*/  ISETP.NE.U32.AND P1, PT, R28, RZ, PT ;  /* 0x000000ff1c00720c */ /* 0x001fc80003f25070 */
[----:B------:R-:W-:-:S13]  /*0e40*/  ISETP.NE.AND.EX P1, PT, R29, RZ, PT, P1 ;  /* 0x000000ff1d00720c */ /* 0x000fda0003f25310 */
[----:B------:R-:W0:Y:S01]  /*0e50*/  @P1 LDC.64 R30, c[0x0][0x230] ;  /* 0x00008c00ff1e1b82 */ /* 0x000e220000000a00 */
[----:B-1----:R-:W-:-:S06]  /*0e60*/  IMAD.WIDE.U32 R24, R107, 0x10, R60 ;  /* 0x000000106b187825 */ /* 0x002fcc00078e003c */
[----:B-----5:R-:W5:Y:S01]  /*0e70*/  LDG.E.128 R24, desc[UR4][R24.64] ;  /* 0x0000000418187981 */ /* 0x020f62000c1e1d00 */
[----:B0-----:R-:W-:-:S05]  /*0e80*/  @P1 IMAD.WIDE.U32 R30, R107, 0x20, R30 ;  /* 0x000000206b1e1825 */ /* 0x001fca00078e001e */
[----:B------:R0:W5:Y:S04]  /*0e90*/  @P1 LDG.E.128 R48, desc[UR4][R30.64] ;  /* 0x000000041e301981 */ /* 0x000168000c1e1d00 */
[----:B------:R0:W5:Y:S01]  /*0ea0*/  @P1 LDG.E.128 R44, desc[UR4][R30.64+0x10] ;  /* 0x000010041e2c1981 */ /* 0x000162000c1e1d00 */
[C---:B------:R-:W-:Y:S02]  /*0eb0*/  ISETP.NE.AND P0, PT, R108.reuse, 0x1, PT ;  /* 0x000000016c00780c */ /* 0x040fe40003f05270 */
[----:B------:R-:W-:Y:S01]  /*0ec0*/  PLOP3.LUT P2, PT, PT, PT, UP0, 0x80, 0x0 ;  /* 0x000000000000781c */ /* 0x000fe20003f4f008 */
[----:B------:R-:W-:Y:S01]  /*0ed0*/  BSSY B1, `(.L_x_8923) ;  /* 0x000000e000017945 */ /* 0x000fe20003800000 */
[----:B------:R-:W-:Y:S02]  /*0ee0*/  IMAD.MOV.U32 R113, RZ, RZ, 0x3f800000 ;  /* 0x3f800000ff717424 */ /* 0x000fe400078e00ff */
[----:B------:R-:W-:-:S09]  /*0ef0*/  VIADD R34, R108, 0x1 ;  /* 0x000000016c227836 */ /* 0x000fd20000000000 */
[----:B--2---:R-:W-:Y:S01]  /*0f00*/  @P2 SHF.L.U32 R113, R32, 0x10, RZ ;  /* 0x0000001020712819 */ /* 0x004fe200000006ff */
        /* <DEDUP_REMOVED lines=9> */
.L_x_8924:
[----:B------:R-:W-:-:S07]  /*0fa0*/  IMAD.MOV.U32 R36, RZ, RZ, R98 ;  /* 0x000000ffff247224 */ /* 0x000fce00078e0062 */
.L_x_8925:
[----:B------:R-:W-:Y:S05]  /*0fb0*/  BSYNC B1 ;  /* 0x0000000000017941 */ /* 0x000fea0003800000 */
.L_x_8923:
        /* <DEDUP_REMOVED lines=16> */
.L_x_8929:
[----:B------:R-:W-:Y:S05]  /*10c0*/  BSYNC B2 ;  /* 0x0000000000027941 */ /* 0x000fea0003800000 */
.L_x_8928:
        /* <DEDUP_REMOVED lines=44> */
.L_x_8927:
[----:B------:R-:W-:Y:S05]  /*1390*/  BSYNC B1 ;  /* 0x0000000000017941 */ /* 0x000fea0003800000 */
.L_x_8926:
[----:B------:R-:W0:Y:S01]  /*13a0*/  LDC R110, c[0x0][0x298] ;  /* 0x0000a600ff6e7b82 */ /* 0x000e220000000800 */
[----:B------:R-:W-:Y:S01]  /*13b0*/  HFMA2.MMA R112, -RZ, RZ, 0.1171875, 0 ;  /* 0x2f800000ff707435 */ /* 0x000fe200000001ff */
[----:B------:R-:W-:Y:S01]  /*13c0*/  I2FP.F32.U32 R31, R36 ;  /* 0x00000024001f7245 */ /* 0x000fe20000201000 */
[----:B-----5:R-:W-:Y:S01]  /*13d0*/  IMAD.U32 R30, R24, 0x10000, RZ ;  /* 0x00010000181e7824 */ /* 0x020fe200078e00ff */
[----:B------:R-:W-:Y:S01]  /*13e0*/  ISETP.NE.U32.AND P0, PT, R28, RZ, PT ;  /* 0x000000ff1c00720c */ /* 0x000fe20003f05070 */
[----:B------:R-:W-:Y:S01]  /*13f0*/  BSSY B1, `(.L_x_8930) ;  /* 0x0000019000017945 */ /* 0x000fe20003800000 */
[----:B------:R-:W-:Y:S01]  /*1400*/  SHF.L.U32 R40, R56, 0x10, RZ ;  /* 0x0000001038287819 */ /* 0x000fe200000006ff */
[----:B------:R-:W-:Y:S01]  /*1410*/  VIADD R32, R34, 0x1 ;  /* 0x0000000122207836 */ /* 0x000fe20000000000 */
[----:B------:R-:W1:Y:S01]  /*1420*/  LDC R111, c[0x0][0x294] ;  /* 0x0000a500ff6f7b82 */ /* 0x000e620000000800 */
[----:B------:R-:W-:Y:S02]  /*1430*/  ISETP.NE.AND.EX P0, PT, R29, RZ, PT, P0 ;  /* 0x000000ff1d00720c */ /* 0x000fe40003f05300 */
        /* <DEDUP_REMOVED lines=8> */
[----:B------:R-:W-:-:S03]  /*14c0*/  PRMT R31, R24, 0x7632, R31 ;  /* 0x00007632181f7816 */ /* 0x000fc6000000001f */
        /* <DEDUP_REMOVED lines=10> */
.L_x_8931:
[----:B------:R-:W-:-:S07]  /*1570*/  IMAD.MOV.U32 R24, RZ, RZ, R98 ;  /* 0x000000ffff187224 */ /* 0x000fce00078e0062 */
.L_x_8932:
[----:B------:R-:W-:Y:S05]  /*1580*/  BSYNC B1 ;  /* 0x0000000000017941 */ /* 0x000fea0003800000 */
.L_x_8930:
        /* <DEDUP_REMOVED lines=16> */
.L_x_8936:
[----:B------:R-:W-:Y:S05]  /*1690*/  BSYNC B2 ;  /* 0x0000000000027941 */ /* 0x000fea0003800000 */
.L_x_8935:
        /* <DEDUP_REMOVED lines=44> */
.L_x_8934:
[----:B------:R-:W-:Y:S05]  /*1960*/  BSYNC B1 ;  /* 0x0000000000017941 */ /* 0x000fea0003800000 */
.L_x_8933:
[----:B------:R-:W-:Y:S01]  /*1970*/  I2FP.F32.U32 R29, R24 ;  /* 0x00000018001d7245 */ /* 0x000fe20000201000 */
[----:B------:R-:W-:Y:S01]  /*1980*/  BSSY B1, `(.L_x_8937) ;  /* 0x0000018000017945 */ /* 0x000fe20003800000 */
[----:B------:R-:W-:Y:S02]  /*1990*/  SHF.L.U32 R28, R31, 0x10, RZ ;  /* 0x000000101f1c7819 */ /* 0x000fe400000006ff */
[----:B------:R-:W-:Y:S01]  /*19a0*/  IADD3 R34, R32, 0x1, RZ ;  /* 0x0000000120227810 */ /* 0x000fe20007ffe0ff */
[----:B------:R-:W-:Y:S02]  /*19b0*/  FFMA.FTZ R24, R29, R112, 1.1641532182693481445e-10 ;  /* 0x2f0000001d187423 */ /* 0x000fe40000010070 */
[----:B------:R-:W-:Y:S01]  /*19c0*/  FMUL.FTZ R29, R28, R113 ;  /* 0x000000711c1d7220 */ /* 0x000fe20000410000 */
[----:B------:R-:W-:Y:S02]  /*19d0*/  PRMT R28, R56, 0x7632, R28 ;  /* 0x00007632381c7816 */ /* 0x000fe4000000001c */
[----:B------:R-:W-:Y:S01]  /*19e0*/  FSETP.GTU.FTZ.AND P2, PT, R24, R111, PT ;  /* 0x0000006f1800720b */ /* 0x000fe20003f5c000 */
[----:B------:R-:W-:-:S02]  /*19f0*/  FMUL.FTZ R29, R29, R110 ;  /* 0x0000006e1d1d7220 */ /* 0x000fc40000410000 */
[----:B------:R-:W-:Y:S01]  /*1a00*/  IMAD.U32 R28, R28, 0x10000, RZ ;  /* 0x000100001c1c7824 */ /* 0x000fe200078e00ff */
        /* <DEDUP_REMOVED lines=14> */
.L_x_8938:
[----:B------:R-:W-:-:S07]  /*1af0*/  MOV R24, R98 ;  /* 0x0000006200187202 */ /* 0x000fce0000000f00 */
.L_x_8939:
[----:B------:R-:W-:Y:S05]  /*1b00*/  BSYNC B1 ;  /* 0x0000000000017941 */ /* 0x000fea0003800000 */
.L_x_8937:
        /* <DEDUP_REMOVED lines=16> */
.L_x_8943:
[----:B------:R-:W-:Y:S05]  /*1c10*/  BSYNC B2 ;  /* 0x0000000000027941 */ /* 0x000fea0003800000 */
.L_x_8942:
        /* <DEDUP_REMOVED lines=42> */
[----:B------:R-:W-:Y:S01]  /*1ec0*/  LOP3.LUT R9, R29, UR31, R10, 0x96, !PT ;  /* 0x0000001f1d097c12 */ /* 0x000fe2000f8e960a */
[----:B------:R-:W-:-:S07]  /*1ed0*/  IMAD.MOV.U32 R10, RZ, RZ, R28 ;  /* 0x000000ffff0a7224 */ /* 0x000fce00078e001c */
.L_x_8941:
[----:B------:R-:W-:Y:S05]  /*1ee0*/  BSYNC B1 ;  /* 0x0000000000017941 */ /* 0x000fea0003800000 */
.L_x_8940:
[----:B------:R-:W-:Y:S01]  /*1ef0*/  I2FP.F32.U32 R29, R24 ;  /* 0x00000018001d7245 */ /* 0x000fe20000201000 */
[----:B------:R-:W-:Y:S01]  /*1f00*/  IMAD.U32 R28, R25, 0x10000, RZ ;  /* 0x00010000191c7824 */ /* 0x000fe200078e00ff */
[----:B------:R-:W-:Y:S01]  /*1f10*/  SHF.L.U32 R42, R57, 0x10, RZ ;  /* 0x00000010392a7819 */ /* 0x000fe200000006ff */
[----:B------:R-:W-:Y:S01]  /*1f20*/  BSSY B1, `(.L_x_8944) ;  /* 0x0000016000017945 */ /* 0x000fe20003800000 */
[----:B------:R-:W-:Y:S01]  /*1f30*/  PRMT R33, R25, 0x7632, R33 ;  /* 0x0000763219217816 */ /* 0x000fe20000000021 */
        /* <DEDUP_REMOVED lines=19> */
.L_x_8945:
[----:B------:R-:W-:-:S07]  /*2070*/  IMAD.MOV.U32 R36, RZ, RZ, R98 ;  /* 0x000000ffff247224 */ /* 0x000fce00078e0062 */
.L_x_8946:
[----:B------:R-:W-:Y:S05]  /*2080*/  BSYNC B1 ;  /* 0x0000000000017941 */ /* 0x000fea0003800000 */
.L_x_8944:
        /* <DEDUP_REMOVED lines=16> */
.L_x_8950:
[----:B------:R-:W-:Y:S05]  /*2190*/  BSYNC B2 ;  /* 0x0000000000027941 */ /* 0x000fea0003800000 */
.L_x_8949:
        /* <DEDUP_REMOVED lines=44> */
.L_x_8948:
[----:B------:R-:W-:Y:S05]  /*2460*/  BSYNC B1 ;  /* 0x0000000000017941 */ /* 0x000fea0003800000 */
.L_x_8947:
[----:B------:R-:W-:Y:S01]  /*2470*/  I2FP.F32.U32 R25, R36 ;  /* 0x0000002400197245 */ /* 0x000fe20000201000 */
[----:B------:R-:W-:Y:S01]  /*2480*/  BSSY B1, `(.L_x_8951) ;  /* 0x0000017000017945 */ /* 0x000fe20003800000 */
[----:B------:R-:W-:Y:S02]  /*2490*/  SHF.L.U32 R28, R33, 0x10, RZ ;  /* 0x00000010211c7819 */ /* 0x000fe400000006ff */
[----:B------:R-:W-:Y:S01]  /*24a0*/  ISETP.NE.AND P3, PT, R29, 0x1, PT ;  /* 0x000000011d00780c */ /* 0x000fe20003f65270 */
[----:B------:R-:W-:Y:S01]  /*24b0*/  FFMA.FTZ R24, R25, R112, 1.1641532182693481445e-10 ;  /* 0x2f00000019187423 */ /* 0x000fe20000010070 */
[----:B------:R-:W-:Y:S01]  /*24c0*/  IADD3 R34, R29, 0x1, RZ ;  /* 0x000000011d227810 */ /* 0x000fe20007ffe0ff */
[----:B------:R-:W-:Y:S01]  /*24d0*/  FMUL.FTZ R25, R28, R113 ;  /* 0x000000711c197220 */ /* 0x000fe20000410000 */
[----:B------:R-:W-:Y:S02]  /*24e0*/  PRMT R28, R57, 0x7632, R28 ;  /* 0x00007632391c7816 */ /* 0x000fe4000000001c */
[----:B------:R-:W-:Y:S01]  /*24f0*/  FSETP.GTU.FTZ.AND P2, PT, R24, R111, PT ;  /* 0x0000006f1800720b */ /* 0x000fe20003f5c000 */
[----:B------:R-:W-:-:S02]  /*2500*/  FMUL.FTZ R25, R25, R110 ;  /* 0x0000006e19197220 */ /* 0x000fc40000410000 */
[----:B------:R-:W-:-:S03]  /*2510*/  IMAD.U32 R28, R28, 0x10000, RZ ;  /* 0x000100001c1c7824 */ /* 0x000fc600078e00ff */
        /* <DEDUP_REMOVED lines=12> */
.L_x_8952:
[----:B------:R-:W-:-:S07]  /*25e0*/  MOV R33, R98 ;  /* 0x0000006200217202 */ /* 0x000fce0000000f00 */
.L_x_8953:
[----:B------:R-:W-:Y:S05]  /*25f0*/  BSYNC B1 ;  /* 0x0000000000017941 */ /* 0x000fea0003800000 */
.L_x_8951:
        /* <DEDUP_REMOVED lines=16> */
.L_x_8957:
[----:B------:R-:W-:Y:S05]  /*2700*/  BSYNC B2 ;  /* 0x0000000000027941 */ /* 0x000fea0003800000 */
.L_x_8956:
        /* <DEDUP_REMOVED lines=44> */
.L_x_8955:
[----:B------:R-:W-:Y:S05]  /*29d0*/  BSYNC B1 ;  /* 0x0000000000017941 */ /* 0x000fea0003800000 */
.L_x_8954:
[----:B------:R-:W-:Y:S01]  /*29e0*/  I2FP.F32.U32 R25, R33 ;  /* 0x0000002100197245 */ /* 0x000fe20000201000 */
[----:B------:R-:W-:Y:S01]  /*29f0*/  IMAD.U32 R28, R26, 0x10000, RZ ;  /* 0x000100001a1c7824 */ /* 0x000fe200078e00ff */
[----:B------:R-:W-:Y:S01]  /*2a00*/  ISETP.NE.AND P4, PT, R34, 0x1, PT ;  /* 0x000000012200780c */ /* 0x000fe20003f85270 */
[----:B------:R-:W-:Y:S01]  /*2a10*/  BSSY B1, `(.L_x_8958) ;  /* 0x0000015000017945 */ /* 0x000fe20003800000 */
[----:B------:R-:W-:Y:S01]  /*2a20*/  SHF.L.U32 R36, R58, 0x10, RZ ;  /* 0x000000103a247819 */ /* 0x000fe200000006ff */
        /* <DEDUP_REMOVED lines=18> */
.L_x_8959:
[----:B------:R-:W-:-:S07]  /*2b50*/  IMAD.MOV.U32 R33, RZ, RZ, R98 ;  /* 0x000000ffff217224 */ /* 0x000fce00078e0062 */
.L_x_8960:
[----:B------:R-:W-:Y:S05]  /*2b60*/  BSYNC B1 ;  /* 0x0000000000017941 */ /* 0x000fea0003800000 */
.L_x_8958:
        /* <DEDUP_REMOVED lines=16> */
.L_x_8964:
[----:B------:R-:W-:Y:S05]  /*2c70*/  BSYNC B2 ;  /* 0x0000000000027941 */ /* 0x000fea0003800000 */
.L_x_8963:
        /* <DEDUP_REMOVED lines=44> */
.L_x_8962:
[----:B------:R-:W-:Y:S05]  /*2f40*/  BSYNC B1 ;  /* 0x0000000000017941 */ /* 0x000fea0003800000 */
.L_x_8961:
        /* <DEDUP_REMOVED lines=8> */
[----:B------:R-:W-:Y:S01]  /*2fd0*/  FMUL.FTZ R25, R25, R110 ;  /* 0x0000006e19197220 */ /* 0x000fe20000410000 */
[----:B------:R-:W-:-:S04]  /*2fe0*/  IMAD.U32 R28, R28, 0x10000, RZ ;  /* 0x000100001c1c7824 */ /* 0x000fc800078e00ff */
        /* <DEDUP_REMOVED lines=13> */
.L_x_8966:
[----:B------:R-:W-:-:S07]  /*30c0*/  MOV R26, R98 ;  /* 0x00000062001a7202 */ /* 0x000fce0000000f00 */
.L_x_8967:
[----:B------:R-:W-:Y:S05]  /*30d0*/  BSYNC B1 ;  /* 0x0000000000017941 */ /* 0x000fea0003800000 */
.L_x_8965:
        /* <DEDUP_REMOVED lines=16> */
.L_x_8971:
[----:B------:R-:W-:Y:S05]  /*31e0*/  BSYNC B2 ;  /* 0x0000000000027941 */ /* 0x000fea0003800000 */
.L_x_8970:
        /* <DEDUP_REMOVED lines=41> */
[----:B------:R-:W-:Y:S02]  /*3480*/  LOP3.LUT R11, R29, UR30, R34, 0x96, !PT ;  /* 0x0000001e1d0b7c12 */ /* 0x000fe4000f8e9622 */
[----:B------:R-:W-:Y:S01]  /*3490*/  LOP3.LUT R9, R25, UR31, R10, 0x96, !PT ;  /* 0x0000001f19097c12 */ /* 0x000fe2000f8e960a */
[----:B------:R-:W-:-:S07]  /*34a0*/  IMAD.MOV.U32 R10, RZ, RZ, R24 ;  /* 0x000000ffff0a7224 */ /* 0x000fce00078e0018 */
.L_x_8969:
[----:B------:R-:W-:Y:S05]  /*34b0*/  BSYNC B1 ;  /* 0x0000000000017941 */ /* 0x000fea0003800000 */
.L_x_8968:
        /* <DEDUP_REMOVED lines=23> */
.L_x_8973:
[----:B------:R-:W-:-:S07]  /*3630*/  IMAD.MOV.U32 R34, RZ, RZ, R98 ;  /* 0x000000ffff227224 */ /* 0x000fce00078e0062 */
.L_x_8974:
[----:B------:R-:W-:Y:S05]  /*3640*/  BSYNC B1 ;  /* 0x0000000000017941 */ /* 0x000fea0003800000 */
.L_x_8972:
        /* <DEDUP_REMOVED lines=18> */
.L_x_8978:
[----:B------:R-:W-:Y:S05]  /*3770*/  BSYNC B2 ;  /* 0x0000000000027941 */ /* 0x000fea0003800000 */
.L_x_8977:
        /* <DEDUP_REMOVED lines=44> */
.L_x_8976:
[----:B------:R-:W-:Y:S05]  /*3a40*/  BSYNC B1 ;  /* 0x0000000000017941 */ /* 0x000fea0003800000 */
.L_x_8975:
[----:B------:R-:W-:Y:S01]  /*3a50*/  I2FP.F32.U32 R25, R34 ;  /* 0x0000002200197245 */ /* 0x000fe20000201000 */
[----:B------:R-:W0:Y:S01]  /*3a60*/  LDC.64 R118, c[0x0][0x238] ;  /* 0x00008e00ff767b82 */ /* 0x000e220000000a00 */
[----:B------:R-:W-:Y:S02]  /*3a70*/  SHF.L.U32 R26, R33, 0x10, RZ ;  /* 0x00000010211a7819 */ /* 0x000fe400000006ff */
[----:B------:R-:W-:Y:S01]  /*3a80*/  ISETP.NE.AND P6, PT, R30, RZ, PT ;  /* 0x000000ff1e00720c */ /* 0x000fe20003fc5270 */
[----:B------:R-:W-:Y:S01]  /*3a90*/  FFMA.FTZ R24, R25, R112, 1.1641532182693481445e-10 ;  /* 0x2f00000019187423 */ /* 0x000fe20000010070 */
[----:B------:R-:W-:Y:S01]  /*3aa0*/  SEL R30, RZ, 0x1, P2 ;  /* 0x00000001ff1e7807 */ /* 0x000fe20001000000 */
[----:B------:R-:W-:Y:S01]  /*3ab0*/  FMUL.FTZ R27, R26, R113 ;  /* 0x000000711a1b7220 */ /* 0x000fe20000410000 */
[----:B------:R-:W-:Y:S01]  /*3ac0*/  SEL R35, RZ, 0x10000, P5 ;  /* 0x00010000ff237807 */ /* 0x000fe20002800000 */
[----:B------:R-:W1:Y:S01]  /*3ad0*/  LDC.64 R114, c[0x0][0x240] ;  /* 0x00009000ff727b82 */ /* 0x000e620000000a00 */
[----:B------:R-:W-:Y:S01]  /*3ae0*/  FSETP.GTU.FTZ.AND P2, PT, R24, R111, PT ;  /* 0x0000006f1800720b */ /* 0x000fe20003f5c000 */
[----:B------:R-:W-:Y:S01]  /*3af0*/  FMUL.FTZ R27, R27, R110 ;  /* 0x0000006e1b1b7220 */ /* 0x000fe20000410000 */
[----:B------:R-:W-:-:S02]  /*3b00*/  SEL R108, RZ, 0x100, P4 ;  /* 0x00000100ff6c7807 */ /* 0x000fc40002000000 */
[----:B------:R-:W-:Y:S01]  /*3b10*/  ISETP.NE.AND P5, PT, R31, RZ, PT ;  /* 0x000000ff1f00720c */ /* 0x000fe20003fa5270 */
[----:B------:R-:W-:Y:S01]  /*3b20*/  IMAD.WIDE.U32 R30, R30, 0x1000000, RZ ;  /* 0x010000001e1e7825 */ /* 0x000fe200078e00ff */
[----:B------:R-:W-:Y:S01]  /*3b30*/  ISETP.NE.AND P4, PT, R32, RZ, PT ;  /* 0x000000ff2000720c */ /* 0x000fe20003f85270 */
[----:B------:R-:W2:Y:S01]  /*3b40*/  @P1 LDC.64 R24, c[0x0][0x230] ;  /* 0x00008c00ff181b82 */ /* 0x000ea20000000a00 */
[----:B------:R-:W-:Y:S02]  /*3b50*/  PRMT R26, R59, 0x7632, R26 ;  /* 0x000076323b1a7816 */ /* 0x000fe4000000001a */
[----:B------:R-:W-:Y:S02]  /*3b60*/  SEL R28, RZ, 0x1, P4 ;  /* 0x00000001ff1c7807 */ /* 0x000fe40002000000 */
[----:B------:R-:W-:Y:S01]  /*3b70*/  SEL R33, RZ, 0x1, P5 ;  /* 0x00000001ff217807 */ /* 0x000fe20002800000 */
[----:B------:R-:W-:Y:S01]  /*3b80*/  IMAD.U32 R32, R26, 0x10000, RZ ;  /* 0x000100001a207824 */ /* 0x000fe200078e00ff */
[----:B------:R-:W-:Y:S01]  /*3b90*/  FSEL R39, R27, RZ, !P2 ;  /* 0x000000ff1b277208 */ /* 0x000fe20005000000 */
[----:B------:R-:W-:Y:S01]  /*3ba0*/  IMAD.WIDE.U32 R28, R28, 0x10000, RZ ;  /* 0x000100001c1c7825 */ /* 0x000fe200078e00ff */
[----:B------:R-:W-:-:S02]  /*3bb0*/  SEL R34, RZ, 0x1000000, P2 ;  /* 0x01000000ff227807 */ /* 0x000fc40001000000 */
[----:B------:R-:W-:Y:S01]  /*3bc0*/  IADD3 R117, R107, 0x20, RZ ;  /* 0x000000206b757810 */ /* 0x000fe20007ffe0ff */
[----:B------:R-:W-:Y:S01]  /*3bd0*/  IMAD.WIDE.U32 R26, R33, 0x100, RZ ;  /* 0x00000100211a7825 */ /* 0x000fe200078e00ff */
[----:B------:R-:W-:-:S03]  /*3be0*/  LOP3.LUT R35, R108, R34, R35, 0xfe, !PT ;  /* 0x000000226c237212 */ /* 0x000fc600078efe23 */
[----:B------:R-:W-:Y:S01]  /*3bf0*/  FMUL.FTZ R39, R39, R32 ;  /* 0x0000002027277220 */ /* 0x000fe20000410000 */
[----:B------:R-:W-:Y:S02]  /*3c00*/  SEL R33, RZ, 0x1, P6 ;  /* 0x00000001ff217807 */ /* 0x000fe40003000000 */
[----:B------:R-:W-:Y:S01]  /*3c10*/  LOP3.LUT R28, R26, R30, R28, 0xfe, !PT ;  /* 0x0000001e1a1c7212 */ /* 0x000fe200078efe1c */
[----:B------:R-:W-:Y:S01]  /*3c20*/  @P0 FADD.FTZ R39, R47, R39 ;  /* 0x000000272f270221 */ /* 0x000fe20000010000 */
[----:B------:R-:W-:Y:S02]  /*3c30*/  SEL R30, RZ, 0x1, P3 ;  /* 0x00000001ff1e7807 */ /* 0x000fe40001800000 */
[----:B------:R-:W-:Y:S01]  /*3c40*/  LOP3.LUT R28, R28, R33, RZ, 0xfc, !PT ;  /* 0x000000211c1c7212 */ /* 0x000fe200078efcff */
[----:B0-----:R-:W-:Y:S01]  /*3c50*/  IMAD.WIDE.U32 R32, R107, 0x20, R118 ;  /* 0x000000206b207825 */ /* 0x001fe200078e0076 */
[----:B------:R-:W-:-:S03]  /*3c60*/  LOP3.LUT R31, R31, R35, R30, 0xfe, !PT ;  /* 0x000000231f1f7212 */ /* 0x000fc600078efe1e */
[----:B--2---:R-:W-:Y:S01]  /*3c70*/  @P1 IMAD.WIDE.U32 R34, R117, 0x20, R24 ;  /* 0x0000002075221825 */ /* 0x004fe200078e0018 */
[----:B------:R-:W-:Y:S01]  /*3c80*/  LOP3.LUT R29, R27, R31, R29, 0xfe, !PT ;  /* 0x0000001f1b1d7212 */ /* 0x000fe200078efe1d */
[----:B------:R0:W-:Y:S02]  /*3c90*/  STG.E.128 desc[UR4][R32.64], R40 ;  /* 0x0000002820007986 */ /* 0x0001e4000c101d04 */
[----:B-1----:R-:W-:Y:S02]  /*3ca0*/  IMAD.WIDE.U32 R30, R107, 0x8, R114 ;  /* 0x000000086b1e7825 */ /* 0x002fe400078e0072 */
[----:B------:R0:W-:Y:S02]  /*3cb0*/  STG.E.128 desc[UR4][R32.64+0x10], R36 ;  /* 0x0000102420007986 */ /* 0x0001e4000c101d04 */
[----:B------:R-:W-:Y:S02]  /*3cc0*/  IMAD.WIDE.U32 R24, R117, 0x10, R60 ;  /* 0x0000001075187825 */ /* 0x000fe400078e003c */
[----:B------:R0:W-:Y:S04]  /*3cd0*/  STG.E.64 desc[UR4][R30.64], R28 ;  /* 0x0000001c1e007986 */ /* 0x0001e8000c101b04 */
[----:B------:R0:W5:Y:S04]  /*3ce0*/  @P1 LDG.E.128 R48, desc[UR4][R34.64] ;  /* 0x0000000422301981 */ /* 0x000168000c1e1d00 */
        /* <DEDUP_REMOVED lines=14> */
.L_x_8980:
[----:B------:R-:W-:-:S07]  /*3dd0*/  IMAD.MOV.U32 R34, RZ, RZ, R98 ;  /* 0x000000ffff227224 */ /* 0x000fce00078e0062 */
.L_x_8981:
[----:B------:R-:W-:Y:S05]  /*3de0*/  BSYNC B1 ;  /* 0x0000000000017941 */ /* 0x000fea0003800000 */
.L_x_8979:
        /* <DEDUP_REMOVED lines=16> */
.L_x_8985:
[----:B------:R-:W-:Y:S05]  /*3ef0*/  BSYNC B2 ;  /* 0x0000000000027941 */ /* 0x000fea0003800000 */
.L_x_8984:
        /* <DEDUP_REMOVED lines=44> */
.L_x_8983:
[----:B------:R-:W-:Y:S05]  /*41c0*/  BSYNC B1 ;  /* 0x0000000000017941 */ /* 0x000fea0003800000 */
.L_x_8982:
[----:B------:R-:W-:Y:S01]  /*41d0*/  I2FP.F32.U32 R29, R34 ;  /* 0x00000022001d7245 */ /* 0x000fe20000201000 */
[----:B------:R-:W-:Y:S01]  /*41e0*/  IMAD.U32 R32, R52, 0x10000, RZ ;  /* 0x0001000034207824 */ /* 0x000fe200078e00ff */
[----:B-----5:R-:W-:Y:S01]  /*41f0*/  SHF.L.U32 R30, R24, 0x10, RZ ;  /* 0x00000010181e7819 */ /* 0x020fe200000006ff */
        /* <DEDUP_REMOVED lines=21> */
.L_x_8987:
[----:B------:R-:W-:-:S07]  /*4350*/  MOV R24, R98 ;  /* 0x0000006200187202 */ /* 0x000fce0000000f00 */
.L_x_8988:
[----:B------:R-:W-:Y:S05]  /*4360*/  BSYNC B1 ;  /* 0x0000000000017941 */ /* 0x000fea0003800000 */
.L_x_8986:
        /* <DEDUP_REMOVED lines=16> */
.L_x_8992:
[----:B------:R-:W-:Y:S05]  /*4470*/  BSYNC B2 ;  /* 0x0000000000027941 */ /* 0x000fea0003800000 */
.L_x_8991:
        /* <DEDUP_REMOVED lines=44> */
.L_x_8990:
[----:B------:R-:W-:Y:S05]  /*4740*/  BSYNC B1 ;  /* 0x0000000000017941 */ /* 0x000fea0003800000 */
.L_x_8989:
[----:B------:R-:W-:Y:S01]  /*4750*/  I2FP.F32.U32 R29, R24 ;  /* 0x00000018001d7245 */ /* 0x000fe20000201000 */
[----:B------:R-:W-:Y:S01]  /*4760*/  IMAD.U32 R30, R30, 0x10000, RZ ;  /* 0x000100001e1e7824 */ /* 0x000fe200078e00ff */
[----:B------:R-:W-:Y:S01]  /*4770*/  PRMT R28, R52, 0x7632, R28 ;  /* 0x00007632341c7816 */ /* 0x000fe2000000001c */
[----:B------:R-:W-:Y:S01]  /*4780*/  BSSY B1, `(.L_x_8993) ;  /* 0x0000016000017945 */ /* 0x000fe20003800000 */
[----:B------:R-:W-:Y:S02]  /*4790*/  VIADD R62, R34, 0x1 ;  /* 0x00000001223e7836 */ /* 0x000fe40000000000 */
[----:B------:R-:W-:Y:S01]  /*47a0*/  FFMA.FTZ R24, R29, R112, 1.1641532182693481445e-10 ;  /* 0x2f0000001d187423 */ /* 0x000fe20000010070 */
[----:B------:R-:W-:Y:S01]  /*47b0*/  FMUL.FTZ R29, R30, R113 ;  /* 0x000000711e1d7220 */ /* 0x000fe20000410000 */
[----:B------:R-:W-:-:S03]  /*47c0*/  SHF.L.U32 R28, R28, 0x10, RZ ;  /* 0x000000101c1c7819 */ /* 0x000fc600000006ff */
        /* <DEDUP_REMOVED lines=16> */
.L_x_8994:
[----:B------:R-:W-:-:S07]  /*48d0*/  IMAD.MOV.U32 R24, RZ, RZ, R98 ;  /* 0x000000ffff187224 */ /* 0x000fce00078e0062 */
.L_x_8995:
[----:B------:R-:W-:Y:S05]  /*48e0*/  BSYNC B1 ;  /* 0x0000000000017941 */ /* 0x000fea0003800000 */
.L_x_8993:
        /* <DEDUP_REMOVED lines=16> */
.L_x_8999:
[----:B------:R-:W-:Y:S05]  /*49f0*/  BSYNC B2 ;  /* 0x0000000000027941 */ /* 0x000fea0003800000 */
.L_x_8998:
        /* <DEDUP_REMOVED lines=44> */
.L_x_8997:
[----:B------:R-:W-:Y:S05]  /*4cc0*/  BSYNC B1 ;  /* 0x0000000000017941 */ /* 0x000fea0003800000 */
.L_x_8996:
[----:B------:R-:W-:Y:S01]  /*4cd0*/  I2FP.F32.U32 R29, R24 ;  /* 0x00000018001d7245 */ /* 0x000fe20000201000 */
[----:B------:R-:W-:Y:S01]  /*4ce0*/  IMAD.U32 R34, R53, 0x10000, RZ ;  /* 0x0001000035227824 */ /* 0x000fe200078e00ff */
[C---:B------:R-:W-:Y:S01]  /*4cf0*/  SHF.L.U32 R28, R25.reuse, 0x10, RZ ;  /* 0x00000010191c7819 */ /* 0x040fe200000006ff */
[----:B------:R-:W-:Y:S01]  /*4d00*/  BSSY B1, `(.L_x_9000) ;  /* 0x0000016000017945 */ /* 0x000fe20003800000 */
[----:B------:R-:W-:Y:S01]  /*4d10*/  PRMT R30, R25, 0x7632, R30 ;  /* 0x00007632191e7816 */ /* 0x000fe2000000001e */
[----:B------:R-:W-:Y:S02]  /*4d20*/  FFMA.FTZ R24, R29, R112, 1.1641532182693481445e-10 ;  /* 0x2f0000001d187423 */ /* 0x000fe40000010070 */
[----:B------:R-:W-:-:S03]  /*4d30*/  FMUL.FTZ R29, R28, R113 ;  /* 0x000000711c1d7220 */ /* 0x000fc60000410000 */
[----:B------:R-:W-:Y:S01]  /*4d40*/  FSETP.GTU.FTZ.AND P2, PT, R24, R111, PT ;  /* 0x0000006f1800720b */ /* 0x000fe20003f5c000 */
[----:B------:R-:W-:-:S03]  /*4d50*/  FMUL.FTZ R29, R29, R110 ;  /* 0x0000006e1d1d7220 */ /* 0x000fc60000410000 */
        /* <DEDUP_REMOVED lines=15> */
.L_x_9001:
[----:B------:R-:W-:-:S07]  /*4e50*/  MOV R35, R98 ;  /* 0x0000006200237202 */ /* 0x000fce0000000f00 */
.L_x_9002:
[----:B------:R-:W-:Y:S05]  /*4e60*/  BSYNC B1 ;  /* 0x0000000000017941 */ /* 0x000fea0003800000 */
.L_x_9000:
        /* <DEDUP_REMOVED lines=16> */
.L_x_9006:
[----:B------:R-:W-:Y:S05]  /*4f70*/  BSYNC B2 ;  /* 0x0000000000027941 */ /* 0x000fea0003800000 */
.L_x_9005:
        /* <DEDUP_REMOVED lines=44> */
.L_x_9004:
[----:B------:R-:W-:Y:S05]  /*5240*/  BSYNC B1 ;  /* 0x0000000000017941 */ /* 0x000fea0003800000 */
.L_x_9003:
[----:B------:R-:W-:Y:S01]  /*5250*/  I2FP.F32.U32 R25, R35 ;  /* 0x0000002300197245 */ /* 0x000fe20000201000 */
[----:B------:R-:W-:Y:S01]  /*5260*/  IMAD.U32 R30, R30, 0x10000, RZ ;  /* 0x000100001e1e7824 */ /* 0x000fe200078e00ff */
[----:B------:R-:W-:Y:S01]  /*5270*/  ISETP.NE.AND P3, PT, R29, 0x1, PT ;  /* 0x000000011d00780c */ /* 0x000fe20003f65270 */
[----:B------:R-:W-:Y:S01]  /*5280*/  BSSY B1, `(.L_x_9007) ;  /* 0x0000015000017945 */ /* 0x000fe20003800000 */
[----:B------:R-:W-:Y:S01]  /*5290*/  PRMT R28, R53, 0x7632, R28 ;  /* 0x00007632351c7816 */ /* 0x000fe2000000001c */
[----:B------:R-:W-:Y:S01]  /*52a0*/  FFMA.FTZ R24, R25, R112, 1.1641532182693481445e-10 ;  /* 0x2f00000019187423 */ /* 0x000fe20000010070 */
[----:B------:R-:W-:Y:S01]  /*52b0*/  FMUL.FTZ R25, R30, R113 ;  /* 0x000000711e197220 */ /* 0x000fe20000410000 */
[----:B------:R-:W-:Y:S01]  /*52c0*/  VIADD R62, R29, 0x1 ;  /* 0x000000011d3e7836 */ /* 0x000fe20000000000 */
[----:B------:R-:W-:Y:S02]  /*52d0*/  SHF.L.U32 R28, R28, 0x10, RZ ;  /* 0x000000101c1c7819 */ /* 0x000fe400000006ff */
        /* <DEDUP_REMOVED lines=14> */
.L_x_9008:
[----:B------:R-:W-:-:S07]  /*53c0*/  IMAD.MOV.U32 R30, RZ, RZ, R98 ;  /* 0x000000ffff1e7224 */ /* 0x000fce00078e0062 */
.L_x_9009:
[----:B------:R-:W-:Y:S05]  /*53d0*/  BSYNC B1 ;  /* 0x0000000000017941 */ /* 0x000fea0003800000 */
.L_x_9007:
        /* <DEDUP_REMOVED lines=16> */
.L_x_9013:
[----:B------:R-:W-:Y:S05]  /*54e0*/  BSYNC B2 ;  /* 0x0000000000027941 */ /* 0x000fea0003800000 */
.L_x_9012:
        /* <DEDUP_REMOVED lines=44> */
.L_x_9011:
[----:B------:R-:W-:Y:S05]  /*57b0*/  BSYNC B1 ;  /* 0x0000000000017941 */ /* 0x000fea0003800000 */
.L_x_9010:
[----:B------:R-:W-:Y:S01]  /*57c0*/  I2FP.F32.U32 R25, R30 ;  /* 0x0000001e00197245 */ /* 0x000fe20000201000 */
[----:B------:R-:W-:Y:S01]  /*57d0*/  BSSY B1, `(.L_x_9014) ;  /* 0x0000017000017945 */ /* 0x000fe20003800000 */
[----:B------:R-:W-:Y:S02]  /*57e0*/  SHF.L.U32 R28, R26, 0x10, RZ ;  /* 0x000000101a1c7819 */ /* 0x000fe400000006ff */
[----:B------:R-:W-:Y:S01]  /*57f0*/  ISETP.NE.AND P4, PT, R62, 0x1, PT ;  /* 0x000000013e00780c */ /* 0x000fe20003f85270 */
[----:B------:R-:W-:Y:S01]  /*5800*/  FFMA.FTZ R24, R25, R112, 1.1641532182693481445e-10 ;  /* 0x2f00000019187423 */ /* 0x000fe20000010070 */
[----:B------:R-:W-:Y:S01]  /*5810*/  PRMT R26, R26, 0x7632, R26 ;  /* 0x000076321a1a7816 */ /* 0x000fe2000000001a */
[----:B------:R-:W-:Y:S01]  /*5820*/  FMUL.FTZ R25, R28, R113 ;  /* 0x000000711c197220 */ /* 0x000fe20000410000 */
[----:B------:R-:W-:Y:S01]  /*5830*/  IMAD.U32 R28, R54, 0x10000, RZ ;  /* 0x00010000361c7824 */ /* 0x000fe200078e00ff */
        /* <DEDUP_REMOVED lines=15> */
.L_x_9015:
[----:B------:R-:W-:-:S07]  /*5930*/  MOV R29, R98 ;  /* 0x00000062001d7202 */ /* 0x000fce0000000f00 */
.L_x_9016:
[----:B------:R-:W-:Y:S05]  /*5940*/  BSYNC B1 ;  /* 0x0000000000017941 */ /* 0x000fea0003800000 */
.L_x_9014:
        /* <DEDUP_REMOVED lines=16> */
.L_x_9020:
[----:B------:R-:W-:Y:S05]  /*5a50*/  BSYNC B2 ;  /* 0x0000000000027941 */ /* 0x000fea0003800000 */
.L_x_9019:
        /* <DEDUP_REMOVED lines=43> */
[----:B------:R-:W-:-:S07]  /*5d10*/  IMAD.MOV.U32 R10, RZ, RZ, R24 ;  /* 0x000000ffff0a7224 */ /* 0x000fce00078e0018 */
.L_x_9018:
[----:B------:R-:W-:Y:S05]  /*5d20*/  BSYNC B1 ;  /* 0x0000000000017941 */ /* 0x000fea0003800000 */
.L_x_9017:
        /* <DEDUP_REMOVED lines=23> */
.L_x_9022:
[----:B------:R-:W-:-:S07]  /*5ea0*/  IMAD.MOV.U32 R26, RZ, RZ, R98 ;  /* 0x000000ffff1a7224 */ /* 0x000fce00078e0062 */
.L_x_9023:
[----:B------:R-:W-:Y:S05]  /*5eb0*/  BSYNC B1 ;  /* 0x0000000000017941 */ /* 0x000fea0003800000 */
.L_x_9021:
        /* <DEDUP_REMOVED lines=16> */
.L_x_9027:
[----:B------:R-:W-:Y:S05]  /*5fc0*/  BSYNC B2 ;  /* 0x0000000000027941 */ /* 0x000fea0003800000 */
.L_x_9026:
        /* <DEDUP_REMOVED lines=44> */
.L_x_9025:
[----:B------:R-:W-:Y:S05]  /*6290*/  BSYNC B1 ;  /* 0x0000000000017941 */ /* 0x000fea0003800000 */
.L_x_9024:
        /* <DEDUP_REMOVED lines=23> */
.L_x_9029:
[----:B------:R-:W-:-:S07]  /*6410*/  MOV R120, R98 ;  /* 0x0000006200787202 */ /* 0x000fce0000000f00 */
.L_x_9030:
[----:B------:R-:W-:Y:S05]  /*6420*/  BSYNC B1 ;  /* 0x0000000000017941 */ /* 0x000fea0003800000 */
.L_x_9028:
        /* <DEDUP_REMOVED lines=18> */
.L_x_9034:
[----:B------:R-:W-:Y:S05]  /*6550*/  BSYNC B2 ;  /* 0x0000000000027941 */ /* 0x000fea0003800000 */
.L_x_9033:
        /* <DEDUP_REMOVED lines=44> */
.L_x_9032:
[----:B------:R-:W-:Y:S05]  /*6820*/  BSYNC B1 ;  /* 0x0000000000017941 */ /* 0x000fea0003800000 */
.L_x_9031:
[----:B------:R-:W-:Y:S01]  /*6830*/  I2FP.F32.U32 R25, R120 ;  /* 0x0000007800197245 */ /* 0x000fe20000201000 */
[----:B------:R-:W-:Y:S01]  /*6840*/  IMAD.U32 R116, R116, 0x10000, RZ ;  /* 0x0001000074747824 */ /* 0x000fe200078e00ff */
[----:B------:R-:W-:Y:S01]  /*6850*/  SEL R62, RZ, 0x1, P2 ;  /* 0x00000001ff3e7807 */ /* 0x000fe20001000000 */
[----:B------:R-:W-:Y:S01]  /*6860*/  IMAD.WIDE.U32 R122, R117, 0x8, R114 ;  /* 0x00000008757a7825 */ /* 0x000fe200078e0072 */
[----:B------:R-:W-:-:S03]  /*6870*/  SEL R27, RZ, 0x10000, P5 ;  /* 0x00010000ff1b7807 */ /* 0x000fc60002800000 */
[----:B------:R-:W-:Y:S01]  /*6880*/  FFMA.FTZ R24, R25, R112, 1.1641532182693481445e-10 ;  /* 0x2f00000019187423 */ /* 0x000fe20000010070 */
[----:B------:R-:W-:Y:S01]  /*6890*/  SEL R26, RZ, 0x100, P4 ;  /* 0x00000100ff1a7807 */ /* 0x000fe20002000000 */
[----:B------:R-:W-:Y:S01]  /*68a0*/  IMAD.WIDE.U32 R62, R62, 0x1000000, RZ ;  /* 0x010000003e3e7825 */ /* 0x000fe200078e00ff */
[----:B------:R-:W-:Y:S02]  /*68b0*/  ISETP.NE.AND P6, PT, R31, RZ, PT ;  /* 0x000000ff1f00720c */ /* 0x000fe40003fc5270 */
[----:B------:R-:W-:Y:S02]  /*68c0*/  FSETP.GTU.FTZ.AND P2, PT, R24, R111, PT ;  /* 0x0000006f1800720b */ /* 0x000fe40003f5c000 */
[----:B------:R-:W-:Y:S02]  /*68d0*/  SEL R31, RZ, 0x1, P3 ;  /* 0x00000001ff1f7807 */ /* 0x000fe40001800000 */
[----:B------:R-:W-:Y:S02]  /*68e0*/  SEL R24, RZ, 0x1000000, P2 ;  /* 0x01000000ff187807 */ /* 0x000fe40001000000 */
[----:B------:R-:W-:-:S02]  /*68f0*/  ISETP.NE.AND P5, PT, R108, RZ, PT ;  /* 0x000000ff6c00720c */ /* 0x000fc40003fa5270 */
[----:B------:R-:W-:Y:S02]  /*6900*/  LOP3.LUT R24, R26, R24, R27, 0xfe, !PT ;  /* 0x000000181a187212 */ /* 0x000fe400078efe1b */
[----:B------:R-:W-:Y:S02]  /*6910*/  ISETP.NE.AND P4, PT, R109, RZ, PT ;  /* 0x000000ff6d00720c */ /* 0x000fe40003f85270 */
[----:B------:R-:W-:Y:S02]  /*6920*/  LOP3.LUT R31, R63, R24, R31, 0xfe, !PT ;  /* 0x000000183f1f7212 */ /* 0x000fe400078efe1f */
[----:B------:R-:W-:Y:S02]  /*6930*/  SEL R26, RZ, 0x1, P4 ;  /* 0x00000001ff1a7807 */ /* 0x000fe40002000000 */
[----:B------:R-:W-:Y:S02]  /*6940*/  SEL R24, RZ, 0x1, P5 ;  /* 0x00000001ff187807 */ /* 0x000fe40002800000 */
[----:B------:R-:W-:Y:S01]  /*6950*/  SEL R109, RZ, 0x1, P6 ;  /* 0x00000001ff6d7807 */ /* 0x000fe20003000000 */
[----:B------:R-:W-:-:S04]  /*6960*/  IMAD.WIDE.U32 R26, R26, 0x10000, RZ ;  /* 0x000100001a1a7825 */ /* 0x000fc800078e00ff */
[----:B------:R-:W-:-:S05]  /*6970*/  IMAD.WIDE.U32 R24, R24, 0x100, RZ ;  /* 0x0000010018187825 */ /* 0x000fca00078e00ff */
[----:B------:R-:W-:Y:S01]  /*6980*/  LOP3.LUT R27, R25, R31, R27, 0xfe, !PT ;  /* 0x0000001f191b7212 */ /* 0x000fe200078efe1b */
[----:B------:R-:W-:Y:S01]  /*6990*/  FMUL.FTZ R25, R116, R113 ;  /* 0x0000007174197220 */ /* 0x000fe20000410000 */
[----:B------:R-:W-:Y:S01]  /*69a0*/  LOP3.LUT R26, R24, R62, R26, 0xfe, !PT ;  /* 0x0000003e181a7212 */ /* 0x000fe200078efe1a */
[----:B------:R-:W-:Y:S01]  /*69b0*/  IMAD.WIDE.U32 R62, R117, 0x20, R118 ;  /* 0x00000020753e7825 */ /* 0x000fe200078e0076 */
[----:B------:R-:W-:-:S03]  /*69c0*/  PRMT R24, R55, 0x7632, R24 ;  /* 0x0000763237187816 */ /* 0x000fc60000000018 */
[----:B------:R-:W-:Y:S01]  /*69d0*/  FMUL.FTZ R25, R25, R110 ;  /* 0x0000006e19197220 */ /* 0x000fe20000410000 */
[----:B------:R-:W-:Y:S01]  /*69e0*/  LOP3.LUT R26, R26, R109, RZ, 0xfc, !PT ;  /* 0x0000006d1a1a7212 */ /* 0x000fe200078efcff */
[----:B------:R-:W-:Y:S01]  /*69f0*/  VIADD R109, R107, 0x40 ;  /* 0x000000406b6d7836 */ /* 0x000fe20000000000 */
[----:B------:R-:W-:Y:S01]  /*6a00*/  SHF.L.U32 R24, R24, 0x10, RZ ;  /* 0x0000001018187819 */ /* 0x000fe200000006ff */
[----:B------:R-:W-:Y:S01]  /*6a10*/  STG.E.128 desc[UR4][R62.64], R32 ;  /* 0x000000203e007986 */ /* 0x000fe2000c101d04 */
[----:B------:R-:W-:Y:S01]  /*6a20*/  FSEL R25, R25, RZ, !P2 ;  /* 0x000000ff19197208 */ /* 0x000fe20005000000 */
[----:B------:R-:W-:-:S04]  /*6a30*/  IMAD.WIDE.U32 R60, R109, 0x10, R60 ;  /* 0x000000106d3c7825 */ /* 0x000fc800078e003c */
[----:B------:R-:W-:Y:S02]  /*6a40*/  FMUL.FTZ R31, R25, R24 ;  /* 0x00000018191f7220 */ /* 0x000fe40000410000 */
[----:B------:R-:W0:Y:S02]  /*6a50*/  @P1 LDC.64 R24, c[0x0][0x230] ;  /* 0x00008c00ff181b82 */ /* 0x000e240000000a00 */
[----:B------:R-:W-:-:S05]  /*6a60*/  @P0 FADD.FTZ R31, R47, R31 ;  /* 0x0000001f2f1f0221 */ /* 0x000fca0000010000 */
[----:B------:R1:W-:Y:S04]  /*6a70*/  STG.E.128 desc[UR4][R62.64+0x10], R28 ;  /* 0x0000101c3e007986 */ /* 0x0003e8000c101d04 */
[----:B------:R2:W-:Y:S01]  /*6a80*/  STG.E.64 desc[UR4][R122.64], R26 ;  /* 0x0000001a7a007986 */ /* 0x0005e2000c101b04 */
[----:B0-----:R-:W-:-:S03]  /*6a90*/  @P1 IMAD.WIDE.U32 R24, R109, 0x20, R24 ;  /* 0x000000206d181825 */ /* 0x001fc600078e0018 */
[----:B-1----:R-:W5:Y:S04]  /*6aa0*/  LDG.E.128 R60, desc[UR4][R60.64] ;  /* 0x000000043c3c7981 */ /* 0x002f68000c1e1d00 */
[----:B------:R2:W5:Y:S04]  /*6ab0*/  @P1 LDG.E.128 R48, desc[UR4][R24.64] ;  /* 0x0000000418301981 */ /* 0x000568000c1e1d00 */
[----:B------:R2:W5:Y:S01]  /*6ac0*/  @P1 LDG.E.128 R44, desc[UR4][R24.64+0x10] ;  /* 0x00001004182c1981 */ /* 0x000562000c1e1d00 */
[C---:B------:R-:W-:Y:S01]  /*6ad0*/  ISETP.NE.AND P1, PT, R121.reuse, 0x1, PT ;  /* 0x000000017900780c */ /* 0x040fe20003f25270 */
[----:B------:R-:W-:Y:S01]  /*6ae0*/  BSSY B1, `(.L_x_9035) ;  /* 0x000000c000017945 */ /* 0x000fe20003800000 */
[----:B------:R-:W-:-:S11]  /*6af0*/  IADD3 R120, R121, 0x1, RZ ;  /* 0x0000000179787810 */ /* 0x000fd60007ffe0ff */
        /* <DEDUP_REMOVED lines=9> */
.L_x_9036:
[----:B------:R-:W-:-:S07]  /*6b90*/  MOV R108, R98 ;  /* 0x00000062006c7202 */ /* 0x000fce0000000f00 */
.L_x_9037:
[----:B------:R-:W-:Y:S05]  /*6ba0*/  BSYNC B1 ;  /* 0x0000000000017941 */ /* 0x000fea0003800000 */
.L_x_9035:
        /* <DEDUP_REMOVED lines=16> */
.L_x_9041:
[----:B------:R-:W-:Y:S05]  /*6cb0*/  BSYNC B2 ;  /* 0x0000000000027941 */ /* 0x000fea0003800000 */
.L_x_9040:
        /* <DEDUP_REMOVED lines=44> */
.L_x_9039:
[----:B------:R-:W-:Y:S05]  /*6f80*/  BSYNC B1 ;  /* 0x0000000000017941 */ /* 0x000fea0003800000 */
.L_x_9038:
[----:B------:R-:W-:Y:S01]  /*6f90*/  I2FP.F32.U32 R25, R108 ;  /* 0x0000006c00197245 */ /* 0x000fe20000201000 */
[C---:B-----5:R-:W-:Y:S01]  /*6fa0*/  IMAD.U32 R26, R60.reuse, 0x10000, RZ ;  /* 0x000100003c1a7824 */ /* 0x060fe200078e00ff */
[----:B------:R-:W-:Y:S01]  /*6fb0*/  BSSY B1, `(.L_x_9042) ;  /* 0x0000016000017945 */ /* 0x000fe20003800000 */
[----:B------:R-:W-:Y:S02]  /*6fc0*/  PRMT R60, R60, 0x7632, R60 ;  /* 0x000076323c3c7816 */ /* 0x000fe4000000003c */
[----:B------:R-:W-:Y:S01]  /*6fd0*/  FFMA.FTZ R24, R25, R112, 1.1641532182693481445e-10 ;  /* 0x2f00000019187423 */ /* 0x000fe20000010070 */
[----:B------:R-:W-:Y:S01]  /*6fe0*/  FMUL.FTZ R25, R26, R113 ;  /* 0x000000711a197220 */ /* 0x000fe20000410000 */
[----:B------:R-:W-:-:S03]  /*6ff0*/  IADD3 R27, R120, 0x1, RZ ;  /* 0x00000001781b7810 */ /* 0x000fc60007ffe0ff */
        /* <DEDUP_REMOVED lines=16> */
.L_x_9043:
[----:B------:R-:W-:-:S07]  /*7100*/  MOV R25, R98 ;  /* 0x0000006200197202 */ /* 0x000fce0000000f00 */
.L_x_9044:
[----:B------:R-:W-:Y:S05]  /*7110*/  BSYNC B1 ;  /* 0x0000000000017941 */ /* 0x000fea0003800000 */
.L_x_9042:
        /* <DEDUP_REMOVED lines=16> */
.L_x_9048:
[----:B------:R-:W-:Y:S05]  /*7220*/  BSYNC B2 ;  /* 0x0000000000027941 */ /* 0x000fea0003800000 */
.L_x_9047:
        /* <DEDUP_REMOVED lines=42> */
[----:B------:R-:W-:Y:S01]  /*74d0*/  HFMA2.MMA R27, -RZ, RZ, 0, 0 ;  /* 0x00000000ff1b7435 */ /* 0x000fe200000001ff */
[----:B------:R-:W-:-:S10]  /*74e0*/  IMAD.MOV.U32 R10, RZ, RZ, R26 ;  /* 0x000000ffff0a7224 */ /* 0x000fd400078e001a */
.L_x_9046:
[----:B------:R-:W-:Y:S05]  /*74f0*/  BSYNC B1 ;  /* 0x0000000000017941 */ /* 0x000fea0003800000 */
.L_x_9045:
        /* <DEDUP_REMOVED lines=22> */
.L_x_9050:
[----:B------:R-:W-:-:S07]  /*7660*/  MOV R60, R98 ;  /* 0x00000062003c7202 */ /* 0x000fce0000000f00 */
.L_x_9051:
[----:B------:R-:W-:Y:S05]  /*7670*/  BSYNC B1 ;  /* 0x0000000000017941 */ /* 0x000fea0003800000 */
.L_x_9049:
        /* <DEDUP_REMOVED lines=16> */
.L_x_9055:
[----:B------:R-:W-:Y:S05]  /*7780*/  BSYNC B2 ;  /* 0x0000000000027941 */ /* 0x000fea0003800000 */
.L_x_9054:
        /* <DEDUP_REMOVED lines=44> */
.L_x_9053:
[----:B------:R-:W-:Y:S05]  /*7a50*/  BSYNC B1 ;  /* 0x0000000000017941 */ /* 0x000fea0003800000 */
.L_x_9052:
        /* <DEDUP_REMOVED lines=22> */
.L_x_9057:
[----:B------:R-:W-:-:S07]  /*7bc0*/  MOV R108, R98 ;  /* 0x00000062006c7202 */ /* 0x000fce0000000f00 */
.L_x_9058:
[----:B------:R-:W-:Y:S05]  /*7bd0*/  BSYNC B1 ;  /* 0x0000000000017941 */ /* 0x000fea0003800000 */
.L_x_9056:
        /* <DEDUP_REMOVED lines=16> */
.L_x_9062:
[----:B------:R-:W-:Y:S05]  /*7ce0*/  BSYNC B2 ;  /* 0x0000000000027941 */ /* 0x000fea0003800000 */
.L_x_9061:
        /* <DEDUP_REMOVED lines=44> */
.L_x_9060:
[----:B------:R-:W-:Y:S05]  /*7fb0*/  BSYNC B1 ;  /* 0x0000000000017941 */ /* 0x000fea0003800000 */
.L_x_9059:
        /* <DEDUP_REMOVED lines=21> */
.L_x_9064:
[----:B------:R-:W-:-:S07]  /*8110*/  MOV R108, R98 ;  /* 0x00000062006c7202 */ /* 0x000fce0000000f00 */
.L_x_9065:
[----:B------:R-:W-:Y:S05]  /*8120*/  BSYNC B1 ;  /* 0x0000000000017941 */ /* 0x000fea0003800000 */
.L_x_9063:
        /* <DEDUP_REMOVED lines=16> */
.L_x_9069:
[----:B------:R-:W-:Y:S05]  /*8230*/  BSYNC B2 ;  /* 0x0000000000027941 */ /* 0x000fea0003800000 */
.L_x_9068:
        /* <DEDUP_REMOVED lines=44> */
.L_x_9067:
[----:B------:R-:W-:Y:S05]  /*8500*/  BSYNC B1 ;  /* 0x0000000000017941 */ /* 0x000fea0003800000 */
.L_x_9066:
        /* <DEDUP_REMOVED lines=22> */
.L_x_9071:
[----:B------:R-:W-:-:S07]  /*8670*/  MOV R61, R98 ;  /* 0x00000062003d7202 */ /* 0x000fce0000000f00 */
.L_x_9072:
[----:B------:R-:W-:Y:S05]  /*8680*/  BSYNC B1 ;  /* 0x0000000000017941 */ /* 0x000fea0003800000 */
.L_x_9070:
        /* <DEDUP_REMOVED lines=16> */
.L_x_9076:
[----:B------:R-:W-:Y:S05]  /*8790*/  BSYNC B2 ;  /* 0x0000000000027941 */ /* 0x000fea0003800000 */
.L_x_9075:
        /* <DEDUP_REMOVED lines=44> */
.L_x_9074:
[----:B------:R-:W-:Y:S05]  /*8a60*/  BSYNC B1 ;  /* 0x0000000000017941 */ /* 0x000fea0003800000 */
.L_x_9073:
        /* <DEDUP_REMOVED lines=21> */
.L_x_9078:
[----:B------:R-:W-:-:S07]  /*8bc0*/  MOV R62, R98 ;  /* 0x00000062003e7202 */ /* 0x000fce0000000f00 */
.L_x_9079:
[----:B------:R-:W-:Y:S05]  /*8bd0*/  BSYNC B1 ;  /* 0x0000000000017941 */ /* 0x000fea0003800000 */
.L_x_9077:
        /* <DEDUP_REMOVED lines=16> */
.L_x_9083:
[----:B------:R-:W-:Y:S05]  /*8ce0*/  BSYNC B2 ;  /* 0x0000000000027941 */ /* 0x000fea0003800000 */
.L_x_9082:
        /* <DEDUP_REMOVED lines=44> */
.L_x_9081:
[----:B------:R-:W-:Y:S05]  /*8fb0*/  BSYNC B1 ;  /* 0x0000000000017941 */ /* 0x000fea0003800000 */
.L_x_9080:
        /* <DEDUP_REMOVED lines=22> */
.L_x_9085:
[----:B------:R-:W-:-:S07]  /*9120*/  MOV R121, R98 ;  /* 0x0000006200797202 */ /* 0x000fce0000000f00 */
.L_x_9086:
[----:B------:R-:W-:Y:S05]  /*9130*/  BSYNC B1 ;  /* 0x0000000000017941 */ /* 0x000fea0003800000 */
.L_x_9084:
        /* <DEDUP_REMOVED lines=18> */
.L_x_9090:
[----:B------:R-:W-:Y:S05]  /*9260*/  BSYNC B2 ;  /* 0x0000000000027941 */ /* 0x000fea0003800000 */
.L_x_9089:
        /* <DEDUP_REMOVED lines=41> */
[----:B------:R-:W-:Y:S02]  /*9500*/  LOP3.LUT R11, R123, UR30, R124, 0x96, !PT ;  /* 0x0000001e7b0b7c12 */ /* 0x000fe4000f8e967c */
[----:B------:R-:W-:-:S07]  /*9510*/  MOV R98, R122 ;  /* 0x0000007a00627202 */ /* 0x000fce0000000f00 */
.L_x_9088:
[----:B------:R-:W-:Y:S05]  /*9520*/  BSYNC B1 ;  /* 0x0000000000017941 */ /* 0x000fea0003800000 */
.L_x_9087:
[----:B------:R-:W-:Y:S01]  /*9530*/  I2FP.F32.U32 R121, R121 ;  /* 0x0000007900797245 */ /* 0x000fe20000201000 */
[----:B------:R-:W-:Y:S01]  /*9540*/  IMAD.WIDE.U32 R118, R109, 0x20, R118 ;  /* 0x000000206d767825 */ /* 0x000fe200078e0076 */
[----:B------:R-:W-:Y:S01]  /*9550*/  ISETP.NE.AND P6, PT, R116, RZ, PT ;  /* 0x000000ff7400720c */ /* 0x000fe20003fc5270 */
[----:B------:R-:W-:Y:S01]  /*9560*/  UMOV UR8, 0xffffffff ;  /* 0xffffffff00087882 */ /* 0x000fe20000000000 */
[----:B------:R-:W-:Y:S01]  /*9570*/  SEL R116, RZ, 0x10000, P5 ;  /* 0x00010000ff747807 */ /* 0x000fe20002800000 */
[----:B------:R-:W-:Y:S01]  /*9580*/  FFMA.FTZ R112, R121, R112, 1.1641532182693481445e-10 ;  /* 0x2f00000079707423 */ /* 0x000fe20000010070 */
[----:B------:R-:W-:Y:S01]  /*9590*/  SEL R121, RZ, 0x100, P4 ;  /* 0x00000100ff797807 */ /* 0x000fe20002000000 */
[----:B------:R-:W-:Y:S01]  /*95a0*/  IMAD.WIDE.U32 R114, R109, 0x8, R114 ;  /* 0x000000086d727825 */ /* 0x000fe200078e0072 */
[----:B------:R-:W-:Y:S01]  /*95b0*/  ISETP.NE.AND P5, PT, R120, RZ, PT ;  /* 0x000000ff7800720c */ /* 0x000fe20003fa5270 */
[----:B------:R-:W-:Y:S01]  /*95c0*/  STG.E.128 desc[UR4][R118.64], R24 ;  /* 0x0000001876007986 */ /* 0x000fe2000c101d04 */
[----:B------:R-:W-:-:S02]  /*95d0*/  FSETP.GTU.FTZ.AND P4, PT, R112, R111, PT ;  /* 0x0000006f7000720b */ /* 0x000fc40003f9c000 */
[----:B------:R-:W-:Y:S02]  /*95e0*/  SHF.L.U32 R112, R63, 0x10, RZ ;  /* 0x000000103f707819 */ /* 0x000fe400000006ff */
[----:B------:R-:W-:Y:S02]  /*95f0*/  SEL R111, RZ, 0x1000000, P4 ;  /* 0x01000000ff6f7807 */ /* 0x000fe40002000000 */
[----:B------:R-:W-:Y:S01]  /*9600*/  SEL R120, RZ, 0x1, P2 ;  /* 0x00000001ff787807 */ /* 0x000fe20001000000 */
[----:B------:R-:W-:Y:S01]  /*9610*/  FMUL.FTZ R63, R112, R113 ;  /* 0x00000071703f7220 */ /* 0x000fe20000410000 */
[----:B------:R-:W-:Y:S02]  /*9620*/  LOP3.LUT R116, R121, R111, R116, 0xfe, !PT ;  /* 0x0000006f79747212 */ /* 0x000fe400078efe74 */
[----:B------:R-:W-:Y:S01]  /*9630*/  SEL R111, RZ, 0x1, P3 ;  /* 0x00000001ff6f7807 */ /* 0x000fe20001800000 */
[----:B------:R-:W-:Y:S01]  /*9640*/  FMUL.FTZ R63, R63, R110 ;  /* 0x0000006e3f3f7220 */ /* 0x000fe20000410000 */
[----:B------:R-:W-:Y:S01]  /*9650*/  IMAD.WIDE.U32 R120, R120, 0x1000000, RZ ;  /* 0x0100000078787825 */ /* 0x000fe200078e00ff */
[----:B------:R-:W-:-:S02]  /*9660*/  SEL R112, RZ, 0x1, P1 ;  /* 0x00000001ff707807 */ /* 0x000fc40000800000 */
[----:B------:R-:W-:Y:S02]  /*9670*/  SEL R110, RZ, 0x1, P5 ;  /* 0x00000001ff6e7807 */ /* 0x000fe40002800000 */
[----:B------:R-:W-:Y:S01]  /*9680*/  LOP3.LUT R121, R121, R116, R111, 0xfe, !PT ;  /* 0x0000007479797212 */ /* 0x000fe200078efe6f */
[----:B------:R-:W-:Y:S01]  /*9690*/  IMAD.WIDE.U32 R112, R112, 0x10000, RZ ;  /* 0x0001000070707825 */ /* 0x000fe200078e00ff */
[----:B------:R-:W-:-:S03]  /*96a0*/  FSEL R63, R63, RZ, !P4 ;  /* 0x000000ff3f3f7208 */ /* 0x000fc60006000000 */
[----:B------:R-:W-:-:S04]  /*96b0*/  IMAD.WIDE.U32 R110, R110, 0x100, RZ ;  /* 0x000001006e6e7825 */ /* 0x000fc800078e00ff */
[----:B------:R-:W-:Y:S01]  /*96c0*/  FMUL.FTZ R63, R100, R63 ;  /* 0x0000003f643f7220 */ /* 0x000fe20000410000 */
[----:B------:R-:W-:-:S03]  /*96d0*/  LOP3.LUT R111, R111, R121, R113, 0xfe, !PT ;  /* 0x000000796f6f7212 */ /* 0x000fc600078efe71 */
[----:B------:R-:W-:Y:S01]  /*96e0*/  @P0 FADD.FTZ R63, R47, R63 ;  /* 0x0000003f2f3f0221 */ /* 0x000fe20000010000 */
[----:B------:R-:W-:Y:S01]  /*96f0*/  LOP3.LUT R120, R110, R120, R112, 0xfe, !PT ;  /* 0x000000786e787212 */ /* 0x000fe200078efe70 */
[----:B------:R-:W-:Y:S01]  /*9700*/  FADD.FTZ R112, RZ, R40 ;  /* 0x00000028ff707221 */ /* 0x000fe20000010000 */
[----:B------:R-:W-:Y:S02]  /*9710*/  SEL R113, RZ, 0x1, P6 ;  /* 0x00000001ff717807 */ /* 0x000fe40003000000 */
[----:B------:R-:W-:Y:S01]  /*9720*/  STG.E.128 desc[UR4][R118.64+0x10], R60 ;  /* 0x0000103c76007986 */ /* 0x000fe2000c101d04 */
[----:B------:R-:W-:Y:S02]  /*9730*/  ISETP.NE.AND P0, PT, R22, RZ, PT ;  /* 0x000000ff1600720c */ /* 0x000fe40003f05270 */
[----:B------:R-:W-:Y:S01]  /*9740*/  LOP3.LUT R110, R120, R113, RZ, 0xfc, !PT ;  /* 0x00000071786e7212 */ /* 0x000fe200078efcff */
[----:B------:R-:W-:-:S04]  /*9750*/  FADD.FTZ R113, R41, R112 ;  /* 0x0000007029717221 */ /* 0x000fc80000010000 */
        /* <DEDUP_REMOVED lines=93> */
.L_x_9104:
[----:B------:R-:W2:Y:S01]  /*9d30*/  @!P0 LDC.64 R110, c[0x0][0x250] ;  /* 0x00009400ff6e8b82 */ /* 0x000ea20000000a00 */
[----:B-1----:R-:W-:Y:S01]  /*9d40*/  FADD.FTZ R123, R118, R123 ;  /* 0x0000007b767b7221 */ /* 0x002fe20000010000 */
[----:B------:R-:W-:Y:S02]  /*9d50*/  PLOP3.LUT P1, PT, PT, PT, UP1, 0x40, 0x0 ;  /* 0x000000000000781c */ /* 0x000fe40003f2e818 */
[----:B------:R-:W-:Y:S01]  /*9d60*/  PLOP3.LUT P2, PT, PT, PT, UP1, 0x40, 0x0 ;  /* 0x000000000000781c */ /* 0x000fe20003f4e818 */
[----:B--2---:R-:W-:-:S04]  /*9d70*/  @!P0 IMAD.WIDE R112, R64, 0x4, R110 ;  /* 0x0000000440708825 */ /* 0x004fc800078e026e */
[----:B------:R-:W-:Y:S01]  /*9d80*/  FMUL.FTZ R111, R115, R115 ;  /* 0x00000073736f7220 */ /* 0x000fe20000410000 */
[----:B------:R-:W-:Y:S01]  /*9d90*/  FFMA.FTZ R110, R123, R114, UR11 ;  /* 0x0000000b7b6e7e23 */ /* 0x000fe20008010072 */
[----:B------:R-:W-:Y:S01]  /*9da0*/  FSEL R114, R115, RZ, P2 ;  /* 0x000000ff73727208 */ /* 0x000fe20001000000 */
[----:B------:R1:W-:Y:S02]  /*9db0*/  @!P0 STG.E desc[UR4][R112.64], R115 ;  /* 0x0000007370008986 */ /* 0x0003e4000c101904 */
[----:B------:R-:W-:Y:S02]  /*9dc0*/  FSEL R111, R111, RZ, !P1 ;  /* 0x000000ff6f6f7208 */ /* 0x000fe40004800000 */
[--C-:B------:R-:W-:Y:S01]  /*9dd0*/  FADD.FTZ R36, R36, -R114.reuse ;  /* 0x8000007224247221 */ /* 0x100fe20000010000 */
[--C-:B------:R-:W-:Y:S01]  /*9de0*/  FADD.FTZ R37, R37, -R114.reuse ;  /* 0x8000007225257221 */ /* 0x100fe20000010000 */
[--C-:B------:R-:W-:Y:S01]  /*9df0*/  FADD.FTZ R39, R39, -R114.reuse ;  /* 0x8000007227277221 */ /* 0x100fe20000010000 */
[----:B------:R-:W-:Y:S01]  /*9e00*/  FADD.FTZ R119, R110, R111 ;  /* 0x0000006f6e777221 */ /* 0x000fe20000010000 */
[--C-:B------:R-:W-:Y:S01]  /*9e10*/  FADD.FTZ R124, R24, -R114.reuse ;  /* 0x80000072187c7221 */ /* 0x100fe20000010000 */
        /* <DEDUP_REMOVED lines=21> */
[C---:B-1----:R-:W-:Y:S01]  /*9f70*/  FMUL.FTZ R36, R115.reuse, R36 ;  /* 0x0000002473247220 */ /* 0x042fe20000410000 */
[----:B------:R-:W-:Y:S01]  /*9f80*/  FMUL.FTZ R37, R115, R37 ;  /* 0x0000002573257220 */ /* 0x000fe20000410000 */
[----:B------:R-:W-:Y:S01]  /*9f90*/  FADD.FTZ R114, R63, -R114 ;  /* 0x800000723f727221 */ /* 0x000fe20000010000 */
[----:B--2---:R-:W-:-:S04]  /*9fa0*/  @!P0 IMAD.WIDE R110, R64, 0x4, R110 ;  /* 0x00000004406e8825 */ /* 0x004fc800078e026e */
[C---:B------:R-:W-:Y:S01]  /*9fb0*/  FMUL.FTZ R63, R115.reuse, R39 ;  /* 0x00000027733f7220 */ /* 0x040fe20000410000 */
[C---:B------:R-:W-:Y:S01]  /*9fc0*/  FMUL.FTZ R39, R115.reuse, R26 ;  /* 0x0000001a73277220 */ /* 0x040fe20000410000 */
[----:B------:R-:W-:Y:S01]  /*9fd0*/  FMUL.FTZ R38, R115, R38 ;  /* 0x0000002673267220 */ /* 0x000fe20000410000 */
[----:B------:R-:W-:Y:S01]  /*9fe0*/  FFMA.FTZ R26, R36, R2, R23 ;  /* 0x00000002241a7223 */ /* 0x000fe20000010017 */
[----:B------:R-:W-:Y:S01]  /*9ff0*/  FFMA.FTZ R37, R37, R89, R76 ;  /* 0x0000005925257223 */ /* 0x000fe2000001004c */
[C---:B------:R-:W-:Y:S01]  /*a000*/  FMUL.FTZ R28, R115.reuse, R28 ;  /* 0x0000001c731c7220 */ /* 0x040fe20000410000 */
[C---:B------:R-:W-:Y:S01]  /*a010*/  FMUL.FTZ R35, R115.reuse, R120 ;  /* 0x0000007873237220 */ /* 0x040fe20000410000 */
[----:B------:R0:W-:Y:S01]  /*a020*/  @!P0 STG.E desc[UR4][R110.64], R115 ;  /* 0x000000736e008986 */ /* 0x0001e2000c101904 */
        /* <DEDUP_REMOVED lines=8> */
[----:B------:R-:W1:Y:S01]  /*a0b0*/  LDC.64 R42, c[0x0][0x2b8] ;  /* 0x0000ae00ff2a7b82 */ /* 0x000e620000000a00 */
[----:B------:R-:W-:Y:S01]  /*a0c0*/  FFMA.FTZ R32, R32, R66, R19 ;  /* 0x0000004220207223 */ /* 0x000fe20000010013 */
[----:B------:R-:W-:Y:S01]  /*a0d0*/  FFMA.FTZ R37, R29, R91, R78 ;  /* 0x0000005b1d257223 */ /* 0x000fe2000001004e */
[----:B0-----:R-:W-:Y:S01]  /*a0e0*/  FMUL.FTZ R111, R115, R30 ;  /* 0x0000001e736f7220 */ /* 0x001fe20000410000 */
[----:B------:R-:W-:Y:S01]  /*a0f0*/  FFMA.FTZ R30, R63, R88, R77 ;  /* 0x000000583f1e7223 */ /* 0x000fe2000001004d */
[C---:B------:R-:W-:Y:S01]  /*a100*/  FMUL.FTZ R40, R115.reuse, R40 ;  /* 0x0000002873287220 */ /* 0x040fe20000410000 */
[C---:B------:R-:W-:Y:S01]  /*a110*/  FMUL.FTZ R41, R115.reuse, R41 ;  /* 0x0000002973297220 */ /* 0x040fe20000410000 */
[C---:B------:R-:W-:Y:S01]  /*a120*/  FMUL.FTZ R25, R115.reuse, R112 ;  /* 0x0000007073197220 */ /* 0x040fe20000410000 */
[C---:B------:R-:W-:Y:S01]  /*a130*/  FMUL.FTZ R112, R115.reuse, R113 ;  /* 0x0000007173707220 */ /* 0x040fe20000410000 */
[----:B------:R-:W-:Y:S01]  /*a140*/  F2FP.BF16.F32.PACK_AB R27, R30, R27 ;  /* 0x0000001b1e1b723e */ /* 0x000fe200000010ff */
[----:B------:R-:W-:Y:S01]  /*a150*/  FMUL.FTZ R60, R115, R60 ;  /* 0x0000003c733c7220 */ /* 0x000fe20000410000 */
[----:B------:R-:W-:Y:S01]  /*a160*/  F2FP.BF16.F32.PACK_AB R30, R35, R28 ;  /* 0x0000001c231e723e */ /* 0x000fe200000010ff */
        /* <DEDUP_REMOVED lines=27> */
[----:B-1----:R-:W-:Y:S01]  /*a320*/  IMAD.WIDE.U32 R42, R117, 0x10, R42 ;  /* 0x00000010752a7825 */ /* 0x002fe200078e002a */
[----:B------:R-:W-:-:S02]  /*a330*/  F2FP.BF16.F32.PACK_AB R24, R41, R24 ;  /* 0x000000182918723e */ /* 0x000fc400000010ff */
[----:B------:R-:W-:Y:S01]  /*a340*/  F2FP.BF16.F32.PACK_AB R25, R112, R25 ;  /* 0x000000197019723e */ /* 0x000fe200000010ff */
[----:B0-----:R-:W-:Y:S01]  /*a350*/  IMAD R64, R36, 0x4, R64 ;  /* 0x0000000424407824 */ /* 0x001fe200078e0240 */
        /* <DEDUP_REMOVED lines=14> */
.L_x_8922:
[----:B------:R-:W-:Y:S05]  /*a440*/  EXIT ;  /* 0x000000000000794d */ /* 0x000fea0003800000 */
.L_x_9091:
        /* <DEDUP_REMOVED lines=8> */
.L_x_9094:
[----:B------:R-:W-:Y:S05]  /*a4d0*/  BSYNC B1 ;  /* 0x0000000000017941 */ /* 0x000fea0003800000 */
.L_x_9093:
[----:B------:R-:W-:Y:S01]  /*a4e0*/  MOV R111, R123 ;  /* 0x0000007b006f7202 */ /* 0x000fe20000000f00 */
[----:B------:R-:W-:Y:S01]  /*a4f0*/  HFMA2.MMA R112, -RZ, RZ, 0, 1.847743988037109375e-06 ;  /* 0x0000001fff707435 */ /* 0x000fe200000001ff */
[----:B------:R-:W-:-:S03]  /*a500*/  MOV R113, 0xffffffff ;  /* 0xffffffff00717802 */ /* 0x000fc60000000f00 */
[----:B------:R-:W-:Y:S01]  /*a510*/  FADD.FTZ R116, R110, R111 ;  /* 0x0000006f6e747221 */ /* 0x000fe20000010000 */
[----:B------:R-:W-:-:S04]  /*a520*/  IMAD.MOV.U32 R111, RZ, RZ, 0x2 ;  /* 0x00000002ff6f7424 */ /* 0x000fc800078e00ff */
[----:B------:R-:W-:-:S07]  /*a530*/  MOV R122, R116 ;  /* 0x00000074007a7202 */ /* 0x000fce0000000f00 */
[----:B------:R-:W-:Y:S05]  /*a540*/  WARPSYNC.COLLECTIVE R113, `(.L_x_9095) ;  /* 0x0000000071087348 */ /* 0x000fea0003c00000 */
[----:B------:R0:W1:Y:S02]  /*a550*/  SHFL.BFLY P1, R123, R122, R111, R112 ;  /* 0x0c00006f7a7b7389 */ /* 0x0000640000020070 */
[----:B01----:R-:W-:Y:S01]  /*a560*/  ENDCOLLECTIVE ;  /* 0x000000000000791b */ /* 0x003fe20003800000 */
.L_x_9095:
[----:B------:R-:W-:Y:S01]  /*a570*/  HFMA2.MMA R111, -RZ, RZ, 0, 2.384185791015625e-07 ;  /* 0x00000004ff6f7435 */ /* 0x000fe200000001ff */
[----:B------:R-:W-:-:S04]  /*a580*/  IMAD.MOV.U32 R115, RZ, RZ, R123 ;  /* 0x000000ffff737224 */ /* 0x000fc800078e007b */
[----:B------:R-:W-:-:S05]  /*a590*/  FADD.FTZ R118, R116, R115 ;  /* 0x0000007374767221 */ /* 0x000fca0000010000 */
[----:B------:R-:W-:-:S07]  /*a5a0*/  MOV R122, R118 ;  /* 0x00000076007a7202 */ /* 0x000fce0000000f00 */
[----:B------:R-:W-:Y:S05]  /*a5b0*/  WARPSYNC.COLLECTIVE R113, `(.L_x_9096) ;  /* 0x0000000071087348 */ /* 0x000fea0003c00000 */
[----:B------:R0:W1:Y:S02]  /*a5c0*/  SHFL.BFLY P1, R123, R122, R111, R112 ;  /* 0x0c00006f7a7b7389 */ /* 0x0000640000020070 */
[----:B01----:R-:W-:Y:S01]  /*a5d0*/  ENDCOLLECTIVE ;  /* 0x000000000000791b */ /* 0x003fe20003800000 */
.L_x_9096:
[----:B------:R-:W-:Y:S01]  /*a5e0*/  HFMA2.MMA R111, -RZ, RZ, 0, 4.76837158203125e-07 ;  /* 0x00000008ff6f7435 */ /* 0x000fe200000001ff */
[----:B------:R-:W-:-:S04]  /*a5f0*/  IMAD.MOV.U32 R115, RZ, RZ, R123 ;  /* 0x000000ffff737224 */ /* 0x000fc800078e007b */
[----:B------:R-:W-:-:S05]  /*a600*/  FADD.FTZ R119, R118, R115 ;  /* 0x0000007376777221 */ /* 0x000fca0000010000 */
[----:B------:R-:W-:-:S07]  /*a610*/  MOV R122, R119 ;  /* 0x00000077007a7202 */ /* 0x000fce0000000f00 */
[----:B------:R-:W-:Y:S05]  /*a620*/  WARPSYNC.COLLECTIVE R113, `(.L_x_9097) ;  /* 0x0000000071087348 */ /* 0x000fea0003c00000 */
[----:B------:R0:W1:Y:S02]  /*a630*/  SHFL.BFLY P1, R123, R122, R111, R112 ;  /* 0x0c00006f7a7b7389 */ /* 0x0000640000020070 */
[----:B01----:R-:W-:Y:S01]  /*a640*/  ENDCOLLECTIVE ;  /* 0x000000000000791b */ /* 0x003fe20003800000 */
.L_x_9097:
        /* <DEDUP_REMOVED lines=8> */
.L_x_9098:
        /* <DEDUP_REMOVED lines=51> */
[----:B------:R-:W-:-:S04]  /*aa00*/  HFMA2.MMA R111, -RZ, RZ, 0, 5.9604644775390625e-08 ;  /* 0x00000001ff6f7435 */ /* 0x000fc800000001ff */
[----:B------:R-:W-:-:S07]  /*aa10*/  MOV R122, R110 ;  /* 0x0000006e007a7202 */ /* 0x000fce0000000f00 */
[----:B------:R-:W-:Y:S05]  /*aa20*/  WARPSYNC.COLLECTIVE R113, `(.L_x_9099) ;  /* 0x0000000071087348 */ /* 0x000fea0003c00000 */
[----:B------:R0:W1:Y:S02]  /*aa30*/  SHFL.BFLY P1, R123, R122, R111, R112 ;  /* 0x0c00006f7a7b7389 */ /* 0x0000640000020070 */
[----:B01----:R-:W-:Y:S01]  /*aa40*/  ENDCOLLECTIVE ;  /* 0x000000000000791b */ /* 0x003fe20003800000 */
.L_x_9099:
[----:B------:R-:W-:Y:S01]  /*aa50*/  HFMA2.MMA R111, -RZ, RZ, 0, 1.1920928955078125e-07 ;  /* 0x00000002ff6f7435 */ /* 0x000fe200000001ff */
[----:B------:R-:W-:-:S04]  /*aa60*/  IMAD.MOV.U32 R119, RZ, RZ, R123 ;  /* 0x000000ffff777224 */ /* 0x000fc800078e007b */
[----:B------:R-:W-:-:S05]  /*aa70*/  FADD.FTZ R119, R110, R119 ;  /* 0x000000776e777221 */ /* 0x000fca0000010000 */
[----:B------:R-:W-:-:S07]  /*aa80*/  MOV R122, R119 ;  /* 0x00000077007a7202 */ /* 0x000fce0000000f00 */
[----:B------:R-:W-:Y:S05]  /*aa90*/  WARPSYNC.COLLECTIVE R113, `(.L_x_9100) ;  /* 0x0000000071087348 */ /* 0x000fea0003c00000 */
[----:B------:R0:W1:Y:S02]  /*aaa0*/  SHFL.BFLY P1, R123, R122, R111, R112 ;  /* 0x0c00006f7a7b7389 */ /* 0x0000640000020070 */
[----:B01----:R-:W-:Y:S01]  /*aab0*/  ENDCOLLECTIVE ;  /* 0x000000000000791b */ /* 0x003fe20003800000 */
.L_x_9100:
[----:B------:R-:W-:Y:S01]  /*aac0*/  HFMA2.MMA R111, -RZ, RZ, 0, 2.384185791015625e-07 ;  /* 0x00000004ff6f7435 */ /* 0x000fe200000001ff */
[----:B------:R-:W-:-:S04]  /*aad0*/  IMAD.MOV.U32 R116, RZ, RZ, R123 ;  /* 0x000000ffff747224 */ /* 0x000fc800078e007b */
[----:B------:R-:W-:-:S05]  /*aae0*/  FADD.FTZ R116, R119, R116 ;  /* 0x0000007477747221 */ /* 0x000fca0000010000 */
[----:B------:R-:W-:-:S07]  /*aaf0*/  MOV R122, R116 ;  /* 0x00000074007a7202 */ /* 0x000fce0000000f00 */
[----:B------:R-:W-:Y:S05]  /*ab00*/  WARPSYNC.COLLECTIVE R113, `(.L_x_9101) ;  /* 0x0000000071087348 */ /* 0x000fea0003c00000 */
[----:B------:R0:W1:Y:S02]  /*ab10*/  SHFL.BFLY P1, R123, R122, R111, R112 ;  /* 0x0c00006f7a7b7389 */ /* 0x0000640000020070 */
[----:B01----:R-:W-:Y:S01]  /*ab20*/  ENDCOLLECTIVE ;  /* 0x000000000000791b */ /* 0x003fe20003800000 */
.L_x_9101:
[----:B------:R-:W-:Y:S01]  /*ab30*/  HFMA2.MMA R111, -RZ, RZ, 0, 4.76837158203125e-07 ;  /* 0x00000008ff6f7435 */ /* 0x000fe200000001ff */
[----:B------:R-:W-:-:S04]  /*ab40*/  IMAD.MOV.U32 R121, RZ, RZ, R123 ;  /* 0x000000ffff797224 */ /* 0x000fc800078e007b */
[----:B------:R-:W-:-:S05]  /*ab50*/  FADD.FTZ R121, R116, R121 ;  /* 0x0000007974797221 */ /* 0x000fca0000010000 */
[----:B------:R-:W-:-:S07]  /*ab60*/  MOV R122, R121 ;  /* 0x00000079007a7202 */ /* 0x000fce0000000f00 */
[----:B------:R-:W-:Y:S05]  /*ab70*/  WARPSYNC.COLLECTIVE R113, `(.L_x_9102) ;  /* 0x0000000071087348 */ /* 0x000fea0003c00000 */
[----:B------:R0:W1:Y:S02]  /*ab80*/  SHFL.BFLY P1, R123, R122, R111, R112 ;  /* 0x0c00006f7a7b7389 */ /* 0x0000640000020070 */
[----:B01----:R-:W-:Y:S01]  /*ab90*/  ENDCOLLECTIVE ;  /* 0x000000000000791b */ /* 0x003fe20003800000 */
.L_x_9102:
[----:B------:R-:W-:Y:S01]  /*aba0*/  HFMA2.MMA R111, -RZ, RZ, 0, 9.5367431640625e-07 ;  /* 0x00000010ff6f7435 */ /* 0x000fe200000001ff */
[----:B------:R-:W-:-:S04]  /*abb0*/  IMAD.MOV.U32 R118, RZ, RZ, R123 ;  /* 0x000000ffff767224 */ /* 0x000fc800078e007b */
[----:B------:R-:W-:-:S05]  /*abc0*/  FADD.FTZ R118, R121, R118 ;  /* 0x0000007679767221 */ /* 0x000fca0000010000 */
[----:B------:R-:W-:-:S07]  /*abd0*/  MOV R122, R118 ;  /* 0x00000076007a7202 */ /* 0x000fce0000000f00 */
[----:B------:R-:W-:Y:S05]  /*abe0*/  WARPSYNC.COLLECTIVE R113, `(.L_x_9103) ;  /* 0x0000000071087348 */ /* 0x000fea0003c00000 */
[----:B------:R0:W1:Y:S02]  /*abf0*/  SHFL.BFLY P1, R123, R122, R111, R112 ;  /* 0x0c00006f7a7b7389 */ /* 0x0000640000020070 */
[----:B01----:R-:W-:Y:S01]  /*ac00*/  ENDCOLLECTIVE ;  /* 0x000000000000791b */ /* 0x003fe20003800000 */
.L_x_9103:
[----:B------:R-:W-:Y:S05]  /*ac10*/  BRA `(.L_x_9104) ;  /* 0xfffffff000447947 */ /* 0x000fea000383ffff */
.L_x_9105:
        /* <DEDUP_REMOVED lines=14> */
.L_x_23509:


//--------------------- .text._ZN10layer_norm13ln_fwd_kernelINS_13Kernel_traitsI13__nv_bfloat16S2_fS2_fjLj768ELj1ELj4ELj1ELj16ENS_18Kernel_traits_baseILj768ES2_S2_fS2_fjLj128EEEEELb1ELb1ELb1ELb0EEEvNS_9FwdParamsE --------------------------
	.section	.text._ZN10layer_norm13ln_fwd_kernelINS_13Kernel_traitsI13__nv_bfloat16S2_fS2_fjLj768ELj1ELj4ELj1ELj16ENS_18Kernel_traits_baseILj768ES2_S2_fS2_fjLj128EEEEELb1ELb1ELb1ELb0EEEvNS_9FwdParamsE,"ax",@progbits
	.align	128
        .global         _ZN10layer_norm13ln_fwd_kernelINS_13Kernel_traitsI13__nv_bfloat16S2_fS2_fjLj768ELj1ELj4ELj1ELj16ENS_18Kernel_traits_baseILj768ES2_S2_fS2_fjLj128EEEEELb1ELb1ELb1ELb0EEEvNS_9FwdParamsE
        .type           _ZN10layer_norm13ln_fwd_kernelINS_13Kernel_traitsI13__nv_bfloat16S2_fS2_fjLj768ELj1ELj4ELj1ELj16ENS_18Kernel_traits_baseILj768ES2_S2_fS2_fjLj128EEEEELb1ELb1ELb1ELb0EEEvNS_9FwdParamsE,@function
        .size           _ZN10layer_norm13ln_fwd_kernelINS_13Kernel_traitsI13__nv_bfloat16S2_fS2_fjLj768ELj1ELj4ELj1ELj16ENS_18Kernel_traits_baseILj768ES2_S2_fS2_fjLj128EEEEELb1ELb1ELb1ELb0EEEvNS_9FwdParamsE,(.L_x_23510 - _ZN10layer_norm13ln_fwd_kernelINS_13Kernel_traitsI13__nv_bfloat16S2_fS2_fjLj768ELj1ELj4ELj1ELj16ENS_18Kernel_traits_baseILj768ES2_S2_fS2_fjLj128EEEEELb1ELb1ELb1ELb0EEEvNS_9FwdParamsE)
        .other          _ZN10layer_norm13ln_fwd_kernelINS_13Kernel_traitsI13__nv_bfloat16S2_fS2_fjLj768ELj1ELj4ELj1ELj16ENS_18Kernel_traits_baseILj768ES2_S2_fS2_fjLj128EEEEELb1ELb1ELb1ELb0EEEvNS_9FwdParamsE,@"STO_CUDA_ENTRY STV_DEFAULT"
_ZN10layer_norm13ln_fwd_kernelINS_13Kernel_traitsI13__nv_bfloat16S2_fS2_fjLj768ELj1ELj4ELj1ELj16ENS_18Kernel_traits_baseILj768ES2_S2_fS2_fjLj128EEEEELb1ELb1ELb1ELb0EEEvNS_9FwdParamsE:
.text._ZN10layer_norm13ln_fwd_kernelINS_13Kernel_traitsI13__nv_bfloat16S2_fS2_fjLj768ELj1ELj4ELj1ELj16ENS_18Kernel_traits_baseILj768ES2_S2_fS2_fjLj128EEEEELb1ELb1ELb1ELb0EEEvNS_9FwdParamsE:
        /* <DEDUP_REMOVED lines=116> */
.L_x_9107:
[----:B------:R-:W-:Y:S05]  /*0740*/  BSYNC B0 ;  /* 0x0000000000007941 */ /* 0x000fea0003800000 */
.L_x_9106:
        /* <DEDUP_REMOVED lines=11> */
[C---:B------:R-:W-:Y:S01]  /*0800*/  @P2 LEA.HI.X R39, R3.reuse, UR9, RZ, 0x4, P3 ;  /* 0x0000000903272c11 */ /* 0x040fe200098f24ff */
[----:B------:R-:W2:Y:S04]  /*0810*/  LDG.E.128 R8, desc[UR6][R8.64] ;  /* 0x0000000608087981 */ /* 0x000ea8000c1e1d00 */
[----:B------:R-:W3:Y:S04]  /*0820*/  LDG.E.128 R20, desc[UR6][R20.64] ;  /* 0x0000000614147981 */ /* 0x000ee8000c1e1d00 */
[----:B------:R-:W5:Y:S01]  /*0830*/  @P2 LDG.E.128 R36, desc[UR6][R38.64] ;  /* 0x0000000626242981 */ /* 0x000f62000c1e1d00 */
[----:B------:R-:W-:Y:S01]  /*0840*/  VIADD R3, R3, 0x20 ;  /* 0x0000002003037836 */ /* 0x000fe20000000000 */
        /* <DEDUP_REMOVED lines=10> */
.L_x_9109:
[----:B------:R-:W-:Y:S05]  /*08f0*/  BSYNC B0 ;  /* 0x0000000000007941 */ /* 0x000fea0003800000 */
.L_x_9108:
        /* <DEDUP_REMOVED lines=25> */
.L_x_9111:
[----:B------:R-:W-:Y:S05]  /*0a90*/  BSYNC B0 ;  /* 0x0000000000007941 */ /* 0x000fea0003800000 */
.L_x_9110:
        /* <DEDUP_REMOVED lines=31> */
[----:B------:R-:W-:Y:S01]  /*0c90*/  IMAD R33, R47, -0x2daee0ad, RZ ;  /* 0xd2511f532f217824 */ /* 0x000fe200078e02ff */
[----:B------:R-:W-:Y:S01]  /*0ca0*/  PRMT R126, R38, 0x7632, R126 ;  /* 0x00007632267e7816 */ /* 0x000fe2000000007e */
[----:B------:R-:W-:Y:S01]  /*0cb0*/  IMAD.WIDE.U32 R88, R88, -0x2daee0ad, RZ ;  /* 0xd2511f5358587825 */ /* 0x000fe200078e00ff */
[----:B------:R-:W-:Y:S01]  /*0cc0*/  PRMT R125, R39, 0x7632, R125 ;  /* 0x00007632277d7816 */ /* 0x000fe2000000007d */
[----:B------:R-:W-:Y:S01]  /*0cd0*/  HFMA2.MMA R117, -RZ, RZ, 0, 0 ;  /* 0x00000000ff757435 */ /* 0x000fe200000001ff */
[----:B------:R-:W-:Y:S01]  /*0ce0*/  PRMT R130, R34, 0x7632, R130 ;  /* 0x0000763222827816 */ /* 0x000fe20000000082 */
[----:B------:R-:W-:Y:S01]  /*0cf0*/  IMAD.U32 R22, R23, 0x10000, RZ ;  /* 0x0001000017167824 */ /* 0x000fe200078e00ff */
[----:B------:R-:W-:Y:S01]  /*0d00*/  PRMT R122, R42, 0x7632, R122 ;  /* 0x000076322a7a7816 */ /* 0x000fe2000000007a */
[----:B------:R-:W-:Y:S01]  /*0d10*/  IMAD R32, R48, -0x326172a9, RZ ;  /* 0xcd9e8d5730207824 */ /* 0x000fe200078e02ff */
[----:B------:R-:W-:Y:S01]  /*0d20*/  PRMT R123, R37, 0x7632, R123 ;  /* 0x00007632257b7816 */ /* 0x000fe2000000007b */
[----:B------:R-:W-:Y:S01]  /*0d30*/  IMAD.HI.U32 R85, R45, -0x326172a9, RZ ;  /* 0xcd9e8d572d557827 */ /* 0x000fe200078e00ff */
[----:B------:R-:W-:Y:S01]  /*0d40*/  PRMT R129, R35, 0x7632, R129 ;  /* 0x0000763223817816 */ /* 0x000fe20000000081 */
[----:B------:R-:W-:Y:S01]  /*0d50*/  BSSY B0, `(.L_x_9112) ;  /* 0x0000a94000007945 */ /* 0x000fe20003800000 */
        /* <DEDUP_REMOVED lines=12> */
[----:B------:R-:W-:Y:S01]  /*0e20*/  LOP3.LUT R87, R44, 0x3, RZ, 0xc0, !PT ;  /* 0x000000032c577812 */ /* 0x000fe200078ec0ff */
[----:B------:R-:W-:Y:S01]  /*0e30*/  IMAD.U32 R77, R37, 0x10000, RZ ;  /* 0x00010000254d7824 */ /* 0x000fe200078e00ff */
[----:B------:R-:W-:Y:S01]  /*0e40*/  ULDC.U8 UR8, c[0x0][0x2a0] ;  /* 0x0000a80000087ab9 */ /* 0x000fe20000000000 */
        /* <DEDUP_REMOVED lines=44> */
.L_x_9346:
        /* <DEDUP_REMOVED lines=9> */
[----:B------:R-:W-:Y:S01]  /*11a0*/  IMAD.MOV.U32 R141, RZ, RZ, RZ ;  /* 0x000000ffff8d7224 */ /* 0x000fe200078e00ff */
        /* <DEDUP_REMOVED lines=40> */
.L_x_9118:
[----:B------:R-:W-:-:S07]  /*1430*/  IMAD.MOV.U32 R70, RZ, RZ, R118 ;  /* 0x000000ffff467224 */ /* 0x000fce00078e0076 */
.L_x_9119:
[----:B------:R-:W-:Y:S05]  /*1440*/  BSYNC B3 ;  /* 0x0000000000037941 */ /* 0x000fea0003800000 */
.L_x_9117:
        /* <DEDUP_REMOVED lines=16> */
.L_x_9123:
[----:B------:R-:W-:Y:S05]  /*1550*/  BSYNC B4 ;  /* 0x0000000000047941 */ /* 0x000fea0003800000 */
.L_x_9122:
        /* <DEDUP_REMOVED lines=44> */
.L_x_9121:
[----:B------:R-:W-:Y:S05]  /*1820*/  BSYNC B3 ;  /* 0x0000000000037941 */ /* 0x000fea0003800000 */
.L_x_9120:
        /* <DEDUP_REMOVED lines=11> */
.L_x_9116:
[----:B------:R-:W-:Y:S05]  /*18e0*/  BSYNC B2 ;  /* 0x0000000000027941 */ /* 0x000fea0003800000 */
.L_x_9115:
        /* <DEDUP_REMOVED lines=18> */
.L_x_9127:
[----:B------:R-:W-:-:S07]  /*1a10*/  IMAD.MOV.U32 R45, RZ, RZ, R118 ;  /* 0x000000ffff2d7224 */ /* 0x000fce00078e0076 */
.L_x_9128:
[----:B------:R-:W-:Y:S05]  /*1a20*/  BSYNC B3 ;  /* 0x0000000000037941 */ /* 0x000fea0003800000 */
.L_x_9126:
        /* <DEDUP_REMOVED lines=16> */
.L_x_9132:
[----:B------:R-:W-:Y:S05]  /*1b30*/  BSYNC B4 ;  /* 0x0000000000047941 */ /* 0x000fea0003800000 */
.L_x_9131:
        /* <DEDUP_REMOVED lines=44> */
.L_x_9130:
[----:B------:R-:W-:Y:S05]  /*1e00*/  BSYNC B3 ;  /* 0x0000000000037941 */ /* 0x000fea0003800000 */
.L_x_9129:
        /* <DEDUP_REMOVED lines=12> */
.L_x_9125:
[----:B------:R-:W-:Y:S05]  /*1ed0*/  BSYNC B2 ;  /* 0x0000000000027941 */ /* 0x000fea0003800000 */
.L_x_9124:
        /* <DEDUP_REMOVED lines=18> */
.L_x_9136:
[----:B------:R-:W-:-:S07]  /*2000*/  IMAD.MOV.U32 R102, RZ, RZ, R118 ;  /* 0x000000ffff667224 */ /* 0x000fce00078e0076 */
.L_x_9137:
[----:B------:R-:W-:Y:S05]  /*2010*/  BSYNC B3 ;  /* 0x0000000000037941 */ /* 0x000fea0003800000 */
.L_x_9135:
        /* <DEDUP_REMOVED lines=16> */
.L_x_9141:
[----:B------:R-:W-:Y:S05]  /*2120*/  BSYNC B4 ;  /* 0x0000000000047941 */ /* 0x000fea0003800000 */
.L_x_9140:
        /* <DEDUP_REMOVED lines=44> */
.L_x_9139:
[----:B------:R-:W-:Y:S05]  /*23f0*/  BSYNC B3 ;  /* 0x0000000000037941 */ /* 0x000fea0003800000 */
.L_x_9138:
        /* <DEDUP_REMOVED lines=11> */
.L_x_9134:
[----:B------:R-:W-:Y:S05]  /*24b0*/  BSYNC B2 ;  /* 0x0000000000027941 */ /* 0x000fea0003800000 */
.L_x_9133:
        /* <DEDUP_REMOVED lines=18> */
.L_x_9145:
[----:B------:R-:W-:-:S07]  /*25e0*/  IMAD.MOV.U32 R47, RZ, RZ, R118 ;  /* 0x000000ffff2f7224 */ /* 0x000fce00078e0076 */
.L_x_9146:
[----:B------:R-:W-:Y:S05]  /*25f0*/  BSYNC B3 ;  /* 0x0000000000037941 */ /* 0x000fea0003800000 */
.L_x_9144:
        /* <DEDUP_REMOVED lines=16> */
.L_x_9150:
[----:B------:R-:W-:Y:S05]  /*2700*/  BSYNC B4 ;  /* 0x0000000000047941 */ /* 0x000fea0003800000 */
.L_x_9149:
        /* <DEDUP_REMOVED lines=44> */
.L_x_9148:
[----:B------:R-:W-:Y:S05]  /*29d0*/  BSYNC B3 ;  /* 0x0000000000037941 */ /* 0x000fea0003800000 */
.L_x_9147:
        /* <DEDUP_REMOVED lines=12> */
.L_x_9143:
[----:B------:R-:W-:Y:S05]  /*2aa0*/  BSYNC B2 ;  /* 0x0000000000027941 */ /* 0x000fea0003800000 */
.L_x_9142:
        /* <DEDUP_REMOVED lines=18> */
.L_x_9154:
[----:B------:R-:W-:-:S07]  /*2bd0*/  IMAD.MOV.U32 R102, RZ, RZ, R118 ;  /* 0x000000ffff667224 */ /* 0x000fce00078e0076 */
.L_x_9155:
[----:B------:R-:W-:Y:S05]  /*2be0*/  BSYNC B3 ;  /* 0x0000000000037941 */ /* 0x000fea0003800000 */
.L_x_9153:
        /* <DEDUP_REMOVED lines=16> */
.L_x_9159:
[----:B------:R-:W-:Y:S05]  /*2cf0*/  BSYNC B4 ;  /* 0x0000000000047941 */ /* 0x000fea0003800000 */
.L_x_9158:
        /* <DEDUP_REMOVED lines=44> */
.L_x_9157:
[----:B------:R-:W-:Y:S05]  /*2fc0*/  BSYNC B3 ;  /* 0x0000000000037941 */ /* 0x000fea0003800000 */
.L_x_9156:
        /* <DEDUP_REMOVED lines=11> */
.L_x_9152:
[----:B------:R-:W-:Y:S05]  /*3080*/  BSYNC B2 ;  /* 0x0000000000027941 */ /* 0x000fea0003800000 */
.L_x_9151:
        /* <DEDUP_REMOVED lines=18> */
.L_x_9163:
[----:B------:R-:W-:-:S07]  /*31b0*/  IMAD.MOV.U32 R49, RZ, RZ, R118 ;  /* 0x000000ffff317224 */ /* 0x000fce00078e0076 */
.L_x_9164:
[----:B------:R-:W-:Y:S05]  /*31c0*/  BSYNC B3 ;  /* 0x0000000000037941 */ /* 0x000fea0003800000 */
.L_x_9162:
        /* <DEDUP_REMOVED lines=16> */
.L_x_9168:
[----:B------:R-:W-:Y:S05]  /*32d0*/  BSYNC B4 ;  /* 0x0000000000047941 */ /* 0x000fea0003800000 */
.L_x_9167:
        /* <DEDUP_REMOVED lines=44> */
.L_x_9166:
[----:B------:R-:W-:Y:S05]  /*35a0*/  BSYNC B3 ;  /* 0x0000000000037941 */ /* 0x000fea0003800000 */
.L_x_9165:
        /* <DEDUP_REMOVED lines=12> */
.L_x_9161:
[----:B------:R-:W-:Y:S05]  /*3670*/  BSYNC B2 ;  /* 0x0000000000027941 */ /* 0x000fea0003800000 */
.L_x_9160:
        /* <DEDUP_REMOVED lines=18> */
.L_x_9172:
[----:B------:R-:W-:-:S07]  /*37a0*/  IMAD.MOV.U32 R104, RZ, RZ, R118 ;  /* 0x000000ffff687224 */ /* 0x000fce00078e0076 */
.L_x_9173:
[----:B------:R-:W-:Y:S05]  /*37b0*/  BSYNC B3 ;  /* 0x0000000000037941 */ /* 0x000fea0003800000 */
.L_x_9171:
        /* <DEDUP_REMOVED lines=16> */
.L_x_9177:
[----:B------:R-:W-:Y:S05]  /*38c0*/  BSYNC B4 ;  /* 0x0000000000047941 */ /* 0x000fea0003800000 */
.L_x_9176:
        /* <DEDUP_REMOVED lines=44> */
.L_x_9175:
[----:B------:R-:W-:Y:S05]  /*3b90*/  BSYNC B3 ;  /* 0x0000000000037941 */ /* 0x000fea0003800000 */
.L_x_9174:
        /* <DEDUP_REMOVED lines=11> */
.L_x_9170:
[----:B------:R-:W-:Y:S05]  /*3c50*/  BSYNC B2 ;  /* 0x0000000000027941 */ /* 0x000fea0003800000 */
.L_x_9169:
        /* <DEDUP_REMOVED lines=18> */
.L_x_9181:
[----:B------:R-:W-:-:S07]  /*3d80*/  IMAD.MOV.U32 R51, RZ, RZ, R118 ;  /* 0x000000ffff337224 */ /* 0x000fce00078e0076 */
.L_x_9182:
[----:B------:R-:W-:Y:S05]  /*3d90*/  BSYNC B3 ;  /* 0x0000000000037941 */ /* 0x000fea0003800000 */
.L_x_9180:
        /* <DEDUP_REMOVED lines=16> */
.L_x_9186:
[----:B------:R-:W-:Y:S05]  /*3ea0*/  BSYNC B4 ;  /* 0x0000000000047941 */ /* 0x000fea0003800000 */
.L_x_9185:
        /* <DEDUP_REMOVED lines=44> */
.L_x_9184:
[----:B------:R-:W-:Y:S05]  /*4170*/  BSYNC B3 ;  /* 0x0000000000037941 */ /* 0x000fea0003800000 */
.L_x_9183:
        /* <DEDUP_REMOVED lines=12> */
.L_x_9179:
[----:B------:R-:W-:Y:S05]  /*4240*/  BSYNC B2 ;  /* 0x0000000000027941 */ /* 0x000fea0003800000 */
.L_x_9178:
[----:B------:R-:W0:Y:S01]  /*4250*/  LDC.64 R68, c[0x0][0x238] ;  /* 0x00008e00ff447b82 */ /* 0x000e220000000a00 */
[----:B------:R-:W-:Y:S01]  /*4260*/  BSSY B2, `(.L_x_9187) ;  /* 0x0000019000027945 */ /* 0x000fe20003800000 */
[----:B0-----:R-:W-:-:S05]  /*4270*/  IMAD.WIDE.U32 R68, R143, 0x20, R68 ;  /* 0x000000208f447825 */ /* 0x001fca00078e0044 */
[----:B------:R0:W-:Y:S04]  /*4280*/  STG.E.128 desc[UR6][R68.64], R44 ;  /* 0x0000002c44007986 */ /* 0x0001e8000c101d06 */
[----:B------:R0:W-:Y:S01]  /*4290*/  STG.E.128 desc[UR6][R68.64+0x10], R48 ;  /* 0x0000103044007986 */ /* 0x0001e2000c101d06 */
[----:B------:R-:W-:Y:S05]  /*42a0*/  @!P2 BRA `(.L_x_9188) ;  /* 0x000000000050a947 */ /* 0x000fea0003800000 */
[----:B------:R-:W-:Y:S01]  /*42b0*/  SHF.L.U32 R71, R137, 0x10, RZ ;  /* 0x0000001089477819 */ /* 0x000fe200000006ff */
[----:B0-----:R-:W0:Y:S01]  /*42c0*/  LDC.64 R68, c[0x0][0x240] ;  /* 0x00009000ff447b82 */ /* 0x001e220000000a00 */
        /* <DEDUP_REMOVED lines=18> */
.L_x_9188:
[----:B------:R-:W-:Y:S05]  /*43f0*/  BSYNC B2 ;  /* 0x0000000000027941 */ /* 0x000fea0003800000 */
.L_x_9187:
[----:B------:R-:W-:Y:S02]  /*4400*/  VIADD R143, R143, 0x20 ;  /* 0x000000208f8f7836 */ /* 0x000fe40000000000 */
[----:B------:R-:W-:-:S07]  /*4410*/  VIADD R141, R141, 0x20 ;  /* 0x000000208d8d7836 */ /* 0x000fce0000000000 */
.L_x_9114:
[----:B------:R-:W-:Y:S05]  /*4420*/  BSYNC B1 ;  /* 0x0000000000017941 */ /* 0x000fea0003800000 */
.L_x_9113:
        /* <DEDUP_REMOVED lines=32> */
.L_x_9194:
[----:B------:R-:W-:-:S07]  /*4630*/  IMAD.MOV.U32 R70, RZ, RZ, R118 ;  /* 0x000000ffff467224 */ /* 0x000fce00078e0076 */
.L_x_9195:
[----:B------:R-:W-:Y:S05]  /*4640*/  BSYNC B3 ;  /* 0x0000000000037941 */ /* 0x000fea0003800000 */
.L_x_9193:
        /* <DEDUP_REMOVED lines=16> */
.L_x_9199:
[----:B------:R-:W-:Y:S05]  /*4750*/  BSYNC B4 ;  /* 0x0000000000047941 */ /* 0x000fea0003800000 */
.L_x_9198:
        /* <DEDUP_REMOVED lines=44> */
.L_x_9197:
[----:B------:R-:W-:Y:S05]  /*4a20*/  BSYNC B3 ;  /* 0x0000000000037941 */ /* 0x000fea0003800000 */
.L_x_9196:
        /* <DEDUP_REMOVED lines=11> */
.L_x_9192:
[----:B------:R-:W-:Y:S05]  /*4ae0*/  BSYNC B2 ;  /* 0x0000000000027941 */ /* 0x000fea0003800000 */
.L_x_9191:
        /* <DEDUP_REMOVED lines=18> */
.L_x_9203:
[----:B------:R-:W-:-:S07]  /*4c10*/  IMAD.MOV.U32 R53, RZ, RZ, R118 ;  /* 0x000000ffff357224 */ /* 0x000fce00078e0076 */
.L_x_9204:
[----:B------:R-:W-:Y:S05]  /*4c20*/  BSYNC B3 ;  /* 0x0000000000037941 */ /* 0x000fea0003800000 */
.L_x_9202:
        /* <DEDUP_REMOVED lines=16> */
.L_x_9208:
[----:B------:R-:W-:Y:S05]  /*4d30*/  BSYNC B4 ;  /* 0x0000000000047941 */ /* 0x000fea0003800000 */
.L_x_9207:
        /* <DEDUP_REMOVED lines=44> */
.L_x_9206:
[----:B------:R-:W-:Y:S05]  /*5000*/  BSYNC B3 ;  /* 0x0000000000037941 */ /* 0x000fea0003800000 */
.L_x_9205:
        /* <DEDUP_REMOVED lines=12> */
.L_x_9201:
[----:B------:R-:W-:Y:S05]  /*50d0*/  BSYNC B2 ;  /* 0x0000000000027941 */ /* 0x000fea0003800000 */
.L_x_9200:
        /* <DEDUP_REMOVED lines=18> */
.L_x_9212:
[----:B------:R-:W-:-:S07]  /*5200*/  IMAD.MOV.U32 R102, RZ, RZ, R118 ;  /* 0x000000ffff667224 */ /* 0x000fce00078e0076 */
.L_x_9213:
[----:B------:R-:W-:Y:S05]  /*5210*/  BSYNC B3 ;  /* 0x0000000000037941 */ /* 0x000fea0003800000 */
.L_x_9211:
        /* <DEDUP_REMOVED lines=16> */
.L_x_9217:
[----:B------:R-:W-:Y:S05]  /*5320*/  BSYNC B4 ;  /* 0x0000000000047941 */ /* 0x000fea0003800000 */
.L_x_9216:
        /* <DEDUP_REMOVED lines=44> */
.L_x_9215:
[----:B------:R-:W-:Y:S05]  /*55f0*/  BSYNC B3 ;  /* 0x0000000000037941 */ /* 0x000fea0003800000 */
.L_x_9214:
        /* <DEDUP_REMOVED lines=11> */
.L_x_9210:
[----:B------:R-:W-:Y:S05]  /*56b0*/  BSYNC B2 ;  /* 0x0000000000027941 */ /* 0x000fea0003800000 */
.L_x_9209:
        /* <DEDUP_REMOVED lines=18> */
.L_x_9221:
[----:B------:R-:W-:-:S07]  /*57e0*/  MOV R55, R118 ;  /* 0x0000007600377202 */ /* 0x000fce0000000f00 */
.L_x_9222:
[----:B------:R-:W-:Y:S05]  /*57f0*/  BSYNC B3 ;  /* 0x0000000000037941 */ /* 0x000fea0003800000 */
.L_x_9220:
        /* <DEDUP_REMOVED lines=16> */
.L_x_9226:
[----:B------:R-:W-:Y:S05]  /*5900*/  BSYNC B4 ;  /* 0x0000000000047941 */ /* 0x000fea0003800000 */
.L_x_9225:
        /* <DEDUP_REMOVED lines=44> */
.L_x_9224:
[----:B------:R-:W-:Y:S05]  /*5bd0*/  BSYNC B3 ;  /* 0x0000000000037941 */ /* 0x000fea0003800000 */
.L_x_9223:
        /* <DEDUP_REMOVED lines=12> */
.L_x_9219:
[----:B------:R-:W-:Y:S05]  /*5ca0*/  BSYNC B2 ;  /* 0x0000000000027941 */ /* 0x000fea0003800000 */
.L_x_9218:
        /* <DEDUP_REMOVED lines=18> */
.L_x_9230:
[----:B------:R-:W-:-:S07]  /*5dd0*/  MOV R102, R118 ;  /* 0x0000007600667202 */ /* 0x000fce0000000f00 */
.L_x_9231:
[----:B------:R-:W-:Y:S05]  /*5de0*/  BSYNC B3 ;  /* 0x0000000000037941 */ /* 0x000fea0003800000 */
.L_x_9229:
        /* <DEDUP_REMOVED lines=16> */
.L_x_9235:
[----:B------:R-:W-:Y:S05]  /*5ef0*/  BSYNC B4 ;  /* 0x0000000000047941 */ /* 0x000fea0003800000 */
.L_x_9234:
        /* <DEDUP_REMOVED lines=44> */
.L_x_9233:
[----:B------:R-:W-:Y:S05]  /*61c0*/  BSYNC B3 ;  /* 0x0000000000037941 */ /* 0x000fea0003800000 */
.L_x_9232:
        /* <DEDUP_REMOVED lines=11> */
.L_x_9228:
[----:B------:R-:W-:Y:S05]  /*6280*/  BSYNC B2 ;  /* 0x0000000000027941 */ /* 0x000fea0003800000 */
.L_x_9227:
        /* <DEDUP_REMOVED lines=18> */
.L_x_9239:
[----:B------:R-:W-:-:S07]  /*63b0*/  MOV R57, R118 ;  /* 0x0000007600397202 */ /* 0x000fce0000000f00 */
.L_x_9240:
[----:B------:R-:W-:Y:S05]  /*63c0*/  BSYNC B3 ;  /* 0x0000000000037941 */ /* 0x000fea0003800000 */
.L_x_9238:
        /* <DEDUP_REMOVED lines=16> */
.L_x_9244:
[----:B------:R-:W-:Y:S05]  /*64d0*/  BSYNC B4 ;  /* 0x0000000000047941 */ /* 0x000fea0003800000 */
.L_x_9243:
        /* <DEDUP_REMOVED lines=44> */
.L_x_9242:
[----:B------:R-:W-:Y:S05]  /*67a0*/  BSYNC B3 ;  /* 0x0000000000037941 */ /* 0x000fea0003800000 */
.L_x_9241:
        /* <DEDUP_REMOVED lines=12> */
.L_x_9237:
[----:B------:R-:W-:Y:S05]  /*6870*/  BSYNC B2 ;  /* 0x0000000000027941 */ /* 0x000fea0003800000 */
.L_x_9236:
        /* <DEDUP_REMOVED lines=18> */
.L_x_9248:
[----:B------:R-:W-:-:S07]  /*69a0*/  MOV R104, R118 ;  /* 0x0000007600687202 */ /* 0x000fce0000000f00 */
.L_x_9249:
[----:B------:R-:W-:Y:S05]  /*69b0*/  BSYNC B3 ;  /* 0x0000000000037941 */ /* 0x000fea0003800000 */
.L_x_9247:
        /* <DEDUP_REMOVED lines=16> */
.L_x_9253:
[----:B------:R-:W-:Y:S05]  /*6ac0*/  BSYNC B4 ;  /* 0x0000000000047941 */ /* 0x000fea0003800000 */
.L_x_9252:
        /* <DEDUP_REMOVED lines=44> */
.L_x_9251:
[----:B------:R-:W-:Y:S05]  /*6d90*/  BSYNC B3 ;  /* 0x0000000000037941 */ /* 0x000fea0003800000 */
.L_x_9250:
        /* <DEDUP_REMOVED lines=11> */
.L_x_9246:
[----:B------:R-:W-:Y:S05]  /*6e50*/  BSYNC B2 ;  /* 0x0000000000027941 */ /* 0x000fea0003800000 */
.L_x_9245:
        /* <DEDUP_REMOVED lines=18> */
.L_x_9257:
[----:B------:R-:W-:-:S07]  /*6f80*/  MOV R59, R118 ;  /* 0x00000076003b7202 */ /* 0x000fce0000000f00 */
.L_x_9258:
[----:B------:R-:W-:Y:S05]  /*6f90*/  BSYNC B3 ;  /* 0x0000000000037941 */ /* 0x000fea0003800000 */
.L_x_9256:
        /* <DEDUP_REMOVED lines=16> */
.L_x_9262:
[----:B------:R-:W-:Y:S05]  /*70a0*/  BSYNC B4 ;  /* 0x0000000000047941 */ /* 0x000fea0003800000 */
.L_x_9261:
        /* <DEDUP_REMOVED lines=44> */
.L_x_9260:
[----:B------:R-:W-:Y:S05]  /*7370*/  BSYNC B3 ;  /* 0x0000000000037941 */ /* 0x000fea0003800000 */
.L_x_9259:
        /* <DEDUP_REMOVED lines=12> */
.L_x_9255:
[----:B------:R-:W-:Y:S05]  /*7440*/  BSYNC B2 ;  /* 0x0000000000027941 */ /* 0x000fea0003800000 */
.L_x_9254:
[----:B------:R-:W0:Y:S01]  /*7450*/  LDC.64 R68, c[0x0][0x238] ;  /* 0x00008e00ff447b82 */ /* 0x000e220000000a00 */
[----:B------:R-:W-:Y:S01]  /*7460*/  BSSY B2, `(.L_x_9263) ;  /* 0x0000019000027945 */ /* 0x000fe20003800000 */
[----:B0-----:R-:W-:-:S05]  /*7470*/  IMAD.WIDE.U32 R68, R143, 0x20, R68 ;  /* 0x000000208f447825 */ /* 0x001fca00078e0044 */
[----:B------:R0:W-:Y:S04]  /*7480*/  STG.E.128 desc[UR6][R68.64], R52 ;  /* 0x0000003444007986 */ /* 0x0001e8000c101d06 */
[----:B------:R0:W-:Y:S01]  /*7490*/  STG.E.128 desc[UR6][R68.64+0x10], R56 ;  /* 0x0000103844007986 */ /* 0x0001e2000c101d06 */
[----:B------:R-:W-:Y:S05]  /*74a0*/  @!P2 BRA `(.L_x_9264) ;  /* 0x000000000050a947 */ /* 0x000fea0003800000 */
[----:B------:R-:W-:Y:S01]  /*74b0*/  IMAD.U32 R71, R137, 0x10000, RZ ;  /* 0x0001000089477824 */ /* 0x000fe200078e00ff */
[----:B0-----:R-:W0:Y:S01]  /*74c0*/  LDC.64 R68, c[0x0][0x240] ;  /* 0x00009000ff447b82 */ /* 0x001e220000000a00 */
        /* <DEDUP_REMOVED lines=18> */
.L_x_9264:
[----:B------:R-:W-:Y:S05]  /*75f0*/  BSYNC B2 ;  /* 0x0000000000027941 */ /* 0x000fea0003800000 */
.L_x_9263:
[----:B------:R-:W-:Y:S01]  /*7600*/  IADD3 R143, R143, 0x20, RZ ;  /* 0x000000208f8f7810 */ /* 0x000fe20007ffe0ff */
[----:B------:R-:W-:-:S07]  /*7610*/  VIADD R141, R141, 0x20 ;  /* 0x000000208d8d7836 */ /* 0x000fce0000000000 */
.L_x_9190:
[----:B------:R-:W-:Y:S05]  /*7620*/  BSYNC B1 ;  /* 0x0000000000017941 */ /* 0x000fea0003800000 */
.L_x_9189:
        /* <DEDUP_REMOVED lines=31> */
.L_x_9270:
[----:B------:R-:W-:-:S07]  /*7820*/  IMAD.MOV.U32 R70, RZ, RZ, R118 ;  /* 0x000000ffff467224 */ /* 0x000fce00078e0076 */
.L_x_9271:
[----:B------:R-:W-:Y:S05]  /*7830*/  BSYNC B3 ;  /* 0x0000000000037941 */ /* 0x000fea0003800000 */
.L_x_9269:
        /* <DEDUP_REMOVED lines=16> */
.L_x_9275:
[----:B------:R-:W-:Y:S05]  /*7940*/  BSYNC B4 ;  /* 0x0000000000047941 */ /* 0x000fea0003800000 */
.L_x_9274:
        /* <DEDUP_REMOVED lines=44> */
.L_x_9273:
[----:B------:R-:W-:Y:S05]  /*7c10*/  BSYNC B3 ;  /* 0x0000000000037941 */ /* 0x000fea0003800000 */
.L_x_9272:
        /* <DEDUP_REMOVED lines=11> */
.L_x_9268:
[----:B------:R-:W-:Y:S05]  /*7cd0*/  BSYNC B2 ;  /* 0x0000000000027941 */ /* 0x000fea0003800000 */
.L_x_9267:
        /* <DEDUP_REMOVED lines=18> */
.L_x_9279:
[----:B------:R-:W-:-:S07]  /*7e00*/  IMAD.MOV.U32 R61, RZ, RZ, R118 ;  /* 0x000000ffff3d7224 */ /* 0x000fce00078e0076 */
.L_x_9280:
[----:B------:R-:W-:Y:S05]  /*7e10*/  BSYNC B3 ;  /* 0x0000000000037941 */ /* 0x000fea0003800000 */
.L_x_9278:
        /* <DEDUP_REMOVED lines=16> */
.L_x_9284:
[----:B------:R-:W-:Y:S05]  /*7f20*/  BSYNC B4 ;  /* 0x0000000000047941 */ /* 0x000fea0003800000 */
.L_x_9283:
        /* <DEDUP_REMOVED lines=44> */
.L_x_9282:
[----:B------:R-:W-:Y:S05]  /*81f0*/  BSYNC B3 ;  /* 0x0000000000037941 */ /* 0x000fea0003800000 */
.L_x_9281:
        /* <DEDUP_REMOVED lines=10> */
[----:B------:R-:W-:-:S04]  /*82a0*/  FMUL.FTZ R61, R97, R62 ;  /* 0x0000003e613d7220 */ /* 0x000fc80000410000 */
[----:B------:R-:W-:-:S07]  /*82b0*/  @P3 FADD.FTZ R61, R33, R61 ;  /* 0x0000003d213d3221 */ /* 0x000fce0000010000 */
.L_x_9277:
[----:B------:R-:W-:Y:S05]  /*82c0*/  BSYNC B2 ;  /* 0x0000000000027941 */ /* 0x000fea0003800000 */
.L_x_9276:
        /* <DEDUP_REMOVED lines=18> */
.L_x_9288:
[----:B------:R-:W-:-:S07]  /*83f0*/  IMAD.MOV.U32 R102, RZ, RZ, R118 ;  /* 0x000000ffff667224 */ /* 0x000fce00078e0076 */
.L_x_9289:
[----:B------:R-:W-:Y:S05]  /*8400*/  BSYNC B3 ;  /* 0x0000000000037941 */ /* 0x000fea0003800000 */
.L_x_9287:
        /* <DEDUP_REMOVED lines=16> */
.L_x_9293:
[----:B------:R-:W-:Y:S05]  /*8510*/  BSYNC B4 ;  /* 0x0000000000047941 */ /* 0x000fea0003800000 */
.L_x_9292:
        /* <DEDUP_REMOVED lines=44> */
.L_x_9291:
[----:B------:R-:W-:Y:S05]  /*87e0*/  BSYNC B3 ;  /* 0x0000000000037941 */ /* 0x000fea0003800000 */
.L_x_9290:
        /* <DEDUP_REMOVED lines=11> */
.L_x_9286:
[----:B------:R-:W-:Y:S05]  /*88a0*/  BSYNC B2 ;  /* 0x0000000000027941 */ /* 0x000fea0003800000 */
.L_x_9285:
        /* <DEDUP_REMOVED lines=18> */
.L_x_9297:
[----:B------:R-:W-:-:S07]  /*89d0*/  IMAD.MOV.U32 R63, RZ, RZ, R118 ;  /* 0x000000ffff3f7224 */ /* 0x000fce00078e0076 */
.L_x_9298:
[----:B------:R-:W-:Y:S05]  /*89e0*/  BSYNC B3 ;  /* 0x0000000000037941 */ /* 0x000fea0003800000 */
.L_x_9296:
        /* <DEDUP_REMOVED lines=16> */
.L_x_9302:
[----:B------:R-:W-:Y:S05]  /*8af0*/  BSYNC B4 ;  /* 0x0000000000047941 */ /* 0x000fea0003800000 */
.L_x_9301:
        /* <DEDUP_REMOVED lines=44> */
.L_x_9300:
[----:B------:R-:W-:Y:S05]  /*8dc0*/  BSYNC B3 ;  /* 0x0000000000037941 */ /* 0x000fea0003800000 */
.L_x_9299:
        /* <DEDUP_REMOVED lines=12> */
.L_x_9295:
[----:B------:R-:W-:Y:S05]  /*8e90*/  BSYNC B2 ;  /* 0x0000000000027941 */ /* 0x000fea0003800000 */
.L_x_9294:
        /* <DEDUP_REMOVED lines=18> */
.L_x_9306:
[----:B------:R-:W-:-:S07]  /*8fc0*/  IMAD.MOV.U32 R102, RZ, RZ, R118 ;  /* 0x000000ffff667224 */ /* 0x000fce00078e0076 */
.L_x_9307:
[----:B------:R-:W-:Y:S05]  /*8fd0*/  BSYNC B3 ;  /* 0x0000000000037941 */ /* 0x000fea0003800000 */
.L_x_9305:
        /* <DEDUP_REMOVED lines=16> */
.L_x_9311:
[----:B------:R-:W-:Y:S05]  /*90e0*/  BSYNC B4 ;  /* 0x0000000000047941 */ /* 0x000fea0003800000 */
.L_x_9310:
        /* <DEDUP_REMOVED lines=44> */
.L_x_9309:
[----:B------:R-:W-:Y:S05]  /*93b0*/  BSYNC B3 ;  /* 0x0000000000037941 */ /* 0x000fea0003800000 */
.L_x_9308:
        /* <DEDUP_REMOVED lines=11> */
.L_x_9304:
[----:B------:R-:W-:Y:S05]  /*9470*/  BSYNC B2 ;  /* 0x0000000000027941 */ /* 0x000fea0003800000 */
.L_x_9303:
        /* <DEDUP_REMOVED lines=18> */
.L_x_9315:
[----:B------:R-:W-:-:S07]  /*95a0*/  IMAD.MOV.U32 R65, RZ, RZ, R118 ;  /* 0x000000ffff417224 */ /* 0x000fce00078e0076 */
.L_x_9316:
[----:B------:R-:W-:Y:S05]  /*95b0*/  BSYNC B3 ;  /* 0x0000000000037941 */ /* 0x000fea0003800000 */
.L_x_9314:
        /* <DEDUP_REMOVED lines=16> */
.L_x_9320:
[----:B------:R-:W-:Y:S05]  /*96c0*/  BSYNC B4 ;  /* 0x0000000000047941 */ /* 0x000fea0003800000 */
.L_x_9319:
        /* <DEDUP_REMOVED lines=44> */
.L_x_9318:
[----:B------:R-:W-:Y:S05]  /*9990*/  BSYNC B3 ;  /* 0x0000000000037941 */ /* 0x000fea0003800000 */
.L_x_9317:
        /* <DEDUP_REMOVED lines=12> */
.L_x_9313:
[----:B------:R-:W-:Y:S05]  /*9a60*/  BSYNC B2 ;  /* 0x0000000000027941 */ /* 0x000fea0003800000 */
.L_x_9312:
        /* <DEDUP_REMOVED lines=18> */
.L_x_9324:
[----:B------:R-:W-:-:S07]  /*9b90*/  IMAD.MOV.U32 R104, RZ, RZ, R118 ;  /* 0x000000ffff687224 */ /* 0x000fce00078e0076 */
.L_x_9325:
[----:B------:R-:W-:Y:S05]  /*9ba0*/  BSYNC B3 ;  /* 0x0000000000037941 */ /* 0x000fea0003800000 */
.L_x_9323:
        /* <DEDUP_REMOVED lines=16> */
.L_x_9329:
[----:B------:R-:W-:Y:S05]  /*9cb0*/  BSYNC B4 ;  /* 0x0000000000047941 */ /* 0x000fea0003800000 */
.L_x_9328:
        /* <DEDUP_REMOVED lines=44> */
.L_x_9327:
[----:B------:R-:W-:Y:S05]  /*9f80*/  BSYNC B3 ;  /* 0x0000000000037941 */ /* 0x000fea0003800000 */
.L_x_9326:
        /* <DEDUP_REMOVED lines=11> */
.L_x_9322:
[----:B------:R-:W-:Y:S05]  /*a040*/  BSYNC B2 ;  /* 0x0000000000027941 */ /* 0x000fea0003800000 */
.L_x_9321:
        /* <DEDUP_REMOVED lines=18> */
.L_x_9333:
[----:B------:R-:W-:-:S07]  /*a170*/  IMAD.MOV.U32 R67, RZ, RZ, R118 ;  /* 0x000000ffff437224 */ /* 0x000fce00078e0076 */
.L_x_9334:
[----:B------:R-:W-:Y:S05]  /*a180*/  BSYNC B3 ;  /* 0x0000000000037941 */ /* 0x000fea0003800000 */
.L_x_9332:
        /* <DEDUP_REMOVED lines=16> */
.L_x_9338:
[----:B------:R-:W-:Y:S05]  /*a290*/  BSYNC B4 ;  /* 0x0000000000047941 */ /* 0x000fea0003800000 */
.L_x_9337:
        /* <DEDUP_REMOVED lines=44> */
.L_x_9336:
[----:B------:R-:W-:Y:S05]  /*a560*/  BSYNC B3 ;  /* 0x0000000000037941 */ /* 0x000fea0003800000 */
.L_x_9335:
        /* <DEDUP_REMOVED lines=12> */
.L_x_9331:
[----:B------:R-:W-:Y:S05]  /*a630*/  BSYNC B2 ;  /* 0x0000000000027941 */ /* 0x000fea0003800000 */
.L_x_9330:
[----:B------:R-:W0:Y:S02]  /*a640*/  LDC.64 R68, c[0x0][0x238] ;  /* 0x00008e00ff447b82 */ /* 0x000e240000000a00 */
[----:B0-----:R-:W-:-:S05]  /*a650*/  IMAD.WIDE.U32 R68, R143, 0x20, R68 ;  /* 0x000000208f447825 */ /* 0x001fca00078e0044 */
[----:B------:R2:W-:Y:S04]  /*a660*/  STG.E.128 desc[UR6][R68.64], R60 ;  /* 0x0000003c44007986 */ /* 0x0005e8000c101d06 */
[----:B------:R2:W-:Y:S01]  /*a670*/  STG.E.128 desc[UR6][R68.64+0x10], R64 ;  /* 0x0000104044007986 */ /* 0x0005e2000c101d06 */
[----:B------:R-:W-:Y:S05]  /*a680*/  @!P2 BRA `(.L_x_9266) ;  /* 0x000000000050a947 */ /* 0x000fea0003800000 */
[----:B------:R-:W-:Y:S01]  /*a690*/  SHF.L.U32 R71, R137, 0x10, RZ ;  /* 0x0000001089477819 */ /* 0x000fe200000006ff */
[----:B--2---:R-:W0:Y:S01]  /*a6a0*/  LDC.64 R68, c[0x0][0x240] ;  /* 0x00009000ff447b82 */ /* 0x004e220000000a00 */
        /* <DEDUP_REMOVED lines=18> */
.L_x_9266:
[----:B------:R-:W-:Y:S05]  /*a7d0*/  BSYNC B1 ;  /* 0x0000000000017941 */ /* 0x000fea0003800000 */
.L_x_9265:
[----:B0123--:R-:W-:Y:S01]  /*a7e0*/  FADD.FTZ R68, RZ, R44 ;  /* 0x0000002cff447221 */ /* 0x00ffe20000010000 */
        /* <DEDUP_REMOVED lines=100> */
.L_x_9358:
        /* <DEDUP_REMOVED lines=60> */
.L_x_9343:
[----:B------:R-:W-:Y:S05]  /*b1f0*/  BSYNC B2 ;  /* 0x0000000000027941 */ /* 0x000fea0003800000 */
.L_x_9342:
        /* <DEDUP_REMOVED lines=35> */
.L_x_9345:
[----:B------:R-:W-:Y:S05]  /*b430*/  BSYNC B2 ;  /* 0x0000000000027941 */ /* 0x000fea0003800000 */
.L_x_9344:
        /* <DEDUP_REMOVED lines=32> */
.L_x_9341:
[----:B------:R-:W-:Y:S05]  /*b640*/  BSYNC B1 ;  /* 0x0000000000017941 */ /* 0x000fea0003800000 */
.L_x_9340:
[----:B-123--:R-:W1:Y:S02]  /*b650*/  LDC.64 R68, c[0x0][0x210] ;  /* 0x00008400ff447b82 */ /* 0x00ee640000000a00 */
[----:B-1----:R-:W-:-:S04]  /*b660*/  LEA R31, R68, R31, 0x2 ;  /* 0x0000001f441f7211 */ /* 0x002fc800078e10ff */
[----:B------:R-:W-:-:S13]  /*b670*/  ISETP.GE.AND P2, PT, R31, R69, PT ;  /* 0x000000451f00720c */ /* 0x000fda0003f46270 */
[----:B------:R-:W-:Y:S05]  /*b680*/  @!P2 BRA `(.L_x_9346) ;  /* 0xffffff5800a0a947 */ /* 0x000fea000383ffff */
[----:B------:R-:W-:Y:S05]  /*b690*/  BSYNC B0 ;  /* 0x0000000000007941 */ /* 0x000fea0003800000 */
.L_x_9112:
[----:B------:R-:W-:Y:S05]  /*b6a0*/  EXIT ;  /* 0x000000000000794d */ /* 0x000fea0003800000 */
.L_x_9339:
        /* <DEDUP_REMOVED lines=8> */
.L_x_9348:
[----:B------:R-:W-:Y:S05]  /*b730*/  BSYNC B1 ;  /* 0x0000000000017941 */ /* 0x000fea0003800000 */
.L_x_9347:
        /* <DEDUP_REMOVED lines=10> */
.L_x_9349:
[----:B------:R-:W-:Y:S01]  /*b7e0*/  HFMA2.MMA R145, -RZ, RZ, 0, 2.384185791015625e-07 ;  /* 0x00000004ff917435 */ /* 0x000fe200000001ff */
[----:B------:R-:W-:-:S05]  /*b7f0*/  MOV R71, R144 ;  /* 0x0000009000477202 */ /* 0x000fca0000000f00 */
[----:B------:R-:W-:-:S04]  /*b800*/  FADD.FTZ R71, R70, R71 ;  /* 0x0000004746477221 */ /* 0x000fc80000010000 */
[----:B------:R-:W-:-:S07]  /*b810*/  IMAD.MOV.U32 R146, RZ, RZ, R71 ;  /* 0x000000ffff927224 */ /* 0x000fce00078e0047 */
[----:B------:R-:W-:Y:S05]  /*b820*/  WARPSYNC.COLLECTIVE R143, `(.L_x_9350) ;  /* 0x000000008f087348 */ /* 0x000fea0003c00000 */
[----:B------:R0:W1:Y:S02]  /*b830*/  SHFL.BFLY P5, R144, R146, R145, R148 ;  /* 0x0c00009192907389 */ /* 0x00006400000a0094 */
[----:B01----:R-:W-:Y:S01]  /*b840*/  ENDCOLLECTIVE ;  /* 0x000000000000791b */ /* 0x003fe20003800000 */
.L_x_9350:
[----:B------:R-:W-:Y:S02]  /*b850*/  IMAD.MOV.U32 R145, RZ, RZ, 0x8 ;  /* 0x00000008ff917424 */ /* 0x000fe400078e00ff */
[----:B------:R-:W-:-:S04]  /*b860*/  IMAD.MOV.U32 R68, RZ, RZ, R144 ;  /* 0x000000ffff447224 */ /* 0x000fc800078e0090 */
[----:B------:R-:W-:-:S05]  /*b870*/  FADD.FTZ R105, R71, R68 ;  /* 0x0000004447697221 */ /* 0x000fca0000010000 */
[----:B------:R-:W-:-:S07]  /*b880*/  MOV R146, R105 ;  /* 0x0000006900927202 */ /* 0x000fce0000000f00 */
[----:B------:R-:W-:Y:S05]  /*b890*/  WARPSYNC.COLLECTIVE R143, `(.L_x_9351) ;  /* 0x000000008f087348 */ /* 0x000fea0003c00000 */
[----:B------:R0:W1:Y:S02]  /*b8a0*/  SHFL.BFLY P5, R144, R146, R145, R148 ;  /* 0x0c00009192907389 */ /* 0x00006400000a0094 */
[----:B01----:R-:W-:Y:S01]  /*b8b0*/  ENDCOLLECTIVE ;  /* 0x000000000000791b */ /* 0x003fe20003800000 */
.L_x_9351:
[----:B------:R-:W-:Y:S01]  /*b8c0*/  HFMA2.MMA R145, -RZ, RZ, 0, 9.5367431640625e-07 ;  /* 0x00000010ff917435 */ /* 0x000fe200000001ff */
[----:B------:R-:W-:-:S05]  /*b8d0*/  MOV R68, R144 ;  /* 0x0000009000447202 */ /* 0x000fca0000000f00 */
[----:B------:R-:W-:-:S04]  /*b8e0*/  FADD.FTZ R141, R105, R68 ;  /* 0x00000044698d7221 */ /* 0x000fc80000010000 */
[----:B------:R-:W-:-:S07]  /*b8f0*/  IMAD.MOV.U32 R146, RZ, RZ, R141 ;  /* 0x000000ffff927224 */ /* 0x000fce00078e008d */
[----:B------:R-:W-:Y:S05]  /*b900*/  WARPSYNC.COLLECTIVE R143, `(.L_x_9352) ;  /* 0x000000008f087348 */ /* 0x000fea0003c00000 */
[----:B------:R0:W1:Y:S02]  /*b910*/  SHFL.BFLY P5, R144, R146, R145, R148 ;  /* 0x0c00009192907389 */ /* 0x00006400000a0094 */
[----:B01----:R-:W-:Y:S01]  /*b920*/  ENDCOLLECTIVE ;  /* 0x000000000000791b */ /* 0x003fe20003800000 */
.L_x_9352:
        /* <DEDUP_REMOVED lines=57> */
.L_x_9353:
[----:B------:R-:W-:Y:S01]  /*bcc0*/  HFMA2.MMA R145, -RZ, RZ, 0, 1.1920928955078125e-07 ;  /* 0x00000002ff917435 */ /* 0x000fe200000001ff */
[----:B------:R-:W-:-:S05]  /*bcd0*/  MOV R69, R144 ;  /* 0x0000009000457202 */ /* 0x000fca0000000f00 */
[----:B------:R-:W-:-:S04]  /*bce0*/  FADD.FTZ R69, R68, R69 ;  /* 0x0000004544457221 */ /* 0x000fc80000010000 */
[----:B------:R-:W-:-:S07]  /*bcf0*/  IMAD.MOV.U32 R146, RZ, RZ, R69 ;  /* 0x000000ffff927224 */ /* 0x000fce00078e0045 */
[----:B------:R-:W-:Y:S05]  /*bd00*/  WARPSYNC.COLLECTIVE R143, `(.L_x_9354) ;  /* 0x000000008f087348 */ /* 0x000fea0003c00000 */
[----:B------:R0:W1:Y:S02]  /*bd10*/  SHFL.BFLY P5, R144, R146, R145, R148 ;  /* 0x0c00009192907389 */ /* 0x00006400000a0094 */
[----:B01----:R-:W-:Y:S01]  /*bd20*/  ENDCOLLECTIVE ;  /* 0x000000000000791b */ /* 0x003fe20003800000 */
.L_x_9354:
[----:B------:R-:W-:Y:S02]  /*bd30*/  IMAD.MOV.U32 R145, RZ, RZ, 0x4 ;  /* 0x00000004ff917424 */ /* 0x000fe400078e00ff */
[----:B------:R-:W-:-:S04]  /*bd40*/  IMAD.MOV.U32 R70, RZ, RZ, R144 ;  /* 0x000000ffff467224 */ /* 0x000fc800078e0090 */
[----:B------:R-:W-:-:S05]  /*bd50*/  FADD.FTZ R70, R69, R70 ;  /* 0x0000004645467221 */ /* 0x000fca0000010000 */
[----:B------:R-:W-:-:S07]  /*bd60*/  MOV R146, R70 ;  /* 0x0000004600927202 */ /* 0x000fce0000000f00 */
[----:B------:R-:W-:Y:S05]  /*bd70*/  WARPSYNC.COLLECTIVE R143, `(.L_x_9355) ;  /* 0x000000008f087348 */ /* 0x000fea0003c00000 */
[----:B------:R0:W1:Y:S02]  /*bd80*/  SHFL.BFLY P5, R144, R146, R145, R148 ;  /* 0x0c00009192907389 */ /* 0x00006400000a0094 */
[----:B01----:R-:W-:Y:S01]  /*bd90*/  ENDCOLLECTIVE ;  /* 0x000000000000791b */ /* 0x003fe20003800000 */
.L_x_9355:
[----:B------:R-:W-:Y:S01]  /*bda0*/  HFMA2.MMA R145, -RZ, RZ, 0, 4.76837158203125e-07 ;  /* 0x00000008ff917435 */ /* 0x000fe200000001ff */
[----:B------:R-:W-:-:S05]  /*bdb0*/  MOV R71, R144 ;  /* 0x0000009000477202 */ /* 0x000fca0000000f00 */
[----:B------:R-:W-:-:S04]  /*bdc0*/  FADD.FTZ R71, R70, R71 ;  /* 0x0000004746477221 */ /* 0x000fc80000010000 */
[----:B------:R-:W-:-:S07]  /*bdd0*/  IMAD.MOV.U32 R146, RZ, RZ, R71 ;  /* 0x000000ffff927224 */ /* 0x000fce00078e0047 */
[----:B------:R-:W-:Y:S05]  /*bde0*/  WARPSYNC.COLLECTIVE R143, `(.L_x_9356) ;  /* 0x000000008f087348 */ /* 0x000fea0003c00000 */
[----:B------:R0:W1:Y:S02]  /*bdf0*/  SHFL.BFLY P5, R144, R146, R145, R148 ;  /* 0x0c00009192907389 */ /* 0x00006400000a0094 */
[----:B01----:R-:W-:Y:S01]  /*be00*/  ENDCOLLECTIVE ;  /* 0x000000000000791b */ /* 0x003fe20003800000 */
.L_x_9356:
[----:B------:R-:W-:Y:S02]  /*be10*/  IMAD.MOV.U32 R145, RZ, RZ, 0x10 ;  /* 0x00000010ff917424 */ /* 0x000fe400078e00ff */
[----:B------:R-:W-:-:S04]  /*be20*/  IMAD.MOV.U32 R142, RZ, RZ, R144 ;  /* 0x000000ffff8e7224 */ /* 0x000fc800078e0090 */
[----:B------:R-:W-:-:S05]  /*be30*/  FADD.FTZ R142, R71, R142 ;  /* 0x0000008e478e7221 */ /* 0x000fca0000010000 */
[----:B------:R-:W-:-:S07]  /*be40*/  MOV R146, R142 ;  /* 0x0000008e00927202 */ /* 0x000fce0000000f00 */
[----:B------:R-:W-:Y:S05]  /*be50*/  WARPSYNC.COLLECTIVE R143, `(.L_x_9357) ;  /* 0x000000008f087348 */ /* 0x000fea0003c00000 */
[----:B------:R0:W1:Y:S02]  /*be60*/  SHFL.BFLY P5, R144, R146, R145, R148 ;  /* 0x0c00009192907389 */ /* 0x00006400000a0094 */
[----:B01----:R-:W-:Y:S01]  /*be70*/  ENDCOLLECTIVE ;  /* 0x000000000000791b */ /* 0x003fe20003800000 */
.L_x_9357:
[----:B------:R-:W-:Y:S01]  /*be80*/  MOV R105, R144 ;  /* 0x0000009000697202 */ /* 0x000fe20000000f00 */
[----:B------:R-:W-:Y:S06]  /*be90*/  BRA `(.L_x_9358) ;  /* 0xffffffec00e47947 */ /* 0x000fec000383ffff */
.L_x_9359:
        /* <DEDUP_REMOVED lines=14> */
.L_x_23510:


//--------------------- .text._ZN10layer_norm13ln_fwd_kernelINS_13Kernel_traitsI13__nv_bfloat16S2_fS2_fjLj768ELj1ELj4ELj1ELj16ENS_18Kernel_traits_baseILj768ES2_S2_fS2_fjLj128EEEEELb1ELb1ELb1ELb1EEEvNS_9FwdParamsE --------------------------
	.section	.text._ZN10layer_norm13ln_fwd_kernelINS_13Kernel_traitsI13__nv_bfloat16S2_fS2_fjLj768ELj1ELj4ELj1ELj16ENS_18Kernel_traits_baseILj768ES2_S2_fS2_fjLj128EEEEELb1ELb1ELb1ELb1EEEvNS_9FwdParamsE,"ax",@progbits
	.align	128
        .global         _ZN10layer_norm13ln_fwd_kernelINS_13Kernel_traitsI13__nv_bfloat16S2_fS2_fjLj768ELj1ELj4ELj1ELj16ENS_18Kernel_traits_baseILj768ES2_S2_fS2_fjLj128EEEEELb1ELb1ELb1ELb1EEEvNS_9FwdParamsE
        .type           _ZN10layer_norm13ln_fwd_kernelINS_13Kernel_traitsI13__nv_bfloat16S2_fS2_fjLj768ELj1ELj4ELj1ELj16ENS_18Kernel_traits_baseILj768ES2_S2_fS2_fjLj128EEEEELb1ELb1ELb1ELb1EEEvNS_9FwdParamsE,@function
        .size           _ZN10layer_norm13ln_fwd_kernelINS_13Kernel_traitsI13__nv_bfloat16S2_fS2_fjLj768ELj1ELj4ELj1ELj16ENS_18Kernel_traits_baseILj768ES2_S2_fS2_fjLj128EEEEELb1ELb1ELb1ELb1EEEvNS_9FwdParamsE,(.L_x_23511 - _ZN10layer_norm13ln_fwd_kernelINS_13Kernel_traitsI13__nv_bfloat16S2_fS2_fjLj768ELj1ELj4ELj1ELj16ENS_18Kernel_traits_baseILj768ES2_S2_fS2_fjLj128EEEEELb1ELb1ELb1ELb1EEEvNS_9FwdParamsE)
        .other          _ZN10layer_norm13ln_fwd_kernelINS_13Kernel_traitsI13__nv_bfloat16S2_fS2_fjLj768ELj1ELj4ELj1ELj16ENS_18Kernel_traits_baseILj768ES2_S2_fS2_fjLj128EEEEELb1ELb1ELb1ELb1EEEvNS_9FwdParamsE,@"STO_CUDA_ENTRY STV_DEFAULT"
_ZN10layer_norm13ln_fwd_kernelINS_13Kernel_traitsI13__nv_bfloat16S2_fS2_fjLj768ELj1ELj4ELj1ELj16ENS_18Kernel_traits_baseILj768ES2_S2_fS2_fjLj128EEEEELb1ELb1ELb1ELb1EEEvNS_9FwdParamsE:
.text._ZN10layer_norm13ln_fwd_kernelINS_13Kernel_traitsI13__nv_bfloat16S2_fS2_fjLj768ELj1ELj4ELj1ELj16ENS_18Kernel_traits_baseILj768ES2_S2_fS2_fjLj128EEEEELb1ELb1ELb1ELb1EEEvNS_9FwdParamsE:
        /* <DEDUP_REMOVED lines=64> */
[----:B------:R-:W-:Y:S02]  /*0400*/  ISETP.NE.U32.AND P0, PT, RZ, UR8, PT ;  /* 0x00000008ff007c0c */ /* 0x000fe4000bf05070 */
[----:B------:R-:W-:Y:S01]  /*0410*/  LOP3.LUT R16, R21, UR21, R16, 0x96, !PT ;  /* 0x0000001515107c12 */ /* 0x000fe2000f8e9610 */
[----:B------:R-:W-:Y:S01]  /*0420*/  UIADD3 UR23, UR4, -0x4ab325aa, URZ ;  /* 0xb54cda5604177890 */ /* 0x000fe2000fffe03f */
[----:B------:R-:W-:Y:S01]  /*0430*/  IMAD.WIDE.U32 R22, R22, -0x326172a9, RZ ;  /* 0xcd9e8d5716167825 */ /* 0x000fe200078e00ff */
[----:B------:R-:W-:Y:S01]  /*0440*/  UIADD3 UR24, UR5, 0x646e171e, URZ ;  /* 0x646e171e05187890 */ /* 0x000fe2000fffe03f */
[----:B------:R-:W-:Y:S02]  /*0450*/  ISETP.NE.AND.EX P0, PT, RZ, UR9, PT, P0 ;  /* 0x00000009ff007c0c */ /* 0x000fe4000bf05300 */
[----:B------:R-:W-:Y:S01]  /*0460*/  IMAD.WIDE.U32 R16, R16, -0x2daee0ad, RZ ;  /* 0xd2511f5310107825 */ /* 0x000fe200078e00ff */
[----:B------:R-:W-:-:S02]  /*0470*/  IADD3 R2, P1, R42, UR8, RZ ;  /* 0x000000082a027c10 */ /* 0x000fc4000ff3e0ff */
[----:B------:R-:W-:Y:S02]  /*0480*/  LOP3.LUT R19, R23, UR23, R20, 0x96, !PT ;  /* 0x0000001717137c12 */ /* 0x000fe4000f8e9614 */
[----:B------:R-:W-:Y:S01]  /*0490*/  LOP3.LUT R20, R17, UR24, R18, 0x96, !PT ;  /* 0x0000001811147c12 */ /* 0x000fe2000f8e9612 */
[----:B------:R-:W-:Y:S01]  /*04a0*/  IMAD.X R3, RZ, RZ, UR9, P1 ;  /* 0x00000009ff037e24 */ /* 0x000fe200088e06ff */
[----:B------:R-:W-:Y:S01]  /*04b0*/  UIADD3 UR25, UR4, 0x5384540f, URZ ;  /* 0x5384540f04197890 */ /* 0x000fe2000fffe03f */
[----:B------:R-:W-:Y:S01]  /*04c0*/  IMAD.WIDE.U32 R18, R19, -0x2daee0ad, RZ ;  /* 0xd2511f5313127825 */ /* 0x000fe200078e00ff */
[----:B------:R-:W-:Y:S01]  /*04d0*/  UIADD3 UR26, UR5, 0x1fd5c5a3, URZ ;  /* 0x1fd5c5a3051a7890 */ /* 0x000fe2000fffe03f */
[----:B------:R-:W-:Y:S01]  /*04e0*/  ISETP.GE.AND P1, PT, R0, UR12, PT ;  /* 0x0000000c00007c0c */ /* 0x000fe2000bf26270 */
[----:B------:R-:W5:Y:S01]  /*04f0*/  @P0 LDG.E.128 R4, desc[UR6][R2.64] ;  /* 0x0000000602040981 */ /* 0x000f62000c1e1d00 */
[----:B------:R-:W-:Y:S01]  /*0500*/  IMAD.WIDE.U32 R20, R20, -0x326172a9, RZ ;  /* 0xcd9e8d5714147825 */ /* 0x000fe200078e00ff */
[----:B------:R-:W-:-:S02]  /*0510*/  ULDC.64 UR8, c[0x0][0x260] ;  /* 0x0000980000087ab9 */ /* 0x000fc40000000a00 */
[----:B------:R-:W5:Y:S01]  /*0520*/  @P0 LDG.E.128 R8, desc[UR6][R2.64+0x200] ;  /* 0x0002000602080981 */ /* 0x000f62000c1e1d00 */
[----:B------:R-:W-:-:S03]  /*0530*/  LOP3.LUT R46, R19, UR26, R16, 0x96, !PT ;  /* 0x0000001a132e7c12 */ /* 0x000fc6000f8e9610 */
[----:B------:R0:W5:Y:S01]  /*0540*/  @P0 LDG.E.128 R12, desc[UR6][R2.64+0x400] ;  /* 0x00040006020c0981 */ /* 0x000162000c1e1d00 */
[----:B------:R-:W-:Y:S02]  /*0550*/  LOP3.LUT R41, R21, UR25, R22, 0x96, !PT ;  /* 0x0000001915297c12 */ /* 0x000fe4000f8e9616 */
[----:B------:R-:W-:Y:S01]  /*0560*/  IADD3 R42, P2, R42, UR8, RZ ;  /* 0x000000082a2a7c10 */ /* 0x000fe2000ff5e0ff */
[----:B------:R-:W-:Y:S01]  /*0570*/  UIADD3 UR27, UR4, -0xe443238, URZ ;  /* 0xf1bbcdc8041b7890 */ /* 0x000fe2000fffe03f */
[----:B0-----:R-:W-:Y:S01]  /*0580*/  LOP3.LUT R2, R24, 0x1f, RZ, 0xc0, !PT ;  /* 0x0000001f18027812 */ /* 0x001fe200078ec0ff */
[----:B------:R-:W-:Y:S01]  /*0590*/  UIADD3 UR12, UR5, -0x24c28bd8, URZ ;  /* 0xdb3d7428050c7890 */ /* 0x000fe2000fffe03f */
[----:B------:R-:W-:Y:S02]  /*05a0*/  IMAD.HI.U32 R17, R46, -0x326172a9, RZ ;  /* 0xcd9e8d572e117827 */ /* 0x000fe400078e00ff */
[----:B------:R-:W-:Y:S02]  /*05b0*/  LEA R44, P3, R2, UR10, 0x4 ;  /* 0x0000000a022c7c11 */ /* 0x000fe4000f8620ff */
[----:B------:R-:W-:-:S02]  /*05c0*/  IMAD.HI.U32 R3, R41, -0x2daee0ad, RZ ;  /* 0xd2511f5329037827 */ /* 0x000fc400078e00ff */
[----:B------:R-:W-:Y:S02]  /*05d0*/  IADD3.X R45, RZ, UR11, RZ, P3, !PT ;  /* 0x0000000bff2d7c10 */ /* 0x000fe40009ffe4ff */
[----:B------:R-:W-:Y:S01]  /*05e0*/  IMAD.X R43, RZ, RZ, UR9, P2 ;  /* 0x00000009ff2b7e24 */ /* 0x000fe200090e06ff */
[----:B------:R-:W-:Y:S02]  /*05f0*/  LOP3.LUT R47, R17, UR27, R20, 0x96, !PT ;  /* 0x0000001b112f7c12 */ /* 0x000fe4000f8e9614 */
        /* <DEDUP_REMOVED lines=21> */
[C---:B------:R-:W-:Y:S01]  /*0750*/  IMAD.U32 R8, R9.reuse, 0x10000, RZ ;  /* 0x0001000009087824 */ /* 0x040fe200078e00ff */
[----:B------:R-:W-:Y:S01]  /*0760*/  PRMT R89, R9, 0x7632, R89 ;  /* 0x0000763209597816 */ /* 0x000fe20000000059 */
[----:B------:R0:W5:Y:S01]  /*0770*/  LDG.E.128 R28, desc[UR6][R42.64+0x400] ;  /* 0x000400062a1c7981 */ /* 0x000162000c1e1d00 */
[C---:B------:R-:W-:Y:S01]  /*0780*/  PRMT R90, R10.reuse, 0x7632, R90 ;  /* 0x000076320a5a7816 */ /* 0x040fe2000000005a */
[----:B------:R-:W-:Y:S01]  /*0790*/  IMAD.U32 R9, R10, 0x10000, RZ ;  /* 0x000100000a097824 */ /* 0x000fe200078e00ff */
[----:B------:R-:W-:Y:S01]  /*07a0*/  UIADD3 UR29, UR5, -0x695add53, URZ ;  /* 0x96a522ad051d7890 */ /* 0x000fe2000fffe03f */
[----:B------:R-:W5:Y:S01]  /*07b0*/  LDG.E.128 R24, desc[UR6][R44.64] ;  /* 0x000000062c187981 */ /* 0x000f62000c1e1d00 */
[----:B------:R-:W-:Y:S01]  /*07c0*/  PRMT R91, R11, 0x7632, R91 ;  /* 0x000076320b5b7816 */ /* 0x000fe2000000005b */
[----:B------:R-:W-:Y:S01]  /*07d0*/  IMAD R41, R41, -0x2daee0ad, RZ ;  /* 0xd2511f5329297824 */ /* 0x000fe200078e02ff */
[----:B------:R-:W-:Y:S01]  /*07e0*/  SHF.L.U32 R10, R11, 0x10, RZ ;  /* 0x000000100b0a7819 */ /* 0x000fe200000006ff */
[----:B------:R-:W5:Y:S01]  /*07f0*/  LDG.E.128 R20, desc[UR6][R44.64+0x200] ;  /* 0x000200062c147981 */ /* 0x000f62000c1e1d00 */
[----:B------:R-:W-:Y:S01]  /*0800*/  PRMT R97, R13, 0x7632, R97 ;  /* 0x000076320d617816 */ /* 0x000fe20000000061 */
[----:B0-----:R-:W-:Y:S01]  /*0810*/  IMAD.WIDE.U32 R42, R47, -0x2daee0ad, RZ ;  /* 0xd2511f532f2a7825 */ /* 0x001fe200078e00ff */
[----:B------:R-:W-:Y:S01]  /*0820*/  PRMT R98, R14, 0x7632, R98 ;  /* 0x000076320e627816 */ /* 0x000fe20000000062 */
[----:B------:R0:W5:Y:S01]  /*0830*/  LDG.E.128 R16, desc[UR6][R44.64+0x400] ;  /* 0x000400062c107981 */ /* 0x000162000c1e1d00 */
[C---:B------:R-:W-:Y:S01]  /*0840*/  PRMT R96, R12.reuse, 0x7632, R96 ;  /* 0x000076320c607816 */ /* 0x040fe20000000060 */
[----:B------:R-:W-:Y:S01]  /*0850*/  IMAD.U32 R11, R12, 0x10000, RZ ;  /* 0x000100000c0b7824 */ /* 0x000fe200078e00ff */
[----:B------:R-:W-:Y:S01]  /*0860*/  PRMT R99, R15, 0x7632, R99 ;  /* 0x000076320f637816 */ /* 0x000fe20000000063 */
[----:B------:R-:W-:Y:S01]  /*0870*/  IMAD.U32 R12, R13, 0x10000, RZ ;  /* 0x000100000d0c7824 */ /* 0x000fe200078e00ff */
[----:B------:R-:W-:Y:S01]  /*0880*/  SHF.L.U32 R13, R14, 0x10, RZ ;  /* 0x000000100e0d7819 */ /* 0x000fe200000006ff */
[----:B------:R-:W-:Y:S01]  /*0890*/  HFMA2.MMA R83, -RZ, RZ, 0, 0 ;  /* 0x00000000ff537435 */ /* 0x000fe200000001ff */
[----:B------:R-:W-:Y:S01]  /*08a0*/  BSSY B0, `(.L_x_9360) ;  /* 0x0000a96000007945 */ /* 0x000fe20003800000 */
[----:B------:R-:W-:Y:S01]  /*08b0*/  IMAD.U32 R14, R15, 0x10000, RZ ;  /* 0x000100000f0e7824 */ /* 0x000fe200078e00ff */
[----:B------:R-:W-:Y:S01]  /*08c0*/  LOP3.LUT R76, R43, UR29, R41, 0x96, !PT ;  /* 0x0000001d2b4c7c12 */ /* 0x000fe2000f8e9629 */
[----:B0-----:R-:W-:Y:S01]  /*08d0*/  IMAD R45, R46, -0x326172a9, RZ ;  /* 0xcd9e8d572e2d7824 */ /* 0x001fe200078e02ff */
[----:B------:R-:W-:Y:S01]  /*08e0*/  LOP3.LUT R81, R40, 0x3, RZ, 0xc0, !PT ;  /* 0x0000000328517812 */ /* 0x000fe200078ec0ff */
[----:B------:R-:W-:Y:S01]  /*08f0*/  IMAD.HI.U32 R44, R82, -0x326172a9, RZ ;  /* 0xcd9e8d57522c7827 */ /* 0x000fe200078e00ff */
[----:B------:R-:W-:Y:S01]  /*0900*/  ULDC.U8 UR8, c[0x0][0x2a0] ;  /* 0x0000a80000087ab9 */ /* 0x000fe20000000000 */
[----:B------:R-:W-:Y:S01]  /*0910*/  SHF.L.U32 R86, R86, 0x10, RZ ;  /* 0x0000001056567819 */ /* 0x000fe200000006ff */
[----:B------:R-:W-:Y:S01]  /*0920*/  ULDC UR9, c[0x0][0x294] ;  /* 0x0000a50000097ab9 */ /* 0x000fe20000000800 */
[----:B------:R-:W-:Y:S01]  /*0930*/  IMAD.MOV.U32 R78, RZ, RZ, R42 ;  /* 0x000000ffff4e7224 */ /* 0x000fe200078e002a */
[----:B------:R-:W-:Y:S01]  /*0940*/  LOP3.LUT R15, R44, UR28, R45, 0x96, !PT ;  /* 0x0000001c2c0f7c12 */ /* 0x000fe2000f8e962d */
[----:B------:R-:W-:Y:S01]  /*0950*/  IMAD R82, R82, -0x326172a9, RZ ;  /* 0xcd9e8d5752527824 */ /* 0x000fe200078e02ff */
        /* <DEDUP_REMOVED lines=10> */
[----:B------:R-:W-:Y:S01]  /*0a00*/  ULDC.64 UR10, c[0x0][0x298] ;  /* 0x0000a600000a7ab9 */ /* 0x000fe20000000a00 */
[----:B------:R-:W-:-:S02]  /*0a10*/  IMAD.U32 R91, R91, 0x10000, RZ ;  /* 0x000100005b5b7824 */ /* 0x000fc400078e00ff */
[----:B------:R-:W-:Y:S02]  /*0a20*/  IMAD.U32 R97, R97, 0x10000, RZ ;  /* 0x0001000061617824 */ /* 0x000fe400078e00ff */
[----:B------:R-:W-:-:S07]  /*0a30*/  IMAD.U32 R98, R98, 0x10000, RZ ;  /* 0x0001000062627824 */ /* 0x000fce00078e00ff */
.L_x_9586:
        /* <DEDUP_REMOVED lines=21> */
[----:B------:R-:W-:-:S04]  /*0b90*/  @P3 VIADD R62, R52, 0xffffffff ;  /* 0xffffffff343e3836 */ /* 0x000fc80000000000 */
[----:B------:R-:W-:-:S05]  /*0ba0*/  @P3 IMAD R62, R62, R115, RZ ;  /* 0x000000733e3e3224 */ /* 0x000fca00078e02ff */
[----:B------:R-:W-:-:S04]  /*0bb0*/  @P3 SHF.R.S32.HI R61, RZ, 0x1f, R62 ;  /* 0x0000001fff3d3819 */ /* 0x000fc8000001143e */
[----:B------:R-:W-:-:S04]  /*0bc0*/  @P3 LEA.HI R61, R61, R62, RZ, 0x3 ;  /* 0x0000003e3d3d3211 */ /* 0x000fc800078f18ff */
[----:B------:R-:W-:-:S05]  /*0bd0*/  @P3 LEA.HI.SX32 R117, R61, R2, 0x1d ;  /* 0x000000023d753211 */ /* 0x000fca00078feaff */
[----:B-1----:R-:W-:-:S05]  /*0be0*/  @P3 IMAD.WIDE.U32 R56, R117, 0x10, R56 ;  /* 0x0000001075383825 */ /* 0x002fca00078e0038 */
[----:B------:R0:W5:Y:S01]  /*0bf0*/  @P3 LDG.E.128 R44, desc[UR6][R56.64] ;  /* 0x00000006382c3981 */ /* 0x000162000c1e1d00 */
[----:B------:R-:W-:Y:S01]  /*0c00*/  ISETP.GT.AND P4, PT, R52, RZ, PT ;  /* 0x000000ff3400720c */ /* 0x000fe20003f84270 */
[----:B------:R-:W-:Y:S01]  /*0c10*/  BSSY B1, `(.L_x_9361) ;  /* 0x000005f000017945 */ /* 0x000fe20003800000 */
[----:B------:R-:W-:-:S11]  /*0c20*/  SHF.R.S32.HI R112, RZ, 0x1f, R0 ;  /* 0x0000001fff707819 */ /* 0x000fd60000011400 */
        /* <DEDUP_REMOVED lines=17> */
.L_x_9364:
[----:B------:R-:W-:-:S07]  /*0d40*/  IMAD.MOV.U32 R60, RZ, RZ, R82 ;  /* 0x000000ffff3c7224 */ /* 0x000fce00078e0052 */
.L_x_9365:
[----:B------:R-:W-:Y:S05]  /*0d50*/  BSYNC B2 ;  /* 0x0000000000027941 */ /* 0x000fea0003800000 */
.L_x_9363:
        /* <DEDUP_REMOVED lines=16> */
.L_x_9369:
[----:B------:R-:W-:Y:S05]  /*0e60*/  BSYNC B3 ;  /* 0x0000000000037941 */ /* 0x000fea0003800000 */
.L_x_9368:
        /* <DEDUP_REMOVED lines=44> */
.L_x_9367:
[----:B------:R-:W-:Y:S05]  /*1130*/  BSYNC B2 ;  /* 0x0000000000027941 */ /* 0x000fea0003800000 */
.L_x_9366:
[----:B------:R-:W-:Y:S01]  /*1140*/  I2FP.F32.U32 R52, R60 ;  /* 0x0000003c00347245 */ /* 0x000fe20000201000 */
[----:B------:R-:W-:Y:S02]  /*1150*/  IMAD.MOV.U32 R55, RZ, RZ, 0x2f800000 ;  /* 0x2f800000ff377424 */ /* 0x000fe400078e00ff */
[----:B-----5:R-:W-:Y:S02]  /*1160*/  IMAD.U32 R53, R44, 0x10000, RZ ;  /* 0x000100002c357824 */ /* 0x020fe400078e00ff */
[----:B------:R-:W-:Y:S02]  /*1170*/  FFMA.FTZ R52, R52, R55, 1.1641532182693481445e-10 ;  /* 0x2f00000034347423 */ /* 0x000fe40000010037 */
[----:B------:R-:W-:-:S03]  /*1180*/  FMUL.FTZ R53, R53, UR11 ;  /* 0x0000000b35357c20 */ /* 0x000fc60008410000 */
[----:B------:R-:W-:Y:S01]  /*1190*/  FSETP.GTU.FTZ.AND P1, PT, R52, UR9, PT ;  /* 0x0000000934007c0b */ /* 0x000fe2000bf3c000 */
[----:B------:R-:W-:Y:S01]  /*11a0*/  FMUL.FTZ R53, R53, UR10 ;  /* 0x0000000a35357c20 */ /* 0x000fe20008410000 */
[----:B------:R-:W-:Y:S02]  /*11b0*/  SHF.L.U32 R52, R24, 0x10, RZ ;  /* 0x0000001018347819 */ /* 0x000fe400000006ff */
[----:B------:R-:W-:Y:S02]  /*11c0*/  SEL R100, RZ, 0x1, P1 ;  /* 0x00000001ff647807 */ /* 0x000fe40000800000 */
[----:B------:R-:W-:-:S05]  /*11d0*/  FSEL R53, R53, RZ, !P1 ;  /* 0x000000ff35357208 */ /* 0x000fca0004800000 */
[----:B------:R-:W-:-:S04]  /*11e0*/  FMUL.FTZ R52, R53, R52 ;  /* 0x0000003435347220 */ /* 0x000fc80000410000 */
[----:B------:R-:W-:-:S07]  /*11f0*/  @P0 FADD.FTZ R52, R40, R52 ;  /* 0x0000003428340221 */ /* 0x000fce0000010000 */
.L_x_9362:
[----:B------:R-:W-:Y:S05]  /*1200*/  BSYNC B1 ;  /* 0x0000000000017941 */ /* 0x000fea0003800000 */
.L_x_9361:
        /* <DEDUP_REMOVED lines=18> */
.L_x_9373:
[----:B------:R-:W-:-:S07]  /*1330*/  MOV R53, R82 ;  /* 0x0000005200357202 */ /* 0x000fce0000000f00 */
.L_x_9374:
[----:B------:R-:W-:Y:S05]  /*1340*/  BSYNC B2 ;  /* 0x0000000000027941 */ /* 0x000fea0003800000 */
.L_x_9372:
        /* <DEDUP_REMOVED lines=16> */
.L_x_9378:
[----:B------:R-:W-:Y:S05]  /*1450*/  BSYNC B3 ;  /* 0x0000000000037941 */ /* 0x000fea0003800000 */
.L_x_9377:
        /* <DEDUP_REMOVED lines=44> */
.L_x_9376:
[----:B------:R-:W-:Y:S05]  /*1720*/  BSYNC B2 ;  /* 0x0000000000027941 */ /* 0x000fea0003800000 */
.L_x_9375:
        /* <DEDUP_REMOVED lines=9> */
[----:B------:R-:W-:Y:S02]  /*17c0*/  IMAD.U32 R53, R56, 0x10000, RZ ;  /* 0x0001000038357824 */ /* 0x000fe400078e00ff */
[----:B------:R-:W-:Y:S02]  /*17d0*/  SEL R101, RZ, 0x1, P1 ;  /* 0x00000001ff657807 */ /* 0x000fe40000800000 */
[----:B------:R-:W-:-:S05]  /*17e0*/  FSEL R54, R54, RZ, !P1 ;  /* 0x000000ff36367208 */ /* 0x000fca0004800000 */
[----:B------:R-:W-:-:S04]  /*17f0*/  FMUL.FTZ R53, R54, R53 ;  /* 0x0000003536357220 */ /* 0x000fc80000410000 */
[----:B------:R-:W-:-:S07]  /*1800*/  @P0 FADD.FTZ R53, R41, R53 ;  /* 0x0000003529350221 */ /* 0x000fce0000010000 */
.L_x_9371:
[----:B------:R-:W-:Y:S05]  /*1810*/  BSYNC B1 ;  /* 0x0000000000017941 */ /* 0x000fea0003800000 */
.L_x_9370:
        /* <DEDUP_REMOVED lines=18> */
.L_x_9382:
[----:B------:R-:W-:-:S07]  /*1940*/  IMAD.MOV.U32 R62, RZ, RZ, R82 ;  /* 0x000000ffff3e7224 */ /* 0x000fce00078e0052 */
.L_x_9383:
[----:B------:R-:W-:Y:S05]  /*1950*/  BSYNC B2 ;  /* 0x0000000000027941 */ /* 0x000fea0003800000 */
.L_x_9381:
        /* <DEDUP_REMOVED lines=16> */
.L_x_9387:
[----:B------:R-:W-:Y:S05]  /*1a60*/  BSYNC B3 ;  /* 0x0000000000037941 */ /* 0x000fea0003800000 */
.L_x_9386:
        /* <DEDUP_REMOVED lines=44> */
.L_x_9385:
[----:B------:R-:W-:Y:S05]  /*1d30*/  BSYNC B2 ;  /* 0x0000000000027941 */ /* 0x000fea0003800000 */
.L_x_9384:
[----:B------:R-:W-:Y:S01]  /*1d40*/  HFMA2.MMA R57, -RZ, RZ, 0.1171875, 0 ;  /* 0x2f800000ff397435 */ /* 0x000fe200000001ff */
[----:B------:R-:W-:Y:S01]  /*1d50*/  I2FP.F32.U32 R54, R62 ;  /* 0x0000003e00367245 */ /* 0x000fe20000201000 */
[----:B-----5:R-:W-:-:S04]  /*1d60*/  IMAD.U32 R55, R45, 0x10000, RZ ;  /* 0x000100002d377824 */ /* 0x020fc800078e00ff */
[----:B------:R-:W-:-:S04]  /*1d70*/  FMUL.FTZ R55, R55, UR11 ;  /* 0x0000000b37377c20 */ /* 0x000fc80008410000 */
[----:B------:R-:W-:Y:S01]  /*1d80*/  FFMA.FTZ R54, R54, R57, 1.1641532182693481445e-10 ;  /* 0x2f00000036367423 */ /* 0x000fe20000010039 */
[----:B------:R-:W-:-:S04]  /*1d90*/  FMUL.FTZ R55, R55, UR10 ;  /* 0x0000000a37377c20 */ /* 0x000fc80008410000 */
[----:B------:R-:W-:Y:S01]  /*1da0*/  FSETP.GTU.FTZ.AND P1, PT, R54, UR9, PT ;  /* 0x0000000936007c0b */ /* 0x000fe2000bf3c000 */
[----:B------:R-:W-:-:S03]  /*1db0*/  IMAD.U32 R54, R25, 0x10000, RZ ;  /* 0x0001000019367824 */ /* 0x000fc600078e00ff */
[----:B------:R-:W-:Y:S02]  /*1dc0*/  FSEL R55, R55, RZ, !P1 ;  /* 0x000000ff37377208 */ /* 0x000fe40004800000 */
[----:B------:R-:W-:-:S03]  /*1dd0*/  SEL R102, RZ, 0x1, P1 ;  /* 0x00000001ff667807 */ /* 0x000fc60000800000 */
[----:B------:R-:W-:-:S04]  /*1de0*/  FMUL.FTZ R54, R55, R54 ;  /* 0x0000003637367220 */ /* 0x000fc80000410000 */
[----:B------:R-:W-:-:S07]  /*1df0*/  @P0 FADD.FTZ R54, R42, R54 ;  /* 0x000000362a360221 */ /* 0x000fce0000010000 */
.L_x_9380:
[----:B------:R-:W-:Y:S05]  /*1e00*/  BSYNC B1 ;  /* 0x0000000000017941 */ /* 0x000fea0003800000 */
.L_x_9379:
        /* <DEDUP_REMOVED lines=18> */
.L_x_9391:
[----:B------:R-:W-:-:S07]  /*1f30*/  IMAD.MOV.U32 R55, RZ, RZ, R82 ;  /* 0x000000ffff377224 */ /* 0x000fce00078e0052 */
.L_x_9392:
[----:B------:R-:W-:Y:S05]  /*1f40*/  BSYNC B2 ;  /* 0x0000000000027941 */ /* 0x000fea0003800000 */
.L_x_9390:
        /* <DEDUP_REMOVED lines=16> */
.L_x_9396:
[----:B------:R-:W-:Y:S05]  /*2050*/  BSYNC B3 ;  /* 0x0000000000037941 */ /* 0x000fea0003800000 */
.L_x_9395:
        /* <DEDUP_REMOVED lines=44> */
.L_x_9394:
[----:B------:R-:W-:Y:S05]  /*2320*/  BSYNC B2 ;  /* 0x0000000000027941 */ /* 0x000fea0003800000 */
.L_x_9393:
[----:B-----5:R-:W-:Y:S01]  /*2330*/  PRMT R56, R45, 0x7632, R56 ;  /* 0x000076322d387816 */ /* 0x020fe20000000038 */
[----:B------:R-:W-:Y:S01]  /*2340*/  IMAD.MOV.U32 R58, RZ, RZ, 0x2f800000 ;  /* 0x2f800000ff3a7424 */ /* 0x000fe200078e00ff */
[----:B------:R-:W-:-:S03]  /*2350*/  I2FP.F32.U32 R55, R55 ;  /* 0x0000003700377245 */ /* 0x000fc60000201000 */
[----:B------:R-:W-:Y:S02]  /*2360*/  IMAD.U32 R56, R56, 0x10000, RZ ;  /* 0x0001000038387824 */ /* 0x000fe400078e00ff */
[----:B------:R-:W-:Y:S01]  /*2370*/  FFMA.FTZ R55, R55, R58, 1.1641532182693481445e-10 ;  /* 0x2f00000037377423 */ /* 0x000fe2000001003a */
[----:B------:R-:W-:Y:S01]  /*2380*/  PRMT R58, R25, 0x7632, R58 ;  /* 0x00007632193a7816 */ /* 0x000fe2000000003a */
        /* <DEDUP_REMOVED lines=8> */
.L_x_9389:
[----:B------:R-:W-:Y:S05]  /*2410*/  BSYNC B1 ;  /* 0x0000000000017941 */ /* 0x000fea0003800000 */
.L_x_9388:
        /* <DEDUP_REMOVED lines=18> */
.L_x_9400:
[----:B------:R-:W-:-:S07]  /*2540*/  MOV R64, R82 ;  /* 0x0000005200407202 */ /* 0x000fce0000000f00 */
.L_x_9401:
[----:B------:R-:W-:Y:S05]  /*2550*/  BSYNC B2 ;  /* 0x0000000000027941 */ /* 0x000fea0003800000 */
.L_x_9399:
        /* <DEDUP_REMOVED lines=16> */
.L_x_9405:
[----:B------:R-:W-:Y:S05]  /*2660*/  BSYNC B3 ;  /* 0x0000000000037941 */ /* 0x000fea0003800000 */
.L_x_9404:
        /* <DEDUP_REMOVED lines=44> */
.L_x_9403:
[----:B------:R-:W-:Y:S05]  /*2930*/  BSYNC B2 ;  /* 0x0000000000027941 */ /* 0x000fea0003800000 */
.L_x_9402:
[----:B------:R-:W-:Y:S01]  /*2940*/  I2FP.F32.U32 R56, R64 ;  /* 0x0000004000387245 */ /* 0x000fe20000201000 */
[----:B------:R-:W-:Y:S01]  /*2950*/  IMAD.MOV.U32 R59, RZ, RZ, 0x2f800000 ;  /* 0x2f800000ff3b7424 */ /* 0x000fe200078e00ff */
[----:B------:R-:W-:-:S03]  /*2960*/  SHF.L.U32 R57, R46, 0x10, RZ ;  /* 0x000000102e397819 */ /* 0x000fc600000006ff */
[----:B------:R-:W-:Y:S02]  /*2970*/  FFMA.FTZ R56, R56, R59, 1.1641532182693481445e-10 ;  /* 0x2f00000038387423 */ /* 0x000fe4000001003b */
        /* <DEDUP_REMOVED lines=8> */
.L_x_9398:
[----:B------:R-:W-:Y:S05]  /*2a00*/  BSYNC B1 ;  /* 0x0000000000017941 */ /* 0x000fea0003800000 */
.L_x_9397:
        /* <DEDUP_REMOVED lines=18> */
.L_x_9409:
[----:B------:R-:W-:-:S07]  /*2b30*/  IMAD.MOV.U32 R57, RZ, RZ, R82 ;  /* 0x000000ffff397224 */ /* 0x000fce00078e0052 */
.L_x_9410:
[----:B------:R-:W-:Y:S05]  /*2b40*/  BSYNC B2 ;  /* 0x0000000000027941 */ /* 0x000fea0003800000 */
.L_x_9408:
        /* <DEDUP_REMOVED lines=16> */
.L_x_9414:
[----:B------:R-:W-:Y:S05]  /*2c50*/  BSYNC B3 ;  /* 0x0000000000037941 */ /* 0x000fea0003800000 */
.L_x_9413:
        /* <DEDUP_REMOVED lines=44> */
.L_x_9412:
[----:B------:R-:W-:Y:S05]  /*2f20*/  BSYNC B2 ;  /* 0x0000000000027941 */ /* 0x000fea0003800000 */
.L_x_9411:
[----:B------:R-:W-:Y:S01]  /*2f30*/  HFMA2.MMA R60, -RZ, RZ, 0.1171875, 0 ;  /* 0x2f800000ff3c7435 */ /* 0x000fe200000001ff */
[----:B------:R-:W-:Y:S02]  /*2f40*/  PRMT R58, R46, 0x7632, R58 ;  /* 0x000076322e3a7816 */ /* 0x000fe4000000003a */
[----:B------:R-:W-:-:S03]  /*2f50*/  I2FP.F32.U32 R57, R57 ;  /* 0x0000003900397245 */ /* 0x000fc60000201000 */
[----:B------:R-:W-:-:S04]  /*2f60*/  IMAD.U32 R58, R58, 0x10000, RZ ;  /* 0x000100003a3a7824 */ /* 0x000fc800078e00ff */
[----:B------:R-:W-:Y:S01]  /*2f70*/  FFMA.FTZ R57, R57, R60, 1.1641532182693481445e-10 ;  /* 0x2f00000039397423 */ /* 0x000fe2000001003c */
[----:B------:R-:W-:Y:S01]  /*2f80*/  FMUL.FTZ R58, R58, UR11 ;  /* 0x0000000b3a3a7c20 */ /* 0x000fe20008410000 */
[----:B------:R-:W-:-:S03]  /*2f90*/  PRMT R60, R26, 0x7632, R60 ;  /* 0x000076321a3c7816 */ /* 0x000fc6000000003c */
[----:B------:R-:W-:Y:S01]  /*2fa0*/  FMUL.FTZ R58, R58, UR10 ;  /* 0x0000000a3a3a7c20 */ /* 0x000fe20008410000 */
[----:B------:R-:W-:Y:S01]  /*2fb0*/  FSETP.GTU.FTZ.AND P1, PT, R57, UR9, PT ;  /* 0x0000000939007c0b */ /* 0x000fe2000bf3c000 */
[----:B------:R-:W-:-:S03]  /*2fc0*/  IMAD.U32 R57, R60, 0x10000, RZ ;  /* 0x000100003c397824 */ /* 0x000fc600078e00ff */
[----:B------:R-:W-:Y:S02]  /*2fd0*/  FSEL R58, R58, RZ, !P1 ;  /* 0x000000ff3a3a7208 */ /* 0x000fe40004800000 */
[----:B------:R-:W-:-:S03]  /*2fe0*/  SEL R105, RZ, 0x1, P1 ;  /* 0x00000001ff697807 */ /* 0x000fc60000800000 */
[----:B------:R-:W-:-:S04]  /*2ff0*/  FMUL.FTZ R57, R58, R57 ;  /* 0x000000393a397220 */ /* 0x000fc80000410000 */
[----:B------:R-:W-:-:S07]  /*3000*/  @P0 FADD.FTZ R57, R49, R57 ;  /* 0x0000003931390221 */ /* 0x000fce0000010000 */
.L_x_9407:
[----:B------:R-:W-:Y:S05]  /*3010*/  BSYNC B1 ;  /* 0x0000000000017941 */ /* 0x000fea0003800000 */
.L_x_9406:
        /* <DEDUP_REMOVED lines=18> */
.L_x_9418:
[----:B------:R-:W-:-:S07]  /*3140*/  IMAD.MOV.U32 R66, RZ, RZ, R82 ;  /* 0x000000ffff427224 */ /* 0x000fce00078e0052 */
.L_x_9419:
[----:B------:R-:W-:Y:S05]  /*3150*/  BSYNC B2 ;  /* 0x0000000000027941 */ /* 0x000fea0003800000 */
.L_x_9417:
        /* <DEDUP_REMOVED lines=16> */
.L_x_9423:
[----:B------:R-:W-:Y:S05]  /*3260*/  BSYNC B3 ;  /* 0x0000000000037941 */ /* 0x000fea0003800000 */
.L_x_9422:
        /* <DEDUP_REMOVED lines=44> */
.L_x_9421:
[----:B------:R-:W-:Y:S05]  /*3530*/  BSYNC B2 ;  /* 0x0000000000027941 */ /* 0x000fea0003800000 */
.L_x_9420:
[----:B------:R-:W-:Y:S01]  /*3540*/  I2FP.F32.U32 R58, R66 ;  /* 0x00000042003a7245 */ /* 0x000fe20000201000 */
[----:B------:R-:W-:Y:S02]  /*3550*/  IMAD.MOV.U32 R61, RZ, RZ, 0x2f800000 ;  /* 0x2f800000ff3d7424 */ /* 0x000fe400078e00ff */
[----:B------:R-:W-:Y:S02]  /*3560*/  IMAD.U32 R59, R47, 0x10000, RZ ;  /* 0x000100002f3b7824 */ /* 0x000fe400078e00ff */
        /* <DEDUP_REMOVED lines=9> */
.L_x_9416:
[----:B------:R-:W-:Y:S05]  /*3600*/  BSYNC B1 ;  /* 0x0000000000017941 */ /* 0x000fea0003800000 */
.L_x_9415:
        /* <DEDUP_REMOVED lines=18> */
.L_x_9427:
[----:B------:R-:W-:-:S07]  /*3730*/  MOV R59, R82 ;  /* 0x00000052003b7202 */ /* 0x000fce0000000f00 */
.L_x_9428:
[----:B------:R-:W-:Y:S05]  /*3740*/  BSYNC B2 ;  /* 0x0000000000027941 */ /* 0x000fea0003800000 */
.L_x_9426:
        /* <DEDUP_REMOVED lines=16> */
.L_x_9432:
[----:B------:R-:W-:Y:S05]  /*3850*/  BSYNC B3 ;  /* 0x0000000000037941 */ /* 0x000fea0003800000 */
.L_x_9431:
        /* <DEDUP_REMOVED lines=44> */
.L_x_9430:
[----:B------:R-:W-:Y:S05]  /*3b20*/  BSYNC B2 ;  /* 0x0000000000027941 */ /* 0x000fea0003800000 */
.L_x_9429:
[----:B------:R-:W-:Y:S01]  /*3b30*/  PRMT R60, R47, 0x7632, R60 ;  /* 0x000076322f3c7816 */ /* 0x000fe2000000003c */
        /* <DEDUP_REMOVED lines=8> */
[----:B------:R-:W-:-:S03]  /*3bc0*/  FMUL.FTZ R60, R60, UR10 ;  /* 0x0000000a3c3c7c20 */ /* 0x000fc60008410000 */
[----:B------:R-:W-:Y:S02]  /*3bd0*/  SEL R107, RZ, 0x1, P1 ;  /* 0x00000001ff6b7807 */ /* 0x000fe40000800000 */
[----:B------:R-:W-:-:S05]  /*3be0*/  FSEL R60, R60, RZ, !P1 ;  /* 0x000000ff3c3c7208 */ /* 0x000fca0004800000 */
[----:B------:R-:W-:-:S04]  /*3bf0*/  FMUL.FTZ R59, R60, R61 ;  /* 0x0000003d3c3b7220 */ /* 0x000fc80000410000 */
[----:B------:R-:W-:-:S07]  /*3c00*/  @P0 FADD.FTZ R59, R51, R59 ;  /* 0x0000003b333b0221 */ /* 0x000fce0000010000 */
.L_x_9425:
[----:B------:R-:W-:Y:S05]  /*3c10*/  BSYNC B1 ;  /* 0x0000000000017941 */ /* 0x000fea0003800000 */
.L_x_9424:
        /* <DEDUP_REMOVED lines=31> */
.L_x_9434:
[----:B------:R-:W-:Y:S05]  /*3e10*/  BSYNC B1 ;  /* 0x0000000000017941 */ /* 0x000fea0003800000 */
.L_x_9433:
[----:B012---:R-:W-:Y:S01]  /*3e20*/  @P3 IMAD.WIDE.U32 R62, R121, 0x10, R60 ;  /* 0x00000010793e3825 */ /* 0x007fe200078e003c */
[----:B------:R-:W2:Y:S04]  /*3e30*/  @P0 LDG.E.128 R40, desc[UR6][R64.64] ;  /* 0x0000000640280981 */ /* 0x000ea8000c1e1d00 */
[----:B------:R0:W5:Y:S04]  /*3e40*/  @P3 LDG.E.128 R44, desc[UR6][R62.64] ;  /* 0x000000063e2c3981 */ /* 0x000168000c1e1d00 */
[----:B------:R0:W5:Y:S01]  /*3e50*/  @P0 LDG.E.128 R48, desc[UR6][R64.64+0x10] ;  /* 0x0000100640300981 */ /* 0x000162000c1e1d00 */
[----:B------:R-:W-:Y:S01]  /*3e60*/  @!P4 ISETP.NE.U32.AND P1, PT, R92, RZ, PT ;  /* 0x000000ff5c00c20c */ /* 0x000fe20003f25070 */
[----:B------:R-:W-:Y:S01]  /*3e70*/  BSSY B1, `(.L_x_9435) ;  /* 0x000005d000017945 */ /* 0x000fe20003800000 */
[----:B------:R-:W-:-:S02]  /*3e80*/  @!P4 IMAD.MOV.U32 R66, RZ, RZ, R72 ;  /* 0x000000ffff42c224 */ /* 0x000fc400078e0048 */
[----:B------:R-:W-:-:S04]  /*3e90*/  @!P4 ISETP.NE.AND.EX P1, PT, R93, RZ, PT, P1 ;  /* 0x000000ff5d00c20c */ /* 0x000fc80003f25310 */
[----:B--2---:R-:W-:Y:S01]  /*3ea0*/  @!P4 FSEL R60, R40, RZ, P1 ;  /* 0x000000ff283cc208 */ /* 0x004fe20000800000 */
[----:B0-----:R-:W-:Y:S08]  /*3eb0*/  @!P4 BRA `(.L_x_9436) ;  /* 0x000000040060c947 */ /* 0x001ff00003800000 */
        /* <DEDUP_REMOVED lines=12> */
.L_x_9438:
[----:B------:R-:W-:-:S07]  /*3f80*/  MOV R68, R82 ;  /* 0x0000005200447202 */ /* 0x000fce0000000f00 */
.L_x_9439:
[----:B------:R-:W-:Y:S05]  /*3f90*/  BSYNC B2 ;  /* 0x0000000000027941 */ /* 0x000fea0003800000 */
.L_x_9437:
        /* <DEDUP_REMOVED lines=16> */
.L_x_9443:
[----:B------:R-:W-:Y:S05]  /*40a0*/  BSYNC B3 ;  /* 0x0000000000037941 */ /* 0x000fea0003800000 */
.L_x_9442:
        /* <DEDUP_REMOVED lines=44> */
.L_x_9441:
[----:B------:R-:W-:Y:S05]  /*4370*/  BSYNC B2 ;  /* 0x0000000000027941 */ /* 0x000fea0003800000 */
.L_x_9440:
[----:B------:R-:W-:Y:S01]  /*4380*/  I2FP.F32.U32 R60, R68 ;  /* 0x00000044003c7245 */ /* 0x000fe20000201000 */
[----:B------:R-:W-:Y:S01]  /*4390*/  IMAD.MOV.U32 R61, RZ, RZ, 0x2f800000 ;  /* 0x2f800000ff3d7424 */ /* 0x000fe200078e00ff */
[----:B-----5:R-:W-:-:S03]  /*43a0*/  SHF.L.U32 R62, R44, 0x10, RZ ;  /* 0x000000102c3e7819 */ /* 0x020fc600000006ff */
[----:B------:R-:W-:Y:S01]  /*43b0*/  FFMA.FTZ R60, R60, R61, 1.1641532182693481445e-10 ;  /* 0x2f0000003c3c7423 */ /* 0x000fe2000001003d */
[----:B------:R-:W-:Y:S02]  /*43c0*/  IMAD.U32 R61, R20, 0x10000, RZ ;  /* 0x00010000143d7824 */ /* 0x000fe400078e00ff */
[----:B------:R-:W-:Y:S02]  /*43d0*/  FMUL.FTZ R62, R62, UR11 ;  /* 0x0000000b3e3e7c20 */ /* 0x000fe40008410000 */
[----:B------:R-:W-:Y:S02]  /*43e0*/  FSETP.GTU.FTZ.AND P1, PT, R60, UR9, PT ;  /* 0x000000093c007c0b */ /* 0x000fe4000bf3c000 */
[----:B------:R-:W-:Y:S02]  /*43f0*/  FMUL.FTZ R62, R62, UR10 ;  /* 0x0000000a3e3e7c20 */ /* 0x000fe40008410000 */
[----:B------:R-:W-:-:S03]  /*4400*/  SEL R100, RZ, 0x1, P1 ;  /* 0x00000001ff647807 */ /* 0x000fc60000800000 */
[----:B------:R-:W-:-:S05]  /*4410*/  FSEL R60, R62, RZ, !P1 ;  /* 0x000000ff3e3c7208 */ /* 0x000fca0004800000 */
[----:B------:R-:W-:-:S04]  /*4420*/  FMUL.FTZ R60, R60, R61 ;  /* 0x0000003d3c3c7220 */ /* 0x000fc80000410000 */
[----:B------:R-:W-:-:S07]  /*4430*/  @P0 FADD.FTZ R60, R40, R60 ;  /* 0x0000003c283c0221 */ /* 0x000fce0000010000 */
.L_x_9436:
[----:B------:R-:W-:Y:S05]  /*4440*/  BSYNC B1 ;  /* 0x0000000000017941 */ /* 0x000fea0003800000 */
.L_x_9435:
        /* <DEDUP_REMOVED lines=18> */
.L_x_9447:
[----:B------:R-:W-:-:S07]  /*4570*/  IMAD.MOV.U32 R61, RZ, RZ, R82 ;  /* 0x000000ffff3d7224 */ /* 0x000fce00078e0052 */
.L_x_9448:
[----:B------:R-:W-:Y:S05]  /*4580*/  BSYNC B2 ;  /* 0x0000000000027941 */ /* 0x000fea0003800000 */
.L_x_9446:
        /* <DEDUP_REMOVED lines=16> */
.L_x_9452:
[----:B------:R-:W-:Y:S05]  /*4690*/  BSYNC B3 ;  /* 0x0000000000037941 */ /* 0x000fea0003800000 */
.L_x_9451:
        /* <DEDUP_REMOVED lines=44> */
.L_x_9450:
[----:B------:R-:W-:Y:S05]  /*4960*/  BSYNC B2 ;  /* 0x0000000000027941 */ /* 0x000fea0003800000 */
.L_x_9449:
        /* <DEDUP_REMOVED lines=9> */
[----:B------:R-:W-:Y:S02]  /*4a00*/  SHF.L.U32 R61, R64, 0x10, RZ ;  /* 0x00000010403d7819 */ /* 0x000fe400000006ff */
[----:B------:R-:W-:Y:S02]  /*4a10*/  FSEL R62, R62, RZ, !P1 ;  /* 0x000000ff3e3e7208 */ /* 0x000fe40004800000 */
[----:B------:R-:W-:-:S03]  /*4a20*/  SEL R101, RZ, 0x1, P1 ;  /* 0x00000001ff657807 */ /* 0x000fc60000800000 */
[----:B------:R-:W-:-:S04]  /*4a30*/  FMUL.FTZ R61, R62, R61 ;  /* 0x0000003d3e3d7220 */ /* 0x000fc80000410000 */
[----:B------:R-:W-:-:S07]  /*4a40*/  @P0 FADD.FTZ R61, R41, R61 ;  /* 0x0000003d293d0221 */ /* 0x000fce0000010000 */
.L_x_9445:
[----:B------:R-:W-:Y:S05]  /*4a50*/  BSYNC B1 ;  /* 0x0000000000017941 */ /* 0x000fea0003800000 */
.L_x_9444:
        /* <DEDUP_REMOVED lines=18> */
.L_x_9456:
[----:B------:R-:W-:-:S07]  /*4b80*/  MOV R70, R82 ;  /* 0x0000005200467202 */ /* 0x000fce0000000f00 */
.L_x_9457:
[----:B------:R-:W-:Y:S05]  /*4b90*/  BSYNC B2 ;  /* 0x0000000000027941 */ /* 0x000fea0003800000 */
.L_x_9455:
        /* <DEDUP_REMOVED lines=16> */
.L_x_9461:
[----:B------:R-:W-:Y:S05]  /*4ca0*/  BSYNC B3 ;  /* 0x0000000000037941 */ /* 0x000fea0003800000 */
.L_x_9460:
        /* <DEDUP_REMOVED lines=44> */
.L_x_9459:
[----:B------:R-:W-:Y:S05]  /*4f70*/  BSYNC B2 ;  /* 0x0000000000027941 */ /* 0x000fea0003800000 */
.L_x_9458:
        /* <DEDUP_REMOVED lines=12> */
.L_x_9454:
[----:B------:R-:W-:Y:S05]  /*5040*/  BSYNC B1 ;  /* 0x0000000000017941 */ /* 0x000fea0003800000 */
.L_x_9453:
        /* <DEDUP_REMOVED lines=18> */
.L_x_9465:
[----:B------:R-:W-:-:S07]  /*5170*/  IMAD.MOV.U32 R63, RZ, RZ, R82 ;  /* 0x000000ffff3f7224 */ /* 0x000fce00078e0052 */
.L_x_9466:
[----:B------:R-:W-:Y:S05]  /*5180*/  BSYNC B2 ;  /* 0x0000000000027941 */ /* 0x000fea0003800000 */
.L_x_9464:
        /* <DEDUP_REMOVED lines=16> */
.L_x_9470:
[----:B------:R-:W-:Y:S05]  /*5290*/  BSYNC B3 ;  /* 0x0000000000037941 */ /* 0x000fea0003800000 */
.L_x_9469:
        /* <DEDUP_REMOVED lines=44> */
.L_x_9468:
[----:B------:R-:W-:Y:S05]  /*5560*/  BSYNC B2 ;  /* 0x0000000000027941 */ /* 0x000fea0003800000 */
.L_x_9467:
        /* <DEDUP_REMOVED lines=14> */
.L_x_9463:
[----:B------:R-:W-:Y:S05]  /*5650*/  BSYNC B1 ;  /* 0x0000000000017941 */ /* 0x000fea0003800000 */
.L_x_9462:
        /* <DEDUP_REMOVED lines=18> */
.L_x_9474:
[----:B------:R-:W-:-:S07]  /*5780*/  MOV R72, R82 ;  /* 0x0000005200487202 */ /* 0x000fce0000000f00 */
.L_x_9475:
[----:B------:R-:W-:Y:S05]  /*5790*/  BSYNC B2 ;  /* 0x0000000000027941 */ /* 0x000fea0003800000 */
.L_x_9473:
        /* <DEDUP_REMOVED lines=16> */
.L_x_9479:
[----:B------:R-:W-:Y:S05]  /*58a0*/  BSYNC B3 ;  /* 0x0000000000037941 */ /* 0x000fea0003800000 */
.L_x_9478:
        /* <DEDUP_REMOVED lines=44> */
.L_x_9477:
[----:B------:R-:W-:Y:S05]  /*5b70*/  BSYNC B2 ;  /* 0x0000000000027941 */ /* 0x000fea0003800000 */
.L_x_9476:
[----:B------:R-:W-:Y:S01]  /*5b80*/  I2FP.F32.U32 R64, R72 ;  /* 0x0000004800407245 */ /* 0x000fe20000201000 */
[----:B------:R-:W-:Y:S01]  /*5b90*/  IMAD.MOV.U32 R65, RZ, RZ, 0x2f800000 ;  /* 0x2f800000ff417424 */ /* 0x000fe200078e00ff */
[----:B------:R-:W-:-:S03]  /*5ba0*/  SHF.L.U32 R67, R46, 0x10, RZ ;  /* 0x000000102e437819 */ /* 0x000fc600000006ff */
        /* <DEDUP_REMOVED lines=9> */
.L_x_9472:
[----:B------:R-:W-:Y:S05]  /*5c40*/  BSYNC B1 ;  /* 0x0000000000017941 */ /* 0x000fea0003800000 */
.L_x_9471:
        /* <DEDUP_REMOVED lines=18> */
.L_x_9483:
[----:B------:R-:W-:-:S07]  /*5d70*/  IMAD.MOV.U32 R65, RZ, RZ, R82 ;  /* 0x000000ffff417224 */ /* 0x000fce00078e0052 */
.L_x_9484:
[----:B------:R-:W-:Y:S05]  /*5d80*/  BSYNC B2 ;  /* 0x0000000000027941 */ /* 0x000fea0003800000 */
.L_x_9482:
        /* <DEDUP_REMOVED lines=16> */
.L_x_9488:
[----:B------:R-:W-:Y:S05]  /*5e90*/  BSYNC B3 ;  /* 0x0000000000037941 */ /* 0x000fea0003800000 */
.L_x_9487:
        /* <DEDUP_REMOVED lines=44> */
.L_x_9486:
[----:B------:R-:W-:Y:S05]  /*6160*/  BSYNC B2 ;  /* 0x0000000000027941 */ /* 0x000fea0003800000 */
.L_x_9485:
        /* <DEDUP_REMOVED lines=14> */
.L_x_9481:
[----:B------:R-:W-:Y:S05]  /*6250*/  BSYNC B1 ;  /* 0x0000000000017941 */ /* 0x000fea0003800000 */
.L_x_9480:
        /* <DEDUP_REMOVED lines=18> */
.L_x_9492:
[----:B------:R-:W-:-:S07]  /*6380*/  MOV R72, R82 ;  /* 0x0000005200487202 */ /* 0x000fce0000000f00 */
.L_x_9493:
[----:B------:R-:W-:Y:S05]  /*6390*/  BSYNC B2 ;  /* 0x0000000000027941 */ /* 0x000fea0003800000 */
.L_x_9491:
        /* <DEDUP_REMOVED lines=16> */
.L_x_9497:
[----:B------:R-:W-:Y:S05]  /*64a0*/  BSYNC B3 ;  /* 0x0000000000037941 */ /* 0x000fea0003800000 */
.L_x_9496:
        /* <DEDUP_REMOVED lines=44> */
.L_x_9495:
[----:B------:R-:W-:Y:S05]  /*6770*/  BSYNC B2 ;  /* 0x0000000000027941 */ /* 0x000fea0003800000 */
.L_x_9494:
        /* <DEDUP_REMOVED lines=12> */
.L_x_9490:
[----:B------:R-:W-:Y:S05]  /*6840*/  BSYNC B1 ;  /* 0x0000000000017941 */ /* 0x000fea0003800000 */
.L_x_9489:
        /* <DEDUP_REMOVED lines=18> */
.L_x_9501:
[----:B------:R-:W-:-:S07]  /*6970*/  IMAD.MOV.U32 R67, RZ, RZ, R82 ;  /* 0x000000ffff437224 */ /* 0x000fce00078e0052 */
.L_x_9502:
[----:B------:R-:W-:Y:S05]  /*6980*/  BSYNC B2 ;  /* 0x0000000000027941 */ /* 0x000fea0003800000 */
.L_x_9500:
        /* <DEDUP_REMOVED lines=16> */
.L_x_9506:
[----:B------:R-:W-:Y:S05]  /*6a90*/  BSYNC B3 ;  /* 0x0000000000037941 */ /* 0x000fea0003800000 */
.L_x_9505:
        /* <DEDUP_REMOVED lines=44> */
.L_x_9504:
[----:B------:R-:W-:Y:S05]  /*6d60*/  BSYNC B2 ;  /* 0x0000000000027941 */ /* 0x000fea0003800000 */
.L_x_9503:
[----:B------:R-:W-:Y:S01]  /*6d70*/  HFMA2.MMA R70, -RZ, RZ, 0.1171875, 0 ;  /* 0x2f800000ff467435 */ /* 0x000fe200000001ff */
[----:B------:R-:W-:Y:S02]  /*6d80*/  PRMT R68, R47, 0x7632, R68 ;  /* 0x000076322f447816 */ /* 0x000fe40000000044 */
[----:B------:R-:W-:Y:S02]  /*6d90*/  I2FP.F32.U32 R67, R67 ;  /* 0x0000004300437245 */ /* 0x000fe40000201000 */
[----:B------:R-:W-:Y:S01]  /*6da0*/  PRMT R69, R23, 0x7632, R69 ;  /* 0x0000763217457816 */ /* 0x000fe20000000045 */
[----:B------:R-:W-:-:S03]  /*6db0*/  IMAD.U32 R68, R68, 0x10000, RZ ;  /* 0x0001000044447824 */ /* 0x000fc600078e00ff */
[----:B------:R-:W-:Y:S01]  /*6dc0*/  SHF.L.U32 R69, R69, 0x10, RZ ;  /* 0x0000001045457819 */ /* 0x000fe200000006ff */
        /* <DEDUP_REMOVED lines=8> */
.L_x_9499:
[----:B------:R-:W-:Y:S05]  /*6e50*/  BSYNC B1 ;  /* 0x0000000000017941 */ /* 0x000fea0003800000 */
.L_x_9498:
        /* <DEDUP_REMOVED lines=11> */
[----:B------:R-:W-:Y:S02]  /*6f10*/  LOP3.LUT R72, R107, 0xffff, RZ, 0xc0, !PT ;  /* 0x0000ffff6b487812 */ /* 0x000fe400078ec0ff */
[----:B------:R-:W-:Y:S02]  /*6f20*/  LOP3.LUT R108, R103, 0xff, RZ, 0xc0, !PT ;  /* 0x000000ff676c7812 */ /* 0x000fe400078ec0ff */
[----:B------:R-:W-:Y:S02]  /*6f30*/  LOP3.LUT R73, R70, 0xff0000, RZ, 0xc0, !PT ;  /* 0x00ff000046497812 */ /* 0x000fe400078ec0ff */
[----:B------:R-:W0:Y:S01]  /*6f40*/  LDC.64 R70, c[0x0][0x240] ;  /* 0x00009000ff467b82 */ /* 0x000e220000000a00 */
[----:B------:R-:W-:Y:S01]  /*6f50*/  LOP3.LUT R74, R102, 0xff, RZ, 0xc0, !PT ;  /* 0x000000ff664a7812 */ /* 0x000fe200078ec0ff */
[----:B------:R-:W-:Y:S01]  /*6f60*/  IMAD.WIDE.U32 R108, R108, 0x1000000, RZ ;  /* 0x010000006c6c7825 */ /* 0x000fe200078e00ff */
[----:B------:R-:W-:-:S02]  /*6f70*/  PRMT R72, R73, 0x4210, R72 ;  /* 0x0000421049487816 */ /* 0x000fc40000000048 */
[----:B------:R-:W-:Y:S01]  /*6f80*/  PRMT R73, R105, 0x7104, RZ ;  /* 0x0000710469497816 */ /* 0x000fe200000000ff */
[----:B------:R-:W-:-:S03]  /*6f90*/  IMAD.WIDE.U32 R74, R74, 0x10000, RZ ;  /* 0x000100004a4a7825 */ /* 0x000fc600078e00ff */
[----:B------:R-:W-:Y:S02]  /*6fa0*/  LOP3.LUT R73, R72, 0xff00, R73, 0xf8, !PT ;  /* 0x0000ff0048497812 */ /* 0x000fe400078ef849 */
[----:B------:R-:W-:Y:S02]  /*6fb0*/  LOP3.LUT R72, R101, 0xff, RZ, 0xc0, !PT ;  /* 0x000000ff65487812 */ /* 0x000fe400078ec0ff */
        /* <DEDUP_REMOVED lines=8> */
.L_x_9508:
[----:B------:R-:W-:Y:S05]  /*7040*/  BSYNC B1 ;  /* 0x0000000000017941 */ /* 0x000fea0003800000 */
.L_x_9507:
        /* <DEDUP_REMOVED lines=22> */
.L_x_9512:
[----:B------:R-:W-:-:S07]  /*71b0*/  IMAD.MOV.U32 R100, RZ, RZ, R82 ;  /* 0x000000ffff647224 */ /* 0x000fce00078e0052 */
.L_x_9513:
[----:B------:R-:W-:Y:S05]  /*71c0*/  BSYNC B2 ;  /* 0x0000000000027941 */ /* 0x000fea0003800000 */
.L_x_9511:
        /* <DEDUP_REMOVED lines=16> */
.L_x_9517:
[----:B------:R-:W-:Y:S05]  /*72d0*/  BSYNC B3 ;  /* 0x0000000000037941 */ /* 0x000fea0003800000 */
.L_x_9516:
        /* <DEDUP_REMOVED lines=44> */
.L_x_9515:
[----:B------:R-:W-:Y:S05]  /*75a0*/  BSYNC B2 ;  /* 0x0000000000027941 */ /* 0x000fea0003800000 */
.L_x_9514:
[----:B------:R-:W-:Y:S01]  /*75b0*/  HFMA2.MMA R69, -RZ, RZ, 0.1171875, 0 ;  /* 0x2f800000ff457435 */ /* 0x000fe200000001ff */
[----:B------:R-:W-:Y:S01]  /*75c0*/  I2FP.F32.U32 R68, R100 ;  /* 0x0000006400447245 */ /* 0x000fe20000201000 */
[----:B-----5:R-:W-:-:S04]  /*75d0*/  IMAD.U32 R70, R44, 0x10000, RZ ;  /* 0x000100002c467824 */ /* 0x020fc800078e00ff */
[----:B------:R-:W-:-:S04]  /*75e0*/  FMUL.FTZ R70, R70, UR11 ;  /* 0x0000000b46467c20 */ /* 0x000fc80008410000 */
[----:B------:R-:W-:Y:S01]  /*75f0*/  FFMA.FTZ R68, R68, R69, 1.1641532182693481445e-10 ;  /* 0x2f00000044447423 */ /* 0x000fe20000010045 */
[----:B------:R-:W-:Y:S01]  /*7600*/  FMUL.FTZ R70, R70, UR10 ;  /* 0x0000000a46467c20 */ /* 0x000fe20008410000 */
[----:B------:R-:W-:-:S03]  /*7610*/  SHF.L.U32 R69, R16, 0x10, RZ ;  /* 0x0000001010457819 */ /* 0x000fc600000006ff */
[----:B------:R-:W-:-:S04]  /*7620*/  FSETP.GTU.FTZ.AND P1, PT, R68, UR9, PT ;  /* 0x0000000944007c0b */ /* 0x000fc8000bf3c000 */
[----:B------:R-:W-:Y:S02]  /*7630*/  FSEL R68, R70, RZ, !P1 ;  /* 0x000000ff46447208 */ /* 0x000fe40004800000 */
[----:B------:R-:W-:-:S03]  /*7640*/  SEL R100, RZ, 0x1, P1 ;  /* 0x00000001ff647807 */ /* 0x000fc60000800000 */
[----:B------:R-:W-:-:S04]  /*7650*/  FMUL.FTZ R68, R68, R69 ;  /* 0x0000004544447220 */ /* 0x000fc80000410000 */
[----:B------:R-:W-:-:S07]  /*7660*/  @P0 FADD.FTZ R68, R40, R68 ;  /* 0x0000004428440221 */ /* 0x000fce0000010000 */
.L_x_9510:
[----:B------:R-:W-:Y:S05]  /*7670*/  BSYNC B1 ;  /* 0x0000000000017941 */ /* 0x000fea0003800000 */
.L_x_9509:
        /* <DEDUP_REMOVED lines=18> */
.L_x_9521:
[----:B------:R-:W-:-:S07]  /*77a0*/  MOV R69, R82 ;  /* 0x0000005200457202 */ /* 0x000fce0000000f00 */
.L_x_9522:
[----:B------:R-:W-:Y:S05]  /*77b0*/  BSYNC B2 ;  /* 0x0000000000027941 */ /* 0x000fea0003800000 */
.L_x_9520:
        /* <DEDUP_REMOVED lines=16> */
.L_x_9526:
[----:B------:R-:W-:Y:S05]  /*78c0*/  BSYNC B3 ;  /* 0x0000000000037941 */ /* 0x000fea0003800000 */
.L_x_9525:
        /* <DEDUP_REMOVED lines=44> */
.L_x_9524:
[----:B------:R-:W-:Y:S05]  /*7b90*/  BSYNC B2 ;  /* 0x0000000000027941 */ /* 0x000fea0003800000 */
.L_x_9523:
        /* <DEDUP_REMOVED lines=14> */
.L_x_9519:
[----:B------:R-:W-:Y:S05]  /*7c80*/  BSYNC B1 ;  /* 0x0000000000017941 */ /* 0x000fea0003800000 */
.L_x_9518:
        /* <DEDUP_REMOVED lines=18> */
.L_x_9530:
[----:B------:R-:W-:-:S07]  /*7db0*/  IMAD.MOV.U32 R81, RZ, RZ, R82 ;  /* 0x000000ffff517224 */ /* 0x000fce00078e0052 */
.L_x_9531:
[----:B------:R-:W-:Y:S05]  /*7dc0*/  BSYNC B2 ;  /* 0x0000000000027941 */ /* 0x000fea0003800000 */
.L_x_9529:
        /* <DEDUP_REMOVED lines=16> */
.L_x_9535:
[----:B------:R-:W-:Y:S05]  /*7ed0*/  BSYNC B3 ;  /* 0x0000000000037941 */ /* 0x000fea0003800000 */
.L_x_9534:
        /* <DEDUP_REMOVED lines=44> */
.L_x_9533:
[----:B------:R-:W-:Y:S05]  /*81a0*/  BSYNC B2 ;  /* 0x0000000000027941 */ /* 0x000fea0003800000 */
.L_x_9532:
        /* <DEDUP_REMOVED lines=12> */
.L_x_9528:
[----:B------:R-:W-:Y:S05]  /*8270*/  BSYNC B1 ;  /* 0x0000000000017941 */ /* 0x000fea0003800000 */
.L_x_9527:
        /* <DEDUP_REMOVED lines=18> */
.L_x_9539:
[----:B------:R-:W-:-:S07]  /*83a0*/  MOV R71, R82 ;  /* 0x0000005200477202 */ /* 0x000fce0000000f00 */
.L_x_9540:
[----:B------:R-:W-:Y:S05]  /*83b0*/  BSYNC B2 ;  /* 0x0000000000027941 */ /* 0x000fea0003800000 */
.L_x_9538:
        /* <DEDUP_REMOVED lines=16> */
.L_x_9544:
[----:B------:R-:W-:Y:S05]  /*84c0*/  BSYNC B3 ;  /* 0x0000000000037941 */ /* 0x000fea0003800000 */
.L_x_9543:
        /* <DEDUP_REMOVED lines=44> */
.L_x_9542:
[----:B------:R-:W-:Y:S05]  /*8790*/  BSYNC B2 ;  /* 0x0000000000027941 */ /* 0x000fea0003800000 */
.L_x_9541:
        /* <DEDUP_REMOVED lines=14> */
.L_x_9537:
[----:B------:R-:W-:Y:S05]  /*8880*/  BSYNC B1 ;  /* 0x0000000000017941 */ /* 0x000fea0003800000 */
.L_x_9536:
        /* <DEDUP_REMOVED lines=18> */
.L_x_9548:
[----:B------:R-:W-:-:S07]  /*89b0*/  IMAD.MOV.U32 R81, RZ, RZ, R82 ;  /* 0x000000ffff517224 */ /* 0x000fce00078e0052 */
.L_x_9549:
[----:B------:R-:W-:Y:S05]  /*89c0*/  BSYNC B2 ;  /* 0x0000000000027941 */ /* 0x000fea0003800000 */
.L_x_9547:
        /* <DEDUP_REMOVED lines=16> */
.L_x_9553:
[----:B------:R-:W-:Y:S05]  /*8ad0*/  BSYNC B3 ;  /* 0x0000000000037941 */ /* 0x000fea0003800000 */
.L_x_9552:
        /* <DEDUP_REMOVED lines=44> */
.L_x_9551:
[----:B------:R-:W-:Y:S05]  /*8da0*/  BSYNC B2 ;  /* 0x0000000000027941 */ /* 0x000fea0003800000 */
.L_x_9550:
[----:B------:R-:W-:Y:S01]  /*8db0*/  HFMA2.MMA R73, -RZ, RZ, 0.1171875, 0 ;  /* 0x2f800000ff497435 */ /* 0x000fe200000001ff */
[----:B------:R-:W-:Y:S01]  /*8dc0*/  I2FP.F32.U32 R72, R81 ;  /* 0x0000005100487245 */ /* 0x000fe20000201000 */
[----:B------:R-:W-:-:S04]  /*8dd0*/  IMAD.U32 R75, R46, 0x10000, RZ ;  /* 0x000100002e4b7824 */ /* 0x000fc800078e00ff */
        /* <DEDUP_REMOVED lines=9> */
.L_x_9546:
[----:B------:R-:W-:Y:S05]  /*8e70*/  BSYNC B1 ;  /* 0x0000000000017941 */ /* 0x000fea0003800000 */
.L_x_9545:
        /* <DEDUP_REMOVED lines=18> */
.L_x_9557:
[----:B------:R-:W-:-:S07]  /*8fa0*/  MOV R73, R82 ;  /* 0x0000005200497202 */ /* 0x000fce0000000f00 */
.L_x_9558:
[----:B------:R-:W-:Y:S05]  /*8fb0*/  BSYNC B2 ;  /* 0x0000000000027941 */ /* 0x000fea0003800000 */
.L_x_9556:
        /* <DEDUP_REMOVED lines=16> */
.L_x_9562:
[----:B------:R-:W-:Y:S05]  /*90c0*/  BSYNC B3 ;  /* 0x0000000000037941 */ /* 0x000fea0003800000 */
.L_x_9561:
        /* <DEDUP_REMOVED lines=44> */
.L_x_9560:
[----:B------:R-:W-:Y:S05]  /*9390*/  BSYNC B2 ;  /* 0x0000000000027941 */ /* 0x000fea0003800000 */
.L_x_9559:
        /* <DEDUP_REMOVED lines=14> */
.L_x_9555:
[----:B------:R-:W-:Y:S05]  /*9480*/  BSYNC B1 ;  /* 0x0000000000017941 */ /* 0x000fea0003800000 */
.L_x_9554:
        /* <DEDUP_REMOVED lines=18> */
.L_x_9566:
[----:B------:R-:W-:-:S07]  /*95b0*/  IMAD.MOV.U32 R81, RZ, RZ, R82 ;  /* 0x000000ffff517224 */ /* 0x000fce00078e0052 */
.L_x_9567:
[----:B------:R-:W-:Y:S05]  /*95c0*/  BSYNC B2 ;  /* 0x0000000000027941 */ /* 0x000fea0003800000 */
.L_x_9565:
        /* <DEDUP_REMOVED lines=16> */
.L_x_9571:
[----:B------:R-:W-:Y:S05]  /*96d0*/  BSYNC B3 ;  /* 0x0000000000037941 */ /* 0x000fea0003800000 */
.L_x_9570:
        /* <DEDUP_REMOVED lines=44> */
.L_x_9569:
[----:B------:R-:W-:Y:S05]  /*99a0*/  BSYNC B2 ;  /* 0x0000000000027941 */ /* 0x000fea0003800000 */
.L_x_9568:
        /* <DEDUP_REMOVED lines=12> */
.L_x_9564:
[----:B------:R-:W-:Y:S05]  /*9a70*/  BSYNC B1 ;  /* 0x0000000000017941 */ /* 0x000fea0003800000 */
.L_x_9563:
        /* <DEDUP_REMOVED lines=18> */
.L_x_9575:
[----:B------:R-:W-:-:S07]  /*9ba0*/  MOV R75, R82 ;  /* 0x00000052004b7202 */ /* 0x000fce0000000f00 */
.L_x_9576:
[----:B------:R-:W-:Y:S05]  /*9bb0*/  BSYNC B2 ;  /* 0x0000000000027941 */ /* 0x000fea0003800000 */
.L_x_9574:
        /* <DEDUP_REMOVED lines=16> */
.L_x_9580:
[----:B------:R-:W-:Y:S05]  /*9cc0*/  BSYNC B3 ;  /* 0x0000000000037941 */ /* 0x000fea0003800000 */
.L_x_9579:
        /* <DEDUP_REMOVED lines=44> */
.L_x_9578:
[----:B------:R-:W-:Y:S05]  /*9f90*/  BSYNC B2 ;  /* 0x0000000000027941 */ /* 0x000fea0003800000 */
.L_x_9577:
        /* <DEDUP_REMOVED lines=14> */
.L_x_9573:
[----:B------:R-:W-:Y:S05]  /*a080*/  BSYNC B1 ;  /* 0x0000000000017941 */ /* 0x000fea0003800000 */
.L_x_9572:
[----:B------:R-:W-:Y:S01]  /*a090*/  FADD.FTZ R92, RZ, R52 ;  /* 0x00000034ff5c7221 */ /* 0x000fe20000010000 */
[----:B------:R-:W-:Y:S01]  /*a0a0*/  IMAD.WIDE.U32 R94, R119, 0x20, R94 ;  /* 0x00000020775e7825 */ /* 0x000fe200078e005e */
[----:B------:R-:W-:Y:S01]  /*a0b0*/  BSSY B1, `(.L_x_9581) ;  /* 0x000002f000017945 */ /* 0x000fe20003800000 */
[----:B------:R-:W-:Y:S02]  /*a0c0*/  ISETP.NE.AND P0, PT, R2, RZ, PT ;  /* 0x000000ff0200720c */ /* 0x000fe40003f05270 */
        /* <DEDUP_REMOVED lines=25> */
[----:B------:R-:W-:Y:S02]  /*a260*/  SHF.L.U32 R92, R106, 0x10, RZ ;  /* 0x000000106a5c7819 */ /* 0x000fe400000006ff */
        /* <DEDUP_REMOVED lines=19> */
.L_x_9582:
[----:B------:R-:W-:Y:S05]  /*a3a0*/  BSYNC B1 ;  /* 0x0000000000017941 */ /* 0x000fea0003800000 */
.L_x_9581:
[----:B------:R-:W-:Y:S01]  /*a3b0*/  UMOV UR30, 0xffffffff ;  /* 0xffffffff001e7882 */ /* 0x000fe20000000000 */
[----:B------:R-:W-:Y:S02]  /*a3c0*/  FADD.FTZ R114, R114, R75 ;  /* 0x0000004b72727221 */ /* 0x000fe40000010000 */
[----:B------:R-:W-:Y:S05]  /*a3d0*/  BRA.DIV UR30, `(.L_x_9583) ;  /* 0x0000000e1e907947 */ /* 0x000fea000b800000 */
        /* <DEDUP_REMOVED lines=69> */
.L_x_9598:
[----:B------:R-:W2:Y:S01]  /*a830*/  @!P0 LDC.64 R92, c[0x0][0x250] ;  /* 0x00009400ff5c8b82 */ /* 0x000ea20000000a00 */
[----:B-1----:R-:W-:Y:S01]  /*a840*/  FADD.FTZ R117, R110, R109 ;  /* 0x0000006d6e757221 */ /* 0x002fe20000010000 */
[----:B------:R-:W-:Y:S01]  /*a850*/  FMUL.FTZ R109, R111, R111 ;  /* 0x0000006f6f6d7220 */ /* 0x000fe20000410000 */
[----:B------:R-:W-:Y:S02]  /*a860*/  BSSY B1, `(.L_x_9584) ;  /* 0x0000095000017945 */ /* 0x000fe40003800000 */
[----:B------:R-:W-:Y:S02]  /*a870*/  FFMA.FTZ R108, R117, R108, UR8 ;  /* 0x00000008756c7e23 */ /* 0x000fe4000801006c */
[----:B------:R-:W-:Y:S01]  /*a880*/  FSEL R109, R109, RZ, P2 ;  /* 0x000000ff6d6d7208 */ /* 0x000fe20001000000 */
[----:B------:R-:W1:Y:S04]  /*a890*/  @!P0 LDC.64 R94, c[0x0][0x258] ;  /* 0x00009600ff5e8b82 */ /* 0x000e680000000a00 */
        /* <DEDUP_REMOVED lines=10> */
[----:B------:R-:W-:Y:S01]  /*a940*/  VIADD R94, R113, 0xffffffff ;  /* 0xffffffff715e7836 */ /* 0x000fe20000000000 */
[----:B------:R-:W-:-:S03]  /*a950*/  FSEL R92, R111, RZ, !P2 ;  /* 0x000000ff6f5c7208 */ /* 0x000fc60005000000 */
[----:B------:R-:W-:Y:S02]  /*a960*/  IMAD R115, R94, R115, RZ ;  /* 0x000000735e737224 */ /* 0x000fe400078e02ff */
[C---:B------:R-:W-:Y:S01]  /*a970*/  FADD.FTZ R94, -R92.reuse, R52 ;  /* 0x000000345c5e7221 */ /* 0x040fe20000010100 */
[C-C-:B------:R-:W-:Y:S01]  /*a980*/  FADD.FTZ R52, -R92.reuse, R53.reuse ;  /* 0x000000355c347221 */ /* 0x140fe20000010100 */
[C---:B------:R-:W-:Y:S01]  /*a990*/  FADD.FTZ R54, -R92.reuse, R54 ;  /* 0x000000365c367221 */ /* 0x040fe20000010100 */
[C---:B------:R-:W-:Y:S01]  /*a9a0*/  FADD.FTZ R56, -R92.reuse, R56 ;  /* 0x000000385c387221 */ /* 0x040fe20000010100 */
[----:B------:R-:W-:Y:S01]  /*a9b0*/  PRMT R53, R39, 0x7632, R53 ;  /* 0x0000763227357816 */ /* 0x000fe20000000035 */
[C---:B------:R-:W-:Y:S01]  /*a9c0*/  FADD.FTZ R108, -R92.reuse, R55 ;  /* 0x000000375c6c7221 */ /* 0x040fe20000010100 */
[C---:B0-----:R-:W-:Y:S01]  /*a9d0*/  FADD.FTZ R110, -R92.reuse, R57 ;  /* 0x000000395c6e7221 */ /* 0x041fe20000010100 */
[C---:B------:R-:W-:Y:S01]  /*a9e0*/  FADD.FTZ R55, -R92.reuse, R68 ;  /* 0x000000445c377221 */ /* 0x040fe20000010100 */
[C---:B------:R-:W-:Y:S01]  /*a9f0*/  FMUL.FTZ R57, R109.reuse, R54 ;  /* 0x000000366d397220 */ /* 0x040fe20000410000 */
        /* <DEDUP_REMOVED lines=18> */
[----:B------:R-:W-:Y:S01]  /*ab20*/  IMAD.U32 R92, R53, 0x10000, RZ ;  /* 0x00010000355c7824 */ /* 0x000fe200078e00ff */
[C---:B------:R-:W-:Y:S01]  /*ab30*/  PRMT R56, R38.reuse, 0x7632, R56 ;  /* 0x0000763226387816 */ /* 0x040fe20000000038 */
[C---:B------:R-:W-:Y:S01]  /*ab40*/  FMUL.FTZ R53, R109.reuse, R52 ;  /* 0x000000346d357220 */ /* 0x040fe20000410000 */
[C---:B------:R-:W-:Y:S01]  /*ab50*/  FMUL.FTZ R52, R109.reuse, R55 ;  /* 0x000000376d347220 */ /* 0x040fe20000410000 */
[C---:B------:R-:W-:Y:S01]  /*ab60*/  FMUL.FTZ R55, R109.reuse, R68 ;  /* 0x000000446d377220 */ /* 0x040fe20000410000 */
[C---:B------:R-:W-:Y:S01]  /*ab70*/  FMUL.FTZ R73, R109.reuse, R58 ;  /* 0x0000003a6d497220 */ /* 0x040fe20000410000 */
[----:B------:R-:W-:Y:S01]  /*ab80*/  FMUL.FTZ R67, R109, R70 ;  /* 0x000000466d437220 */ /* 0x000fe20000410000 */
[----:B------:R-:W-:Y:S01]  /*ab90*/  SHF.L.U32 R68, R38, 0x10, RZ ;  /* 0x0000001026447819 */ /* 0x000fe200000006ff */
[----:B------:R-:W-:Y:S01]  /*aba0*/  IMAD.U32 R70, R56, 0x10000, RZ ;  /* 0x0001000038467824 */ /* 0x000fe200078e00ff */
[----:B------:R-:W-:Y:S01]  /*abb0*/  SHF.L.U32 R61, R39, 0x10, RZ ;  /* 0x00000010273d7819 */ /* 0x000fe200000006ff */
[----:B------:R-:W-:Y:S01]  /*abc0*/  FMUL.FTZ R108, R109, R108 ;  /* 0x0000006c6d6c7220 */ /* 0x000fe20000410000 */
[----:B------:R-:W-:Y:S01]  /*abd0*/  PRMT R58, R37, 0x7632, R58 ;  /* 0x00007632253a7816 */ /* 0x000fe2000000003a */
[----:B------:R-:W-:Y:S01]  /*abe0*/  FFMA.FTZ R54, R54, R68, R5 ;  /* 0x0000004436367223 */ /* 0x000fe20000010005 */
[----:B------:R-:W-:Y:S01]  /*abf0*/  PRMT R56, R36, 0x7632, R56 ;  /* 0x0000763224387816 */ /* 0x000fe20000000038 */
[----:B------:R-:W-:Y:S01]  /*ac00*/  FFMA.FTZ R61, R73, R61, R6 ;  /* 0x0000003d493d7223 */ /* 0x000fe20000010006 */
[----:B------:R-:W-:Y:S01]  /*ac10*/  FMUL.FTZ R94, R109, R94 ;  /* 0x0000005e6d5e7220 */ /* 0x000fe20000410000 */
[----:B------:R-:W-:Y:S01]  /*ac20*/  IMAD.U32 R68, R58, 0x10000, RZ ;  /* 0x000100003a447824 */ /* 0x000fe200078e00ff */
[----:B------:R-:W-:Y:S01]  /*ac30*/  SHF.L.U32 R58, R36, 0x10, RZ ;  /* 0x00000010243a7819 */ /* 0x000fe200000006ff */
[----:B------:R-:W-:Y:S01]  /*ac40*/  IMAD.U32 R73, R56, 0x10000, RZ ;  /* 0x0001000038497824 */ /* 0x000fe200078e00ff */
[----:B------:R-:W-:Y:S01]  /*ac50*/  SHF.R.S32.HI R56, RZ, 0x1f, R115 ;  /* 0x0000001fff387819 */ /* 0x000fe20000011473 */
[----:B------:R-:W-:Y:S01]  /*ac60*/  FFMA.FTZ R108, R108, R68, R85 ;  /* 0x000000446c6c7223 */ /* 0x000fe20000010055 */
[----:B------:R-:W-:Y:S01]  /*ac70*/  SHF.L.U32 R68, R35, 0x10, RZ ;  /* 0x0000001023447819 */ /* 0x000fe200000006ff */
[----:B------:R-:W-:Y:S01]  /*ac80*/  FFMA.FTZ R73, R53, R73, R84 ;  /* 0x0000004935497223 */ /* 0x000fe20000010054 */
[----:B------:R-:W-:Y:S01]  /*ac90*/  FMUL.FTZ R95, R109, R66 ;  /* 0x000000426d5f7220 */ /* 0x000fe20000410000 */
[----:B------:R-:W-:Y:S01]  /*aca0*/  FFMA.FTZ R94, R94, R58, R3 ;  /* 0x0000003a5e5e7223 */ /* 0x000fe20000010003 */
[----:B------:R-:W-:Y:S01]  /*acb0*/  PRMT R53, R33, 0x7632, R53 ;  /* 0x0000763221357816 */ /* 0x000fe20000000035 */
[----:B------:R-:W-:Y:S01]  /*acc0*/  FMUL.FTZ R116, R109, R116 ;  /* 0x000000746d747220 */ /* 0x000fe20000410000 */
[----:B------:R-:W-:Y:S01]  /*acd0*/  SHF.L.U32 R66, R37, 0x10, RZ ;  /* 0x0000001025427819 */ /* 0x000fe200000006ff */
[C---:B------:R-:W-:Y:S01]  /*ace0*/  FMUL.FTZ R64, R109.reuse, R64 ;  /* 0x000000406d407220 */ /* 0x040fe20000410000 */
[----:B------:R-:W-:Y:S01]  /*acf0*/  PRMT R58, R34, 0x7632, R58 ;  /* 0x00007632223a7816 */ /* 0x000fe2000000003a */
[----:B------:R-:W-:Y:S01]  /*ad00*/  FMUL.FTZ R65, R109, R118 ;  /* 0x000000766d417220 */ /* 0x000fe20000410000 */
[----:B------:R-:W-:Y:S01]  /*ad10*/  LEA.HI R115, R56, R115, RZ, 0x3 ;  /* 0x0000007338737211 */ /* 0x000fe200078f18ff */
[----:B------:R-:W-:Y:S01]  /*ad20*/  FFMA.FTZ R56, R95, R68, R10 ;  /* 0x000000445f387223 */ /* 0x000fe2000001000a */
[----:B------:R-:W-:Y:S01]  /*ad30*/  SHF.L.U32 R68, R34, 0x10, RZ ;  /* 0x0000001022447819 */ /* 0x000fe200000006ff */
[----:B------:R-:W-:-:S02]  /*ad40*/  IMAD.U32 R53, R53, 0x10000, RZ ;  /* 0x0001000035357824 */ /* 0x000fc400078e00ff */
[----:B------:R-:W-:Y:S01]  /*ad50*/  FFMA.FTZ R57, R57, R66, R4 ;  /* 0x0000004239397223 */ /* 0x000fe20000010004 */
[----:B------:R-:W-:Y:S01]  /*ad60*/  IMAD.U32 R95, R58, 0x10000, RZ ;  /* 0x000100003a5f7824 */ /* 0x000fe200078e00ff */
[----:B------:R-:W-:Y:S01]  /*ad70*/  PRMT R66, R35, 0x7632, R66 ;  /* 0x0000763223427816 */ /* 0x000fe20000000042 */
[----:B------:R-:W-:Y:S01]  /*ad80*/  FFMA.FTZ R116, R116, R53, R89 ;  /* 0x0000003574747223 */ /* 0x000fe20000010059 */
[----:B------:R-:W-:Y:S01]  /*ad90*/  FMUL.FTZ R63, R109, R62 ;  /* 0x0000003e6d3f7220 */ /* 0x000fe20000410000 */
[----:B------:R-:W-:Y:S01]  /*ada0*/  FFMA.FTZ R58, R64, R68, R9 ;  /* 0x00000044403a7223 */ /* 0x000fe20000010009 */
[----:B------:R-:W-:Y:S01]  /*adb0*/  FFMA.FTZ R95, R65, R95, R90 ;  /* 0x0000005f415f7223 */ /* 0x000fe2000001005a */
[----:B------:R-:W-:Y:S01]  /*adc0*/  PRMT R53, R32, 0x7632, R53 ;  /* 0x0000763220357816 */ /* 0x000fe20000000035 */
[----:B------:R-:W-:Y:S01]  /*add0*/  FMUL.FTZ R62, R109, R75 ;  /* 0x0000004b6d3e7220 */ /* 0x000fe20000410000 */
[----:B------:R-:W0:Y:S01]  /*ade0*/  LDC.64 R64, c[0x0][0x2b8] ;  /* 0x0000ae00ff407b82 */ /* 0x000e220000000a00 */
[----:B------:R-:W-:Y:S01]  /*adf0*/  IMAD.U32 R75, R66, 0x10000, RZ ;  /* 0x00010000424b7824 */ /* 0x000fe200078e00ff */
[----:B------:R-:W-:Y:S01]  /*ae00*/  SHF.L.U32 R66, R33, 0x10, RZ ;  /* 0x0000001021427819 */ /* 0x000fe200000006ff */
[----:B------:R-:W-:Y:S01]  /*ae10*/  FMUL.FTZ R71, R109, R110 ;  /* 0x0000006e6d477220 */ /* 0x000fe20000410000 */
        /* <DEDUP_REMOVED lines=11> */
[----:B------:R-:W-:Y:S01]  /*aed0*/  SHF.L.U32 R66, R32, 0x10, RZ ;  /* 0x0000001020427819 */ /* 0x000fe200000006ff */
[----:B------:R-:W-:-:S02]  /*aee0*/  IMAD.U32 R70, R31, 0x10000, RZ ;  /* 0x000100001f467824 */ /* 0x000fc400078e00ff */
[----:B------:R-:W-:Y:S01]  /*aef0*/  FFMA.FTZ R109, R59, R53, R88 ;  /* 0x000000353b6d7223 */ /* 0x000fe20000010058 */
[----:B------:R-:W-:Y:S01]  /*af00*/  SHF.L.U32 R53, R30, 0x10, RZ ;  /* 0x000000101e357819 */ /* 0x000fe200000006ff */
[----:B------:R-:W-:Y:S01]  /*af10*/  FFMA.FTZ R92, R112, R92, R87 ;  /* 0x0000005c705c7223 */ /* 0x000fe20000010057 */
[----:B------:R-:W-:Y:S01]  /*af20*/  FFMA.FTZ R93, R93, R70, R14 ;  /* 0x000000465d5d7223 */ /* 0x000fe2000001000e */
[----:B------:R-:W-:Y:S01]  /*af30*/  FFMA.FTZ R60, R60, R66, R7 ;  /* 0x000000423c3c7223 */ /* 0x000fe20000010007 */
[----:B------:R-:W-:Y:S01]  /*af40*/  SHF.L.U32 R70, R29, 0x10, RZ ;  /* 0x000000101d467819 */ /* 0x000fe200000006ff */
[----:B------:R-:W-:Y:S01]  /*af50*/  FFMA.FTZ R72, R72, R53, R13 ;  /* 0x0000003548487223 */ /* 0x000fe2000001000d */
[----:B------:R-:W-:Y:S01]  /*af60*/  PRMT R68, R31, 0x7632, R68 ;  /* 0x000076321f447816 */ /* 0x000fe20000000044 */
[----:B------:R-:W-:Y:S01]  /*af70*/  FFMA.FTZ R75, R120, R75, R91 ;  /* 0x0000004b784b7223 */ /* 0x000fe2000001005b */
[----:B------:R-:W-:Y:S01]  /*af80*/  PRMT R66, R30, 0x7632, R66 ;  /* 0x000076321e427816 */ /* 0x000fe20000000042 */
[----:B------:R-:W-:Y:S01]  /*af90*/  FFMA.FTZ R70, R67, R70, R12 ;  /* 0x0000004643467223 */ /* 0x000fe2000001000c */
[----:B------:R-:W-:Y:S01]  /*afa0*/  PRMT R59, R29, 0x7632, R59 ;  /* 0x000076321d3b7816 */ /* 0x000fe2000000003b */
[----:B------:R-:W-:Y:S01]  /*afb0*/  IMAD.U32 R68, R68, 0x10000, RZ ;  /* 0x0001000044447824 */ /* 0x000fe200078e00ff */
[----:B------:R-:W-:Y:S01]  /*afc0*/  PRMT R53, R28, 0x7632, R53 ;  /* 0x000076321c357816 */ /* 0x000fe20000000035 */
[----:B------:R-:W-:Y:S01]  /*afd0*/  IMAD.U32 R66, R66, 0x10000, RZ ;  /* 0x0001000042427824 */ /* 0x000fe200078e00ff */
[----:B------:R-:W-:Y:S01]  /*afe0*/  LEA.HI.SX32 R115, R115, R2, 0x1d ;  /* 0x0000000273737211 */ /* 0x000fe200078feaff */
[----:B------:R-:W-:Y:S01]  /*aff0*/  IMAD.U32 R113, R59, 0x10000, RZ ;  /* 0x000100003b717824 */ /* 0x000fe200078e00ff */
[----:B------:R-:W-:Y:S01]  /*b000*/  SHF.L.U32 R74, R28, 0x10, RZ ;  /* 0x000000101c4a7819 */ /* 0x000fe200000006ff */
[----:B------:R-:W-:Y:S01]  /*b010*/  IMAD.U32 R59, R53, 0x10000, RZ ;  /* 0x00010000353b7824 */ /* 0x000fe200078e00ff */
[C---:B------:R-:W-:Y:S01]  /*b020*/  IADD3 R67, R115.reuse, 0x20, RZ ;  /* 0x0000002073437810 */ /* 0x040fe20007ffe0ff */
[----:B------:R-:W-:-:S02]  /*b030*/  VIADD R53, R115, 0x40 ;  /* 0x0000004073357836 */ /* 0x000fc40000000000 */
[----:B------:R-:W-:Y:S01]  /*b040*/  FFMA.FTZ R62, R62, R68, R99 ;  /* 0x000000443e3e7223 */ /* 0x000fe20000010063 */
[----:B------:R-:W-:Y:S01]  /*b050*/  FFMA.FTZ R111, R69, R66, R98 ;  /* 0x00000042456f7223 */ /* 0x000fe20000010062 */
[----:B------:R-:W-:Y:S01]  /*b060*/  FFMA.FTZ R113, R122, R113, R97 ;  /* 0x000000717a717223 */ /* 0x000fe20000010061 */
        /* <DEDUP_REMOVED lines=10> */
[----:B------:R-:W-:Y:S02]  /*b110*/  F2FP.BF16.F32.PACK_AB R57, R116, R63 ;  /* 0x0000003f7439723e */ /* 0x000fe400000010ff */
[----:B------:R-:W-:Y:S01]  /*b120*/  F2FP.BF16.F32.PACK_AB R58, R95, R58 ;  /* 0x0000003a5f3a723e */ /* 0x000fe200000010ff */
[----:B------:R1:W-:Y:S01]  /*b130*/  STG.E.128 desc[UR6][R68.64], R52 ;  /* 0x0000003444007986 */ /* 0x0003e2000c101d06 */
[----:B------:R-:W-:Y:S02]  /*b140*/  F2FP.BF16.F32.PACK_AB R56, R109, R60 ;  /* 0x0000003c6d38723e */ /* 0x000fe400000010ff */
[----:B------:R-:W-:-:S02]  /*b150*/  F2FP.BF16.F32.PACK_AB R63, R62, R93 ;  /* 0x0000005d3e3f723e */ /* 0x000fc400000010ff */
[----:B------:R-:W-:Y:S01]  /*b160*/  F2FP.BF16.F32.PACK_AB R62, R111, R72 ;  /* 0x000000486f3e723e */ /* 0x000fe200000010ff */
[----:B------:R1:W-:Y:S01]  /*b170*/  STG.E.128 desc[UR6][R66.64], R56 ;  /* 0x0000003842007986 */ /* 0x0003e2000c101d06 */
[----:B------:R-:W-:Y:S02]  /*b180*/  F2FP.BF16.F32.PACK_AB R61, R113, R70 ;  /* 0x00000046713d723e */ /* 0x000fe400000010ff */
[----:B------:R-:W-:-:S05]  /*b190*/  F2FP.BF16.F32.PACK_AB R60, R117, R74 ;  /* 0x0000004a753c723e */ /* 0x000fca00000010ff */
[----:B------:R1:W-:Y:S02]  /*b1a0*/  STG.E.128 desc[UR6][R64.64], R60 ;  /* 0x0000003c40007986 */ /* 0x0003e4000c101d06 */
.L_x_9585:
[----:B------:R-:W-:Y:S05]  /*b1b0*/  BSYNC B1 ;  /* 0x0000000000017941 */ /* 0x000fea0003800000 */
.L_x_9584:
[----:B-1----:R-:W1:Y:S02]  /*b1c0*/  LDC.64 R52, c[0x0][0x210] ;  /* 0x00008400ff347b82 */ /* 0x002e640000000a00 */
[----:B-1----:R-:W-:-:S04]  /*b1d0*/  LEA R0, R52, R0, 0x2 ;  /* 0x0000000034007211 */ /* 0x002fc800078e10ff */
[----:B------:R-:W-:-:S13]  /*b1e0*/  ISETP.GE.AND P0, PT, R0, R53, PT ;  /* 0x000000350000720c */ /* 0x000fda0003f06270 */
[----:B------:R-:W-:Y:S05]  /*b1f0*/  @!P0 BRA `(.L_x_9586) ;  /* 0xffffff5800108947 */ /* 0x000fea000383ffff */
[----:B------:R-:W-:Y:S05]  /*b200*/  BSYNC B0 ;  /* 0x0000000000007941 */ /* 0x000fea0003800000 */
.L_x_9360:
[----:B------:R-:W-:Y:S05]  /*b210*/  EXIT ;  /* 0x000000000000794d */ /* 0x000fea0003800000 */
.L_x_9583:
        /* <DEDUP_REMOVED lines=8> */
.L_x_9588:
[----:B------:R-:W-:Y:S05]  /*b2a0*/  BSYNC B1 ;  /* 0x0000000000017941 */ /* 0x000fea0003800000 */
.L_x_9587:
        /* <DEDUP_REMOVED lines=10> */
.L_x_9589:
[----:B------:R-:W-:Y:S01]  /*b350*/  HFMA2.MMA R118, -RZ, RZ, 0, 2.384185791015625e-07 ;  /* 0x00000004ff767435 */ /* 0x000fe200000001ff */
[----:B------:R-:W-:-:S05]  /*b360*/  MOV R92, R117 ;  /* 0x00000075005c7202 */ /* 0x000fca0000000f00 */
[----:B------:R-:W-:-:S04]  /*b370*/  FADD.FTZ R94, R93, R92 ;  /* 0x0000005c5d5e7221 */ /* 0x000fc80000010000 */
[----:B------:R-:W-:-:S07]  /*b380*/  IMAD.MOV.U32 R119, RZ, RZ, R94 ;  /* 0x000000ffff777224 */ /* 0x000fce00078e005e */
[----:B------:R-:W-:Y:S05]  /*b390*/  WARPSYNC.COLLECTIVE R116, `(.L_x_9590) ;  /* 0x0000000074087348 */ /* 0x000fea0003c00000 */
[----:B------:R0:W1:Y:S02]  /*b3a0*/  SHFL.BFLY P1, R117, R119, R118, R121 ;  /* 0x0c00007677757389 */ /* 0x0000640000020079 */
[----:B01----:R-:W-:Y:S01]  /*b3b0*/  ENDCOLLECTIVE ;  /* 0x000000000000791b */ /* 0x003fe20003800000 */
.L_x_9590:
[----:B------:R-:W-:Y:S02]  /*b3c0*/  IMAD.MOV.U32 R118, RZ, RZ, 0x8 ;  /* 0x00000008ff767424 */ /* 0x000fe400078e00ff */
[----:B------:R-:W-:-:S04]  /*b3d0*/  IMAD.MOV.U32 R95, RZ, RZ, R117 ;  /* 0x000000ffff5f7224 */ /* 0x000fc800078e0075 */
[----:B------:R-:W-:-:S05]  /*b3e0*/  FADD.FTZ R95, R94, R95 ;  /* 0x0000005f5e5f7221 */ /* 0x000fca0000010000 */
[----:B------:R-:W-:-:S07]  /*b3f0*/  MOV R119, R95 ;  /* 0x0000005f00777202 */ /* 0x000fce0000000f00 */
[----:B------:R-:W-:Y:S05]  /*b400*/  WARPSYNC.COLLECTIVE R116, `(.L_x_9591) ;  /* 0x0000000074087348 */ /* 0x000fea0003c00000 */
[----:B------:R0:W1:Y:S02]  /*b410*/  SHFL.BFLY P1, R117, R119, R118, R121 ;  /* 0x0c00007677757389 */ /* 0x0000640000020079 */
[----:B01----:R-:W-:Y:S01]  /*b420*/  ENDCOLLECTIVE ;  /* 0x000000000000791b */ /* 0x003fe20003800000 */
.L_x_9591:
[----:B------:R-:W-:Y:S01]  /*b430*/  HFMA2.MMA R118, -RZ, RZ, 0, 9.5367431640625e-07 ;  /* 0x00000010ff767435 */ /* 0x000fe200000001ff */
[----:B------:R-:W-:-:S05]  /*b440*/  MOV R92, R117 ;  /* 0x00000075005c7202 */ /* 0x000fca0000000f00 */
[----:B------:R-:W-:-:S04]  /*b450*/  FADD.FTZ R109, R95, R92 ;  /* 0x0000005c5f6d7221 */ /* 0x000fc80000010000 */
[----:B------:R-:W-:-:S07]  /*b460*/  IMAD.MOV.U32 R119, RZ, RZ, R109 ;  /* 0x000000ffff777224 */ /* 0x000fce00078e006d */
[----:B------:R-:W-:Y:S05]  /*b470*/  WARPSYNC.COLLECTIVE R116, `(.L_x_9592) ;  /* 0x0000000074087348 */ /* 0x000fea0003c00000 */
[----:B------:R0:W1:Y:S02]  /*b480*/  SHFL.BFLY P1, R117, R119, R118, R121 ;  /* 0x0c00007677757389 */ /* 0x0000640000020079 */
[----:B01----:R-:W-:Y:S01]  /*b490*/  ENDCOLLECTIVE ;  /* 0x000000000000791b */ /* 0x003fe20003800000 */
.L_x_9592:
        /* <DEDUP_REMOVED lines=56> */
.L_x_9593:
[----:B------:R-:W-:Y:S01]  /*b820*/  HFMA2.MMA R118, -RZ, RZ, 0, 1.1920928955078125e-07 ;  /* 0x00000002ff767435 */ /* 0x000fe200000001ff */
[----:B------:R-:W-:-:S05]  /*b830*/  MOV R93, R117 ;  /* 0x00000075005d7202 */ /* 0x000fca0000000f00 */
[----:B------:R-:W-:-:S04]  /*b840*/  FADD.FTZ R93, R92, R93 ;  /* 0x0000005d5c5d7221 */ /* 0x000fc80000010000 */
[----:B------:R-:W-:-:S07]  /*b850*/  IMAD.MOV.U32 R119, RZ, RZ, R93 ;  /* 0x000000ffff777224 */ /* 0x000fce00078e005d */
[----:B------:R-:W-:Y:S05]  /*b860*/  WARPSYNC.COLLECTIVE R116, `(.L_x_9594) ;  /* 0x0000000074087348 */ /* 0x000fea0003c00000 */
[----:B------:R0:W1:Y:S02]  /*b870*/  SHFL.BFLY P1, R117, R119, R118, R121 ;  /* 0x0c00007677757389 */ /* 0x0000640000020079 */
[----:B01----:R-:W-:Y:S01]  /*b880*/  ENDCOLLECTIVE ;  /* 0x000000000000791b */ /* 0x003fe20003800000 */
.L_x_9594:
[----:B------:R-:W-:Y:S02]  /*b890*/  IMAD.MOV.U32 R118, RZ, RZ, 0x4 ;  /* 0x00000004ff767424 */ /* 0x000fe400078e00ff */
[----:B------:R-:W-:-:S04]  /*b8a0*/  IMAD.MOV.U32 R94, RZ, RZ, R117 ;  /* 0x000000ffff5e7224 */ /* 0x000fc800078e0075 */
[----:B------:R-:W-:-:S05]  /*b8b0*/  FADD.FTZ R94, R93, R94 ;  /* 0x0000005e5d5e7221 */ /* 0x000fca0000010000 */
[----:B------:R-:W-:-:S07]  /*b8c0*/  MOV R119, R94 ;  /* 0x0000005e00777202 */ /* 0x000fce0000000f00 */
[----:B------:R-:W-:Y:S05]  /*b8d0*/  WARPSYNC.COLLECTIVE R116, `(.L_x_9595) ;  /* 0x0000000074087348 */ /* 0x000fea0003c00000 */
[----:B------:R0:W1:Y:S02]  /*b8e0*/  SHFL.BFLY P1, R117, R119, R118, R121 ;  /* 0x0c00007677757389 */ /* 0x0000640000020079 */
[----:B01----:R-:W-:Y:S01]  /*b8f0*/  ENDCOLLECTIVE ;  /* 0x000000000000791b */ /* 0x003fe20003800000 */
.L_x_9595:
[----:B------:R-:W-:Y:S01]  /*b900*/  HFMA2.MMA R118, -RZ, RZ, 0, 4.76837158203125e-07 ;  /* 0x00000008ff767435 */ /* 0x000fe200000001ff */
[----:B------:R-:W-:-:S05]  /*b910*/  MOV R95, R117 ;  /* 0x00000075005f7202 */ /* 0x000fca0000000f00 */
[----:B------:R-:W-:-:S04]  /*b920*/  FADD.FTZ R95, R94, R95 ;  /* 0x0000005f5e5f7221 */ /* 0x000fc80000010000 */
[----:B------:R-:W-:-:S07]  /*b930*/  IMAD.MOV.U32 R119, RZ, RZ, R95 ;  /* 0x000000ffff777224 */ /* 0x000fce00078e005f */
[----:B------:R-:W-:Y:S05]  /*b940*/  WARPSYNC.COLLECTIVE R116, `(.L_x_9596) ;  /* 0x0000000074087348 */ /* 0x000fea0003c00000 */
[----:B------:R0:W1:Y:S02]  /*b950*/  SHFL.BFLY P1, R117, R119, R118, R121 ;  /* 0x0c00007677757389 */ /* 0x0000640000020079 */
[----:B01----:R-:W-:Y:S01]  /*b960*/  ENDCOLLECTIVE ;  /* 0x000000000000791b */ /* 0x003fe20003800000 */
.L_x_9596:
[----:B------:R-:W-:Y:S02]  /*b970*/  IMAD.MOV.U32 R118, RZ, RZ, 0x10 ;  /* 0x00000010ff767424 */ /* 0x000fe400078e00ff */
[----:B------:R-:W-:-:S04]  /*b980*/  IMAD.MOV.U32 R110, RZ, RZ, R117 ;  /* 0x000000ffff6e7224 */ /* 0x000fc800078e0075 */
[----:B------:R-:W-:-:S05]  /*b990*/  FADD.FTZ R110, R95, R110 ;  /* 0x0000006e5f6e7221 */ /* 0x000fca0000010000 */
[----:B------:R-:W-:-:S07]  /*b9a0*/  MOV R119, R110 ;  /* 0x0000006e00777202 */ /* 0x000fce0000000f00 */
[----:B------:R-:W-:Y:S05]  /*b9b0*/  WARPSYNC.COLLECTIVE R116, `(.L_x_9597) ;  /* 0x0000000074087348 */ /* 0x000fea0003c00000 */
[----:B------:R0:W1:Y:S02]  /*b9c0*/  SHFL.BFLY P1, R117, R119, R118, R121 ;  /* 0x0c00007677757389 */ /* 0x0000640000020079 */
[----:B01----:R-:W-:Y:S01]  /*b9d0*/  ENDCOLLECTIVE ;  /* 0x000000000000791b */ /* 0x003fe20003800000 */
.L_x_9597:
[----:B------:R-:W-:Y:S01]  /*b9e0*/  MOV R109, R117 ;  /* 0x00000075006d7202 */ /* 0x000fe20000000f00 */
[----:B------:R-:W-:Y:S06]  /*b9f0*/  BRA `(.L_x_9598) ;  /* 0xffffffec008c7947 */ /* 0x000fec000383ffff */
.L_x_9599:
        /* <DEDUP_REMOVED lines=16> */
.L_x_23511:


//--------------------- .text._ZN10layer_norm13ln_fwd_kernelINS_13Kernel_traitsIf13__nv_bfloat16fS2_fjLj768ELj1ELj4ELj1ELj16ENS_18Kernel_traits_baseILj768EfS2_fS2_fjLj128EEEEELb0ELb0ELb0ELb0EEEvNS_9FwdParamsE --------------------------
	.section	.text._ZN10layer_norm13ln_fwd_kernelINS_13Kernel_traitsIf13__nv_bfloat16fS2_fjLj768ELj1ELj4ELj1ELj16ENS_18Kernel_traits_baseILj768EfS2_fS2_fjLj128EEEEELb0ELb0ELb0ELb0EEEvNS_9FwdParamsE,"ax",@progbits
	.align	128
        .global         _ZN10layer_norm13ln_fwd_kernelINS_13Kernel_traitsIf13__nv_bfloat16fS2_fjLj768ELj1ELj4ELj1ELj16ENS_18Kernel_traits_baseILj768EfS2_fS2_fjLj128EEEEELb0ELb0ELb0ELb0EEEvNS_9FwdParamsE
        .type           _ZN10layer_norm13ln_fwd_kernelINS_13Kernel_traitsIf13__nv_bfloat16fS2_fjLj768ELj1ELj4ELj1ELj16ENS_18Kernel_traits_baseILj768EfS2_fS2_fjLj128EEEEELb0ELb0ELb0ELb0EEEvNS_9FwdParamsE,@function
        .size           _ZN10layer_norm13ln_fwd_kernelINS_13Kernel_traitsIf13__nv_bfloat16fS2_fjLj768ELj1ELj4ELj1ELj16ENS_18Kernel_traits_baseILj768EfS2_fS2_fjLj128EEEEELb0ELb0ELb0ELb0EEEvNS_9FwdParamsE,(.L_x_23512 - _ZN10layer_norm13ln_fwd_kernelINS_13Kernel_traitsIf13__nv_bfloat16fS2_fjLj768ELj1ELj4ELj1ELj16ENS_18Kernel_traits_baseILj768EfS2_fS2_fjLj128EEEEELb0ELb0ELb0ELb0EEEvNS_9FwdParamsE)
        .other          _ZN10layer_norm13ln_fwd_kernelINS_13Kernel_traitsIf13__nv_bfloat16fS2_fjLj768ELj1ELj4ELj1ELj16ENS_18Kernel_traits_baseILj768EfS2_fS2_fjLj128EEEEELb0ELb0ELb0ELb0EEEvNS_9FwdParamsE,@"STO_CUDA_ENTRY STV_DEFAULT"
_ZN10layer_norm13ln_fwd_kernelINS_13Kernel_traitsIf13__nv_bfloat16fS2_fjLj768ELj1ELj4ELj1ELj16ENS_18Kernel_traits_baseILj768EfS2_fS2_fjLj128EEEEELb0ELb0ELb0ELb0EEEvNS_9FwdParamsE:
.text._ZN10layer_norm13ln_fwd_kernelINS_13Kernel_traitsIf13__nv_bfloat16fS2_fjLj768ELj1ELj4ELj1ELj16ENS_18Kernel_traits_baseILj768EfS2_fS2_fjLj128EEEEELb0ELb0ELb0ELb0EEEvNS_9FwdParamsE:
        /* <DEDUP_REMOVED lines=33> */
.L_x_9601:
[----:B------:R-:W-:Y:S05]  /*0210*/  BSYNC B0 ;  /* 0x0000000000007941 */ /* 0x000fea0003800000 */
.L_x_9600:
[----:B------:R-:W-:Y:S04]  /*0220*/  BSSY B0, `(.L_x_9602) ;  /* 0x0000012000007945 */ /* 0x000fe80003800000 */
[----:B------:R-:W-:Y:S05]  /*0230*/  @!P2 BRA `(.L_x_9603) ;  /* 0x000000000040a947 */ /* 0x000fea0003800000 */
[----:B------:R-:W1:Y:S01]  /*0240*/  LDC.64 R24, c[0x0][0x260] ;  /* 0x00009800ff187b82 */ /* 0x000e620000000a00 */
[----:B------:R-:W-:Y:S01]  /*0250*/  ULDC.64 UR6, c[0x0][0x2c8] ;  /* 0x0000b20000067ab9 */ /* 0x000fe20000000a00 */
[----:B0-----:R-:W-:Y:S02]  /*0260*/  CS2R R22, SRZ ;  /* 0x0000000000167805 */ /* 0x001fe4000001ff00 */
[----:B------:R-:W-:Y:S02]  /*0270*/  ISETP.NE.U32.AND P0, PT, RZ, UR6, PT ;  /* 0x00000006ff007c0c */ /* 0x000fe4000bf05070 */
[----:B------:R-:W-:Y:S02]  /*0280*/  CS2R R20, SRZ ;  /* 0x0000000000147805 */ /* 0x000fe4000001ff00 */
[----:B------:R-:W-:Y:S02]  /*0290*/  CS2R R26, SRZ ;  /* 0x00000000001a7805 */ /* 0x000fe4000001ff00 */
[----:B------:R-:W-:-:S13]  /*02a0*/  ISETP.NE.AND.EX P0, PT, RZ, UR7, PT, P0 ;  /* 0x00000007ff007c0c */ /* 0x000fda000bf05300 */
[C---:B------:R-:W-:Y:S01]  /*02b0*/  @P0 LEA R36, P4, R41.reuse, UR6, 0x5 ;  /* 0x0000000629240c11 */ /* 0x040fe2000f8828ff */
[C---:B-1----:R-:W-:Y:S01]  /*02c0*/  IMAD.WIDE.U32 R38, R41.reuse, 0x20, R24 ;  /* 0x0000002029267825 */ /* 0x042fe200078e0018 */
[----:B------:R-:W-:Y:S02]  /*02d0*/  CS2R R24, SRZ ;  /* 0x0000000000187805 */ /* 0x000fe4000001ff00 */
[C---:B------:R-:W-:Y:S02]  /*02e0*/  @P0 LEA.HI.X R37, R41.reuse, UR7, RZ, 0x5, P4 ;  /* 0x0000000729250c11 */ /* 0x040fe4000a0f2cff */
[----:B------:R1:W5:Y:S04]  /*02f0*/  LDG.E.128 R28, desc[UR4][R38.64] ;  /* 0x00000004261c7981 */ /* 0x000368000c1e1d00 */
[----:B------:R1:W5:Y:S04]  /*0300*/  @P0 LDG.E.128 R20, desc[UR4][R36.64] ;  /* 0x0000000424140981 */ /* 0x000368000c1e1d00 */
[----:B------:R1:W5:Y:S04]  /*0310*/  @P0 LDG.E.128 R24, desc[UR4][R36.64+0x10] ;  /* 0x0000100424180981 */ /* 0x000368000c1e1d00 */
[----:B------:R1:W5:Y:S01]  /*0320*/  LDG.E.128 R32, desc[UR4][R38.64+0x10] ;  /* 0x0000100426207981 */ /* 0x000362000c1e1d00 */
[----:B------:R-:W-:-:S07]  /*0330*/  IADD3 R41, R41, 0x20, RZ ;  /* 0x0000002029297810 */ /* 0x000fce0007ffe0ff */
.L_x_9603:
[----:B------:R-:W-:Y:S05]  /*0340*/  BSYNC B0 ;  /* 0x0000000000007941 */ /* 0x000fea0003800000 */
.L_x_9602:
[----:B------:R-:W-:Y:S04]  /*0350*/  BSSY B0, `(.L_x_9604) ;  /* 0x0000011000007945 */ /* 0x000fe80003800000 */
[----:B------:R-:W-:Y:S05]  /*0360*/  @!P3 BRA `(.L_x_9605) ;  /* 0x00000000003cb947 */ /* 0x000fea0003800000 */
[----:B------:R-:W2:Y:S01]  /*0370*/  LDC.64 R52, c[0x0][0x260] ;  /* 0x00009800ff347b82 */ /* 0x000ea20000000a00 */
[----:B------:R-:W-:Y:S01]  /*0380*/  ULDC.64 UR6, c[0x0][0x2c8] ;  /* 0x0000b20000067ab9 */ /* 0x000fe20000000a00 */
[----:B-1----:R-:W-:Y:S02]  /*0390*/  CS2R R38, SRZ ;  /* 0x0000000000267805 */ /* 0x002fe4000001ff00 */
[----:B------:R-:W-:Y:S02]  /*03a0*/  ISETP.NE.U32.AND P0, PT, RZ, UR6, PT ;  /* 0x00000006ff007c0c */ /* 0x000fe4000bf05070 */
[----:B------:R-:W-:Y:S02]  /*03b0*/  CS2R R36, SRZ ;  /* 0x0000000000247805 */ /* 0x000fe4000001ff00 */
[----:B------:R-:W-:Y:S02]  /*03c0*/  CS2R R42, SRZ ;  /* 0x00000000002a7805 */ /* 0x000fe4000001ff00 */
[----:B------:R-:W-:-:S13]  /*03d0*/  ISETP.NE.AND.EX P0, PT, RZ, UR7, PT, P0 ;  /* 0x00000007ff007c0c */ /* 0x000fda000bf05300 */
[C---:B------:R-:W-:Y:S01]  /*03e0*/  @P0 LEA R54, P4, R41.reuse, UR6, 0x5 ;  /* 0x0000000629360c11 */ /* 0x040fe2000f8828ff */
[----:B--2---:R-:W-:-:S03]  /*03f0*/  IMAD.WIDE.U32 R52, R41, 0x20, R52 ;  /* 0x0000002029347825 */ /* 0x004fc600078e0034 */
[----:B------:R-:W-:Y:S02]  /*0400*/  @P0 LEA.HI.X R55, R41, UR7, RZ, 0x5, P4 ;  /* 0x0000000729370c11 */ /* 0x000fe4000a0f2cff */
[----:B------:R-:W-:Y:S01]  /*0410*/  CS2R R40, SRZ ;  /* 0x0000000000287805 */ /* 0x000fe2000001ff00 */
[----:B------:R2:W5:Y:S04]  /*0420*/  LDG.E.128 R44, desc[UR4][R52.64] ;  /* 0x00000004342c7981 */ /* 0x000568000c1e1d00 */
[----:B------:R2:W5:Y:S04]  /*0430*/  @P0 LDG.E.128 R36, desc[UR4][R54.64] ;  /* 0x0000000436240981 */ /* 0x000568000c1e1d00 */
[----:B------:R2:W5:Y:S04]  /*0440*/  @P0 LDG.E.128 R40, desc[UR4][R54.64+0x10] ;  /* 0x0000100436280981 */ /* 0x000568000c1e1d00 */
[----:B------:R2:W5:Y:S02]  /*0450*/  LDG.E.128 R48, desc[UR4][R52.64+0x10] ;  /* 0x0000100434307981 */ /* 0x000564000c1e1d00 */
.L_x_9605:
[----:B------:R-:W-:Y:S05]  /*0460*/  BSYNC B0 ;  /* 0x0000000000007941 */ /* 0x000fea0003800000 */
.L_x_9604:
[----:B------:R-:W-:Y:S02]  /*0470*/  ULDC UR6, c[0x0][0x214] ;  /* 0x0000850000067ab9 */ /* 0x000fe40000000800 */
[----:B------:R-:W-:-:S13]  /*0480*/  ISETP.GE.AND P0, PT, R2, UR6, PT ;  /* 0x0000000602007c0c */ /* 0x000fda000bf06270 */
[----:B------:R-:W-:Y:S05]  /*0490*/  @P0 EXIT ;  /* 0x000000000000094d */ /* 0x000fea0003800000 */
[----:B------:R-:W-:Y:S01]  /*04a0*/  ULDC.64 UR6, c[0x0][0x270] ;  /* 0x00009c0000067ab9 */ /* 0x000fe20000000a00 */
[----:B------:R-:W-:Y:S01]  /*04b0*/  ULDC UR13, c[0x0][0x218] ;  /* 0x00008600000d7ab9 */ /* 0x000fe20000000800 */
[----:B------:R-:W-:Y:S01]  /*04c0*/  UISETP.NE.U32.AND UP0, UPT, UR6, URZ, UPT ;  /* 0x0000003f0600728c */ /* 0x000fe2000bf05070 */
[----:B------:R-:W-:Y:S02]  /*04d0*/  ULDC UR12, c[0x0][0x2d8] ;  /* 0x0000b600000c7ab9 */ /* 0x000fe40000000800 */
[----:B------:R-:W-:Y:S01]  /*04e0*/  ULDC.U8 UR6, c[0x0][0x2a0] ;  /* 0x0000a80000067ab9 */ /* 0x000fe20000000000 */
[----:B------:R-:W-:Y:S02]  /*04f0*/  UISETP.NE.AND.EX UP0, UPT, UR7, URZ, UPT, UP0 ;  /* 0x0000003f0700728c */ /* 0x000fe4000bf05300 */
[----:B------:R-:W-:Y:S01]  /*0500*/  UISETP.NE.AND UP1, UPT, UR6, URZ, UPT ;  /* 0x0000003f0600728c */ /* 0x000fe2000bf25270 */
[----:B------:R-:W-:Y:S01]  /*0510*/  ULDC.64 UR8, c[0x0][0x230] ;  /* 0x00008c0000087ab9 */ /* 0x000fe20000000a00 */
[----:B------:R-:W-:-:S09]  /*0520*/  ULDC.64 UR10, c[0x0][0x238] ;  /* 0x00008e00000a7ab9 */ /* 0x000fd20000000a00 */
.L_x_9619:
        /* <DEDUP_REMOVED lines=9> */
[----:B------:R-:W4:Y:S02]  /*05c0*/  S2R R84, SR_TID.X ;  /* 0x0000000000547919 */ /* 0x000f240000002100 */
[----:B------:R-:W-:-:S04]  /*05d0*/  SHF.R.S32.HI R85, RZ, 0x1f, R0 ;  /* 0x0000001fff557819 */ /* 0x000fc80000011400 */
[----:B------:R-:W-:Y:S02]  /*05e0*/  LEA.HI R85, R85, R0, RZ, 0x3 ;  /* 0x0000000055557211 */ /* 0x000fe400078f18ff */
[----:B----4-:R-:W-:-:S04]  /*05f0*/  LOP3.LUT R84, R84, 0x1f, RZ, 0xc0, !PT ;  /* 0x0000001f54547812 */ /* 0x010fc800078ec0ff */
[----:B------:R-:W-:Y:S02]  /*0600*/  LEA.HI.SX32 R0, R85, R84, 0x1d ;  /* 0x0000005455007211 */ /* 0x000fe400078feaff */
[----:B------:R-:W-:Y:S02]  /*0610*/  MOV R85, 0x3f800000 ;  /* 0x3f80000000557802 */ /* 0x000fe40000000f00 */
[----:B------:R-:W-:Y:S02]  /*0620*/  MOV R86, R0 ;  /* 0x0000000000567202 */ /* 0x000fe40000000f00 */
[----:B---3--:R-:W-:Y:S01]  /*0630*/  @P0 SHF.L.U32 R85, R88, 0x10, RZ ;  /* 0x0000001058550819 */ /* 0x008fe200000006ff */
[----:B------:R-:W-:Y:S06]  /*0640*/  @!P1 BRA `(.L_x_9607) ;  /* 0x0000000000b09947 */ /* 0x000fec0003800000 */
[----:B------:R-:W3:Y:S01]  /*0650*/  LDC.64 R60, c[0x0][0x220] ;  /* 0x00008800ff3c7b82 */ /* 0x000ee20000000a00 */
[----:B------:R-:W-:-:S04]  /*0660*/  ISETP.NE.U32.AND P0, PT, RZ, UR8, PT ;  /* 0x00000008ff007c0c */ /* 0x000fc8000bf05070 */
[----:B------:R-:W-:Y:S01]  /*0670*/  ISETP.NE.AND.EX P0, PT, RZ, UR9, PT, P0 ;  /* 0x00000009ff007c0c */ /* 0x000fe2000bf05300 */
[----:B---3--:R-:W-:-:S12]  /*0680*/  IMAD.WIDE.U32 R60, R0, 0x10, R60 ;  /* 0x00000010003c7825 */ /* 0x008fd800078e003c */
[C---:B------:R-:W-:Y:S01]  /*0690*/  @P0 LEA R64, P4, R0.reuse, UR8, 0x5 ;  /* 0x0000000800400c11 */ /* 0x040fe2000f8828ff */
[----:B------:R-:W3:Y:S03]  /*06a0*/  LDG.E.128 R60, desc[UR4][R60.64] ;  /* 0x000000043c3c7981 */ /* 0x000ee6000c1e1d00 */
[----:B------:R-:W-:-:S05]  /*06b0*/  @P0 LEA.HI.X R65, R0, UR9, RZ, 0x5, P4 ;  /* 0x0000000900410c11 */ /* 0x000fca000a0f2cff */
[----:B--2---:R-:W2:Y:S04]  /*06c0*/  @P0 LDG.E.128 R52, desc[UR4][R64.64] ;  /* 0x0000000440340981 */ /* 0x004ea8000c1e1d00 */
[----:B------:R4:W2:Y:S01]  /*06d0*/  @P0 LDG.E.128 R56, desc[UR4][R64.64+0x10] ;  /* 0x0000100440380981 */ /* 0x0008a2000c1e1d00 */
[----:B------:R-:W-:-:S04]  /*06e0*/  ISETP.NE.U32.AND P0, PT, RZ, UR8, PT ;  /* 0x00000008ff007c0c */ /* 0x000fc8000bf05070 */
[----:B------:R-:W-:Y:S02]  /*06f0*/  ISETP.NE.AND.EX P0, PT, RZ, UR9, PT, P0 ;  /* 0x00000009ff007c0c */ /* 0x000fe4000bf05300 */
[C---:B---3--:R-:W-:Y:S02]  /*0700*/  PRMT R66, R60.reuse, 0x7632, R66 ;  /* 0x000076323c427816 */ /* 0x048fe40000000042 */
        /* <DEDUP_REMOVED lines=9> */
[-C--:B----4-:R-:W-:Y:S01]  /*07a0*/  FMUL.FTZ R64, R61, R85.reuse ;  /* 0x000000553d407220 */ /* 0x090fe20000410000 */
[----:B------:R-:W-:Y:S01]  /*07b0*/  SHF.L.U32 R92, R67, 0x10, RZ ;  /* 0x00000010435c7819 */ /* 0x000fe200000006ff */
[-C--:B------:R-:W-:Y:S01]  /*07c0*/  FMUL.FTZ R66, R63, R85.reuse ;  /* 0x000000553f427220 */ /* 0x080fe20000410000 */
        /* <DEDUP_REMOVED lines=8> */
[----:B--2---:R-:W-:Y:S01]  /*0850*/  @P0 FADD.FTZ R60, R52, R60 ;  /* 0x0000003c343c0221 */ /* 0x004fe20000010000 */
[----:B------:R-:W-:Y:S01]  /*0860*/  @P0 FADD.FTZ R61, R53, R61 ;  /* 0x0000003d353d0221 */ /* 0x000fe20000010000 */
[----:B------:R-:W-:Y:S01]  /*0870*/  @P0 FADD.FTZ R62, R54, R62 ;  /* 0x0000003e363e0221 */ /* 0x000fe20000010000 */
[----:B------:R-:W-:Y:S01]  /*0880*/  @P0 FADD.FTZ R63, R55, R63 ;  /* 0x0000003f373f0221 */ /* 0x000fe20000010000 */
[----:B------:R-:W-:Y:S01]  /*0890*/  @P0 FADD.FTZ R64, R56, R64 ;  /* 0x0000004038400221 */ /* 0x000fe20000010000 */
[----:B------:R-:W-:Y:S01]  /*08a0*/  @P0 FADD.FTZ R65, R57, R65 ;  /* 0x0000004139410221 */ /* 0x000fe20000010000 */
[----:B------:R-:W-:Y:S01]  /*08b0*/  @P0 FADD.FTZ R66, R58, R66 ;  /* 0x000000423a420221 */ /* 0x000fe20000010000 */
[C---:B------:R-:W-:Y:S01]  /*08c0*/  LEA.HI.X R89, R0.reuse, UR11, RZ, 0x5, P4 ;  /* 0x0000000b00597c11 */ /* 0x040fe2000a0f2cff */
[----:B------:R-:W-:Y:S01]  /*08d0*/  @P0 FADD.FTZ R67, R59, R67 ;  /* 0x000000433b430221 */ /* 0x000fe20000010000 */
[----:B------:R-:W-:-:S03]  /*08e0*/  IADD3 R86, R0, 0x20, RZ ;  /* 0x0000002000567810 */ /* 0x000fc60007ffe0ff */
[----:B------:R3:W-:Y:S04]  /*08f0*/  STG.E.128 desc[UR4][R88.64], R60 ;  /* 0x0000003c58007986 */ /* 0x0007e8000c101d04 */
[----:B------:R3:W-:Y:S02]  /*0900*/  STG.E.128 desc[UR4][R88.64+0x10], R64 ;  /* 0x0000104058007986 */ /* 0x0007e4000c101d04 */
.L_x_9607:
[----:B------:R-:W-:Y:S05]  /*0910*/  BSYNC B0 ;  /* 0x0000000000007941 */ /* 0x000fea0003800000 */
.L_x_9606:
[----:B------:R-:W-:Y:S04]  /*0920*/  BSSY B0, `(.L_x_9608) ;  /* 0x000002e000007945 */ /* 0x000fe80003800000 */
[----:B------:R-:W-:Y:S05]  /*0930*/  @!P2 BRA `(.L_x_9609) ;  /* 0x0000000000b0a947 */ /* 0x000fea0003800000 */
[----:B------:R-:W4:Y:S01]  /*0940*/  LDC.64 R68, c[0x0][0x220] ;  /* 0x00008800ff447b82 */ /* 0x000f220000000a00 */
[----:B------:R-:W-:-:S04]  /*0950*/  ISETP.NE.U32.AND P0, PT, RZ, UR8, PT ;  /* 0x00000008ff007c0c */ /* 0x000fc8000bf05070 */
[----:B------:R-:W-:Y:S01]  /*0960*/  ISETP.NE.AND.EX P0, PT, RZ, UR9, PT, P0 ;  /* 0x00000009ff007c0c */ /* 0x000fe2000bf05300 */
[----:B----4-:R-:W-:-:S12]  /*0970*/  IMAD.WIDE.U32 R68, R86, 0x10, R68 ;  /* 0x0000001056447825 */ /* 0x010fd800078e0044 */
[C---:B------:R-:W-:Y:S01]  /*0980*/  @P0 LEA R72, P4, R86.reuse, UR8, 0x5 ;  /* 0x0000000856480c11 */ /* 0x040fe2000f8828ff */
[----:B------:R-:W4:Y:S03]  /*0990*/  LDG.E.128 R68, desc[UR4][R68.64] ;  /* 0x0000000444447981 */ /* 0x000f26000c1e1d00 */
[----:B------:R-:W-:-:S05]  /*09a0*/  @P0 LEA.HI.X R73, R86, UR9, RZ, 0x5, P4 ;  /* 0x0000000956490c11 */ /* 0x000fca000a0f2cff */
[----:B--2---:R-:W2:Y:S04]  /*09b0*/  @P0 LDG.E.128 R52, desc[UR4][R72.64] ;  /* 0x0000000448340981 */ /* 0x004ea8000c1e1d00 */
[----:B------:R0:W2:Y:S01]  /*09c0*/  @P0 LDG.E.128 R56, desc[UR4][R72.64+0x10] ;  /* 0x0000100448380981 */ /* 0x0000a2000c1e1d00 */
[----:B------:R-:W-:-:S04]  /*09d0*/  ISETP.NE.U32.AND P0, PT, RZ, UR8, PT ;  /* 0x00000008ff007c0c */ /* 0x000fc8000bf05070 */
[----:B------:R-:W-:Y:S02]  /*09e0*/  ISETP.NE.AND.EX P0, PT, RZ, UR9, PT, P0 ;  /* 0x00000009ff007c0c */ /* 0x000fe4000bf05300 */
[C---:B----4-:R-:W-:Y:S02]  /*09f0*/  PRMT R74, R68.reuse, 0x7632, R74 ;  /* 0x00007632444a7816 */ /* 0x050fe4000000004a */
[----:B---3--:R-:W-:Y:S02]  /*0a00*/  SHF.L.U32 R88, R68, 0x10, RZ ;  /* 0x0000001044587819 */ /* 0x008fe400000006ff */
[----:B------:R-:W-:Y:S02]  /*0a10*/  PRMT R75, R69, 0x7632, R75 ;  /* 0x00007632454b7816 */ /* 0x000fe4000000004b */
[----:B------:R-:W-:Y:S02]  /*0a20*/  PRMT R87, R70, 0x7632, R87 ;  /* 0x0000763246577816 */ /* 0x000fe40000000057 */
[----:B------:R-:W-:-:S02]  /*0a30*/  PRMT R68, R71, 0x7632, R68 ;  /* 0x0000763247447816 */ /* 0x000fc40000000044 */
[----:B------:R-:W-:Y:S02]  /*0a40*/  SHF.L.U32 R92, R69, 0x10, RZ ;  /* 0x00000010455c7819 */ /* 0x000fe400000006ff */
[----:B------:R-:W-:Y:S02]  /*0a50*/  SHF.L.U32 R71, R71, 0x10, RZ ;  /* 0x0000001047477819 */ /* 0x000fe400000006ff */
[----:B------:R-:W-:Y:S01]  /*0a60*/  SHF.L.U32 R69, R70, 0x10, RZ ;  /* 0x0000001046457819 */ /* 0x000fe200000006ff */
[-C--:B------:R-:W-:Y:S01]  /*0a70*/  FMUL.FTZ R70, R92, R85.reuse ;  /* 0x000000555c467220 */ /* 0x080fe20000410000 */
[----:B------:R-:W-:Y:S02]  /*0a80*/  SHF.L.U32 R75, R75, 0x10, RZ ;  /* 0x000000104b4b7819 */ /* 0x000fe400000006ff */
[----:B------:R-:W-:Y:S01]  /*0a90*/  SHF.L.U32 R90, R74, 0x10, RZ ;  /* 0x000000104a5a7819 */ /* 0x000fe200000006ff */
[-C--:B------:R-:W-:Y:S01]  /*0aa0*/  FMUL.FTZ R74, R71, R85.reuse ;  /* 0x00000055474a7220 */ /* 0x080fe20000410000 */
[----:B------:R-:W-:Y:S01]  /*0ab0*/  SHF.L.U32 R87, R87, 0x10, RZ ;  /* 0x0000001057577819 */ /* 0x000fe200000006ff */
[-C--:B0-----:R-:W-:Y:S01]  /*0ac0*/  FMUL.FTZ R72, R69, R85.reuse ;  /* 0x0000005545487220 */ /* 0x081fe20000410000 */
[----:B------:R-:W-:Y:S01]  /*0ad0*/  SHF.L.U32 R89, R68, 0x10, RZ ;  /* 0x0000001044597819 */ /* 0x000fe200000006ff */
[-C--:B------:R-:W-:Y:S01]  /*0ae0*/  FMUL.FTZ R68, R88, R85.reuse ;  /* 0x0000005558447220 */ /* 0x080fe20000410000 */
[-C--:B------:R-:W-:Y:S01]  /*0af0*/  FMUL.FTZ R71, R75, R85.reuse ;  /* 0x000000554b477220 */ /* 0x080fe20000410000 */
[-C--:B------:R-:W-:Y:S01]  /*0b00*/  FMUL.FTZ R69, R90, R85.reuse ;  /* 0x000000555a457220 */ /* 0x080fe20000410000 */
[-C--:B------:R-:W-:Y:S01]  /*0b10*/  FMUL.FTZ R73, R87, R85.reuse ;  /* 0x0000005557497220 */ /* 0x080fe20000410000 */
[----:B------:R-:W-:Y:S01]  /*0b20*/  FMUL.FTZ R75, R89, R85 ;  /* 0x00000055594b7220 */ /* 0x000fe20000410000 */
[----:B------:R-:W-:Y:S01]  /*0b30*/  LEA R88, P4, R86, UR10, 0x5 ;  /* 0x0000000a56587c11 */ /* 0x000fe2000f8828ff */
        /* <DEDUP_REMOVED lines=12> */
.L_x_9609:
[----:B------:R-:W-:Y:S05]  /*0c00*/  BSYNC B0 ;  /* 0x0000000000007941 */ /* 0x000fea0003800000 */
.L_x_9608:
[----:B------:R-:W-:Y:S04]  /*0c10*/  BSSY B0, `(.L_x_9610) ;  /* 0x000002d000007945 */ /* 0x000fe80003800000 */
[----:B------:R-:W-:Y:S05]  /*0c20*/  @!P3 BRA `(.L_x_9611) ;  /* 0x0000000000acb947 */ /* 0x000fea0003800000 */
[----:B------:R-:W0:Y:S01]  /*0c30*/  LDC.64 R76, c[0x0][0x220] ;  /* 0x00008800ff4c7b82 */ /* 0x000e220000000a00 */
[----:B------:R-:W-:-:S04]  /*0c40*/  ISETP.NE.U32.AND P0, PT, RZ, UR8, PT ;  /* 0x00000008ff007c0c */ /* 0x000fc8000bf05070 */
[----:B------:R-:W-:Y:S01]  /*0c50*/  ISETP.NE.AND.EX P0, PT, RZ, UR9, PT, P0 ;  /* 0x00000009ff007c0c */ /* 0x000fe2000bf05300 */
[----:B0-----:R-:W-:-:S06]  /*0c60*/  IMAD.WIDE.U32 R76, R86, 0x10, R76 ;  /* 0x00000010564c7825 */ /* 0x001fcc00078e004c */
[----:B------:R-:W3:Y:S06]  /*0c70*/  LDG.E.128 R76, desc[UR4][R76.64] ;  /* 0x000000044c4c7981 */ /* 0x000eec000c1e1d00 */
[----:B------:R-:W-:-:S04]  /*0c80*/  @P0 LEA R80, P4, R86, UR8, 0x5 ;  /* 0x0000000856500c11 */ /* 0x000fc8000f8828ff */
[----:B------:R-:W-:-:S05]  /*0c90*/  @P0 LEA.HI.X R81, R86, UR9, RZ, 0x5, P4 ;  /* 0x0000000956510c11 */ /* 0x000fca000a0f2cff */
[----:B--2---:R-:W2:Y:S04]  /*0ca0*/  @P0 LDG.E.128 R52, desc[UR4][R80.64] ;  /* 0x0000000450340981 */ /* 0x004ea8000c1e1d00 */
[----:B------:R0:W2:Y:S01]  /*0cb0*/  @P0 LDG.E.128 R56, desc[UR4][R80.64+0x10] ;  /* 0x0000100450380981 */ /* 0x0000a2000c1e1d00 */
[----:B------:R-:W-:-:S04]  /*0cc0*/  ISETP.NE.U32.AND P0, PT, RZ, UR8, PT ;  /* 0x00000008ff007c0c */ /* 0x000fc8000bf05070 */
[----:B------:R-:W-:Y:S02]  /*0cd0*/  ISETP.NE.AND.EX P0, PT, RZ, UR9, PT, P0 ;  /* 0x00000009ff007c0c */ /* 0x000fe4000bf05300 */
[C---:B---3--:R-:W-:Y:S02]  /*0ce0*/  PRMT R82, R76.reuse, 0x7632, R82 ;  /* 0x000076324c527816 */ /* 0x048fe40000000052 */
[----:B----4-:R-:W-:Y:S02]  /*0cf0*/  SHF.L.U32 R88, R76, 0x10, RZ ;  /* 0x000000104c587819 */ /* 0x010fe400000006ff */
[C---:B------:R-:W-:Y:S02]  /*0d00*/  PRMT R83, R77.reuse, 0x7632, R83 ;  /* 0x000076324d537816 */ /* 0x040fe40000000053 */
[----:B------:R-:W-:Y:S02]  /*0d10*/  SHF.L.U32 R92, R77, 0x10, RZ ;  /* 0x000000104d5c7819 */ /* 0x000fe400000006ff */
[----:B------:R-:W-:-:S02]  /*0d20*/  PRMT R76, R78, 0x7632, R76 ;  /* 0x000076324e4c7816 */ /* 0x000fc4000000004c */
[----:B------:R-:W-:Y:S02]  /*0d30*/  SHF.L.U32 R77, R78, 0x10, RZ ;  /* 0x000000104e4d7819 */ /* 0x000fe400000006ff */
[C---:B------:R-:W-:Y:S02]  /*0d40*/  PRMT R78, R79.reuse, 0x7632, R78 ;  /* 0x000076324f4e7816 */ /* 0x040fe4000000004e */
[----:B------:R-:W-:Y:S01]  /*0d50*/  SHF.L.U32 R79, R79, 0x10, RZ ;  /* 0x000000104f4f7819 */ /* 0x000fe200000006ff */
[-C--:B0-----:R-:W-:Y:S01]  /*0d60*/  FMUL.FTZ R80, R77, R85.reuse ;  /* 0x000000554d507220 */ /* 0x081fe20000410000 */
[----:B------:R-:W-:Y:S02]  /*0d70*/  SHF.L.U32 R83, R83, 0x10, RZ ;  /* 0x0000001053537819 */ /* 0x000fe400000006ff */
        /* <DEDUP_REMOVED lines=14> */
[----:B------:R-:W-:Y:S01]  /*0e60*/  LEA.HI.X R89, R86, UR11, RZ, 0x5, P4 ;  /* 0x0000000b56597c11 */ /* 0x000fe2000a0f2cff */
[----:B------:R-:W-:Y:S01]  /*0e70*/  @P0 FADD.FTZ R79, R55, R79 ;  /* 0x0000004f374f0221 */ /* 0x000fe20000010000 */
[----:B------:R-:W-:Y:S01]  /*0e80*/  @P0 FADD.FTZ R80, R56, R80 ;  /* 0x0000005038500221 */ /* 0x000fe20000010000 */
[----:B------:R-:W-:Y:S01]  /*0e90*/  @P0 FADD.FTZ R81, R57, R81 ;  /* 0x0000005139510221 */ /* 0x000fe20000010000 */
[----:B------:R-:W-:Y:S01]  /*0ea0*/  @P0 FADD.FTZ R82, R58, R82 ;  /* 0x000000523a520221 */ /* 0x000fe20000010000 */
[----:B------:R-:W-:Y:S01]  /*0eb0*/  @P0 FADD.FTZ R83, R59, R83 ;  /* 0x000000533b530221 */ /* 0x000fe20000010000 */
[----:B------:R0:W-:Y:S04]  /*0ec0*/  STG.E.128 desc[UR4][R88.64], R76 ;  /* 0x0000004c58007986 */ /* 0x0001e8000c101d04 */
[----:B------:R0:W-:Y:S02]  /*0ed0*/  STG.E.128 desc[UR4][R88.64+0x10], R80 ;  /* 0x0000105058007986 */ /* 0x0001e4000c101d04 */
.L_x_9611:
[----:B------:R-:W-:Y:S05]  /*0ee0*/  BSYNC B0 ;  /* 0x0000000000007941 */ /* 0x000fea0003800000 */
.L_x_9610:
[----:B------:R-:W-:Y:S01]  /*0ef0*/  FADD.FTZ R86, RZ, R60 ;  /* 0x0000003cff567221 */ /* 0x000fe20000010000 */
        /* <DEDUP_REMOVED lines=29> */
[----:B------:R-:W1:Y:S01]  /*10d0*/  SHFL.BFLY PT, R90, R85, 0x1, 0x1f ;  /* 0x0c201f00555a7f89 */ /* 0x000e6200000e0000 */
[----:B0--34-:R-:W0:Y:S01]  /*10e0*/  LDC R89, c[0x0][0x290] ;  /* 0x0000a400ff597b82 */ /* 0x019e220000000800 */
[----:B-1----:R-:W-:-:S05]  /*10f0*/  FADD.FTZ R92, R85, R90 ;  /* 0x0000005a555c7221 */ /* 0x002fca0000010000 */
[----:B------:R-:W1:Y:S02]  /*1100*/  SHFL.BFLY PT, R90, R92, 0x2, 0x1f ;  /* 0x0c401f005c5a7f89 */ /* 0x000e6400000e0000 */
[----:B-1----:R-:W-:-:S05]  /*1110*/  FADD.FTZ R93, R92, R90 ;  /* 0x0000005a5c5d7221 */ /* 0x002fca0000010000 */
        /* <DEDUP_REMOVED lines=65> */
.L_x_9631:
        /* <DEDUP_REMOVED lines=8> */
[----:B------:R-:W3:Y:S04]  /*15b0*/  @!P0 LDC.64 R84, c[0x0][0x258] ;  /* 0x00009600ff548b82 */ /* 0x000ee80000000a00 */
[----:B------:R-:W4:Y:S01]  /*15c0*/  MUFU.RSQ R89, R89 ;  /* 0x0000005900597308 */ /* 0x000f220000001400 */
[----:B-1----:R-:W-:-:S05]  /*15d0*/  @!P0 IMAD.WIDE R86, R2, 0x4, R86 ;  /* 0x0000000402568825 */ /* 0x002fca00078e0256 */
[----:B------:R1:W-:Y:S01]  /*15e0*/  @!P0 STG.E desc[UR4][R86.64], R91 ;  /* 0x0000005b56008986 */ /* 0x0003e2000c101904 */
[----:B---3--:R-:W-:-:S05]  /*15f0*/  @!P0 IMAD.WIDE R84, R2, 0x4, R84 ;  /* 0x0000000402548825 */ /* 0x008fca00078e0254 */
[----:B----4-:R1:W-:Y:S01]  /*1600*/  @!P0 STG.E desc[UR4][R84.64], R89 ;  /* 0x0000005954008986 */ /* 0x0103e2000c101904 */
[----:B------:R-:W-:-:S04]  /*1610*/  PLOP3.LUT P0, PT, PT, PT, UP1, 0x40, 0x0 ;  /* 0x000000000000781c */ /* 0x000fc80003f0e818 */
[----:B------:R-:W-:Y:S01]  /*1620*/  FSEL R88, R91, RZ, P0 ;  /* 0x000000ff5b587208 */ /* 0x000fe20000000000 */
[----:B------:R-:W-:Y:S08]  /*1630*/  @!P1 BRA `(.L_x_9614) ;  /* 0x0000000000809947 */ /* 0x000ff00003800000 */
[--C-:B-1----:R-:W-:Y:S01]  /*1640*/  FADD.FTZ R84, R60, -R88.reuse ;  /* 0x800000583c547221 */ /* 0x102fe20000010000 */
[--C-:B------:R-:W-:Y:S01]  /*1650*/  FADD.FTZ R90, R62, -R88.reuse ;  /* 0x800000583e5a7221 */ /* 0x100fe20000010000 */
[--C-:B------:R-:W-:Y:S02]  /*1660*/  FADD.FTZ R92, R63, -R88.reuse ;  /* 0x800000583f5c7221 */ /* 0x100fe40000010000 */
[----:B------:R-:W-:Y:S01]  /*1670*/  FMUL.FTZ R85, R89, R84 ;  /* 0x0000005459557220 */ /* 0x000fe20000410000 */
        /* <DEDUP_REMOVED lines=28> */
.L_x_9614:
[----:B------:R-:W-:Y:S05]  /*1840*/  BSYNC B0 ;  /* 0x0000000000007941 */ /* 0x000fea0003800000 */
.L_x_9613:
[----:B------:R-:W-:Y:S04]  /*1850*/  BSSY B0, `(.L_x_9615) ;  /* 0x0000022000007945 */ /* 0x000fe80003800000 */
[----:B------:R-:W-:Y:S05]  /*1860*/  @!P2 BRA `(.L_x_9616) ;  /* 0x000000000080a947 */ /* 0x000fea0003800000 */
[--C-:B-1-3--:R-:W-:Y:S01]  /*1870*/  FADD.FTZ R84, R68, -R88.reuse ;  /* 0x8000005844547221 */ /* 0x10afe20000010000 */
        /* <DEDUP_REMOVED lines=31> */
.L_x_9616:
[----:B------:R-:W-:Y:S05]  /*1a70*/  BSYNC B0 ;  /* 0x0000000000007941 */ /* 0x000fea0003800000 */
.L_x_9615:
        /* <DEDUP_REMOVED lines=33> */
.L_x_9618:
[----:B------:R-:W-:Y:S05]  /*1c90*/  BSYNC B0 ;  /* 0x0000000000007941 */ /* 0x000fea0003800000 */
.L_x_9617:
[----:B01-34-:R-:W0:Y:S02]  /*1ca0*/  LDC.64 R84, c[0x0][0x210] ;  /* 0x00008400ff547b82 */ /* 0x01be240000000a00 */
[----:B0-----:R-:W-:-:S04]  /*1cb0*/  LEA R2, R84, R2, 0x2 ;  /* 0x0000000254027211 */ /* 0x001fc800078e10ff */
[----:B------:R-:W-:-:S13]  /*1cc0*/  ISETP.GE.AND P0, PT, R2, R85, PT ;  /* 0x000000550200720c */ /* 0x000fda0003f06270 */
[----:B------:R-:W-:Y:S05]  /*1cd0*/  @!P0 BRA `(.L_x_9619) ;  /* 0xffffffe800148947 */ /* 0x000fea000383ffff */
[----:B------:R-:W-:Y:S05]  /*1ce0*/  EXIT ;  /* 0x000000000000794d */ /* 0x000fea0003800000 */
.L_x_9612:
[----:B0--34-:R-:W-:Y:S01]  /*1cf0*/  HFMA2.MMA R88, -RZ, RZ, 0, 5.9604644775390625e-08 ;  /* 0x00000001ff587435 */ /* 0x019fe200000001ff */
[----:B------:R-:W-:Y:S01]  /*1d00*/  BSSY B0, `(.L_x_9620) ;  /* 0x0000006000007945 */ /* 0x000fe20003800000 */
[----:B------:R-:W-:Y:S02]  /*1d10*/  MOV R87, 0x1f ;  /* 0x0000001f00577802 */ /* 0x000fe40000000f00 */
[----:B------:R-:W-:-:S07]  /*1d20*/  MOV R86, 0xffffffff ;  /* 0xffffffff00567802 */ /* 0x000fce0000000f00 */
[----:B-12--5:R-:W-:Y:S05]  /*1d30*/  WARPSYNC.COLLECTIVE R86, `(.L_x_9621) ;  /* 0x0000000056087348 */ /* 0x026fea0003c00000 */
[----:B------:R0:W3:Y:S02]  /*1d40*/  SHFL.BFLY P6, R90, R85, R88, R87 ;  /* 0x0c000058555a7389 */ /* 0x0000e400000c0057 */
[----:B0123-5:R-:W-:Y:S01]  /*1d50*/  ENDCOLLECTIVE ;  /* 0x000000000000791b */ /* 0x02ffe20003800000 */
.L_x_9621:
[----:B------:R-:W-:Y:S05]  /*1d60*/  BSYNC B0 ;  /* 0x0000000000007941 */ /* 0x000fea0003800000 */
.L_x_9620:
        /* <DEDUP_REMOVED lines=9> */
.L_x_9622:
[----:B------:R-:W-:Y:S01]  /*1e00*/  HFMA2.MMA R88, -RZ, RZ, 0, 2.384185791015625e-07 ;  /* 0x00000004ff587435 */ /* 0x000fe200000001ff */
[----:B------:R-:W-:-:S05]  /*1e10*/  FADD.FTZ R93, R92, R90 ;  /* 0x0000005a5c5d7221 */ /* 0x000fca0000010000 */
[----:B------:R-:W-:-:S07]  /*1e20*/  MOV R85, R93 ;  /* 0x0000005d00557202 */ /* 0x000fce0000000f00 */
[----:B------:R-:W-:Y:S05]  /*1e30*/  WARPSYNC.COLLECTIVE R86, `(.L_x_9623) ;  /* 0x0000000056087348 */ /* 0x000fea0003c00000 */
[----:B------:R0:W1:Y:S02]  /*1e40*/  SHFL.BFLY P6, R90, R85, R88, R87 ;  /* 0x0c000058555a7389 */ /* 0x00006400000c0057 */
[----:B01----:R-:W-:Y:S01]  /*1e50*/  ENDCOLLECTIVE ;  /* 0x000000000000791b */ /* 0x003fe20003800000 */
.L_x_9623:
[----:B------:R-:W-:Y:S01]  /*1e60*/  HFMA2.MMA R88, -RZ, RZ, 0, 4.76837158203125e-07 ;  /* 0x00000008ff587435 */ /* 0x000fe200000001ff */
[----:B------:R-:W-:-:S05]  /*1e70*/  FADD.FTZ R93, R93, R90 ;  /* 0x0000005a5d5d7221 */ /* 0x000fca0000010000 */
[----:B------:R-:W-:-:S07]  /*1e80*/  MOV R85, R93 ;  /* 0x0000005d00557202 */ /* 0x000fce0000000f00 */
[----:B------:R-:W-:Y:S05]  /*1e90*/  WARPSYNC.COLLECTIVE R86, `(.L_x_9624) ;  /* 0x0000000056087348 */ /* 0x000fea0003c00000 */
[----:B------:R0:W1:Y:S02]  /*1ea0*/  SHFL.BFLY P6, R90, R85, R88, R87 ;  /* 0x0c000058555a7389 */ /* 0x00006400000c0057 */
[----:B01----:R-:W-:Y:S01]  /*1eb0*/  ENDCOLLECTIVE ;  /* 0x000000000000791b */ /* 0x003fe20003800000 */
.L_x_9624:
[----:B------:R-:W-:Y:S01]  /*1ec0*/  HFMA2.MMA R88, -RZ, RZ, 0, 9.5367431640625e-07 ;  /* 0x00000010ff587435 */ /* 0x000fe200000001ff */
[----:B------:R-:W-:-:S05]  /*1ed0*/  FADD.FTZ R84, R93, R90 ;  /* 0x0000005a5d547221 */ /* 0x000fca0000010000 */
[----:B------:R-:W-:-:S07]  /*1ee0*/  MOV R85, R84 ;  /* 0x0000005400557202 */ /* 0x000fce0000000f00 */
[----:B------:R-:W-:Y:S05]  /*1ef0*/  WARPSYNC.COLLECTIVE R86, `(.L_x_9625) ;  /* 0x0000000056087348 */ /* 0x000fea0003c00000 */
[----:B------:R0:W1:Y:S02]  /*1f00*/  SHFL.BFLY P6, R90, R85, R88, R87 ;  /* 0x0c000058555a7389 */ /* 0x00006400000c0057 */
[----:B01----:R-:W-:Y:S01]  /*1f10*/  ENDCOLLECTIVE ;  /* 0x000000000000791b */ /* 0x003fe20003800000 */
.L_x_9625:
        /* <DEDUP_REMOVED lines=57> */
.L_x_9626:
[----:B------:R-:W-:Y:S01]  /*22b0*/  HFMA2.MMA R88, -RZ, RZ, 0, 1.1920928955078125e-07 ;  /* 0x00000002ff587435 */ /* 0x000fe200000001ff */
[----:B------:R-:W-:-:S10]  /*22c0*/  FADD.FTZ R85, R84, R90 ;  /* 0x0000005a54557221 */ /* 0x000fd40000010000 */
[----:B------:R-:W-:Y:S05]  /*22d0*/  WARPSYNC.COLLECTIVE R86, `(.L_x_9627) ;  /* 0x0000000056087348 */ /* 0x000fea0003c00000 */
[----:B------:R0:W1:Y:S02]  /*22e0*/  SHFL.BFLY P6, R90, R85, R88, R87 ;  /* 0x0c000058555a7389 */ /* 0x00006400000c0057 */
[----:B01----:R-:W-:Y:S01]  /*22f0*/  ENDCOLLECTIVE ;  /* 0x000000000000791b */ /* 0x003fe20003800000 */
.L_x_9627:
[----:B------:R-:W-:Y:S01]  /*2300*/  HFMA2.MMA R88, -RZ, RZ, 0, 2.384185791015625e-07 ;  /* 0x00000004ff587435 */ /* 0x000fe200000001ff */
[----:B------:R-:W-:-:S05]  /*2310*/  FADD.FTZ R92, R85, R90 ;  /* 0x0000005a555c7221 */ /* 0x000fca0000010000 */
[----:B------:R-:W-:-:S07]  /*2320*/  MOV R85, R92 ;  /* 0x0000005c00557202 */ /* 0x000fce0000000f00 */
[----:B------:R-:W-:Y:S05]  /*2330*/  WARPSYNC.COLLECTIVE R86, `(.L_x_9628) ;  /* 0x0000000056087348 */ /* 0x000fea0003c00000 */
[----:B------:R0:W1:Y:S02]  /*2340*/  SHFL.BFLY P6, R90, R85, R88, R87 ;  /* 0x0c000058555a7389 */ /* 0x00006400000c0057 */
[----:B01----:R-:W-:Y:S01]  /*2350*/  ENDCOLLECTIVE ;  /* 0x000000000000791b */ /* 0x003fe20003800000 */
.L_x_9628:
[----:B------:R-:W-:Y:S01]  /*2360*/  HFMA2.MMA R88, -RZ, RZ, 0, 4.76837158203125e-07 ;  /* 0x00000008ff587435 */ /* 0x000fe200000001ff */
[----:B------:R-:W-:-:S05]  /*2370*/  FADD.FTZ R93, R92, R90 ;  /* 0x0000005a5c5d7221 */ /* 0x000fca0000010000 */
[----:B------:R-:W-:-:S07]  /*2380*/  MOV R85, R93 ;  /* 0x0000005d00557202 */ /* 0x000fce0000000f00 */
[----:B------:R-:W-:Y:S05]  /*2390*/  WARPSYNC.COLLECTIVE R86, `(.L_x_9629) ;  /* 0x0000000056087348 */ /* 0x000fea0003c00000 */
[----:B------:R0:W1:Y:S02]  /*23a0*/  SHFL.BFLY P6, R90, R85, R88, R87 ;  /* 0x0c000058555a7389 */ /* 0x00006400000c0057 */
[----:B01----:R-:W-:Y:S01]  /*23b0*/  ENDCOLLECTIVE ;  /* 0x000000000000791b */ /* 0x003fe20003800000 */
.L_x_9629:
[----:B------:R-:W-:Y:S01]  /*23c0*/  HFMA2.MMA R88, -RZ, RZ, 0, 9.5367431640625e-07 ;  /* 0x00000010ff587435 */ /* 0x000fe200000001ff */
[----:B------:R-:W-:-:S05]  /*23d0*/  FADD.FTZ R93, R93, R90 ;  /* 0x0000005a5d5d7221 */ /* 0x000fca0000010000 */
[----:B------:R-:W-:-:S07]  /*23e0*/  MOV R85, R93 ;  /* 0x0000005d00557202 */ /* 0x000fce0000000f00 */
[----:B------:R-:W-:Y:S05]  /*23f0*/  WARPSYNC.COLLECTIVE R86, `(.L_x_9630) ;  /* 0x0000000056087348 */ /* 0x000fea0003c00000 */
[----:B------:R0:W1:Y:S02]  /*2400*/  SHFL.BFLY P6, R90, R85, R88, R87 ;  /* 0x0c000058555a7389 */ /* 0x00006400000c0057 */
[----:B01----:R-:W-:Y:S01]  /*2410*/  ENDCOLLECTIVE ;  /* 0x000000000000791b */ /* 0x003fe20003800000 */
.L_x_9630:
[----:B------:R-:W-:Y:S05]  /*2420*/  BRA `(.L_x_9631) ;  /* 0xfffffff000407947 */ /* 0x000fea000383ffff */
.L_x_9632:
        /* <DEDUP_REMOVED lines=13> */
.L_x_23512:


//--------------------- .text._ZN10layer_norm13ln_fwd_kernelINS_13Kernel_traitsIf13__nv_bfloat16fS2_fjLj768ELj1ELj4ELj1ELj16ENS_18Kernel_traits_baseILj768EfS2_fS2_fjLj128EEEEELb0ELb0ELb0ELb1EEEvNS_9FwdParamsE --------------------------
	.section	.text._ZN10layer_norm13ln_fwd_kernelINS_13Kernel_traitsIf13__nv_bfloat16fS2_fjLj768ELj1ELj4ELj1ELj16ENS_18Kernel_traits_baseILj768EfS2_fS2_fjLj128EEEEELb0ELb0ELb0ELb1EEEvNS_9FwdParamsE,"ax",@progbits
	.align	128
        .global         _ZN10layer_norm13ln_fwd_kernelINS_13Kernel_traitsIf13__nv_bfloat16fS2_fjLj768ELj1ELj4ELj1ELj16ENS_18Kernel_traits_baseILj768EfS2_fS2_fjLj128EEEEELb0ELb0ELb0ELb1EEEvNS_9FwdParamsE
        .type           _ZN10layer_norm13ln_fwd_kernelINS_13Kernel_traitsIf13__nv_bfloat16fS2_fjLj768ELj1ELj4ELj1ELj16ENS_18Kernel_traits_baseILj768EfS2_fS2_fjLj128EEEEELb0ELb0ELb0ELb1EEEvNS_9FwdParamsE,@function
        .size           _ZN10layer_norm13ln_fwd_kernelINS_13Kernel_traitsIf13__nv_bfloat16fS2_fjLj768ELj1ELj4ELj1ELj16ENS_18Kernel_traits_baseILj768EfS2_fS2_fjLj128EEEEELb0ELb0ELb0ELb1EEEvNS_9FwdParamsE,(.L_x_23513 - _ZN10layer_norm13ln_fwd_kernelINS_13Kernel_traitsIf13__nv_bfloat16fS2_fjLj768ELj1ELj4ELj1ELj16ENS_18Kernel_traits_baseILj768EfS2_fS2_fjLj128EEEEELb0ELb0ELb0ELb1EEEvNS_9FwdParamsE)
        .other          _ZN10layer_norm13ln_fwd_kernelINS_13Kernel_traitsIf13__nv_bfloat16fS2_fjLj768ELj1ELj4ELj1ELj16ENS_18Kernel_traits_baseILj768EfS2_fS2_fjLj128EEEEELb0ELb0ELb0ELb1EEEvNS_9FwdParamsE,@"STO_CUDA_ENTRY STV_DEFAULT"
_ZN10layer_norm13ln_fwd_kernelINS_13Kernel_traitsIf13__nv_bfloat16fS2_fjLj768ELj1ELj4ELj1ELj16ENS_18Kernel_traits_baseILj768EfS2_fS2_fjLj128EEEEELb0ELb0ELb0ELb1EEEvNS_9FwdParamsE:
.text._ZN10layer_norm13ln_fwd_kernelINS_13Kernel_traitsIf13__nv_bfloat16fS2_fjLj768ELj1ELj4ELj1ELj16ENS_18Kernel_traits_baseILj768EfS2_fS2_fjLj128EEEEELb0ELb0ELb0ELb1EEEvNS_9FwdParamsE:
        /* <DEDUP_REMOVED lines=19> */
[----:B0-----:R-:W-:-:S04]  /*0130*/  SHF.L.U32 R0, R2, 0x5, RZ ;  /* 0x0000000502007819 */ /* 0x001fc800000006ff */
[----:B------:R-:W-:Y:S02]  /*0140*/  LOP3.LUT R4, R0, 0x3e0, RZ, 0xc0, !PT ;  /* 0x000003e000047812 */ /* 0x000fe400078ec0ff */
[----:B------:R-:W-:Y:S02]  /*0150*/  SHF.R.U32.HI R0, RZ, 0x5, R2 ;  /* 0x00000005ff007819 */ /* 0x000fe40000011602 */
[C---:B------:R-:W-:Y:S02]  /*0160*/  IADD3 R2, P2, R4.reuse, UR4, RZ ;  /* 0x0000000404027c10 */ /* 0x040fe4000ff5e0ff */
[----:B-1----:R-:W-:Y:S02]  /*0170*/  LEA R0, R3, R0, 0x2 ;  /* 0x0000000003007211 */ /* 0x002fe400078e10ff */
[----:B------:R-:W-:Y:S01]  /*0180*/  IADD3.X R3, RZ, UR5, RZ, P2, !PT ;  /* 0x00000005ff037c10 */ /* 0x000fe200097fe4ff */
[----:B------:R-:W-:Y:S01]  /*0190*/  ULDC.64 UR4, c[0x0][0x208] ;  /* 0x0000820000047ab9 */ /* 0x000fe20000000a00 */
[----:B------:R-:W-:Y:S01]  /*01a0*/  IADD3 R4, P1, R4, UR6, RZ ;  /* 0x0000000604047c10 */ /* 0x000fe2000ff3e0ff */
[----:B------:R-:W-:-:S02]  /*01b0*/  ULDC UR6, c[0x0][0x214] ;  /* 0x0000850000067ab9 */ /* 0x000fc40000000800 */
[----:B------:R0:W5:Y:S01]  /*01c0*/  @P0 LDG.E.128 R56, desc[UR4][R2.64] ;  /* 0x0000000402380981 */ /* 0x000162000c1e1d00 */
[----:B------:R-:W-:Y:S02]  /*01d0*/  IADD3.X R5, RZ, UR7, RZ, P1, !PT ;  /* 0x00000007ff057c10 */ /* 0x000fe40008ffe4ff */
        /* <DEDUP_REMOVED lines=8> */
[----:B------:R-:W-:-:S03]  /*0260*/  ULDC.64 UR6, c[0x0][0x270] ;  /* 0x00009c0000067ab9 */ /* 0x000fc60000000a00 */
[----:B------:R1:W5:Y:S04]  /*0270*/  LDG.E.128 R28, desc[UR4][R4.64+0x10] ;  /* 0x00001004041c7981 */ /* 0x000368000c1e1d00 */
[----:B------:R1:W5:Y:S04]  /*0280*/  LDG.E.128 R24, desc[UR4][R4.64+0x400] ;  /* 0x0004000404187981 */ /* 0x000368000c1e1d00 */
[----:B------:R1:W5:Y:S04]  /*0290*/  LDG.E.128 R20, desc[UR4][R4.64+0x410] ;  /* 0x0004100404147981 */ /* 0x000368000c1e1d00 */
[----:B------:R1:W5:Y:S04]  /*02a0*/  LDG.E.128 R16, desc[UR4][R4.64+0x800] ;  /* 0x0008000404107981 */ /* 0x000368000c1e1d00 */
[----:B------:R1:W5:Y:S01]  /*02b0*/  LDG.E.128 R12, desc[UR4][R4.64+0x810] ;  /* 0x00081004040c7981 */ /* 0x000362000c1e1d00 */
[----:B------:R-:W-:Y:S01]  /*02c0*/  ISETP.NE.U32.AND P0, PT, RZ, UR6, PT ;  /* 0x00000006ff007c0c */ /* 0x000fe2000bf05070 */
[----:B------:R-:W-:Y:S01]  /*02d0*/  ULDC.U8 UR6, c[0x0][0x2a0] ;  /* 0x0000a80000067ab9 */ /* 0x000fe20000000000 */
[----:B0-----:R-:W-:Y:S01]  /*02e0*/  MOV R3, R0 ;  /* 0x0000000000037202 */ /* 0x001fe20000000f00 */
[----:B------:R-:W-:Y:S01]  /*02f0*/  ULDC.64 UR8, c[0x0][0x230] ;  /* 0x00008c0000087ab9 */ /* 0x000fe20000000a00 */
[----:B------:R-:W-:Y:S01]  /*0300*/  ISETP.NE.AND.EX P0, PT, RZ, UR7, PT, P0 ;  /* 0x00000007ff007c0c */ /* 0x000fe2000bf05300 */
[----:B------:R-:W-:Y:S01]  /*0310*/  ULDC UR7, c[0x0][0x2d8] ;  /* 0x0000b60000077ab9 */ /* 0x000fe20000000800 */
[----:B------:R-:W-:Y:S01]  /*0320*/  ISETP.NE.AND P3, PT, RZ, UR6, PT ;  /* 0x00000006ff007c0c */ /* 0x000fe2000bf65270 */
[----:B------:R-:W-:-:S12]  /*0330*/  ULDC UR6, c[0x0][0x218] ;  /* 0x0000860000067ab9 */ /* 0x000fd80000000800 */
.L_x_9634:
[----:B0-----:R-:W0:Y:S01]  /*0340*/  S2R R80, SR_TID.X ;  /* 0x0000000000507919 */ /* 0x001e220000002100 */
[----:B------:R-:W-:Y:S01]  /*0350*/  ISETP.NE.U32.AND P1, PT, RZ, UR8, PT ;  /* 0x00000008ff007c0c */ /* 0x000fe2000bf25070 */
[----:B------:R-:W2:Y:S01]  /*0360*/  @P0 LDC.64 R64, c[0x0][0x270] ;  /* 0x00009c00ff400b82 */ /* 0x000ea20000000a00 */
[----:B------:R-:W-:Y:S02]  /*0370*/  IMAD R0, R3, UR6, RZ ;  /* 0x0000000603007c24 */ /* 0x000fe4000f8e02ff */
[----:B------:R-:W-:-:S03]  /*0380*/  ISETP.NE.AND.EX P1, PT, RZ, UR9, PT, P1 ;  /* 0x00000009ff007c0c */ /* 0x000fc6000bf25310 */
[----:B------:R-:W-:Y:S02]  /*0390*/  SHF.R.S32.HI R61, RZ, 0x1f, R0 ;  /* 0x0000001fff3d7819 */ /* 0x000fe40000011400 */
[----:B------:R-:W3:Y:S02]  /*03a0*/  LDC.64 R84, c[0x0][0x220] ;  /* 0x00008800ff547b82 */ /* 0x000ee40000000a00 */
[----:B------:R-:W-:-:S06]  /*03b0*/  LEA.HI R61, R61, R0, RZ, 0x3 ;  /* 0x000000003d3d7211 */ /* 0x000fcc00078f18ff */
[----:B------:R-:W4:Y:S01]  /*03c0*/  @P1 LDC.64 R66, c[0x0][0x230] ;  /* 0x00008c00ff421b82 */ /* 0x000f220000000a00 */
[----:B--2---:R-:W-:-:S07]  /*03d0*/  @P0 IMAD.WIDE R64, R3, 0x2, R64 ;  /* 0x0000000203400825 */ /* 0x004fce00078e0240 */
[----:B------:R-:W2:Y:S01]  /*03e0*/  LDC.64 R94, c[0x0][0x238] ;  /* 0x00008e00ff5e7b82 */ /* 0x000ea20000000a00 */
[----:B0-----:R-:W-:Y:S01]  /*03f0*/  LOP3.LUT R80, R80, 0x1f, RZ, 0xc0, !PT ;  /* 0x0000001f50507812 */ /* 0x001fe200078ec0ff */
[----:B------:R-:W2:Y:S01]  /*0400*/  @P0 LDG.E.U16 R64, desc[UR4][R64.64] ;  /* 0x0000000440400981 */ /* 0x000ea2000c1e1500 */
[----:B------:R-:W-:Y:S01]  /*0410*/  HFMA2.MMA R92, -RZ, RZ, 1.875, 0 ;  /* 0x3f800000ff5c7435 */ /* 0x000fe200000001ff */
[----:B------:R-:W-:-:S04]  /*0420*/  ISETP.NE.U32.AND P2, PT, RZ, UR8, PT ;  /* 0x00000008ff007c0c */ /* 0x000fc8000bf45070 */
[----:B------:R-:W0:Y:S01]  /*0430*/  @P1 LDC.64 R68, c[0x0][0x230] ;  /* 0x00008c00ff441b82 */ /* 0x000e220000000a00 */
[----:B------:R-:W-:-:S05]  /*0440*/  LEA.HI.SX32 R2, R61, R80, 0x1d ;  /* 0x000000503d027211 */ /* 0x000fca00078feaff */
[----:B---3--:R-:W-:-:S06]  /*0450*/  IMAD.WIDE.U32 R60, R2, 0x10, R84 ;  /* 0x00000010023c7825 */ /* 0x008fcc00078e0054 */
[----:B------:R-:W3:Y:S01]  /*0460*/  LDG.E.128 R60, desc[UR4][R60.64] ;  /* 0x000000043c3c7981 */ /* 0x000ee2000c1e1d00 */
[----:B----4-:R-:W-:-:S05]  /*0470*/  @P1 IMAD.WIDE.U32 R66, R2, 0x20, R66 ;  /* 0x0000002002421825 */ /* 0x010fca00078e0042 */
[----:B------:R-:W4:Y:S04]  /*0480*/  @P1 LDG.E.128 R8, desc[UR4][R66.64] ;  /* 0x0000000442081981 */ /* 0x000f28000c1e1d00 */
[----:B-1----:R1:W4:Y:S01]  /*0490*/  @P1 LDG.E.128 R4, desc[UR4][R66.64+0x10] ;  /* 0x0000100442041981 */ /* 0x002322000c1e1d00 */
[----:B------:R-:W-:Y:S02]  /*04a0*/  ISETP.NE.AND.EX P2, PT, RZ, UR9, PT, P2 ;  /* 0x00000009ff007c0c */ /* 0x000fe4000bf45320 */
[C---:B------:R-:W-:Y:S01]  /*04b0*/  IADD3 R0, R2.reuse, 0x20, RZ ;  /* 0x0000002002007810 */ /* 0x040fe20007ffe0ff */
[----:B--2---:R-:W-:-:S04]  /*04c0*/  IMAD.WIDE.U32 R82, R2, 0x20, R94 ;  /* 0x0000002002527825 */ /* 0x004fc800078e005e */
[----:B0-----:R-:W-:Y:S01]  /*04d0*/  @P1 IMAD.WIDE.U32 R96, R0, 0x20, R68 ;  /* 0x0000002000601825 */ /* 0x001fe200078e0044 */
[----:B------:R-:W-:Y:S02]  /*04e0*/  @P0 SHF.L.U32 R92, R64, 0x10, RZ ;  /* 0x00000010405c0819 */ /* 0x000fe400000006ff */
[C---:B---3--:R-:W-:Y:S02]  /*04f0*/  PRMT R70, R60.reuse, 0x7632, R70 ;  /* 0x000076323c467816 */ /* 0x048fe40000000046 */
[----:B------:R-:W-:Y:S02]  /*0500*/  SHF.L.U32 R65, R60, 0x10, RZ ;  /* 0x000000103c417819 */ /* 0x000fe400000006ff */
[C---:B------:R-:W-:Y:S02]  /*0510*/  PRMT R64, R62.reuse, 0x7632, R64 ;  /* 0x000076323e407816 */ /* 0x040fe40000000040 */
[----:B-1----:R-:W-:Y:S02]  /*0520*/  SHF.L.U32 R67, R62, 0x10, RZ ;  /* 0x000000103e437819 */ /* 0x002fe400000006ff */
[----:B------:R-:W-:-:S02]  /*0530*/  PRMT R60, R61, 0x7632, R60 ;  /* 0x000076323d3c7816 */ /* 0x000fc4000000003c */
[----:B------:R-:W-:Y:S02]  /*0540*/  PRMT R62, R63, 0x7632, R62 ;  /* 0x000076323f3e7816 */ /* 0x000fe4000000003e */
[----:B------:R-:W-:Y:S02]  /*0550*/  SHF.L.U32 R71, R61, 0x10, RZ ;  /* 0x000000103d477819 */ /* 0x000fe400000006ff */
        /* <DEDUP_REMOVED lines=34> */
[----:B------:R-:W4:Y:S01]  /*0780*/  @P1 LDG.E.128 R72, desc[UR4][R96.64+0x10] ;  /* 0x0000100460481981 */ /* 0x000f22000c1e1d00 */
[----:B------:R-:W-:Y:S02]  /*0790*/  ISETP.NE.AND P4, PT, R80, RZ, PT ;  /* 0x000000ff5000720c */ /* 0x000fe40003f85270 */
[----:B--2---:R-:W-:Y:S02]  /*07a0*/  PRMT R91, R76, 0x7632, R91 ;  /* 0x000076324c5b7816 */ /* 0x004fe4000000005b */
[----:B------:R-:W-:Y:S02]  /*07b0*/  PRMT R93, R77, 0x7632, R93 ;  /* 0x000076324d5d7816 */ /* 0x000fe4000000005d */
[----:B------:R-:W-:Y:S02]  /*07c0*/  PRMT R81, R78, 0x7632, R81 ;  /* 0x000076324e517816 */ /* 0x000fe40000000051 */
[----:B0-----:R-:W-:Y:S02]  /*07d0*/  PRMT R83, R79, 0x7632, R83 ;  /* 0x000076324f537816 */ /* 0x001fe40000000053 */
[----:B------:R-:W-:-:S02]  /*07e0*/  SHF.L.U32 R77, R77, 0x10, RZ ;  /* 0x000000104d4d7819 */ /* 0x000fc400000006ff */
[----:B------:R-:W-:Y:S02]  /*07f0*/  SHF.L.U32 R79, R79, 0x10, RZ ;  /* 0x000000104f4f7819 */ /* 0x000fe400000006ff */
        /* <DEDUP_REMOVED lines=14> */
[----:B------:R-:W0:Y:S01]  /*08e0*/  @P1 LDC.64 R86, c[0x0][0x230] ;  /* 0x00008c00ff561b82 */ /* 0x000e220000000a00 */
        /* <DEDUP_REMOVED lines=8> */
[----:B------:R-:W-:Y:S01]  /*0970*/  IMAD.WIDE.U32 R88, R0, 0x20, R94 ;  /* 0x0000002000587825 */ /* 0x000fe200078e005e */
[----:B------:R-:W-:-:S04]  /*0980*/  IADD3 R93, R2, 0x40, RZ ;  /* 0x00000040025d7810 */ /* 0x000fc80007ffe0ff */
[----:B------:R-:W-:Y:S04]  /*0990*/  STG.E.128 desc[UR4][R88.64], R76 ;  /* 0x0000004c58007986 */ /* 0x000fe8000c101d04 */
[----:B------:R1:W-:Y:S01]  /*09a0*/  STG.E.128 desc[UR4][R88.64+0x10], R80 ;  /* 0x0000105058007986 */ /* 0x0003e2000c101d04 */
[----:B------:R-:W-:Y:S02]  /*09b0*/  @P1 MOV R8, R68 ;  /* 0x0000004400081202 */ /* 0x000fe40000000f00 */
[----:B------:R-:W-:Y:S01]  /*09c0*/  @P1 MOV R9, R69 ;  /* 0x0000004500091202 */ /* 0x000fe20000000f00 */
[----:B-1----:R-:W-:-:S06]  /*09d0*/  IMAD.WIDE.U32 R88, R93, 0x10, R84 ;  /* 0x000000105d587825 */ /* 0x002fcc00078e0054 */
[----:B------:R-:W2:Y:S01]  /*09e0*/  LDG.E.128 R88, desc[UR4][R88.64] ;  /* 0x0000000458587981 */ /* 0x000ea2000c1e1d00 */
[----:B------:R-:W-:Y:S01]  /*09f0*/  @P1 MOV R10, R70 ;  /* 0x00000046000a1202 */ /* 0x000fe20000000f00 */
[----:B0-----:R-:W-:Y:S01]  /*0a00*/  @P1 IMAD.WIDE.U32 R86, R93, 0x20, R86 ;  /* 0x000000205d561825 */ /* 0x001fe200078e0056 */
[----:B------:R-:W-:-:S06]  /*0a10*/  @P1 MOV R11, R71 ;  /* 0x00000047000b1202 */ /* 0x000fcc0000000f00 */
[----:B------:R-:W3:Y:S01]  /*0a20*/  @P1 LDG.E.128 R8, desc[UR4][R86.64] ;  /* 0x0000000456081981 */ /* 0x000ee2000c1e1d00 */
[----:B------:R-:W-:Y:S02]  /*0a30*/  @P1 MOV R4, R72 ;  /* 0x0000004800041202 */ /* 0x000fe40000000f00 */
[----:B------:R-:W-:Y:S02]  /*0a40*/  @P1 MOV R5, R73 ;  /* 0x0000004900051202 */ /* 0x000fe40000000f00 */
[----:B------:R-:W-:Y:S02]  /*0a50*/  @P1 MOV R6, R74 ;  /* 0x0000004a00061202 */ /* 0x000fe40000000f00 */
[----:B------:R-:W-:-:S06]  /*0a60*/  @P1 MOV R7, R75 ;  /* 0x0000004b00071202 */ /* 0x000fcc0000000f00 */
[----:B------:R0:W4:Y:S01]  /*0a70*/  @P1 LDG.E.128 R4, desc[UR4][R86.64+0x10] ;  /* 0x0000100456041981 */ /* 0x000122000c1e1d00 */
[----:B------:R-:W-:Y:S01]  /*0a80*/  IMAD.WIDE.U32 R94, R93, 0x20, R94 ;  /* 0x000000205d5e7825 */ /* 0x000fe200078e005e */
[----:B------:R-:W-:Y:S01]  /*0a90*/  UMOV UR10, 0xffffffff ;  /* 0xffffffff000a7882 */ /* 0x000fe20000000000 */
[----:B--2---:R-:W-:-:S05]  /*0aa0*/  SHF.L.U32 R85, R88, 0x10, RZ ;  /* 0x0000001058557819 */ /* 0x004fca00000006ff */
[----:B------:R-:W-:Y:S01]  /*0ab0*/  FMUL.FTZ R84, R85, R92 ;  /* 0x0000005c55547220 */ /* 0x000fe20000410000 */
[----:B------:R-:W-:-:S04]  /*0ac0*/  PRMT R85, R88, 0x7632, R85 ;  /* 0x0000763258557816 */ /* 0x000fc80000000055 */
[----:B------:R-:W-:Y:S02]  /*0ad0*/  SHF.L.U32 R85, R85, 0x10, RZ ;  /* 0x0000001055557819 */ /* 0x000fe400000006ff */
[----:B---3--:R-:W-:-:S03]  /*0ae0*/  @P1 MOV R69, R9 ;  /* 0x0000000900451202 */ /* 0x008fc60000000f00 */
[----:B------:R-:W-:-:S04]  /*0af0*/  FMUL.FTZ R85, R85, R92 ;  /* 0x0000005c55557220 */ /* 0x000fc80000410000 */
[----:B------:R-:W-:Y:S01]  /*0b00*/  @P2 FADD.FTZ R85, R85, R69 ;  /* 0x0000004555552221 */ /* 0x000fe20000010000 */
[----:B------:R-:W-:Y:S02]  /*0b10*/  SHF.L.U32 R69, R89, 0x10, RZ ;  /* 0x0000001059457819 */ /* 0x000fe400000006ff */
[----:B------:R-:W-:-:S03]  /*0b20*/  @P1 MOV R68, R8 ;  /* 0x0000000800441202 */ /* 0x000fc60000000f00 */
[----:B0-----:R-:W-:Y:S01]  /*0b30*/  FMUL.FTZ R86, R69, R92 ;  /* 0x0000005c45567220 */ /* 0x001fe20000410000 */
[C---:B------:R-:W-:Y:S02]  /*0b40*/  SHF.L.U32 R69, R90.reuse, 0x10, RZ ;  /* 0x000000105a457819 */ /* 0x040fe400000006ff */
[----:B------:R-:W-:Y:S01]  /*0b50*/  PRMT R90, R90, 0x7632, R90 ;  /* 0x000076325a5a7816 */ /* 0x000fe2000000005a */
[----:B------:R-:W-:Y:S01]  /*0b60*/  @P2 FADD.FTZ R84, R84, R68 ;  /* 0x0000004454542221 */ /* 0x000fe20000010000 */
[----:B----4-:R-:W-:Y:S01]  /*0b70*/  @P1 MOV R72, R4 ;  /* 0x0000000400481202 */ /* 0x010fe20000000f00 */
[-C--:B------:R-:W-:Y:S01]  /*0b80*/  FMUL.FTZ R68, R69, R92.reuse ;  /* 0x0000005c45447220 */ /* 0x080fe20000410000 */
[----:B------:R-:W-:Y:S02]  /*0b90*/  SHF.L.U32 R69, R90, 0x10, RZ ;  /* 0x000000105a457819 */ /* 0x000fe400000006ff */
[----:B------:R-:W-:Y:S01]  /*0ba0*/  @P1 MOV R73, R5 ;  /* 0x0000000500491202 */ /* 0x000fe20000000f00 */
[----:B------:R-:W-:Y:S01]  /*0bb0*/  @P2 FADD.FTZ R68, R68, R72 ;  /* 0x0000004844442221 */ /* 0x000fe20000010000 */
[----:B------:R-:W-:Y:S01]  /*0bc0*/  FADD.FTZ R72, RZ, R60 ;  /* 0x0000003cff487221 */ /* 0x000fe20000010000 */
[----:B------:R-:W-:-:S04]  /*0bd0*/  FMUL.FTZ R69, R69, R92 ;  /* 0x0000005c45457220 */ /* 0x000fc80000410000 */
[----:B------:R-:W-:Y:S01]  /*0be0*/  @P2 FADD.FTZ R69, R69, R73 ;  /* 0x0000004945452221 */ /* 0x000fe20000010000 */
        /* <DEDUP_REMOVED lines=10> */
[----:B------:R-:W-:-:S03]  /*0c90*/  PRMT R89, R89, 0x7632, R89 ;  /* 0x0000763259597816 */ /* 0x000fc60000000059 */
[----:B------:R-:W-:Y:S01]  /*0ca0*/  FADD.FTZ R73, R79, R72 ;  /* 0x000000484f497221 */ /* 0x000fe20000010000 */
[----:B------:R-:W-:Y:S02]  /*0cb0*/  @P1 MOV R70, R10 ;  /* 0x0000000a00461202 */ /* 0x000fe40000000f00 */
[----:B------:R-:W-:Y:S01]  /*0cc0*/  SHF.L.U32 R89, R89, 0x10, RZ ;  /* 0x0000001059597819 */ /* 0x000fe200000006ff */
[----:B------:R-:W-:Y:S01]  /*0cd0*/  FADD.FTZ R72, R80, R73 ;  /* 0x0000004950487221 */ /* 0x000fe20000010000 */
[----:B------:R-:W-:Y:S01]  /*0ce0*/  @P1 MOV R71, R11 ;  /* 0x0000000b00471202 */ /* 0x000fe20000000f00 */
[----:B------:R-:W-:Y:S02]  /*0cf0*/  @P2 FADD.FTZ R86, R86, R70 ;  /* 0x0000004656562221 */ /* 0x000fe40000010000 */
[----:B------:R-:W-:Y:S01]  /*0d00*/  FADD.FTZ R73, R81, R72 ;  /* 0x0000004851497221 */ /* 0x000fe20000010000 */
[----:B------:R-:W-:Y:S01]  /*0d10*/  FMUL.FTZ R87, R89, R92 ;  /* 0x0000005c59577220 */ /* 0x000fe20000410000 */
[----:B------:R-:W-:-:S02]  /*0d20*/  PRMT R70, R91, 0x7632, R70 ;  /* 0x000076325b467816 */ /* 0x000fc40000000046 */
[----:B------:R-:W-:Y:S01]  /*0d30*/  FADD.FTZ R72, R82, R73 ;  /* 0x0000004952487221 */ /* 0x000fe20000010000 */
[----:B------:R-:W-:Y:S01]  /*0d40*/  @P2 FADD.FTZ R87, R87, R71 ;  /* 0x0000004757572221 */ /* 0x000fe20000010000 */
[----:B------:R-:W-:Y:S02]  /*0d50*/  SHF.L.U32 R91, R91, 0x10, RZ ;  /* 0x000000105b5b7819 */ /* 0x000fe400000006ff */
[----:B------:R-:W-:Y:S01]  /*0d60*/  SHF.L.U32 R71, R70, 0x10, RZ ;  /* 0x0000001046477819 */ /* 0x000fe200000006ff */
[----:B------:R-:W-:Y:S01]  /*0d70*/  FADD.FTZ R73, R83, R72 ;  /* 0x0000004853497221 */ /* 0x000fe20000010000 */
[----:B------:R-:W-:Y:S01]  /*0d80*/  @P1 MOV R74, R6 ;  /* 0x00000006004a1202 */ /* 0x000fe20000000f00 */
[-C--:B------:R-:W-:Y:S01]  /*0d90*/  FMUL.FTZ R70, R91, R92.reuse ;  /* 0x0000005c5b467220 */ /* 0x080fe20000410000 */
[----:B------:R-:W-:Y:S01]  /*0da0*/  @P1 MOV R75, R7 ;  /* 0x00000007004b1202 */ /* 0x000fe20000000f00 */
[----:B------:R-:W-:Y:S01]  /*0db0*/  FMUL.FTZ R71, R71, R92 ;  /* 0x0000005c47477220 */ /* 0x000fe20000410000 */
[----:B------:R-:W-:Y:S01]  /*0dc0*/  FADD.FTZ R72, R84, R73 ;  /* 0x0000004954487221 */ /* 0x000fe20000010000 */
[----:B------:R-:W-:-:S02]  /*0dd0*/  @P2 FADD.FTZ R70, R70, R74 ;  /* 0x0000004a46462221 */ /* 0x000fc40000010000 */
[----:B------:R-:W-:Y:S01]  /*0de0*/  @P2 FADD.FTZ R71, R71, R75 ;  /* 0x0000004b47472221 */ /* 0x000fe20000010000 */
        /* <DEDUP_REMOVED lines=79> */
.L_x_9646:
[----:B01----:R-:W-:Y:S02]  /*12e0*/  FADD.FTZ R95, R95, R72 ;  /* 0x000000485f5f7221 */ /* 0x003fe40000010000 */
[----:B------:R-:W0:Y:S02]  /*12f0*/  @!P4 LDC.64 R72, c[0x0][0x250] ;  /* 0x00009400ff48cb82 */ /* 0x000e240000000a00 */
[----:B0-----:R-:W-:-:S04]  /*1300*/  @!P4 IMAD.WIDE R74, R3, 0x4, R72 ;  /* 0x00000004034ac825 */ /* 0x001fc800078e0248 */
[----:B------:R-:W-:Y:S01]  /*1310*/  FMUL.FTZ R72, R89, R89 ;  /* 0x0000005959487220 */ /* 0x000fe20000410000 */
[----:B------:R-:W-:Y:S02]  /*1320*/  FFMA.FTZ R73, R95, R88, UR7 ;  /* 0x000000075f497e23 */ /* 0x000fe40008010058 */
[----:B------:R-:W0:Y:S01]  /*1330*/  LDC.64 R94, c[0x0][0x2b8] ;  /* 0x0000ae00ff5e7b82 */ /* 0x000e220000000a00 */
[----:B------:R1:W-:Y:S01]  /*1340*/  @!P4 STG.E desc[UR4][R74.64], R89 ;  /* 0x000000594a00c986 */ /* 0x0003e2000c101904 */
[----:B------:R-:W-:Y:S02]  /*1350*/  FSEL R88, R72, RZ, P3 ;  /* 0x000000ff48587208 */ /* 0x000fe40001800000 */
[----:B------:R-:W-:-:S03]  /*1360*/  FSEL R72, R89, RZ, !P3 ;  /* 0x000000ff59487208 */ /* 0x000fc60005800000 */
[----:B------:R-:W-:Y:S02]  /*1370*/  FADD.FTZ R73, R73, R88 ;  /* 0x0000005849497221 */ /* 0x000fe40000010000 */
[--C-:B------:R-:W-:Y:S01]  /*1380*/  FADD.FTZ R62, R62, -R72.reuse ;  /* 0x800000483e3e7221 */ /* 0x100fe20000010000 */
[--C-:B------:R-:W-:Y:S01]  /*1390*/  FADD.FTZ R63, R63, -R72.reuse ;  /* 0x800000483f3f7221 */ /* 0x100fe20000010000 */
[--C-:B------:R-:W-:Y:S01]  /*13a0*/  FADD.FTZ R88, R80, -R72.reuse ;  /* 0x8000004850587221 */ /* 0x100fe20000010000 */
[--C-:B------:R-:W-:Y:S01]  /*13b0*/  FADD.FTZ R92, R82, -R72.reuse ;  /* 0x80000048525c7221 */ /* 0x100fe20000010000 */
        /* <DEDUP_REMOVED lines=10> */
[--C-:B-1----:R-:W-:Y:S01]  /*1460*/  FADD.FTZ R74, R79, -R72.reuse ;  /* 0x800000484f4a7221 */ /* 0x102fe20000010000 */
        /* <DEDUP_REMOVED lines=10> */
[----:B0-----:R-:W-:-:S04]  /*1510*/  IMAD.WIDE.U32 R98, R0, 0x10, R94 ;  /* 0x0000001000627825 */ /* 0x001fc800078e005e */
[C---:B--2---:R-:W-:Y:S01]  /*1520*/  FMUL.FTZ R71, R73.reuse, R62 ;  /* 0x0000003e49477220 */ /* 0x044fe20000410000 */
[C---:B------:R-:W-:Y:S01]  /*1530*/  FMUL.FTZ R0, R73.reuse, R63 ;  /* 0x0000003f49007220 */ /* 0x040fe20000410000 */
[----:B------:R-:W-:Y:S01]  /*1540*/  FMUL.FTZ R63, R73, R64 ;  /* 0x00000040493f7220 */ /* 0x000fe20000410000 */
[----:B------:R-:W-:-:S04]  /*1550*/  IMAD.WIDE.U32 R96, R2, 0x10, R94 ;  /* 0x0000001002607825 */ /* 0x000fc800078e005e */
[----:B------:R-:W-:Y:S01]  /*1560*/  FMUL.FTZ R2, R73, R65 ;  /* 0x0000004149027220 */ /* 0x000fe20000410000 */
[----:B-----5:R-:W-:Y:S01]  /*1570*/  FFMA.FTZ R65, R34, R71, R58 ;  /* 0x0000004722417223 */ /* 0x020fe2000001003a */
[----:B------:R-:W-:Y:S01]  /*1580*/  FFMA.FTZ R0, R35, R0, R59 ;  /* 0x0000000023007223 */ /* 0x000fe2000001003b */
[C---:B------:R-:W-:Y:S01]  /*1590*/  FMUL.FTZ R75, R73.reuse, R66 ;  /* 0x00000042494b7220 */ /* 0x040fe20000410000 */
[----:B------:R-:W-:Y:S01]  /*15a0*/  FMUL.FTZ R62, R73, R67 ;  /* 0x00000043493e7220 */ /* 0x000fe20000410000 */
[----:B------:R-:W-:Y:S01]  /*15b0*/  FFMA.FTZ R63, R28, R63, R52 ;  /* 0x0000003f1c3f7223 */ /* 0x000fe20000010034 */
[----:B------:R-:W-:Y:S01]  /*15c0*/  FFMA.FTZ R2, R29, R2, R53 ;  /* 0x000000021d027223 */ /* 0x000fe20000010035 */
[----:B------:R-:W-:Y:S01]  /*15d0*/  FFMA.FTZ R67, R30, R75, R54 ;  /* 0x0000004b1e437223 */ /* 0x000fe20000010036 */
[----:B------:R-:W-:Y:S01]  /*15e0*/  FFMA.FTZ R62, R31, R62, R55 ;  /* 0x0000003e1f3e7223 */ /* 0x000fe20000010037 */
[----:B------:R-:W-:Y:S01]  /*15f0*/  F2FP.BF16.F32.PACK_AB R65, R0, R65 ;  /* 0x000000410041723e */ /* 0x000fe200000010ff */
[C---:B------:R-:W-:Y:S01]  /*1600*/  FMUL.FTZ R0, R73.reuse, R61 ;  /* 0x0000003d49007220 */ /* 0x040fe20000410000 */
[----:B------:R-:W-:Y:S01]  /*1610*/  F2FP.BF16.F32.PACK_AB R66, R2, R63 ;  /* 0x0000003f0242723e */ /* 0x000fe200000010ff */
        /* <DEDUP_REMOVED lines=8> */
[C---:B------:R-:W-:Y:S01]  /*16a0*/  FMUL.FTZ R75, R73.reuse, R78 ;  /* 0x0000004e494b7220 */ /* 0x040fe20000410000 */
[C---:B------:R-:W-:Y:S01]  /*16b0*/  FMUL.FTZ R74, R73.reuse, R74 ;  /* 0x0000004a494a7220 */ /* 0x040fe20000410000 */
[----:B------:R-:W-:Y:S01]  /*16c0*/  F2FP.BF16.F32.PACK_AB R62, R62, R61 ;  /* 0x0000003d3e3e723e */ /* 0x000fe200000010ff */
[C---:B------:R-:W-:Y:S01]  /*16d0*/  FMUL.FTZ R61, R73.reuse, R76 ;  /* 0x0000004c493d7220 */ /* 0x040fe20000410000 */
[----:B------:R-:W-:Y:S01]  /*16e0*/  F2FP.BF16.F32.PACK_AB R64, R0, R63 ;  /* 0x0000003f0040723e */ /* 0x000fe200000010ff */
[C---:B------:R-:W-:Y:S01]  /*16f0*/  FMUL.FTZ R0, R73.reuse, R77 ;  /* 0x0000004d49007220 */ /* 0x040fe20000410000 */
[C---:B------:R-:W-:Y:S01]  /*1700*/  FMUL.FTZ R71, R73.reuse, R92 ;  /* 0x0000005c49477220 */ /* 0x040fe20000410000 */
[----:B------:R-:W-:Y:S01]  /*1710*/  FMUL.FTZ R2, R73, R83 ;  /* 0x0000005349027220 */ /* 0x000fe20000410000 */
[----:B------:R-:W0:Y:S01]  /*1720*/  @!P4 LDC.64 R76, c[0x0][0x258] ;  /* 0x00009600ff4ccb82 */ /* 0x000e220000000a00 */
[----:B------:R-:W-:Y:S01]  /*1730*/  FFMA.FTZ R60, R24, R61, R48 ;  /* 0x0000003d183c7223 */ /* 0x000fe20000010030 */
[----:B------:R-:W-:Y:S01]  /*1740*/  FFMA.FTZ R61, R26, R75, R50 ;  /* 0x0000004b1a3d7223 */ /* 0x000fe20000010032 */
        /* <DEDUP_REMOVED lines=8> */
[----:B------:R-:W1:Y:S01]  /*17d0*/  LDC.64 R74, c[0x0][0x210] ;  /* 0x00008400ff4a7b82 */ /* 0x000e620000000a00 */
[----:B------:R-:W-:Y:S01]  /*17e0*/  FFMA.FTZ R71, R25, R0, R49 ;  /* 0x0000000019477223 */ /* 0x000fe20000010031 */
[----:B------:R-:W-:Y:S01]  /*17f0*/  FFMA.FTZ R79, R14, R79, R38 ;  /* 0x0000004f0e4f7223 */ /* 0x000fe20000010026 */
[----:B------:R-:W-:Y:S01]  /*1800*/  FFMA.FTZ R72, R15, R72, R39 ;  /* 0x000000480f487223 */ /* 0x000fe20000010027 */
[C---:B------:R-:W-:Y:S01]  /*1810*/  FMUL.FTZ R80, R73.reuse, R80 ;  /* 0x0000005049507220 */ /* 0x040fe20000410000 */
[----:B------:R-:W-:Y:S01]  /*1820*/  FMUL.FTZ R82, R73, R82 ;  /* 0x0000005249527220 */ /* 0x000fe20000410000 */
[----:B------:R-:W-:Y:S01]  /*1830*/  F2FP.BF16.F32.PACK_AB R60, R71, R60 ;  /* 0x0000003c473c723e */ /* 0x000fe200000010ff */
[C---:B------:R-:W-:Y:S01]  /*1840*/  FMUL.FTZ R83, R73.reuse, R68 ;  /* 0x0000004449537220 */ /* 0x040fe20000410000 */
[----:B------:R-:W-:Y:S01]  /*1850*/  F2FP.BF16.F32.PACK_AB R71, R72, R79 ;  /* 0x0000004f4847723e */ /* 0x000fe200000010ff */
        /* <DEDUP_REMOVED lines=10> */
[----:B------:R-:W-:Y:S01]  /*1900*/  IMAD.WIDE.U32 R94, R93, 0x10, R94 ;  /* 0x000000105d5e7825 */ /* 0x000fe200078e005e */
        /* <DEDUP_REMOVED lines=10> */
.L_x_9633:
[----:B------:R-:W-:Y:S01]  /*19b0*/  BSSY B0, `(.L_x_9635) ;  /* 0x0000008000007945 */ /* 0x000fe20003800000 */
[----:B------:R-:W-:Y:S02]  /*19c0*/  MOV R90, R89 ;  /* 0x00000059005a7202 */ /* 0x000fe40000000f00 */
[----:B------:R-:W-:Y:S02]  /*19d0*/  MOV R75, 0x1 ;  /* 0x00000001004b7802 */ /* 0x000fe40000000f00 */
[----:B------:R-:W-:Y:S02]  /*19e0*/  MOV R74, 0x1f ;  /* 0x0000001f004a7802 */ /* 0x000fe40000000f00 */
[----:B------:R-:W-:-:S07]  /*19f0*/  MOV R73, 0xffffffff ;  /* 0xffffffff00497802 */ /* 0x000fce0000000f00 */
[----:B-----5:R-:W-:Y:S05]  /*1a00*/  WARPSYNC.COLLECTIVE R73, `(.L_x_9636) ;  /* 0x0000000049087348 */ /* 0x020fea0003c00000 */
[----:B------:R0:W1:Y:S02]  /*1a10*/  SHFL.BFLY P1, R72, R90, R75, R74 ;  /* 0x0c00004b5a487389 */ /* 0x000064000002004a */
[----:B01---5:R-:W-:Y:S01]  /*1a20*/  ENDCOLLECTIVE ;  /* 0x000000000000791b */ /* 0x023fe20003800000 */
.L_x_9636:
[----:B------:R-:W-:Y:S05]  /*1a30*/  BSYNC B0 ;  /* 0x0000000000007941 */ /* 0x000fea0003800000 */
.L_x_9635:
        /* <DEDUP_REMOVED lines=8> */
.L_x_9637:
[----:B------:R-:W-:Y:S01]  /*1ac0*/  HFMA2.MMA R75, -RZ, RZ, 0, 2.384185791015625e-07 ;  /* 0x00000004ff4b7435 */ /* 0x000fe200000001ff */
[----:B------:R-:W-:-:S05]  /*1ad0*/  FADD.FTZ R91, R90, R72 ;  /* 0x000000485a5b7221 */ /* 0x000fca0000010000 */
[----:B------:R-:W-:-:S07]  /*1ae0*/  MOV R90, R91 ;  /* 0x0000005b005a7202 */ /* 0x000fce0000000f00 */
[----:B------:R-:W-:Y:S05]  /*1af0*/  WARPSYNC.COLLECTIVE R73, `(.L_x_9638) ;  /* 0x0000000049087348 */ /* 0x000fea0003c00000 */
[----:B------:R0:W1:Y:S02]  /*1b00*/  SHFL.BFLY P1, R72, R90, R75, R74 ;  /* 0x0c00004b5a487389 */ /* 0x000064000002004a */
[----:B01----:R-:W-:Y:S01]  /*1b10*/  ENDCOLLECTIVE ;  /* 0x000000000000791b */ /* 0x003fe20003800000 */
.L_x_9638:
[----:B------:R-:W-:Y:S01]  /*1b20*/  HFMA2.MMA R75, -RZ, RZ, 0, 4.76837158203125e-07 ;  /* 0x00000008ff4b7435 */ /* 0x000fe200000001ff */
[----:B------:R-:W-:-:S05]  /*1b30*/  FADD.FTZ R92, R91, R72 ;  /* 0x000000485b5c7221 */ /* 0x000fca0000010000 */
[----:B------:R-:W-:-:S07]  /*1b40*/  MOV R90, R92 ;  /* 0x0000005c005a7202 */ /* 0x000fce0000000f00 */
[----:B------:R-:W-:Y:S05]  /*1b50*/  WARPSYNC.COLLECTIVE R73, `(.L_x_9639) ;  /* 0x0000000049087348 */ /* 0x000fea0003c00000 */
[----:B------:R0:W1:Y:S02]  /*1b60*/  SHFL.BFLY P1, R72, R90, R75, R74 ;  /* 0x0c00004b5a487389 */ /* 0x000064000002004a */
[----:B01----:R-:W-:Y:S01]  /*1b70*/  ENDCOLLECTIVE ;  /* 0x000000000000791b */ /* 0x003fe20003800000 */
.L_x_9639:
[----:B------:R-:W-:Y:S01]  /*1b80*/  HFMA2.MMA R75, -RZ, RZ, 0, 9.5367431640625e-07 ;  /* 0x00000010ff4b7435 */ /* 0x000fe200000001ff */
[----:B------:R-:W-:-:S05]  /*1b90*/  FADD.FTZ R94, R92, R72 ;  /* 0x000000485c5e7221 */ /* 0x000fca0000010000 */
[----:B------:R-:W-:-:S07]  /*1ba0*/  MOV R90, R94 ;  /* 0x0000005e005a7202 */ /* 0x000fce0000000f00 */
[----:B------:R-:W-:Y:S05]  /*1bb0*/  WARPSYNC.COLLECTIVE R73, `(.L_x_9640) ;  /* 0x0000000049087348 */ /* 0x000fea0003c00000 */
[----:B------:R0:W1:Y:S02]  /*1bc0*/  SHFL.BFLY P1, R72, R90, R75, R74 ;  /* 0x0c00004b5a487389 */ /* 0x000064000002004a */
[----:B01----:R-:W-:Y:S01]  /*1bd0*/  ENDCOLLECTIVE ;  /* 0x000000000000791b */ /* 0x003fe20003800000 */
.L_x_9640:
        /* <DEDUP_REMOVED lines=55> */
.L_x_9641:
[----:B------:R-:W-:Y:S01]  /*1f50*/  HFMA2.MMA R75, -RZ, RZ, 0, 1.1920928955078125e-07 ;  /* 0x00000002ff4b7435 */ /* 0x000fe200000001ff */
[----:B------:R-:W-:-:S05]  /*1f60*/  FADD.FTZ R91, R90, R72 ;  /* 0x000000485a5b7221 */ /* 0x000fca0000010000 */
[----:B------:R-:W-:-:S07]  /*1f70*/  MOV R90, R91 ;  /* 0x0000005b005a7202 */ /* 0x000fce0000000f00 */
[----:B------:R-:W-:Y:S05]  /*1f80*/  WARPSYNC.COLLECTIVE R73, `(.L_x_9642) ;  /* 0x0000000049087348 */ /* 0x000fea0003c00000 */
[----:B------:R0:W1:Y:S02]  /*1f90*/  SHFL.BFLY P1, R72, R90, R75, R74 ;  /* 0x0c00004b5a487389 */ /* 0x000064000002004a */
[----:B01----:R-:W-:Y:S01]  /*1fa0*/  ENDCOLLECTIVE ;  /* 0x000000000000791b */ /* 0x003fe20003800000 */
.L_x_9642:
[----:B------:R-:W-:Y:S01]  /*1fb0*/  HFMA2.MMA R75, -RZ, RZ, 0, 2.384185791015625e-07 ;  /* 0x00000004ff4b7435 */ /* 0x000fe200000001ff */
[----:B------:R-:W-:-:S05]  /*1fc0*/  FADD.FTZ R92, R91, R72 ;  /* 0x000000485b5c7221 */ /* 0x000fca0000010000 */
[----:B------:R-:W-:-:S07]  /*1fd0*/  MOV R90, R92 ;  /* 0x0000005c005a7202 */ /* 0x000fce0000000f00 */
[----:B------:R-:W-:Y:S05]  /*1fe0*/  WARPSYNC.COLLECTIVE R73, `(.L_x_9643) ;  /* 0x0000000049087348 */ /* 0x000fea0003c00000 */
[----:B------:R0:W1:Y:S02]  /*1ff0*/  SHFL.BFLY P1, R72, R90, R75, R74 ;  /* 0x0c00004b5a487389 */ /* 0x000064000002004a */
[----:B01----:R-:W-:Y:S01]  /*2000*/  ENDCOLLECTIVE ;  /* 0x000000000000791b */ /* 0x003fe20003800000 */
.L_x_9643:
[----:B------:R-:W-:Y:S01]  /*2010*/  HFMA2.MMA R75, -RZ, RZ, 0, 4.76837158203125e-07 ;  /* 0x00000008ff4b7435 */ /* 0x000fe200000001ff */
[----:B------:R-:W-:-:S05]  /*2020*/  FADD.FTZ R94, R92, R72 ;  /* 0x000000485c5e7221 */ /* 0x000fca0000010000 */
[----:B------:R-:W-:-:S07]  /*2030*/  MOV R90, R94 ;  /* 0x0000005e005a7202 */ /* 0x000fce0000000f00 */
[----:B------:R-:W-:Y:S05]  /*2040*/  WARPSYNC.COLLECTIVE R73, `(.L_x_9644) ;  /* 0x0000000049087348 */ /* 0x000fea0003c00000 */
[----:B------:R0:W1:Y:S02]  /*2050*/  SHFL.BFLY P1, R72, R90, R75, R74 ;  /* 0x0c00004b5a487389 */ /* 0x000064000002004a */
[----:B01----:R-:W-:Y:S01]  /*2060*/  ENDCOLLECTIVE ;  /* 0x000000000000791b */ /* 0x003fe20003800000 */
.L_x_9644:
[----:B------:R-:W-:Y:S01]  /*2070*/  HFMA2.MMA R75, -RZ, RZ, 0, 9.5367431640625e-07 ;  /* 0x00000010ff4b7435 */ /* 0x000fe200000001ff */
[----:B------:R-:W-:-:S05]  /*2080*/  FADD.FTZ R95, R94, R72 ;  /* 0x000000485e5f7221 */ /* 0x000fca0000010000 */
[----:B------:R-:W-:-:S07]  /*2090*/  MOV R90, R95 ;  /* 0x0000005f005a7202 */ /* 0x000fce0000000f00 */
[----:B------:R-:W-:Y:S05]  /*20a0*/  WARPSYNC.COLLECTIVE R73, `(.L_x_9645) ;  /* 0x0000000049087348 */ /* 0x000fea0003c00000 */
[----:B------:R0:W1:Y:S02]  /*20b0*/  SHFL.BFLY P1, R72, R90, R75, R74 ;  /* 0x0c00004b5a487389 */ /* 0x000064000002004a */
[----:B01----:R-:W-:Y:S01]  /*20c0*/  ENDCOLLECTIVE ;  /* 0x000000000000791b */ /* 0x003fe20003800000 */
.L_x_9645:
[----:B------:R-:W-:Y:S05]  /*20d0*/  BRA `(.L_x_9646) ;  /* 0xfffffff000807947 */ /* 0x000fea000383ffff */
.L_x_9647:
        /* <DEDUP_REMOVED lines=10> */
.L_x_23513:


//--------------------- .text._ZN10layer_norm13ln_fwd_kernelINS_13Kernel_traitsIf13__nv_bfloat16fS2_fjLj768ELj1ELj4ELj1ELj16ENS_18Kernel_traits_baseILj768EfS2_fS2_fjLj128EEEEELb0ELb0ELb1ELb0EEEvNS_9FwdParamsE --------------------------
	.section	.text._ZN10layer_norm13ln_fwd_kernelINS_13Kernel_traitsIf13__nv_bfloat16fS2_fjLj768ELj1ELj4ELj1ELj16ENS_18Kernel_traits_baseILj768EfS2_fS2_fjLj128EEEEELb0ELb0ELb1ELb0EEEvNS_9FwdParamsE,"ax",@progbits
	.align	128
        .global         _ZN10layer_norm13ln_fwd_kernelINS_13Kernel_traitsIf13__nv_bfloat16fS2_fjLj768ELj1ELj4ELj1ELj16ENS_18Kernel_traits_baseILj768EfS2_fS2_fjLj128EEEEELb0ELb0ELb1ELb0EEEvNS_9FwdParamsE
        .type           _ZN10layer_norm13ln_fwd_kernelINS_13Kernel_traitsIf13__nv_bfloat16fS2_fjLj768ELj1ELj4ELj1ELj16ENS_18Kernel_traits_baseILj768EfS2_fS2_fjLj128EEEEELb0ELb0ELb1ELb0EEEvNS_9FwdParamsE,@function
        .size           _ZN10layer_norm13ln_fwd_kernelINS_13Kernel_traitsIf13__nv_bfloat16fS2_fjLj768ELj1ELj4ELj1ELj16ENS_18Kernel_traits_baseILj768EfS2_fS2_fjLj128EEEEELb0ELb0ELb1ELb0EEEvNS_9FwdParamsE,(.L_x_23514 - _ZN10layer_norm13ln_fwd_kernelINS_13Kernel_traitsIf13__nv_bfloat16fS2_fjLj768ELj1ELj4ELj1ELj16ENS_18Kernel_traits_baseILj768EfS2_fS2_fjLj128EEEEELb0ELb0ELb1ELb0EEEvNS_9FwdParamsE)
        .other          _ZN10layer_norm13ln_fwd_kernelINS_13Kernel_traitsIf13__nv_bfloat16fS2_fjLj768ELj1ELj4ELj1ELj16ENS_18Kernel_traits_baseILj768EfS2_fS2_fjLj128EEEEELb0ELb0ELb1ELb0EEEvNS_9FwdParamsE,@"STO_CUDA_ENTRY STV_DEFAULT"
_ZN10layer_norm13ln_fwd_kernelINS_13Kernel_traitsIf13__nv_bfloat16fS2_fjLj768ELj1ELj4ELj1ELj16ENS_18Kernel_traits_baseILj768EfS2_fS2_fjLj128EEEEELb0ELb0ELb1ELb0EEEvNS_9FwdParamsE:
.text._ZN10layer_norm13ln_fwd_kernelINS_13Kernel_traitsIf13__nv_bfloat16fS2_fjLj768ELj1ELj4ELj1ELj16ENS_18Kernel_traits_baseILj768EfS2_fS2_fjLj128EEEEELb0ELb0ELb1ELb0EEEvNS_9FwdParamsE:
        /* <DEDUP_REMOVED lines=34> */
.L_x_9649:
[----:B------:R-:W-:Y:S05]  /*0220*/  BSYNC B0 ;  /* 0x0000000000007941 */ /* 0x000fea0003800000 */
.L_x_9648:
        /* <DEDUP_REMOVED lines=18> */
.L_x_9651:
[----:B------:R-:W-:Y:S05]  /*0350*/  BSYNC B0 ;  /* 0x0000000000007941 */ /* 0x000fea0003800000 */
.L_x_9650:
[----:B------:R-:W-:Y:S04]  /*0360*/  BSSY B0, `(.L_x_9652) ;  /* 0x0000011000007945 */ /* 0x000fe80003800000 */
[----:B------:R-:W-:Y:S05]  /*0370*/  @!P3 BRA `(.L_x_9653) ;  /* 0x00000000003cb947 */ /* 0x000fea0003800000 */
[----:B------:R-:W2:Y:S01]  /*0380*/  LDC.64 R52, c[0x0][0x260] ;  /* 0x00009800ff347b82 */ /* 0x000ea20000000a00 */
        /* <DEDUP_REMOVED lines=8> */
[----:B--2---:R-:W-:-:S03]  /*0410*/  IMAD.WIDE.U32 R52, R9, 0x20, R52 ;  /* 0x0000002009347825 */ /* 0x004fc600078e0034 */
[----:B------:R-:W-:Y:S02]  /*0420*/  @P0 LEA.HI.X R55, R9, UR7, RZ, 0x5, P4 ;  /* 0x0000000709370c11 */ /* 0x000fe4000a0f2cff */
[----:B------:R2:W5:Y:S04]  /*0430*/  LDG.E.128 R8, desc[UR4][R52.64] ;  /* 0x0000000434087981 */ /* 0x000568000c1e1d00 */
[----:B------:R2:W5:Y:S04]  /*0440*/  @P0 LDG.E.128 R16, desc[UR4][R54.64] ;  /* 0x0000000436100981 */ /* 0x000568000c1e1d00 */
[----:B------:R2:W5:Y:S04]  /*0450*/  @P0 LDG.E.128 R12, desc[UR4][R54.64+0x10] ;  /* 0x00001004360c0981 */ /* 0x000568000c1e1d00 */
[----:B01----:R2:W5:Y:S02]  /*0460*/  LDG.E.128 R4, desc[UR4][R52.64+0x10] ;  /* 0x0000100434047981 */ /* 0x003564000c1e1d00 */
.L_x_9653:
[----:B------:R-:W-:Y:S05]  /*0470*/  BSYNC B0 ;  /* 0x0000000000007941 */ /* 0x000fea0003800000 */
.L_x_9652:
[----:B------:R-:W-:Y:S02]  /*0480*/  ULDC UR6, c[0x0][0x214] ;  /* 0x0000850000067ab9 */ /* 0x000fe40000000800 */
[----:B------:R-:W-:-:S13]  /*0490*/  ISETP.GE.AND P0, PT, R92, UR6, PT ;  /* 0x000000065c007c0c */ /* 0x000fda000bf06270 */
[----:B------:R-:W-:Y:S05]  /*04a0*/  @P0 EXIT ;  /* 0x000000000000094d */ /* 0x000fea0003800000 */
[----:B------:R-:W-:Y:S01]  /*04b0*/  ULDC.U8 UR6, c[0x0][0x2a0] ;  /* 0x0000a80000067ab9 */ /* 0x000fe20000000000 */
[----:B------:R-:W-:Y:S01]  /*04c0*/  ULDC UR7, c[0x0][0x2d8] ;  /* 0x0000b60000077ab9 */ /* 0x000fe20000000800 */
[----:B------:R-:W-:Y:S01]  /*04d0*/  ISETP.NE.AND P0, PT, RZ, UR6, PT ;  /* 0x00000006ff007c0c */ /* 0x000fe2000bf05270 */
[----:B------:R-:W-:-:S03]  /*04e0*/  ULDC UR6, c[0x0][0x29c] ;  /* 0x0000a70000067ab9 */ /* 0x000fc60000000800 */
[----:B------:R-:W-:-:S09]  /*04f0*/  P2R R99, PR, RZ, 0x1 ;  /* 0x00000001ff637803 */ /* 0x000fd20000000000 */
.L_x_9715:
[----:B------:R-:W3:Y:S08]  /*0500*/  LDC.64 R90, c[0x0][0x280] ;  /* 0x0000a000ff5a7b82 */ /* 0x000ef00000000a00 */
[----:B------:R-:W4:Y:S08]  /*0510*/  LDC.64 R94, c[0x0][0x288] ;  /* 0x0000a200ff5e7b82 */ /* 0x000f300000000a00 */
[----:B------:R-:W0:Y:S01]  /*0520*/  LDC R89, c[0x0][0x218] ;  /* 0x00008600ff597b82 */ /* 0x000e220000000800 */
[----:B---3--:R-:W-:-:S05]  /*0530*/  IMAD.WIDE R90, R92, 0x4, R90 ;  /* 0x000000045c5a7825 */ /* 0x008fca00078e025a */
[----:B------:R3:W2:Y:S01]  /*0540*/  LDG.E R0, desc[UR4][R90.64] ;  /* 0x000000045a007981 */ /* 0x0006a2000c1e1900 */
[----:B----4-:R-:W-:-:S05]  /*0550*/  IMAD.WIDE R94, R92, 0x4, R94 ;  /* 0x000000045c5e7825 */ /* 0x010fca00078e025e */
[----:B-----5:R4:W5:Y:S01]  /*0560*/  LDG.E R88, desc[UR4][R94.64] ;  /* 0x000000045e587981 */ /* 0x020962000c1e1900 */
[----:B------:R-:W-:Y:S01]  /*0570*/  BSSY B0, `(.L_x_9654) ;  /* 0x000006c000007945 */ /* 0x000fe20003800000 */
[----:B---3--:R-:W-:Y:S01]  /*0580*/  SHF.R.S32.HI R90, RZ, 0x1f, R92 ;  /* 0x0000001fff5a7819 */ /* 0x008fe2000001145c */
[----:B0-----:R-:W-:Y:S01]  /*0590*/  IMAD R93, R92, R89, RZ ;  /* 0x000000595c5d7224 */ /* 0x001fe200078e02ff */
[----:B--2---:R-:W-:-:S13]  /*05a0*/  ISETP.GE.AND P4, PT, R0, 0x1, PT ;  /* 0x000000010000780c */ /* 0x004fda0003f86270 */
[----:B------:R-:W-:-:S05]  /*05b0*/  @P4 IADD3 R96, R0, -0x1, RZ ;  /* 0xffffffff00604810 */ /* 0x000fca0007ffe0ff */
[----:B------:R-:W-:Y:S01]  /*05c0*/  @P4 IMAD R97, R96, R89, RZ ;  /* 0x0000005960614224 */ /* 0x000fe200078e02ff */
[----:B------:R-:W-:-:S04]  /*05d0*/  SHF.R.S32.HI R96, RZ, 0x1f, R93 ;  /* 0x0000001fff607819 */ /* 0x000fc8000001145d */
[----:B------:R-:W-:Y:S01]  /*05e0*/  LEA.HI R91, R96, R93, RZ, 0x3 ;  /* 0x0000005d605b7211 */ /* 0x000fe200078f18ff */
[----:B------:R-:W-:Y:S01]  /*05f0*/  HFMA2.MMA R93, -RZ, RZ, 0, 0 ;  /* 0x00000000ff5d7435 */ /* 0x000fe200000001ff */
[----:B------:R-:W-:Y:S02]  /*0600*/  @P4 SHF.R.S32.HI R100, RZ, 0x1f, R97 ;  /* 0x0000001fff644819 */ /* 0x000fe40000011461 */
[----:B------:R-:W-:Y:S02]  /*0610*/  LEA.HI.SX32 R91, R91, R2, 0x1d ;  /* 0x000000025b5b7211 */ /* 0x000fe400078feaff */
[----:B------:R-:W-:Y:S02]  /*0620*/  @P4 LEA.HI R97, R100, R97, RZ, 0x3 ;  /* 0x0000006164614211 */ /* 0x000fe400078f18ff */
[----:B------:R-:W-:-:S04]  /*0630*/  @P4 LOP3.LUT R2, R98, 0x1f, RZ, 0xc0, !PT ;  /* 0x0000001f62024812 */ /* 0x000fc800078ec0ff */
[----:B------:R-:W-:Y:S01]  /*0640*/  @P4 LEA.HI.SX32 R93, R97, R2, 0x1d ;  /* 0x00000002615d4211 */ /* 0x000fe200078feaff */
[----:B----4-:R-:W-:Y:S06]  /*0650*/  @!P1 BRA `(.L_x_9655) ;  /* 0x0000000400749947 */ /* 0x010fec0003800000 */
[----:B------:R-:W0:Y:S02]  /*0660*/  LDC.64 R96, c[0x0][0x230] ;  /* 0x00008c00ff607b82 */ /* 0x000e240000000a00 */
[----:B0-----:R-:W-:-:S04]  /*0670*/  ISETP.NE.U32.AND P5, PT, R96, RZ, PT ;  /* 0x000000ff6000720c */ /* 0x001fc80003fa5070 */
[----:B------:R-:W-:-:S13]  /*0680*/  ISETP.NE.AND.EX P5, PT, R97, RZ, PT, P5 ;  /* 0x000000ff6100720c */ /* 0x000fda0003fa5350 */
[----:B------:R-:W0:Y:S02]  /*0690*/  @P5 LDC.64 R94, c[0x0][0x230] ;  /* 0x00008c00ff5e5b82 */ /* 0x000e240000000a00 */
[----:B0-----:R-:W-:-:S05]  /*06a0*/  @P5 IMAD.WIDE.U32 R94, R91, 0x20, R94 ;  /* 0x000000205b5e5825 */ /* 0x001fca00078e005e */
[----:B------:R-:W2:Y:S01]  /*06b0*/  @P5 LDG.E.128 R52, desc[UR4][R94.64] ;  /* 0x000000045e345981 */ /* 0x000ea2000c1e1d00 */
[----:B------:R-:W-:-:S03]  /*06c0*/  ISETP.GT.AND P6, PT, R0, RZ, PT ;  /* 0x000000ff0000720c */ /* 0x000fc60003fc4270 */
[----:B------:R0:W3:Y:S10]  /*06d0*/  @P5 LDG.E.128 R60, desc[UR4][R94.64+0x10] ;  /* 0x000010045e3c5981 */ /* 0x0000f4000c1e1d00 */
[----:B------:R-:W-:Y:S01]  /*06e0*/  @!P6 ISETP.NE.U32.AND P0, PT, R96, RZ, PT ;  /* 0x000000ff6000e20c */ /* 0x000fe20003f05070 */
[----:B0-----:R-:W0:Y:S03]  /*06f0*/  LDC.64 R94, c[0x0][0x238] ;  /* 0x00008e00ff5e7b82 */ /* 0x001e260000000a00 */
        /* <DEDUP_REMOVED lines=22> */
[----:B------:R-:W2:Y:S02]  /*0860*/  @P4 LDC.64 R96, c[0x0][0x220] ;  /* 0x00008800ff604b82 */ /* 0x000ea40000000a00 */
[----:B--2---:R-:W-:-:S05]  /*0870*/  @P4 IMAD.WIDE.U32 R96, R93, 0x10, R96 ;  /* 0x000000105d604825 */ /* 0x004fca00078e0060 */
[----:B------:R2:W5:Y:S01]  /*0880*/  @P4 LDG.E.128 R68, desc[UR4][R96.64] ;  /* 0x0000000460444981 */ /* 0x000562000c1e1d00 */
[----:B------:R-:W-:Y:S01]  /*0890*/  BSSY B1, `(.L_x_9656) ;  /* 0x0000007000017945 */ /* 0x000fe20003800000 */
[----:B------:R-:W-:Y:S01]  /*08a0*/  @!P6 FSEL R67, R63, RZ, P0 ;  /* 0x000000ff3f43e208 */ /* 0x000fe20000000000 */
[----:B0-----:R-:W-:Y:S02]  /*08b0*/  IMAD.WIDE.U32 R94, R91, 0x20, R94 ;  /* 0x000000205b5e7825 */ /* 0x001fe400078e005e */
[----:B------:R-:W-:Y:S05]  /*08c0*/  @!P6 BRA `(.L_x_9657) ;  /* 0x00000000000ce947 */ /* 0x000fea0003800000 */
[----:B-----5:R-:W-:-:S05]  /*08d0*/  SHF.L.U32 R56, R68, 0x10, RZ ;  /* 0x0000001044387819 */ /* 0x020fca00000006ff */
[----:B------:R-:W-:-:S04]  /*08e0*/  FMUL.FTZ R56, R56, UR6 ;  /* 0x0000000638387c20 */ /* 0x000fc80008410000 */
[----:B------:R-:W-:-:S07]  /*08f0*/  @P5 FADD.FTZ R56, R52, R56 ;  /* 0x0000003834385221 */ /* 0x000fce0000010000 */
.L_x_9657:
[----:B------:R-:W-:Y:S05]  /*0900*/  BSYNC B1 ;  /* 0x0000000000017941 */ /* 0x000fea0003800000 */
.L_x_9656:
[----:B------:R-:W-:Y:S04]  /*0910*/  BSSY B1, `(.L_x_9658) ;  /* 0x0000006000017945 */ /* 0x000fe80003800000 */
[----:B------:R-:W-:Y:S05]  /*0920*/  @!P6 BRA `(.L_x_9659) ;  /* 0x000000000010e947 */ /* 0x000fea0003800000 */
[----:B-----5:R-:W-:-:S04]  /*0930*/  PRMT R57, R68, 0x7632, R57 ;  /* 0x0000763244397816 */ /* 0x020fc80000000039 */
[----:B------:R-:W-:-:S05]  /*0940*/  SHF.L.U32 R57, R57, 0x10, RZ ;  /* 0x0000001039397819 */ /* 0x000fca00000006ff */
[----:B------:R-:W-:-:S04]  /*0950*/  FMUL.FTZ R57, R57, UR6 ;  /* 0x0000000639397c20 */ /* 0x000fc80008410000 */
[----:B------:R-:W-:-:S07]  /*0960*/  @P5 FADD.FTZ R57, R53, R57 ;  /* 0x0000003935395221 */ /* 0x000fce0000010000 */
.L_x_9659:
[----:B------:R-:W-:Y:S05]  /*0970*/  BSYNC B1 ;  /* 0x0000000000017941 */ /* 0x000fea0003800000 */
.L_x_9658:
[----:B------:R-:W-:Y:S04]  /*0980*/  BSSY B1, `(.L_x_9660) ;  /* 0x0000005000017945 */ /* 0x000fe80003800000 */
[----:B------:R-:W-:Y:S05]  /*0990*/  @!P6 BRA `(.L_x_9661) ;  /* 0x00000000000ce947 */ /* 0x000fea0003800000 */
[----:B-----5:R-:W-:-:S05]  /*09a0*/  SHF.L.U32 R58, R69, 0x10, RZ ;  /* 0x00000010453a7819 */ /* 0x020fca00000006ff */
[----:B------:R-:W-:-:S04]  /*09b0*/  FMUL.FTZ R58, R58, UR6 ;  /* 0x000000063a3a7c20 */ /* 0x000fc80008410000 */
[----:B------:R-:W-:-:S07]  /*09c0*/  @P5 FADD.FTZ R58, R54, R58 ;  /* 0x0000003a363a5221 */ /* 0x000fce0000010000 */
.L_x_9661:
[----:B------:R-:W-:Y:S05]  /*09d0*/  BSYNC B1 ;  /* 0x0000000000017941 */ /* 0x000fea0003800000 */
.L_x_9660:
[----:B------:R-:W-:Y:S04]  /*09e0*/  BSSY B1, `(.L_x_9662) ;  /* 0x0000006000017945 */ /* 0x000fe80003800000 */
[----:B------:R-:W-:Y:S05]  /*09f0*/  @!P6 BRA `(.L_x_9663) ;  /* 0x000000000010e947 */ /* 0x000fea0003800000 */
[----:B-----5:R-:W-:-:S04]  /*0a00*/  PRMT R59, R69, 0x7632, R59 ;  /* 0x00007632453b7816 */ /* 0x020fc8000000003b */
[----:B------:R-:W-:-:S05]  /*0a10*/  SHF.L.U32 R59, R59, 0x10, RZ ;  /* 0x000000103b3b7819 */ /* 0x000fca00000006ff */
[----:B------:R-:W-:-:S04]  /*0a20*/  FMUL.FTZ R59, R59, UR6 ;  /* 0x000000063b3b7c20 */ /* 0x000fc80008410000 */
[----:B------:R-:W-:-:S07]  /*0a30*/  @P5 FADD.FTZ R59, R55, R59 ;  /* 0x0000003b373b5221 */ /* 0x000fce0000010000 */
.L_x_9663:
[----:B------:R-:W-:Y:S05]  /*0a40*/  BSYNC B1 ;  /* 0x0000000000017941 */ /* 0x000fea0003800000 */
.L_x_9662:
[----:B------:R-:W-:Y:S04]  /*0a50*/  BSSY B1, `(.L_x_9664) ;  /* 0x0000005000017945 */ /* 0x000fe80003800000 */
[----:B------:R-:W-:Y:S05]  /*0a60*/  @!P6 BRA `(.L_x_9665) ;  /* 0x00000000000ce947 */ /* 0x000fea0003800000 */
[----:B-----5:R-:W-:-:S05]  /*0a70*/  SHF.L.U32 R64, R70, 0x10, RZ ;  /* 0x0000001046407819 */ /* 0x020fca00000006ff */
[----:B------:R-:W-:-:S04]  /*0a80*/  FMUL.FTZ R64, R64, UR6 ;  /* 0x0000000640407c20 */ /* 0x000fc80008410000 */
[----:B------:R-:W-:-:S07]  /*0a90*/  @P5 FADD.FTZ R64, R60, R64 ;  /* 0x000000403c405221 */ /* 0x000fce0000010000 */
.L_x_9665:
[----:B------:R-:W-:Y:S05]  /*0aa0*/  BSYNC B1 ;  /* 0x0000000000017941 */ /* 0x000fea0003800000 */
.L_x_9664:
[----:B------:R-:W-:Y:S04]  /*0ab0*/  BSSY B1, `(.L_x_9666) ;  /* 0x0000006000017945 */ /* 0x000fe80003800000 */
[----:B------:R-:W-:Y:S05]  /*0ac0*/  @!P6 BRA `(.L_x_9667) ;  /* 0x000000000010e947 */ /* 0x000fea0003800000 */
[----:B-----5:R-:W-:-:S04]  /*0ad0*/  PRMT R65, R70, 0x7632, R65 ;  /* 0x0000763246417816 */ /* 0x020fc80000000041 */
[----:B------:R-:W-:-:S05]  /*0ae0*/  SHF.L.U32 R65, R65, 0x10, RZ ;  /* 0x0000001041417819 */ /* 0x000fca00000006ff */
[----:B------:R-:W-:-:S04]  /*0af0*/  FMUL.FTZ R65, R65, UR6 ;  /* 0x0000000641417c20 */ /* 0x000fc80008410000 */
[----:B------:R-:W-:-:S07]  /*0b00*/  @P5 FADD.FTZ R65, R61, R65 ;  /* 0x000000413d415221 */ /* 0x000fce0000010000 */
.L_x_9667:
[----:B------:R-:W-:Y:S05]  /*0b10*/  BSYNC B1 ;  /* 0x0000000000017941 */ /* 0x000fea0003800000 */
.L_x_9666:
[----:B------:R-:W-:Y:S04]  /*0b20*/  BSSY B1, `(.L_x_9668) ;  /* 0x0000005000017945 */ /* 0x000fe80003800000 */
[----:B------:R-:W-:Y:S05]  /*0b30*/  @!P6 BRA `(.L_x_9669) ;  /* 0x00000000000ce947 */ /* 0x000fea0003800000 */
[----:B-----5:R-:W-:-:S05]  /*0b40*/  SHF.L.U32 R66, R71, 0x10, RZ ;  /* 0x0000001047427819 */ /* 0x020fca00000006ff */
[----:B------:R-:W-:-:S04]  /*0b50*/  FMUL.FTZ R66, R66, UR6 ;  /* 0x0000000642427c20 */ /* 0x000fc80008410000 */
[----:B------:R-:W-:-:S07]  /*0b60*/  @P5 FADD.FTZ R66, R62, R66 ;  /* 0x000000423e425221 */ /* 0x000fce0000010000 */
.L_x_9669:
[----:B------:R-:W-:Y:S05]  /*0b70*/  BSYNC B1 ;  /* 0x0000000000017941 */ /* 0x000fea0003800000 */
.L_x_9668:
[----:B------:R-:W-:Y:S04]  /*0b80*/  BSSY B1, `(.L_x_9670) ;  /* 0x0000006000017945 */ /* 0x000fe80003800000 */
[----:B------:R-:W-:Y:S05]  /*0b90*/  @!P6 BRA `(.L_x_9671) ;  /* 0x000000000010e947 */ /* 0x000fea0003800000 */
[----:B-----5:R-:W-:-:S04]  /*0ba0*/  PRMT R67, R71, 0x7632, R67 ;  /* 0x0000763247437816 */ /* 0x020fc80000000043 */
[----:B------:R-:W-:-:S05]  /*0bb0*/  SHF.L.U32 R67, R67, 0x10, RZ ;  /* 0x0000001043437819 */ /* 0x000fca00000006ff */
[----:B------:R-:W-:-:S04]  /*0bc0*/  FMUL.FTZ R67, R67, UR6 ;  /* 0x0000000643437c20 */ /* 0x000fc80008410000 */
[----:B------:R-:W-:-:S07]  /*0bd0*/  @P5 FADD.FTZ R67, R63, R67 ;  /* 0x000000433f435221 */ /* 0x000fce0000010000 */
.L_x_9671:
[----:B------:R-:W-:Y:S05]  /*0be0*/  BSYNC B1 ;  /* 0x0000000000017941 */ /* 0x000fea0003800000 */
.L_x_9670:
[----:B------:R0:W-:Y:S01]  /*0bf0*/  STG.E.128 desc[UR4][R94.64], R56 ;  /* 0x000000385e007986 */ /* 0x0001e2000c101d04 */
[----:B------:R-:W-:Y:S02]  /*0c00*/  IADD3 R93, R93, 0x20, RZ ;  /* 0x000000205d5d7810 */ /* 0x000fe40007ffe0ff */
[----:B------:R-:W-:Y:S01]  /*0c10*/  IADD3 R91, R91, 0x20, RZ ;  /* 0x000000205b5b7810 */ /* 0x000fe20007ffe0ff */
[----:B------:R0:W-:Y:S06]  /*0c20*/  STG.E.128 desc[UR4][R94.64+0x10], R64 ;  /* 0x000010405e007986 */ /* 0x0001ec000c101d04 */
.L_x_9655:
[----:B------:R-:W-:Y:S05]  /*0c30*/  BSYNC B0 ;  /* 0x0000000000007941 */ /* 0x000fea0003800000 */
.L_x_9654:
[----:B------:R-:W-:Y:S04]  /*0c40*/  BSSY B0, `(.L_x_9672) ;  /* 0x000005f000007945 */ /* 0x000fe80003800000 */
[----:B------:R-:W-:Y:S05]  /*0c50*/  @!P2 BRA `(.L_x_9673) ;  /* 0x000000040074a947 */ /* 0x000fea0003800000 */
[----:B--2---:R-:W2:Y:S02]  /*0c60*/  LDC.64 R96, c[0x0][0x230] ;  /* 0x00008c00ff607b82 */ /* 0x004ea40000000a00 */
[----:B--2---:R-:W-:-:S04]  /*0c70*/  ISETP.NE.U32.AND P5, PT, R96, RZ, PT ;  /* 0x000000ff6000720c */ /* 0x004fc80003fa5070 */
[----:B------:R-:W-:-:S13]  /*0c80*/  ISETP.NE.AND.EX P5, PT, R97, RZ, PT, P5 ;  /* 0x000000ff6100720c */ /* 0x000fda0003fa5350 */
[----:B------:R-:W0:Y:S02]  /*0c90*/  @P5 LDC.64 R72, c[0x0][0x230] ;  /* 0x00008c00ff485b82 */ /* 0x000e240000000a00 */
[----:B0-----:R-:W-:-:S05]  /*0ca0*/  @P5 IMAD.WIDE.U32 R94, R91, 0x20, R72 ;  /* 0x000000205b5e5825 */ /* 0x001fca00078e0048 */
[----:B------:R-:W2:Y:S01]  /*0cb0*/  @P5 LDG.E.128 R52, desc[UR4][R94.64] ;  /* 0x000000045e345981 */ /* 0x000ea2000c1e1d00 */
[----:B------:R-:W-:-:S03]  /*0cc0*/  ISETP.GT.AND P6, PT, R0, RZ, PT ;  /* 0x000000ff0000720c */ /* 0x000fc60003fc4270 */
[----:B------:R0:W3:Y:S10]  /*0cd0*/  @P5 LDG.E.128 R60, desc[UR4][R94.64+0x10] ;  /* 0x000010045e3c5981 */ /* 0x0000f4000c1e1d00 */
[----:B------:R-:W-:Y:S01]  /*0ce0*/  @!P6 ISETP.NE.U32.AND P0, PT, R96, RZ, PT ;  /* 0x000000ff6000e20c */ /* 0x000fe20003f05070 */
[----:B0-----:R-:W0:Y:S03]  /*0cf0*/  @P4 LDC.64 R94, c[0x0][0x220] ;  /* 0x00008800ff5e4b82 */ /* 0x001e260000000a00 */
        /* <DEDUP_REMOVED lines=22> */
[----:B0-----:R-:W-:Y:S02]  /*0e60*/  @P4 IMAD.WIDE.U32 R96, R93, 0x10, R94 ;  /* 0x000000105d604825 */ /* 0x001fe400078e005e */
[----:B------:R-:W0:Y:S03]  /*0e70*/  LDC.64 R94, c[0x0][0x238] ;  /* 0x00008e00ff5e7b82 */ /* 0x000e260000000a00 */
[----:B-----5:R2:W5:Y:S01]  /*0e80*/  @P4 LDG.E.128 R68, desc[UR4][R96.64] ;  /* 0x0000000460444981 */ /* 0x020562000c1e1d00 */
[----:B------:R-:W-:Y:S01]  /*0e90*/  BSSY B1, `(.L_x_9674) ;  /* 0x0000007000017945 */ /* 0x000fe20003800000 */
[----:B------:R-:W-:Y:S01]  /*0ea0*/  @!P6 FSEL R79, R63, RZ, P0 ;  /* 0x000000ff3f4fe208 */ /* 0x000fe20000000000 */
[----:B0-----:R-:W-:Y:S02]  /*0eb0*/  IMAD.WIDE.U32 R94, R91, 0x20, R94 ;  /* 0x000000205b5e7825 */ /* 0x001fe400078e005e */
[----:B--2---:R-:W-:Y:S05]  /*0ec0*/  @!P6 BRA `(.L_x_9675) ;  /* 0x00000000000ce947 */ /* 0x004fea0003800000 */
[----:B-----5:R-:W-:-:S05]  /*0ed0*/  SHF.L.U32 R72, R68, 0x10, RZ ;  /* 0x0000001044487819 */ /* 0x020fca00000006ff */
[----:B------:R-:W-:-:S04]  /*0ee0*/  FMUL.FTZ R72, R72, UR6 ;  /* 0x0000000648487c20 */ /* 0x000fc80008410000 */
[----:B------:R-:W-:-:S07]  /*0ef0*/  @P5 FADD.FTZ R72, R52, R72 ;  /* 0x0000004834485221 */ /* 0x000fce0000010000 */
.L_x_9675:
[----:B------:R-:W-:Y:S05]  /*0f00*/  BSYNC B1 ;  /* 0x0000000000017941 */ /* 0x000fea0003800000 */
.L_x_9674:
[----:B------:R-:W-:Y:S04]  /*0f10*/  BSSY B1, `(.L_x_9676) ;  /* 0x0000006000017945 */ /* 0x000fe80003800000 */
[----:B------:R-:W-:Y:S05]  /*0f20*/  @!P6 BRA `(.L_x_9677) ;  /* 0x000000000010e947 */ /* 0x000fea0003800000 */
[----:B-----5:R-:W-:-:S04]  /*0f30*/  PRMT R73, R68, 0x7632, R73 ;  /* 0x0000763244497816 */ /* 0x020fc80000000049 */
[----:B------:R-:W-:-:S05]  /*0f40*/  SHF.L.U32 R73, R73, 0x10, RZ ;  /* 0x0000001049497819 */ /* 0x000fca00000006ff */
[----:B------:R-:W-:-:S04]  /*0f50*/  FMUL.FTZ R73, R73, UR6 ;  /* 0x0000000649497c20 */ /* 0x000fc80008410000 */
[----:B------:R-:W-:-:S07]  /*0f60*/  @P5 FADD.FTZ R73, R53, R73 ;  /* 0x0000004935495221 */ /* 0x000fce0000010000 */
.L_x_9677:
[----:B------:R-:W-:Y:S05]  /*0f70*/  BSYNC B1 ;  /* 0x0000000000017941 */ /* 0x000fea0003800000 */
.L_x_9676:
[----:B------:R-:W-:Y:S04]  /*0f80*/  BSSY B1, `(.L_x_9678) ;  /* 0x0000005000017945 */ /* 0x000fe80003800000 */
[----:B------:R-:W-:Y:S05]  /*0f90*/  @!P6 BRA `(.L_x_9679) ;  /* 0x00000000000ce947 */ /* 0x000fea0003800000 */
[----:B-----5:R-:W-:-:S05]  /*0fa0*/  SHF.L.U32 R74, R69, 0x10, RZ ;  /* 0x00000010454a7819 */ /* 0x020fca00000006ff */
[----:B------:R-:W-:-:S04]  /*0fb0*/  FMUL.FTZ R74, R74, UR6 ;  /* 0x000000064a4a7c20 */ /* 0x000fc80008410000 */
[----:B------:R-:W-:-:S07]  /*0fc0*/  @P5 FADD.FTZ R74, R54, R74 ;  /* 0x0000004a364a5221 */ /* 0x000fce0000010000 */
.L_x_9679:
[----:B------:R-:W-:Y:S05]  /*0fd0*/  BSYNC B1 ;  /* 0x0000000000017941 */ /* 0x000fea0003800000 */
.L_x_9678:
[----:B------:R-:W-:Y:S04]  /*0fe0*/  BSSY B1, `(.L_x_9680) ;  /* 0x0000006000017945 */ /* 0x000fe80003800000 */
[----:B------:R-:W-:Y:S05]  /*0ff0*/  @!P6 BRA `(.L_x_9681) ;  /* 0x000000000010e947 */ /* 0x000fea0003800000 */
[----:B-----5:R-:W-:-:S04]  /*1000*/  PRMT R75, R69, 0x7632, R75 ;  /* 0x00007632454b7816 */ /* 0x020fc8000000004b */
[----:B------:R-:W-:-:S05]  /*1010*/  SHF.L.U32 R75, R75, 0x10, RZ ;  /* 0x000000104b4b7819 */ /* 0x000fca00000006ff */
[----:B------:R-:W-:-:S04]  /*1020*/  FMUL.FTZ R75, R75, UR6 ;  /* 0x000000064b4b7c20 */ /* 0x000fc80008410000 */
[----:B------:R-:W-:-:S07]  /*1030*/  @P5 FADD.FTZ R75, R55, R75 ;  /* 0x0000004b374b5221 */ /* 0x000fce0000010000 */
.L_x_9681:
[----:B------:R-:W-:Y:S05]  /*1040*/  BSYNC B1 ;  /* 0x0000000000017941 */ /* 0x000fea0003800000 */
.L_x_9680:
[----:B------:R-:W-:Y:S04]  /*1050*/  BSSY B1, `(.L_x_9682) ;  /* 0x0000005000017945 */ /* 0x000fe80003800000 */
[----:B------:R-:W-:Y:S05]  /*1060*/  @!P6 BRA `(.L_x_9683) ;  /* 0x00000000000ce947 */ /* 0x000fea0003800000 */
[----:B-----5:R-:W-:-:S05]  /*1070*/  SHF.L.U32 R76, R70, 0x10, RZ ;  /* 0x00000010464c7819 */ /* 0x020fca00000006ff */
[----:B------:R-:W-:-:S04]  /*1080*/  FMUL.FTZ R76, R76, UR6 ;  /* 0x000000064c4c7c20 */ /* 0x000fc80008410000 */
[----:B------:R-:W-:-:S07]  /*1090*/  @P5 FADD.FTZ R76, R60, R76 ;  /* 0x0000004c3c4c5221 */ /* 0x000fce0000010000 */
.L_x_9683:
[----:B------:R-:W-:Y:S05]  /*10a0*/  BSYNC B1 ;  /* 0x0000000000017941 */ /* 0x000fea0003800000 */
.L_x_9682:
[----:B------:R-:W-:Y:S04]  /*10b0*/  BSSY B1, `(.L_x_9684) ;  /* 0x0000006000017945 */ /* 0x000fe80003800000 */
[----:B------:R-:W-:Y:S05]  /*10c0*/  @!P6 BRA `(.L_x_9685) ;  /* 0x000000000010e947 */ /* 0x000fea0003800000 */
[----:B-----5:R-:W-:-:S04]  /*10d0*/  PRMT R77, R70, 0x7632, R77 ;  /* 0x00007632464d7816 */ /* 0x020fc8000000004d */
[----:B------:R-:W-:-:S05]  /*10e0*/  SHF.L.U32 R77, R77, 0x10, RZ ;  /* 0x000000104d4d7819 */ /* 0x000fca00000006ff */
[----:B------:R-:W-:-:S04]  /*10f0*/  FMUL.FTZ R77, R77, UR6 ;  /* 0x000000064d4d7c20 */ /* 0x000fc80008410000 */
[----:B------:R-:W-:-:S07]  /*1100*/  @P5 FADD.FTZ R77, R61, R77 ;  /* 0x0000004d3d4d5221 */ /* 0x000fce0000010000 */
.L_x_9685:
[----:B------:R-:W-:Y:S05]  /*1110*/  BSYNC B1 ;  /* 0x0000000000017941 */ /* 0x000fea0003800000 */
.L_x_9684:
[----:B------:R-:W-:Y:S04]  /*1120*/  BSSY B1, `(.L_x_9686) ;  /* 0x0000005000017945 */ /* 0x000fe80003800000 */
[----:B------:R-:W-:Y:S05]  /*1130*/  @!P6 BRA `(.L_x_9687) ;  /* 0x00000000000ce947 */ /* 0x000fea0003800000 */
[----:B-----5:R-:W-:-:S05]  /*1140*/  SHF.L.U32 R78, R71, 0x10, RZ ;  /* 0x00000010474e7819 */ /* 0x020fca00000006ff */
[----:B------:R-:W-:-:S04]  /*1150*/  FMUL.FTZ R78, R78, UR6 ;  /* 0x000000064e4e7c20 */ /* 0x000fc80008410000 */
[----:B------:R-:W-:-:S07]  /*1160*/  @P5 FADD.FTZ R78, R62, R78 ;  /* 0x0000004e3e4e5221 */ /* 0x000fce0000010000 */
.L_x_9687:
[----:B------:R-:W-:Y:S05]  /*1170*/  BSYNC B1 ;  /* 0x0000000000017941 */ /* 0x000fea0003800000 */
.L_x_9686:
[----:B------:R-:W-:Y:S04]  /*1180*/  BSSY B1, `(.L_x_9688) ;  /* 0x0000006000017945 */ /* 0x000fe80003800000 */
[----:B------:R-:W-:Y:S05]  /*1190*/  @!P6 BRA `(.L_x_9689) ;  /* 0x000000000010e947 */ /* 0x000fea0003800000 */
[----:B-----5:R-:W-:-:S04]  /*11a0*/  PRMT R79, R71, 0x7632, R79 ;  /* 0x00007632474f7816 */ /* 0x020fc8000000004f */
[----:B------:R-:W-:-:S05]  /*11b0*/  SHF.L.U32 R79, R79, 0x10, RZ ;  /* 0x000000104f4f7819 */ /* 0x000fca00000006ff */
[----:B------:R-:W-:-:S04]  /*11c0*/  FMUL.FTZ R79, R79, UR6 ;  /* 0x000000064f4f7c20 */ /* 0x000fc80008410000 */
[----:B------:R-:W-:-:S07]  /*11d0*/  @P5 FADD.FTZ R79, R63, R79 ;  /* 0x0000004f3f4f5221 */ /* 0x000fce0000010000 */
.L_x_9689:
[----:B------:R-:W-:Y:S05]  /*11e0*/  BSYNC B1 ;  /* 0x0000000000017941 */ /* 0x000fea0003800000 */
.L_x_9688:
[----:B------:R3:W-:Y:S01]  /*11f0*/  STG.E.128 desc[UR4][R94.64], R72 ;  /* 0x000000485e007986 */ /* 0x0007e2000c101d04 */
[----:B------:R-:W-:Y:S02]  /*1200*/  IADD3 R93, R93, 0x20, RZ ;  /* 0x000000205d5d7810 */ /* 0x000fe40007ffe0ff */
[----:B------:R-:W-:Y:S01]  /*1210*/  IADD3 R91, R91, 0x20, RZ ;  /* 0x000000205b5b7810 */ /* 0x000fe20007ffe0ff */
[----:B------:R3:W-:Y:S06]  /*1220*/  STG.E.128 desc[UR4][R94.64+0x10], R76 ;  /* 0x0000104c5e007986 */ /* 0x0007ec000c101d04 */
.L_x_9673:
[----:B------:R-:W-:Y:S05]  /*1230*/  BSYNC B0 ;  /* 0x0000000000007941 */ /* 0x000fea0003800000 */
.L_x_9672:
[----:B------:R-:W-:Y:S04]  /*1240*/  BSSY B0, `(.L_x_9690) ;  /* 0x000005d000007945 */ /* 0x000fe80003800000 */
[----:B------:R-:W-:Y:S05]  /*1250*/  @!P3 BRA `(.L_x_9691) ;  /* 0x00000004006cb947 */ /* 0x000fea0003800000 */
[----:B--2---:R-:W2:Y:S08]  /*1260*/  LDC.64 R96, c[0x0][0x230] ;  /* 0x00008c00ff607b82 */ /* 0x004eb00000000a00 */
[----:B------:R-:W4:Y:S01]  /*1270*/  @P4 LDC.64 R84, c[0x0][0x220] ;  /* 0x00008800ff544b82 */ /* 0x000f220000000a00 */
[----:B------:R-:W-:-:S07]  /*1280*/  ISETP.GT.AND P5, PT, R0, RZ, PT ;  /* 0x000000ff0000720c */ /* 0x000fce0003fa4270 */
[----:B0--3--:R-:W0:Y:S01]  /*1290*/  LDC.64 R94, c[0x0][0x238] ;  /* 0x00008e00ff5e7b82 */ /* 0x009e220000000a00 */
[----:B--2---:R-:W-:-:S04]  /*12a0*/  ISETP.NE.U32.AND P0, PT, R96, RZ, PT ;  /* 0x000000ff6000720c */ /* 0x004fc80003f05070 */
[----:B------:R-:W-:-:S13]  /*12b0*/  ISETP.NE.AND.EX P0, PT, R97, RZ, PT, P0 ;  /* 0x000000ff6100720c */ /* 0x000fda0003f05300 */
[----:B------:R-:W2:Y:S02]  /*12c0*/  @P0 LDC.64 R82, c[0x0][0x230] ;  /* 0x00008c00ff520b82 */ /* 0x000ea40000000a00 */
[----:B--2---:R-:W-:-:S05]  /*12d0*/  @P0 IMAD.WIDE.U32 R82, R91, 0x20, R82 ;  /* 0x000000205b520825 */ /* 0x004fca00078e0052 */
[----:B------:R-:W2:Y:S04]  /*12e0*/  @P0 LDG.E.128 R52, desc[UR4][R82.64] ;  /* 0x0000000452340981 */ /* 0x000ea8000c1e1d00 */
[----:B------:R3:W3:Y:S01]  /*12f0*/  @P0 LDG.E.128 R60, desc[UR4][R82.64+0x10] ;  /* 0x00001004523c0981 */ /* 0x0006e2000c1e1d00 */
[----:B----4-:R-:W-:-:S05]  /*1300*/  @P4 IMAD.WIDE.U32 R84, R93, 0x10, R84 ;  /* 0x000000105d544825 */ /* 0x010fca00078e0054 */
[----:B-----5:R4:W5:Y:S01]  /*1310*/  @P4 LDG.E.128 R68, desc[UR4][R84.64] ;  /* 0x0000000454444981 */ /* 0x020962000c1e1d00 */
[----:B------:R-:W-:Y:S01]  /*1320*/  @!P5 ISETP.NE.U32.AND P4, PT, R96, RZ, PT ;  /* 0x000000ff6000d20c */ /* 0x000fe20003f85070 */
[----:B------:R-:W-:Y:S01]  /*1330*/  BSSY B1, `(.L_x_9692) ;  /* 0x000001d000017945 */ /* 0x000fe20003800000 */
[----:B0-----:R-:W-:Y:S02]  /*1340*/  IMAD.WIDE.U32 R94, R91, 0x20, R94 ;  /* 0x000000205b5e7825 */ /* 0x001fe400078e005e */
        /* <DEDUP_REMOVED lines=27> */
.L_x_9693:
[----:B------:R-:W-:Y:S05]  /*1500*/  BSYNC B1 ;  /* 0x0000000000017941 */ /* 0x000fea0003800000 */
.L_x_9692:
[----:B------:R-:W-:Y:S04]  /*1510*/  BSSY B1, `(.L_x_9694) ;  /* 0x0000006000017945 */ /* 0x000fe80003800000 */
[----:B------:R-:W-:Y:S05]  /*1520*/  @!P5 BRA `(.L_x_9695) ;  /* 0x000000000010d947 */ /* 0x000fea0003800000 */
[----:B-----5:R-:W-:-:S04]  /*1530*/  PRMT R0, R68, 0x7632, R0 ;  /* 0x0000763244007816 */ /* 0x020fc80000000000 */
[----:B------:R-:W-:-:S05]  /*1540*/  SHF.L.U32 R0, R0, 0x10, RZ ;  /* 0x0000001000007819 */ /* 0x000fca00000006ff */
[----:B------:R-:W-:-:S04]  /*1550*/  FMUL.FTZ R81, R0, UR6 ;  /* 0x0000000600517c20 */ /* 0x000fc80008410000 */
[----:B------:R-:W-:-:S07]  /*1560*/  @P0 FADD.FTZ R81, R53, R81 ;  /* 0x0000005135510221 */ /* 0x000fce0000010000 */
.L_x_9695:
[----:B------:R-:W-:Y:S05]  /*1570*/  BSYNC B1 ;  /* 0x0000000000017941 */ /* 0x000fea0003800000 */
.L_x_9694:
[----:B------:R-:W-:Y:S04]  /*1580*/  BSSY B1, `(.L_x_9696) ;  /* 0x0000005000017945 */ /* 0x000fe80003800000 */
[----:B------:R-:W-:Y:S05]  /*1590*/  @!P5 BRA `(.L_x_9697) ;  /* 0x00000000000cd947 */ /* 0x000fea0003800000 */
[----:B-----5:R-:W-:-:S05]  /*15a0*/  SHF.L.U32 R82, R69, 0x10, RZ ;  /* 0x0000001045527819 */ /* 0x020fca00000006ff */
[----:B------:R-:W-:-:S04]  /*15b0*/  FMUL.FTZ R82, R82, UR6 ;  /* 0x0000000652527c20 */ /* 0x000fc80008410000 */
[----:B------:R-:W-:-:S07]  /*15c0*/  @P0 FADD.FTZ R82, R54, R82 ;  /* 0x0000005236520221 */ /* 0x000fce0000010000 */
.L_x_9697:
[----:B------:R-:W-:Y:S05]  /*15d0*/  BSYNC B1 ;  /* 0x0000000000017941 */ /* 0x000fea0003800000 */
.L_x_9696:
[----:B------:R-:W-:Y:S04]  /*15e0*/  BSSY B1, `(.L_x_9698) ;  /* 0x0000006000017945 */ /* 0x000fe80003800000 */
[----:B------:R-:W-:Y:S05]  /*15f0*/  @!P5 BRA `(.L_x_9699) ;  /* 0x000000000010d947 */ /* 0x000fea0003800000 */
[----:B-----5:R-:W-:-:S04]  /*1600*/  PRMT R0, R69, 0x7632, R0 ;  /* 0x0000763245007816 */ /* 0x020fc80000000000 */
[----:B------:R-:W-:-:S05]  /*1610*/  SHF.L.U32 R0, R0, 0x10, RZ ;  /* 0x0000001000007819 */ /* 0x000fca00000006ff */
[----:B------:R-:W-:-:S04]  /*1620*/  FMUL.FTZ R83, R0, UR6 ;  /* 0x0000000600537c20 */ /* 0x000fc80008410000 */
[----:B------:R-:W-:-:S07]  /*1630*/  @P0 FADD.FTZ R83, R55, R83 ;  /* 0x0000005337530221 */ /* 0x000fce0000010000 */
.L_x_9699:
[----:B------:R-:W-:Y:S05]  /*1640*/  BSYNC B1 ;  /* 0x0000000000017941 */ /* 0x000fea0003800000 */
.L_x_9698:
[----:B------:R-:W-:Y:S04]  /*1650*/  BSSY B1, `(.L_x_9700) ;  /* 0x0000005000017945 */ /* 0x000fe80003800000 */
[----:B------:R-:W-:Y:S05]  /*1660*/  @!P5 BRA `(.L_x_9701) ;  /* 0x00000000000cd947 */ /* 0x000fea0003800000 */
[----:B-----5:R-:W-:-:S05]  /*1670*/  SHF.L.U32 R84, R70, 0x10, RZ ;  /* 0x0000001046547819 */ /* 0x020fca00000006ff */
[----:B------:R-:W-:-:S04]  /*1680*/  FMUL.FTZ R84, R84, UR6 ;  /* 0x0000000654547c20 */ /* 0x000fc80008410000 */
[----:B------:R-:W-:-:S07]  /*1690*/  @P0 FADD.FTZ R84, R60, R84 ;  /* 0x000000543c540221 */ /* 0x000fce0000010000 */
.L_x_9701:
[----:B------:R-:W-:Y:S05]  /*16a0*/  BSYNC B1 ;  /* 0x0000000000017941 */ /* 0x000fea0003800000 */
.L_x_9700:
[----:B------:R-:W-:Y:S04]  /*16b0*/  BSSY B1, `(.L_x_9702) ;  /* 0x0000006000017945 */ /* 0x000fe80003800000 */
[----:B------:R-:W-:Y:S05]  /*16c0*/  @!P5 BRA `(.L_x_9703) ;  /* 0x000000000010d947 */ /* 0x000fea0003800000 */
[----:B-----5:R-:W-:-:S04]  /*16d0*/  PRMT R0, R70, 0x7632, R0 ;  /* 0x0000763246007816 */ /* 0x020fc80000000000 */
[----:B------:R-:W-:-:S05]  /*16e0*/  SHF.L.U32 R0, R0, 0x10, RZ ;  /* 0x0000001000007819 */ /* 0x000fca00000006ff */
[----:B------:R-:W-:-:S04]  /*16f0*/  FMUL.FTZ R85, R0, UR6 ;  /* 0x0000000600557c20 */ /* 0x000fc80008410000 */
[----:B------:R-:W-:-:S07]  /*1700*/  @P0 FADD.FTZ R85, R61, R85 ;  /* 0x000000553d550221 */ /* 0x000fce0000010000 */
.L_x_9703:
[----:B------:R-:W-:Y:S05]  /*1710*/  BSYNC B1 ;  /* 0x0000000000017941 */ /* 0x000fea0003800000 */
.L_x_9702:
[----:B------:R-:W-:Y:S04]  /*1720*/  BSSY B1, `(.L_x_9704) ;  /* 0x0000005000017945 */ /* 0x000fe80003800000 */
[----:B------:R-:W-:Y:S05]  /*1730*/  @!P5 BRA `(.L_x_9705) ;  /* 0x00000000000cd947 */ /* 0x000fea0003800000 */
[----:B-----5:R-:W-:-:S05]  /*1740*/  SHF.L.U32 R86, R71, 0x10, RZ ;  /* 0x0000001047567819 */ /* 0x020fca00000006ff */
[----:B------:R-:W-:-:S04]  /*1750*/  FMUL.FTZ R86, R86, UR6 ;  /* 0x0000000656567c20 */ /* 0x000fc80008410000 */
[----:B------:R-:W-:-:S07]  /*1760*/  @P0 FADD.FTZ R86, R62, R86 ;  /* 0x000000563e560221 */ /* 0x000fce0000010000 */
.L_x_9705:
[----:B------:R-:W-:Y:S05]  /*1770*/  BSYNC B1 ;  /* 0x0000000000017941 */ /* 0x000fea0003800000 */
.L_x_9704:
[----:B------:R-:W-:Y:S04]  /*1780*/  BSSY B1, `(.L_x_9706) ;  /* 0x0000006000017945 */ /* 0x000fe80003800000 */
[----:B------:R-:W-:Y:S05]  /*1790*/  @!P5 BRA `(.L_x_9707) ;  /* 0x000000000010d947 */ /* 0x000fea0003800000 */
[----:B-----5:R-:W-:-:S04]  /*17a0*/  PRMT R0, R71, 0x7632, R0 ;  /* 0x0000763247007816 */ /* 0x020fc80000000000 */
[----:B------:R-:W-:-:S05]  /*17b0*/  SHF.L.U32 R0, R0, 0x10, RZ ;  /* 0x0000001000007819 */ /* 0x000fca00000006ff */
[----:B------:R-:W-:-:S04]  /*17c0*/  FMUL.FTZ R87, R0, UR6 ;  /* 0x0000000600577c20 */ /* 0x000fc80008410000 */
[----:B------:R-:W-:-:S07]  /*17d0*/  @P0 FADD.FTZ R87, R63, R87 ;  /* 0x000000573f570221 */ /* 0x000fce0000010000 */
.L_x_9707:
[----:B------:R-:W-:Y:S05]  /*17e0*/  BSYNC B1 ;  /* 0x0000000000017941 */ /* 0x000fea0003800000 */
.L_x_9706:
[----:B------:R4:W-:Y:S04]  /*17f0*/  STG.E.128 desc[UR4][R94.64], R80 ;  /* 0x000000505e007986 */ /* 0x0009e8000c101d04 */
[----:B------:R4:W-:Y:S02]  /*1800*/  STG.E.128 desc[UR4][R94.64+0x10], R84 ;  /* 0x000010545e007986 */ /* 0x0009e4000c101d04 */
.L_x_9691:
[----:B------:R-:W-:Y:S05]  /*1810*/  BSYNC B0 ;  /* 0x0000000000007941 */ /* 0x000fea0003800000 */
.L_x_9690:
[----:B------:R-:W-:Y:S01]  /*1820*/  FADD.FTZ R0, RZ, R56 ;  /* 0x00000038ff007221 */ /* 0x000fe20000010000 */
        /* <DEDUP_REMOVED lines=30> */
[----:B0--34-:R-:W-:-:S05]  /*1a10*/  FADD.FTZ R94, R91, R0 ;  /* 0x000000005b5e7221 */ /* 0x019fca0000010000 */
[----:B------:R-:W0:Y:S02]  /*1a20*/  SHFL.BFLY PT, R93, R94, 0x2, 0x1f ;  /* 0x0c401f005e5d7f89 */ /* 0x000e2400000e0000 */
[----:B0-----:R-:W-:-:S05]  /*1a30*/  FADD.FTZ R95, R94, R93 ;  /* 0x0000005d5e5f7221 */ /* 0x001fca0000010000 */
[----:B------:R-:W2:Y:S02]  /*1a40*/  SHFL.BFLY PT, R0, R95, 0x4, 0x1f ;  /* 0x0c801f005f007f89 */ /* 0x000ea400000e0000 */
[----:B--2---:R-:W-:-:S05]  /*1a50*/  FADD.FTZ R96, R95, R0 ;  /* 0x000000005f607221 */ /* 0x004fca0000010000 */
[----:B------:R-:W0:Y:S02]  /*1a60*/  SHFL.BFLY PT, R93, R96, 0x8, 0x1f ;  /* 0x0d001f00605d7f89 */ /* 0x000e2400000e0000 */
[----:B0-----:R-:W-:Y:S02]  /*1a70*/  FADD.FTZ R97, R96, R93 ;  /* 0x0000005d60617221 */ /* 0x001fe40000010000 */
[----:B------:R-:W0:Y:S03]  /*1a80*/  LDC R93, c[0x0][0x290] ;  /* 0x0000a400ff5d7b82 */ /* 0x000e260000000800 */
[----:B------:R-:W2:Y:S02]  /*1a90*/  SHFL.BFLY PT, R0, R97, 0x10, 0x1f ;  /* 0x0e001f0061007f89 */ /* 0x000ea400000e0000 */
[----:B--2---:R-:W-:-:S04]  /*1aa0*/  FADD.FTZ R0, R97, R0 ;  /* 0x0000000061007221 */ /* 0x004fc80000010000 */
        /* <DEDUP_REMOVED lines=59> */
.L_x_9727:
[----:B------:R-:W3:Y:S01]  /*1e60*/  @!P5 LDC.64 R94, c[0x0][0x250] ;  /* 0x00009400ff5edb82 */ /* 0x000ee20000000a00 */
[----:B------:R-:W-:Y:S01]  /*1e70*/  FMUL.FTZ R0, R91, R91 ;  /* 0x0000005b5b007220 */ /* 0x000fe20000410000 */
[----:B------:R-:W-:Y:S01]  /*1e80*/  ISETP.NE.AND P6, PT, R99, RZ, PT ;  /* 0x000000ff6300720c */ /* 0x000fe20003fc5270 */
[----:B0-2---:R-:W-:Y:S01]  /*1e90*/  FADD.FTZ R100, R100, R101 ;  /* 0x0000006564647221 */ /* 0x005fe20000010000 */
[----:B------:R-:W-:Y:S02]  /*1ea0*/  BSSY B0, `(.L_x_9709) ;  /* 0x000007b000007945 */ /* 0x000fe40003800000 */
[----:B------:R-:W-:Y:S01]  /*1eb0*/  FSEL R0, R0, RZ, P6 ;  /* 0x000000ff00007208 */ /* 0x000fe20003000000 */
[----:B------:R-:W-:Y:S01]  /*1ec0*/  FFMA.FTZ R93, R100, R93, UR7 ;  /* 0x00000007645d7e23 */ /* 0x000fe2000801005d */
[----:B------:R-:W0:Y:S03]  /*1ed0*/  @!P5 LDC.64 R96, c[0x0][0x258] ;  /* 0x00009600ff60db82 */ /* 0x000e260000000a00 */
[----:B------:R-:W-:-:S06]  /*1ee0*/  FADD.FTZ R0, R93, R0 ;  /* 0x000000005d007221 */ /* 0x000fcc0000010000 */
[----:B------:R-:W2:Y:S01]  /*1ef0*/  MUFU.RSQ R0, R0 ;  /* 0x0000000000007308 */ /* 0x000ea20000001400 */
[----:B---3--:R-:W-:-:S04]  /*1f00*/  @!P5 LEA R94, P0, R92, R94, 0x2 ;  /* 0x0000005e5c5ed211 */ /* 0x008fc800078010ff */
[--C-:B------:R-:W-:Y:S02]  /*1f10*/  @!P5 LEA.HI.X R95, R92, R95, R90.reuse, 0x2, P0 ;  /* 0x0000005f5c5fd211 */ /* 0x100fe400000f145a */
[----:B-----5:R-:W-:Y:S02]  /*1f20*/  ISETP.GE.AND P0, PT, R88, 0x1, PT ;  /* 0x000000015800780c */ /* 0x020fe40003f06270 */
[C---:B0-----:R-:W-:Y:S01]  /*1f30*/  @!P5 LEA R96, P4, R92.reuse, R96, 0x2 ;  /* 0x000000605c60d211 */ /* 0x041fe200078810ff */
[----:B------:R0:W-:Y:S03]  /*1f40*/  @!P5 STG.E desc[UR4][R94.64], R91 ;  /* 0x0000005b5e00d986 */ /* 0x0001e6000c101904 */
[----:B------:R-:W-:-:S05]  /*1f50*/  @!P5 LEA.HI.X R97, R92, R97, R90, 0x2, P4 ;  /* 0x000000615c61d211 */ /* 0x000fca00020f145a */
[----:B--2---:R0:W-:Y:S02]  /*1f60*/  @!P5 STG.E desc[UR4][R96.64], R0 ;  /* 0x000000006000d986 */ /* 0x0041e4000c101904 */
[----:B------:R-:W-:Y:S05]  /*1f70*/  @!P0 BRA `(.L_x_9710) ;  /* 0x0000000400b48947 */ /* 0x000fea0003800000 */
[----:B------:R-:W-:Y:S01]  /*1f80*/  IADD3 R88, R88, -0x1, RZ ;  /* 0xffffffff58587810 */ /* 0x000fe20007ffe0ff */
[----:B------:R-:W-:Y:S01]  /*1f90*/  BSSY B1, `(.L_x_9711) ;  /* 0x0000028000017945 */ /* 0x000fe20003800000 */
[----:B------:R-:W-:Y:S02]  /*1fa0*/  LOP3.LUT R2, R98, 0x1f, RZ, 0xc0, !PT ;  /* 0x0000001f62027812 */ /* 0x000fe400078ec0ff */
[----:B------:R-:W-:Y:S01]  /*1fb0*/  FSEL R93, R91, RZ, !P6 ;  /* 0x000000ff5b5d7208 */ /* 0x000fe20007000000 */
[----:B------:R-:W-:-:S05]  /*1fc0*/  IMAD R88, R88, R89, RZ ;  /* 0x0000005958587224 */ /* 0x000fca00078e02ff */
[----:B------:R-:W-:-:S04]  /*1fd0*/  SHF.R.S32.HI R89, RZ, 0x1f, R88 ;  /* 0x0000001fff597819 */ /* 0x000fc80000011458 */
[----:B------:R-:W-:-:S04]  /*1fe0*/  LEA.HI R89, R89, R88, RZ, 0x3 ;  /* 0x0000005859597211 */ /* 0x000fc800078f18ff */
[----:B0-----:R-:W-:Y:S01]  /*1ff0*/  LEA.HI.SX32 R97, R89, R2, 0x1d ;  /* 0x0000000259617211 */ /* 0x001fe200078feaff */
        /* <DEDUP_REMOVED lines=33> */
.L_x_9712:
[----:B------:R-:W-:Y:S05]  /*2210*/  BSYNC B1 ;  /* 0x0000000000017941 */ /* 0x000fea0003800000 */
.L_x_9711:
        /* <DEDUP_REMOVED lines=34> */
.L_x_9714:
[----:B------:R-:W-:Y:S05]  /*2440*/  BSYNC B1 ;  /* 0x0000000000017941 */ /* 0x000fea0003800000 */
.L_x_9713:
[----:B------:R-:W-:Y:S05]  /*2450*/  @!P3 BRA `(.L_x_9710) ;  /* 0x00000000007cb947 */ /* 0x000fea0003800000 */
[----:B0-2---:R-:W0:Y:S01]  /*2460*/  LDC.64 R88, c[0x0][0x2b8] ;  /* 0x0000ae00ff587b82 */ /* 0x005e220000000a00 */
        /* <DEDUP_REMOVED lines=30> */
.L_x_9710:
[----:B------:R-:W-:Y:S05]  /*2650*/  BSYNC B0 ;  /* 0x0000000000007941 */ /* 0x000fea0003800000 */
.L_x_9709:
[----:B0-23--:R-:W0:Y:S02]  /*2660*/  LDC.64 R88, c[0x0][0x210] ;  /* 0x00008400ff587b82 */ /* 0x00de240000000a00 */
[----:B0-----:R-:W-:-:S04]  /*2670*/  LEA R92, R88, R92, 0x2 ;  /* 0x0000005c585c7211 */ /* 0x001fc800078e10ff */
[----:B------:R-:W-:-:S13]  /*2680*/  ISETP.GE.AND P0, PT, R92, R89, PT ;  /* 0x000000595c00720c */ /* 0x000fda0003f06270 */
[----:B------:R-:W-:Y:S05]  /*2690*/  @!P0 BRA `(.L_x_9715) ;  /* 0xffffffdc00988947 */ /* 0x000fea000383ffff */
[----:B------:R-:W-:Y:S05]  /*26a0*/  EXIT ;  /* 0x000000000000794d */ /* 0x000fea0003800000 */
.L_x_9708:
[----:B------:R-:W-:Y:S01]  /*26b0*/  HFMA2.MMA R104, -RZ, RZ, 0, 5.9604644775390625e-08 ;  /* 0x00000001ff687435 */ /* 0x000fe200000001ff */
[----:B------:R-:W-:Y:S01]  /*26c0*/  BSSY B0, `(.L_x_9716) ;  /* 0x0000007000007945 */ /* 0x000fe20003800000 */
[----:B------:R-:W-:Y:S02]  /*26d0*/  MOV R103, R91 ;  /* 0x0000005b00677202 */ /* 0x000fe40000000f00 */
[----:B------:R-:W-:Y:S02]  /*26e0*/  MOV R105, 0x1f ;  /* 0x0000001f00697802 */ /* 0x000fe40000000f00 */
[----:B------:R-:W-:-:S07]  /*26f0*/  MOV R102, 0xffffffff ;  /* 0xffffffff00667802 */ /* 0x000fce0000000f00 */
[----:B012345:R-:W-:Y:S05]  /*2700*/  WARPSYNC.COLLECTIVE R102, `(.L_x_9717) ;  /* 0x0000000066087348 */ /* 0x03ffea0003c00000 */
[----:B------:R0:W0:Y:S02]  /*2710*/  SHFL.BFLY P6, R101, R103, R104, R105 ;  /* 0x0c00006867657389 */ /* 0x00002400000c0069 */
[----:B012345:R-:W-:Y:S01]  /*2720*/  ENDCOLLECTIVE ;  /* 0x000000000000791b */ /* 0x03ffe20003800000 */
.L_x_9717:
[----:B------:R-:W-:Y:S05]  /*2730*/  BSYNC B0 ;  /* 0x0000000000007941 */ /* 0x000fea0003800000 */
.L_x_9716:
        /* <DEDUP_REMOVED lines=9> */
.L_x_9718:
[----:B------:R-:W-:Y:S01]  /*27d0*/  HFMA2.MMA R104, -RZ, RZ, 0, 2.384185791015625e-07 ;  /* 0x00000004ff687435 */ /* 0x000fe200000001ff */
[----:B------:R-:W-:-:S05]  /*27e0*/  MOV R93, R101 ;  /* 0x00000065005d7202 */ /* 0x000fca0000000f00 */
[----:B------:R-:W-:-:S05]  /*27f0*/  FADD.FTZ R95, R94, R93 ;  /* 0x0000005d5e5f7221 */ /* 0x000fca0000010000 */
[----:B------:R-:W-:-:S07]  /*2800*/  MOV R103, R95 ;  /* 0x0000005f00677202 */ /* 0x000fce0000000f00 */
[----:B------:R-:W-:Y:S05]  /*2810*/  WARPSYNC.COLLECTIVE R102, `(.L_x_9719) ;  /* 0x0000000066087348 */ /* 0x000fea0003c00000 */
[----:B------:R0:W1:Y:S02]  /*2820*/  SHFL.BFLY P6, R101, R103, R104, R105 ;  /* 0x0c00006867657389 */ /* 0x00006400000c0069 */
[----:B01----:R-:W-:Y:S01]  /*2830*/  ENDCOLLECTIVE ;  /* 0x000000000000791b */ /* 0x003fe20003800000 */
.L_x_9719:
[----:B------:R-:W-:Y:S01]  /*2840*/  HFMA2.MMA R104, -RZ, RZ, 0, 4.76837158203125e-07 ;  /* 0x00000008ff687435 */ /* 0x000fe200000001ff */
[----:B------:R-:W-:-:S05]  /*2850*/  MOV R0, R101 ;  /* 0x0000006500007202 */ /* 0x000fca0000000f00 */
[----:B------:R-:W-:-:S05]  /*2860*/  FADD.FTZ R96, R95, R0 ;  /* 0x000000005f607221 */ /* 0x000fca0000010000 */
[----:B------:R-:W-:-:S07]  /*2870*/  MOV R103, R96 ;  /* 0x0000006000677202 */ /* 0x000fce0000000f00 */
[----:B------:R-:W-:Y:S05]  /*2880*/  WARPSYNC.COLLECTIVE R102, `(.L_x_9720) ;  /* 0x0000000066087348 */ /* 0x000fea0003c00000 */
[----:B------:R0:W1:Y:S02]  /*2890*/  SHFL.BFLY P6, R101, R103, R104, R105 ;  /* 0x0c00006867657389 */ /* 0x00006400000c0069 */
[----:B01----:R-:W-:Y:S01]  /*28a0*/  ENDCOLLECTIVE ;  /* 0x000000000000791b */ /* 0x003fe20003800000 */
.L_x_9720:
        /* <DEDUP_REMOVED lines=8> */
.L_x_9721:
        /* <DEDUP_REMOVED lines=57> */
.L_x_9722:
[----:B------:R-:W-:Y:S01]  /*2cc0*/  HFMA2.MMA R104, -RZ, RZ, 0, 1.1920928955078125e-07 ;  /* 0x00000002ff687435 */ /* 0x000fe200000001ff */
[----:B------:R-:W-:-:S05]  /*2cd0*/  MOV R95, R101 ;  /* 0x00000065005f7202 */ /* 0x000fca0000000f00 */
[----:B------:R-:W-:-:S05]  /*2ce0*/  FADD.FTZ R95, R0, R95 ;  /* 0x0000005f005f7221 */ /* 0x000fca0000010000 */
[----:B------:R-:W-:-:S07]  /*2cf0*/  MOV R103, R95 ;  /* 0x0000005f00677202 */ /* 0x000fce0000000f00 */
[----:B------:R-:W-:Y:S05]  /*2d00*/  WARPSYNC.COLLECTIVE R102, `(.L_x_9723) ;  /* 0x0000000066087348 */ /* 0x000fea0003c00000 */
[----:B------:R0:W1:Y:S02]  /*2d10*/  SHFL.BFLY P6, R101, R103, R104, R105 ;  /* 0x0c00006867657389 */ /* 0x00006400000c0069 */
[----:B01----:R-:W-:Y:S01]  /*2d20*/  ENDCOLLECTIVE ;  /* 0x000000000000791b */ /* 0x003fe20003800000 */
.L_x_9723:
[----:B------:R-:W-:Y:S01]  /*2d30*/  HFMA2.MMA R104, -RZ, RZ, 0, 2.384185791015625e-07 ;  /* 0x00000004ff687435 */ /* 0x000fe200000001ff */
[----:B------:R-:W-:-:S05]  /*2d40*/  MOV R94, R101 ;  /* 0x00000065005e7202 */ /* 0x000fca0000000f00 */
[----:B------:R-:W-:-:S05]  /*2d50*/  FADD.FTZ R94, R95, R94 ;  /* 0x0000005e5f5e7221 */ /* 0x000fca0000010000 */
[----:B------:R-:W-:-:S07]  /*2d60*/  MOV R103, R94 ;  /* 0x0000005e00677202 */ /* 0x000fce0000000f00 */
[----:B------:R-:W-:Y:S05]  /*2d70*/  WARPSYNC.COLLECTIVE R102, `(.L_x_9724) ;  /* 0x0000000066087348 */ /* 0x000fea0003c00000 */
[----:B------:R0:W1:Y:S02]  /*2d80*/  SHFL.BFLY P6, R101, R103, R104, R105 ;  /* 0x0c00006867657389 */ /* 0x00006400000c0069 */
[----:B01----:R-:W-:Y:S01]  /*2d90*/  ENDCOLLECTIVE ;  /* 0x000000000000791b */ /* 0x003fe20003800000 */
.L_x_9724:
[----:B------:R-:W-:Y:S01]  /*2da0*/  HFMA2.MMA R104, -RZ, RZ, 0, 4.76837158203125e-07 ;  /* 0x00000008ff687435 */ /* 0x000fe200000001ff */
[----:B------:R-:W-:-:S05]  /*2db0*/  MOV R97, R101 ;  /* 0x0000006500617202 */ /* 0x000fca0000000f00 */
[----:B------:R-:W-:-:S05]  /*2dc0*/  FADD.FTZ R97, R94, R97 ;  /* 0x000000615e617221 */ /* 0x000fca0000010000 */
[----:B------:R-:W-:-:S07]  /*2dd0*/  MOV R103, R97 ;  /* 0x0000006100677202 */ /* 0x000fce0000000f00 */
[----:B------:R-:W-:Y:S05]  /*2de0*/  WARPSYNC.COLLECTIVE R102, `(.L_x_9725) ;  /* 0x0000000066087348 */ /* 0x000fea0003c00000 */
[----:B------:R0:W1:Y:S02]  /*2df0*/  SHFL.BFLY P6, R101, R103, R104, R105 ;  /* 0x0c00006867657389 */ /* 0x00006400000c0069 */
[----:B01----:R-:W-:Y:S01]  /*2e00*/  ENDCOLLECTIVE ;  /* 0x000000000000791b */ /* 0x003fe20003800000 */
.L_x_9725:
[----:B------:R-:W-:Y:S01]  /*2e10*/  HFMA2.MMA R104, -RZ, RZ, 0, 9.5367431640625e-07 ;  /* 0x00000010ff687435 */ /* 0x000fe200000001ff */
[----:B------:R-:W-:-:S05]  /*2e20*/  MOV R96, R101 ;  /* 0x0000006500607202 */ /* 0x000fca0000000f00 */
[----:B------:R-:W-:-:S05]  /*2e30*/  FADD.FTZ R100, R97, R96 ;  /* 0x0000006061647221 */ /* 0x000fca0000010000 */
[----:B------:R-:W-:-:S07]  /*2e40*/  MOV R103, R100 ;  /* 0x0000006400677202 */ /* 0x000fce0000000f00 */
[----:B------:R-:W-:Y:S05]  /*2e50*/  WARPSYNC.COLLECTIVE R102, `(.L_x_9726) ;  /* 0x0000000066087348 */ /* 0x000fea0003c00000 */
[----:B------:R0:W1:Y:S02]  /*2e60*/  SHFL.BFLY P6, R101, R103, R104, R105 ;  /* 0x0c00006867657389 */ /* 0x00006400000c0069 */
[----:B01----:R-:W-:Y:S01]  /*2e70*/  ENDCOLLECTIVE ;  /* 0x000000000000791b */ /* 0x003fe20003800000 */
.L_x_9726:
[----:B------:R-:W-:Y:S05]  /*2e80*/  BRA `(.L_x_9727) ;  /* 0xffffffec00f47947 */ /* 0x000fea000383ffff */
.L_x_9728:
        /* <DEDUP_REMOVED lines=15> */
.L_x_23514:


//--------------------- .text._ZN10layer_norm13ln_fwd_kernelINS_13Kernel_traitsIf13__nv_bfloat16fS2_fjLj768ELj1ELj4ELj1ELj16ENS_18Kernel_traits_baseILj768EfS2_fS2_fjLj128EEEEELb0ELb0ELb1ELb1EEEvNS_9FwdParamsE --------------------------
	.section	.text._ZN10layer_norm13ln_fwd_kernelINS_13Kernel_traitsIf13__nv_bfloat16fS2_fjLj768ELj1ELj4ELj1ELj16ENS_18Kernel_traits_baseILj768EfS2_fS2_fjLj128EEEEELb0ELb0ELb1ELb1EEEvNS_9FwdParamsE,"ax",@progbits
	.align	128
        .global         _ZN10layer_norm13ln_fwd_kernelINS_13Kernel_traitsIf13__nv_bfloat16fS2_fjLj768ELj1ELj4ELj1ELj16ENS_18Kernel_traits_baseILj768EfS2_fS2_fjLj128EEEEELb0ELb0ELb1ELb1EEEvNS_9FwdParamsE
        .type           _ZN10layer_norm13ln_fwd_kernelINS_13Kernel_traitsIf13__nv_bfloat16fS2_fjLj768ELj1ELj4ELj1ELj16ENS_18Kernel_traits_baseILj768EfS2_fS2_fjLj128EEEEELb0ELb0ELb1ELb1EEEvNS_9FwdParamsE,@function
        .size           _ZN10layer_norm13ln_fwd_kernelINS_13Kernel_traitsIf13__nv_bfloat16fS2_fjLj768ELj1ELj4ELj1ELj16ENS_18Kernel_traits_baseILj768EfS2_fS2_fjLj128EEEEELb0ELb0ELb1ELb1EEEvNS_9FwdParamsE,(.L_x_23515 - _ZN10layer_norm13ln_fwd_kernelINS_13Kernel_traitsIf13__nv_bfloat16fS2_fjLj768ELj1ELj4ELj1ELj16ENS_18Kernel_traits_baseILj768EfS2_fS2_fjLj128EEEEELb0ELb0ELb1ELb1EEEvNS_9FwdParamsE)
        .other          _ZN10layer_norm13ln_fwd_kernelINS_13Kernel_traitsIf13__nv_bfloat16fS2_fjLj768ELj1ELj4ELj1ELj16ENS_18Kernel_traits_baseILj768EfS2_fS2_fjLj128EEEEELb0ELb0ELb1ELb1EEEvNS_9FwdParamsE,@"STO_CUDA_ENTRY STV_DEFAULT"
_ZN10layer_norm13ln_fwd_kernelINS_13Kernel_traitsIf13__nv_bfloat16fS2_fjLj768ELj1ELj4ELj1ELj16ENS_18Kernel_traits_baseILj768EfS2_fS2_fjLj128EEEEELb0ELb0ELb1ELb1EEEvNS_9FwdParamsE:
.text._ZN10layer_norm13ln_fwd_kernelINS_13Kernel_traitsIf13__nv_bfloat16fS2_fjLj768ELj1ELj4ELj1ELj16ENS_18Kernel_traits_baseILj768EfS2_fS2_fjLj128EEEEELb0ELb0ELb1ELb1EEEvNS_9FwdParamsE:
        /* <DEDUP_REMOVED lines=44> */
[----:B0-----:R-:W-:Y:S01]  /*02c0*/  LOP3.LUT R2, R54, 0x1f, RZ, 0xc0, !PT ;  /* 0x0000001f36027812 */ /* 0x001fe200078ec0ff */
[----:B------:R-:W-:Y:S01]  /*02d0*/  ULDC UR7, c[0x0][0x2d8] ;  /* 0x0000b60000077ab9 */ /* 0x000fe20000000800 */
[----:B------:R-:W-:-:S02]  /*02e0*/  MOV R3, R0 ;  /* 0x0000000000037202 */ /* 0x000fc40000000f00 */
[----:B------:R-:W-:Y:S01]  /*02f0*/  ISETP.NE.AND P4, PT, RZ, UR6, PT ;  /* 0x00000006ff007c0c */ /* 0x000fe2000bf85270 */
[----:B------:R-:W-:-:S12]  /*0300*/  ULDC UR6, c[0x0][0x29c] ;  /* 0x0000a70000067ab9 */ /* 0x000fd80000000800 */
.L_x_9780:
[----:B0-----:R-:W0:Y:S08]  /*0310*/  LDC.64 R64, c[0x0][0x280] ;  /* 0x0000a000ff407b82 */ /* 0x001e300000000a00 */
[----:B------:R-:W2:Y:S08]  /*0320*/  LDC.64 R92, c[0x0][0x230] ;  /* 0x00008c00ff5c7b82 */ /* 0x000eb00000000a00 */
[----:B------:R-:W3:Y:S01]  /*0330*/  LDC R88, c[0x0][0x218] ;  /* 0x00008600ff587b82 */ /* 0x000ee20000000800 */
[----:B0-----:R-:W-:-:S07]  /*0340*/  IMAD.WIDE R64, R3, 0x4, R64 ;  /* 0x0000000403407825 */ /* 0x001fce00078e0240 */
[----:B------:R-:W0:Y:S01]  /*0350*/  LDC.64 R84, c[0x0][0x238] ;  /* 0x00008e00ff547b82 */ /* 0x000e220000000a00 */
[----:B------:R-:W4:Y:S01]  /*0360*/  LDG.E R70, desc[UR4][R64.64] ;  /* 0x0000000440467981 */ /* 0x000f22000c1e1900 */
[----:B--2---:R-:W-:-:S04]  /*0370*/  ISETP.NE.U32.AND P0, PT, R92, RZ, PT ;  /* 0x000000ff5c00720c */ /* 0x004fc80003f05070 */
[----:B------:R-:W-:Y:S01]  /*0380*/  ISETP.NE.AND.EX P0, PT, R93, RZ, PT, P0 ;  /* 0x000000ff5d00720c */ /* 0x000fe20003f05300 */
[----:B---3--:R-:W-:-:S12]  /*0390*/  IMAD R0, R3, R88, RZ ;  /* 0x0000005803007224 */ /* 0x008fd800078e02ff */
[----:B------:R-:W2:Y:S01]  /*03a0*/  @P0 LDC.64 R68, c[0x0][0x230] ;  /* 0x00008c00ff440b82 */ /* 0x000ea20000000a00 */
[----:B------:R-:W-:-:S04]  /*03b0*/  SHF.R.S32.HI R67, RZ, 0x1f, R0 ;  /* 0x0000001fff437819 */ /* 0x000fc80000011400 */
[----:B------:R-:W-:-:S04]  /*03c0*/  LEA.HI R67, R67, R0, RZ, 0x3 ;  /* 0x0000000043437211 */ /* 0x000fc800078f18ff */
[----:B------:R-:W-:Y:S02]  /*03d0*/  LEA.HI.SX32 R81, R67, R2, 0x1d ;  /* 0x0000000243517211 */ /* 0x000fe400078feaff */
[----:B------:R-:W3:Y:S03]  /*03e0*/  LDC.64 R66, c[0x0][0x288] ;  /* 0x0000a200ff427b82 */ /* 0x000ee60000000a00 */
[----:B--2---:R-:W-:-:S05]  /*03f0*/  @P0 IMAD.WIDE.U32 R68, R81, 0x20, R68 ;  /* 0x0000002051440825 */ /* 0x004fca00078e0044 */
[----:B-1----:R-:W2:Y:S04]  /*0400*/  @P0 LDG.E.128 R52, desc[UR4][R68.64] ;  /* 0x0000000444340981 */ /* 0x002ea8000c1e1d00 */
[----:B------:R-:W2:Y:S01]  /*0410*/  @P0 LDG.E.128 R56, desc[UR4][R68.64+0x10] ;  /* 0x0000100444380981 */ /* 0x000ea2000c1e1d00 */
[----:B---3--:R-:W-:-:S05]  /*0420*/  IMAD.WIDE R66, R3, 0x4, R66 ;  /* 0x0000000403427825 */ /* 0x008fca00078e0242 */
[----:B-----5:R-:W5:Y:S01]  /*0430*/  LDG.E R89, desc[UR4][R66.64] ;  /* 0x0000000442597981 */ /* 0x020f62000c1e1900 */
[----:B------:R-:W-:Y:S01]  /*0440*/  IADD3 R83, R81, 0x20, RZ ;  /* 0x0000002051537810 */ /* 0x000fe20007ffe0ff */
[----:B------:R-:W-:Y:S01]  /*0450*/  BSSY B0, `(.L_x_9729) ;  /* 0x000002b000007945 */ /* 0x000fe20003800000 */
[C---:B----4-:R-:W-:Y:S02]  /*0460*/  ISETP.GE.AND P5, PT, R70.reuse, 0x1, PT ;  /* 0x000000014600780c */ /* 0x050fe40003fa6270 */
[----:B------:R-:W-:-:S11]  /*0470*/  ISETP.GT.AND P6, PT, R70, RZ, PT ;  /* 0x000000ff4600720c */ /* 0x000fd60003fc4270 */
[----:B------:R-:W-:Y:S01]  /*0480*/  @P5 IADD3 R71, R70, -0x1, RZ ;  /* 0xffffffff46475810 */ /* 0x000fe20007ffe0ff */
[----:B------:R-:W1:Y:S04]  /*0490*/  @P5 LDC.64 R64, c[0x0][0x220] ;  /* 0x00008800ff405b82 */ /* 0x000e680000000a00 */
[----:B------:R-:W-:-:S05]  /*04a0*/  @P5 IMAD R71, R71, R88, RZ ;  /* 0x0000005847475224 */ /* 0x000fca00078e02ff */
[----:B------:R-:W-:-:S04]  /*04b0*/  @P5 SHF.R.S32.HI R0, RZ, 0x1f, R71 ;  /* 0x0000001fff005819 */ /* 0x000fc80000011447 */
[----:B------:R-:W-:Y:S01]  /*04c0*/  @P5 LEA.HI R71, R0, R71, RZ, 0x3 ;  /* 0x0000004700475211 */ /* 0x000fe200078f18ff */
[----:B------:R-:W-:Y:S01]  /*04d0*/  HFMA2.MMA R0, -RZ, RZ, 0, 0 ;  /* 0x00000000ff007435 */ /* 0x000fe200000001ff */
[C---:B------:R-:W-:Y:S02]  /*04e0*/  @!P6 ISETP.NE.U32.AND P1, PT, R92.reuse, RZ, PT ;  /* 0x000000ff5c00e20c */ /* 0x040fe40003f25070 */
[----:B------:R-:W-:-:S03]  /*04f0*/  @!P6 ISETP.NE.U32.AND P3, PT, R92, RZ, PT ;  /* 0x000000ff5c00e20c */ /* 0x000fc60003f65070 */
[----:B------:R-:W-:Y:S02]  /*0500*/  @P5 LEA.HI.SX32 R0, R71, R2, 0x1d ;  /* 0x0000000247005211 */ /* 0x000fe400078feaff */
[----:B------:R-:W3:Y:S01]  /*0510*/  @P0 LDC.64 R70, c[0x0][0x230] ;  /* 0x00008c00ff460b82 */ /* 0x000ee20000000a00 */
[C---:B------:R-:W-:Y:S02]  /*0520*/  @!P6 ISETP.NE.AND.EX P1, PT, R93.reuse, RZ, PT, P1 ;  /* 0x000000ff5d00e20c */ /* 0x040fe40003f25310 */
[----:B------:R-:W-:Y:S02]  /*0530*/  @!P6 ISETP.NE.AND.EX P3, PT, R93, RZ, PT, P3 ;  /* 0x000000ff5d00e20c */ /* 0x000fe40003f65330 */
[----:B------:R-:W-:Y:S02]  /*0540*/  @!P6 ISETP.NE.U32.AND P2, PT, R92, RZ, PT ;  /* 0x000000ff5c00e20c */ /* 0x000fe40003f45070 */
[----:B--2---:R-:W-:Y:S02]  /*0550*/  @!P6 FSEL R77, R53, RZ, P1 ;  /* 0x000000ff354de208 */ /* 0x004fe40000800000 */
[----:B------:R-:W-:-:S02]  /*0560*/  @!P6 FSEL R78, R54, RZ, P3 ;  /* 0x000000ff364ee208 */ /* 0x000fc40001800000 */
[C---:B------:R-:W-:Y:S02]  /*0570*/  @!P6 ISETP.NE.U32.AND P1, PT, R92.reuse, RZ, PT ;  /* 0x000000ff5c00e20c */ /* 0x040fe40003f25070 */
[----:B------:R-:W-:Y:S02]  /*0580*/  @!P6 ISETP.NE.U32.AND P3, PT, R92, RZ, PT ;  /* 0x000000ff5c00e20c */ /* 0x000fe40003f65070 */
[C---:B------:R-:W-:Y:S02]  /*0590*/  @!P6 ISETP.NE.AND.EX P2, PT, R93.reuse, RZ, PT, P2 ;  /* 0x000000ff5d00e20c */ /* 0x040fe40003f45320 */
[C---:B------:R-:W-:Y:S02]  /*05a0*/  @!P6 ISETP.NE.AND.EX P1, PT, R93.reuse, RZ, PT, P1 ;  /* 0x000000ff5d00e20c */ /* 0x040fe40003f25310 */
[----:B------:R-:W-:Y:S02]  /*05b0*/  @!P6 ISETP.NE.AND.EX P3, PT, R93, RZ, PT, P3 ;  /* 0x000000ff5d00e20c */ /* 0x000fe40003f65330 */
[----:B------:R-:W-:-:S02]  /*05c0*/  @!P6 FSEL R79, R55, RZ, P2 ;  /* 0x000000ff374fe208 */ /* 0x000fc40001000000 */
[----:B------:R-:W-:Y:S02]  /*05d0*/  @!P6 FSEL R72, R56, RZ, P1 ;  /* 0x000000ff3848e208 */ /* 0x000fe40000800000 */
[----:B------:R-:W-:Y:S02]  /*05e0*/  @!P6 FSEL R73, R57, RZ, P3 ;  /* 0x000000ff3949e208 */ /* 0x000fe40001800000 */
[C---:B------:R-:W-:Y:S02]  /*05f0*/  @!P6 ISETP.NE.U32.AND P2, PT, R92.reuse, RZ, PT ;  /* 0x000000ff5c00e20c */ /* 0x040fe40003f45070 */
[C---:B------:R-:W-:Y:S02]  /*0600*/  @!P6 ISETP.NE.U32.AND P1, PT, R92.reuse, RZ, PT ;  /* 0x000000ff5c00e20c */ /* 0x040fe40003f25070 */
[----:B------:R-:W-:Y:S01]  /*0610*/  @!P6 ISETP.NE.U32.AND P3, PT, R92, RZ, PT ;  /* 0x000000ff5c00e20c */ /* 0x000fe20003f65070 */
[----:B-1----:R-:W-:Y:S01]  /*0620*/  @P5 IMAD.WIDE.U32 R64, R0, 0x10, R64 ;  /* 0x0000001000405825 */ /* 0x002fe200078e0040 */
[----:B------:R-:W-:-:S02]  /*0630*/  @!P6 ISETP.NE.AND.EX P2, PT, R93, RZ, PT, P2 ;  /* 0x000000ff5d00e20c */ /* 0x000fc40003f45320 */
[C---:B------:R-:W-:Y:S02]  /*0640*/  @!P6 ISETP.NE.AND.EX P1, PT, R93.reuse, RZ, PT, P1 ;  /* 0x000000ff5d00e20c */ /* 0x040fe40003f25310 */
[----:B------:R-:W-:Y:S01]  /*0650*/  @!P6 ISETP.NE.AND.EX P3, PT, R93, RZ, PT, P3 ;  /* 0x000000ff5d00e20c */ /* 0x000fe20003f65330 */
[----:B------:R0:W5:Y:S01]  /*0660*/  @P5 LDG.E.128 R60, desc[UR4][R64.64] ;  /* 0x00000004403c5981 */ /* 0x000162000c1e1d00 */
[----:B---3--:R-:W-:Y:S01]  /*0670*/  @P0 IMAD.WIDE.U32 R70, R83, 0x20, R70 ;  /* 0x0000002053460825 */ /* 0x008fe200078e0046 */
[----:B------:R-:W-:Y:S02]  /*0680*/  @!P6 FSEL R74, R58, RZ, P1 ;  /* 0x000000ff3a4ae208 */ /* 0x000fe40000800000 */
[----:B------:R-:W-:Y:S02]  /*0690*/  @!P6 FSEL R75, R59, RZ, P3 ;  /* 0x000000ff3b4be208 */ /* 0x000fe40001800000 */
[----:B------:R-:W-:Y:S01]  /*06a0*/  @!P6 FSEL R76, R52, RZ, P2 ;  /* 0x000000ff344ce208 */ /* 0x000fe20001000000 */
[----:B0-----:R-:W-:Y:S01]  /*06b0*/  IMAD.WIDE.U32 R64, R81, 0x20, R84 ;  /* 0x0000002051407825 */ /* 0x001fe200078e0054 */
[----:B------:R-:W-:Y:S06]  /*06c0*/  @!P6 BRA `(.L_x_9730) ;  /* 0x00000000000ce947 */ /* 0x000fec0003800000 */
[----:B-----5:R-:W-:-:S05]  /*06d0*/  SHF.L.U32 R76, R60, 0x10, RZ ;  /* 0x000000103c4c7819 */ /* 0x020fca00000006ff */
[----:B------:R-:W-:-:S04]  /*06e0*/  FMUL.FTZ R76, R76, UR6 ;  /* 0x000000064c4c7c20 */ /* 0x000fc80008410000 */
[----:B------:R-:W-:-:S07]  /*06f0*/  @P0 FADD.FTZ R76, R52, R76 ;  /* 0x0000004c344c0221 */ /* 0x000fce0000010000 */
.L_x_9730:
[----:B------:R-:W-:Y:S05]  /*0700*/  BSYNC B0 ;  /* 0x0000000000007941 */ /* 0x000fea0003800000 */
.L_x_9729:
[----:B------:R-:W-:Y:S04]  /*0710*/  BSSY B0, `(.L_x_9731) ;  /* 0x0000006000007945 */ /* 0x000fe80003800000 */
[----:B------:R-:W-:Y:S05]  /*0720*/  @!P6 BRA `(.L_x_9732) ;  /* 0x000000000010e947 */ /* 0x000fea0003800000 */
[----:B-----5:R-:W-:-:S04]  /*0730*/  PRMT R66, R60, 0x7632, R66 ;  /* 0x000076323c427816 */ /* 0x020fc80000000042 */
[----:B------:R-:W-:-:S05]  /*0740*/  SHF.L.U32 R66, R66, 0x10, RZ ;  /* 0x0000001042427819 */ /* 0x000fca00000006ff */
[----:B------:R-:W-:-:S04]  /*0750*/  FMUL.FTZ R77, R66, UR6 ;  /* 0x00000006424d7c20 */ /* 0x000fc80008410000 */
[----:B------:R-:W-:-:S07]  /*0760*/  @P0 FADD.FTZ R77, R53, R77 ;  /* 0x0000004d354d0221 */ /* 0x000fce0000010000 */
.L_x_9732:
[----:B------:R-:W-:Y:S05]  /*0770*/  BSYNC B0 ;  /* 0x0000000000007941 */ /* 0x000fea0003800000 */
.L_x_9731:
[----:B------:R-:W-:Y:S04]  /*0780*/  BSSY B0, `(.L_x_9733) ;  /* 0x0000005000007945 */ /* 0x000fe80003800000 */
[----:B------:R-:W-:Y:S05]  /*0790*/  @!P6 BRA `(.L_x_9734) ;  /* 0x00000000000ce947 */ /* 0x000fea0003800000 */
[----:B-----5:R-:W-:-:S05]  /*07a0*/  SHF.L.U32 R78, R61, 0x10, RZ ;  /* 0x000000103d4e7819 */ /* 0x020fca00000006ff */
[----:B------:R-:W-:-:S04]  /*07b0*/  FMUL.FTZ R78, R78, UR6 ;  /* 0x000000064e4e7c20 */ /* 0x000fc80008410000 */
[----:B------:R-:W-:-:S07]  /*07c0*/  @P0 FADD.FTZ R78, R54, R78 ;  /* 0x0000004e364e0221 */ /* 0x000fce0000010000 */
.L_x_9734:
[----:B------:R-:W-:Y:S05]  /*07d0*/  BSYNC B0 ;  /* 0x0000000000007941 */ /* 0x000fea0003800000 */
.L_x_9733:
[----:B------:R-:W-:Y:S04]  /*07e0*/  BSSY B0, `(.L_x_9735) ;  /* 0x0000006000007945 */ /* 0x000fe80003800000 */
[----:B------:R-:W-:Y:S05]  /*07f0*/  @!P6 BRA `(.L_x_9736) ;  /* 0x000000000010e947 */ /* 0x000fea0003800000 */
[----:B-----5:R-:W-:-:S04]  /*0800*/  PRMT R66, R61, 0x7632, R66 ;  /* 0x000076323d427816 */ /* 0x020fc80000000042 */
[----:B------:R-:W-:-:S05]  /*0810*/  SHF.L.U32 R66, R66, 0x10, RZ ;  /* 0x0000001042427819 */ /* 0x000fca00000006ff */
[----:B------:R-:W-:-:S04]  /*0820*/  FMUL.FTZ R79, R66, UR6 ;  /* 0x00000006424f7c20 */ /* 0x000fc80008410000 */
[----:B------:R-:W-:-:S07]  /*0830*/  @P0 FADD.FTZ R79, R55, R79 ;  /* 0x0000004f374f0221 */ /* 0x000fce0000010000 */
.L_x_9736:
[----:B------:R-:W-:Y:S05]  /*0840*/  BSYNC B0 ;  /* 0x0000000000007941 */ /* 0x000fea0003800000 */
.L_x_9735:
[----:B------:R-:W-:Y:S04]  /*0850*/  BSSY B0, `(.L_x_9737) ;  /* 0x0000005000007945 */ /* 0x000fe80003800000 */
[----:B------:R-:W-:Y:S05]  /*0860*/  @!P6 BRA `(.L_x_9738) ;  /* 0x00000000000ce947 */ /* 0x000fea0003800000 */
[----:B-----5:R-:W-:-:S05]  /*0870*/  SHF.L.U32 R72, R62, 0x10, RZ ;  /* 0x000000103e487819 */ /* 0x020fca00000006ff */
[----:B------:R-:W-:-:S04]  /*0880*/  FMUL.FTZ R72, R72, UR6 ;  /* 0x0000000648487c20 */ /* 0x000fc80008410000 */
[----:B------:R-:W-:-:S07]  /*0890*/  @P0 FADD.FTZ R72, R56, R72 ;  /* 0x0000004838480221 */ /* 0x000fce0000010000 */
.L_x_9738:
[----:B------:R-:W-:Y:S05]  /*08a0*/  BSYNC B0 ;  /* 0x0000000000007941 */ /* 0x000fea0003800000 */
.L_x_9737:
[----:B------:R-:W-:Y:S04]  /*08b0*/  BSSY B0, `(.L_x_9739) ;  /* 0x0000006000007945 */ /* 0x000fe80003800000 */
[----:B------:R-:W-:Y:S05]  /*08c0*/  @!P6 BRA `(.L_x_9740) ;  /* 0x000000000010e947 */ /* 0x000fea0003800000 */
[----:B-----5:R-:W-:-:S04]  /*08d0*/  PRMT R66, R62, 0x7632, R66 ;  /* 0x000076323e427816 */ /* 0x020fc80000000042 */
[----:B------:R-:W-:-:S05]  /*08e0*/  SHF.L.U32 R66, R66, 0x10, RZ ;  /* 0x0000001042427819 */ /* 0x000fca00000006ff */
[----:B------:R-:W-:-:S04]  /*08f0*/  FMUL.FTZ R73, R66, UR6 ;  /* 0x0000000642497c20 */ /* 0x000fc80008410000 */
[----:B------:R-:W-:-:S07]  /*0900*/  @P0 FADD.FTZ R73, R57, R73 ;  /* 0x0000004939490221 */ /* 0x000fce0000010000 */
.L_x_9740:
[----:B------:R-:W-:Y:S05]  /*0910*/  BSYNC B0 ;  /* 0x0000000000007941 */ /* 0x000fea0003800000 */
.L_x_9739:
[----:B------:R-:W-:Y:S04]  /*0920*/  BSSY B0, `(.L_x_9741) ;  /* 0x0000005000007945 */ /* 0x000fe80003800000 */
[----:B------:R-:W-:Y:S05]  /*0930*/  @!P6 BRA `(.L_x_9742) ;  /* 0x00000000000ce947 */ /* 0x000fea0003800000 */
[----:B-----5:R-:W-:-:S05]  /*0940*/  SHF.L.U32 R74, R63, 0x10, RZ ;  /* 0x000000103f4a7819 */ /* 0x020fca00000006ff */
[----:B------:R-:W-:-:S04]  /*0950*/  FMUL.FTZ R74, R74, UR6 ;  /* 0x000000064a4a7c20 */ /* 0x000fc80008410000 */
[----:B------:R-:W-:-:S07]  /*0960*/  @P0 FADD.FTZ R74, R58, R74 ;  /* 0x0000004a3a4a0221 */ /* 0x000fce0000010000 */
.L_x_9742:
[----:B------:R-:W-:Y:S05]  /*0970*/  BSYNC B0 ;  /* 0x0000000000007941 */ /* 0x000fea0003800000 */
.L_x_9741:
[----:B------:R-:W-:Y:S04]  /*0980*/  BSSY B0, `(.L_x_9743) ;  /* 0x0000006000007945 */ /* 0x000fe80003800000 */
[----:B------:R-:W-:Y:S05]  /*0990*/  @!P6 BRA `(.L_x_9744) ;  /* 0x000000000010e947 */ /* 0x000fea0003800000 */
[----:B-----5:R-:W-:-:S04]  /*09a0*/  PRMT R66, R63, 0x7632, R66 ;  /* 0x000076323f427816 */ /* 0x020fc80000000042 */
[----:B------:R-:W-:-:S05]  /*09b0*/  SHF.L.U32 R66, R66, 0x10, RZ ;  /* 0x0000001042427819 */ /* 0x000fca00000006ff */
[----:B------:R-:W-:-:S04]  /*09c0*/  FMUL.FTZ R75, R66, UR6 ;  /* 0x00000006424b7c20 */ /* 0x000fc80008410000 */
[----:B------:R-:W-:-:S07]  /*09d0*/  @P0 FADD.FTZ R75, R59, R75 ;  /* 0x0000004b3b4b0221 */ /* 0x000fce0000010000 */
.L_x_9744:
[----:B------:R-:W-:Y:S05]  /*09e0*/  BSYNC B0 ;  /* 0x0000000000007941 */ /* 0x000fea0003800000 */
.L_x_9743:
[----:B------:R-:W0:Y:S01]  /*09f0*/  @P5 LDC.64 R66, c[0x0][0x220] ;  /* 0x00008800ff425b82 */ /* 0x000e220000000a00 */
[----:B------:R-:W-:Y:S04]  /*0a00*/  STG.E.128 desc[UR4][R64.64], R76 ;  /* 0x0000004c40007986 */ /* 0x000fe8000c101d04 */
[----:B------:R1:W-:Y:S04]  /*0a10*/  STG.E.128 desc[UR4][R64.64+0x10], R72 ;  /* 0x0000104840007986 */ /* 0x0003e8000c101d04 */
[----:B------:R-:W2:Y:S01]  /*0a20*/  @P0 LDG.E.128 R52, desc[UR4][R70.64] ;  /* 0x0000000446340981 */ /* 0x000ea2000c1e1d00 */
[----:B------:R-:W-:-:S03]  /*0a30*/  @P5 IADD3 R69, R0, 0x20, RZ ;  /* 0x0000002000455810 */ /* 0x000fc60007ffe0ff */
[----:B------:R3:W1:Y:S01]  /*0a40*/  @P0 LDG.E.128 R56, desc[UR4][R70.64+0x10] ;  /* 0x0000100446380981 */ /* 0x000662000c1e1d00 */
[C---:B------:R-:W-:Y:S02]  /*0a50*/  @!P6 ISETP.NE.U32.AND P2, PT, R92.reuse, RZ, PT ;  /* 0x000000ff5c00e20c */ /* 0x040fe40003f45070 */
[C---:B------:R-:W-:Y:S02]  /*0a60*/  @!P6 ISETP.NE.U32.AND P3, PT, R92.reuse, RZ, PT ;  /* 0x000000ff5c00e20c */ /* 0x040fe40003f65070 */
[C---:B------:R-:W-:Y:S02]  /*0a70*/  @!P6 ISETP.NE.AND.EX P2, PT, R93.reuse, RZ, PT, P2 ;  /* 0x000000ff5d00e20c */ /* 0x040fe40003f45320 */
[----:B------:R-:W-:Y:S02]  /*0a80*/  @!P6 ISETP.NE.AND.EX P3, PT, R93, RZ, PT, P3 ;  /* 0x000000ff5d00e20c */ /* 0x000fe40003f65330 */
[----:B------:R-:W-:Y:S01]  /*0a90*/  @!P6 ISETP.NE.U32.AND P1, PT, R92, RZ, PT ;  /* 0x000000ff5c00e20c */ /* 0x000fe20003f25070 */
[----:B0-----:R-:W-:-:S03]  /*0aa0*/  @P5 IMAD.WIDE.U32 R66, R69, 0x10, R66 ;  /* 0x0000001045425825 */ /* 0x001fc600078e0042 */
[----:B------:R-:W-:Y:S02]  /*0ab0*/  @!P6 ISETP.NE.AND.EX P1, PT, R93, RZ, PT, P1 ;  /* 0x000000ff5d00e20c */ /* 0x000fe40003f25310 */
[----:B-----5:R0:W5:Y:S01]  /*0ac0*/  @P5 LDG.E.128 R60, desc[UR4][R66.64] ;  /* 0x00000004423c5981 */ /* 0x020162000c1e1d00 */
[----:B------:R-:W-:Y:S01]  /*0ad0*/  BSSY B0, `(.L_x_9745) ;  /* 0x0000014000007945 */ /* 0x000fe20003800000 */
[----:B--2---:R-:W-:Y:S02]  /*0ae0*/  @!P6 FSEL R68, R52, RZ, P2 ;  /* 0x000000ff3444e208 */ /* 0x004fe40001000000 */
[----:B------:R-:W-:Y:S02]  /*0af0*/  @!P6 FSEL R69, R53, RZ, P3 ;  /* 0x000000ff3545e208 */ /* 0x000fe40001800000 */
[C---:B------:R-:W-:Y:S02]  /*0b00*/  @!P6 ISETP.NE.U32.AND P2, PT, R92.reuse, RZ, PT ;  /* 0x000000ff5c00e20c */ /* 0x040fe40003f45070 */
[----:B------:R-:W-:-:S02]  /*0b10*/  @!P6 ISETP.NE.U32.AND P3, PT, R92, RZ, PT ;  /* 0x000000ff5c00e20c */ /* 0x000fc40003f65070 */
[C---:B------:R-:W-:Y:S02]  /*0b20*/  @!P6 ISETP.NE.AND.EX P2, PT, R93.reuse, RZ, PT, P2 ;  /* 0x000000ff5d00e20c */ /* 0x040fe40003f45320 */
[----:B------:R-:W-:Y:S02]  /*0b30*/  @!P6 ISETP.NE.AND.EX P3, PT, R93, RZ, PT, P3 ;  /* 0x000000ff5d00e20c */ /* 0x000fe40003f65330 */
[----:B---3--:R-:W-:Y:S02]  /*0b40*/  @!P6 FSEL R70, R54, RZ, P1 ;  /* 0x000000ff3646e208 */ /* 0x008fe40000800000 */
[----:B------:R-:W-:Y:S02]  /*0b50*/  @!P6 FSEL R71, R55, RZ, P2 ;  /* 0x000000ff3747e208 */ /* 0x000fe40001000000 */
[----:B-1----:R-:W-:Y:S02]  /*0b60*/  @!P6 FSEL R64, R56, RZ, P3 ;  /* 0x000000ff3840e208 */ /* 0x002fe40001800000 */
[----:B------:R-:W-:-:S02]  /*0b70*/  @!P6 ISETP.NE.U32.AND P1, PT, R92, RZ, PT ;  /* 0x000000ff5c00e20c */ /* 0x000fc40003f25070 */
[C---:B------:R-:W-:Y:S02]  /*0b80*/  @!P6 ISETP.NE.U32.AND P2, PT, R92.reuse, RZ, PT ;  /* 0x000000ff5c00e20c */ /* 0x040fe40003f45070 */
[----:B------:R-:W-:Y:S02]  /*0b90*/  @!P6 ISETP.NE.U32.AND P3, PT, R92, RZ, PT ;  /* 0x000000ff5c00e20c */ /* 0x000fe40003f65070 */
[C---:B------:R-:W-:Y:S02]  /*0ba0*/  @!P6 ISETP.NE.AND.EX P1, PT, R93.reuse, RZ, PT, P1 ;  /* 0x000000ff5d00e20c */ /* 0x040fe40003f25310 */
[C---:B------:R-:W-:Y:S02]  /*0bb0*/  @!P6 ISETP.NE.AND.EX P2, PT, R93.reuse, RZ, PT, P2 ;  /* 0x000000ff5d00e20c */ /* 0x040fe40003f45320 */
[----:B------:R-:W-:Y:S01]  /*0bc0*/  @!P6 ISETP.NE.AND.EX P3, PT, R93, RZ, PT, P3 ;  /* 0x000000ff5d00e20c */ /* 0x000fe20003f65330 */
[----:B0-----:R-:W-:-:S12]  /*0bd0*/  @!P6 BRA `(.L_x_9746) ;  /* 0x00000000000ce947 */ /* 0x001fd80003800000 */
[----:B-----5:R-:W-:-:S05]  /*0be0*/  SHF.L.U32 R68, R60, 0x10, RZ ;  /* 0x000000103c447819 */ /* 0x020fca00000006ff */
[----:B------:R-:W-:-:S04]  /*0bf0*/  FMUL.FTZ R68, R68, UR6 ;  /* 0x0000000644447c20 */ /* 0x000fc80008410000 */
[----:B------:R-:W-:-:S07]  /*0c00*/  @P0 FADD.FTZ R68, R52, R68 ;  /* 0x0000004434440221 */ /* 0x000fce0000010000 */
.L_x_9746:
[----:B------:R-:W-:Y:S05]  /*0c10*/  BSYNC B0 ;  /* 0x0000000000007941 */ /* 0x000fea0003800000 */
.L_x_9745:
[----:B------:R-:W-:Y:S04]  /*0c20*/  BSSY B0, `(.L_x_9747) ;  /* 0x0000006000007945 */ /* 0x000fe80003800000 */
[----:B------:R-:W-:Y:S05]  /*0c30*/  @!P6 BRA `(.L_x_9748) ;  /* 0x000000000010e947 */ /* 0x000fea0003800000 */
[----:B-----5:R-:W-:-:S04]  /*0c40*/  PRMT R65, R60, 0x7632, R65 ;  /* 0x000076323c417816 */ /* 0x020fc80000000041 */
[----:B------:R-:W-:-:S05]  /*0c50*/  SHF.L.U32 R65, R65, 0x10, RZ ;  /* 0x0000001041417819 */ /* 0x000fca00000006ff */
[----:B------:R-:W-:-:S04]  /*0c60*/  FMUL.FTZ R69, R65, UR6 ;  /* 0x0000000641457c20 */ /* 0x000fc80008410000 */
[----:B------:R-:W-:-:S07]  /*0c70*/  @P0 FADD.FTZ R69, R53, R69 ;  /* 0x0000004535450221 */ /* 0x000fce0000010000 */
.L_x_9748:
[----:B------:R-:W-:Y:S05]  /*0c80*/  BSYNC B0 ;  /* 0x0000000000007941 */ /* 0x000fea0003800000 */
.L_x_9747:
[----:B------:R-:W-:Y:S04]  /*0c90*/  BSSY B0, `(.L_x_9749) ;  /* 0x0000005000007945 */ /* 0x000fe80003800000 */
[----:B------:R-:W-:Y:S05]  /*0ca0*/  @!P6 BRA `(.L_x_9750) ;  /* 0x00000000000ce947 */ /* 0x000fea0003800000 */
[----:B-----5:R-:W-:-:S05]  /*0cb0*/  SHF.L.U32 R70, R61, 0x10, RZ ;  /* 0x000000103d467819 */ /* 0x020fca00000006ff */
[----:B------:R-:W-:-:S04]  /*0cc0*/  FMUL.FTZ R70, R70, UR6 ;  /* 0x0000000646467c20 */ /* 0x000fc80008410000 */
[----:B------:R-:W-:-:S07]  /*0cd0*/  @P0 FADD.FTZ R70, R54, R70 ;  /* 0x0000004636460221 */ /* 0x000fce0000010000 */
.L_x_9750:
[----:B------:R-:W-:Y:S05]  /*0ce0*/  BSYNC B0 ;  /* 0x0000000000007941 */ /* 0x000fea0003800000 */
.L_x_9749:
[----:B------:R-:W-:Y:S04]  /*0cf0*/  BSSY B0, `(.L_x_9751) ;  /* 0x0000006000007945 */ /* 0x000fe80003800000 */
[----:B------:R-:W-:Y:S05]  /*0d00*/  @!P6 BRA `(.L_x_9752) ;  /* 0x000000000010e947 */ /* 0x000fea0003800000 */
[----:B-----5:R-:W-:-:S04]  /*0d10*/  PRMT R65, R61, 0x7632, R65 ;  /* 0x000076323d417816 */ /* 0x020fc80000000041 */
[----:B------:R-:W-:-:S05]  /*0d20*/  SHF.L.U32 R65, R65, 0x10, RZ ;  /* 0x0000001041417819 */ /* 0x000fca00000006ff */
[----:B------:R-:W-:-:S04]  /*0d30*/  FMUL.FTZ R71, R65, UR6 ;  /* 0x0000000641477c20 */ /* 0x000fc80008410000 */
[----:B------:R-:W-:-:S07]  /*0d40*/  @P0 FADD.FTZ R71, R55, R71 ;  /* 0x0000004737470221 */ /* 0x000fce0000010000 */
.L_x_9752:
[----:B------:R-:W-:Y:S05]  /*0d50*/  BSYNC B0 ;  /* 0x0000000000007941 */ /* 0x000fea0003800000 */
.L_x_9751:
[----:B------:R-:W-:Y:S04]  /*0d60*/  BSSY B0, `(.L_x_9753) ;  /* 0x0000005000007945 */ /* 0x000fe80003800000 */
[----:B------:R-:W-:Y:S05]  /*0d70*/  @!P6 BRA `(.L_x_9754) ;  /* 0x00000000000ce947 */ /* 0x000fea0003800000 */
[----:B-----5:R-:W-:-:S05]  /*0d80*/  SHF.L.U32 R64, R62, 0x10, RZ ;  /* 0x000000103e407819 */ /* 0x020fca00000006ff */
[----:B------:R-:W-:-:S04]  /*0d90*/  FMUL.FTZ R64, R64, UR6 ;  /* 0x0000000640407c20 */ /* 0x000fc80008410000 */
[----:B------:R-:W-:-:S07]  /*0da0*/  @P0 FADD.FTZ R64, R56, R64 ;  /* 0x0000004038400221 */ /* 0x000fce0000010000 */
.L_x_9754:
[----:B------:R-:W-:Y:S05]  /*0db0*/  BSYNC B0 ;  /* 0x0000000000007941 */ /* 0x000fea0003800000 */
.L_x_9753:
[----:B------:R-:W-:Y:S01]  /*0dc0*/  BSSY B0, `(.L_x_9755) ;  /* 0x0000007000007945 */ /* 0x000fe20003800000 */
[----:B------:R-:W-:-:S03]  /*0dd0*/  @!P6 FSEL R65, R57, RZ, P1 ;  /* 0x000000ff3941e208 */ /* 0x000fc60000800000 */
[----:B------:R-:W-:Y:S05]  /*0de0*/  @!P6 BRA `(.L_x_9756) ;  /* 0x000000000010e947 */ /* 0x000fea0003800000 */
[----:B-----5:R-:W-:-:S04]  /*0df0*/  PRMT R65, R62, 0x7632, R65 ;  /* 0x000076323e417816 */ /* 0x020fc80000000041 */
[----:B------:R-:W-:-:S05]  /*0e00*/  SHF.L.U32 R65, R65, 0x10, RZ ;  /* 0x0000001041417819 */ /* 0x000fca00000006ff */
[----:B------:R-:W-:-:S04]  /*0e10*/  FMUL.FTZ R65, R65, UR6 ;  /* 0x0000000641417c20 */ /* 0x000fc80008410000 */
[----:B------:R-:W-:-:S07]  /*0e20*/  @P0 FADD.FTZ R65, R57, R65 ;  /* 0x0000004139410221 */ /* 0x000fce0000010000 */
.L_x_9756:
[----:B------:R-:W-:Y:S05]  /*0e30*/  BSYNC B0 ;  /* 0x0000000000007941 */ /* 0x000fea0003800000 */
.L_x_9755:
[----:B------:R-:W-:Y:S01]  /*0e40*/  BSSY B0, `(.L_x_9757) ;  /* 0x0000006000007945 */ /* 0x000fe20003800000 */
[----:B------:R-:W-:-:S03]  /*0e50*/  @!P6 FSEL R66, R58, RZ, P2 ;  /* 0x000000ff3a42e208 */ /* 0x000fc60001000000 */
[----:B------:R-:W-:Y:S05]  /*0e60*/  @!P6 BRA `(.L_x_9758) ;  /* 0x00000000000ce947 */ /* 0x000fea0003800000 */
[----:B-----5:R-:W-:-:S05]  /*0e70*/  SHF.L.U32 R66, R63, 0x10, RZ ;  /* 0x000000103f427819 */ /* 0x020fca00000006ff */
[----:B------:R-:W-:-:S04]  /*0e80*/  FMUL.FTZ R66, R66, UR6 ;  /* 0x0000000642427c20 */ /* 0x000fc80008410000 */
[----:B------:R-:W-:-:S07]  /*0e90*/  @P0 FADD.FTZ R66, R58, R66 ;  /* 0x000000423a420221 */ /* 0x000fce0000010000 */
.L_x_9758:
[----:B------:R-:W-:Y:S05]  /*0ea0*/  BSYNC B0 ;  /* 0x0000000000007941 */ /* 0x000fea0003800000 */
.L_x_9757:
        /* <DEDUP_REMOVED lines=8> */
.L_x_9760:
[----:B------:R-:W-:Y:S05]  /*0f30*/  BSYNC B0 ;  /* 0x0000000000007941 */ /* 0x000fea0003800000 */
.L_x_9759:
[----:B------:R-:W0:Y:S01]  /*0f40*/  @P5 LDC.64 R86, c[0x0][0x220] ;  /* 0x00008800ff565b82 */ /* 0x000e220000000a00 */
[----:B------:R-:W-:Y:S01]  /*0f50*/  @P5 IADD3 R91, R0, 0x40, RZ ;  /* 0x00000040005b5810 */ /* 0x000fe20007ffe0ff */
[----:B------:R-:W-:Y:S01]  /*0f60*/  STG.E.128 desc[UR4][R82.64], R68 ;  /* 0x0000004452007986 */ /* 0x000fe2000c101d04 */
[----:B------:R-:W-:-:S03]  /*0f70*/  IADD3 R95, R81, 0x40, RZ ;  /* 0x00000040515f7810 */ /* 0x000fc60007ffe0ff */
[----:B------:R1:W-:Y:S01]  /*0f80*/  STG.E.128 desc[UR4][R82.64+0x10], R64 ;  /* 0x0000104052007986 */ /* 0x0003e2000c101d04 */
[----:B0-----:R-:W-:Y:S02]  /*0f90*/  @P5 IMAD.WIDE.U32 R86, R91, 0x10, R86 ;  /* 0x000000105b565825 */ /* 0x001fe400078e0056 */
[----:B------:R-:W0:Y:S01]  /*0fa0*/  @P0 LDC.64 R90, c[0x0][0x230] ;  /* 0x00008c00ff5a0b82 */ /* 0x000e220000000a00 */
[----:B------:R-:W-:Y:S02]  /*0fb0*/  @!P6 ISETP.NE.U32.AND P1, PT, R92, RZ, PT ;  /* 0x000000ff5c00e20c */ /* 0x000fe40003f25070 */
[----:B-----5:R-:W5:Y:S01]  /*0fc0*/  @P5 LDG.E.128 R60, desc[UR4][R86.64] ;  /* 0x00000004563c5981 */ /* 0x020f62000c1e1d00 */
[----:B0-----:R-:W-:-:S05]  /*0fd0*/  @P0 IMAD.WIDE.U32 R90, R95, 0x20, R90 ;  /* 0x000000205f5a0825 */ /* 0x001fca00078e005a */
[----:B------:R-:W2:Y:S01]  /*0fe0*/  @P0 LDG.E.128 R52, desc[UR4][R90.64] ;  /* 0x000000045a340981 */ /* 0x000ea2000c1e1d00 */
[C---:B------:R-:W-:Y:S02]  /*0ff0*/  @!P6 ISETP.NE.U32.AND P5, PT, R92.reuse, RZ, PT ;  /* 0x000000ff5c00e20c */ /* 0x040fe40003fa5070 */
[C---:B------:R-:W-:Y:S02]  /*1000*/  @!P6 ISETP.NE.U32.AND P2, PT, R92.reuse, RZ, PT ;  /* 0x000000ff5c00e20c */ /* 0x040fe40003f45070 */
[----:B------:R-:W-:Y:S01]  /*1010*/  @!P6 ISETP.NE.U32.AND P3, PT, R92, RZ, PT ;  /* 0x000000ff5c00e20c */ /* 0x000fe20003f65070 */
[----:B------:R-:W-:Y:S01]  /*1020*/  BSSY B0, `(.L_x_9761) ;  /* 0x0000017000007945 */ /* 0x000fe20003800000 */
[C---:B------:R-:W-:Y:S01]  /*1030*/  @!P6 ISETP.NE.AND.EX P1, PT, R93.reuse, RZ, PT, P1 ;  /* 0x000000ff5d00e20c */ /* 0x040fe20003f25310 */
[----:B------:R0:W5:Y:S01]  /*1040*/  @P0 LDG.E.128 R56, desc[UR4][R90.64+0x10] ;  /* 0x000010045a380981 */ /* 0x000162000c1e1d00 */
[C---:B------:R-:W-:Y:S02]  /*1050*/  @!P6 ISETP.NE.AND.EX P5, PT, R93.reuse, RZ, PT, P5 ;  /* 0x000000ff5d00e20c */ /* 0x040fe40003fa5350 */
[----:B------:R-:W-:-:S02]  /*1060*/  @!P6 ISETP.NE.AND.EX P2, PT, R93, RZ, PT, P2 ;  /* 0x000000ff5d00e20c */ /* 0x000fc40003f45320 */
[----:B------:R-:W-:Y:S01]  /*1070*/  @!P6 ISETP.NE.AND.EX P3, PT, R93, RZ, PT, P3 ;  /* 0x000000ff5d00e20c */ /* 0x000fe20003f65330 */
[----:B0-----:R-:W-:Y:S01]  /*1080*/  IMAD.WIDE.U32 R90, R95, 0x20, R84 ;  /* 0x000000205f5a7825 */ /* 0x001fe200078e0054 */
[----:B--2---:R-:W-:Y:S02]  /*1090*/  @!P6 FSEL R80, R52, RZ, P1 ;  /* 0x000000ff3450e208 */ /* 0x004fe40000800000 */
[----:B------:R-:W-:Y:S02]  /*10a0*/  @!P6 FSEL R81, R53, RZ, P5 ;  /* 0x000000ff3551e208 */ /* 0x000fe40002800000 */
[----:B-1----:R-:W-:Y:S02]  /*10b0*/  @!P6 FSEL R82, R54, RZ, P2 ;  /* 0x000000ff3652e208 */ /* 0x002fe40001000000 */
        /* <DEDUP_REMOVED lines=13> */
.L_x_9762:
[----:B------:R-:W-:Y:S05]  /*1190*/  BSYNC B0 ;  /* 0x0000000000007941 */ /* 0x000fea0003800000 */
.L_x_9761:
[----:B------:R-:W-:Y:S04]  /*11a0*/  BSSY B0, `(.L_x_9763) ;  /* 0x0000006000007945 */ /* 0x000fe80003800000 */
[----:B------:R-:W-:Y:S05]  /*11b0*/  @!P6 BRA `(.L_x_9764) ;  /* 0x000000000010e947 */ /* 0x000fea0003800000 */
[----:B-----5:R-:W-:-:S04]  /*11c0*/  PRMT R0, R60, 0x7632, R0 ;  /* 0x000076323c007816 */ /* 0x020fc80000000000 */
[----:B------:R-:W-:-:S05]  /*11d0*/  SHF.L.U32 R0, R0, 0x10, RZ ;  /* 0x0000001000007819 */ /* 0x000fca00000006ff */
[----:B------:R-:W-:-:S04]  /*11e0*/  FMUL.FTZ R81, R0, UR6 ;  /* 0x0000000600517c20 */ /* 0x000fc80008410000 */
[----:B------:R-:W-:-:S07]  /*11f0*/  @P0 FADD.FTZ R81, R53, R81 ;  /* 0x0000005135510221 */ /* 0x000fce0000010000 */
.L_x_9764:
[----:B------:R-:W-:Y:S05]  /*1200*/  BSYNC B0 ;  /* 0x0000000000007941 */ /* 0x000fea0003800000 */
.L_x_9763:
[----:B------:R-:W-:Y:S04]  /*1210*/  BSSY B0, `(.L_x_9765) ;  /* 0x0000005000007945 */ /* 0x000fe80003800000 */
[----:B------:R-:W-:Y:S05]  /*1220*/  @!P6 BRA `(.L_x_9766) ;  /* 0x00000000000ce947 */ /* 0x000fea0003800000 */
[----:B-----5:R-:W-:-:S05]  /*1230*/  SHF.L.U32 R82, R61, 0x10, RZ ;  /* 0x000000103d527819 */ /* 0x020fca00000006ff */
[----:B------:R-:W-:-:S04]  /*1240*/  FMUL.FTZ R82, R82, UR6 ;  /* 0x0000000652527c20 */ /* 0x000fc80008410000 */
[----:B------:R-:W-:-:S07]  /*1250*/  @P0 FADD.FTZ R82, R54, R82 ;  /* 0x0000005236520221 */ /* 0x000fce0000010000 */
.L_x_9766:
[----:B------:R-:W-:Y:S05]  /*1260*/  BSYNC B0 ;  /* 0x0000000000007941 */ /* 0x000fea0003800000 */
.L_x_9765:
[----:B------:R-:W-:Y:S04]  /*1270*/  BSSY B0, `(.L_x_9767) ;  /* 0x0000006000007945 */ /* 0x000fe80003800000 */
[----:B------:R-:W-:Y:S05]  /*1280*/  @!P6 BRA `(.L_x_9768) ;  /* 0x000000000010e947 */ /* 0x000fea0003800000 */
[----:B-----5:R-:W-:-:S04]  /*1290*/  PRMT R0, R61, 0x7632, R0 ;  /* 0x000076323d007816 */ /* 0x020fc80000000000 */
[----:B------:R-:W-:-:S05]  /*12a0*/  SHF.L.U32 R0, R0, 0x10, RZ ;  /* 0x0000001000007819 */ /* 0x000fca00000006ff */
[----:B------:R-:W-:-:S04]  /*12b0*/  FMUL.FTZ R83, R0, UR6 ;  /* 0x0000000600537c20 */ /* 0x000fc80008410000 */
[----:B------:R-:W-:-:S07]  /*12c0*/  @P0 FADD.FTZ R83, R55, R83 ;  /* 0x0000005337530221 */ /* 0x000fce0000010000 */
.L_x_9768:
[----:B------:R-:W-:Y:S05]  /*12d0*/  BSYNC B0 ;  /* 0x0000000000007941 */ /* 0x000fea0003800000 */
.L_x_9767:
[----:B------:R-:W-:Y:S01]  /*12e0*/  BSSY B0, `(.L_x_9769) ;  /* 0x0000006000007945 */ /* 0x000fe20003800000 */
[----:B-----5:R-:W-:-:S03]  /*12f0*/  @!P6 FSEL R84, R56, RZ, P1 ;  /* 0x000000ff3854e208 */ /* 0x020fc60000800000 */
[----:B------:R-:W-:Y:S05]  /*1300*/  @!P6 BRA `(.L_x_9770) ;  /* 0x00000000000ce947 */ /* 0x000fea0003800000 */
[----:B------:R-:W-:-:S05]  /*1310*/  SHF.L.U32 R84, R62, 0x10, RZ ;  /* 0x000000103e547819 */ /* 0x000fca00000006ff */
[----:B------:R-:W-:-:S04]  /*1320*/  FMUL.FTZ R84, R84, UR6 ;  /* 0x0000000654547c20 */ /* 0x000fc80008410000 */
[----:B------:R-:W-:-:S07]  /*1330*/  @P0 FADD.FTZ R84, R56, R84 ;  /* 0x0000005438540221 */ /* 0x000fce0000010000 */
.L_x_9770:
[----:B------:R-:W-:Y:S05]  /*1340*/  BSYNC B0 ;  /* 0x0000000000007941 */ /* 0x000fea0003800000 */
.L_x_9769:
[----:B------:R-:W-:Y:S01]  /*1350*/  BSSY B0, `(.L_x_9771) ;  /* 0x0000007000007945 */ /* 0x000fe20003800000 */
[----:B------:R-:W-:-:S03]  /*1360*/  @!P6 FSEL R85, R57, RZ, P5 ;  /* 0x000000ff3955e208 */ /* 0x000fc60002800000 */
[----:B------:R-:W-:Y:S05]  /*1370*/  @!P6 BRA `(.L_x_9772) ;  /* 0x000000000010e947 */ /* 0x000fea0003800000 */
[----:B------:R-:W-:-:S04]  /*1380*/  PRMT R0, R62, 0x7632, R0 ;  /* 0x000076323e007816 */ /* 0x000fc80000000000 */
[----:B------:R-:W-:-:S05]  /*1390*/  SHF.L.U32 R0, R0, 0x10, RZ ;  /* 0x0000001000007819 */ /* 0x000fca00000006ff */
[----:B------:R-:W-:-:S04]  /*13a0*/  FMUL.FTZ R85, R0, UR6 ;  /* 0x0000000600557c20 */ /* 0x000fc80008410000 */
[----:B------:R-:W-:-:S07]  /*13b0*/  @P0 FADD.FTZ R85, R57, R85 ;  /* 0x0000005539550221 */ /* 0x000fce0000010000 */
.L_x_9772:
[----:B------:R-:W-:Y:S05]  /*13c0*/  BSYNC B0 ;  /* 0x0000000000007941 */ /* 0x000fea0003800000 */
.L_x_9771:
[----:B------:R-:W-:Y:S01]  /*13d0*/  BSSY B0, `(.L_x_9773) ;  /* 0x0000006000007945 */ /* 0x000fe20003800000 */
[----:B------:R-:W-:-:S03]  /*13e0*/  @!P6 FSEL R86, R58, RZ, P2 ;  /* 0x000000ff3a56e208 */ /* 0x000fc60001000000 */
[----:B------:R-:W-:Y:S05]  /*13f0*/  @!P6 BRA `(.L_x_9774) ;  /* 0x00000000000ce947 */ /* 0x000fea0003800000 */
[----:B------:R-:W-:-:S05]  /*1400*/  SHF.L.U32 R86, R63, 0x10, RZ ;  /* 0x000000103f567819 */ /* 0x000fca00000006ff */
[----:B------:R-:W-:-:S04]  /*1410*/  FMUL.FTZ R86, R86, UR6 ;  /* 0x0000000656567c20 */ /* 0x000fc80008410000 */
[----:B------:R-:W-:-:S07]  /*1420*/  @P0 FADD.FTZ R86, R58, R86 ;  /* 0x000000563a560221 */ /* 0x000fce0000010000 */
.L_x_9774:
[----:B------:R-:W-:Y:S05]  /*1430*/  BSYNC B0 ;  /* 0x0000000000007941 */ /* 0x000fea0003800000 */
.L_x_9773:
[----:B------:R-:W-:Y:S01]  /*1440*/  BSSY B0, `(.L_x_9775) ;  /* 0x0000007000007945 */ /* 0x000fe20003800000 */
[----:B------:R-:W-:-:S03]  /*1450*/  @!P6 FSEL R87, R59, RZ, P3 ;  /* 0x000000ff3b57e208 */ /* 0x000fc60001800000 */
[----:B------:R-:W-:Y:S05]  /*1460*/  @!P6 BRA `(.L_x_9776) ;  /* 0x000000000010e947 */ /* 0x000fea0003800000 */
[----:B------:R-:W-:-:S04]  /*1470*/  PRMT R0, R63, 0x7632, R0 ;  /* 0x000076323f007816 */ /* 0x000fc80000000000 */
[----:B------:R-:W-:-:S05]  /*1480*/  SHF.L.U32 R0, R0, 0x10, RZ ;  /* 0x0000001000007819 */ /* 0x000fca00000006ff */
[----:B------:R-:W-:-:S04]  /*1490*/  FMUL.FTZ R87, R0, UR6 ;  /* 0x0000000600577c20 */ /* 0x000fc80008410000 */
[----:B------:R-:W-:-:S07]  /*14a0*/  @P0 FADD.FTZ R87, R59, R87 ;  /* 0x000000573b570221 */ /* 0x000fce0000010000 */
.L_x_9776:
[----:B------:R-:W-:Y:S05]  /*14b0*/  BSYNC B0 ;  /* 0x0000000000007941 */ /* 0x000fea0003800000 */
.L_x_9775:
        /* <DEDUP_REMOVED lines=99> */
.L_x_9792:
[----:B------:R-:W-:Y:S01]  /*1af0*/  FMUL.FTZ R94, R91, R91 ;  /* 0x0000005b5b5e7220 */ /* 0x000fe20000410000 */
[----:B-1----:R-:W-:Y:S01]  /*1b00*/  FADD.FTZ R97, R96, R97 ;  /* 0x0000006160617221 */ /* 0x002fe20000010000 */
[----:B------:R-:W-:Y:S03]  /*1b10*/  BSSY B0, `(.L_x_9778) ;  /* 0x0000072000007945 */ /* 0x000fe60003800000 */
[----:B------:R-:W-:Y:S01]  /*1b20*/  FFMA.FTZ R0, R97, R92, UR7 ;  /* 0x0000000761007e23 */ /* 0x000fe2000801005c */
[----:B------:R-:W-:Y:S01]  /*1b30*/  FSEL R95, R94, RZ, P4 ;  /* 0x000000ff5e5f7208 */ /* 0x000fe20002000000 */
[----:B------:R-:W1:Y:S04]  /*1b40*/  @!P0 LDC.64 R92, c[0x0][0x250] ;  /* 0x00009400ff5c8b82 */ /* 0x000e680000000a00 */
[----:B------:R-:W-:-:S04]  /*1b50*/  FADD.FTZ R0, R0, R95 ;  /* 0x0000005f00007221 */ /* 0x000fc80000010000 */
[----:B------:R-:W2:Y:S02]  /*1b60*/  @!P0 LDC.64 R94, c[0x0][0x258] ;  /* 0x00009600ff5e8b82 */ /* 0x000ea40000000a00 */
[----:B------:R-:W3:Y:S01]  /*1b70*/  MUFU.RSQ R0, R0 ;  /* 0x0000000000007308 */ /* 0x000ee20000001400 */
[----:B-1----:R-:W-:-:S04]  /*1b80*/  @!P0 LEA R92, P1, R3, R92, 0x2 ;  /* 0x0000005c035c8211 */ /* 0x002fc800078210ff */
[C---:B------:R-:W-:Y:S02]  /*1b90*/  @!P0 LEA.HI.X R93, R3.reuse, R93, R90, 0x2, P1 ;  /* 0x0000005d035d8211 */ /* 0x040fe400008f145a */
[----:B--2---:R-:W-:-:S03]  /*1ba0*/  @!P0 LEA R94, P1, R3, R94, 0x2 ;  /* 0x0000005e035e8211 */ /* 0x004fc600078210ff */
[----:B------:R1:W-:Y:S01]  /*1bb0*/  @!P0 STG.E desc[UR4][R92.64], R91 ;  /* 0x0000005b5c008986 */ /* 0x0003e2000c101904 */
[----:B------:R-:W-:-:S05]  /*1bc0*/  @!P0 LEA.HI.X R95, R3, R95, R90, 0x2, P1 ;  /* 0x0000005f035f8211 */ /* 0x000fca00008f145a */
[----:B---3--:R1:W-:Y:S01]  /*1bd0*/  @!P0 STG.E desc[UR4][R94.64], R0 ;  /* 0x000000005e008986 */ /* 0x0083e2000c101904 */
[----:B------:R-:W-:-:S13]  /*1be0*/  ISETP.GE.AND P0, PT, R89, 0x1, PT ;  /* 0x000000015900780c */ /* 0x000fda0003f06270 */
[----:B-1----:R-:W-:Y:S05]  /*1bf0*/  @!P0 BRA `(.L_x_9779) ;  /* 0x00000004008c8947 */ /* 0x002fea0003800000 */
[----:B------:R-:W-:Y:S02]  /*1c00*/  FSEL R91, R91, RZ, !P4 ;  /* 0x000000ff5b5b7208 */ /* 0x000fe40006000000 */
[----:B------:R-:W-:-:S03]  /*1c10*/  IADD3 R89, R89, -0x1, RZ ;  /* 0xffffffff59597810 */ /* 0x000fc60007ffe0ff */
[C---:B------:R-:W-:Y:S01]  /*1c20*/  FADD.FTZ R69, -R91.reuse, R69 ;  /* 0x000000455b457221 */ /* 0x040fe20000010100 */
[C---:B------:R-:W-:Y:S01]  /*1c30*/  FADD.FTZ R103, -R91.reuse, R70 ;  /* 0x000000465b677221 */ /* 0x040fe20000010100 */
[----:B------:R-:W-:Y:S01]  /*1c40*/  FADD.FTZ R101, -R91, R68 ;  /* 0x000000445b657221 */ /* 0x000fe20000010100 */
[----:B------:R-:W-:Y:S02]  /*1c50*/  IMAD R88, R89, R88, RZ ;  /* 0x0000005859587224 */ /* 0x000fe400078e02ff */
[C---:B------:R-:W-:Y:S01]  /*1c60*/  FMUL.FTZ R70, R0.reuse, R69 ;  /* 0x0000004500467220 */ /* 0x040fe20000410000 */
[C---:B------:R-:W-:Y:S01]  /*1c70*/  FADD.FTZ R65, -R91.reuse, R65 ;  /* 0x000000415b417221 */ /* 0x040fe20000010100 */
[----:B------:R-:W1:Y:S01]  /*1c80*/  LDC.64 R68, c[0x0][0x2b8] ;  /* 0x0000ae00ff447b82 */ /* 0x000e620000000a00 */
[C---:B------:R-:W-:Y:S01]  /*1c90*/  FADD.FTZ R95, -R91.reuse, R72 ;  /* 0x000000485b5f7221 */ /* 0x040fe20000010100 */
[C---:B------:R-:W-:Y:S01]  /*1ca0*/  FADD.FTZ R97, -R91.reuse, R73 ;  /* 0x000000495b617221 */ /* 0x040fe20000010100 */
[C---:B------:R-:W-:Y:S01]  /*1cb0*/  FADD.FTZ R119, -R91.reuse, R86 ;  /* 0x000000565b777221 */ /* 0x040fe20000010100 */
[C---:B------:R-:W-:Y:S01]  /*1cc0*/  FADD.FTZ R71, -R91.reuse, R71 ;  /* 0x000000475b477221 */ /* 0x040fe20000010100 */
[C---:B------:R-:W-:Y:S01]  /*1cd0*/  FMUL.FTZ R86, R0.reuse, R65 ;  /* 0x0000004100567220 */ /* 0x040fe20000410000 */
[----:B------:R-:W-:Y:S01]  /*1ce0*/  SHF.R.S32.HI R65, RZ, 0x1f, R88 ;  /* 0x0000001fff417819 */ /* 0x000fe20000011458 */
[C---:B------:R-:W-:Y:S01]  /*1cf0*/  FADD.FTZ R99, -R91.reuse, R74 ;  /* 0x0000004a5b637221 */ /* 0x040fe20000010100 */
[C---:B------:R-:W-:Y:S01]  /*1d00*/  FADD.FTZ R75, -R91.reuse, R75 ;  /* 0x0000004b5b4b7221 */ /* 0x040fe20000010100 */
[C---:B------:R-:W-:Y:S01]  /*1d10*/  FADD.FTZ R93, -R91.reuse, R78 ;  /* 0x0000004e5b5d7221 */ /* 0x040fe20000010100 */
[C---:B------:R-:W-:Y:S01]  /*1d20*/  FADD.FTZ R79, -R91.reuse, R79 ;  /* 0x0000004f5b4f7221 */ /* 0x040fe20000010100 */
[C---:B------:R-:W-:Y:S01]  /*1d30*/  FADD.FTZ R115, -R91.reuse, R84 ;  /* 0x000000545b737221 */ /* 0x040fe20000010100 */
[C---:B------:R-:W-:Y:S01]  /*1d40*/  FMUL.FTZ R95, R0.reuse, R95 ;  /* 0x0000005f005f7220 */ /* 0x040fe20000410000 */
[C---:B------:R-:W-:Y:S01]  /*1d50*/  FMUL.FTZ R74, R0.reuse, R97 ;  /* 0x00000061004a7220 */ /* 0x040fe20000410000 */
[C---:B------:R-:W-:Y:S01]  /*1d60*/  FMUL.FTZ R84, R0.reuse, R71 ;  /* 0x0000004700547220 */ /* 0x040fe20000410000 */
[----:B------:R-:W-:Y:S01]  /*1d70*/  FADD.FTZ R89, -R91, R76 ;  /* 0x0000004c5b597221 */ /* 0x000fe20000010100 */
[----:B------:R-:W-:Y:S01]  /*1d80*/  LEA.HI R71, R65, R88, RZ, 0x3 ;  /* 0x0000005841477211 */ /* 0x000fe200078f18ff */
[C---:B------:R-:W-:Y:S01]  /*1d90*/  FADD.FTZ R105, -R91.reuse, R64 ;  /* 0x000000405b697221 */ /* 0x040fe20000010100 */
[C---:B------:R-:W-:Y:S01]  /*1da0*/  FADD.FTZ R107, -R91.reuse, R66 ;  /* 0x000000425b6b7221 */ /* 0x040fe20000010100 */
[C---:B------:R-:W-:Y:S01]  /*1db0*/  FMUL.FTZ R76, R0.reuse, R75 ;  /* 0x0000004b004c7220 */ /* 0x040fe20000410000 */
[----:B------:R-:W-:Y:S01]  /*1dc0*/  FADD.FTZ R67, -R91, R67 ;  /* 0x000000435b437221 */ /* 0x000fe20000010100 */
[C---:B------:R-:W-:Y:S01]  /*1dd0*/  FMUL.FTZ R93, R0.reuse, R93 ;  /* 0x0000005d005d7220 */ /* 0x040fe20000410000 */
[----:B------:R-:W-:Y:S01]  /*1de0*/  FMUL.FTZ R64, R0, R79 ;  /* 0x0000004f00407220 */ /* 0x000fe20000410000 */
[----:B------:R-:W-:Y:S01]  /*1df0*/  FFMA.FTZ R66, R20, R95, R44 ;  /* 0x0000005f14427223 */ /* 0x000fe2000001002c */
[----:B------:R-:W-:Y:S01]  /*1e00*/  FFMA.FTZ R75, R21, R74, R45 ;  /* 0x0000004a154b7223 */ /* 0x000fe2000001002d */
[----:B------:R-:W-:Y:S01]  /*1e10*/  FADD.FTZ R77, -R91, R77 ;  /* 0x0000004d5b4d7221 */ /* 0x000fe20000010100 */
[C---:B------:R-:W-:Y:S01]  /*1e20*/  FMUL.FTZ R99, R0.reuse, R99 ;  /* 0x0000006300637220 */ /* 0x040fe20000410000 */
[----:B------:R-:W-:Y:S01]  /*1e30*/  LEA.HI.SX32 R71, R71, R2, 0x1d ;  /* 0x0000000247477211 */ /* 0x000fe200078feaff */
[----:B------:R-:W-:Y:S01]  /*1e40*/  FADD.FTZ R81, -R91, R81 ;  /* 0x000000515b517221 */ /* 0x000fe20000010100 */
[----:B------:R-:W-:Y:S01]  /*1e50*/  FMUL.FTZ R90, R0, R67 ;  /* 0x00000043005a7220 */ /* 0x000fe20000410000 */
[----:B------:R-:W-:Y:S01]  /*1e60*/  FFMA.FTZ R65, R26, R93, R50 ;  /* 0x0000005d1a417223 */ /* 0x000fe20000010032 */
[----:B------:R-:W-:Y:S01]  /*1e70*/  FFMA.FTZ R64, R27, R64, R51 ;  /* 0x000000401b407223 */ /* 0x000fe20000010033 */
[C---:B------:R-:W-:Y:S01]  /*1e80*/  FADD.FTZ R109, -R91.reuse, R80 ;  /* 0x000000505b6d7221 */ /* 0x040fe20000010100 */
[C---:B------:R-:W-:Y:S01]  /*1e90*/  FADD.FTZ R111, -R91.reuse, R82 ;  /* 0x000000525b6f7221 */ /* 0x040fe20000010100 */
[C---:B------:R-:W-:Y:S01]  /*1ea0*/  FADD.FTZ R113, -R91.reuse, R83 ;  /* 0x000000535b717221 */ /* 0x040fe20000010100 */
[----:B------:R-:W-:Y:S01]  /*1eb0*/  FADD.FTZ R117, -R91, R85 ;  /* 0x000000555b757221 */ /* 0x000fe20000010100 */
[----:B------:R-:W-:Y:S01]  /*1ec0*/  FMUL.FTZ R72, R0, R77 ;  /* 0x0000004d00487220 */ /* 0x000fe20000410000 */
[----:B------:R-:W-:Y:S01]  /*1ed0*/  FFMA.FTZ R67, R22, R99, R46 ;  /* 0x0000006316437223 */ /* 0x000fe2000001002e */
[----:B------:R-:W-:Y:S01]  /*1ee0*/  FFMA.FTZ R76, R23, R76, R47 ;  /* 0x0000004c174c7223 */ /* 0x000fe2000001002f */
[----:B------:R-:W-:Y:S01]  /*1ef0*/  F2FP.BF16.F32.PACK_AB R66, R75, R66 ;  /* 0x000000424b42723e */ /* 0x000fe200000010ff */
[----:B------:R-:W-:Y:S01]  /*1f00*/  FADD.FTZ R121, -R91, R87 ;  /* 0x000000575b797221 */ /* 0x000fe20000010100 */
[C---:B------:R-:W-:Y:S01]  /*1f10*/  FMUL.FTZ R73, R0.reuse, R89 ;  /* 0x0000005900497220 */ /* 0x040fe20000410000 */
[C---:B------:R-:W-:Y:S01]  /*1f20*/  IADD3 R75, R71.reuse, 0x20, RZ ;  /* 0x00000020474b7810 */ /* 0x040fe20007ffe0ff */
[C---:B------:R-:W-:Y:S01]  /*1f30*/  FMUL.FTZ R87, R0.reuse, R101 ;  /* 0x0000006500577220 */ /* 0x040fe20000410000 */
        /* <DEDUP_REMOVED lines=12> */
[----:B------:R-:W-:Y:S01]  /*2000*/  FMUL.FTZ R0, R0, R121 ;  /* 0x0000007900007220 */ /* 0x000fe20000410000 */
[----:B------:R-:W-:Y:S01]  /*2010*/  F2FP.BF16.F32.PACK_AB R67, R76, R67 ;  /* 0x000000434c43723e */ /* 0x000fe200000010ff */
[----:B------:R-:W-:Y:S01]  /*2020*/  FFMA.FTZ R64, R24, R73, R48 ;  /* 0x0000004918407223 */ /* 0x000fe20000010030 */
        /* <DEDUP_REMOVED lines=23> */
[----:B------:R1:W-:Y:S01]  /*21a0*/  STG.E.128 desc[UR4][R72.64], R64 ;  /* 0x0000004048007986 */ /* 0x0003e2000c101d04 */
[----:B------:R-:W-:Y:S02]  /*21b0*/  F2FP.BF16.F32.PACK_AB R69, R84, R69 ;  /* 0x000000455445723e */ /* 0x000fe400000010ff */
[----:B------:R-:W-:Y:S02]  /*21c0*/  F2FP.BF16.F32.PACK_AB R68, R87, R68 ;  /* 0x000000445744723e */ /* 0x000fe400000010ff */
[----:B------:R-:W-:Y:S02]  /*21d0*/  F2FP.BF16.F32.PACK_AB R91, R0, R81 ;  /* 0x00000051005b723e */ /* 0x000fe400000010ff */
[----:B------:R-:W-:Y:S01]  /*21e0*/  F2FP.BF16.F32.PACK_AB R90, R78, R79 ;  /* 0x0000004f4e5a723e */ /* 0x000fe200000010ff */
[----:B------:R1:W-:Y:S01]  /*21f0*/  STG.E.128 desc[UR4][R74.64], R68 ;  /* 0x000000444a007986 */ /* 0x0003e2000c101d04 */
[----:B------:R-:W-:-:S02]  /*2200*/  F2FP.BF16.F32.PACK_AB R89, R82, R83 ;  /* 0x000000535259723e */ /* 0x000fc400000010ff */
[----:B------:R-:W-:-:S05]  /*2210*/  F2FP.BF16.F32.PACK_AB R88, R80, R85 ;  /* 0x000000555058723e */ /* 0x000fca00000010ff */
[----:B------:R1:W-:Y:S02]  /*2220*/  STG.E.128 desc[UR4][R76.64], R88 ;  /* 0x000000584c007986 */ /* 0x0003e4000c101d04 */
.L_x_9779:
[----:B------:R-:W-:Y:S05]  /*2230*/  BSYNC B0 ;  /* 0x0000000000007941 */ /* 0x000fea0003800000 */
.L_x_9778:
[----:B-1----:R-:W1:Y:S02]  /*2240*/  LDC.64 R64, c[0x0][0x210] ;  /* 0x00008400ff407b82 */ /* 0x002e640000000a00 */
[----:B-1----:R-:W-:-:S04]  /*2250*/  LEA R3, R64, R3, 0x2 ;  /* 0x0000000340037211 */ /* 0x002fc800078e10ff */
[----:B------:R-:W-:-:S13]  /*2260*/  ISETP.GE.AND P0, PT, R3, R65, PT ;  /* 0x000000410300720c */ /* 0x000fda0003f06270 */
[----:B------:R-:W-:Y:S05]  /*2270*/  @!P0 BRA `(.L_x_9780) ;  /* 0xffffffe000248947 */ /* 0x000fea000383ffff */
[----:B------:R-:W-:Y:S05]  /*2280*/  EXIT ;  /* 0x000000000000794d */ /* 0x000fea0003800000 */
.L_x_9777:
        /* <DEDUP_REMOVED lines=8> */
.L_x_9782:
[----:B------:R-:W-:Y:S05]  /*2310*/  BSYNC B0 ;  /* 0x0000000000007941 */ /* 0x000fea0003800000 */
.L_x_9781:
        /* <DEDUP_REMOVED lines=9> */
.L_x_9783:
[----:B------:R-:W-:Y:S01]  /*23b0*/  HFMA2.MMA R100, -RZ, RZ, 0, 2.384185791015625e-07 ;  /* 0x00000004ff647435 */ /* 0x000fe200000001ff */
[----:B------:R-:W-:-:S05]  /*23c0*/  MOV R92, R97 ;  /* 0x00000061005c7202 */ /* 0x000fca0000000f00 */
[----:B------:R-:W-:-:S05]  /*23d0*/  FADD.FTZ R94, R93, R92 ;  /* 0x0000005c5d5e7221 */ /* 0x000fca0000010000 */
[----:B------:R-:W-:-:S07]  /*23e0*/  MOV R99, R94 ;  /* 0x0000005e00637202 */ /* 0x000fce0000000f00 */
[----:B------:R-:W-:Y:S05]  /*23f0*/  WARPSYNC.COLLECTIVE R98, `(.L_x_9784) ;  /* 0x0000000062087348 */ /* 0x000fea0003c00000 */
[----:B------:R0:W1:Y:S02]  /*2400*/  SHFL.BFLY P1, R97, R99, R100, R101 ;  /* 0x0c00006463617389 */ /* 0x0000640000020065 */
[----:B01----:R-:W-:Y:S01]  /*2410*/  ENDCOLLECTIVE ;  /* 0x000000000000791b */ /* 0x003fe20003800000 */
.L_x_9784:
[----:B------:R-:W-:Y:S01]  /*2420*/  HFMA2.MMA R100, -RZ, RZ, 0, 4.76837158203125e-07 ;  /* 0x00000008ff647435 */ /* 0x000fe200000001ff */
[----:B------:R-:W-:-:S05]  /*2430*/  MOV R91, R97 ;  /* 0x00000061005b7202 */ /* 0x000fca0000000f00 */
[----:B------:R-:W-:-:S05]  /*2440*/  FADD.FTZ R95, R94, R91 ;  /* 0x0000005b5e5f7221 */ /* 0x000fca0000010000 */
[----:B------:R-:W-:-:S07]  /*2450*/  MOV R99, R95 ;  /* 0x0000005f00637202 */ /* 0x000fce0000000f00 */
[----:B------:R-:W-:Y:S05]  /*2460*/  WARPSYNC.COLLECTIVE R98, `(.L_x_9785) ;  /* 0x0000000062087348 */ /* 0x000fea0003c00000 */
[----:B------:R0:W1:Y:S02]  /*2470*/  SHFL.BFLY P1, R97, R99, R100, R101 ;  /* 0x0c00006463617389 */ /* 0x0000640000020065 */
[----:B01----:R-:W-:Y:S01]  /*2480*/  ENDCOLLECTIVE ;  /* 0x000000000000791b */ /* 0x003fe20003800000 */
.L_x_9785:
        /* <DEDUP_REMOVED lines=8> */
.L_x_9786:
        /* <DEDUP_REMOVED lines=56> */
.L_x_9787:
[----:B------:R-:W-:Y:S01]  /*2890*/  HFMA2.MMA R100, -RZ, RZ, 0, 1.1920928955078125e-07 ;  /* 0x00000002ff647435 */ /* 0x000fe200000001ff */
[----:B------:R-:W-:-:S05]  /*28a0*/  MOV R93, R97 ;  /* 0x00000061005d7202 */ /* 0x000fca0000000f00 */
[----:B------:R-:W-:-:S05]  /*28b0*/  FADD.FTZ R93, R0, R93 ;  /* 0x0000005d005d7221 */ /* 0x000fca0000010000 */
[----:B------:R-:W-:-:S07]  /*28c0*/  MOV R99, R93 ;  /* 0x0000005d00637202 */ /* 0x000fce0000000f00 */
[----:B------:R-:W-:Y:S05]  /*28d0*/  WARPSYNC.COLLECTIVE R98, `(.L_x_9788) ;  /* 0x0000000062087348 */ /* 0x000fea0003c00000 */
[----:B------:R0:W1:Y:S02]  /*28e0*/  SHFL.BFLY P1, R97, R99, R100, R101 ;  /* 0x0c00006463617389 */ /* 0x0000640000020065 */
[----:B01----:R-:W-:Y:S01]  /*28f0*/  ENDCOLLECTIVE ;  /* 0x000000000000791b */ /* 0x003fe20003800000 */
.L_x_9788:
[----:B------:R-:W-:Y:S01]  /*2900*/  HFMA2.MMA R100, -RZ, RZ, 0, 2.384185791015625e-07 ;  /* 0x00000004ff647435 */ /* 0x000fe200000001ff */
[----:B------:R-:W-:-:S05]  /*2910*/  MOV R94, R97 ;  /* 0x00000061005e7202 */ /* 0x000fca0000000f00 */
[----:B------:R-:W-:-:S05]  /*2920*/  FADD.FTZ R94, R93, R94 ;  /* 0x0000005e5d5e7221 */ /* 0x000fca0000010000 */
[----:B------:R-:W-:-:S07]  /*2930*/  MOV R99, R94 ;  /* 0x0000005e00637202 */ /* 0x000fce0000000f00 */
[----:B------:R-:W-:Y:S05]  /*2940*/  WARPSYNC.COLLECTIVE R98, `(.L_x_9789) ;  /* 0x0000000062087348 */ /* 0x000fea0003c00000 */
[----:B------:R0:W1:Y:S02]  /*2950*/  SHFL.BFLY P1, R97, R99, R100, R101 ;  /* 0x0c00006463617389 */ /* 0x0000640000020065 */
[----:B01----:R-:W-:Y:S01]  /*2960*/  ENDCOLLECTIVE ;  /* 0x000000000000791b */ /* 0x003fe20003800000 */
.L_x_9789:
[----:B------:R-:W-:Y:S01]  /*2970*/  HFMA2.MMA R100, -RZ, RZ, 0, 4.76837158203125e-07 ;  /* 0x00000008ff647435 */ /* 0x000fe200000001ff */
[----:B------:R-:W-:-:S05]  /*2980*/  MOV R95, R97 ;  /* 0x00000061005f7202 */ /* 0x000fca0000000f00 */
[----:B------:R-:W-:-:S05]  /*2990*/  FADD.FTZ R95, R94, R95 ;  /* 0x0000005f5e5f7221 */ /* 0x000fca0000010000 */
[----:B------:R-:W-:-:S07]  /*29a0*/  MOV R99, R95 ;  /* 0x0000005f00637202 */ /* 0x000fce0000000f00 */
[----:B------:R-:W-:Y:S05]  /*29b0*/  WARPSYNC.COLLECTIVE R98, `(.L_x_9790) ;  /* 0x0000000062087348 */ /* 0x000fea0003c00000 */
[----:B------:R0:W1:Y:S02]  /*29c0*/  SHFL.BFLY P1, R97, R99, R100, R101 ;  /* 0x0c00006463617389 */ /* 0x0000640000020065 */
[----:B01----:R-:W-:Y:S01]  /*29d0*/  ENDCOLLECTIVE ;  /* 0x000000000000791b */ /* 0x003fe20003800000 */
.L_x_9790:
[----:B------:R-:W-:Y:S01]  /*29e0*/  HFMA2.MMA R100, -RZ, RZ, 0, 9.5367431640625e-07 ;  /* 0x00000010ff647435 */ /* 0x000fe200000001ff */
[----:B------:R-:W-:-:S05]  /*29f0*/  MOV R96, R97 ;  /* 0x0000006100607202 */ /* 0x000fca0000000f00 */
[----:B------:R-:W-:-:S05]  /*2a00*/  FADD.FTZ R96, R95, R96 ;  /* 0x000000605f607221 */ /* 0x000fca0000010000 */
[----:B------:R-:W-:-:S07]  /*2a10*/  MOV R99, R96 ;  /* 0x0000006000637202 */ /* 0x000fce0000000f00 */
[----:B------:R-:W-:Y:S05]  /*2a20*/  WARPSYNC.COLLECTIVE R98, `(.L_x_9791) ;  /* 0x0000000062087348 */ /* 0x000fea0003c00000 */
[----:B------:R0:W1:Y:S02]  /*2a30*/  SHFL.BFLY P1, R97, R99, R100, R101 ;  /* 0x0c00006463617389 */ /* 0x0000640000020065 */
[----:B01----:R-:W-:Y:S01]  /*2a40*/  ENDCOLLECTIVE ;  /* 0x000000000000791b */ /* 0x003fe20003800000 */
.L_x_9791:
[----:B------:R-:W-:Y:S05]  /*2a50*/  BRA `(.L_x_9792) ;  /* 0xfffffff000247947 */ /* 0x000fea000383ffff */
.L_x_9793:
        /* <DEDUP_REMOVED lines=10> */
.L_x_23515:


//--------------------- .text._ZN10layer_norm13ln_fwd_kernelINS_13Kernel_traitsIf13__nv_bfloat16fS2_fjLj768ELj1ELj4ELj1ELj16ENS_18Kernel_traits_baseILj768EfS2_fS2_fjLj128EEEEELb0ELb1ELb0ELb0EEEvNS_9FwdParamsE --------------------------
	.section	.text._ZN10layer_norm13ln_fwd_kernelINS_13Kernel_traitsIf13__nv_bfloat16fS2_fjLj768ELj1ELj4ELj1ELj16ENS_18Kernel_traits_baseILj768EfS2_fS2_fjLj128EEEEELb0ELb1ELb0ELb0EEEvNS_9FwdParamsE,"ax",@progbits
	.align	128
        .global         _ZN10layer_norm13ln_fwd_kernelINS_13Kernel_traitsIf13__nv_bfloat16fS2_fjLj768ELj1ELj4ELj1ELj16ENS_18Kernel_traits_baseILj768EfS2_fS2_fjLj128EEEEELb0ELb1ELb0ELb0EEEvNS_9FwdParamsE
        .type           _ZN10layer_norm13ln_fwd_kernelINS_13Kernel_traitsIf13__nv_bfloat16fS2_fjLj768ELj1ELj4ELj1ELj16ENS_18Kernel_traits_baseILj768EfS2_fS2_fjLj128EEEEELb0ELb1ELb0ELb0EEEvNS_9FwdParamsE,@function
        .size           _ZN10layer_norm13ln_fwd_kernelINS_13Kernel_traitsIf13__nv_bfloat16fS2_fjLj768ELj1ELj4ELj1ELj16ENS_18Kernel_traits_baseILj768EfS2_fS2_fjLj128EEEEELb0ELb1ELb0ELb0EEEvNS_9FwdParamsE,(.L_x_23516 - _ZN10layer_norm13ln_fwd_kernelINS_13Kernel_traitsIf13__nv_bfloat16fS2_fjLj768ELj1ELj4ELj1ELj16ENS_18Kernel_traits_baseILj768EfS2_fS2_fjLj128EEEEELb0ELb1ELb0ELb0EEEvNS_9FwdParamsE)
        .other          _ZN10layer_norm13ln_fwd_kernelINS_13Kernel_traitsIf13__nv_bfloat16fS2_fjLj768ELj1ELj4ELj1ELj16ENS_18Kernel_traits_baseILj768EfS2_fS2_fjLj128EEEEELb0ELb1ELb0ELb0EEEvNS_9FwdParamsE,@"STO_CUDA_ENTRY STV_DEFAULT"
_ZN10layer_norm13ln_fwd_kernelINS_13Kernel_traitsIf13__nv_bfloat16fS2_fjLj768ELj1ELj4ELj1ELj16ENS_18Kernel_traits_baseILj768EfS2_fS2_fjLj128EEEEELb0ELb1ELb0ELb0EEEvNS_9FwdParamsE:
.text._ZN10layer_norm13ln_fwd_kernelINS_13Kernel_traitsIf13__nv_bfloat16fS2_fjLj768ELj1ELj4ELj1ELj16ENS_18Kernel_traits_baseILj768EfS2_fS2_fjLj128EEEEELb0ELb1ELb0ELb0EEEvNS_9FwdParamsE:
        /* <DEDUP_REMOVED lines=38> */
.L_x_9795:
[----:B------:R-:W-:Y:S05]  /*0260*/  BSYNC B0 ;  /* 0x0000000000007941 */ /* 0x000fea0003800000 */
.L_x_9794:
        /* <DEDUP_REMOVED lines=23> */
.L_x_9797:
[----:B------:R-:W-:Y:S05]  /*03e0*/  BSYNC B0 ;  /* 0x0000000000007941 */ /* 0x000fea0003800000 */
.L_x_9796:
[----:B------:R-:W-:Y:S04]  /*03f0*/  BSSY B0, `(.L_x_9798) ;  /* 0x0000016000007945 */ /* 0x000fe80003800000 */
[----:B------:R-:W-:Y:S05]  /*0400*/  @!P3 BRA `(.L_x_9799) ;  /* 0x000000000050b947 */ /* 0x000fea0003800000 */
[----:B------:R-:W-:Y:S01]  /*0410*/  ULDC.64 UR6, c[0x0][0x2c8] ;  /* 0x0000b20000067ab9 */ /* 0x000fe20000000a00 */
[----:B------:R-:W2:Y:S01]  /*0420*/  LDC.64 R76, c[0x0][0x260] ;  /* 0x00009800ff4c7b82 */ /* 0x000ea20000000a00 */
        /* <DEDUP_REMOVED lines=10> */
[C---:B--2---:R-:W-:Y:S02]  /*04d0*/  IMAD.WIDE.U32 R76, R3.reuse, 0x20, R76 ;  /* 0x00000020034c7825 */ /* 0x044fe400078e004c */
[----:B------:R2:W5:Y:S01]  /*04e0*/  @P0 LDG.E.128 R24, desc[UR4][R78.64] ;  /* 0x000000044e180981 */ /* 0x000562000c1e1d00 */
[----:B------:R-:W-:-:S03]  /*04f0*/  LEA.HI.X R81, R3, UR9, RZ, 0x5, P4 ;  /* 0x0000000903517c11 */ /* 0x000fc6000a0f2cff */
[----:B------:R2:W5:Y:S04]  /*0500*/  @P0 LDG.E.128 R20, desc[UR4][R78.64+0x10] ;  /* 0x000010044e140981 */ /* 0x000568000c1e1d00 */
[----:B------:R2:W5:Y:S04]  /*0510*/  LDG.E.128 R16, desc[UR4][R76.64] ;  /* 0x000000044c107981 */ /* 0x000568000c1e1d00 */
[----:B------:R2:W5:Y:S04]  /*0520*/  LDG.E.128 R12, desc[UR4][R76.64+0x10] ;  /* 0x000010044c0c7981 */ /* 0x000568000c1e1d00 */
[----:B01----:R2:W5:Y:S04]  /*0530*/  LDG.E.128 R8, desc[UR4][R80.64] ;  /* 0x0000000450087981 */ /* 0x003568000c1e1d00 */
[----:B------:R2:W5:Y:S02]  /*0540*/  LDG.E.128 R4, desc[UR4][R80.64+0x10] ;  /* 0x0000100450047981 */ /* 0x000564000c1e1d00 */
.L_x_9799:
[----:B------:R-:W-:Y:S05]  /*0550*/  BSYNC B0 ;  /* 0x0000000000007941 */ /* 0x000fea0003800000 */
.L_x_9798:
[----:B------:R-:W-:Y:S02]  /*0560*/  ULDC UR6, c[0x0][0x214] ;  /* 0x0000850000067ab9 */ /* 0x000fe40000000800 */
[----:B------:R-:W-:-:S13]  /*0570*/  ISETP.GE.AND P0, PT, R0, UR6, PT ;  /* 0x0000000600007c0c */ /* 0x000fda000bf06270 */
[----:B------:R-:W-:Y:S05]  /*0580*/  @P0 EXIT ;  /* 0x000000000000094d */ /* 0x000fea0003800000 */
[----:B------:R-:W-:Y:S01]  /*0590*/  ULDC.64 UR6, c[0x0][0x270] ;  /* 0x00009c0000067ab9 */ /* 0x000fe20000000a00 */
[----:B------:R-:W-:Y:S01]  /*05a0*/  MOV R3, R0 ;  /* 0x0000000000037202 */ /* 0x000fe20000000f00 */
        /* <DEDUP_REMOVED lines=8> */
.L_x_9813:
[----:B------:R-:W-:Y:S01]  /*0630*/  PLOP3.LUT P0, PT, PT, PT, UP0, 0x80, 0x0 ;  /* 0x000000000000781c */ /* 0x000fe20003f0f008 */
[----:B---34-:R-:W-:Y:S01]  /*0640*/  HFMA2.MMA R112, -RZ, RZ, 0, 1.1920928955078125e-07 ;  /* 0x00000002ff707435 */ /* 0x018fe200000001ff */
        /* <DEDUP_REMOVED lines=10> */
[----:B------:R-:W-:Y:S02]  /*06f0*/  MOV R109, 0x3f800000 ;  /* 0x3f800000006d7802 */ /* 0x000fe40000000f00 */
[----:B----4-:R-:W-:-:S04]  /*0700*/  LOP3.LUT R0, R108, 0x1f, RZ, 0xc0, !PT ;  /* 0x0000001f6c007812 */ /* 0x010fc800078ec0ff */
[----:B------:R-:W-:-:S04]  /*0710*/  LEA.HI.SX32 R108, R111, R0, 0x1d ;  /* 0x000000006f6c7211 */ /* 0x000fc800078feaff */
[----:B------:R-:W-:Y:S02]  /*0720*/  MOV R110, R108 ;  /* 0x0000006c006e7202 */ /* 0x000fe40000000f00 */
[----:B---3--:R-:W-:Y:S01]  /*0730*/  @P0 SHF.L.U32 R109, R112, 0x10, RZ ;  /* 0x00000010706d0819 */ /* 0x008fe200000006ff */
[----:B------:R-:W-:Y:S06]  /*0740*/  @!P1 BRA `(.L_x_9801) ;  /* 0x0000000000d09947 */ /* 0x000fec0003800000 */
[----:B------:R-:W3:Y:S01]  /*0750*/  LDC.64 R84, c[0x0][0x220] ;  /* 0x00008800ff547b82 */ /* 0x000ee20000000a00 */
[----:B------:R-:W-:-:S04]  /*0760*/  ISETP.NE.U32.AND P0, PT, RZ, UR8, PT ;  /* 0x00000008ff007c0c */ /* 0x000fc8000bf05070 */
[----:B------:R-:W-:Y:S01]  /*0770*/  ISETP.NE.AND.EX P0, PT, RZ, UR9, PT, P0 ;  /* 0x00000009ff007c0c */ /* 0x000fe2000bf05300 */
[----:B---3--:R-:W-:-:S06]  /*0780*/  IMAD.WIDE.U32 R84, R108, 0x10, R84 ;  /* 0x000000106c547825 */ /* 0x008fcc00078e0054 */
[----:B------:R-:W3:Y:S06]  /*0790*/  LDG.E.128 R84, desc[UR4][R84.64] ;  /* 0x0000000454547981 */ /* 0x000eec000c1e1d00 */
[----:B------:R-:W-:-:S04]  /*07a0*/  @P0 LEA R88, P4, R108, UR8, 0x5 ;  /* 0x000000086c580c11 */ /* 0x000fc8000f8828ff */
[----:B------:R-:W-:-:S05]  /*07b0*/  @P0 LEA.HI.X R89, R108, UR9, RZ, 0x5, P4 ;  /* 0x000000096c590c11 */ /* 0x000fca000a0f2cff */
[----:B--2---:R-:W2:Y:S04]  /*07c0*/  @P0 LDG.E.128 R76, desc[UR4][R88.64] ;  /* 0x00000004584c0981 */ /* 0x004ea8000c1e1d00 */
[----:B------:R4:W2:Y:S01]  /*07d0*/  @P0 LDG.E.128 R80, desc[UR4][R88.64+0x10] ;  /* 0x0000100458500981 */ /* 0x0008a2000c1e1d00 */
[----:B------:R-:W-:Y:S02]  /*07e0*/  ISETP.NE.U32.AND P0, PT, RZ, UR8, PT ;  /* 0x00000008ff007c0c */ /* 0x000fe4000bf05070 */
[C---:B------:R-:W-:Y:S02]  /*07f0*/  LEA R112, P4, R108.reuse, UR10, 0x5 ;  /* 0x0000000a6c707c11 */ /* 0x040fe4000f8828ff */
[----:B------:R-:W-:Y:S02]  /*0800*/  ISETP.NE.AND.EX P0, PT, RZ, UR9, PT, P0 ;  /* 0x00000009ff007c0c */ /* 0x000fe4000bf05300 */
[----:B------:R-:W-:-:S02]  /*0810*/  LEA.HI.X R113, R108, UR11, RZ, 0x5, P4 ;  /* 0x0000000b6c717c11 */ /* 0x000fc4000a0f2cff */
[C---:B---3--:R-:W-:Y:S02]  /*0820*/  PRMT R90, R84.reuse, 0x7632, R90 ;  /* 0x00007632545a7816 */ /* 0x048fe4000000005a */
[----:B------:R-:W-:Y:S02]  /*0830*/  SHF.L.U32 R110, R84, 0x10, RZ ;  /* 0x00000010546e7819 */ /* 0x000fe400000006ff */
[C---:B------:R-:W-:Y:S02]  /*0840*/  PRMT R111, R86.reuse, 0x7632, R111 ;  /* 0x00007632566f7816 */ /* 0x040fe4000000006f */
[C---:B------:R-:W-:Y:S02]  /*0850*/  SHF.L.U32 R84, R85.reuse, 0x10, RZ ;  /* 0x0000001055547819 */ /* 0x040fe400000006ff */
[----:B------:R-:W-:Y:S02]  /*0860*/  SHF.L.U32 R86, R86, 0x10, RZ ;  /* 0x0000001056567819 */ /* 0x000fe400000006ff */
[----:B------:R-:W-:Y:S01]  /*0870*/  PRMT R91, R85, 0x7632, R91 ;  /* 0x00007632555b7816 */ /* 0x000fe2000000005b */
[-C--:B------:R-:W-:Y:S01]  /*0880*/  FMUL.FTZ R85, R110, R109.reuse ;  /* 0x0000006d6e557220 */ /* 0x080fe20000410000 */
[C---:B------:R-:W-:Y:S01]  /*0890*/  PRMT R114, R87.reuse, 0x7632, R114 ;  /* 0x0000763257727816 */ /* 0x040fe20000000072 */
[-C--:B----4-:R-:W-:Y:S01]  /*08a0*/  FMUL.FTZ R89, R86, R109.reuse ;  /* 0x0000006d56597220 */ /* 0x090fe20000410000 */
[----:B------:R-:W-:Y:S01]  /*08b0*/  SHF.L.U32 R116, R87, 0x10, RZ ;  /* 0x0000001057747819 */ /* 0x000fe200000006ff */
[----:B------:R-:W-:Y:S01]  /*08c0*/  FMUL.FTZ R87, R84, R109 ;  /* 0x0000006d54577220 */ /* 0x000fe20000410000 */
[----:B------:R-:W-:-:S02]  /*08d0*/  SHF.L.U32 R90, R90, 0x10, RZ ;  /* 0x000000105a5a7819 */ /* 0x000fc400000006ff */
[----:B------:R-:W-:Y:S01]  /*08e0*/  SHF.L.U32 R84, R91, 0x10, RZ ;  /* 0x000000105b547819 */ /* 0x000fe200000006ff */
[-C--:B------:R-:W-:Y:S01]  /*08f0*/  FMUL.FTZ R91, R116, R109.reuse ;  /* 0x0000006d745b7220 */ /* 0x080fe20000410000 */
[----:B------:R-:W-:Y:S01]  /*0900*/  SHF.L.U32 R86, R111, 0x10, RZ ;  /* 0x000000106f567819 */ /* 0x000fe200000006ff */
[-C--:B------:R-:W-:Y:S01]  /*0910*/  FMUL.FTZ R110, R90, R109.reuse ;  /* 0x0000006d5a6e7220 */ /* 0x080fe20000410000 */
[----:B------:R-:W-:Y:S01]  /*0920*/  SHF.L.U32 R88, R114, 0x10, RZ ;  /* 0x0000001072587819 */ /* 0x000fe200000006ff */
[----:B------:R-:W-:Y:S01]  /*0930*/  FMUL.FTZ R114, R84, R109 ;  /* 0x0000006d54727220 */ /* 0x000fe20000410000 */
[----:B-----5:R-:W-:Y:S01]  /*0940*/  FMUL.FTZ R84, R56, R85 ;  /* 0x0000005538547220 */ /* 0x020fe20000410000 */
        /* <DEDUP_REMOVED lines=20> */
.L_x_9801:
[----:B------:R-:W-:Y:S05]  /*0a90*/  BSYNC B0 ;  /* 0x0000000000007941 */ /* 0x000fea0003800000 */
.L_x_9800:
[----:B------:R-:W-:Y:S04]  /*0aa0*/  BSSY B0, `(.L_x_9802) ;  /* 0x0000036000007945 */ /* 0x000fe80003800000 */
[----:B------:R-:W-:Y:S05]  /*0ab0*/  @!P2 BRA `(.L_x_9803) ;  /* 0x0000000000d0a947 */ /* 0x000fea0003800000 */
[----:B------:R-:W4:Y:S01]  /*0ac0*/  LDC.64 R92, c[0x0][0x220] ;  /* 0x00008800ff5c7b82 */ /* 0x000f220000000a00 */
[----:B------:R-:W-:-:S04]  /*0ad0*/  ISETP.NE.U32.AND P0, PT, RZ, UR8, PT ;  /* 0x00000008ff007c0c */ /* 0x000fc8000bf05070 */
[----:B------:R-:W-:Y:S01]  /*0ae0*/  ISETP.NE.AND.EX P0, PT, RZ, UR9, PT, P0 ;  /* 0x00000009ff007c0c */ /* 0x000fe2000bf05300 */
[----:B----4-:R-:W-:-:S06]  /*0af0*/  IMAD.WIDE.U32 R92, R110, 0x10, R92 ;  /* 0x000000106e5c7825 */ /* 0x010fcc00078e005c */
[----:B------:R-:W4:Y:S06]  /*0b00*/  LDG.E.128 R92, desc[UR4][R92.64] ;  /* 0x000000045c5c7981 */ /* 0x000f2c000c1e1d00 */
[----:B------:R-:W-:-:S04]  /*0b10*/  @P0 LEA R96, P4, R110, UR8, 0x5 ;  /* 0x000000086e600c11 */ /* 0x000fc8000f8828ff */
[----:B------:R-:W-:-:S05]  /*0b20*/  @P0 LEA.HI.X R97, R110, UR9, RZ, 0x5, P4 ;  /* 0x000000096e610c11 */ /* 0x000fca000a0f2cff */
[----:B--2---:R-:W2:Y:S04]  /*0b30*/  @P0 LDG.E.128 R76, desc[UR4][R96.64] ;  /* 0x00000004604c0981 */ /* 0x004ea8000c1e1d00 */
[----:B------:R0:W2:Y:S01]  /*0b40*/  @P0 LDG.E.128 R80, desc[UR4][R96.64+0x10] ;  /* 0x0000100460500981 */ /* 0x0000a2000c1e1d00 */
[----:B------:R-:W-:Y:S02]  /*0b50*/  ISETP.NE.U32.AND P0, PT, RZ, UR8, PT ;  /* 0x00000008ff007c0c */ /* 0x000fe4000bf05070 */
[C---:B---3--:R-:W-:Y:S02]  /*0b60*/  LEA R112, P4, R110.reuse, UR10, 0x5 ;  /* 0x0000000a6e707c11 */ /* 0x048fe4000f8828ff */
[----:B------:R-:W-:Y:S02]  /*0b70*/  ISETP.NE.AND.EX P0, PT, RZ, UR9, PT, P0 ;  /* 0x00000009ff007c0c */ /* 0x000fe4000bf05300 */
[----:B------:R-:W-:-:S02]  /*0b80*/  LEA.HI.X R113, R110, UR11, RZ, 0x5, P4 ;  /* 0x0000000b6e717c11 */ /* 0x000fc4000a0f2cff */
[----:B------:R-:W-:Y:S02]  /*0b90*/  IADD3 R110, R110, 0x20, RZ ;  /* 0x000000206e6e7810 */ /* 0x000fe40007ffe0ff */
[C---:B----4-:R-:W-:Y:S02]  /*0ba0*/  PRMT R98, R92.reuse, 0x7632, R98 ;  /* 0x000076325c627816 */ /* 0x050fe40000000062 */
[----:B------:R-:W-:Y:S02]  /*0bb0*/  SHF.L.U32 R114, R92, 0x10, RZ ;  /* 0x000000105c727819 */ /* 0x000fe400000006ff */
[C---:B------:R-:W-:Y:S02]  /*0bc0*/  PRMT R111, R94.reuse, 0x7632, R111 ;  /* 0x000076325e6f7816 */ /* 0x040fe4000000006f */
[----:B------:R-:W-:Y:S02]  /*0bd0*/  SHF.L.U32 R92, R93, 0x10, RZ ;  /* 0x000000105d5c7819 */ /* 0x000fe400000006ff */
[----:B------:R-:W-:-:S02]  /*0be0*/  SHF.L.U32 R94, R94, 0x10, RZ ;  /* 0x000000105e5e7819 */ /* 0x000fc400000006ff */
[----:B------:R-:W-:Y:S01]  /*0bf0*/  PRMT R99, R93, 0x7632, R99 ;  /* 0x000076325d637816 */ /* 0x000fe20000000063 */
[-C--:B------:R-:W-:Y:S01]  /*0c00*/  FMUL.FTZ R93, R114, R109.reuse ;  /* 0x0000006d725d7220 */ /* 0x080fe20000410000 */
[C---:B------:R-:W-:Y:S01]  /*0c10*/  PRMT R115, R95.reuse, 0x7632, R115 ;  /* 0x000076325f737816 */ /* 0x040fe20000000073 */
[-C--:B0-----:R-:W-:Y:S01]  /*0c20*/  FMUL.FTZ R97, R94, R109.reuse ;  /* 0x0000006d5e617220 */ /* 0x081fe20000410000 */
[----:B------:R-:W-:Y:S01]  /*0c30*/  SHF.L.U32 R116, R95, 0x10, RZ ;  /* 0x000000105f747819 */ /* 0x000fe200000006ff */
[-C--:B------:R-:W-:Y:S01]  /*0c40*/  FMUL.FTZ R95, R92, R109.reuse ;  /* 0x0000006d5c5f7220 */ /* 0x080fe20000410000 */
[----:B------:R-:W-:Y:S02]  /*0c50*/  SHF.L.U32 R98, R98, 0x10, RZ ;  /* 0x0000001062627819 */ /* 0x000fe400000006ff */
        /* <DEDUP_REMOVED lines=23> */
[----:B------:R-:W-:-:S03]  /*0dd0*/  @P0 FADD.FTZ R99, R83, R99 ;  /* 0x0000006353630221 */ /* 0x000fc60000010000 */
[----:B------:R4:W-:Y:S04]  /*0de0*/  STG.E.128 desc[UR4][R112.64], R92 ;  /* 0x0000005c70007986 */ /* 0x0009e8000c101d04 */
[----:B------:R4:W-:Y:S02]  /*0df0*/  STG.E.128 desc[UR4][R112.64+0x10], R96 ;  /* 0x0000106070007986 */ /* 0x0009e4000c101d04 */
.L_x_9803:
[----:B------:R-:W-:Y:S05]  /*0e00*/  BSYNC B0 ;  /* 0x0000000000007941 */ /* 0x000fea0003800000 */
.L_x_9802:
        /* <DEDUP_REMOVED lines=11> */
[----:B------:R-:W-:Y:S02]  /*0ec0*/  ISETP.NE.U32.AND P0, PT, RZ, UR8, PT ;  /* 0x00000008ff007c0c */ /* 0x000fe4000bf05070 */
[----:B---34-:R-:W-:Y:S02]  /*0ed0*/  LEA R112, P4, R110, UR10, 0x5 ;  /* 0x0000000a6e707c11 */ /* 0x018fe4000f8828ff */
[----:B------:R-:W-:Y:S02]  /*0ee0*/  ISETP.NE.AND.EX P0, PT, RZ, UR9, PT, P0 ;  /* 0x00000009ff007c0c */ /* 0x000fe4000bf05300 */
[----:B------:R-:W-:-:S02]  /*0ef0*/  PRMT R111, R102, 0x7632, R111 ;  /* 0x00007632666f7816 */ /* 0x000fc4000000006f */
[----:B------:R-:W-:Y:S02]  /*0f00*/  SHF.L.U32 R102, R102, 0x10, RZ ;  /* 0x0000001066667819 */ /* 0x000fe400000006ff */
[----:B------:R-:W-:Y:S02]  /*0f10*/  PRMT R106, R100, 0x7632, R106 ;  /* 0x00007632646a7816 */ /* 0x000fe4000000006a */
[----:B------:R-:W-:Y:S01]  /*0f20*/  PRMT R107, R101, 0x7632, R107 ;  /* 0x00007632656b7816 */ /* 0x000fe2000000006b */
[----:B0-----:R-:W-:Y:S01]  /*0f30*/  FMUL.FTZ R105, R102, R109 ;  /* 0x0000006d66697220 */ /* 0x001fe20000410000 */
[----:B------:R-:W-:Y:S02]  /*0f40*/  PRMT R113, R103, 0x7632, R113 ;  /* 0x0000763267717816 */ /* 0x000fe40000000071 */
[----:B------:R-:W-:Y:S02]  /*0f50*/  SHF.L.U32 R114, R100, 0x10, RZ ;  /* 0x0000001064727819 */ /* 0x000fe400000006ff */
[----:B------:R-:W-:-:S02]  /*0f60*/  SHF.L.U32 R116, R101, 0x10, RZ ;  /* 0x0000001065747819 */ /* 0x000fc400000006ff */
        /* <DEDUP_REMOVED lines=31> */
.L_x_9805:
[----:B------:R-:W-:Y:S05]  /*1160*/  BSYNC B0 ;  /* 0x0000000000007941 */ /* 0x000fea0003800000 */
.L_x_9804:
        /* <DEDUP_REMOVED lines=34> */
[----:B------:R-:W0:Y:S02]  /*1390*/  SHFL.BFLY PT, R0, R113, 0x4, 0x1f ;  /* 0x0c801f0071007f89 */ /* 0x000e2400000e0000 */
[----:B0-----:R-:W-:-:S05]  /*13a0*/  FADD.FTZ R114, R113, R0 ;  /* 0x0000000071727221 */ /* 0x001fca0000010000 */
[----:B------:R-:W0:Y:S02]  /*13b0*/  SHFL.BFLY PT, R109, R114, 0x8, 0x1f ;  /* 0x0d001f00726d7f89 */ /* 0x000e2400000e0000 */
[----:B0-----:R-:W-:Y:S02]  /*13c0*/  FADD.FTZ R115, R114, R109 ;  /* 0x0000006d72737221 */ /* 0x001fe40000010000 */
[----:B------:R-:W0:Y:S03]  /*13d0*/  LDC R109, c[0x0][0x290] ;  /* 0x0000a400ff6d7b82 */ /* 0x000e260000000800 */
[----:B------:R-:W3:Y:S02]  /*13e0*/  SHFL.BFLY PT, R0, R115, 0x10, 0x1f ;  /* 0x0e001f0073007f89 */ /* 0x000ee400000e0000 */
[----:B---3--:R-:W-:-:S04]  /*13f0*/  FADD.FTZ R0, R115, R0 ;  /* 0x0000000073007221 */ /* 0x008fc80000010000 */
[----:B0-----:R-:W-:-:S04]  /*1400*/  FMUL.FTZ R110, R0, R109 ;  /* 0x0000006d006e7220 */ /* 0x001fc80000410000 */
        /* <DEDUP_REMOVED lines=58> */
.L_x_9825:
[----:B0--3--:R-:W-:Y:S01]  /*17b0*/  FADD.FTZ R114, R114, R115 ;  /* 0x0000007372727221 */ /* 0x009fe20000010000 */
[----:B------:R-:W-:Y:S01]  /*17c0*/  FMUL.FTZ R0, R110, R110 ;  /* 0x0000006e6e007220 */ /* 0x000fe20000410000 */
[----:B------:R-:W-:Y:S01]  /*17d0*/  PLOP3.LUT P4, PT, PT, PT, UP1, 0x40, 0x0 ;  /* 0x000000000000781c */ /* 0x000fe20003f8e818 */
[----:B------:R-:W0:Y:S01]  /*17e0*/  @!P0 LDC.64 R112, c[0x0][0x250] ;  /* 0x00009400ff708b82 */ /* 0x000e220000000a00 */
[----:B------:R-:W-:Y:S01]  /*17f0*/  FFMA.FTZ R109, R114, R109, UR12 ;  /* 0x0000000c726d7e23 */ /* 0x000fe2000801006d */
[----:B------:R-:W-:Y:S01]  /*1800*/  BSSY B0, `(.L_x_9807) ;  /* 0x000002c000007945 */ /* 0x000fe20003800000 */
[----:B------:R-:W-:Y:S02]  /*1810*/  FSEL R0, R0, RZ, !P4 ;  /* 0x000000ff00007208 */ /* 0x000fe40006000000 */
[----:B------:R-:W-:-:S03]  /*1820*/  PLOP3.LUT P4, PT, PT, PT, UP1, 0x40, 0x0 ;  /* 0x000000000000781c */ /* 0x000fc60003f8e818 */
[----:B------:R-:W3:Y:S01]  /*1830*/  @!P0 LDC.64 R114, c[0x0][0x258] ;  /* 0x00009600ff728b82 */ /* 0x000ee20000000a00 */
[----:B------:R-:W-:Y:S01]  /*1840*/  FADD.FTZ R0, R109, R0 ;  /* 0x000000006d007221 */ /* 0x000fe20000010000 */
[----:B------:R-:W-:-:S05]  /*1850*/  FSEL R109, R110, RZ, P4 ;  /* 0x000000ff6e6d7208 */ /* 0x000fca0002000000 */
[----:B------:R-:W4:Y:S01]  /*1860*/  MUFU.RSQ R0, R0 ;  /* 0x0000000000007308 */ /* 0x000f220000001400 */
[----:B0-----:R-:W-:-:S05]  /*1870*/  @!P0 IMAD.WIDE R112, R3, 0x4, R112 ;  /* 0x0000000403708825 */ /* 0x001fca00078e0270 */
[----:B------:R0:W-:Y:S01]  /*1880*/  @!P0 STG.E desc[UR4][R112.64], R110 ;  /* 0x0000006e70008986 */ /* 0x0001e2000c101904 */
[----:B---3--:R-:W-:-:S05]  /*1890*/  @!P0 IMAD.WIDE R114, R3, 0x4, R114 ;  /* 0x0000000403728825 */ /* 0x008fca00078e0272 */
[----:B----4-:R0:W-:Y:S01]  /*18a0*/  @!P0 STG.E desc[UR4][R114.64], R0 ;  /* 0x0000000072008986 */ /* 0x0101e2000c101904 */
[----:B------:R-:W-:Y:S05]  /*18b0*/  @!P1 BRA `(.L_x_9808) ;  /* 0x0000000000809947 */ /* 0x000fea0003800000 */
[--C-:B------:R-:W-:Y:S01]  /*18c0*/  FADD.FTZ R111, R84, -R109.reuse ;  /* 0x8000006d546f7221 */ /* 0x100fe20000010000 */
[--C-:B0-----:R-:W-:Y:S01]  /*18d0*/  FADD.FTZ R113, R85, -R109.reuse ;  /* 0x8000006d55717221 */ /* 0x101fe20000010000 */
[--C-:B------:R-:W-:Y:S01]  /*18e0*/  FADD.FTZ R115, R87, -R109.reuse ;  /* 0x8000006d57737221 */ /* 0x100fe20000010000 */
[--C-:B------:R-:W-:Y:S01]  /*18f0*/  FADD.FTZ R117, R88, -R109.reuse ;  /* 0x8000006d58757221 */ /* 0x100fe20000010000 */
[C---:B------:R-:W-:Y:S01]  /*1900*/  FMUL.FTZ R111, R0.reuse, R111 ;  /* 0x0000006f006f7220 */ /* 0x040fe20000410000 */
[----:B------:R-:W-:Y:S01]  /*1910*/  FMUL.FTZ R110, R0, R113 ;  /* 0x00000071006e7220 */ /* 0x000fe20000410000 */
[----:B------:R-:W-:Y:S01]  /*1920*/  FADD.FTZ R113, R86, -R109 ;  /* 0x8000006d56717221 */ /* 0x000fe20000010000 */
[----:B------:R-:W-:Y:S01]  /*1930*/  FMUL.FTZ R114, R0, R115 ;  /* 0x0000007300727220 */ /* 0x000fe20000410000 */
[----:B-----5:R-:W-:Y:S01]  /*1940*/  FFMA.FTZ R111, R64, R111, R72 ;  /* 0x0000006f406f7223 */ /* 0x020fe20000010048 */
[----:B------:R-:W-:Y:S01]  /*1950*/  FFMA.FTZ R110, R65, R110, R73 ;  /* 0x0000006e416e7223 */ /* 0x000fe20000010049 */
[--C-:B------:R-:W-:Y:S01]  /*1960*/  FADD.FTZ R115, R89, -R109.reuse ;  /* 0x8000006d59737221 */ /* 0x100fe20000010000 */
[--C-:B------:R-:W-:Y:S01]  /*1970*/  FADD.FTZ R119, R90, -R109.reuse ;  /* 0x8000006d5a777221 */ /* 0x100fe20000010000 */
[----:B------:R-:W-:Y:S01]  /*1980*/  FADD.FTZ R121, R91, -R109 ;  /* 0x8000006d5b797221 */ /* 0x000fe20000010000 */
[----:B------:R-:W-:Y:S01]  /*1990*/  FMUL.FTZ R113, R0, R113 ;  /* 0x0000007100717220 */ /* 0x000fe20000410000 */
[----:B------:R-:W-:Y:S01]  /*19a0*/  F2FP.BF16.F32.PACK_AB R112, R110, R111 ;  /* 0x0000006f6e70723e */ /* 0x000fe200000010ff */
[C---:B------:R-:W-:Y:S01]  /*19b0*/  FMUL.FTZ R117, R0.reuse, R117 ;  /* 0x0000007500757220 */ /* 0x040fe20000410000 */
[----:B------:R-:W0:Y:S01]  /*19c0*/  LDC.64 R110, c[0x0][0x2b8] ;  /* 0x0000ae00ff6e7b82 */ /* 0x000e220000000a00 */
        /* <DEDUP_REMOVED lines=12> */
[C---:B0-----:R-:W-:Y:S01]  /*1a90*/  IMAD.WIDE.U32 R110, R108.reuse, 0x10, R110 ;  /* 0x000000106c6e7825 */ /* 0x041fe200078e006e */
[----:B------:R-:W-:-:S04]  /*1aa0*/  IADD3 R108, R108, 0x20, RZ ;  /* 0x000000206c6c7810 */ /* 0x000fc80007ffe0ff */
[----:B------:R3:W-:Y:S03]  /*1ab0*/  STG.E.128 desc[UR4][R110.64], R112 ;  /* 0x000000706e007986 */ /* 0x0007e6000c101d04 */
.L_x_9808:
[----:B------:R-:W-:Y:S05]  /*1ac0*/  BSYNC B0 ;  /* 0x0000000000007941 */ /* 0x000fea0003800000 */
.L_x_9807:
[----:B------:R-:W-:Y:S04]  /*1ad0*/  BSSY B0, `(.L_x_9809) ;  /* 0x0000022000007945 */ /* 0x000fe80003800000 */
[----:B------:R-:W-:Y:S05]  /*1ae0*/  @!P2 BRA `(.L_x_9810) ;  /* 0x000000000080a947 */ /* 0x000fea0003800000 */
[--C-:B---3--:R-:W-:Y:S01]  /*1af0*/  FADD.FTZ R111, R92, -R109.reuse ;  /* 0x8000006d5c6f7221 */ /* 0x108fe20000010000 */
        /* <DEDUP_REMOVED lines=31> */
.L_x_9810:
[----:B------:R-:W-:Y:S05]  /*1cf0*/  BSYNC B0 ;  /* 0x0000000000007941 */ /* 0x000fea0003800000 */
.L_x_9809:
[----:B------:R-:W-:Y:S04]  /*1d00*/  BSSY B0, `(.L_x_9811) ;  /* 0x0000021000007945 */ /* 0x000fe80003800000 */
[----:B------:R-:W-:Y:S05]  /*1d10*/  @!P3 BRA `(.L_x_9812) ;  /* 0x00000000007cb947 */ /* 0x000fea0003800000 */
[--C-:B0--34-:R-:W-:Y:S01]  /*1d20*/  FADD.FTZ R113, R100, -R109.reuse ;  /* 0x8000006d64717221 */ /* 0x119fe20000010000 */
        /* <DEDUP_REMOVED lines=9> */
[----:B------:R-:W0:Y:S01]  /*1dc0*/  LDC.64 R112, c[0x0][0x2b8] ;  /* 0x0000ae00ff707b82 */ /* 0x000e220000000a00 */
[C---:B------:R-:W-:Y:S01]  /*1dd0*/  FMUL.FTZ R123, R0.reuse, R123 ;  /* 0x0000007b007b7220 */ /* 0x040fe20000410000 */
[C---:B------:R-:W-:Y:S01]  /*1de0*/  FMUL.FTZ R116, R0.reuse, R125 ;  /* 0x0000007d00747220 */ /* 0x040fe20000410000 */
[----:B------:R-:W-:Y:S01]  /*1df0*/  FMUL.FTZ R114, R0, R121 ;  /* 0x0000007900727220 */ /* 0x000fe20000410000 */
[----:B-----5:R-:W-:Y:S01]  /*1e00*/  FFMA.FTZ R110, R12, R119, R20 ;  /* 0x000000770c6e7223 */ /* 0x020fe20000010014 */
[----:B------:R-:W-:Y:S01]  /*1e10*/  FFMA.FTZ R123, R14, R123, R22 ;  /* 0x0000007b0e7b7223 */ /* 0x000fe20000010016 */
[----:B------:R-:W-:Y:S01]  /*1e20*/  FFMA.FTZ R116, R15, R116, R23 ;  /* 0x000000740f747223 */ /* 0x000fe20000010017 */
[----:B------:R-:W-:Y:S01]  /*1e30*/  FFMA.FTZ R119, R13, R114, R21 ;  /* 0x000000720d777223 */ /* 0x000fe20000010015 */
[C---:B------:R-:W-:Y:S01]  /*1e40*/  FMUL.FTZ R114, R0.reuse, R117 ;  /* 0x0000007500727220 */ /* 0x040fe20000410000 */
[C---:B------:R-:W-:Y:S01]  /*1e50*/  FMUL.FTZ R115, R0.reuse, R115 ;  /* 0x0000007300737220 */ /* 0x040fe20000410000 */
[----:B------:R-:W-:Y:S01]  /*1e60*/  FMUL.FTZ R0, R0, R111 ;  /* 0x0000006f00007220 */ /* 0x000fe20000410000 */
[----:B------:R-:W-:-:S02]  /*1e70*/  F2FP.BF16.F32.PACK_AB R111, R116, R123 ;  /* 0x0000007b746f723e */ /* 0x000fc400000010ff */
[----:B------:R-:W-:Y:S01]  /*1e80*/  FFMA.FTZ R116, R18, R115, R26 ;  /* 0x0000007312747223 */ /* 0x000fe2000001001a */
[----:B------:R-:W-:Y:S01]  /*1e90*/  FFMA.FTZ R117, R19, R0, R27 ;  /* 0x0000000013757223 */ /* 0x000fe2000001001b */
[----:B------:R-:W-:Y:S01]  /*1ea0*/  FFMA.FTZ R0, R16, R109, R24 ;  /* 0x0000006d10007223 */ /* 0x000fe20000010018 */
[----:B------:R-:W-:Y:S01]  /*1eb0*/  FFMA.FTZ R115, R17, R114, R25 ;  /* 0x0000007211737223 */ /* 0x000fe20000010019 */
[----:B------:R-:W-:Y:S02]  /*1ec0*/  F2FP.BF16.F32.PACK_AB R110, R119, R110 ;  /* 0x0000006e776e723e */ /* 0x000fe400000010ff */
[----:B------:R-:W-:Y:S01]  /*1ed0*/  F2FP.BF16.F32.PACK_AB R109, R117, R116 ;  /* 0x00000074756d723e */ /* 0x000fe200000010ff */
[----:B0-----:R-:W-:Y:S01]  /*1ee0*/  IMAD.WIDE.U32 R112, R108, 0x10, R112 ;  /* 0x000000106c707825 */ /* 0x001fe200078e0070 */
[----:B------:R-:W-:-:S05]  /*1ef0*/  F2FP.BF16.F32.PACK_AB R108, R115, R0 ;  /* 0x00000000736c723e */ /* 0x000fca00000010ff */
[----:B------:R0:W-:Y:S02]  /*1f00*/  STG.E.128 desc[UR4][R112.64], R108 ;  /* 0x0000006c70007986 */ /* 0x0001e4000c101d04 */
.L_x_9812:
[----:B------:R-:W-:Y:S05]  /*1f10*/  BSYNC B0 ;  /* 0x0000000000007941 */ /* 0x000fea0003800000 */
.L_x_9811:
[----:B0-----:R-:W0:Y:S02]  /*1f20*/  LDC.64 R108, c[0x0][0x210] ;  /* 0x00008400ff6c7b82 */ /* 0x001e240000000a00 */
[----:B0-----:R-:W-:-:S04]  /*1f30*/  LEA R3, R108, R3, 0x2 ;  /* 0x000000036c037211 */ /* 0x001fc800078e10ff */
[----:B------:R-:W-:-:S13]  /*1f40*/  ISETP.GE.AND P0, PT, R3, R109, PT ;  /* 0x0000006d0300720c */ /* 0x000fda0003f06270 */
[----:B------:R-:W-:Y:S05]  /*1f50*/  @!P0 BRA `(.L_x_9813) ;  /* 0xffffffe400b48947 */ /* 0x000fea000383ffff */
[----:B------:R-:W-:Y:S05]  /*1f60*/  EXIT ;  /* 0x000000000000794d */ /* 0x000fea0003800000 */
.L_x_9806:
        /* <DEDUP_REMOVED lines=8> */
.L_x_9815:
[----:B------:R-:W-:Y:S05]  /*1ff0*/  BSYNC B0 ;  /* 0x0000000000007941 */ /* 0x000fea0003800000 */
.L_x_9814:
        /* <DEDUP_REMOVED lines=9> */
.L_x_9816:
[----:B------:R-:W-:Y:S01]  /*2090*/  HFMA2.MMA R118, -RZ, RZ, 0, 2.384185791015625e-07 ;  /* 0x00000004ff767435 */ /* 0x000fe200000001ff */
[----:B------:R-:W-:-:S05]  /*20a0*/  MOV R109, R117 ;  /* 0x00000075006d7202 */ /* 0x000fca0000000f00 */
[----:B------:R-:W-:-:S05]  /*20b0*/  FADD.FTZ R113, R112, R109 ;  /* 0x0000006d70717221 */ /* 0x000fca0000010000 */
[----:B------:R-:W-:-:S07]  /*20c0*/  MOV R119, R113 ;  /* 0x0000007100777202 */ /* 0x000fce0000000f00 */
[----:B------:R-:W-:Y:S05]  /*20d0*/  WARPSYNC.COLLECTIVE R116, `(.L_x_9817) ;  /* 0x0000000074087348 */ /* 0x000fea0003c00000 */
[----:B------:R0:W1:Y:S02]  /*20e0*/  SHFL.BFLY P6, R117, R119, R118, R121 ;  /* 0x0c00007677757389 */ /* 0x00006400000c0079 */
[----:B01----:R-:W-:Y:S01]  /*20f0*/  ENDCOLLECTIVE ;  /* 0x000000000000791b */ /* 0x003fe20003800000 */
.L_x_9817:
[----:B------:R-:W-:Y:S01]  /*2100*/  HFMA2.MMA R118, -RZ, RZ, 0, 4.76837158203125e-07 ;  /* 0x00000008ff767435 */ /* 0x000fe200000001ff */
[----:B------:R-:W-:-:S05]  /*2110*/  MOV R0, R117 ;  /* 0x0000007500007202 */ /* 0x000fca0000000f00 */
[----:B------:R-:W-:-:S05]  /*2120*/  FADD.FTZ R114, R113, R0 ;  /* 0x0000000071727221 */ /* 0x000fca0000010000 */
[----:B------:R-:W-:-:S07]  /*2130*/  MOV R119, R114 ;  /* 0x0000007200777202 */ /* 0x000fce0000000f00 */
[----:B------:R-:W-:Y:S05]  /*2140*/  WARPSYNC.COLLECTIVE R116, `(.L_x_9818) ;  /* 0x0000000074087348 */ /* 0x000fea0003c00000 */
[----:B------:R0:W1:Y:S02]  /*2150*/  SHFL.BFLY P6, R117, R119, R118, R121 ;  /* 0x0c00007677757389 */ /* 0x00006400000c0079 */
[----:B01----:R-:W-:Y:S01]  /*2160*/  ENDCOLLECTIVE ;  /* 0x000000000000791b */ /* 0x003fe20003800000 */
.L_x_9818:
        /* <DEDUP_REMOVED lines=8> */
.L_x_9819:
        /* <DEDUP_REMOVED lines=57> */
.L_x_9820:
[----:B------:R-:W-:Y:S01]  /*2580*/  HFMA2.MMA R118, -RZ, RZ, 0, 1.1920928955078125e-07 ;  /* 0x00000002ff767435 */ /* 0x000fe200000001ff */
[----:B------:R-:W-:-:S05]  /*2590*/  MOV R111, R117 ;  /* 0x00000075006f7202 */ /* 0x000fca0000000f00 */
[----:B------:R-:W-:-:S05]  /*25a0*/  FADD.FTZ R111, R0, R111 ;  /* 0x0000006f006f7221 */ /* 0x000fca0000010000 */
[----:B------:R-:W-:-:S07]  /*25b0*/  MOV R119, R111 ;  /* 0x0000006f00777202 */ /* 0x000fce0000000f00 */
[----:B------:R-:W-:Y:S05]  /*25c0*/  WARPSYNC.COLLECTIVE R116, `(.L_x_9821) ;  /* 0x0000000074087348 */ /* 0x000fea0003c00000 */
[----:B------:R0:W1:Y:S02]  /*25d0*/  SHFL.BFLY P6, R117, R119, R118, R121 ;  /* 0x0c00007677757389 */ /* 0x00006400000c0079 */
[----:B01----:R-:W-:Y:S01]  /*25e0*/  ENDCOLLECTIVE ;  /* 0x000000000000791b */ /* 0x003fe20003800000 */
.L_x_9821:
[----:B------:R-:W-:Y:S01]  /*25f0*/  HFMA2.MMA R118, -RZ, RZ, 0, 2.384185791015625e-07 ;  /* 0x00000004ff767435 */ /* 0x000fe200000001ff */
[----:B------:R-:W-:-:S05]  /*2600*/  MOV R112, R117 ;  /* 0x0000007500707202 */ /* 0x000fca0000000f00 */
[----:B------:R-:W-:-:S05]  /*2610*/  FADD.FTZ R112, R111, R112 ;  /* 0x000000706f707221 */ /* 0x000fca0000010000 */
[----:B------:R-:W-:-:S07]  /*2620*/  MOV R119, R112 ;  /* 0x0000007000777202 */ /* 0x000fce0000000f00 */
[----:B------:R-:W-:Y:S05]  /*2630*/  WARPSYNC.COLLECTIVE R116, `(.L_x_9822) ;  /* 0x0000000074087348 */ /* 0x000fea0003c00000 */
[----:B------:R0:W1:Y:S02]  /*2640*/  SHFL.BFLY P6, R117, R119, R118, R121 ;  /* 0x0c00007677757389 */ /* 0x00006400000c0079 */
[----:B01----:R-:W-:Y:S01]  /*2650*/  ENDCOLLECTIVE ;  /* 0x000000000000791b */ /* 0x003fe20003800000 */
.L_x_9822:
[----:B------:R-:W-:Y:S01]  /*2660*/  HFMA2.MMA R118, -RZ, RZ, 0, 4.76837158203125e-07 ;  /* 0x00000008ff767435 */ /* 0x000fe200000001ff */
[----:B------:R-:W-:-:S05]  /*2670*/  MOV R113, R117 ;  /* 0x0000007500717202 */ /* 0x000fca0000000f00 */
[----:B------:R-:W-:-:S05]  /*2680*/  FADD.FTZ R113, R112, R113 ;  /* 0x0000007170717221 */ /* 0x000fca0000010000 */
[----:B------:R-:W-:-:S07]  /*2690*/  MOV R119, R113 ;  /* 0x0000007100777202 */ /* 0x000fce0000000f00 */
[----:B------:R-:W-:Y:S05]  /*26a0*/  WARPSYNC.COLLECTIVE R116, `(.L_x_9823) ;  /* 0x0000000074087348 */ /* 0x000fea0003c00000 */
[----:B------:R0:W1:Y:S02]  /*26b0*/  SHFL.BFLY P6, R117, R119, R118, R121 ;  /* 0x0c00007677757389 */ /* 0x00006400000c0079 */
[----:B01----:R-:W-:Y:S01]  /*26c0*/  ENDCOLLECTIVE ;  /* 0x000000000000791b */ /* 0x003fe20003800000 */
.L_x_9823:
[----:B------:R-:W-:Y:S01]  /*26d0*/  HFMA2.MMA R118, -RZ, RZ, 0, 9.5367431640625e-07 ;  /* 0x00000010ff767435 */ /* 0x000fe200000001ff */
[----:B------:R-:W-:-:S05]  /*26e0*/  MOV R114, R117 ;  /* 0x0000007500727202 */ /* 0x000fca0000000f00 */
[----:B------:R-:W-:-:S05]  /*26f0*/  FADD.FTZ R114, R113, R114 ;  /* 0x0000007271727221 */ /* 0x000fca0000010000 */
[----:B------:R-:W-:-:S07]  /*2700*/  MOV R119, R114 ;  /* 0x0000007200777202 */ /* 0x000fce0000000f00 */
[----:B------:R-:W-:Y:S05]  /*2710*/  WARPSYNC.COLLECTIVE R116, `(.L_x_9824) ;  /* 0x0000000074087348 */ /* 0x000fea0003c00000 */
[----:B------:R0:W1:Y:S02]  /*2720*/  SHFL.BFLY P6, R117, R119, R118, R121 ;  /* 0x0c00007677757389 */ /* 0x00006400000c0079 */
[----:B01----:R-:W-:Y:S01]  /*2730*/  ENDCOLLECTIVE ;  /* 0x000000000000791b */ /* 0x003fe20003800000 */
.L_x_9824:
[----:B------:R-:W-:Y:S01]  /*2740*/  MOV R115, R117 ;  /* 0x0000007500737202 */ /* 0x000fe20000000f00 */
[----:B------:R-:W-:Y:S06]  /*2750*/  BRA `(.L_x_9825) ;  /* 0xfffffff000147947 */ /* 0x000fec000383ffff */
.L_x_9826:
        /* <DEDUP_REMOVED lines=10> */
.L_x_23516:


//--------------------- .text._ZN10layer_norm13ln_fwd_kernelINS_13Kernel_traitsIf13__nv_bfloat16fS2_fjLj768ELj1ELj4ELj1ELj16ENS_18Kernel_traits_baseILj768EfS2_fS2_fjLj128EEEEELb0ELb1ELb0ELb1EEEvNS_9FwdParamsE --------------------------
	.section	.text._ZN10layer_norm13ln_fwd_kernelINS_13Kernel_traitsIf13__nv_bfloat16fS2_fjLj768ELj1ELj4ELj1ELj16ENS_18Kernel_traits_baseILj768EfS2_fS2_fjLj128EEEEELb0ELb1ELb0ELb1EEEvNS_9FwdParamsE,"ax",@progbits
	.align	128
        .global         _ZN10layer_norm13ln_fwd_kernelINS_13Kernel_traitsIf13__nv_bfloat16fS2_fjLj768ELj1ELj4ELj1ELj16ENS_18Kernel_traits_baseILj768EfS2_fS2_fjLj128EEEEELb0ELb1ELb0ELb1EEEvNS_9FwdParamsE
        .type           _ZN10layer_norm13ln_fwd_kernelINS_13Kernel_traitsIf13__nv_bfloat16fS2_fjLj768ELj1ELj4ELj1ELj16ENS_18Kernel_traits_baseILj768EfS2_fS2_fjLj128EEEEELb0ELb1ELb0ELb1EEEvNS_9FwdParamsE,@function
        .size           _ZN10layer_norm13ln_fwd_kernelINS_13Kernel_traitsIf13__nv_bfloat16fS2_fjLj768ELj1ELj4ELj1ELj16ENS_18Kernel_traits_baseILj768EfS2_fS2_fjLj128EEEEELb0ELb1ELb0ELb1EEEvNS_9FwdParamsE,(.L_x_23517 - _ZN10layer_norm13ln_fwd_kernelINS_13Kernel_traitsIf13__nv_bfloat16fS2_fjLj768ELj1ELj4ELj1ELj16ENS_18Kernel_traits_baseILj768EfS2_fS2_fjLj128EEEEELb0ELb1ELb0ELb1EEEvNS_9FwdParamsE)
        .other          _ZN10layer_norm13ln_fwd_kernelINS_13Kernel_traitsIf13__nv_bfloat16fS2_fjLj768ELj1ELj4ELj1ELj16ENS_18Kernel_traits_baseILj768EfS2_fS2_fjLj128EEEEELb0ELb1ELb0ELb1EEEvNS_9FwdParamsE,@"STO_CUDA_ENTRY STV_DEFAULT"
_ZN10layer_norm13ln_fwd_kernelINS_13Kernel_traitsIf13__nv_bfloat16fS2_fjLj768ELj1ELj4ELj1ELj16ENS_18Kernel_traits_baseILj768EfS2_fS2_fjLj128EEEEELb0ELb1ELb0ELb1EEEvNS_9FwdParamsE:
.text._ZN10layer_norm13ln_fwd_kernelINS_13Kernel_traitsIf13__nv_bfloat16fS2_fjLj768ELj1ELj4ELj1ELj16ENS_18Kernel_traits_baseILj768EfS2_fS2_fjLj128EEEEELb0ELb1ELb0ELb1EEEvNS_9FwdParamsE:
        /* <DEDUP_REMOVED lines=22> */
[----:B------:R-:W-:-:S04]  /*0160*/  LOP3.LUT R0, R0, 0x3e0, RZ, 0xc0, !PT ;  /* 0x000003e000007812 */ /* 0x000fc800078ec0ff */
[----:B------:R-:W-:-:S04]  /*0170*/  IADD3 R6, P2, R0, UR4, RZ ;  /* 0x0000000400067c10 */ /* 0x000fc8000ff5e0ff */
[----:B------:R-:W-:Y:S01]  /*0180*/  IADD3.X R7, RZ, UR5, RZ, P2, !PT ;  /* 0x00000005ff077c10 */ /* 0x000fe200097fe4ff */
[----:B------:R-:W-:Y:S01]  /*0190*/  ULDC.64 UR4, c[0x0][0x208] ;  /* 0x0000820000047ab9 */ /* 0x000fe20000000a00 */
[----:B-1----:R-:W-:-:S03]  /*01a0*/  LEA R3, R3, R2, 0x2 ;  /* 0x0000000203037211 */ /* 0x002fc600078e10ff */
[----:B------:R0:W5:Y:S01]  /*01b0*/  @P0 LDG.E.128 R12, desc[UR4][R6.64] ;  /* 0x00000004060c0981 */ /* 0x000162000c1e1d00 */
[----:B------:R-:W-:Y:S02]  /*01c0*/  LOP3.LUT R2, R4, 0x1f, RZ, 0xc0, !PT ;  /* 0x0000001f04027812 */ /* 0x000fe400078ec0ff */
[----:B------:R-:W-:Y:S01]  /*01d0*/  IADD3 R4, P1, R0, UR6, RZ ;  /* 0x0000000600047c10 */ /* 0x000fe2000ff3e0ff */
[----:B------:R0:W5:Y:S01]  /*01e0*/  @P0 LDG.E.128 R16, desc[UR4][R6.64+0x10] ;  /* 0x0000100406100981 */ /* 0x000162000c1e1d00 */
[----:B------:R-:W-:Y:S01]  /*01f0*/  ULDC UR6, c[0x0][0x214] ;  /* 0x0000850000067ab9 */ /* 0x000fe20000000800 */
[----:B------:R-:W-:Y:S02]  /*0200*/  LEA R8, P3, R2, UR8, 0x5 ;  /* 0x0000000802087c11 */ /* 0x000fe4000f8628ff */
[----:B------:R0:W5:Y:S01]  /*0210*/  @P0 LDG.E.128 R20, desc[UR4][R6.64+0x400] ;  /* 0x0004000406140981 */ /* 0x000162000c1e1d00 */
[----:B------:R-:W-:Y:S02]  /*0220*/  IADD3.X R5, RZ, UR7, RZ, P1, !PT ;  /* 0x00000007ff057c10 */ /* 0x000fe40008ffe4ff */
[----:B------:R-:W-:Y:S01]  /*0230*/  ISETP.GE.AND P1, PT, R3, UR6, PT ;  /* 0x0000000603007c0c */ /* 0x000fe2000bf26270 */
[----:B------:R0:W5:Y:S01]  /*0240*/  @P0 LDG.E.128 R24, desc[UR4][R6.64+0x410] ;  /* 0x0004100406180981 */ /* 0x000162000c1e1d00 */
[----:B------:R-:W-:-:S03]  /*0250*/  IADD3.X R9, RZ, UR9, RZ, P3, !PT ;  /* 0x00000009ff097c10 */ /* 0x000fc60009ffe4ff */
[----:B------:R0:W5:Y:S04]  /*0260*/  @P0 LDG.E.128 R28, desc[UR4][R6.64+0x800] ;  /* 0x00080004061c0981 */ /* 0x000168000c1e1d00 */
[----:B------:R0:W5:Y:S04]  /*0270*/  @P0 LDG.E.128 R32, desc[UR4][R6.64+0x810] ;  /* 0x0008100406200981 */ /* 0x000168000c1e1d00 */
        /* <DEDUP_REMOVED lines=23> */
.L_x_9828:
[----:B--2---:R-:W2:Y:S01]  /*03f0*/  @P0 LDC.64 R88, c[0x0][0x270] ;  /* 0x00009c00ff580b82 */ /* 0x004ea20000000a00 */
[----:B------:R-:W-:-:S05]  /*0400*/  IMAD R0, R3, UR6, RZ ;  /* 0x0000000603007c24 */ /* 0x000fca000f8e02ff */
[----:B------:R-:W-:Y:S02]  /*0410*/  SHF.R.S32.HI R85, RZ, 0x1f, R0 ;  /* 0x0000001fff557819 */ /* 0x000fe40000011400 */
[----:B------:R-:W3:Y:S02]  /*0420*/  LDC.64 R100, c[0x0][0x220] ;  /* 0x00008800ff647b82 */ /* 0x000ee40000000a00 */
[----:B------:R-:W-:-:S04]  /*0430*/  LEA.HI R85, R85, R0, RZ, 0x3 ;  /* 0x0000000055557211 */ /* 0x000fc800078f18ff */
[----:B------:R-:W-:Y:S02]  /*0440*/  LEA.HI.SX32 R114, R85, R2, 0x1d ;  /* 0x0000000255727211 */ /* 0x000fe400078feaff */
[----:B------:R-:W-:-:S04]  /*0450*/  ISETP.NE.U32.AND P1, PT, RZ, UR8, PT ;  /* 0x00000008ff007c0c */ /* 0x000fc8000bf25070 */
[----:B------:R-:W-:Y:S01]  /*0460*/  ISETP.NE.AND.EX P1, PT, RZ, UR9, PT, P1 ;  /* 0x00000009ff007c0c */ /* 0x000fe2000bf25310 */
[----:B--2---:R-:W-:-:S06]  /*0470*/  @P0 IMAD.WIDE R88, R3, 0x2, R88 ;  /* 0x0000000203580825 */ /* 0x004fcc00078e0258 */
[----:B------:R-:W2:Y:S01]  /*0480*/  @P0 LDG.E.U16 R88, desc[UR4][R88.64] ;  /* 0x0000000458580981 */ /* 0x000ea2000c1e1500 */
[----:B---3--:R-:W-:-:S06]  /*0490*/  IMAD.WIDE.U32 R84, R114, 0x10, R100 ;  /* 0x0000001072547825 */ /* 0x008fcc00078e0064 */
[----:B------:R-:W3:Y:S01]  /*04a0*/  LDG.E.128 R84, desc[UR4][R84.64] ;  /* 0x0000000454547981 */ /* 0x000ee2000c1e1d00 */
[----:B------:R-:W-:-:S04]  /*04b0*/  @P1 LEA R90, P2, R114, UR8, 0x5 ;  /* 0x00000008725a1c11 */ /* 0x000fc8000f8428ff */
[----:B------:R-:W-:-:S05]  /*04c0*/  @P1 LEA.HI.X R91, R114, UR9, RZ, 0x5, P2 ;  /* 0x00000009725b1c11 */ /* 0x000fca00090f2cff */
[----:B-1----:R-:W4:Y:S04]  /*04d0*/  @P1 LDG.E.128 R8, desc[UR4][R90.64] ;  /* 0x000000045a081981 */ /* 0x002f28000c1e1d00 */
[----:B0-----:R0:W4:Y:S01]  /*04e0*/  @P1 LDG.E.128 R4, desc[UR4][R90.64+0x10] ;  /* 0x000010045a041981 */ /* 0x001122000c1e1d00 */
[----:B------:R-:W-:Y:S01]  /*04f0*/  HFMA2.MMA R0, -RZ, RZ, 1.875, 0 ;  /* 0x3f800000ff007435 */ /* 0x000fe200000001ff */
[----:B------:R-:W-:-:S04]  /*0500*/  ISETP.NE.U32.AND P2, PT, RZ, UR8, PT ;  /* 0x00000008ff007c0c */ /* 0x000fc8000bf45070 */
[----:B------:R-:W-:Y:S02]  /*0510*/  ISETP.NE.AND.EX P2, PT, RZ, UR9, PT, P2 ;  /* 0x00000009ff007c0c */ /* 0x000fe4000bf45320 */
[C---:B------:R-:W-:Y:S02]  /*0520*/  IADD3 R113, R114.reuse, 0x20, RZ ;  /* 0x0000002072717810 */ /* 0x040fe40007ffe0ff */
[----:B------:R-:W-:-:S04]  /*0530*/  LEA R96, P4, R114, UR10, 0x5 ;  /* 0x0000000a72607c11 */ /* 0x000fc8000f8828ff */
[----:B------:R-:W-:Y:S02]  /*0540*/  LEA.HI.X R97, R114, UR11, RZ, 0x5, P4 ;  /* 0x0000000b72617c11 */ /* 0x000fe4000a0f2cff */
[----:B--2---:R-:W-:Y:S02]  /*0550*/  @P0 SHF.L.U32 R0, R88, 0x10, RZ ;  /* 0x0000001058000819 */ /* 0x004fe400000006ff */
[C---:B---3--:R-:W-:Y:S02]  /*0560*/  PRMT R88, R84.reuse, 0x7632, R88 ;  /* 0x0000763254587816 */ /* 0x048fe40000000058 */
[----:B------:R-:W-:Y:S02]  /*0570*/  SHF.L.U32 R89, R84, 0x10, RZ ;  /* 0x0000001054597819 */ /* 0x000fe400000006ff */
[C---:B------:R-:W-:Y:S02]  /*0580*/  PRMT R92, R86.reuse, 0x7632, R92 ;  /* 0x00007632565c7816 */ /* 0x040fe4000000005c */
[----:B------:R-:W-:-:S02]  /*0590*/  SHF.L.U32 R95, R86, 0x10, RZ ;  /* 0x00000010565f7819 */ /* 0x000fc400000006ff */
[----:B------:R-:W-:Y:S02]  /*05a0*/  PRMT R84, R85, 0x7632, R84 ;  /* 0x0000763255547816 */ /* 0x000fe40000000054 */
[----:B------:R-:W-:Y:S02]  /*05b0*/  PRMT R86, R87, 0x7632, R86 ;  /* 0x0000763257567816 */ /* 0x000fe40000000056 */
[----:B------:R-:W-:Y:S02]  /*05c0*/  SHF.L.U32 R93, R85, 0x10, RZ ;  /* 0x00000010555d7819 */ /* 0x000fe400000006ff */
[----:B------:R-:W-:Y:S02]  /*05d0*/  SHF.L.U32 R99, R87, 0x10, RZ ;  /* 0x0000001057637819 */ /* 0x000fe400000006ff */
[----:B------:R-:W-:Y:S02]  /*05e0*/  SHF.L.U32 R85, R88, 0x10, RZ ;  /* 0x0000001058557819 */ /* 0x000fe400000006ff */
[----:B------:R-:W-:-:S02]  /*05f0*/  SHF.L.U32 R87, R84, 0x10, RZ ;  /* 0x0000001054577819 */ /* 0x000fc400000006ff */
        /* <DEDUP_REMOVED lines=29> */
[----:B------:R-:W0:Y:S01]  /*07d0*/  LDG.E.128 R92, desc[UR4][R92.64] ;  /* 0x000000045c5c7981 */ /* 0x000e22000c1e1d00 */
        /* <DEDUP_REMOVED lines=10> */
[----:B------:R-:W2:Y:S04]  /*0880*/  @P1 LDG.E.128 R108, desc[UR4][R98.64] ;  /* 0x00000004626c1981 */ /* 0x000ea8000c1e1d00 */
[----:B------:R1:W3:Y:S01]  /*0890*/  @P1 LDG.E.128 R104, desc[UR4][R98.64+0x10] ;  /* 0x0000100462681981 */ /* 0x0002e2000c1e1d00 */
[----:B------:R-:W-:Y:S02]  /*08a0*/  IADD3 R112, R114, 0x40, RZ ;  /* 0x0000004072707810 */ /* 0x000fe40007ffe0ff */
[----:B------:R-:W-:-:S03]  /*08b0*/  LEA R116, P4, R113, UR10, 0x5 ;  /* 0x0000000a71747c11 */ /* 0x000fc6000f8828ff */
[----:B------:R-:W-:Y:S01]  /*08c0*/  IMAD.WIDE.U32 R100, R112, 0x10, R100 ;  /* 0x0000001070647825 */ /* 0x000fe200078e0064 */
[C---:B0-----:R-:W-:Y:S02]  /*08d0*/  PRMT R96, R92.reuse, 0x7632, R96 ;  /* 0x000076325c607816 */ /* 0x041fe40000000060 */
[----:B------:R-:W-:Y:S02]  /*08e0*/  SHF.L.U32 R97, R92, 0x10, RZ ;  /* 0x000000105c617819 */ /* 0x000fe400000006ff */
[C---:B------:R-:W-:Y:S02]  /*08f0*/  PRMT R102, R94.reuse, 0x7632, R102 ;  /* 0x000076325e667816 */ /* 0x040fe40000000066 */
[----:B------:R-:W-:Y:S02]  /*0900*/  SHF.L.U32 R115, R94, 0x10, RZ ;  /* 0x000000105e737819 */ /* 0x000fe400000006ff */
[----:B------:R-:W-:Y:S02]  /*0910*/  PRMT R92, R93, 0x7632, R92 ;  /* 0x000076325d5c7816 */ /* 0x000fe4000000005c */
[----:B------:R-:W-:-:S02]  /*0920*/  PRMT R94, R95, 0x7632, R94 ;  /* 0x000076325f5e7816 */ /* 0x000fc4000000005e */
[----:B------:R-:W-:Y:S02]  /*0930*/  SHF.L.U32 R103, R93, 0x10, RZ ;  /* 0x000000105d677819 */ /* 0x000fe400000006ff */
[----:B------:R-:W-:Y:S02]  /*0940*/  SHF.L.U32 R117, R95, 0x10, RZ ;  /* 0x000000105f757819 */ /* 0x000fe400000006ff */
[----:B------:R-:W-:Y:S02]  /*0950*/  SHF.L.U32 R93, R96, 0x10, RZ ;  /* 0x00000010605d7819 */ /* 0x000fe400000006ff */
[----:B------:R-:W-:Y:S02]  /*0960*/  SHF.L.U32 R95, R92, 0x10, RZ ;  /* 0x000000105c5f7819 */ /* 0x000fe400000006ff */
[----:B-1----:R-:W-:Y:S02]  /*0970*/  SHF.L.U32 R99, R102, 0x10, RZ ;  /* 0x0000001066637819 */ /* 0x002fe400000006ff */
        /* <DEDUP_REMOVED lines=19> */
[----:B---3--:R-:W-:Y:S01]  /*0ab0*/  @P2 FADD.FTZ R96, R104, R96 ;  /* 0x0000006068602221 */ /* 0x008fe20000010000 */
[----:B------:R-:W-:Y:S01]  /*0ac0*/  @P2 FADD.FTZ R98, R106, R98 ;  /* 0x000000626a622221 */ /* 0x000fe20000010000 */
[----:B------:R-:W-:Y:S01]  /*0ad0*/  @P2 FADD.FTZ R93, R109, R93 ;  /* 0x0000005d6d5d2221 */ /* 0x000fe20000010000 */
[----:B------:R-:W-:Y:S01]  /*0ae0*/  @P2 FADD.FTZ R95, R111, R95 ;  /* 0x0000005f6f5f2221 */ /* 0x000fe20000010000 */
[----:B------:R-:W-:Y:S01]  /*0af0*/  LEA.HI.X R117, R113, UR11, RZ, 0x5, P4 ;  /* 0x0000000b71757c11 */ /* 0x000fe2000a0f2cff */
[----:B------:R-:W-:Y:S01]  /*0b00*/  @P2 FADD.FTZ R97, R105, R97 ;  /* 0x0000006169612221 */ /* 0x000fe20000010000 */
[----:B------:R-:W-:-:S03]  /*0b10*/  @P2 FADD.FTZ R99, R107, R99 ;  /* 0x000000636b632221 */ /* 0x000fc60000010000 */
        /* <DEDUP_REMOVED lines=18> */
[----:B--2---:R-:W-:Y:S02]  /*0c40*/  PRMT R120, R100, 0x7632, R120 ;  /* 0x0000763264787816 */ /* 0x004fe40000000078 */
[----:B------:R-:W-:Y:S02]  /*0c50*/  SHF.L.U32 R123, R101, 0x10, RZ ;  /* 0x00000010657b7819 */ /* 0x000fe400000006ff */
[----:B------:R-:W-:Y:S02]  /*0c60*/  PRMT R116, R102, 0x7632, R116 ;  /* 0x0000763266747816 */ /* 0x000fe40000000074 */
[----:B-1----:R-:W-:Y:S02]  /*0c70*/  SHF.L.U32 R119, R120, 0x10, RZ ;  /* 0x0000001078777819 */ /* 0x002fe400000006ff */
[----:B------:R-:W-:Y:S01]  /*0c80*/  SHF.L.U32 R121, R100, 0x10, RZ ;  /* 0x0000001064797819 */ /* 0x000fe200000006ff */
[----:B------:R-:W-:Y:S01]  /*0c90*/  FADD.FTZ R100, R86, R122 ;  /* 0x0000007a56647221 */ /* 0x000fe20000010000 */
[----:B------:R-:W-:-:S02]  /*0ca0*/  SHF.L.U32 R125, R102, 0x10, RZ ;  /* 0x00000010667d7819 */ /* 0x000fc400000006ff */
[C---:B------:R-:W-:Y:S02]  /*0cb0*/  PRMT R102, R103.reuse, 0x7632, R102 ;  /* 0x0000763267667816 */ /* 0x040fe40000000066 */
[----:B------:R-:W-:Y:S01]  /*0cc0*/  SHF.L.U32 R117, R103, 0x10, RZ ;  /* 0x0000001067757819 */ /* 0x000fe200000006ff */
[-C--:B------:R-:W-:Y:S01]  /*0cd0*/  FMUL.FTZ R103, R123, R0.reuse ;  /* 0x000000007b677220 */ /* 0x080fe20000410000 */
[----:B------:R-:W-:Y:S02]  /*0ce0*/  PRMT R115, R101, 0x7632, R115 ;  /* 0x0000763265737816 */ /* 0x000fe40000000073 */
[----:B------:R-:W-:Y:S01]  /*0cf0*/  SHF.L.U32 R123, R116, 0x10, RZ ;  /* 0x00000010747b7819 */ /* 0x000fe200000006ff */
[-C--:B------:R-:W-:Y:S01]  /*0d00*/  FMUL.FTZ R116, R119, R0.reuse ;  /* 0x0000000077747220 */ /* 0x080fe20000410000 */
[-C--:B------:R-:W-:Y:S01]  /*0d10*/  FMUL.FTZ R101, R121, R0.reuse ;  /* 0x0000000079657220 */ /* 0x080fe20000410000 */
[----:B------:R-:W-:Y:S01]  /*0d20*/  FADD.FTZ R119, R87, R100 ;  /* 0x0000006457777221 */ /* 0x000fe20000010000 */
[----:B------:R-:W-:Y:S01]  /*0d30*/  SHF.L.U32 R121, R115, 0x10, RZ ;  /* 0x0000001073797819 */ /* 0x000fe200000006ff */
[----:B------:R-:W-:Y:S01]  /*0d40*/  FMUL.FTZ R115, R125, R0 ;  /* 0x000000007d737220 */ /* 0x000fe20000410000 */
[----:B------:R-:W-:Y:S01]  /*0d50*/  SHF.L.U32 R125, R102, 0x10, RZ ;  /* 0x00000010667d7819 */ /* 0x000fe200000006ff */
[----:B------:R-:W-:Y:S01]  /*0d60*/  FADD.FTZ R102, R88, R119 ;  /* 0x0000007758667221 */ /* 0x000fe20000010000 */
[----:B---3--:R-:W-:Y:S01]  /*0d70*/  @P1 MOV R108, R8 ;  /* 0x00000008006c1202 */ /* 0x008fe20000000f00 */
[----:B------:R-:W-:-:S02]  /*0d80*/  FMUL.FTZ R100, R76, R101 ;  /* 0x000000654c647220 */ /* 0x000fc40000410000 */
[----:B------:R-:W-:Y:S02]  /*0d90*/  FADD.FTZ R101, R89, R102 ;  /* 0x0000006659657221 */ /* 0x000fe40000010000 */
[----:B------:R-:W-:Y:S02]  /*0da0*/  @P2 FADD.FTZ R100, R100, R108 ;  /* 0x0000006c64642221 */ /* 0x000fe40000010000 */
[----:B------:R-:W-:Y:S01]  /*0db0*/  FADD.FTZ R108, R90, R101 ;  /* 0x000000655a6c7221 */ /* 0x000fe20000010000 */
[----:B------:R-:W-:Y:S01]  /*0dc0*/  @P1 MOV R110, R10 ;  /* 0x0000000a006e1202 */ /* 0x000fe20000000f00 */
[----:B------:R-:W-:Y:S02]  /*0dd0*/  FMUL.FTZ R102, R78, R103 ;  /* 0x000000674e667220 */ /* 0x000fe40000410000 */
[----:B------:R-:W-:Y:S02]  /*0de0*/  FADD.FTZ R101, R91, R108 ;  /* 0x0000006c5b657221 */ /* 0x000fe40000010000 */
[----:B------:R-:W-:-:S02]  /*0df0*/  @P2 FADD.FTZ R102, R102, R110 ;  /* 0x0000006e66662221 */ /* 0x000fc40000010000 */
[----:B------:R-:W-:Y:S01]  /*0e00*/  FADD.FTZ R110, R92, R101 ;  /* 0x000000655c6e7221 */ /* 0x000fe20000010000 */
[----:B----4-:R-:W-:Y:S01]  /*0e10*/  @P1 MOV R104, R4 ;  /* 0x0000000400681202 */ /* 0x010fe20000000f00 */
[----:B------:R-:W-:Y:S02]  /*0e20*/  FMUL.FTZ R108, R80, R115 ;  /* 0x00000073506c7220 */ /* 0x000fe40000410000 */
[----:B------:R-:W-:Y:S02]  /*0e30*/  FADD.FTZ R101, R93, R110 ;  /* 0x0000006e5d657221 */ /* 0x000fe40000010000 */
[----:B------:R-:W-:Y:S02]  /*0e40*/  @P2 FADD.FTZ R108, R108, R104 ;  /* 0x000000686c6c2221 */ /* 0x000fe40000010000 */
[----:B------:R-:W-:-:S04]  /*0e50*/  FADD.FTZ R104, R94, R101 ;  /* 0x000000655e687221 */ /* 0x000fc80000010000 */
[----:B------:R-:W-:-:S04]  /*0e60*/  FADD.FTZ R103, R95, R104 ;  /* 0x000000685f677221 */ /* 0x000fc80000010000 */
[----:B------:R-:W-:Y:S01]  /*0e70*/  FADD.FTZ R104, R96, R103 ;  /* 0x0000006760687221 */ /* 0x000fe20000010000 */
[----:B------:R-:W-:-:S03]  /*0e80*/  FMUL.FTZ R118, R121, R0 ;  /* 0x0000000079767220 */ /* 0x000fc60000410000 */
[----:B------:R-:W-:Y:S01]  /*0e90*/  FADD.FTZ R103, R97, R104 ;  /* 0x0000006861677221 */ /* 0x000fe20000010000 */
[----:B------:R-:W-:Y:S01]  /*0ea0*/  FMUL.FTZ R117, R117, R0 ;  /* 0x0000000075757220 */ /* 0x000fe20000410000 */
[----:B------:R-:W-:Y:S01]  /*0eb0*/  @P1 MOV R109, R9 ;  /* 0x00000009006d1202 */ /* 0x000fe20000000f00 */
[----:B------:R-:W-:Y:S01]  /*0ec0*/  FMUL.FTZ R101, R77, R116 ;  /* 0x000000744d657220 */ /* 0x000fe20000410000 */
[----:B------:R-:W-:Y:S01]  /*0ed0*/  FADD.FTZ R104, R98, R103 ;  /* 0x0000006762687221 */ /* 0x000fe20000010000 */
[----:B------:R-:W-:Y:S01]  /*0ee0*/  @P1 MOV R111, R11 ;  /* 0x0000000b006f1202 */ /* 0x000fe20000000f00 */
[----:B------:R-:W-:Y:S01]  /*0ef0*/  FMUL.FTZ R120, R123, R0 ;  /* 0x000000007b787220 */ /* 0x000fe20000410000 */
[----:B------:R-:W-:Y:S01]  /*0f00*/  @P1 MOV R106, R6 ;  /* 0x00000006006a1202 */ /* 0x000fe20000000f00 */
[----:B------:R-:W-:Y:S01]  /*0f10*/  FMUL.FTZ R103, R79, R118 ;  /* 0x000000764f677220 */ /* 0x000fe20000410000 */
        /* <DEDUP_REMOVED lines=95> */
.L_x_9840:
[----:B------:R-:W-:Y:S01]  /*1510*/  FMUL.FTZ R0, R106, R106 ;  /* 0x0000006a6a007220 */ /* 0x000fe20000410000 */
[----:B------:R-:W2:Y:S01]  /*1520*/  @!P1 LDC.64 R116, c[0x0][0x250] ;  /* 0x00009400ff749b82 */ /* 0x000ea20000000a00 */
[----:B-1----:R-:W-:-:S03]  /*1530*/  FADD.FTZ R115, R118, R115 ;  /* 0x0000007376737221 */ /* 0x002fc60000010000 */
[----:B------:R-:W-:Y:S01]  /*1540*/  FSEL R105, R0, RZ, P3 ;  /* 0x000000ff00697208 */ /* 0x000fe20001800000 */
[----:B------:R-:W-:Y:S01]  /*1550*/  FFMA.FTZ R104, R115, R104, UR7 ;  /* 0x0000000773687e23 */ /* 0x000fe20008010068 */
[----:B------:R-:W-:-:S03]  /*1560*/  FSEL R0, R106, RZ, !P3 ;  /* 0x000000ff6a007208 */ /* 0x000fc60005800000 */
[----:B------:R-:W-:Y:S02]  /*1570*/  FADD.FTZ R107, R104, R105 ;  /* 0x00000069686b7221 */ /* 0x000fe40000010000 */
[--C-:B------:R-:W-:Y:S01]  /*1580*/  FADD.FTZ R84, R84, -R0.reuse ;  /* 0x8000000054547221 */ /* 0x100fe20000010000 */
[--C-:B------:R-:W-:Y:S01]  /*1590*/  FADD.FTZ R85, R85, -R0.reuse ;  /* 0x8000000055557221 */ /* 0x100fe20000010000 */
[----:B------:R-:W1:Y:S01]  /*15a0*/  @!P1 LDC.64 R104, c[0x0][0x258] ;  /* 0x00009600ff689b82 */ /* 0x000e620000000a00 */
[--C-:B------:R-:W-:Y:S01]  /*15b0*/  FADD.FTZ R86, R86, -R0.reuse ;  /* 0x8000000056567221 */ /* 0x100fe20000010000 */
[----:B------:R-:W3:Y:S01]  /*15c0*/  MUFU.RSQ R107, R107 ;  /* 0x0000006b006b7308 */ /* 0x000ee20000001400 */
        /* <DEDUP_REMOVED lines=8> */
[----:B--2---:R-:W-:-:S04]  /*1650*/  @!P1 IMAD.WIDE R116, R3, 0x4, R116 ;  /* 0x0000000403749825 */ /* 0x004fc800078e0274 */
[--C-:B------:R-:W-:Y:S01]  /*1660*/  FADD.FTZ R122, R101, -R0.reuse ;  /* 0x80000000657a7221 */ /* 0x100fe20000010000 */
[--C-:B------:R-:W-:Y:S01]  /*1670*/  FADD.FTZ R100, R100, -R0.reuse ;  /* 0x8000000064647221 */ /* 0x100fe20000010000 */
[--C-:B------:R-:W-:Y:S01]  /*1680*/  FADD.FTZ R92, R92, -R0.reuse ;  /* 0x800000005c5c7221 */ /* 0x100fe20000010000 */
[--C-:B------:R-:W-:Y:S01]  /*1690*/  FADD.FTZ R120, R99, -R0.reuse ;  /* 0x8000000063787221 */ /* 0x100fe20000010000 */
[----:B------:R0:W-:Y:S01]  /*16a0*/  @!P1 STG.E desc[UR4][R116.64], R106 ;  /* 0x0000006a74009986 */ /* 0x0001e2000c101904 */
[--C-:B------:R-:W-:Y:S01]  /*16b0*/  FADD.FTZ R108, R108, -R0.reuse ;  /* 0x800000006c6c7221 */ /* 0x100fe20000010000 */
[--C-:B------:R-:W-:Y:S01]  /*16c0*/  FADD.FTZ R109, R109, -R0.reuse ;  /* 0x800000006d6d7221 */ /* 0x100fe20000010000 */
[C---:B---3--:R-:W-:Y:S01]  /*16d0*/  FMUL.FTZ R97, R107.reuse, R90 ;  /* 0x0000005a6b617220 */ /* 0x048fe20000410000 */
[C---:B------:R-:W-:Y:S01]  /*16e0*/  FMUL.FTZ R90, R107.reuse, R91 ;  /* 0x0000005b6b5a7220 */ /* 0x040fe20000410000 */
[C---:B------:R-:W-:Y:S01]  /*16f0*/  FMUL.FTZ R101, R107.reuse, R96 ;  /* 0x000000606b657220 */ /* 0x040fe20000410000 */
[----:B------:R-:W-:Y:S01]  /*1700*/  FMUL.FTZ R99, R107, R100 ;  /* 0x000000646b637220 */ /* 0x000fe20000410000 */
[--C-:B------:R-:W-:Y:S01]  /*1710*/  FADD.FTZ R102, R102, -R0.reuse ;  /* 0x8000000066667221 */ /* 0x100fe20000010000 */
[----:B------:R-:W-:Y:S01]  /*1720*/  FFMA.FTZ R90, R43, R90, R19 ;  /* 0x0000005a2b5a7223 */ /* 0x000fe20000010013 */
[--C-:B------:R-:W-:Y:S01]  /*1730*/  FADD.FTZ R98, R98, -R0.reuse ;  /* 0x8000000062627221 */ /* 0x100fe20000010000 */
[--C-:B------:R-:W-:Y:S01]  /*1740*/  FADD.FTZ R124, R103, -R0.reuse ;  /* 0x80000000677c7221 */ /* 0x100fe20000010000 */
[--C-:B------:R-:W-:Y:S01]  /*1750*/  FADD.FTZ R110, R110, -R0.reuse ;  /* 0x800000006e6e7221 */ /* 0x100fe20000010000 */
[--C-:B0-----:R-:W-:Y:S01]  /*1760*/  FADD.FTZ R106, R93, -R0.reuse ;  /* 0x800000005d6a7221 */ /* 0x101fe20000010000 */
[C---:B------:R-:W-:Y:S01]  /*1770*/  FMUL.FTZ R93, R107.reuse, R84 ;  /* 0x000000546b5d7220 */ /* 0x040fe20000410000 */
[C---:B------:R-:W-:Y:S01]  /*1780*/  FMUL.FTZ R84, R107.reuse, R85 ;  /* 0x000000556b547220 */ /* 0x040fe20000410000 */
[C---:B------:R-:W-:Y:S01]  /*1790*/  FMUL.FTZ R85, R107.reuse, R86 ;  /* 0x000000566b557220 */ /* 0x040fe20000410000 */
[C---:B------:R-:W-:Y:S01]  /*17a0*/  FMUL.FTZ R86, R107.reuse, R87 ;  /* 0x000000576b567220 */ /* 0x040fe20000410000 */
[----:B------:R-:W-:Y:S01]  /*17b0*/  FMUL.FTZ R87, R107, R88 ;  /* 0x000000586b577220 */ /* 0x000fe20000410000 */
[----:B------:R-:W-:Y:S01]  /*17c0*/  FADD.FTZ R116, R95, -R0 ;  /* 0x800000005f747221 */ /* 0x000fe20000010000 */
        /* <DEDUP_REMOVED lines=11> */
[C---:B------:R-:W-:Y:S01]  /*1880*/  FMUL.FTZ R89, R107.reuse, R92 ;  /* 0x0000005c6b597220 */ /* 0x040fe20000410000 */
[----:B------:R-:W0:Y:S01]  /*1890*/  LDC.64 R100, c[0x0][0x210] ;  /* 0x00008400ff647b82 */ /* 0x000e220000000a00 */
[----:B------:R-:W-:Y:S01]  /*18a0*/  FMUL.FTZ R106, R107, R106 ;  /* 0x0000006a6b6a7220 */ /* 0x000fe20000410000 */
[----:B------:R-:W-:Y:S01]  /*18b0*/  F2FP.BF16.F32.PACK_AB R85, R88, R85 ;  /* 0x000000555855723e */ /* 0x000fe200000010ff */
[----:B------:R-:W-:Y:S01]  /*18c0*/  FADD.FTZ R0, R111, -R0 ;  /* 0x800000006f007221 */ /* 0x000fe20000010000 */
[----:B------:R-:W-:Y:S01]  /*18d0*/  F2FP.BF16.F32.PACK_AB R84, R84, R93 ;  /* 0x0000005d5454723e */ /* 0x000fe200000010ff */
[----:B------:R-:W-:Y:S01]  /*18e0*/  FFMA.FTZ R88, R44, R89, R20 ;  /* 0x000000592c587223 */ /* 0x000fe20000010014 */
[----:B------:R-:W-:Y:S01]  /*18f0*/  FFMA.FTZ R93, R45, R106, R21 ;  /* 0x0000006a2d5d7223 */ /* 0x000fe20000010015 */
[----:B-1----:R-:W-:-:S04]  /*1900*/  @!P1 IMAD.WIDE R104, R3, 0x4, R104 ;  /* 0x0000000403689825 */ /* 0x002fc800078e0268 */
        /* <DEDUP_REMOVED lines=14> */
[----:B------:R-:W-:Y:S01]  /*19f0*/  F2FP.BF16.F32.PACK_AB R88, R93, R88 ;  /* 0x000000585d58723e */ /* 0x000fe200000010ff */
[----:B------:R2:W-:Y:S01]  /*1a00*/  @!P1 STG.E desc[UR4][R104.64], R107 ;  /* 0x0000006b68009986 */ /* 0x0005e2000c101904 */
        /* <DEDUP_REMOVED lines=11> */
[----:B------:R-:W-:Y:S01]  /*1ac0*/  LEA R98, P2, R113, UR12, 0x4 ;  /* 0x0000000c71627c11 */ /* 0x000fe2000f8420ff */
[----:B------:R-:W-:Y:S01]  /*1ad0*/  FFMA.FTZ R124, R55, R124, R31 ;  /* 0x0000007c377c7223 */ /* 0x000fe2000001001f */
[----:B------:R-:W-:-:S02]  /*1ae0*/  LEA R102, P4, R112, UR12, 0x4 ;  /* 0x0000000c70667c11 */ /* 0x000fc4000f8820ff */
[----:B------:R-:W-:Y:S02]  /*1af0*/  F2FP.BF16.F32.PACK_AB R94, R97, R94 ;  /* 0x0000005e615e723e */ /* 0x000fe400000010ff */
[----:B------:R-:W-:Y:S02]  /*1b00*/  LEA.HI.X R97, R114, UR13, RZ, 0x4, P1 ;  /* 0x0000000d72617c11 */ /* 0x000fe400088f24ff */
[----:B------:R-:W-:Y:S02]  /*1b10*/  F2FP.BF16.F32.PACK_AB R91, R120, R91 ;  /* 0x0000005b785b723e */ /* 0x000fe400000010ff */
[----:B------:R-:W-:Y:S01]  /*1b20*/  F2FP.BF16.F32.PACK_AB R90, R95, R90 ;  /* 0x0000005a5f5a723e */ /* 0x000fe200000010ff */
[----:B------:R2:W-:Y:S01]  /*1b30*/  STG.E.128 desc[UR4][R96.64], R84 ;  /* 0x0000005460007986 */ /* 0x0005e2000c101d04 */
[----:B------:R-:W-:Y:S02]  /*1b40*/  F2FP.BF16.F32.PACK_AB R89, R116, R89 ;  /* 0x000000597459723e */ /* 0x000fe400000010ff */
[----:B------:R-:W-:-:S02]  /*1b50*/  LEA.HI.X R99, R113, UR13, RZ, 0x4, P2 ;  /* 0x0000000d71637c11 */ /* 0x000fc400090f24ff */
[----:B------:R-:W-:Y:S02]  /*1b60*/  F2FP.BF16.F32.PACK_AB R92, R103, R92 ;  /* 0x0000005c675c723e */ /* 0x000fe400000010ff */
        /* <DEDUP_REMOVED lines=9> */
.L_x_9827:
        /* <DEDUP_REMOVED lines=8> */
.L_x_9830:
[----:B------:R-:W-:Y:S05]  /*1c80*/  BSYNC B0 ;  /* 0x0000000000007941 */ /* 0x000fea0003800000 */
.L_x_9829:
        /* <DEDUP_REMOVED lines=9> */
.L_x_9831:
[----:B------:R-:W-:Y:S01]  /*1d20*/  HFMA2.MMA R121, -RZ, RZ, 0, 2.384185791015625e-07 ;  /* 0x00000004ff797435 */ /* 0x000fe200000001ff */
[----:B------:R-:W-:-:S05]  /*1d30*/  MOV R104, R117 ;  /* 0x0000007500687202 */ /* 0x000fca0000000f00 */
[----:B------:R-:W-:-:S05]  /*1d40*/  FADD.FTZ R107, R105, R104 ;  /* 0x00000068696b7221 */ /* 0x000fca0000010000 */
[----:B------:R-:W-:-:S07]  /*1d50*/  MOV R120, R107 ;  /* 0x0000006b00787202 */ /* 0x000fce0000000f00 */
[----:B------:R-:W-:Y:S05]  /*1d60*/  WARPSYNC.COLLECTIVE R119, `(.L_x_9832) ;  /* 0x0000000077087348 */ /* 0x000fea0003c00000 */
[----:B------:R0:W1:Y:S02]  /*1d70*/  SHFL.BFLY P2, R117, R120, R121, R122 ;  /* 0x0c00007978757389 */ /* 0x000064000004007a */
[----:B01----:R-:W-:Y:S01]  /*1d80*/  ENDCOLLECTIVE ;  /* 0x000000000000791b */ /* 0x003fe20003800000 */
.L_x_9832:
[----:B------:R-:W-:Y:S01]  /*1d90*/  HFMA2.MMA R121, -RZ, RZ, 0, 4.76837158203125e-07 ;  /* 0x00000008ff797435 */ /* 0x000fe200000001ff */
[----:B------:R-:W-:-:S05]  /*1da0*/  MOV R104, R117 ;  /* 0x0000007500687202 */ /* 0x000fca0000000f00 */
[----:B------:R-:W-:-:S05]  /*1db0*/  FADD.FTZ R115, R107, R104 ;  /* 0x000000686b737221 */ /* 0x000fca0000010000 */
[----:B------:R-:W-:-:S07]  /*1dc0*/  MOV R120, R115 ;  /* 0x0000007300787202 */ /* 0x000fce0000000f00 */
[----:B------:R-:W-:Y:S05]  /*1dd0*/  WARPSYNC.COLLECTIVE R119, `(.L_x_9833) ;  /* 0x0000000077087348 */ /* 0x000fea0003c00000 */
[----:B------:R0:W1:Y:S02]  /*1de0*/  SHFL.BFLY P2, R117, R120, R121, R122 ;  /* 0x0c00007978757389 */ /* 0x000064000004007a */
[----:B01----:R-:W-:Y:S01]  /*1df0*/  ENDCOLLECTIVE ;  /* 0x000000000000791b */ /* 0x003fe20003800000 */
.L_x_9833:
        /* <DEDUP_REMOVED lines=8> */
.L_x_9834:
[----:B------:R-:W-:Y:S01]  /*1e80*/  HFMA2.MMA R121, -RZ, RZ, 0, 5.9604644775390625e-08 ;  /* 0x00000001ff797435 */ /* 0x000fe200000001ff */
        /* <DEDUP_REMOVED lines=54> */
.L_x_9835:
[----:B------:R-:W-:Y:S01]  /*21f0*/  HFMA2.MMA R121, -RZ, RZ, 0, 1.1920928955078125e-07 ;  /* 0x00000002ff797435 */ /* 0x000fe200000001ff */
[----:B------:R-:W-:-:S05]  /*2200*/  MOV R105, R117 ;  /* 0x0000007500697202 */ /* 0x000fca0000000f00 */
[----:B------:R-:W-:-:S05]  /*2210*/  FADD.FTZ R105, R0, R105 ;  /* 0x0000006900697221 */ /* 0x000fca0000010000 */
[----:B------:R-:W-:-:S07]  /*2220*/  MOV R120, R105 ;  /* 0x0000006900787202 */ /* 0x000fce0000000f00 */
[----:B------:R-:W-:Y:S05]  /*2230*/  WARPSYNC.COLLECTIVE R119, `(.L_x_9836) ;  /* 0x0000000077087348 */ /* 0x000fea0003c00000 */
[----:B------:R0:W1:Y:S02]  /*2240*/  SHFL.BFLY P2, R117, R120, R121, R122 ;  /* 0x0c00007978757389 */ /* 0x000064000004007a */
[----:B01----:R-:W-:Y:S01]  /*2250*/  ENDCOLLECTIVE ;  /* 0x000000000000791b */ /* 0x003fe20003800000 */
.L_x_9836:
[----:B------:R-:W-:Y:S01]  /*2260*/  HFMA2.MMA R121, -RZ, RZ, 0, 2.384185791015625e-07 ;  /* 0x00000004ff797435 */ /* 0x000fe200000001ff */
[----:B------:R-:W-:-:S05]  /*2270*/  MOV R116, R117 ;  /* 0x0000007500747202 */ /* 0x000fca0000000f00 */
[----:B------:R-:W-:-:S05]  /*2280*/  FADD.FTZ R116, R105, R116 ;  /* 0x0000007469747221 */ /* 0x000fca0000010000 */
[----:B------:R-:W-:-:S07]  /*2290*/  MOV R120, R116 ;  /* 0x0000007400787202 */ /* 0x000fce0000000f00 */
[----:B------:R-:W-:Y:S05]  /*22a0*/  WARPSYNC.COLLECTIVE R119, `(.L_x_9837) ;  /* 0x0000000077087348 */ /* 0x000fea0003c00000 */
[----:B------:R0:W1:Y:S02]  /*22b0*/  SHFL.BFLY P2, R117, R120, R121, R122 ;  /* 0x0c00007978757389 */ /* 0x000064000004007a */
[----:B01----:R-:W-:Y:S01]  /*22c0*/  ENDCOLLECTIVE ;  /* 0x000000000000791b */ /* 0x003fe20003800000 */
.L_x_9837:
[----:B------:R-:W-:Y:S01]  /*22d0*/  HFMA2.MMA R121, -RZ, RZ, 0, 4.76837158203125e-07 ;  /* 0x00000008ff797435 */ /* 0x000fe200000001ff */
[----:B------:R-:W-:-:S05]  /*22e0*/  MOV R107, R117 ;  /* 0x00000075006b7202 */ /* 0x000fca0000000f00 */
[----:B------:R-:W-:-:S05]  /*22f0*/  FADD.FTZ R107, R116, R107 ;  /* 0x0000006b746b7221 */ /* 0x000fca0000010000 */
[----:B------:R-:W-:-:S07]  /*2300*/  MOV R120, R107 ;  /* 0x0000006b00787202 */ /* 0x000fce0000000f00 */
[----:B------:R-:W-:Y:S05]  /*2310*/  WARPSYNC.COLLECTIVE R119, `(.L_x_9838) ;  /* 0x0000000077087348 */ /* 0x000fea0003c00000 */
[----:B------:R0:W1:Y:S02]  /*2320*/  SHFL.BFLY P2, R117, R120, R121, R122 ;  /* 0x0c00007978757389 */ /* 0x000064000004007a */
[----:B01----:R-:W-:Y:S01]  /*2330*/  ENDCOLLECTIVE ;  /* 0x000000000000791b */ /* 0x003fe20003800000 */
.L_x_9838:
[----:B------:R-:W-:Y:S01]  /*2340*/  HFMA2.MMA R121, -RZ, RZ, 0, 9.5367431640625e-07 ;  /* 0x00000010ff797435 */ /* 0x000fe200000001ff */
[----:B------:R-:W-:-:S05]  /*2350*/  MOV R118, R117 ;  /* 0x0000007500767202 */ /* 0x000fca0000000f00 */
[----:B------:R-:W-:-:S05]  /*2360*/  FADD.FTZ R118, R107, R118 ;  /* 0x000000766b767221 */ /* 0x000fca0000010000 */
[----:B------:R-:W-:-:S07]  /*2370*/  MOV R120, R118 ;  /* 0x0000007600787202 */ /* 0x000fce0000000f00 */
[----:B------:R-:W-:Y:S05]  /*2380*/  WARPSYNC.COLLECTIVE R119, `(.L_x_9839) ;  /* 0x0000000077087348 */ /* 0x000fea0003c00000 */
[----:B------:R0:W1:Y:S02]  /*2390*/  SHFL.BFLY P2, R117, R120, R121, R122 ;  /* 0x0c00007978757389 */ /* 0x000064000004007a */
[----:B01----:R-:W-:Y:S01]  /*23a0*/  ENDCOLLECTIVE ;  /* 0x000000000000791b */ /* 0x003fe20003800000 */
.L_x_9839:
[----:B------:R-:W-:Y:S01]  /*23b0*/  MOV R115, R117 ;  /* 0x0000007500737202 */ /* 0x000fe20000000f00 */
[----:B------:R-:W-:Y:S06]  /*23c0*/  BRA `(.L_x_9840) ;  /* 0xfffffff000507947 */ /* 0x000fec000383ffff */
.L_x_9841:
        /* <DEDUP_REMOVED lines=11> */
.L_x_23517:


//--------------------- .text._ZN10layer_norm13ln_fwd_kernelINS_13Kernel_traitsIf13__nv_bfloat16fS2_fjLj768ELj1ELj4ELj1ELj16ENS_18Kernel_traits_baseILj768EfS2_fS2_fjLj128EEEEELb0ELb1ELb1ELb0EEEvNS_9FwdParamsE --------------------------
	.section	.text._ZN10layer_norm13ln_fwd_kernelINS_13Kernel_traitsIf13__nv_bfloat16fS2_fjLj768ELj1ELj4ELj1ELj16ENS_18Kernel_traits_baseILj768EfS2_fS2_fjLj128EEEEELb0ELb1ELb1ELb0EEEvNS_9FwdParamsE,"ax",@progbits
	.align	128
        .global         _ZN10layer_norm13ln_fwd_kernelINS_13Kernel_traitsIf13__nv_bfloat16fS2_fjLj768ELj1ELj4ELj1ELj16ENS_18Kernel_traits_baseILj768EfS2_fS2_fjLj128EEEEELb0ELb1ELb1ELb0EEEvNS_9FwdParamsE
        .type           _ZN10layer_norm13ln_fwd_kernelINS_13Kernel_traitsIf13__nv_bfloat16fS2_fjLj768ELj1ELj4ELj1ELj16ENS_18Kernel_traits_baseILj768EfS2_fS2_fjLj128EEEEELb0ELb1ELb1ELb0EEEvNS_9FwdParamsE,@function
        .size           _ZN10layer_norm13ln_fwd_kernelINS_13Kernel_traitsIf13__nv_bfloat16fS2_fjLj768ELj1ELj4ELj1ELj16ENS_18Kernel_traits_baseILj768EfS2_fS2_fjLj128EEEEELb0ELb1ELb1ELb0EEEvNS_9FwdParamsE,(.L_x_23518 - _ZN10layer_norm13ln_fwd_kernelINS_13Kernel_traitsIf13__nv_bfloat16fS2_fjLj768ELj1ELj4ELj1ELj16ENS_18Kernel_traits_baseILj768EfS2_fS2_fjLj128EEEEELb0ELb1ELb1ELb0EEEvNS_9FwdParamsE)
        .other          _ZN10layer_norm13ln_fwd_kernelINS_13Kernel_traitsIf13__nv_bfloat16fS2_fjLj768ELj1ELj4ELj1ELj16ENS_18Kernel_traits_baseILj768EfS2_fS2_fjLj128EEEEELb0ELb1ELb1ELb0EEEvNS_9FwdParamsE,@"STO_CUDA_ENTRY STV_DEFAULT"
_ZN10layer_norm13ln_fwd_kernelINS_13Kernel_traitsIf13__nv_bfloat16fS2_fjLj768ELj1ELj4ELj1ELj16ENS_18Kernel_traits_baseILj768EfS2_fS2_fjLj128EEEEELb0ELb1ELb1ELb0EEEvNS_9FwdParamsE:
.text._ZN10layer_norm13ln_fwd_kernelINS_13Kernel_traitsIf13__nv_bfloat16fS2_fjLj768ELj1ELj4ELj1ELj16ENS_18Kernel_traits_baseILj768EfS2_fS2_fjLj128EEEEELb0ELb1ELb1ELb0EEEvNS_9FwdParamsE:
        /* <DEDUP_REMOVED lines=39> */
.L_x_9843:
[----:B------:R-:W-:Y:S05]  /*0270*/  BSYNC B0 ;  /* 0x0000000000007941 */ /* 0x000fea0003800000 */
.L_x_9842:
[----:B------:R-:W-:Y:S04]  /*0280*/  BSSY B0, `(.L_x_9844) ;  /* 0x0000017000007945 */ /* 0x000fe80003800000 */
[----:B------:R-:W-:Y:S05]  /*0290*/  @!P4 BRA `(.L_x_9845) ;  /* 0x000000000054c947 */ /* 0x000fea0003800000 */
[----:B------:R-:W-:Y:S01]  /*02a0*/  ULDC.64 UR6, c[0x0][0x2c8] ;  /* 0x0000b20000067ab9 */ /* 0x000fe20000000a00 */
[----:B------:R-:W1:Y:S01]  /*02b0*/  LDC.64 R36, c[0x0][0x260] ;  /* 0x00009800ff247b82 */ /* 0x000e620000000a00 */
[----:B------:R-:W-:Y:S01]  /*02c0*/  ISETP.NE.U32.AND P0, PT, RZ, UR6, PT ;  /* 0x00000006ff007c0c */ /* 0x000fe2000bf05070 */
[----:B------:R-:W-:Y:S01]  /*02d0*/  ULDC.64 UR8, c[0x0][0x278] ;  /* 0x00009e0000087ab9 */ /* 0x000fe20000000a00 */
[----:B0-----:R-:W-:Y:S02]  /*02e0*/  CS2R R30, SRZ ;  /* 0x00000000001e7805 */ /* 0x001fe4000001ff00 */
[----:B------:R-:W-:Y:S02]  /*02f0*/  CS2R R28, SRZ ;  /* 0x00000000001c7805 */ /* 0x000fe4000001ff00 */
[----:B------:R-:W-:Y:S02]  /*0300*/  ISETP.NE.AND.EX P0, PT, RZ, UR7, PT, P0 ;  /* 0x00000007ff007c0c */ /* 0x000fe4000bf05300 */
[----:B------:R-:W-:-:S02]  /*0310*/  CS2R R34, SRZ ;  /* 0x0000000000227805 */ /* 0x000fc4000001ff00 */
[----:B------:R-:W-:-:S09]  /*0320*/  CS2R R32, SRZ ;  /* 0x0000000000207805 */ /* 0x000fd2000001ff00 */
[----:B------:R-:W-:-:S04]  /*0330*/  @P0 LEA R52, P1, R61, UR6, 0x5 ;  /* 0x000000063d340c11 */ /* 0x000fc8000f8228ff */
[C---:B------:R-:W-:Y:S02]  /*0340*/  @P0 LEA.HI.X R53, R61.reuse, UR7, RZ, 0x5, P1 ;  /* 0x000000073d350c11 */ /* 0x040fe400088f2cff */
[C---:B------:R-:W-:Y:S01]  /*0350*/  LEA R54, P1, R61.reuse, UR8, 0x5 ;  /* 0x000000083d367c11 */ /* 0x040fe2000f8228ff */
[C---:B-1----:R-:W-:Y:S02]  /*0360*/  IMAD.WIDE.U32 R56, R61.reuse, 0x20, R36 ;  /* 0x000000203d387825 */ /* 0x042fe400078e0024 */
        /* <DEDUP_REMOVED lines=8> */
.L_x_9845:
[----:B------:R-:W-:Y:S05]  /*03f0*/  BSYNC B0 ;  /* 0x0000000000007941 */ /* 0x000fea0003800000 */
.L_x_9844:
[----:B------:R-:W-:Y:S04]  /*0400*/  BSSY B0, `(.L_x_9846) ;  /* 0x0000016000007945 */ /* 0x000fe80003800000 */
[----:B------:R-:W-:Y:S05]  /*0410*/  @!P5 BRA `(.L_x_9847) ;  /* 0x000000000050d947 */ /* 0x000fea0003800000 */
[----:B------:R-:W-:Y:S01]  /*0420*/  ULDC.64 UR6, c[0x0][0x2c8] ;  /* 0x0000b20000067ab9 */ /* 0x000fe20000000a00 */
[----:B------:R-:W2:Y:S01]  /*0430*/  LDC.64 R76, c[0x0][0x260] ;  /* 0x00009800ff4c7b82 */ /* 0x000ea20000000a00 */
[----:B------:R-:W-:Y:S01]  /*0440*/  ISETP.NE.U32.AND P0, PT, RZ, UR6, PT ;  /* 0x00000006ff007c0c */ /* 0x000fe2000bf05070 */
[----:B------:R-:W-:Y:S01]  /*0450*/  ULDC.64 UR8, c[0x0][0x278] ;  /* 0x00009e0000087ab9 */ /* 0x000fe20000000a00 */
[----:B-1----:R-:W-:Y:S02]  /*0460*/  CS2R R54, SRZ ;  /* 0x0000000000367805 */ /* 0x002fe4000001ff00 */
        /* <DEDUP_REMOVED lines=13> */
[----:B------:R2:W5:Y:S04]  /*0540*/  LDG.E.128 R68, desc[UR4][R80.64+0x10] ;  /* 0x0000100450447981 */ /* 0x000568000c1e1d00 */
[----:B------:R2:W5:Y:S02]  /*0550*/  LDG.E.128 R72, desc[UR4][R80.64] ;  /* 0x0000000450487981 */ /* 0x000564000c1e1d00 */
.L_x_9847:
[----:B------:R-:W-:Y:S05]  /*0560*/  BSYNC B0 ;  /* 0x0000000000007941 */ /* 0x000fea0003800000 */
.L_x_9846:
[----:B------:R-:W-:Y:S02]  /*0570*/  ULDC UR6, c[0x0][0x214] ;  /* 0x0000850000067ab9 */ /* 0x000fe40000000800 */
[----:B------:R-:W-:-:S13]  /*0580*/  ISETP.GE.AND P0, PT, R0, UR6, PT ;  /* 0x0000000600007c0c */ /* 0x000fda000bf06270 */
[----:B------:R-:W-:Y:S05]  /*0590*/  @P0 EXIT ;  /* 0x000000000000094d */ /* 0x000fea0003800000 */
[----:B------:R-:W-:Y:S01]  /*05a0*/  ULDC.U8 UR6, c[0x0][0x2a0] ;  /* 0x0000a80000067ab9 */ /* 0x000fe20000000000 */
[----:B------:R-:W-:Y:S01]  /*05b0*/  ULDC UR7, c[0x0][0x2d8] ;  /* 0x0000b60000077ab9 */ /* 0x000fe20000000800 */
[----:B------:R-:W-:-:S03]  /*05c0*/  UISETP.NE.AND UP0, UPT, UR6, URZ, UPT ;  /* 0x0000003f0600728c */ /* 0x000fc6000bf05270 */
[----:B------:R-:W-:-:S08]  /*05d0*/  ULDC UR6, c[0x0][0x29c] ;  /* 0x0000a70000067ab9 */ /* 0x000fd00000000800 */
.L_x_9909:
[----:B------:R-:W3:Y:S08]  /*05e0*/  LDC.64 R118, c[0x0][0x280] ;  /* 0x0000a000ff767b82 */ /* 0x000ef00000000a00 */
[----:B------:R-:W4:Y:S08]  /*05f0*/  LDC.64 R114, c[0x0][0x288] ;  /* 0x0000a200ff727b82 */ /* 0x000f300000000a00 */
[----:B0-----:R-:W0:Y:S01]  /*0600*/  LDC R113, c[0x0][0x218] ;  /* 0x00008600ff717b82 */ /* 0x001e220000000800 */
[----:B---3--:R-:W-:-:S06]  /*0610*/  IMAD.WIDE R118, R0, 0x4, R118 ;  /* 0x0000000400767825 */ /* 0x008fcc00078e0276 */
[----:B------:R-:W3:Y:S01]  /*0620*/  LDG.E R118, desc[UR4][R118.64] ;  /* 0x0000000476767981 */ /* 0x000ee2000c1e1900 */
[----:B----4-:R-:W-:-:S05]  /*0630*/  IMAD.WIDE R114, R0, 0x4, R114 ;  /* 0x0000000400727825 */ /* 0x010fca00078e0272 */
[----:B-----5:R4:W5:Y:S01]  /*0640*/  LDG.E R112, desc[UR4][R114.64] ;  /* 0x0000000472707981 */ /* 0x020962000c1e1900 */
[----:B------:R-:W-:Y:S01]  /*0650*/  BSSY B0, `(.L_x_9848) ;  /* 0x0000074000007945 */ /* 0x000fe20003800000 */
[----:B0-----:R-:W-:Y:S01]  /*0660*/  IMAD R117, R0, R113, RZ ;  /* 0x0000007100757224 */ /* 0x001fe200078e02ff */
[----:B---3--:R-:W-:-:S13]  /*0670*/  ISETP.GE.AND P1, PT, R118, 0x1, PT ;  /* 0x000000017600780c */ /* 0x008fda0003f26270 */
        /* <DEDUP_REMOVED lines=11> */
[----:B----4-:R-:W-:Y:S06]  /*0730*/  @!P3 BRA `(.L_x_9849) ;  /* 0x000000040094b947 */ /* 0x010fec0003800000 */
[----:B------:R-:W0:Y:S01]  /*0740*/  LDC.64 R114, c[0x0][0x230] ;  /* 0x00008c00ff727b82 */ /* 0x000e220000000a00 */
[----:B------:R-:W-:-:S07]  /*0750*/  ISETP.GT.AND P6, PT, R118, RZ, PT ;  /* 0x000000ff7600720c */ /* 0x000fce0003fc4270 */
[----:B------:R-:W3:Y:S08]  /*0760*/  @P1 LDC.64 R92, c[0x0][0x220] ;  /* 0x00008800ff5c1b82 */ /* 0x000ef00000000a00 */
[----:B------:R-:W4:Y:S01]  /*0770*/  LDC.64 R122, c[0x0][0x238] ;  /* 0x00008e00ff7a7b82 */ /* 0x000f220000000a00 */
[----:B0-----:R-:W-:-:S04]  /*0780*/  ISETP.NE.U32.AND P0, PT, R114, RZ, PT ;  /* 0x000000ff7200720c */ /* 0x001fc80003f05070 */
[----:B------:R-:W-:-:S13]  /*0790*/  ISETP.NE.AND.EX P0, PT, R115, RZ, PT, P0 ;  /* 0x000000ff7300720c */ /* 0x000fda0003f05300 */
[----:B------:R-:W0:Y:S02]  /*07a0*/  @P0 LDC.64 R90, c[0x0][0x230] ;  /* 0x00008c00ff5a0b82 */ /* 0x000e240000000a00 */
[----:B0-----:R-:W-:-:S05]  /*07b0*/  @P0 IMAD.WIDE.U32 R90, R119, 0x20, R90 ;  /* 0x00000020775a0825 */ /* 0x001fca00078e005a */
[----:B--2---:R-:W2:Y:S04]  /*07c0*/  @P0 LDG.E.128 R76, desc[UR4][R90.64] ;  /* 0x000000045a4c0981 */ /* 0x004ea8000c1e1d00 */
[----:B------:R0:W2:Y:S01]  /*07d0*/  @P0 LDG.E.128 R80, desc[UR4][R90.64+0x10] ;  /* 0x000010045a500981 */ /* 0x0000a2000c1e1d00 */
[----:B------:R-:W-:Y:S01]  /*07e0*/  @!P6 ISETP.NE.U32.AND P2, PT, R114, RZ, PT ;  /* 0x000000ff7200e20c */ /* 0x000fe20003f45070 */
[----:B---3--:R-:W-:-:S03]  /*07f0*/  @P1 IMAD.WIDE.U32 R92, R120, 0x10, R92 ;  /* 0x00000010785c1825 */ /* 0x008fc600078e005c */
[----:B------:R-:W-:Y:S02]  /*0800*/  @!P6 ISETP.NE.AND.EX P2, PT, R115, RZ, PT, P2 ;  /* 0x000000ff7300e20c */ /* 0x000fe40003f45320 */
[----:B------:R3:W5:Y:S01]  /*0810*/  @P1 LDG.E.128 R84, desc[UR4][R92.64] ;  /* 0x000000045c541981 */ /* 0x000762000c1e1d00 */
[----:B------:R-:W-:Y:S01]  /*0820*/  BSSY B1, `(.L_x_9850) ;  /* 0x000001c000017945 */ /* 0x000fe20003800000 */
[----:B----4-:R-:W-:Y:S01]  /*0830*/  IMAD.WIDE.U32 R122, R119, 0x20, R122 ;  /* 0x00000020777a7825 */ /* 0x010fe200078e007a */
[----:B--2---:R-:W-:Y:S02]  /*0840*/  @!P6 FSEL R88, R76, RZ, P2 ;  /* 0x000000ff4c58e208 */ /* 0x004fe40001000000 */
[----:B------:R-:W-:-:S04]  /*0850*/  @!P6 ISETP.NE.U32.AND P2, PT, R114, RZ, PT ;  /* 0x000000ff7200e20c */ /* 0x000fc80003f45070 */
[----:B------:R-:W-:-:S04]  /*0860*/  @!P6 ISETP.NE.AND.EX P2, PT, R115, RZ, PT, P2 ;  /* 0x000000ff7300e20c */ /* 0x000fc80003f45320 */
[----:B------:R-:W-:Y:S02]  /*0870*/  @!P6 FSEL R89, R77, RZ, P2 ;  /* 0x000000ff4d59e208 */ /* 0x000fe40001000000 */
[----:B------:R-:W-:-:S04]  /*0880*/  @!P6 ISETP.NE.U32.AND P2, PT, R114, RZ, PT ;  /* 0x000000ff7200e20c */ /* 0x000fc80003f45070 */
[----:B------:R-:W-:-:S04]  /*0890*/  @!P6 ISETP.NE.AND.EX P2, PT, R115, RZ, PT, P2 ;  /* 0x000000ff7300e20c */ /* 0x000fc80003f45320 */
[----:B0-----:R-:W-:Y:S02]  /*08a0*/  @!P6 FSEL R90, R78, RZ, P2 ;  /* 0x000000ff4e5ae208 */ /* 0x001fe40001000000 */
        /* <DEDUP_REMOVED lines=19> */
.L_x_9851:
[----:B------:R-:W-:Y:S05]  /*09e0*/  BSYNC B1 ;  /* 0x0000000000017941 */ /* 0x000fea0003800000 */
.L_x_9850:
[----:B------:R-:W-:Y:S04]  /*09f0*/  BSSY B1, `(.L_x_9852) ;  /* 0x0000007000017945 */ /* 0x000fe80003800000 */
[----:B------:R-:W-:Y:S05]  /*0a00*/  @!P6 BRA `(.L_x_9853) ;  /* 0x000000000014e947 */ /* 0x000fea0003800000 */
[----:B-----5:R-:W-:-:S04]  /*0a10*/  PRMT R89, R84, 0x7632, R89 ;  /* 0x0000763254597816 */ /* 0x020fc80000000059 */
[----:B------:R-:W-:-:S05]  /*0a20*/  SHF.L.U32 R89, R89, 0x10, RZ ;  /* 0x0000001059597819 */ /* 0x000fca00000006ff */
[----:B------:R-:W-:-:S04]  /*0a30*/  FMUL.FTZ R114, R89, UR6 ;  /* 0x0000000659727c20 */ /* 0x000fc80008410000 */
[----:B------:R-:W-:-:S04]  /*0a40*/  FMUL.FTZ R89, R25, R114 ;  /* 0x0000007219597220 */ /* 0x000fc80000410000 */
[----:B------:R-:W-:-:S07]  /*0a50*/  @P0 FADD.FTZ R89, R77, R89 ;  /* 0x000000594d590221 */ /* 0x000fce0000010000 */
.L_x_9853:
[----:B------:R-:W-:Y:S05]  /*0a60*/  BSYNC B1 ;  /* 0x0000000000017941 */ /* 0x000fea0003800000 */
.L_x_9852:
[----:B------:R-:W-:Y:S04]  /*0a70*/  BSSY B1, `(.L_x_9854) ;  /* 0x0000006000017945 */ /* 0x000fe80003800000 */
[----:B------:R-:W-:Y:S05]  /*0a80*/  @!P6 BRA `(.L_x_9855) ;  /* 0x000000000010e947 */ /* 0x000fea0003800000 */
[----:B-----5:R-:W-:-:S05]  /*0a90*/  SHF.L.U32 R90, R85, 0x10, RZ ;  /* 0x00000010555a7819 */ /* 0x020fca00000006ff */
[----:B------:R-:W-:-:S04]  /*0aa0*/  FMUL.FTZ R95, R90, UR6 ;  /* 0x000000065a5f7c20 */ /* 0x000fc80008410000 */
[----:B------:R-:W-:-:S04]  /*0ab0*/  FMUL.FTZ R90, R26, R95 ;  /* 0x0000005f1a5a7220 */ /* 0x000fc80000410000 */
[----:B------:R-:W-:-:S07]  /*0ac0*/  @P0 FADD.FTZ R90, R78, R90 ;  /* 0x0000005a4e5a0221 */ /* 0x000fce0000010000 */
.L_x_9855:
[----:B------:R-:W-:Y:S05]  /*0ad0*/  BSYNC B1 ;  /* 0x0000000000017941 */ /* 0x000fea0003800000 */
.L_x_9854:
[----:B------:R-:W-:Y:S04]  /*0ae0*/  BSSY B1, `(.L_x_9856) ;  /* 0x0000007000017945 */ /* 0x000fe80003800000 */
[----:B------:R-:W-:Y:S05]  /*0af0*/  @!P6 BRA `(.L_x_9857) ;  /* 0x000000000014e947 */ /* 0x000fea0003800000 */
[----:B-----5:R-:W-:-:S04]  /*0b00*/  PRMT R91, R85, 0x7632, R91 ;  /* 0x00007632555b7816 */ /* 0x020fc8000000005b */
[----:B------:R-:W-:-:S05]  /*0b10*/  SHF.L.U32 R91, R91, 0x10, RZ ;  /* 0x000000105b5b7819 */ /* 0x000fca00000006ff */
[----:B------:R-:W-:-:S04]  /*0b20*/  FMUL.FTZ R114, R91, UR6 ;  /* 0x000000065b727c20 */ /* 0x000fc80008410000 */
[----:B------:R-:W-:-:S04]  /*0b30*/  FMUL.FTZ R91, R27, R114 ;  /* 0x000000721b5b7220 */ /* 0x000fc80000410000 */
[----:B------:R-:W-:-:S07]  /*0b40*/  @P0 FADD.FTZ R91, R79, R91 ;  /* 0x0000005b4f5b0221 */ /* 0x000fce0000010000 */
.L_x_9857:
[----:B------:R-:W-:Y:S05]  /*0b50*/  BSYNC B1 ;  /* 0x0000000000017941 */ /* 0x000fea0003800000 */
.L_x_9856:
[----:B------:R-:W-:Y:S04]  /*0b60*/  BSSY B1, `(.L_x_9858) ;  /* 0x0000006000017945 */ /* 0x000fe80003800000 */
[----:B------:R-:W-:Y:S05]  /*0b70*/  @!P6 BRA `(.L_x_9859) ;  /* 0x000000000010e947 */ /* 0x000fea0003800000 */
[----:B-----5:R-:W-:-:S05]  /*0b80*/  SHF.L.U32 R92, R86, 0x10, RZ ;  /* 0x00000010565c7819 */ /* 0x020fca00000006ff */
[----:B------:R-:W-:-:S04]  /*0b90*/  FMUL.FTZ R95, R92, UR6 ;  /* 0x000000065c5f7c20 */ /* 0x000fc80008410000 */
[----:B------:R-:W-:-:S04]  /*0ba0*/  FMUL.FTZ R92, R20, R95 ;  /* 0x0000005f145c7220 */ /* 0x000fc80000410000 */
[----:B------:R-:W-:-:S07]  /*0bb0*/  @P0 FADD.FTZ R92, R80, R92 ;  /* 0x0000005c505c0221 */ /* 0x000fce0000010000 */
.L_x_9859:
[----:B------:R-:W-:Y:S05]  /*0bc0*/  BSYNC B1 ;  /* 0x0000000000017941 */ /* 0x000fea0003800000 */
.L_x_9858:
[----:B------:R-:W-:Y:S04]  /*0bd0*/  BSSY B1, `(.L_x_9860) ;  /* 0x0000007000017945 */ /* 0x000fe80003800000 */
[----:B------:R-:W-:Y:S05]  /*0be0*/  @!P6 BRA `(.L_x_9861) ;  /* 0x000000000014e947 */ /* 0x000fea0003800000 */
[----:B-----5:R-:W-:-:S04]  /*0bf0*/  PRMT R93, R86, 0x7632, R93 ;  /* 0x00007632565d7816 */ /* 0x020fc8000000005d */
[----:B------:R-:W-:-:S05]  /*0c00*/  SHF.L.U32 R93, R93, 0x10, RZ ;  /* 0x000000105d5d7819 */ /* 0x000fca00000006ff */
[----:B------:R-:W-:-:S04]  /*0c10*/  FMUL.FTZ R114, R93, UR6 ;  /* 0x000000065d727c20 */ /* 0x000fc80008410000 */
[----:B------:R-:W-:-:S04]  /*0c20*/  FMUL.FTZ R93, R21, R114 ;  /* 0x00000072155d7220 */ /* 0x000fc80000410000 */
[----:B------:R-:W-:-:S07]  /*0c30*/  @P0 FADD.FTZ R93, R81, R93 ;  /* 0x0000005d515d0221 */ /* 0x000fce0000010000 */
.L_x_9861:
[----:B------:R-:W-:Y:S05]  /*0c40*/  BSYNC B1 ;  /* 0x0000000000017941 */ /* 0x000fea0003800000 */
.L_x_9860:
[----:B------:R-:W-:Y:S04]  /*0c50*/  BSSY B1, `(.L_x_9862) ;  /* 0x0000006000017945 */ /* 0x000fe80003800000 */
[----:B------:R-:W-:Y:S05]  /*0c60*/  @!P6 BRA `(.L_x_9863) ;  /* 0x000000000010e947 */ /* 0x000fea0003800000 */
[----:B-----5:R-:W-:-:S05]  /*0c70*/  SHF.L.U32 R94, R87, 0x10, RZ ;  /* 0x00000010575e7819 */ /* 0x020fca00000006ff */
[----:B------:R-:W-:-:S04]  /*0c80*/  FMUL.FTZ R95, R94, UR6 ;  /* 0x000000065e5f7c20 */ /* 0x000fc80008410000 */
[----:B------:R-:W-:-:S04]  /*0c90*/  FMUL.FTZ R94, R22, R95 ;  /* 0x0000005f165e7220 */ /* 0x000fc80000410000 */
[----:B------:R-:W-:-:S07]  /*0ca0*/  @P0 FADD.FTZ R94, R82, R94 ;  /* 0x0000005e525e0221 */ /* 0x000fce0000010000 */
.L_x_9863:
[----:B------:R-:W-:Y:S05]  /*0cb0*/  BSYNC B1 ;  /* 0x0000000000017941 */ /* 0x000fea0003800000 */
.L_x_9862:
        /* <DEDUP_REMOVED lines=8> */
.L_x_9865:
[----:B------:R-:W-:Y:S05]  /*0d40*/  BSYNC B1 ;  /* 0x0000000000017941 */ /* 0x000fea0003800000 */
.L_x_9864:
[----:B------:R0:W-:Y:S01]  /*0d50*/  STG.E.128 desc[UR4][R122.64], R88 ;  /* 0x000000587a007986 */ /* 0x0001e2000c101d04 */
[----:B------:R-:W-:Y:S02]  /*0d60*/  IADD3 R120, R120, 0x20, RZ ;  /* 0x0000002078787810 */ /* 0x000fe40007ffe0ff */
[----:B------:R-:W-:Y:S01]  /*0d70*/  IADD3 R119, R119, 0x20, RZ ;  /* 0x0000002077777810 */ /* 0x000fe20007ffe0ff */
[----:B------:R0:W-:Y:S06]  /*0d80*/  STG.E.128 desc[UR4][R122.64+0x10], R92 ;  /* 0x0000105c7a007986 */ /* 0x0001ec000c101d04 */
.L_x_9849:
[----:B------:R-:W-:Y:S05]  /*0d90*/  BSYNC B0 ;  /* 0x0000000000007941 */ /* 0x000fea0003800000 */
.L_x_9848:
[----:B------:R-:W-:Y:S04]  /*0da0*/  BSSY B0, `(.L_x_9866) ;  /* 0x0000067000007945 */ /* 0x000fe80003800000 */
[----:B------:R-:W-:Y:S05]  /*0db0*/  @!P4 BRA `(.L_x_9867) ;  /* 0x000000040094c947 */ /* 0x000fea0003800000 */
[----:B------:R-:W3:Y:S01]  /*0dc0*/  LDC.64 R114, c[0x0][0x230] ;  /* 0x00008c00ff727b82 */ /* 0x000ee20000000a00 */
[----:B------:R-:W-:-:S07]  /*0dd0*/  ISETP.GT.AND P6, PT, R118, RZ, PT ;  /* 0x000000ff7600720c */ /* 0x000fce0003fc4270 */
[----:B0-----:R-:W0:Y:S01]  /*0de0*/  LDC.64 R122, c[0x0][0x238] ;  /* 0x00008e00ff7a7b82 */ /* 0x001e220000000a00 */
[----:B---3--:R-:W-:-:S04]  /*0df0*/  ISETP.NE.U32.AND P0, PT, R114, RZ, PT ;  /* 0x000000ff7200720c */ /* 0x008fc80003f05070 */
[----:B------:R-:W-:-:S13]  /*0e00*/  ISETP.NE.AND.EX P0, PT, R115, RZ, PT, P0 ;  /* 0x000000ff7300720c */ /* 0x000fda0003f05300 */
[----:B------:R-:W3:Y:S02]  /*0e10*/  @P0 LDC.64 R96, c[0x0][0x230] ;  /* 0x00008c00ff600b82 */ /* 0x000ee40000000a00 */
[----:B---3--:R-:W-:-:S06]  /*0e20*/  @P0 IMAD.WIDE.U32 R98, R119, 0x20, R96 ;  /* 0x0000002077620825 */ /* 0x008fcc00078e0060 */
[----:B------:R-:W3:Y:S01]  /*0e30*/  @P1 LDC.64 R96, c[0x0][0x220] ;  /* 0x00008800ff601b82 */ /* 0x000ee20000000a00 */
[----:B--2---:R-:W2:Y:S04]  /*0e40*/  @P0 LDG.E.128 R76, desc[UR4][R98.64] ;  /* 0x00000004624c0981 */ /* 0x004ea8000c1e1d00 */
[----:B------:R4:W4:Y:S01]  /*0e50*/  @P0 LDG.E.128 R80, desc[UR4][R98.64+0x10] ;  /* 0x0000100462500981 */ /* 0x000922000c1e1d00 */
[----:B------:R-:W-:-:S04]  /*0e60*/  @!P6 ISETP.NE.U32.AND P2, PT, R114, RZ, PT ;  /* 0x000000ff7200e20c */ /* 0x000fc80003f45070 */
[----:B------:R-:W-:Y:S01]  /*0e70*/  @!P6 ISETP.NE.AND.EX P2, PT, R115, RZ, PT, P2 ;  /* 0x000000ff7300e20c */ /* 0x000fe20003f45320 */
[----:B---3--:R-:W-:-:S05]  /*0e80*/  @P1 IMAD.WIDE.U32 R100, R120, 0x10, R96 ;  /* 0x0000001078641825 */ /* 0x008fca00078e0060 */
[----:B-----5:R3:W5:Y:S01]  /*0e90*/  @P1 LDG.E.128 R84, desc[UR4][R100.64] ;  /* 0x0000000464541981 */ /* 0x020762000c1e1d00 */
[----:B------:R-:W-:Y:S01]  /*0ea0*/  BSSY B1, `(.L_x_9868) ;  /* 0x000001c000017945 */ /* 0x000fe20003800000 */
[----:B0-----:R-:W-:Y:S01]  /*0eb0*/  IMAD.WIDE.U32 R122, R119, 0x20, R122 ;  /* 0x00000020777a7825 */ /* 0x001fe200078e007a */
[----:B--2---:R-:W-:Y:S02]  /*0ec0*/  @!P6 FSEL R96, R76, RZ, P2 ;  /* 0x000000ff4c60e208 */ /* 0x004fe40001000000 */
        /* <DEDUP_REMOVED lines=25> */
.L_x_9869:
[----:B------:R-:W-:Y:S05]  /*1060*/  BSYNC B1 ;  /* 0x0000000000017941 */ /* 0x000fea0003800000 */
.L_x_9868:
[----:B------:R-:W-:Y:S04]  /*1070*/  BSSY B1, `(.L_x_9870) ;  /* 0x0000007000017945 */ /* 0x000fe80003800000 */
[----:B------:R-:W-:Y:S05]  /*1080*/  @!P6 BRA `(.L_x_9871) ;  /* 0x000000000014e947 */ /* 0x000fea0003800000 */
[----:B-----5:R-:W-:-:S04]  /*1090*/  PRMT R97, R84, 0x7632, R97 ;  /* 0x0000763254617816 */ /* 0x020fc80000000061 */
[----:B------:R-:W-:-:S05]  /*10a0*/  SHF.L.U32 R97, R97, 0x10, RZ ;  /* 0x0000001061617819 */ /* 0x000fca00000006ff */
[----:B------:R-:W-:-:S04]  /*10b0*/  FMUL.FTZ R114, R97, UR6 ;  /* 0x0000000661727c20 */ /* 0x000fc80008410000 */
[----:B------:R-:W-:-:S04]  /*10c0*/  FMUL.FTZ R97, R49, R114 ;  /* 0x0000007231617220 */ /* 0x000fc80000410000 */
[----:B------:R-:W-:-:S07]  /*10d0*/  @P0 FADD.FTZ R97, R77, R97 ;  /* 0x000000614d610221 */ /* 0x000fce0000010000 */
.L_x_9871:
[----:B------:R-:W-:Y:S05]  /*10e0*/  BSYNC B1 ;  /* 0x0000000000017941 */ /* 0x000fea0003800000 */
.L_x_9870:
[----:B------:R-:W-:Y:S04]  /*10f0*/  BSSY B1, `(.L_x_9872) ;  /* 0x0000006000017945 */ /* 0x000fe80003800000 */
[----:B------:R-:W-:Y:S05]  /*1100*/  @!P6 BRA `(.L_x_9873) ;  /* 0x000000000010e947 */ /* 0x000fea0003800000 */
[----:B-----5:R-:W-:-:S05]  /*1110*/  SHF.L.U32 R98, R85, 0x10, RZ ;  /* 0x0000001055627819 */ /* 0x020fca00000006ff */
[----:B------:R-:W-:-:S04]  /*1120*/  FMUL.FTZ R103, R98, UR6 ;  /* 0x0000000662677c20 */ /* 0x000fc80008410000 */
[----:B------:R-:W-:-:S04]  /*1130*/  FMUL.FTZ R98, R50, R103 ;  /* 0x0000006732627220 */ /* 0x000fc80000410000 */
[----:B------:R-:W-:-:S07]  /*1140*/  @P0 FADD.FTZ R98, R78, R98 ;  /* 0x000000624e620221 */ /* 0x000fce0000010000 */
.L_x_9873:
[----:B------:R-:W-:Y:S05]  /*1150*/  BSYNC B1 ;  /* 0x0000000000017941 */ /* 0x000fea0003800000 */
.L_x_9872:
[----:B------:R-:W-:Y:S04]  /*1160*/  BSSY B1, `(.L_x_9874) ;  /* 0x0000007000017945 */ /* 0x000fe80003800000 */
[----:B------:R-:W-:Y:S05]  /*1170*/  @!P6 BRA `(.L_x_9875) ;  /* 0x000000000014e947 */ /* 0x000fea0003800000 */
[----:B-----5:R-:W-:-:S04]  /*1180*/  PRMT R99, R85, 0x7632, R99 ;  /* 0x0000763255637816 */ /* 0x020fc80000000063 */
[----:B------:R-:W-:-:S05]  /*1190*/  SHF.L.U32 R99, R99, 0x10, RZ ;  /* 0x0000001063637819 */ /* 0x000fca00000006ff */
[----:B------:R-:W-:-:S04]  /*11a0*/  FMUL.FTZ R114, R99, UR6 ;  /* 0x0000000663727c20 */ /* 0x000fc80008410000 */
[----:B------:R-:W-:-:S04]  /*11b0*/  FMUL.FTZ R99, R51, R114 ;  /* 0x0000007233637220 */ /* 0x000fc80000410000 */
[----:B------:R-:W-:-:S07]  /*11c0*/  @P0 FADD.FTZ R99, R79, R99 ;  /* 0x000000634f630221 */ /* 0x000fce0000010000 */
.L_x_9875:
[----:B------:R-:W-:Y:S05]  /*11d0*/  BSYNC B1 ;  /* 0x0000000000017941 */ /* 0x000fea0003800000 */
.L_x_9874:
[----:B------:R-:W-:Y:S04]  /*11e0*/  BSSY B1, `(.L_x_9876) ;  /* 0x0000006000017945 */ /* 0x000fe80003800000 */
[----:B------:R-:W-:Y:S05]  /*11f0*/  @!P6 BRA `(.L_x_9877) ;  /* 0x000000000010e947 */ /* 0x000fea0003800000 */
[----:B-----5:R-:W-:-:S05]  /*1200*/  SHF.L.U32 R100, R86, 0x10, RZ ;  /* 0x0000001056647819 */ /* 0x020fca00000006ff */
[----:B------:R-:W-:-:S04]  /*1210*/  FMUL.FTZ R103, R100, UR6 ;  /* 0x0000000664677c20 */ /* 0x000fc80008410000 */
[----:B------:R-:W-:-:S04]  /*1220*/  FMUL.FTZ R100, R44, R103 ;  /* 0x000000672c647220 */ /* 0x000fc80000410000 */
[----:B------:R-:W-:-:S07]  /*1230*/  @P0 FADD.FTZ R100, R80, R100 ;  /* 0x0000006450640221 */ /* 0x000fce0000010000 */
.L_x_9877:
[----:B------:R-:W-:Y:S05]  /*1240*/  BSYNC B1 ;  /* 0x0000000000017941 */ /* 0x000fea0003800000 */
.L_x_9876:
[----:B------:R-:W-:Y:S04]  /*1250*/  BSSY B1, `(.L_x_9878) ;  /* 0x0000007000017945 */ /* 0x000fe80003800000 */
[----:B------:R-:W-:Y:S05]  /*1260*/  @!P6 BRA `(.L_x_9879) ;  /* 0x000000000014e947 */ /* 0x000fea0003800000 */
[----:B-----5:R-:W-:-:S04]  /*1270*/  PRMT R101, R86, 0x7632, R101 ;  /* 0x0000763256657816 */ /* 0x020fc80000000065 */
[----:B------:R-:W-:-:S05]  /*1280*/  SHF.L.U32 R101, R101, 0x10, RZ ;  /* 0x0000001065657819 */ /* 0x000fca00000006ff */
[----:B------:R-:W-:-:S04]  /*1290*/  FMUL.FTZ R114, R101, UR6 ;  /* 0x0000000665727c20 */ /* 0x000fc80008410000 */
[----:B------:R-:W-:-:S04]  /*12a0*/  FMUL.FTZ R101, R45, R114 ;  /* 0x000000722d657220 */ /* 0x000fc80000410000 */
[----:B------:R-:W-:-:S07]  /*12b0*/  @P0 FADD.FTZ R101, R81, R101 ;  /* 0x0000006551650221 */ /* 0x000fce0000010000 */
.L_x_9879:
[----:B------:R-:W-:Y:S05]  /*12c0*/  BSYNC B1 ;  /* 0x0000000000017941 */ /* 0x000fea0003800000 */
.L_x_9878:
[----:B------:R-:W-:Y:S04]  /*12d0*/  BSSY B1, `(.L_x_9880) ;  /* 0x0000006000017945 */ /* 0x000fe80003800000 */
[----:B------:R-:W-:Y:S05]  /*12e0*/  @!P6 BRA `(.L_x_9881) ;  /* 0x000000000010e947 */ /* 0x000fea0003800000 */
[----:B-----5:R-:W-:-:S05]  /*12f0*/  SHF.L.U32 R102, R87, 0x10, RZ ;  /* 0x0000001057667819 */ /* 0x020fca00000006ff */
[----:B------:R-:W-:-:S04]  /*1300*/  FMUL.FTZ R103, R102, UR6 ;  /* 0x0000000666677c20 */ /* 0x000fc80008410000 */
[----:B------:R-:W-:-:S04]  /*1310*/  FMUL.FTZ R102, R46, R103 ;  /* 0x000000672e667220 */ /* 0x000fc80000410000 */
[----:B------:R-:W-:-:S07]  /*1320*/  @P0 FADD.FTZ R102, R82, R102 ;  /* 0x0000006652660221 */ /* 0x000fce0000010000 */
.L_x_9881:
[----:B------:R-:W-:Y:S05]  /*1330*/  BSYNC B1 ;  /* 0x0000000000017941 */ /* 0x000fea0003800000 */
.L_x_9880:
        /* <DEDUP_REMOVED lines=8> */
.L_x_9883:
[----:B------:R-:W-:Y:S05]  /*13c0*/  BSYNC B1 ;  /* 0x0000000000017941 */ /* 0x000fea0003800000 */
.L_x_9882:
[----:B------:R3:W-:Y:S01]  /*13d0*/  STG.E.128 desc[UR4][R122.64], R96 ;  /* 0x000000607a007986 */ /* 0x0007e2000c101d04 */
[----:B------:R-:W-:Y:S02]  /*13e0*/  IADD3 R120, R120, 0x20, RZ ;  /* 0x0000002078787810 */ /* 0x000fe40007ffe0ff */
[----:B------:R-:W-:Y:S01]  /*13f0*/  IADD3 R119, R119, 0x20, RZ ;  /* 0x0000002077777810 */ /* 0x000fe20007ffe0ff */
[----:B------:R3:W-:Y:S06]  /*1400*/  STG.E.128 desc[UR4][R122.64+0x10], R100 ;  /* 0x000010647a007986 */ /* 0x0007ec000c101d04 */
.L_x_9867:
[----:B------:R-:W-:Y:S05]  /*1410*/  BSYNC B0 ;  /* 0x0000000000007941 */ /* 0x000fea0003800000 */
.L_x_9866:
[----:B------:R-:W-:Y:S04]  /*1420*/  BSSY B0, `(.L_x_9884) ;  /* 0x0000065000007945 */ /* 0x000fe80003800000 */
[----:B------:R-:W-:Y:S05]  /*1430*/  @!P5 BRA `(.L_x_9885) ;  /* 0x00000004008cd947 */ /* 0x000fea0003800000 */
[----:B------:R-:W4:Y:S08]  /*1440*/  LDC.64 R110, c[0x0][0x230] ;  /* 0x00008c00ff6e7b82 */ /* 0x000f300000000a00 */
[----:B------:R-:W0:Y:S01]  /*1450*/  @P1 LDC.64 R104, c[0x0][0x220] ;  /* 0x00008800ff681b82 */ /* 0x000e220000000a00 */
[----:B------:R-:W-:-:S07]  /*1460*/  ISETP.GT.AND P6, PT, R118, RZ, PT ;  /* 0x000000ff7600720c */ /* 0x000fce0003fc4270 */
[----:B------:R-:W1:Y:S01]  /*1470*/  LDC.64 R114, c[0x0][0x238] ;  /* 0x00008e00ff727b82 */ /* 0x000e620000000a00 */
[----:B----4-:R-:W-:-:S04]  /*1480*/  ISETP.NE.U32.AND P0, PT, R110, RZ, PT ;  /* 0x000000ff6e00720c */ /* 0x010fc80003f05070 */
[----:B------:R-:W-:-:S13]  /*1490*/  ISETP.NE.AND.EX P0, PT, R111, RZ, PT, P0 ;  /* 0x000000ff6f00720c */ /* 0x000fda0003f05300 */
[----:B------:R-:W4:Y:S02]  /*14a0*/  @P0 LDC.64 R106, c[0x0][0x230] ;  /* 0x00008c00ff6a0b82 */ /* 0x000f240000000a00 */
[----:B----4-:R-:W-:-:S05]  /*14b0*/  @P0 IMAD.WIDE.U32 R106, R119, 0x20, R106 ;  /* 0x00000020776a0825 */ /* 0x010fca00078e006a */
[----:B--2---:R-:W2:Y:S04]  /*14c0*/  @P0 LDG.E.128 R76, desc[UR4][R106.64] ;  /* 0x000000046a4c0981 */ /* 0x004ea8000c1e1d00 */
[----:B------:R4:W3:Y:S01]  /*14d0*/  @P0 LDG.E.128 R80, desc[UR4][R106.64+0x10] ;  /* 0x000010046a500981 */ /* 0x0008e2000c1e1d00 */
[----:B0-----:R-:W-:Y:S01]  /*14e0*/  @P1 IMAD.WIDE.U32 R120, R120, 0x10, R104 ;  /* 0x0000001078781825 */ /* 0x001fe200078e0068 */
[----:B------:R-:W-:-:S04]  /*14f0*/  @!P6 ISETP.NE.U32.AND P2, PT, R110, RZ, PT ;  /* 0x000000ff6e00e20c */ /* 0x000fc80003f45070 */
[----:B-----5:R0:W5:Y:S01]  /*1500*/  @P1 LDG.E.128 R84, desc[UR4][R120.64] ;  /* 0x0000000478541981 */ /* 0x020162000c1e1d00 */
[----:B------:R-:W-:Y:S01]  /*1510*/  @!P6 ISETP.NE.U32.AND P1, PT, R110, RZ, PT ;  /* 0x000000ff6e00e20c */ /* 0x000fe20003f25070 */
[----:B------:R-:W-:Y:S01]  /*1520*/  BSSY B1, `(.L_x_9886) ;  /* 0x000001b000017945 */ /* 0x000fe20003800000 */
[----:B------:R-:W-:Y:S01]  /*1530*/  @!P6 ISETP.NE.AND.EX P2, PT, R111, RZ, PT, P2 ;  /* 0x000000ff6f00e20c */ /* 0x000fe20003f45320 */
[----:B-1----:R-:W-:Y:S01]  /*1540*/  IMAD.WIDE.U32 R114, R119, 0x20, R114 ;  /* 0x0000002077727825 */ /* 0x002fe200078e0072 */
[----:B------:R-:W-:Y:S02]  /*1550*/  @!P6 ISETP.NE.AND.EX P1, PT, R111, RZ, PT, P1 ;  /* 0x000000ff6f00e20c */ /* 0x000fe40003f25310 */
[----:B--2---:R-:W-:Y:S02]  /*1560*/  @!P6 FSEL R104, R76, RZ, P2 ;  /* 0x000000ff4c68e208 */ /* 0x004fe40001000000 */
[----:B------:R-:W-:Y:S02]  /*1570*/  @!P6 FSEL R105, R77, RZ, P1 ;  /* 0x000000ff4d69e208 */ /* 0x000fe40000800000 */
[----:B------:R-:W-:-:S02]  /*1580*/  @!P6 ISETP.NE.U32.AND P2, PT, R110, RZ, PT ;  /* 0x000000ff6e00e20c */ /* 0x000fc40003f45070 */
[----:B------:R-:W-:Y:S02]  /*1590*/  @!P6 ISETP.NE.U32.AND P1, PT, R110, RZ, PT ;  /* 0x000000ff6e00e20c */ /* 0x000fe40003f25070 */
[C---:B------:R-:W-:Y:S02]  /*15a0*/  @!P6 ISETP.NE.AND.EX P2, PT, R111.reuse, RZ, PT, P2 ;  /* 0x000000ff6f00e20c */ /* 0x040fe40003f45320 */
[----:B------:R-:W-:Y:S02]  /*15b0*/  @!P6 ISETP.NE.AND.EX P1, PT, R111, RZ, PT, P1 ;  /* 0x000000ff6f00e20c */ /* 0x000fe40003f25310 */
[----:B----4-:R-:W-:Y:S02]  /*15c0*/  @!P6 FSEL R106, R78, RZ, P2 ;  /* 0x000000ff4e6ae208 */ /* 0x010fe40001000000 */
[----:B------:R-:W-:Y:S02]  /*15d0*/  @!P6 FSEL R107, R79, RZ, P1 ;  /* 0x000000ff4f6be208 */ /* 0x000fe40000800000 */
[----:B------:R-:W-:-:S02]  /*15e0*/  @!P6 ISETP.NE.U32.AND P2, PT, R110, RZ, PT ;  /* 0x000000ff6e00e20c */ /* 0x000fc40003f45070 */
[----:B------:R-:W-:Y:S02]  /*15f0*/  @!P6 ISETP.NE.U32.AND P1, PT, R110, RZ, PT ;  /* 0x000000ff6e00e20c */ /* 0x000fe40003f25070 */
[C---:B------:R-:W-:Y:S02]  /*1600*/  @!P6 ISETP.NE.AND.EX P2, PT, R111.reuse, RZ, PT, P2 ;  /* 0x000000ff6f00e20c */ /* 0x040fe40003f45320 */
[----:B------:R-:W-:Y:S02]  /*1610*/  @!P6 ISETP.NE.AND.EX P1, PT, R111, RZ, PT, P1 ;  /* 0x000000ff6f00e20c */ /* 0x000fe40003f25310 */
[----:B---3--:R-:W-:Y:S02]  /*1620*/  @!P6 FSEL R108, R80, RZ, P2 ;  /* 0x000000ff506ce208 */ /* 0x008fe40001000000 */
[----:B------:R-:W-:Y:S02]  /*1630*/  @!P6 FSEL R109, R81, RZ, P1 ;  /* 0x000000ff516de208 */ /* 0x000fe40000800000 */
[----:B------:R-:W-:-:S02]  /*1640*/  @!P6 ISETP.NE.U32.AND P2, PT, R110, RZ, PT ;  /* 0x000000ff6e00e20c */ /* 0x000fc40003f45070 */
[----:B------:R-:W-:Y:S02]  /*1650*/  @!P6 ISETP.NE.U32.AND P1, PT, R110, RZ, PT ;  /* 0x000000ff6e00e20c */ /* 0x000fe40003f25070 */
[C---:B------:R-:W-:Y:S02]  /*1660*/  @!P6 ISETP.NE.AND.EX P2, PT, R111.reuse, RZ, PT, P2 ;  /* 0x000000ff6f00e20c */ /* 0x040fe40003f45320 */
[----:B------:R-:W-:Y:S01]  /*1670*/  @!P6 ISETP.NE.AND.EX P1, PT, R111, RZ, PT, P1 ;  /* 0x000000ff6f00e20c */ /* 0x000fe20003f25310 */
[----:B0-----:R-:W-:-:S12]  /*1680*/  @!P6 BRA `(.L_x_9887) ;  /* 0x000000000010e947 */ /* 0x001fd80003800000 */
[----:B-----5:R-:W-:-:S05]  /*1690*/  SHF.L.U32 R104, R84, 0x10, RZ ;  /* 0x0000001054687819 */ /* 0x020fca00000006ff */
[----:B------:R-:W-:-:S04]  /*16a0*/  FMUL.FTZ R111, R104, UR6 ;  /* 0x00000006686f7c20 */ /* 0x000fc80008410000 */
[----:B------:R-:W-:-:S04]  /*16b0*/  FMUL.FTZ R104, R72, R111 ;  /* 0x0000006f48687220 */ /* 0x000fc80000410000 */
[----:B------:R-:W-:-:S07]  /*16c0*/  @P0 FADD.FTZ R104, R76, R104 ;  /* 0x000000684c680221 */ /* 0x000fce0000010000 */
.L_x_9887:
[----:B------:R-:W-:Y:S05]  /*16d0*/  BSYNC B1 ;  /* 0x0000000000017941 */ /* 0x000fea0003800000 */
.L_x_9886:
[----:B------:R-:W-:Y:S04]  /*16e0*/  BSSY B1, `(.L_x_9888) ;  /* 0x0000007000017945 */ /* 0x000fe80003800000 */
[----:B------:R-:W-:Y:S05]  /*16f0*/  @!P6 BRA `(.L_x_9889) ;  /* 0x000000000014e947 */ /* 0x000fea0003800000 */
[----:B-----5:R-:W-:-:S04]  /*1700*/  PRMT R105, R84, 0x7632, R105 ;  /* 0x0000763254697816 */ /* 0x020fc80000000069 */
[----:B------:R-:W-:-:S05]  /*1710*/  SHF.L.U32 R105, R105, 0x10, RZ ;  /* 0x0000001069697819 */ /* 0x000fca00000006ff */
[----:B------:R-:W-:-:S04]  /*1720*/  FMUL.FTZ R110, R105, UR6 ;  /* 0x00000006696e7c20 */ /* 0x000fc80008410000 */
[----:B------:R-:W-:-:S04]  /*1730*/  FMUL.FTZ R105, R73, R110 ;  /* 0x0000006e49697220 */ /* 0x000fc80000410000 */
[----:B------:R-:W-:-:S07]  /*1740*/  @P0 FADD.FTZ R105, R77, R105 ;  /* 0x000000694d690221 */ /* 0x000fce0000010000 */
.L_x_9889:
[----:B------:R-:W-:Y:S05]  /*1750*/  BSYNC B1 ;  /* 0x0000000000017941 */ /* 0x000fea0003800000 */
.L_x_9888:
[----:B------:R-:W-:Y:S04]  /*1760*/  BSSY B1, `(.L_x_9890) ;  /* 0x0000006000017945 */ /* 0x000fe80003800000 */
[----:B------:R-:W-:Y:S05]  /*1770*/  @!P6 BRA `(.L_x_9891) ;  /* 0x000000000010e947 */ /* 0x000fea0003800000 */
[----:B-----5:R-:W-:-:S05]  /*1780*/  SHF.L.U32 R106, R85, 0x10, RZ ;  /* 0x00000010556a7819 */ /* 0x020fca00000006ff */
[----:B------:R-:W-:-:S04]  /*1790*/  FMUL.FTZ R111, R106, UR6 ;  /* 0x000000066a6f7c20 */ /* 0x000fc80008410000 */
[----:B------:R-:W-:-:S04]  /*17a0*/  FMUL.FTZ R106, R74, R111 ;  /* 0x0000006f4a6a7220 */ /* 0x000fc80000410000 */
[----:B------:R-:W-:-:S07]  /*17b0*/  @P0 FADD.FTZ R106, R78, R106 ;  /* 0x0000006a4e6a0221 */ /* 0x000fce0000010000 */
.L_x_9891:
[----:B------:R-:W-:Y:S05]  /*17c0*/  BSYNC B1 ;  /* 0x0000000000017941 */ /* 0x000fea0003800000 */
.L_x_9890:
[----:B------:R-:W-:Y:S04]  /*17d0*/  BSSY B1, `(.L_x_9892) ;  /* 0x0000007000017945 */ /* 0x000fe80003800000 */
[----:B------:R-:W-:Y:S05]  /*17e0*/  @!P6 BRA `(.L_x_9893) ;  /* 0x000000000014e947 */ /* 0x000fea0003800000 */
[----:B-----5:R-:W-:-:S04]  /*17f0*/  PRMT R107, R85, 0x7632, R107 ;  /* 0x00007632556b7816 */ /* 0x020fc8000000006b */
[----:B------:R-:W-:-:S05]  /*1800*/  SHF.L.U32 R107, R107, 0x10, RZ ;  /* 0x000000106b6b7819 */ /* 0x000fca00000006ff */
[----:B------:R-:W-:-:S04]  /*1810*/  FMUL.FTZ R110, R107, UR6 ;  /* 0x000000066b6e7c20 */ /* 0x000fc80008410000 */
[----:B------:R-:W-:-:S04]  /*1820*/  FMUL.FTZ R107, R75, R110 ;  /* 0x0000006e4b6b7220 */ /* 0x000fc80000410000 */
[----:B------:R-:W-:-:S07]  /*1830*/  @P0 FADD.FTZ R107, R79, R107 ;  /* 0x0000006b4f6b0221 */ /* 0x000fce0000010000 */
.L_x_9893:
[----:B------:R-:W-:Y:S05]  /*1840*/  BSYNC B1 ;  /* 0x0000000000017941 */ /* 0x000fea0003800000 */
.L_x_9892:
[----:B------:R-:W-:Y:S04]  /*1850*/  BSSY B1, `(.L_x_9894) ;  /* 0x0000006000017945 */ /* 0x000fe80003800000 */
[----:B------:R-:W-:Y:S05]  /*1860*/  @!P6 BRA `(.L_x_9895) ;  /* 0x000000000010e947 */ /* 0x000fea0003800000 */
[----:B-----5:R-:W-:-:S05]  /*1870*/  SHF.L.U32 R108, R86, 0x10, RZ ;  /* 0x00000010566c7819 */ /* 0x020fca00000006ff */
[----:B------:R-:W-:-:S04]  /*1880*/  FMUL.FTZ R111, R108, UR6 ;  /* 0x000000066c6f7c20 */ /* 0x000fc80008410000 */
[----:B------:R-:W-:-:S04]  /*1890*/  FMUL.FTZ R108, R68, R111 ;  /* 0x0000006f446c7220 */ /* 0x000fc80000410000 */
[----:B------:R-:W-:-:S07]  /*18a0*/  @P0 FADD.FTZ R108, R80, R108 ;  /* 0x0000006c506c0221 */ /* 0x000fce0000010000 */
.L_x_9895:
[----:B------:R-:W-:Y:S05]  /*18b0*/  BSYNC B1 ;  /* 0x0000000000017941 */ /* 0x000fea0003800000 */
.L_x_9894:
[----:B------:R-:W-:Y:S04]  /*18c0*/  BSSY B1, `(.L_x_9896) ;  /* 0x0000007000017945 */ /* 0x000fe80003800000 */
[----:B------:R-:W-:Y:S05]  /*18d0*/  @!P6 BRA `(.L_x_9897) ;  /* 0x000000000014e947 */ /* 0x000fea0003800000 */
[----:B-----5:R-:W-:-:S04]  /*18e0*/  PRMT R109, R86, 0x7632, R109 ;  /* 0x00007632566d7816 */ /* 0x020fc8000000006d */
[----:B------:R-:W-:-:S05]  /*18f0*/  SHF.L.U32 R109, R109, 0x10, RZ ;  /* 0x000000106d6d7819 */ /* 0x000fca00000006ff */
[----:B------:R-:W-:-:S04]  /*1900*/  FMUL.FTZ R110, R109, UR6 ;  /* 0x000000066d6e7c20 */ /* 0x000fc80008410000 */
[----:B------:R-:W-:-:S04]  /*1910*/  FMUL.FTZ R109, R69, R110 ;  /* 0x0000006e456d7220 */ /* 0x000fc80000410000 */
[----:B------:R-:W-:-:S07]  /*1920*/  @P0 FADD.FTZ R109, R81, R109 ;  /* 0x0000006d516d0221 */ /* 0x000fce0000010000 */
.L_x_9897:
[----:B------:R-:W-:Y:S05]  /*1930*/  BSYNC B1 ;  /* 0x0000000000017941 */ /* 0x000fea0003800000 */
.L_x_9896:
[----:B------:R-:W-:Y:S01]  /*1940*/  BSSY B1, `(.L_x_9898) ;  /* 0x0000007000017945 */ /* 0x000fe20003800000 */
[----:B------:R-:W-:-:S03]  /*1950*/  @!P6 FSEL R110, R82, RZ, P2 ;  /* 0x000000ff526ee208 */ /* 0x000fc60001000000 */
[----:B------:R-:W-:Y:S05]  /*1960*/  @!P6 BRA `(.L_x_9899) ;  /* 0x000000000010e947 */ /* 0x000fea0003800000 */
[----:B-----5:R-:W-:-:S05]  /*1970*/  SHF.L.U32 R110, R87, 0x10, RZ ;  /* 0x00000010576e7819 */ /* 0x020fca00000006ff */
[----:B------:R-:W-:-:S04]  /*1980*/  FMUL.FTZ R111, R110, UR6 ;  /* 0x000000066e6f7c20 */ /* 0x000fc80008410000 */
[----:B------:R-:W-:-:S04]  /*1990*/  FMUL.FTZ R110, R70, R111 ;  /* 0x0000006f466e7220 */ /* 0x000fc80000410000 */
[----:B------:R-:W-:-:S07]  /*19a0*/  @P0 FADD.FTZ R110, R82, R110 ;  /* 0x0000006e526e0221 */ /* 0x000fce0000010000 */
.L_x_9899:
[----:B------:R-:W-:Y:S05]  /*19b0*/  BSYNC B1 ;  /* 0x0000000000017941 */ /* 0x000fea0003800000 */
.L_x_9898:
        /* <DEDUP_REMOVED lines=8> */
.L_x_9901:
[----:B------:R-:W-:Y:S05]  /*1a40*/  BSYNC B1 ;  /* 0x0000000000017941 */ /* 0x000fea0003800000 */
.L_x_9900:
[----:B------:R4:W-:Y:S04]  /*1a50*/  STG.E.128 desc[UR4][R114.64], R104 ;  /* 0x0000006872007986 */ /* 0x0009e8000c101d04 */
[----:B------:R4:W-:Y:S02]  /*1a60*/  STG.E.128 desc[UR4][R114.64+0x10], R108 ;  /* 0x0000106c72007986 */ /* 0x0009e4000c101d04 */
.L_x_9885:
[----:B------:R-:W-:Y:S05]  /*1a70*/  BSYNC B0 ;  /* 0x0000000000007941 */ /* 0x000fea0003800000 */
.L_x_9884:
[----:B----4-:R-:W-:Y:S01]  /*1a80*/  FADD.FTZ R114, RZ, R88 ;  /* 0x00000058ff727221 */ /* 0x010fe20000010000 */
        /* <DEDUP_REMOVED lines=29> */
[----:B0--3--:R-:W0:Y:S01]  /*1c60*/  SHFL.BFLY PT, R123, R115, 0x1, 0x1f ;  /* 0x0c201f00737b7f89 */ /* 0x009e2200000e0000 */
        /* <DEDUP_REMOVED lines=69> */
.L_x_9921:
        /* <DEDUP_REMOVED lines=10> */
[----:B---3--:R-:W-:-:S04]  /*2160*/  @!P0 LEA R120, P2, R0, R120, 0x2 ;  /* 0x0000007800788211 */ /* 0x008fc800078410ff */
[C---:B------:R-:W-:Y:S02]  /*2170*/  @!P0 LEA.HI.X R121, R0.reuse, R121, R117, 0x2, P2 ;  /* 0x0000007900798211 */ /* 0x040fe400010f1475 */
[----:B----4-:R-:W-:-:S04]  /*2180*/  @!P0 LEA R114, P1, R0, R114, 0x2 ;  /* 0x0000007200728211 */ /* 0x010fc800078210ff */
[----:B------:R-:W-:-:S05]  /*2190*/  @!P0 LEA.HI.X R115, R0, R115, R117, 0x2, P1 ;  /* 0x0000007300738211 */ /* 0x000fca00008f1475 */
[----:B------:R3:W-:Y:S04]  /*21a0*/  @!P0 STG.E desc[UR4][R114.64], R119 ;  /* 0x0000007772008986 */ /* 0x0007e8000c101904 */
[----:B-1----:R3:W-:Y:S01]  /*21b0*/  @!P0 STG.E desc[UR4][R120.64], R118 ;  /* 0x0000007678008986 */ /* 0x0027e2000c101904 */
[----:B-----5:R-:W-:-:S13]  /*21c0*/  ISETP.GE.AND P0, PT, R112, 0x1, PT ;  /* 0x000000017000780c */ /* 0x020fda0003f06270 */
[----:B---3--:R-:W-:Y:S05]  /*21d0*/  @!P0 BRA `(.L_x_9904) ;  /* 0x0000000400b88947 */ /* 0x008fea0003800000 */
[----:B------:R-:W-:Y:S01]  /*21e0*/  IADD3 R112, R112, -0x1, RZ ;  /* 0xffffffff70707810 */ /* 0x000fe20007ffe0ff */
[----:B------:R-:W-:Y:S01]  /*21f0*/  BSSY B1, `(.L_x_9905) ;  /* 0x0000029000017945 */ /* 0x000fe20003800000 */
[----:B------:R-:W-:-:S03]  /*2200*/  PLOP3.LUT P0, PT, PT, PT, UP0, 0x40, 0x0 ;  /* 0x000000000000781c */ /* 0x000fc60003f0e808 */
[----:B------:R-:W-:Y:S01]  /*2210*/  IMAD R112, R112, R113, RZ ;  /* 0x0000007170707224 */ /* 0x000fe200078e02ff */
[----:B------:R-:W-:-:S04]  /*2220*/  FSEL R119, R119, RZ, P0 ;  /* 0x000000ff77777208 */ /* 0x000fc80000000000 */
[----:B------:R-:W-:-:S04]  /*2230*/  SHF.R.S32.HI R3, RZ, 0x1f, R112 ;  /* 0x0000001fff037819 */ /* 0x000fc80000011470 */
[----:B------:R-:W-:Y:S02]  /*2240*/  LEA.HI R112, R3, R112, RZ, 0x3 ;  /* 0x0000007003707211 */ /* 0x000fe400078f18ff */
[----:B------:R-:W-:-:S04]  /*2250*/  LOP3.LUT R3, R116, 0x1f, RZ, 0xc0, !PT ;  /* 0x0000001f74037812 */ /* 0x000fc800078ec0ff */
        /* <DEDUP_REMOVED lines=17> */
[--C-:B0-----:R-:W-:Y:S01]  /*2370*/  FADD.FTZ R125, R95, -R119.reuse ;  /* 0x800000775f7d7221 */ /* 0x101fe20000010000 */
        /* <DEDUP_REMOVED lines=9> */
[----:B------:R-:W-:-:S02]  /*2410*/  FFMA.FTZ R115, R17, R120, R9 ;  /* 0x0000007811737223 */ /* 0x000fc40000010009 */
[----:B------:R-:W0:Y:S03]  /*2420*/  LDC.64 R120, c[0x0][0x2b8] ;  /* 0x0000ae00ff787b82 */ /* 0x000e260000000a00 */
[----:B------:R-:W-:Y:S02]  /*2430*/  F2FP.BF16.F32.PACK_AB R114, R115, R114 ;  /* 0x000000727372723e */ /* 0x000fe400000010ff */
[----:B------:R-:W-:Y:S01]  /*2440*/  F2FP.BF16.F32.PACK_AB R115, R122, R123 ;  /* 0x0000007b7a73723e */ /* 0x000fe200000010ff */
[C---:B0-----:R-:W-:Y:S01]  /*2450*/  IMAD.WIDE.U32 R120, R117.reuse, 0x10, R120 ;  /* 0x0000001075787825 */ /* 0x041fe200078e0078 */
[----:B------:R-:W-:-:S04]  /*2460*/  IADD3 R117, R117, 0x20, RZ ;  /* 0x0000002075757810 */ /* 0x000fc80007ffe0ff */
[----:B------:R1:W-:Y:S03]  /*2470*/  STG.E.128 desc[UR4][R120.64], R112 ;  /* 0x0000007078007986 */ /* 0x0003e6000c101d04 */
.L_x_9906:
[----:B------:R-:W-:Y:S05]  /*2480*/  BSYNC B1 ;  /* 0x0000000000017941 */ /* 0x000fea0003800000 */
.L_x_9905:
        /* <DEDUP_REMOVED lines=34> */
.L_x_9908:
[----:B------:R-:W-:Y:S05]  /*26b0*/  BSYNC B1 ;  /* 0x0000000000017941 */ /* 0x000fea0003800000 */
.L_x_9907:
[----:B------:R-:W-:Y:S05]  /*26c0*/  @!P5 BRA `(.L_x_9904) ;  /* 0x00000000007cd947 */ /* 0x000fea0003800000 */
[--C-:B-1-3--:R-:W-:Y:S01]  /*26d0*/  FADD.FTZ R121, R105, -R119.reuse ;  /* 0x8000007769797221 */ /* 0x10afe20000010000 */
[--C-:B------:R-:W-:Y:S01]  /*26e0*/  FADD.FTZ R114, R106, -R119.reuse ;  /* 0x800000776a727221 */ /* 0x100fe20000010000 */
        /* <DEDUP_REMOVED lines=23> */
[----:B------:R-:W0:Y:S01]  /*2860*/  LDC.64 R118, c[0x0][0x2b8] ;  /* 0x0000ae00ff767b82 */ /* 0x000e220000000a00 */
[----:B------:R-:W-:Y:S02]  /*2870*/  F2FP.BF16.F32.PACK_AB R114, R114, R123 ;  /* 0x0000007b7272723e */ /* 0x000fe400000010ff */
[----:B------:R-:W-:Y:S02]  /*2880*/  F2FP.BF16.F32.PACK_AB R113, R120, R113 ;  /* 0x000000717871723e */ /* 0x000fe400000010ff */
[----:B------:R-:W-:Y:S01]  /*2890*/  F2FP.BF16.F32.PACK_AB R112, R121, R122 ;  /* 0x0000007a7970723e */ /* 0x000fe200000010ff */
[----:B0-----:R-:W-:-:S05]  /*28a0*/  IMAD.WIDE.U32 R118, R117, 0x10, R118 ;  /* 0x0000001075767825 */ /* 0x001fca00078e0076 */
[----:B------:R4:W-:Y:S02]  /*28b0*/  STG.E.128 desc[UR4][R118.64], R112 ;  /* 0x0000007076007986 */ /* 0x0009e4000c101d04 */
.L_x_9904:
[----:B------:R-:W-:Y:S05]  /*28c0*/  BSYNC B0 ;  /* 0x0000000000007941 */ /* 0x000fea0003800000 */
.L_x_9903:
[----:B-1-34-:R-:W1:Y:S02]  /*28d0*/  LDC.64 R112, c[0x0][0x210] ;  /* 0x00008400ff707b82 */ /* 0x01ae640000000a00 */
[----:B-1----:R-:W-:-:S04]  /*28e0*/  LEA R0, R112, R0, 0x2 ;  /* 0x0000000070007211 */ /* 0x002fc800078e10ff */
[----:B------:R-:W-:-:S13]  /*28f0*/  ISETP.GE.AND P0, PT, R0, R113, PT ;  /* 0x000000710000720c */ /* 0x000fda0003f06270 */
[----:B------:R-:W-:Y:S05]  /*2900*/  @!P0 BRA `(.L_x_9909) ;  /* 0xffffffdc00348947 */ /* 0x000fea000383ffff */
[----:B------:R-:W-:Y:S05]  /*2910*/  EXIT ;  /* 0x000000000000794d */ /* 0x000fea0003800000 */
.L_x_9902:
[----:B------:R-:W-:Y:S01]  /*2920*/  HFMA2.MMA R120, -RZ, RZ, 0, 5.9604644775390625e-08 ;  /* 0x00000001ff787435 */ /* 0x000fe200000001ff */
[----:B------:R-:W-:Y:S01]  /*2930*/  BSSY B0, `(.L_x_9910) ;  /* 0x0000006000007945 */ /* 0x000fe20003800000 */
[----:B------:R-:W-:Y:S02]  /*2940*/  MOV R121, 0x1f ;  /* 0x0000001f00797802 */ /* 0x000fe40000000f00 */
[----:B------:R-:W-:-:S07]  /*2950*/  MOV R118, 0xffffffff ;  /* 0xffffffff00767802 */ /* 0x000fce0000000f00 */
[----:B0123-5:R-:W-:Y:S05]  /*2960*/  WARPSYNC.COLLECTIVE R118, `(.L_x_9911) ;  /* 0x0000000076087348 */ /* 0x02ffea0003c00000 */
[----:B0--3--:R0:W3:Y:S02]  /*2970*/  SHFL.BFLY P6, R123, R115, R120, R121 ;  /* 0x0c000078737b7389 */ /* 0x0090e400000c0079 */
[----:B0123-5:R-:W-:Y:S01]  /*2980*/  ENDCOLLECTIVE ;  /* 0x000000000000791b */ /* 0x02ffe20003800000 */
.L_x_9911:
[----:B------:R-:W-:Y:S05]  /*2990*/  BSYNC B0 ;  /* 0x0000000000007941 */ /* 0x000fea0003800000 */
.L_x_9910:
        /* <DEDUP_REMOVED lines=9> */
.L_x_9912:
[----:B------:R-:W-:Y:S01]  /*2a30*/  HFMA2.MMA R120, -RZ, RZ, 0, 2.384185791015625e-07 ;  /* 0x00000004ff787435 */ /* 0x000fe200000001ff */
[----:B------:R-:W-:-:S05]  /*2a40*/  FADD.FTZ R125, R124, R123 ;  /* 0x0000007b7c7d7221 */ /* 0x000fca0000010000 */
[----:B------:R-:W-:-:S07]  /*2a50*/  MOV R115, R125 ;  /* 0x0000007d00737202 */ /* 0x000fce0000000f00 */
[----:B------:R-:W-:Y:S05]  /*2a60*/  WARPSYNC.COLLECTIVE R118, `(.L_x_9913) ;  /* 0x0000000076087348 */ /* 0x000fea0003c00000 */
[----:B------:R0:W1:Y:S02]  /*2a70*/  SHFL.BFLY P6, R123, R115, R120, R121 ;  /* 0x0c000078737b7389 */ /* 0x00006400000c0079 */
[----:B01----:R-:W-:Y:S01]  /*2a80*/  ENDCOLLECTIVE ;  /* 0x000000000000791b */ /* 0x003fe20003800000 */
.L_x_9913:
[----:B------:R-:W-:Y:S01]  /*2a90*/  HFMA2.MMA R120, -RZ, RZ, 0, 4.76837158203125e-07 ;  /* 0x00000008ff787435 */ /* 0x000fe200000001ff */
[----:B------:R-:W-:-:S05]  /*2aa0*/  FADD.FTZ R125, R125, R123 ;  /* 0x0000007b7d7d7221 */ /* 0x000fca0000010000 */
[----:B------:R-:W-:-:S07]  /*2ab0*/  MOV R115, R125 ;  /* 0x0000007d00737202 */ /* 0x000fce0000000f00 */
[----:B------:R-:W-:Y:S05]  /*2ac0*/  WARPSYNC.COLLECTIVE R118, `(.L_x_9914) ;  /* 0x0000000076087348 */ /* 0x000fea0003c00000 */
[----:B------:R0:W1:Y:S02]  /*2ad0*/  SHFL.BFLY P6, R123, R115, R120, R121 ;  /* 0x0c000078737b7389 */ /* 0x00006400000c0079 */
[----:B01----:R-:W-:Y:S01]  /*2ae0*/  ENDCOLLECTIVE ;  /* 0x000000000000791b */ /* 0x003fe20003800000 */
.L_x_9914:
[----:B------:R-:W-:Y:S01]  /*2af0*/  HFMA2.MMA R120, -RZ, RZ, 0, 9.5367431640625e-07 ;  /* 0x00000010ff787435 */ /* 0x000fe200000001ff */
[----:B------:R-:W-:-:S05]  /*2b00*/  FADD.FTZ R114, R125, R123 ;  /* 0x0000007b7d727221 */ /* 0x000fca0000010000 */
[----:B------:R-:W-:-:S07]  /*2b10*/  MOV R115, R114 ;  /* 0x0000007200737202 */ /* 0x000fce0000000f00 */
[----:B------:R-:W-:Y:S05]  /*2b20*/  WARPSYNC.COLLECTIVE R118, `(.L_x_9915) ;  /* 0x0000000076087348 */ /* 0x000fea0003c00000 */
[----:B------:R0:W1:Y:S02]  /*2b30*/  SHFL.BFLY P6, R123, R115, R120, R121 ;  /* 0x0c000078737b7389 */ /* 0x00006400000c0079 */
[----:B01----:R-:W-:Y:S01]  /*2b40*/  ENDCOLLECTIVE ;  /* 0x000000000000791b */ /* 0x003fe20003800000 */
.L_x_9915:
        /* <DEDUP_REMOVED lines=57> */
.L_x_9916:
[----:B------:R-:W-:Y:S01]  /*2ee0*/  HFMA2.MMA R120, -RZ, RZ, 0, 1.1920928955078125e-07 ;  /* 0x00000002ff787435 */ /* 0x000fe200000001ff */
[----:B------:R-:W-:-:S10]  /*2ef0*/  FADD.FTZ R115, R114, R123 ;  /* 0x0000007b72737221 */ /* 0x000fd40000010000 */
[----:B------:R-:W-:Y:S05]  /*2f00*/  WARPSYNC.COLLECTIVE R118, `(.L_x_9917) ;  /* 0x0000000076087348 */ /* 0x000fea0003c00000 */
[----:B------:R0:W1:Y:S02]  /*2f10*/  SHFL.BFLY P6, R123, R115, R120, R121 ;  /* 0x0c000078737b7389 */ /* 0x00006400000c0079 */
[----:B01----:R-:W-:Y:S01]  /*2f20*/  ENDCOLLECTIVE ;  /* 0x000000000000791b */ /* 0x003fe20003800000 */
.L_x_9917:
[----:B------:R-:W-:Y:S01]  /*2f30*/  HFMA2.MMA R120, -RZ, RZ, 0, 2.384185791015625e-07 ;  /* 0x00000004ff787435 */ /* 0x000fe200000001ff */
[----:B------:R-:W-:-:S05]  /*2f40*/  FADD.FTZ R124, R115, R123 ;  /* 0x0000007b737c7221 */ /* 0x000fca0000010000 */
[----:B------:R-:W-:-:S07]  /*2f50*/  MOV R115, R124 ;  /* 0x0000007c00737202 */ /* 0x000fce0000000f00 */
[----:B------:R-:W-:Y:S05]  /*2f60*/  WARPSYNC.COLLECTIVE R118, `(.L_x_9918) ;  /* 0x0000000076087348 */ /* 0x000fea0003c00000 */
[----:B------:R0:W1:Y:S02]  /*2f70*/  SHFL.BFLY P6, R123, R115, R120, R121 ;  /* 0x0c000078737b7389 */ /* 0x00006400000c0079 */
[----:B01----:R-:W-:Y:S01]  /*2f80*/  ENDCOLLECTIVE ;  /* 0x000000000000791b */ /* 0x003fe20003800000 */
.L_x_9918:
[----:B------:R-:W-:Y:S01]  /*2f90*/  HFMA2.MMA R120, -RZ, RZ, 0, 4.76837158203125e-07 ;  /* 0x00000008ff787435 */ /* 0x000fe200000001ff */
[----:B------:R-:W-:-:S05]  /*2fa0*/  FADD.FTZ R125, R124, R123 ;  /* 0x0000007b7c7d7221 */ /* 0x000fca0000010000 */
[----:B------:R-:W-:-:S07]  /*2fb0*/  MOV R115, R125 ;  /* 0x0000007d00737202 */ /* 0x000fce0000000f00 */
[----:B------:R-:W-:Y:S05]  /*2fc0*/  WARPSYNC.COLLECTIVE R118, `(.L_x_9919) ;  /* 0x0000000076087348 */ /* 0x000fea0003c00000 */
[----:B------:R0:W1:Y:S02]  /*2fd0*/  SHFL.BFLY P6, R123, R115, R120, R121 ;  /* 0x0c000078737b7389 */ /* 0x00006400000c0079 */
[----:B01----:R-:W-:Y:S01]  /*2fe0*/  ENDCOLLECTIVE ;  /* 0x000000000000791b */ /* 0x003fe20003800000 */
.L_x_9919:
[----:B------:R-:W-:Y:S01]  /*2ff0*/  HFMA2.MMA R120, -RZ, RZ, 0, 9.5367431640625e-07 ;  /* 0x00000010ff787435 */ /* 0x000fe200000001ff */
[----:B------:R-:W-:-:S05]  /*3000*/  FADD.FTZ R125, R125, R123 ;  /* 0x0000007b7d7d7221 */ /* 0x000fca0000010000 */
[----:B------:R-:W-:-:S07]  /*3010*/  MOV R115, R125 ;  /* 0x0000007d00737202 */ /* 0x000fce0000000f00 */
[----:B------:R-:W-:Y:S05]  /*3020*/  WARPSYNC.COLLECTIVE R118, `(.L_x_9920) ;  /* 0x0000000076087348 */ /* 0x000fea0003c00000 */
[----:B------:R0:W1:Y:S02]  /*3030*/  SHFL.BFLY P6, R123, R115, R120, R121 ;  /* 0x0c000078737b7389 */ /* 0x00006400000c0079 */
[----:B01----:R-:W-:Y:S01]  /*3040*/  ENDCOLLECTIVE ;  /* 0x000000000000791b */ /* 0x003fe20003800000 */
.L_x_9920:
[----:B------:R-:W-:Y:S05]  /*3050*/  BRA `(.L_x_9921) ;  /* 0xfffffff000187947 */ /* 0x000fea000383ffff */
.L_x_9922:
        /* <DEDUP_REMOVED lines=10> */
.L_x_23518:


//--------------------- .text._ZN10layer_norm13ln_fwd_kernelINS_13Kernel_traitsIf13__nv_bfloat16fS2_fjLj768ELj1ELj4ELj1ELj16ENS_18Kernel_traits_baseILj768EfS2_fS2_fjLj128EEEEELb0ELb1ELb1ELb1EEEvNS_9FwdParamsE --------------------------
	.section	.text._ZN10layer_norm13ln_fwd_kernelINS_13Kernel_traitsIf13__nv_bfloat16fS2_fjLj768ELj1ELj4ELj1ELj16ENS_18Kernel_traits_baseILj768EfS2_fS2_fjLj128EEEEELb0ELb1ELb1ELb1EEEvNS_9FwdParamsE,"ax",@progbits
	.align	128
        .global         _ZN10layer_norm13ln_fwd_kernelINS_13Kernel_traitsIf13__nv_bfloat16fS2_fjLj768ELj1ELj4ELj1ELj16ENS_18Kernel_traits_baseILj768EfS2_fS2_fjLj128EEEEELb0ELb1ELb1ELb1EEEvNS_9FwdParamsE
        .type           _ZN10layer_norm13ln_fwd_kernelINS_13Kernel_traitsIf13__nv_bfloat16fS2_fjLj768ELj1ELj4ELj1ELj16ENS_18Kernel_traits_baseILj768EfS2_fS2_fjLj128EEEEELb0ELb1ELb1ELb1EEEvNS_9FwdParamsE,@function
        .size           _ZN10layer_norm13ln_fwd_kernelINS_13Kernel_traitsIf13__nv_bfloat16fS2_fjLj768ELj1ELj4ELj1ELj16ENS_18Kernel_traits_baseILj768EfS2_fS2_fjLj128EEEEELb0ELb1ELb1ELb1EEEvNS_9FwdParamsE,(.L_x_23519 - _ZN10layer_norm13ln_fwd_kernelINS_13Kernel_traitsIf13__nv_bfloat16fS2_fjLj768ELj1ELj4ELj1ELj16ENS_18Kernel_traits_baseILj768EfS2_fS2_fjLj128EEEEELb0ELb1ELb1ELb1EEEvNS_9FwdParamsE)
        .other          _ZN10layer_norm13ln_fwd_kernelINS_13Kernel_traitsIf13__nv_bfloat16fS2_fjLj768ELj1ELj4ELj1ELj16ENS_18Kernel_traits_baseILj768EfS2_fS2_fjLj128EEEEELb0ELb1ELb1ELb1EEEvNS_9FwdParamsE,@"STO_CUDA_ENTRY STV_DEFAULT"
_ZN10layer_norm13ln_fwd_kernelINS_13Kernel_traitsIf13__nv_bfloat16fS2_fjLj768ELj1ELj4ELj1ELj16ENS_18Kernel_traits_baseILj768EfS2_fS2_fjLj128EEEEELb0ELb1ELb1ELb1EEEvNS_9FwdParamsE:
.text._ZN10layer_norm13ln_fwd_kernelINS_13Kernel_traitsIf13__nv_bfloat16fS2_fjLj768ELj1ELj4ELj1ELj16ENS_18Kernel_traits_baseILj768EfS2_fS2_fjLj128EEEEELb0ELb1ELb1ELb1EEEvNS_9FwdParamsE:
        /* <DEDUP_REMOVED lines=17> */
[----:B------:R-:W-:Y:S01]  /*0110*/  ULDC.64 UR6, c[0x0][0x260] ;  /* 0x0000980000067ab9 */ /* 0x000fe20000000a00 */
[----:B------:R-:W-:Y:S01]  /*0120*/  ULDC.64 UR8, c[0x0][0x278] ;  /* 0x00009e0000087ab9 */ /* 0x000fe20000000a00 */
[----:B0-----:R-:W-:Y:S02]  /*0130*/  SHF.L.U32 R2, R3, 0x5, RZ ;  /* 0x0000000503027819 */ /* 0x001fe400000006ff */
[----:B------:R-:W-:Y:S02]  /*0140*/  SHF.R.U32.HI R0, RZ, 0x5, R3 ;  /* 0x00000005ff007819 */ /* 0x000fe40000011603 */
[----:B------:R-:W-:Y:S02]  /*0150*/  LOP3.LUT R76, R2, 0x3e0, RZ, 0xc0, !PT ;  /* 0x000003e0024c7812 */ /* 0x000fe400078ec0ff */
[----:B-1----:R-:W-:-:S02]  /*0160*/  LEA R80, R5, R0, 0x2 ;  /* 0x0000000005507211 */ /* 0x002fc400078e10ff */
[----:B------:R-:W-:Y:S02]  /*0170*/  CS2R R4, SRZ ;  /* 0x0000000000047805 */ /* 0x000fe4000001ff00 */
        /* <DEDUP_REMOVED lines=8> */
[----:B------:R-:W-:-:S02]  /*0200*/  IADD3.X R77, RZ, UR7, RZ, P1, !PT ;  /* 0x00000007ff4d7c10 */ /* 0x000fc40008ffe4ff */
[----:B------:R-:W-:Y:S01]  /*0210*/  ISETP.GE.AND P1, PT, R80, UR6, PT ;  /* 0x0000000650007c0c */ /* 0x000fe2000bf26270 */
        /* <DEDUP_REMOVED lines=23> */
[----:B------:R-:W-:-:S12]  /*0390*/  ULDC UR6, c[0x0][0x29c] ;  /* 0x0000a70000067ab9 */ /* 0x000fd80000000800 */
.L_x_9974:
[----:B0-----:R-:W0:Y:S08]  /*03a0*/  LDC.64 R112, c[0x0][0x230] ;  /* 0x00008c00ff707b82 */ /* 0x001e300000000a00 */
[----:B------:R-:W2:Y:S08]  /*03b0*/  LDC.64 R88, c[0x0][0x280] ;  /* 0x0000a000ff587b82 */ /* 0x000eb00000000a00 */
[----:B------:R-:W3:Y:S01]  /*03c0*/  LDC R117, c[0x0][0x218] ;  /* 0x00008600ff757b82 */ /* 0x000ee20000000800 */
[----:B0-----:R-:W-:-:S07]  /*03d0*/  ISETP.NE.U32.AND P0, PT, R112, RZ, PT ;  /* 0x000000ff7000720c */ /* 0x001fce0003f05070 */
[----:B------:R-:W0:Y:S01]  /*03e0*/  LDC.64 R92, c[0x0][0x288] ;  /* 0x0000a200ff5c7b82 */ /* 0x000e220000000a00 */
[----:B------:R-:W-:Y:S01]  /*03f0*/  ISETP.NE.AND.EX P0, PT, R113, RZ, PT, P0 ;  /* 0x000000ff7100720c */ /* 0x000fe20003f05300 */
[----:B--2---:R-:W-:-:S06]  /*0400*/  IMAD.WIDE R88, R2, 0x4, R88 ;  /* 0x0000000402587825 */ /* 0x004fcc00078e0258 */
[----:B------:R-:W2:Y:S01]  /*0410*/  LDC.64 R110, c[0x0][0x238] ;  /* 0x00008e00ff6e7b82 */ /* 0x000ea20000000a00 */
[----:B------:R-:W4:Y:S01]  /*0420*/  LDG.E R96, desc[UR4][R88.64] ;  /* 0x0000000458607981 */ /* 0x000f22000c1e1900 */
[----:B---3--:R-:W-:-:S06]  /*0430*/  IMAD R3, R2, R117, RZ ;  /* 0x0000007502037224 */ /* 0x008fcc00078e02ff */
[----:B------:R-:W3:Y:S01]  /*0440*/  @P0 LDC.64 R94, c[0x0][0x230] ;  /* 0x00008c00ff5e0b82 */ /* 0x000ee20000000a00 */
[----:B------:R-:W-:-:S04]  /*0450*/  SHF.R.S32.HI R90, RZ, 0x1f, R3 ;  /* 0x0000001fff5a7819 */ /* 0x000fc80000011403 */
[----:B------:R-:W-:-:S04]  /*0460*/  LEA.HI R91, R90, R3, RZ, 0x3 ;  /* 0x000000035a5b7211 */ /* 0x000fc800078f18ff */
[----:B------:R-:W-:-:S05]  /*0470*/  LEA.HI.SX32 R91, R91, R0, 0x1d ;  /* 0x000000005b5b7211 */ /* 0x000fca00078feaff */
[----:B---3--:R-:W-:-:S05]  /*0480*/  @P0 IMAD.WIDE.U32 R94, R91, 0x20, R94 ;  /* 0x000000205b5e0825 */ /* 0x008fca00078e005e */
[----:B-1----:R-:W3:Y:S04]  /*0490*/  @P0 LDG.E.128 R76, desc[UR4][R94.64] ;  /* 0x000000045e4c0981 */ /* 0x002ee8000c1e1d00 */
[----:B------:R1:W2:Y:S01]  /*04a0*/  @P0 LDG.E.128 R80, desc[UR4][R94.64+0x10] ;  /* 0x000010045e500981 */ /* 0x0002a2000c1e1d00 */
[----:B0-----:R-:W-:Y:S01]  /*04b0*/  IMAD.WIDE R92, R2, 0x4, R92 ;  /* 0x00000004025c7825 */ /* 0x001fe200078e025c */
[----:B------:R-:W-:Y:S04]  /*04c0*/  BSSY B0, `(.L_x_9923) ;  /* 0x000002e000007945 */ /* 0x000fe80003800000 */
[----:B-----5:R0:W5:Y:S01]  /*04d0*/  LDG.E R116, desc[UR4][R92.64] ;  /* 0x000000045c747981 */ /* 0x020162000c1e1900 */
[----:B-1----:R-:W1:Y:S01]  /*04e0*/  @P0 LDC.64 R94, c[0x0][0x230] ;  /* 0x00008c00ff5e0b82 */ /* 0x002e620000000a00 */
[----:B0-----:R-:W-:-:S05]  /*04f0*/  IADD3 R93, R91, 0x20, RZ ;  /* 0x000000205b5d7810 */ /* 0x001fca0007ffe0ff */
[----:B-1----:R-:W-:Y:S01]  /*0500*/  @P0 IMAD.WIDE.U32 R94, R93, 0x20, R94 ;  /* 0x000000205d5e0825 */ /* 0x002fe200078e005e */
[C---:B----4-:R-:W-:Y:S02]  /*0510*/  ISETP.GE.AND P5, PT, R96.reuse, 0x1, PT ;  /* 0x000000016000780c */ /* 0x050fe40003fa6270 */
        /* <DEDUP_REMOVED lines=10> */
[----:B------:R-:W-:Y:S01]  /*05c0*/  @P5 LEA.HI R97, R3, R90, RZ, 0x3 ;  /* 0x0000005a03615211 */ /* 0x000fe200078f18ff */
[----:B------:R-:W-:Y:S01]  /*05d0*/  HFMA2.MMA R3, -RZ, RZ, 0, 0 ;  /* 0x00000000ff037435 */ /* 0x000fe200000001ff */
[----:B------:R-:W-:Y:S02]  /*05e0*/  @!P6 ISETP.NE.AND.EX P2, PT, R113, RZ, PT, P2 ;  /* 0x000000ff7100e20c */ /* 0x000fe40003f45320 */
[----:B---3--:R-:W-:-:S03]  /*05f0*/  @!P6 FSEL R98, R78, RZ, P3 ;  /* 0x000000ff4e62e208 */ /* 0x008fc60001800000 */
[----:B------:R-:W-:Y:S02]  /*0600*/  @P5 LEA.HI.SX32 R3, R97, R0, 0x1d ;  /* 0x0000000061035211 */ /* 0x000fe400078feaff */
[----:B------:R-:W-:Y:S02]  /*0610*/  @!P6 FSEL R97, R77, RZ, P1 ;  /* 0x000000ff4d61e208 */ /* 0x000fe40000800000 */
[C---:B------:R-:W-:Y:S01]  /*0620*/  @!P6 ISETP.NE.U32.AND P1, PT, R112.reuse, RZ, PT ;  /* 0x000000ff7000e20c */ /* 0x040fe20003f25070 */
[----:B0-----:R-:W-:Y:S01]  /*0630*/  @P5 IMAD.WIDE.U32 R88, R3, 0x10, R88 ;  /* 0x0000001003585825 */ /* 0x001fe200078e0058 */
[----:B------:R-:W-:Y:S02]  /*0640*/  @!P6 ISETP.NE.U32.AND P3, PT, R112, RZ, PT ;  /* 0x000000ff7000e20c */ /* 0x000fe40003f65070 */
[C---:B------:R-:W-:Y:S02]  /*0650*/  @!P6 ISETP.NE.AND.EX P1, PT, R113.reuse, RZ, PT, P1 ;  /* 0x000000ff7100e20c */ /* 0x040fe40003f25310 */
[----:B------:R-:W-:Y:S01]  /*0660*/  @!P6 ISETP.NE.AND.EX P3, PT, R113, RZ, PT, P3 ;  /* 0x000000ff7100e20c */ /* 0x000fe20003f65330 */
[----:B------:R0:W5:Y:S01]  /*0670*/  @P5 LDG.E.128 R84, desc[UR4][R88.64] ;  /* 0x0000000458545981 */ /* 0x000162000c1e1d00 */
[----:B------:R-:W-:-:S02]  /*0680*/  @!P6 FSEL R99, R79, RZ, P2 ;  /* 0x000000ff4f63e208 */ /* 0x000fc40001000000 */
[----:B--2---:R-:W-:Y:S02]  /*0690*/  @!P6 FSEL R100, R80, RZ, P1 ;  /* 0x000000ff5064e208 */ /* 0x004fe40000800000 */
[----:B------:R-:W-:Y:S02]  /*06a0*/  @!P6 FSEL R101, R81, RZ, P3 ;  /* 0x000000ff5165e208 */ /* 0x000fe40001800000 */
[C---:B------:R-:W-:Y:S02]  /*06b0*/  @!P6 ISETP.NE.U32.AND P2, PT, R112.reuse, RZ, PT ;  /* 0x000000ff7000e20c */ /* 0x040fe40003f45070 */
[C---:B------:R-:W-:Y:S01]  /*06c0*/  @!P6 ISETP.NE.U32.AND P1, PT, R112.reuse, RZ, PT ;  /* 0x000000ff7000e20c */ /* 0x040fe20003f25070 */
[----:B0-----:R-:W-:Y:S01]  /*06d0*/  IMAD.WIDE.U32 R88, R91, 0x20, R110 ;  /* 0x000000205b587825 */ /* 0x001fe200078e006e */
        /* <DEDUP_REMOVED lines=10> */
[----:B------:R-:W-:-:S04]  /*0780*/  FMUL.FTZ R96, R52, R105 ;  /* 0x0000006934607220 */ /* 0x000fc80000410000 */
[----:B------:R-:W-:-:S07]  /*0790*/  @P0 FADD.FTZ R96, R76, R96 ;  /* 0x000000604c600221 */ /* 0x000fce0000010000 */
.L_x_9924:
[----:B------:R-:W-:Y:S05]  /*07a0*/  BSYNC B0 ;  /* 0x0000000000007941 */ /* 0x000fea0003800000 */
.L_x_9923:
[----:B------:R-:W-:Y:S04]  /*07b0*/  BSSY B0, `(.L_x_9925) ;  /* 0x0000007000007945 */ /* 0x000fe80003800000 */
[----:B------:R-:W-:Y:S05]  /*07c0*/  @!P6 BRA `(.L_x_9926) ;  /* 0x000000000014e947 */ /* 0x000fea0003800000 */
[----:B-----5:R-:W-:-:S04]  /*07d0*/  PRMT R90, R84, 0x7632, R90 ;  /* 0x00007632545a7816 */ /* 0x020fc8000000005a */
[----:B------:R-:W-:-:S05]  /*07e0*/  SHF.L.U32 R90, R90, 0x10, RZ ;  /* 0x000000105a5a7819 */ /* 0x000fca00000006ff */
[----:B------:R-:W-:-:S04]  /*07f0*/  FMUL.FTZ R90, R90, UR6 ;  /* 0x000000065a5a7c20 */ /* 0x000fc80008410000 */
[----:B------:R-:W-:-:S04]  /*0800*/  FMUL.FTZ R97, R53, R90 ;  /* 0x0000005a35617220 */ /* 0x000fc80000410000 */
[----:B------:R-:W-:-:S07]  /*0810*/  @P0 FADD.FTZ R97, R77, R97 ;  /* 0x000000614d610221 */ /* 0x000fce0000010000 */
.L_x_9926:
[----:B------:R-:W-:Y:S05]  /*0820*/  BSYNC B0 ;  /* 0x0000000000007941 */ /* 0x000fea0003800000 */
.L_x_9925:
[----:B------:R-:W-:Y:S04]  /*0830*/  BSSY B0, `(.L_x_9927) ;  /* 0x0000006000007945 */ /* 0x000fe80003800000 */
[----:B------:R-:W-:Y:S05]  /*0840*/  @!P6 BRA `(.L_x_9928) ;  /* 0x000000000010e947 */ /* 0x000fea0003800000 */
[----:B-----5:R-:W-:-:S05]  /*0850*/  SHF.L.U32 R90, R85, 0x10, RZ ;  /* 0x00000010555a7819 */ /* 0x020fca00000006ff */
[----:B------:R-:W-:-:S04]  /*0860*/  FMUL.FTZ R105, R90, UR6 ;  /* 0x000000065a697c20 */ /* 0x000fc80008410000 */
[----:B------:R-:W-:-:S04]  /*0870*/  FMUL.FTZ R98, R54, R105 ;  /* 0x0000006936627220 */ /* 0x000fc80000410000 */
[----:B------:R-:W-:-:S07]  /*0880*/  @P0 FADD.FTZ R98, R78, R98 ;  /* 0x000000624e620221 */ /* 0x000fce0000010000 */
.L_x_9928:
[----:B------:R-:W-:Y:S05]  /*0890*/  BSYNC B0 ;  /* 0x0000000000007941 */ /* 0x000fea0003800000 */
.L_x_9927:
[----:B------:R-:W-:Y:S04]  /*08a0*/  BSSY B0, `(.L_x_9929) ;  /* 0x0000007000007945 */ /* 0x000fe80003800000 */
[----:B------:R-:W-:Y:S05]  /*08b0*/  @!P6 BRA `(.L_x_9930) ;  /* 0x000000000014e947 */ /* 0x000fea0003800000 */
[----:B-----5:R-:W-:-:S04]  /*08c0*/  PRMT R90, R85, 0x7632, R90 ;  /* 0x00007632555a7816 */ /* 0x020fc8000000005a */
[----:B------:R-:W-:-:S05]  /*08d0*/  SHF.L.U32 R90, R90, 0x10, RZ ;  /* 0x000000105a5a7819 */ /* 0x000fca00000006ff */
[----:B------:R-:W-:-:S04]  /*08e0*/  FMUL.FTZ R90, R90, UR6 ;  /* 0x000000065a5a7c20 */ /* 0x000fc80008410000 */
[----:B------:R-:W-:-:S04]  /*08f0*/  FMUL.FTZ R99, R55, R90 ;  /* 0x0000005a37637220 */ /* 0x000fc80000410000 */
[----:B------:R-:W-:-:S07]  /*0900*/  @P0 FADD.FTZ R99, R79, R99 ;  /* 0x000000634f630221 */ /* 0x000fce0000010000 */
.L_x_9930:
[----:B------:R-:W-:Y:S05]  /*0910*/  BSYNC B0 ;  /* 0x0000000000007941 */ /* 0x000fea0003800000 */
.L_x_9929:
[----:B------:R-:W-:Y:S04]  /*0920*/  BSSY B0, `(.L_x_9931) ;  /* 0x0000006000007945 */ /* 0x000fe80003800000 */
[----:B------:R-:W-:Y:S05]  /*0930*/  @!P6 BRA `(.L_x_9932) ;  /* 0x000000000010e947 */ /* 0x000fea0003800000 */
[----:B-----5:R-:W-:-:S05]  /*0940*/  SHF.L.U32 R90, R86, 0x10, RZ ;  /* 0x00000010565a7819 */ /* 0x020fca00000006ff */
[----:B------:R-:W-:-:S04]  /*0950*/  FMUL.FTZ R105, R90, UR6 ;  /* 0x000000065a697c20 */ /* 0x000fc80008410000 */
[----:B------:R-:W-:-:S04]  /*0960*/  FMUL.FTZ R100, R56, R105 ;  /* 0x0000006938647220 */ /* 0x000fc80000410000 */
[----:B------:R-:W-:-:S07]  /*0970*/  @P0 FADD.FTZ R100, R80, R100 ;  /* 0x0000006450640221 */ /* 0x000fce0000010000 */
.L_x_9932:
[----:B------:R-:W-:Y:S05]  /*0980*/  BSYNC B0 ;  /* 0x0000000000007941 */ /* 0x000fea0003800000 */
.L_x_9931:
[----:B------:R-:W-:Y:S04]  /*0990*/  BSSY B0, `(.L_x_9933) ;  /* 0x0000007000007945 */ /* 0x000fe80003800000 */
[----:B------:R-:W-:Y:S05]  /*09a0*/  @!P6 BRA `(.L_x_9934) ;  /* 0x000000000014e947 */ /* 0x000fea0003800000 */
[----:B-----5:R-:W-:-:S04]  /*09b0*/  PRMT R90, R86, 0x7632, R90 ;  /* 0x00007632565a7816 */ /* 0x020fc8000000005a */
[----:B------:R-:W-:-:S05]  /*09c0*/  SHF.L.U32 R90, R90, 0x10, RZ ;  /* 0x000000105a5a7819 */ /* 0x000fca00000006ff */
[----:B------:R-:W-:-:S04]  /*09d0*/  FMUL.FTZ R90, R90, UR6 ;  /* 0x000000065a5a7c20 */ /* 0x000fc80008410000 */
[----:B------:R-:W-:-:S04]  /*09e0*/  FMUL.FTZ R101, R57, R90 ;  /* 0x0000005a39657220 */ /* 0x000fc80000410000 */
[----:B------:R-:W-:-:S07]  /*09f0*/  @P0 FADD.FTZ R101, R81, R101 ;  /* 0x0000006551650221 */ /* 0x000fce0000010000 */
.L_x_9934:
[----:B------:R-:W-:Y:S05]  /*0a00*/  BSYNC B0 ;  /* 0x0000000000007941 */ /* 0x000fea0003800000 */
.L_x_9933:
[----:B------:R-:W-:Y:S04]  /*0a10*/  BSSY B0, `(.L_x_9935) ;  /* 0x0000006000007945 */ /* 0x000fe80003800000 */
[----:B------:R-:W-:Y:S05]  /*0a20*/  @!P6 BRA `(.L_x_9936) ;  /* 0x000000000010e947 */ /* 0x000fea0003800000 */
[----:B-----5:R-:W-:-:S05]  /*0a30*/  SHF.L.U32 R90, R87, 0x10, RZ ;  /* 0x00000010575a7819 */ /* 0x020fca00000006ff */
[----:B------:R-:W-:-:S04]  /*0a40*/  FMUL.FTZ R105, R90, UR6 ;  /* 0x000000065a697c20 */ /* 0x000fc80008410000 */
[----:B------:R-:W-:-:S04]  /*0a50*/  FMUL.FTZ R102, R58, R105 ;  /* 0x000000693a667220 */ /* 0x000fc80000410000 */
[----:B------:R-:W-:-:S07]  /*0a60*/  @P0 FADD.FTZ R102, R82, R102 ;  /* 0x0000006652660221 */ /* 0x000fce0000010000 */
.L_x_9936:
[----:B------:R-:W-:Y:S05]  /*0a70*/  BSYNC B0 ;  /* 0x0000000000007941 */ /* 0x000fea0003800000 */
.L_x_9935:
[----:B------:R-:W-:Y:S04]  /*0a80*/  BSSY B0, `(.L_x_9937) ;  /* 0x0000007000007945 */ /* 0x000fe80003800000 */
[----:B------:R-:W-:Y:S05]  /*0a90*/  @!P6 BRA `(.L_x_9938) ;  /* 0x000000000014e947 */ /* 0x000fea0003800000 */
[----:B-----5:R-:W-:-:S04]  /*0aa0*/  PRMT R90, R87, 0x7632, R90 ;  /* 0x00007632575a7816 */ /* 0x020fc8000000005a */
[----:B------:R-:W-:-:S05]  /*0ab0*/  SHF.L.U32 R90, R90, 0x10, RZ ;  /* 0x000000105a5a7819 */ /* 0x000fca00000006ff */
[----:B------:R-:W-:-:S04]  /*0ac0*/  FMUL.FTZ R90, R90, UR6 ;  /* 0x000000065a5a7c20 */ /* 0x000fc80008410000 */
[----:B------:R-:W-:-:S04]  /*0ad0*/  FMUL.FTZ R103, R59, R90 ;  /* 0x0000005a3b677220 */ /* 0x000fc80000410000 */
[----:B------:R-:W-:-:S07]  /*0ae0*/  @P0 FADD.FTZ R103, R83, R103 ;  /* 0x0000006753670221 */ /* 0x000fce0000010000 */
.L_x_9938:
[----:B------:R-:W-:Y:S05]  /*0af0*/  BSYNC B0 ;  /* 0x0000000000007941 */ /* 0x000fea0003800000 */
.L_x_9937:
[----:B------:R-:W-:Y:S01]  /*0b00*/  STG.E.128 desc[UR4][R88.64], R96 ;  /* 0x0000006058007986 */ /* 0x000fe2000c101d04 */
[----:B------:R-:W0:Y:S03]  /*0b10*/  @P5 LDC.64 R108, c[0x0][0x220] ;  /* 0x00008800ff6c5b82 */ /* 0x000e260000000a00 */
[----:B------:R1:W-:Y:S04]  /*0b20*/  STG.E.128 desc[UR4][R88.64+0x10], R100 ;  /* 0x0000106458007986 */ /* 0x0003e8000c101d04 */
[----:B------:R-:W2:Y:S01]  /*0b30*/  @P0 LDG.E.128 R76, desc[UR4][R94.64] ;  /* 0x000000045e4c0981 */ /* 0x000ea2000c1e1d00 */
[C---:B------:R-:W-:Y:S01]  /*0b40*/  @!P6 ISETP.NE.U32.AND P1, PT, R112.reuse, RZ, PT ;  /* 0x000000ff7000e20c */ /* 0x040fe20003f25070 */
[----:B------:R-:W3:Y:S02]  /*0b50*/  @P0 LDC.64 R114, c[0x0][0x230] ;  /* 0x00008c00ff720b82 */ /* 0x000ee40000000a00 */
[----:B------:R-:W1:Y:S01]  /*0b60*/  @P0 LDG.E.128 R80, desc[UR4][R94.64+0x10] ;  /* 0x000010045e500981 */ /* 0x000e62000c1e1d00 */
[----:B------:R-:W-:-:S02]  /*0b70*/  @!P6 ISETP.NE.U32.AND P2, PT, R112, RZ, PT ;  /* 0x000000ff7000e20c */ /* 0x000fc40003f45070 */
[----:B------:R-:W-:Y:S02]  /*0b80*/  @!P6 ISETP.NE.AND.EX P1, PT, R113, RZ, PT, P1 ;  /* 0x000000ff7100e20c */ /* 0x000fe40003f25310 */
[----:B------:R-:W-:Y:S02]  /*0b90*/  @P5 IADD3 R105, R3, 0x20, RZ ;  /* 0x0000002003695810 */ /* 0x000fe40007ffe0ff */
[----:B------:R-:W-:Y:S02]  /*0ba0*/  @!P6 ISETP.NE.AND.EX P2, PT, R113, RZ, PT, P2 ;  /* 0x000000ff7100e20c */ /* 0x000fe40003f45320 */
[----:B------:R-:W-:Y:S01]  /*0bb0*/  @!P6 ISETP.NE.U32.AND P3, PT, R112, RZ, PT ;  /* 0x000000ff7000e20c */ /* 0x000fe20003f65070 */
[----:B0-----:R-:W-:-:S03]  /*0bc0*/  @P5 IMAD.WIDE.U32 R108, R105, 0x10, R108 ;  /* 0x00000010696c5825 */ /* 0x001fc600078e006c */
[----:B------:R-:W-:Y:S01]  /*0bd0*/  @!P6 ISETP.NE.AND.EX P3, PT, R113, RZ, PT, P3 ;  /* 0x000000ff7100e20c */ /* 0x000fe20003f65330 */
[----:B------:R-:W-:Y:S01]  /*0be0*/  BSSY B0, `(.L_x_9939) ;  /* 0x000001b000007945 */ /* 0x000fe20003800000 */
[----:B-----5:R0:W5:Y:S01]  /*0bf0*/  @P5 LDG.E.128 R84, desc[UR4][R108.64] ;  /* 0x000000046c545981 */ /* 0x020162000c1e1d00 */
[----:B------:R-:W-:Y:S01]  /*0c00*/  IMAD.WIDE.U32 R92, R93, 0x20, R110 ;  /* 0x000000205d5c7825 */ /* 0x000fe200078e006e */
[----:B0-----:R-:W-:-:S05]  /*0c10*/  IADD3 R109, R91, 0x40, RZ ;  /* 0x000000405b6d7810 */ /* 0x001fca0007ffe0ff */
[----:B---3--:R-:W-:Y:S01]  /*0c20*/  @P0 IMAD.WIDE.U32 R94, R109, 0x20, R114 ;  /* 0x000000206d5e0825 */ /* 0x008fe200078e0072 */
[----:B--2---:R-:W-:Y:S02]  /*0c30*/  @!P6 FSEL R106, R78, RZ, P1 ;  /* 0x000000ff4e6ae208 */ /* 0x004fe40000800000 */
[C---:B------:R-:W-:Y:S02]  /*0c40*/  @!P6 ISETP.NE.U32.AND P1, PT, R112.reuse, RZ, PT ;  /* 0x000000ff7000e20c */ /* 0x040fe40003f25070 */
[----:B------:R-:W-:Y:S02]  /*0c50*/  @!P6 FSEL R105, R77, RZ, P2 ;  /* 0x000000ff4d69e208 */ /* 0x000fe40001000000 */
[----:B------:R-:W-:Y:S02]  /*0c60*/  @!P6 ISETP.NE.U32.AND P2, PT, R112, RZ, PT ;  /* 0x000000ff7000e20c */ /* 0x000fe40003f45070 */
[C---:B------:R-:W-:Y:S02]  /*0c70*/  @!P6 ISETP.NE.AND.EX P1, PT, R113.reuse, RZ, PT, P1 ;  /* 0x000000ff7100e20c */ /* 0x040fe40003f25310 */
[----:B------:R-:W-:-:S02]  /*0c80*/  @!P6 ISETP.NE.AND.EX P2, PT, R113, RZ, PT, P2 ;  /* 0x000000ff7100e20c */ /* 0x000fc40003f45320 */
[----:B------:R-:W-:Y:S02]  /*0c90*/  @!P6 FSEL R107, R79, RZ, P3 ;  /* 0x000000ff4f6be208 */ /* 0x000fe40001800000 */
[----:B-1----:R-:W-:Y:S02]  /*0ca0*/  @!P6 FSEL R89, R81, RZ, P1 ;  /* 0x000000ff5159e208 */ /* 0x002fe40000800000 */
[C---:B------:R-:W-:Y:S02]  /*0cb0*/  @!P6 ISETP.NE.U32.AND P3, PT, R112.reuse, RZ, PT ;  /* 0x000000ff7000e20c */ /* 0x040fe40003f65070 */
[----:B------:R-:W-:Y:S02]  /*0cc0*/  @!P6 ISETP.NE.U32.AND P1, PT, R112, RZ, PT ;  /* 0x000000ff7000e20c */ /* 0x000fe40003f25070 */
[----:B------:R-:W-:Y:S02]  /*0cd0*/  @!P6 FSEL R88, R80, RZ, P2 ;  /* 0x000000ff5058e208 */ /* 0x000fe40001000000 */
[----:B------:R-:W-:-:S02]  /*0ce0*/  @!P6 ISETP.NE.U32.AND P2, PT, R112, RZ, PT ;  /* 0x000000ff7000e20c */ /* 0x000fc40003f45070 */
[C---:B------:R-:W-:Y:S02]  /*0cf0*/  @!P6 ISETP.NE.AND.EX P1, PT, R113.reuse, RZ, PT, P1 ;  /* 0x000000ff7100e20c */ /* 0x040fe40003f25310 */
[C---:B------:R-:W-:Y:S02]  /*0d00*/  @!P6 ISETP.NE.AND.EX P3, PT, R113.reuse, RZ, PT, P3 ;  /* 0x000000ff7100e20c */ /* 0x040fe40003f65330 */
[----:B------:R-:W-:Y:S02]  /*0d10*/  @!P6 ISETP.NE.AND.EX P2, PT, R113, RZ, PT, P2 ;  /* 0x000000ff7100e20c */ /* 0x000fe40003f45320 */
[----:B------:R-:W-:Y:S02]  /*0d20*/  @!P6 FSEL R90, R82, RZ, P1 ;  /* 0x000000ff525ae208 */ /* 0x000fe40000800000 */
[----:B------:R-:W-:Y:S01]  /*0d30*/  @!P6 FSEL R104, R76, RZ, P3 ;  /* 0x000000ff4c68e208 */ /* 0x000fe20001800000 */
[----:B------:R-:W-:Y:S08]  /*0d40*/  @!P6 BRA `(.L_x_9940) ;  /* 0x000000000010e947 */ /* 0x000ff00003800000 */
[----:B-----5:R-:W-:-:S05]  /*0d50*/  SHF.L.U32 R91, R84, 0x10, RZ ;  /* 0x00000010545b7819 */ /* 0x020fca00000006ff */
[----:B------:R-:W-:-:S04]  /*0d60*/  FMUL.FTZ R91, R91, UR6 ;  /* 0x000000065b5b7c20 */ /* 0x000fc80008410000 */
[----:B------:R-:W-:-:S04]  /*0d70*/  FMUL.FTZ R104, R60, R91 ;  /* 0x0000005b3c687220 */ /* 0x000fc80000410000 */
[----:B------:R-:W-:-:S07]  /*0d80*/  @P0 FADD.FTZ R104, R76, R104 ;  /* 0x000000684c680221 */ /* 0x000fce0000010000 */
.L_x_9940:
[----:B------:R-:W-:Y:S05]  /*0d90*/  BSYNC B0 ;  /* 0x0000000000007941 */ /* 0x000fea0003800000 */
.L_x_9939:
[----:B------:R-:W-:Y:S04]  /*0da0*/  BSSY B0, `(.L_x_9941) ;  /* 0x0000007000007945 */ /* 0x000fe80003800000 */
[----:B------:R-:W-:Y:S05]  /*0db0*/  @!P6 BRA `(.L_x_9942) ;  /* 0x000000000014e947 */ /* 0x000fea0003800000 */
[----:B-----5:R-:W-:-:S04]  /*0dc0*/  PRMT R91, R84, 0x7632, R91 ;  /* 0x00007632545b7816 */ /* 0x020fc8000000005b */
[----:B------:R-:W-:-:S05]  /*0dd0*/  SHF.L.U32 R91, R91, 0x10, RZ ;  /* 0x000000105b5b7819 */ /* 0x000fca00000006ff */
[----:B------:R-:W-:-:S04]  /*0de0*/  FMUL.FTZ R108, R91, UR6 ;  /* 0x000000065b6c7c20 */ /* 0x000fc80008410000 */
[----:B------:R-:W-:-:S04]  /*0df0*/  FMUL.FTZ R105, R61, R108 ;  /* 0x0000006c3d697220 */ /* 0x000fc80000410000 */
[----:B------:R-:W-:-:S07]  /*0e00*/  @P0 FADD.FTZ R105, R77, R105 ;  /* 0x000000694d690221 */ /* 0x000fce0000010000 */
.L_x_9942:
[----:B------:R-:W-:Y:S05]  /*0e10*/  BSYNC B0 ;  /* 0x0000000000007941 */ /* 0x000fea0003800000 */
.L_x_9941:
[----:B------:R-:W-:Y:S04]  /*0e20*/  BSSY B0, `(.L_x_9943) ;  /* 0x0000006000007945 */ /* 0x000fe80003800000 */
[----:B------:R-:W-:Y:S05]  /*0e30*/  @!P6 BRA `(.L_x_9944) ;  /* 0x000000000010e947 */ /* 0x000fea0003800000 */
[----:B-----5:R-:W-:-:S05]  /*0e40*/  SHF.L.U32 R91, R85, 0x10, RZ ;  /* 0x00000010555b7819 */ /* 0x020fca00000006ff */
[----:B------:R-:W-:-:S04]  /*0e50*/  FMUL.FTZ R91, R91, UR6 ;  /* 0x000000065b5b7c20 */ /* 0x000fc80008410000 */
[----:B------:R-:W-:-:S04]  /*0e60*/  FMUL.FTZ R106, R62, R91 ;  /* 0x0000005b3e6a7220 */ /* 0x000fc80000410000 */
[----:B------:R-:W-:-:S07]  /*0e70*/  @P0 FADD.FTZ R106, R78, R106 ;  /* 0x0000006a4e6a0221 */ /* 0x000fce0000010000 */
.L_x_9944:
[----:B------:R-:W-:Y:S05]  /*0e80*/  BSYNC B0 ;  /* 0x0000000000007941 */ /* 0x000fea0003800000 */
.L_x_9943:
[----:B------:R-:W-:Y:S04]  /*0e90*/  BSSY B0, `(.L_x_9945) ;  /* 0x0000007000007945 */ /* 0x000fe80003800000 */
[----:B------:R-:W-:Y:S05]  /*0ea0*/  @!P6 BRA `(.L_x_9946) ;  /* 0x000000000014e947 */ /* 0x000fea0003800000 */
[----:B-----5:R-:W-:-:S04]  /*0eb0*/  PRMT R91, R85, 0x7632, R91 ;  /* 0x00007632555b7816 */ /* 0x020fc8000000005b */
[----:B------:R-:W-:-:S05]  /*0ec0*/  SHF.L.U32 R91, R91, 0x10, RZ ;  /* 0x000000105b5b7819 */ /* 0x000fca00000006ff */
[----:B------:R-:W-:-:S04]  /*0ed0*/  FMUL.FTZ R108, R91, UR6 ;  /* 0x000000065b6c7c20 */ /* 0x000fc80008410000 */
[----:B------:R-:W-:-:S04]  /*0ee0*/  FMUL.FTZ R107, R63, R108 ;  /* 0x0000006c3f6b7220 */ /* 0x000fc80000410000 */
[----:B------:R-:W-:-:S07]  /*0ef0*/  @P0 FADD.FTZ R107, R79, R107 ;  /* 0x0000006b4f6b0221 */ /* 0x000fce0000010000 */
.L_x_9946:
[----:B------:R-:W-:Y:S05]  /*0f00*/  BSYNC B0 ;  /* 0x0000000000007941 */ /* 0x000fea0003800000 */
.L_x_9945:
[----:B------:R-:W-:Y:S04]  /*0f10*/  BSSY B0, `(.L_x_9947) ;  /* 0x0000006000007945 */ /* 0x000fe80003800000 */
[----:B------:R-:W-:Y:S05]  /*0f20*/  @!P6 BRA `(.L_x_9948) ;  /* 0x000000000010e947 */ /* 0x000fea0003800000 */
[----:B-----5:R-:W-:-:S05]  /*0f30*/  SHF.L.U32 R88, R86, 0x10, RZ ;  /* 0x0000001056587819 */ /* 0x020fca00000006ff */
[----:B------:R-:W-:-:S04]  /*0f40*/  FMUL.FTZ R91, R88, UR6 ;  /* 0x00000006585b7c20 */ /* 0x000fc80008410000 */
[----:B------:R-:W-:-:S04]  /*0f50*/  FMUL.FTZ R88, R64, R91 ;  /* 0x0000005b40587220 */ /* 0x000fc80000410000 */
[----:B------:R-:W-:-:S07]  /*0f60*/  @P0 FADD.FTZ R88, R80, R88 ;  /* 0x0000005850580221 */ /* 0x000fce0000010000 */
.L_x_9948:
[----:B------:R-:W-:Y:S05]  /*0f70*/  BSYNC B0 ;  /* 0x0000000000007941 */ /* 0x000fea0003800000 */
.L_x_9947:
[----:B------:R-:W-:Y:S04]  /*0f80*/  BSSY B0, `(.L_x_9949) ;  /* 0x0000007000007945 */ /* 0x000fe80003800000 */
[----:B------:R-:W-:Y:S05]  /*0f90*/  @!P6 BRA `(.L_x_9950) ;  /* 0x000000000014e947 */ /* 0x000fea0003800000 */
[----:B-----5:R-:W-:-:S04]  /*0fa0*/  PRMT R89, R86, 0x7632, R89 ;  /* 0x0000763256597816 */ /* 0x020fc80000000059 */
[----:B------:R-:W-:-:S05]  /*0fb0*/  SHF.L.U32 R89, R89, 0x10, RZ ;  /* 0x0000001059597819 */ /* 0x000fca00000006ff */
[----:B------:R-:W-:-:S04]  /*0fc0*/  FMUL.FTZ R108, R89, UR6 ;  /* 0x00000006596c7c20 */ /* 0x000fc80008410000 */
[----:B------:R-:W-:-:S04]  /*0fd0*/  FMUL.FTZ R89, R65, R108 ;  /* 0x0000006c41597220 */ /* 0x000fc80000410000 */
[----:B------:R-:W-:-:S07]  /*0fe0*/  @P0 FADD.FTZ R89, R81, R89 ;  /* 0x0000005951590221 */ /* 0x000fce0000010000 */
.L_x_9950:
[----:B------:R-:W-:Y:S05]  /*0ff0*/  BSYNC B0 ;  /* 0x0000000000007941 */ /* 0x000fea0003800000 */
.L_x_9949:
[----:B------:R-:W-:Y:S04]  /*1000*/  BSSY B0, `(.L_x_9951) ;  /* 0x0000006000007945 */ /* 0x000fe80003800000 */
[----:B------:R-:W-:Y:S05]  /*1010*/  @!P6 BRA `(.L_x_9952) ;  /* 0x000000000010e947 */ /* 0x000fea0003800000 */
[----:B-----5:R-:W-:-:S05]  /*1020*/  SHF.L.U32 R90, R87, 0x10, RZ ;  /* 0x00000010575a7819 */ /* 0x020fca00000006ff */
[----:B------:R-:W-:-:S04]  /*1030*/  FMUL.FTZ R91, R90, UR6 ;  /* 0x000000065a5b7c20 */ /* 0x000fc80008410000 */
[----:B------:R-:W-:-:S04]  /*1040*/  FMUL.FTZ R90, R66, R91 ;  /* 0x0000005b425a7220 */ /* 0x000fc80000410000 */
[----:B------:R-:W-:-:S07]  /*1050*/  @P0 FADD.FTZ R90, R82, R90 ;  /* 0x0000005a525a0221 */ /* 0x000fce0000010000 */
.L_x_9952:
[----:B------:R-:W-:Y:S05]  /*1060*/  BSYNC B0 ;  /* 0x0000000000007941 */ /* 0x000fea0003800000 */
.L_x_9951:
        /* <DEDUP_REMOVED lines=8> */
.L_x_9954:
[----:B------:R-:W-:Y:S05]  /*10f0*/  BSYNC B0 ;  /* 0x0000000000007941 */ /* 0x000fea0003800000 */
.L_x_9953:
[----:B------:R-:W-:Y:S01]  /*1100*/  STG.E.128 desc[UR4][R92.64], R104 ;  /* 0x000000685c007986 */ /* 0x000fe2000c101d04 */
[----:B------:R-:W0:Y:S03]  /*1110*/  @P5 LDC.64 R114, c[0x0][0x220] ;  /* 0x00008800ff725b82 */ /* 0x000e260000000a00 */
[----:B------:R1:W-:Y:S04]  /*1120*/  STG.E.128 desc[UR4][R92.64+0x10], R88 ;  /* 0x000010585c007986 */ /* 0x0003e8000c101d04 */
[----:B------:R-:W1:Y:S04]  /*1130*/  @P0 LDG.E.128 R76, desc[UR4][R94.64] ;  /* 0x000000045e4c0981 */ /* 0x000e68000c1e1d00 */
[----:B------:R2:W3:Y:S01]  /*1140*/  @P0 LDG.E.128 R80, desc[UR4][R94.64+0x10] ;  /* 0x000010045e500981 */ /* 0x0004e2000c1e1d00 */
[----:B------:R-:W-:-:S02]  /*1150*/  @P5 IADD3 R3, R3, 0x40, RZ ;  /* 0x0000004003035810 */ /* 0x000fc40007ffe0ff */
[C---:B------:R-:W-:Y:S02]  /*1160*/  @!P6 ISETP.NE.U32.AND P1, PT, R112.reuse, RZ, PT ;  /* 0x000000ff7000e20c */ /* 0x040fe40003f25070 */
[C---:B------:R-:W-:Y:S01]  /*1170*/  @!P6 ISETP.NE.U32.AND P3, PT, R112.reuse, RZ, PT ;  /* 0x000000ff7000e20c */ /* 0x040fe20003f65070 */
[----:B0-----:R-:W-:Y:S01]  /*1180*/  @P5 IMAD.WIDE.U32 R114, R3, 0x10, R114 ;  /* 0x0000001003725825 */ /* 0x001fe200078e0072 */
[----:B------:R-:W-:-:S04]  /*1190*/  @!P6 ISETP.NE.U32.AND P2, PT, R112, RZ, PT ;  /* 0x000000ff7000e20c */ /* 0x000fc80003f45070 */
        /* <DEDUP_REMOVED lines=8> */
[----:B--2---:R-:W-:Y:S02]  /*1220*/  @!P6 FSEL R95, R79, RZ, P5 ;  /* 0x000000ff4f5fe208 */ /* 0x004fe40002800000 */
[----:B---3--:R-:W-:Y:S02]  /*1230*/  @!P6 FSEL R108, R80, RZ, P3 ;  /* 0x000000ff506ce208 */ /* 0x008fe40001800000 */
[C---:B------:R-:W-:Y:S02]  /*1240*/  @!P6 ISETP.NE.U32.AND P1, PT, R112.reuse, RZ, PT ;  /* 0x000000ff7000e20c */ /* 0x040fe40003f25070 */
[C---:B------:R-:W-:Y:S02]  /*1250*/  @!P6 ISETP.NE.U32.AND P5, PT, R112.reuse, RZ, PT ;  /* 0x000000ff7000e20c */ /* 0x040fe40003fa5070 */
[----:B------:R-:W-:Y:S02]  /*1260*/  @!P6 ISETP.NE.U32.AND P3, PT, R112, RZ, PT ;  /* 0x000000ff7000e20c */ /* 0x000fe40003f65070 */
[----:B------:R-:W-:-:S02]  /*1270*/  @!P6 FSEL R94, R78, RZ, P2 ;  /* 0x000000ff4e5ee208 */ /* 0x000fc40001000000 */
[----:B------:R-:W-:Y:S02]  /*1280*/  @!P6 ISETP.NE.U32.AND P2, PT, R112, RZ, PT ;  /* 0x000000ff7000e20c */ /* 0x000fe40003f45070 */
[C---:B------:R-:W-:Y:S02]  /*1290*/  @!P6 ISETP.NE.AND.EX P1, PT, R113.reuse, RZ, PT, P1 ;  /* 0x000000ff7100e20c */ /* 0x040fe40003f25310 */
[C---:B------:R-:W-:Y:S02]  /*12a0*/  @!P6 ISETP.NE.AND.EX P5, PT, R113.reuse, RZ, PT, P5 ;  /* 0x000000ff7100e20c */ /* 0x040fe40003fa5350 */
[C---:B------:R-:W-:Y:S02]  /*12b0*/  @!P6 ISETP.NE.AND.EX P3, PT, R113.reuse, RZ, PT, P3 ;  /* 0x000000ff7100e20c */ /* 0x040fe40003f65330 */
[----:B------:R-:W-:Y:S01]  /*12c0*/  @!P6 ISETP.NE.AND.EX P2, PT, R113, RZ, PT, P2 ;  /* 0x000000ff7100e20c */ /* 0x000fe20003f45320 */
[----:B------:R-:W-:Y:S01]  /*12d0*/  IMAD.WIDE.U32 R112, R109, 0x20, R110 ;  /* 0x000000206d707825 */ /* 0x000fe200078e006e */
[----:B------:R-:W-:-:S02]  /*12e0*/  @!P6 FSEL R109, R81, RZ, P1 ;  /* 0x000000ff516de208 */ /* 0x000fc40000800000 */
[----:B------:R-:W-:Y:S02]  /*12f0*/  @!P6 FSEL R110, R82, RZ, P5 ;  /* 0x000000ff526ee208 */ /* 0x000fe40002800000 */
[----:B------:R-:W-:Y:S01]  /*1300*/  @!P6 FSEL R92, R76, RZ, P3 ;  /* 0x000000ff4c5ce208 */ /* 0x000fe20001800000 */
[----:B0-----:R-:W-:Y:S06]  /*1310*/  @!P6 BRA `(.L_x_9956) ;  /* 0x000000000010e947 */ /* 0x001fec0003800000 */
[----:B-----5:R-:W-:-:S05]  /*1320*/  SHF.L.U32 R3, R84, 0x10, RZ ;  /* 0x0000001054037819 */ /* 0x020fca00000006ff */
[----:B------:R-:W-:-:S04]  /*1330*/  FMUL.FTZ R3, R3, UR6 ;  /* 0x0000000603037c20 */ /* 0x000fc80008410000 */
[----:B------:R-:W-:-:S04]  /*1340*/  FMUL.FTZ R92, R68, R3 ;  /* 0x00000003445c7220 */ /* 0x000fc80000410000 */
[----:B------:R-:W-:-:S07]  /*1350*/  @P0 FADD.FTZ R92, R76, R92 ;  /* 0x0000005c4c5c0221 */ /* 0x000fce0000010000 */
.L_x_9956:
[----:B------:R-:W-:Y:S05]  /*1360*/  BSYNC B0 ;  /* 0x0000000000007941 */ /* 0x000fea0003800000 */
.L_x_9955:
[----:B------:R-:W-:Y:S04]  /*1370*/  BSSY B0, `(.L_x_9957) ;  /* 0x0000007000007945 */ /* 0x000fe80003800000 */
[----:B------:R-:W-:Y:S05]  /*1380*/  @!P6 BRA `(.L_x_9958) ;  /* 0x000000000014e947 */ /* 0x000fea0003800000 */
[----:B-----5:R-:W-:-:S04]  /*1390*/  PRMT R3, R84, 0x7632, R3 ;  /* 0x0000763254037816 */ /* 0x020fc80000000003 */
[----:B------:R-:W-:-:S05]  /*13a0*/  SHF.L.U32 R3, R3, 0x10, RZ ;  /* 0x0000001003037819 */ /* 0x000fca00000006ff */
[----:B------:R-:W-:-:S04]  /*13b0*/  FMUL.FTZ R114, R3, UR6 ;  /* 0x0000000603727c20 */ /* 0x000fc80008410000 */
[----:B------:R-:W-:-:S04]  /*13c0*/  FMUL.FTZ R93, R69, R114 ;  /* 0x00000072455d7220 */ /* 0x000fc80000410000 */
[----:B------:R-:W-:-:S07]  /*13d0*/  @P0 FADD.FTZ R93, R77, R93 ;  /* 0x0000005d4d5d0221 */ /* 0x000fce0000010000 */
.L_x_9958:
[----:B------:R-:W-:Y:S05]  /*13e0*/  BSYNC B0 ;  /* 0x0000000000007941 */ /* 0x000fea0003800000 */
.L_x_9957:
[----:B------:R-:W-:Y:S04]  /*13f0*/  BSSY B0, `(.L_x_9959) ;  /* 0x0000006000007945 */ /* 0x000fe80003800000 */
[----:B------:R-:W-:Y:S05]  /*1400*/  @!P6 BRA `(.L_x_9960) ;  /* 0x000000000010e947 */ /* 0x000fea0003800000 */
[----:B-----5:R-:W-:-:S05]  /*1410*/  SHF.L.U32 R3, R85, 0x10, RZ ;  /* 0x0000001055037819 */ /* 0x020fca00000006ff */
[----:B------:R-:W-:-:S04]  /*1420*/  FMUL.FTZ R3, R3, UR6 ;  /* 0x0000000603037c20 */ /* 0x000fc80008410000 */
[----:B------:R-:W-:-:S04]  /*1430*/  FMUL.FTZ R94, R70, R3 ;  /* 0x00000003465e7220 */ /* 0x000fc80000410000 */
[----:B------:R-:W-:-:S07]  /*1440*/  @P0 FADD.FTZ R94, R78, R94 ;  /* 0x0000005e4e5e0221 */ /* 0x000fce0000010000 */
.L_x_9960:
[----:B------:R-:W-:Y:S05]  /*1450*/  BSYNC B0 ;  /* 0x0000000000007941 */ /* 0x000fea0003800000 */
.L_x_9959:
[----:B------:R-:W-:Y:S04]  /*1460*/  BSSY B0, `(.L_x_9961) ;  /* 0x0000007000007945 */ /* 0x000fe80003800000 */
[----:B------:R-:W-:Y:S05]  /*1470*/  @!P6 BRA `(.L_x_9962) ;  /* 0x000000000014e947 */ /* 0x000fea0003800000 */
[----:B-----5:R-:W-:-:S04]  /*1480*/  PRMT R3, R85, 0x7632, R3 ;  /* 0x0000763255037816 */ /* 0x020fc80000000003 */
[----:B------:R-:W-:-:S05]  /*1490*/  SHF.L.U32 R3, R3, 0x10, RZ ;  /* 0x0000001003037819 */ /* 0x000fca00000006ff */
[----:B------:R-:W-:-:S04]  /*14a0*/  FMUL.FTZ R114, R3, UR6 ;  /* 0x0000000603727c20 */ /* 0x000fc80008410000 */
[----:B------:R-:W-:-:S04]  /*14b0*/  FMUL.FTZ R95, R71, R114 ;  /* 0x00000072475f7220 */ /* 0x000fc80000410000 */
[----:B------:R-:W-:-:S07]  /*14c0*/  @P0 FADD.FTZ R95, R79, R95 ;  /* 0x0000005f4f5f0221 */ /* 0x000fce0000010000 */
.L_x_9962:
[----:B------:R-:W-:Y:S05]  /*14d0*/  BSYNC B0 ;  /* 0x0000000000007941 */ /* 0x000fea0003800000 */
.L_x_9961:
[----:B------:R-:W-:Y:S04]  /*14e0*/  BSSY B0, `(.L_x_9963) ;  /* 0x0000006000007945 */ /* 0x000fe80003800000 */
[----:B------:R-:W-:Y:S05]  /*14f0*/  @!P6 BRA `(.L_x_9964) ;  /* 0x000000000010e947 */ /* 0x000fea0003800000 */
[----:B-----5:R-:W-:-:S05]  /*1500*/  SHF.L.U32 R3, R86, 0x10, RZ ;  /* 0x0000001056037819 */ /* 0x020fca00000006ff */
[----:B------:R-:W-:-:S04]  /*1510*/  FMUL.FTZ R3, R3, UR6 ;  /* 0x0000000603037c20 */ /* 0x000fc80008410000 */
[----:B------:R-:W-:-:S04]  /*1520*/  FMUL.FTZ R108, R72, R3 ;  /* 0x00000003486c7220 */ /* 0x000fc80000410000 */
[----:B------:R-:W-:-:S07]  /*1530*/  @P0 FADD.FTZ R108, R80, R108 ;  /* 0x0000006c506c0221 */ /* 0x000fce0000010000 */
.L_x_9964:
[----:B------:R-:W-:Y:S05]  /*1540*/  BSYNC B0 ;  /* 0x0000000000007941 */ /* 0x000fea0003800000 */
.L_x_9963:
[----:B------:R-:W-:Y:S04]  /*1550*/  BSSY B0, `(.L_x_9965) ;  /* 0x0000007000007945 */ /* 0x000fe80003800000 */
[----:B------:R-:W-:Y:S05]  /*1560*/  @!P6 BRA `(.L_x_9966) ;  /* 0x000000000014e947 */ /* 0x000fea0003800000 */
[----:B-----5:R-:W-:-:S04]  /*1570*/  PRMT R3, R86, 0x7632, R3 ;  /* 0x0000763256037816 */ /* 0x020fc80000000003 */
[----:B------:R-:W-:-:S05]  /*1580*/  SHF.L.U32 R3, R3, 0x10, RZ ;  /* 0x0000001003037819 */ /* 0x000fca00000006ff */
[----:B------:R-:W-:-:S04]  /*1590*/  FMUL.FTZ R114, R3, UR6 ;  /* 0x0000000603727c20 */ /* 0x000fc80008410000 */
[----:B------:R-:W-:-:S04]  /*15a0*/  FMUL.FTZ R109, R73, R114 ;  /* 0x00000072496d7220 */ /* 0x000fc80000410000 */
[----:B------:R-:W-:-:S07]  /*15b0*/  @P0 FADD.FTZ R109, R81, R109 ;  /* 0x0000006d516d0221 */ /* 0x000fce0000010000 */
.L_x_9966:
[----:B------:R-:W-:Y:S05]  /*15c0*/  BSYNC B0 ;  /* 0x0000000000007941 */ /* 0x000fea0003800000 */
.L_x_9965:
[----:B------:R-:W-:Y:S04]  /*15d0*/  BSSY B0, `(.L_x_9967) ;  /* 0x0000006000007945 */ /* 0x000fe80003800000 */
[----:B------:R-:W-:Y:S05]  /*15e0*/  @!P6 BRA `(.L_x_9968) ;  /* 0x000000000010e947 */ /* 0x000fea0003800000 */
[----:B-----5:R-:W-:-:S05]  /*15f0*/  SHF.L.U32 R3, R87, 0x10, RZ ;  /* 0x0000001057037819 */ /* 0x020fca00000006ff */
[----:B------:R-:W-:-:S04]  /*1600*/  FMUL.FTZ R3, R3, UR6 ;  /* 0x0000000603037c20 */ /* 0x000fc80008410000 */
[----:B------:R-:W-:-:S04]  /*1610*/  FMUL.FTZ R110, R74, R3 ;  /* 0x000000034a6e7220 */ /* 0x000fc80000410000 */
[----:B------:R-:W-:-:S07]  /*1620*/  @P0 FADD.FTZ R110, R82, R110 ;  /* 0x0000006e526e0221 */ /* 0x000fce0000010000 */
.L_x_9968:
[----:B------:R-:W-:Y:S05]  /*1630*/  BSYNC B0 ;  /* 0x0000000000007941 */ /* 0x000fea0003800000 */
.L_x_9967:
        /* <DEDUP_REMOVED lines=8> */
.L_x_9970:
[----:B------:R-:W-:Y:S05]  /*16c0*/  BSYNC B0 ;  /* 0x0000000000007941 */ /* 0x000fea0003800000 */
.L_x_9969:
[----:B------:R-:W-:Y:S01]  /*16d0*/  FADD.FTZ R114, RZ, R96 ;  /* 0x00000060ff727221 */ /* 0x000fe20000010000 */
[----:B------:R-:W-:Y:S01]  /*16e0*/  STG.E.128 desc[UR4][R112.64], R92 ;  /* 0x0000005c70007986 */ /* 0x000fe2000c101d04 */
[----:B------:R-:W-:Y:S01]  /*16f0*/  UMOV UR8, 0xffffffff ;  /* 0xffffffff00087882 */ /* 0x000fe20000000000 */
[----:B------:R-:W-:Y:S01]  /*1700*/  ISETP.NE.AND P0, PT, R0, RZ, PT ;  /* 0x000000ff0000720c */ /* 0x000fe20003f05270 */
[----:B------:R-:W-:Y:S01]  /*1710*/  FADD.FTZ R3, R114, R97 ;  /* 0x0000006172037221 */ /* 0x000fe20000010000 */
[----:B------:R0:W-:Y:S01]  /*1720*/  STG.E.128 desc[UR4][R112.64+0x10], R108 ;  /* 0x0000106c70007986 */ /* 0x0001e2000c101d04 */
[----:B------:R-:W-:Y:S02]  /*1730*/  SHF.R.S32.HI R118, RZ, 0x1f, R2 ;  /* 0x0000001fff767819 */ /* 0x000fe40000011402 */
        /* <DEDUP_REMOVED lines=92> */
.L_x_9986:
[----:B-1----:R-:W-:Y:S01]  /*1d00*/  FADD.FTZ R3, R124, R3 ;  /* 0x000000037c037221 */ /* 0x002fe20000010000 */
[----:B------:R-:W1:Y:S01]  /*1d10*/  @!P0 LDC.64 R114, c[0x0][0x258] ;  /* 0x00009600ff728b82 */ /* 0x000e620000000a00 */
[----:B------:R-:W-:Y:S01]  /*1d20*/  FMUL.FTZ R120, R119, R119 ;  /* 0x0000007777787220 */ /* 0x000fe20000410000 */
[----:B------:R-:W-:Y:S01]  /*1d30*/  BSSY B0, `(.L_x_9972) ;  /* 0x0000071000007945 */ /* 0x000fe20003800000 */
[----:B------:R-:W-:-:S03]  /*1d40*/  FFMA.FTZ R3, R3, R112, UR7 ;  /* 0x0000000703037e23 */ /* 0x000fc60008010070 */
[----:B------:R-:W-:Y:S02]  /*1d50*/  FSEL R120, R120, RZ, P4 ;  /* 0x000000ff78787208 */ /* 0x000fe40002000000 */
[----:B------:R-:W2:Y:S03]  /*1d60*/  @!P0 LDC.64 R112, c[0x0][0x250] ;  /* 0x00009400ff708b82 */ /* 0x000ea60000000a00 */
[----:B------:R-:W-:-:S06]  /*1d70*/  FADD.FTZ R3, R3, R120 ;  /* 0x0000007803037221 */ /* 0x000fcc0000010000 */
[----:B------:R-:W3:Y:S01]  /*1d80*/  MUFU.RSQ R3, R3 ;  /* 0x0000000300037308 */ /* 0x000ee20000001400 */
[----:B-1----:R-:W-:-:S04]  /*1d90*/  @!P0 LEA R114, P2, R2, R114, 0x2 ;  /* 0x0000007202728211 */ /* 0x002fc800078410ff */
[C---:B------:R-:W-:Y:S02]  /*1da0*/  @!P0 LEA.HI.X R115, R2.reuse, R115, R118, 0x2, P2 ;  /* 0x0000007302738211 */ /* 0x040fe400010f1476 */
[----:B--2---:R-:W-:-:S04]  /*1db0*/  @!P0 LEA R112, P1, R2, R112, 0x2 ;  /* 0x0000007002708211 */ /* 0x004fc800078210ff */
[----:B------:R-:W-:-:S05]  /*1dc0*/  @!P0 LEA.HI.X R113, R2, R113, R118, 0x2, P1 ;  /* 0x0000007102718211 */ /* 0x000fca00008f1476 */
[----:B------:R1:W-:Y:S04]  /*1dd0*/  @!P0 STG.E desc[UR4][R112.64], R119 ;  /* 0x0000007770008986 */ /* 0x0003e8000c101904 */
        /* <DEDUP_REMOVED lines=12> */
[----:B------:R-:W-:Y:S01]  /*1ea0*/  FADD.FTZ R104, -R112, R104 ;  /* 0x0000006870687221 */ /* 0x000fe20000010100 */
[----:B------:R-:W-:Y:S01]  /*1eb0*/  LEA.HI R113, R88, R113, RZ, 0x3 ;  /* 0x0000007158717211 */ /* 0x000fe200078f18ff */
[C---:B------:R-:W-:Y:S01]  /*1ec0*/  FADD.FTZ R96, -R112.reuse, R96 ;  /* 0x0000006070607221 */ /* 0x040fe20000010100 */
[----:B------:R-:W1:Y:S01]  /*1ed0*/  LDC.64 R88, c[0x0][0x2b8] ;  /* 0x0000ae00ff587b82 */ /* 0x000e620000000a00 */
        /* <DEDUP_REMOVED lines=43> */
[C---:B-1----:R-:W-:Y:S01]  /*2190*/  IMAD.WIDE.U32 R92, R113.reuse, 0x10, R88 ;  /* 0x00000010715c7825 */ /* 0x042fe200078e0058 */
[----:B------:R-:W-:-:S03]  /*21a0*/  IADD3 R95, R113, 0x20, RZ ;  /* 0x00000020715f7810 */ /* 0x000fc60007ffe0ff */
        /* <DEDUP_REMOVED lines=35> */
[----:B------:R-:W-:Y:S02]  /*23e0*/  F2FP.BF16.F32.PACK_AB R103, R106, R109 ;  /* 0x0000006d6a67723e */ /* 0x000fe400000010ff */
[----:B------:R-:W-:Y:S01]  /*23f0*/  F2FP.BF16.F32.PACK_AB R102, R3, R102 ;  /* 0x000000660366723e */ /* 0x000fe200000010ff */
[----:B------:R1:W-:Y:S01]  /*2400*/  STG.E.128 desc[UR4][R94.64], R96 ;  /* 0x000000605e007986 */ /* 0x0003e2000c101d04 */
[----:B------:R-:W-:-:S02]  /*2410*/  F2FP.BF16.F32.PACK_AB R101, R104, R101 ;  /* 0x000000656865723e */ /* 0x000fc400000010ff */
[----:B------:R-:W-:-:S05]  /*2420*/  F2FP.BF16.F32.PACK_AB R100, R100, R117 ;  /* 0x000000756464723e */ /* 0x000fca00000010ff */
[----:B------:R1:W-:Y:S02]  /*2430*/  STG.E.128 desc[UR4][R112.64], R100 ;  /* 0x0000006470007986 */ /* 0x0003e4000c101d04 */
.L_x_9973:
[----:B------:R-:W-:Y:S05]  /*2440*/  BSYNC B0 ;  /* 0x0000000000007941 */ /* 0x000fea0003800000 */
.L_x_9972:
[----:B-1----:R-:W1:Y:S02]  /*2450*/  LDC.64 R88, c[0x0][0x210] ;  /* 0x00008400ff587b82 */ /* 0x002e640000000a00 */
[----:B-1----:R-:W-:-:S04]  /*2460*/  LEA R2, R88, R2, 0x2 ;  /* 0x0000000258027211 */ /* 0x002fc800078e10ff */
[----:B------:R-:W-:-:S13]  /*2470*/  ISETP.GE.AND P0, PT, R2, R89, PT ;  /* 0x000000590200720c */ /* 0x000fda0003f06270 */
[----:B------:R-:W-:Y:S05]  /*2480*/  @!P0 BRA `(.L_x_9974) ;  /* 0xffffffdc00c48947 */ /* 0x000fea000383ffff */
[----:B------:R-:W-:Y:S05]  /*2490*/  EXIT ;  /* 0x000000000000794d */ /* 0x000fea0003800000 */
.L_x_9971:
        /* <DEDUP_REMOVED lines=8> */
.L_x_9976:
[----:B------:R-:W-:Y:S05]  /*2520*/  BSYNC B0 ;  /* 0x0000000000007941 */ /* 0x000fea0003800000 */
.L_x_9975:
        /* <DEDUP_REMOVED lines=8> */
.L_x_9977:
[----:B------:R-:W-:Y:S01]  /*25b0*/  HFMA2.MMA R115, -RZ, RZ, 0, 2.384185791015625e-07 ;  /* 0x00000004ff737435 */ /* 0x000fe200000001ff */
[----:B------:R-:W-:-:S05]  /*25c0*/  FADD.FTZ R121, R120, R3 ;  /* 0x0000000378797221 */ /* 0x000fca0000010000 */
[----:B------:R-:W-:-:S07]  /*25d0*/  MOV R120, R121 ;  /* 0x0000007900787202 */ /* 0x000fce0000000f00 */
[----:B------:R-:W-:Y:S05]  /*25e0*/  WARPSYNC.COLLECTIVE R113, `(.L_x_9978) ;  /* 0x0000000071087348 */ /* 0x000fea0003c00000 */
[----:B------:R0:W1:Y:S02]  /*25f0*/  SHFL.BFLY P1, R3, R120, R115, R114 ;  /* 0x0c00007378037389 */ /* 0x0000640000020072 */
[----:B01----:R-:W-:Y:S01]  /*2600*/  ENDCOLLECTIVE ;  /* 0x000000000000791b */ /* 0x003fe20003800000 */
.L_x_9978:
[----:B------:R-:W-:Y:S01]  /*2610*/  HFMA2.MMA R115, -RZ, RZ, 0, 4.76837158203125e-07 ;  /* 0x00000008ff737435 */ /* 0x000fe200000001ff */
[----:B------:R-:W-:-:S05]  /*2620*/  FADD.FTZ R122, R121, R3 ;  /* 0x00000003797a7221 */ /* 0x000fca0000010000 */
[----:B------:R-:W-:-:S07]  /*2630*/  MOV R120, R122 ;  /* 0x0000007a00787202 */ /* 0x000fce0000000f00 */
[----:B------:R-:W-:Y:S05]  /*2640*/  WARPSYNC.COLLECTIVE R113, `(.L_x_9979) ;  /* 0x0000000071087348 */ /* 0x000fea0003c00000 */
[----:B------:R0:W1:Y:S02]  /*2650*/  SHFL.BFLY P1, R3, R120, R115, R114 ;  /* 0x0c00007378037389 */ /* 0x0000640000020072 */
[----:B01----:R-:W-:Y:S01]  /*2660*/  ENDCOLLECTIVE ;  /* 0x000000000000791b */ /* 0x003fe20003800000 */
.L_x_9979:
[----:B------:R-:W-:Y:S01]  /*2670*/  HFMA2.MMA R115, -RZ, RZ, 0, 9.5367431640625e-07 ;  /* 0x00000010ff737435 */ /* 0x000fe200000001ff */
[----:B------:R-:W-:-:S05]  /*2680*/  FADD.FTZ R123, R122, R3 ;  /* 0x000000037a7b7221 */ /* 0x000fca0000010000 */
[----:B------:R-:W-:-:S07]  /*2690*/  MOV R120, R123 ;  /* 0x0000007b00787202 */ /* 0x000fce0000000f00 */
[----:B------:R-:W-:Y:S05]  /*26a0*/  WARPSYNC.COLLECTIVE R113, `(.L_x_9980) ;  /* 0x0000000071087348 */ /* 0x000fea0003c00000 */
[----:B------:R0:W1:Y:S02]  /*26b0*/  SHFL.BFLY P1, R3, R120, R115, R114 ;  /* 0x0c00007378037389 */ /* 0x0000640000020072 */
[----:B01----:R-:W-:Y:S01]  /*26c0*/  ENDCOLLECTIVE ;  /* 0x000000000000791b */ /* 0x003fe20003800000 */
.L_x_9980:
        /* <DEDUP_REMOVED lines=50> */
[----:B------:R-:W-:-:S03]  /*29f0*/  HFMA2.MMA R114, -RZ, RZ, 0, 1.847743988037109375e-06 ;  /* 0x0000001fff727435 */ /* 0x000fc600000001ff */
[----:B------:R-:W-:-:S08]  /*2a00*/  FFMA.FTZ R120, R120, R120, R3 ;  /* 0x0000007878787223 */ /* 0x000fd00000010003 */
[----:B------:R-:W-:Y:S05]  /*2a10*/  WARPSYNC.COLLECTIVE R113, `(.L_x_9981) ;  /* 0x0000000071087348 */ /* 0x000fea0003c00000 */
[----:B------:R0:W1:Y:S02]  /*2a20*/  SHFL.BFLY P1, R3, R120, R115, R114 ;  /* 0x0c00007378037389 */ /* 0x0000640000020072 */
[----:B01----:R-:W-:Y:S01]  /*2a30*/  ENDCOLLECTIVE ;  /* 0x000000000000791b */ /* 0x003fe20003800000 */
.L_x_9981:
[----:B------:R-:W-:Y:S01]  /*2a40*/  HFMA2.MMA R115, -RZ, RZ, 0, 1.1920928955078125e-07 ;  /* 0x00000002ff737435 */ /* 0x000fe200000001ff */
[----:B------:R-:W-:-:S05]  /*2a50*/  FADD.FTZ R121, R120, R3 ;  /* 0x0000000378797221 */ /* 0x000fca0000010000 */
[----:B------:R-:W-:-:S07]  /*2a60*/  MOV R120, R121 ;  /* 0x0000007900787202 */ /* 0x000fce0000000f00 */
[----:B------:R-:W-:Y:S05]  /*2a70*/  WARPSYNC.COLLECTIVE R113, `(.L_x_9982) ;  /* 0x0000000071087348 */ /* 0x000fea0003c00000 */
[----:B------:R0:W1:Y:S02]  /*2a80*/  SHFL.BFLY P1, R3, R120, R115, R114 ;  /* 0x0c00007378037389 */ /* 0x0000640000020072 */
[----:B01----:R-:W-:Y:S01]  /*2a90*/  ENDCOLLECTIVE ;  /* 0x000000000000791b */ /* 0x003fe20003800000 */
.L_x_9982:
[----:B------:R-:W-:Y:S01]  /*2aa0*/  HFMA2.MMA R115, -RZ, RZ, 0, 2.384185791015625e-07 ;  /* 0x00000004ff737435 */ /* 0x000fe200000001ff */
[----:B------:R-:W-:-:S05]  /*2ab0*/  FADD.FTZ R122, R121, R3 ;  /* 0x00000003797a7221 */ /* 0x000fca0000010000 */
[----:B------:R-:W-:-:S07]  /*2ac0*/  MOV R120, R122 ;  /* 0x0000007a00787202 */ /* 0x000fce0000000f00 */
[----:B------:R-:W-:Y:S05]  /*2ad0*/  WARPSYNC.COLLECTIVE R113, `(.L_x_9983) ;  /* 0x0000000071087348 */ /* 0x000fea0003c00000 */
[----:B------:R0:W1:Y:S02]  /*2ae0*/  SHFL.BFLY P1, R3, R120, R115, R114 ;  /* 0x0c00007378037389 */ /* 0x0000640000020072 */
[----:B01----:R-:W-:Y:S01]  /*2af0*/  ENDCOLLECTIVE ;  /* 0x000000000000791b */ /* 0x003fe20003800000 */
.L_x_9983:
[----:B------:R-:W-:Y:S01]  /*2b00*/  HFMA2.MMA R115, -RZ, RZ, 0, 4.76837158203125e-07 ;  /* 0x00000008ff737435 */ /* 0x000fe200000001ff */
[----:B------:R-:W-:-:S05]  /*2b10*/  FADD.FTZ R123, R122, R3 ;  /* 0x000000037a7b7221 */ /* 0x000fca0000010000 */
[----:B------:R-:W-:-:S07]  /*2b20*/  MOV R120, R123 ;  /* 0x0000007b00787202 */ /* 0x000fce0000000f00 */
[----:B------:R-:W-:Y:S05]  /*2b30*/  WARPSYNC.COLLECTIVE R113, `(.L_x_9984) ;  /* 0x0000000071087348 */ /* 0x000fea0003c00000 */
[----:B------:R0:W1:Y:S02]  /*2b40*/  SHFL.BFLY P1, R3, R120, R115, R114 ;  /* 0x0c00007378037389 */ /* 0x0000640000020072 */
[----:B01----:R-:W-:Y:S01]  /*2b50*/  ENDCOLLECTIVE ;  /* 0x000000000000791b */ /* 0x003fe20003800000 */
.L_x_9984:
[----:B------:R-:W-:Y:S01]  /*2b60*/  HFMA2.MMA R115, -RZ, RZ, 0, 9.5367431640625e-07 ;  /* 0x00000010ff737435 */ /* 0x000fe200000001ff */
[----:B------:R-:W-:-:S05]  /*2b70*/  FADD.FTZ R124, R123, R3 ;  /* 0x000000037b7c7221 */ /* 0x000fca0000010000 */
[----:B------:R-:W-:-:S07]  /*2b80*/  MOV R120, R124 ;  /* 0x0000007c00787202 */ /* 0x000fce0000000f00 */
[----:B------:R-:W-:Y:S05]  /*2b90*/  WARPSYNC.COLLECTIVE R113, `(.L_x_9985) ;  /* 0x0000000071087348 */ /* 0x000fea0003c00000 */
[----:B------:R0:W1:Y:S02]  /*2ba0*/  SHFL.BFLY P1, R3, R120, R115, R114 ;  /* 0x0c00007378037389 */ /* 0x0000640000020072 */
[----:B01----:R-:W-:Y:S01]  /*2bb0*/  ENDCOLLECTIVE ;  /* 0x000000000000791b */ /* 0x003fe20003800000 */
.L_x_9985:
[----:B------:R-:W-:Y:S05]  /*2bc0*/  BRA `(.L_x_9986) ;  /* 0xfffffff0004c7947 */ /* 0x000fea000383ffff */
.L_x_9987:
        /* <DEDUP_REMOVED lines=11> */
.L_x_23519:


//--------------------- .text._ZN10layer_norm13ln_fwd_kernelINS_13Kernel_traitsIf13__nv_bfloat16fS2_fjLj768ELj1ELj4ELj1ELj16ENS_18Kernel_traits_baseILj768EfS2_fS2_fjLj128EEEEELb1ELb0ELb0ELb0EEEvNS_9FwdParamsE --------------------------
	.section	.text._ZN10layer_norm13ln_fwd_kernelINS_13Kernel_traitsIf13__nv_bfloat16fS2_fjLj768ELj1ELj4ELj1ELj16ENS_18Kernel_traits_baseILj768EfS2_fS2_fjLj128EEEEELb1ELb0ELb0ELb0EEEvNS_9FwdParamsE,"ax",@progbits
	.align	128
        .global         _ZN10layer_norm13ln_fwd_kernelINS_13Kernel_traitsIf13__nv_bfloat16fS2_fjLj768ELj1ELj4ELj1ELj16ENS_18Kernel_traits_baseILj768EfS2_fS2_fjLj128EEEEELb1ELb0ELb0ELb0EEEvNS_9FwdParamsE
        .type           _ZN10layer_norm13ln_fwd_kernelINS_13Kernel_traitsIf13__nv_bfloat16fS2_fjLj768ELj1ELj4ELj1ELj16ENS_18Kernel_traits_baseILj768EfS2_fS2_fjLj128EEEEELb1ELb0ELb0ELb0EEEvNS_9FwdParamsE,@function
        .size           _ZN10layer_norm13ln_fwd_kernelINS_13Kernel_traitsIf13__nv_bfloat16fS2_fjLj768ELj1ELj4ELj1ELj16ENS_18Kernel_traits_baseILj768EfS2_fS2_fjLj128EEEEELb1ELb0ELb0ELb0EEEvNS_9FwdParamsE,(.L_x_23520 - _ZN10layer_norm13ln_fwd_kernelINS_13Kernel_traitsIf13__nv_bfloat16fS2_fjLj768ELj1ELj4ELj1ELj16ENS_18Kernel_traits_baseILj768EfS2_fS2_fjLj128EEEEELb1ELb0ELb0ELb0EEEvNS_9FwdParamsE)
        .other          _ZN10layer_norm13ln_fwd_kernelINS_13Kernel_traitsIf13__nv_bfloat16fS2_fjLj768ELj1ELj4ELj1ELj16ENS_18Kernel_traits_baseILj768EfS2_fS2_fjLj128EEEEELb1ELb0ELb0ELb0EEEvNS_9FwdParamsE,@"STO_CUDA_ENTRY STV_DEFAULT"
_ZN10layer_norm13ln_fwd_kernelINS_13Kernel_traitsIf13__nv_bfloat16fS2_fjLj768ELj1ELj4ELj1ELj16ENS_18Kernel_traits_baseILj768EfS2_fS2_fjLj128EEEEELb1ELb0ELb0ELb0EEEvNS_9FwdParamsE:
.text._ZN10layer_norm13ln_fwd_kernelINS_13Kernel_traitsIf13__nv_bfloat16fS2_fjLj768ELj1ELj4ELj1ELj16ENS_18Kernel_traits_baseILj768EfS2_fS2_fjLj128EEEEELb1ELb0ELb0ELb0EEEvNS_9FwdParamsE:
[----:B------:R-:W-:Y:S08]  /*0000*/  LDC R1, c[0x0][0x28] ;  /* 0x00000a00ff017b82 */ /* 0x000ff00000000800 */
[----:B------:R-:W0:Y:S01]  /*0010*/  LDC R4, c[0x0][0x2e8] ;  /* 0x0000ba00ff047b82 */ /* 0x000e220000000800 */
[----:B------:R-:W-:Y:S01]  /*0020*/  ULDC.U8 UR4, c[0x0][0x2f4] ;  /* 0x0000bd0000047ab9 */ /* 0x000fe20000000000 */
[----:B------:R-:W-:Y:S01]  /*0030*/  ULDC.64 UR6, c[0x0][0x208] ;  /* 0x0000820000067ab9 */ /* 0x000fe20000000a00 */
[----:B------:R-:W-:Y:S01]  /*0040*/  ISETP.NE.AND P0, PT, RZ, UR4, PT ;  /* 0x00000004ff007c0c */ /* 0x000fe2000bf05270 */
[----:B------:R-:W-:-:S02]  /*0050*/  ULDC.64 UR4, c[0x0][0x2e0] ;  /* 0x0000b80000047ab9 */ /* 0x000fc40000000a00 */
[----:B------:R-:W-:Y:S02]  /*0060*/  IMAD.U32 R2, RZ, RZ, UR4 ;  /* 0x00000004ff027e24 */ /* 0x000fe4000f8e00ff */
[----:B------:R-:W0:Y:S01]  /*0070*/  LDC R5, c[0x0][0x2ec] ;  /* 0x0000bb00ff057b82 */ /* 0x000e220000000800 */
[----:B------:R-:W-:-:S07]  /*0080*/  IMAD.U32 R3, RZ, RZ, UR5 ;  /* 0x00000005ff037e24 */ /* 0x000fce000f8e00ff */
[----:B------:R-:W2:Y:S01]  /*0090*/  @P0 LDG.E.64 R2, desc[UR6][R2.64] ;  /* 0x0000000602020981 */ /* 0x000ea2000c1e1b00 */
[----:B------:R-:W1:Y:S01]  /*00a0*/  @P0 LDC R9, c[0x0][0x2f0] ;  /* 0x0000bc00ff090b82 */ /* 0x000e620000000800 */
[----:B------:R-:W3:Y:S01]  /*00b0*/  S2R R12, SR_TID.X ;  /* 0x00000000000c7919 */ /* 0x000ee20000002100 */
[----:B------:R-:W3:Y:S01]  /*00c0*/  S2R R13, SR_CTAID.X ;  /* 0x00000000000d7919 */ /* 0x000ee20000002500 */
[----:B------:R-:W-:-:S05]  /*00d0*/  ULDC UR8, c[0x0][0x0] ;  /* 0x0000000000087ab9 */ /* 0x000fca0000000800 */
[----:B------:R-:W4:Y:S01]  /*00e0*/  LDC R15, c[0x0][0x218] ;  /* 0x00008600ff0f7b82 */ /* 0x000f220000000800 */
[----:B0-----:R-:W1:Y:S01]  /*00f0*/  @P0 LDG.E.64 R6, desc[UR6][R4.64] ;  /* 0x0000000604060981 */ /* 0x001e62000c1e1b00 */
[----:B---3--:R-:W-:Y:S01]  /*0100*/  IMAD R98, R13, UR8, R12 ;  /* 0x000000080d627c24 */ /* 0x008fe2000f8e020c */
[----:B----4-:R-:W-:-:S04]  /*0110*/  SHF.R.S32.HI R0, RZ, 0x1f, R15 ;  /* 0x0000001fff007819 */ /* 0x010fc8000001140f */
[----:B------:R-:W-:Y:S01]  /*0120*/  LEA.HI R0, R0, R15, RZ, 0x3 ;  /* 0x0000000f00007211 */ /* 0x000fe200078f18ff */
[----:B------:R-:W-:Y:S01]  /*0130*/  BSSY B0, `(.L_x_9988) ;  /* 0x0000058000007945 */ /* 0x000fe20003800000 */
[----:B--2---:R-:W-:Y:S02]  /*0140*/  @P0 R2UR UR4, R2 ;  /* 0x00000000020402ca */ /* 0x004fe400000e0000 */
[----:B------:R-:W-:Y:S02]  /*0150*/  @P0 R2UR UR5, R3 ;  /* 0x00000000030502ca */ /* 0x000fe400000e0000 */
[----:B-1----:R-:W-:-:S04]  /*0160*/  @P0 IADD3 R4, P1, R6, R9, RZ ;  /* 0x0000000906040210 */ /* 0x002fc80007f3e0ff */
[----:B------:R-:W-:Y:S01]  /*0170*/  @P0 IADD3.X R5, RZ, R7, RZ, P1, !PT ;  /* 0x00000007ff050210 */ /* 0x000fe20000ffe4ff */
        /* <DEDUP_REMOVED lines=35> */
[----:B------:R-:W-:Y:S01]  /*03b0*/  UIADD3 UR25, UR4, -0x4ab325aa, URZ ;  /* 0xb54cda5604197890 */ /* 0x000fe2000fffe03f */
[----:B------:R-:W-:Y:S02]  /*03c0*/  LOP3.LUT R5, R12, 0x1f, RZ, 0xc0, !PT ;  /* 0x0000001f0c057812 */ /* 0x000fe400078ec0ff */
[----:B------:R-:W-:Y:S01]  /*03d0*/  LOP3.LUT R2, R11, UR23, R6, 0x96, !PT ;  /* 0x000000170b027c12 */ /* 0x000fe2000f8e9606 */
[----:B------:R-:W-:Y:S01]  /*03e0*/  IMAD.WIDE.U32 R6, R7, -0x326172a9, RZ ;  /* 0xcd9e8d5707067825 */ /* 0x000fe200078e00ff */
[----:B------:R-:W-:Y:S01]  /*03f0*/  LOP3.LUT R11, R5, 0x1f, RZ, 0x3c, !PT ;  /* 0x0000001f050b7812 */ /* 0x000fe200078e3cff */
[----:B------:R-:W-:Y:S02]  /*0400*/  UIADD3 UR26, UR5, 0x646e171e, URZ ;  /* 0x646e171e051a7890 */ /* 0x000fe4000fffe03f */
        /* <DEDUP_REMOVED lines=42> */
.L_x_9989:
[----:B------:R-:W-:Y:S05]  /*06b0*/  BSYNC B0 ;  /* 0x0000000000007941 */ /* 0x000fea0003800000 */
.L_x_9988:
        /* <DEDUP_REMOVED lines=18> */
.L_x_9991:
[----:B------:R-:W-:Y:S05]  /*07e0*/  BSYNC B0 ;  /* 0x0000000000007941 */ /* 0x000fea0003800000 */
.L_x_9990:
        /* <DEDUP_REMOVED lines=17> */
.L_x_9993:
[----:B------:R-:W-:Y:S05]  /*0900*/  BSYNC B0 ;  /* 0x0000000000007941 */ /* 0x000fea0003800000 */
.L_x_9992:
[----:B------:R-:W-:Y:S01]  /*0910*/  ULDC UR8, c[0x0][0x214] ;  /* 0x0000850000087ab9 */ /* 0x000fe20000000800 */
[----:B------:R-:W-:Y:S02]  /*0920*/  LOP3.LUT R63, R63, UR30, R60, 0x96, !PT ;  /* 0x0000001e3f3f7c12 */ /* 0x000fe4000f8e963c */
[----:B------:R-:W-:-:S13]  /*0930*/  ISETP.GE.AND P0, PT, R10, UR8, PT ;  /* 0x000000080a007c0c */ /* 0x000fda000bf06270 */
[----:B------:R-:W-:Y:S05]  /*0940*/  @P0 EXIT ;  /* 0x000000000000094d */ /* 0x000fea0003800000 */
[----:B------:R-:W-:Y:S01]  /*0950*/  IMAD R5, R62, -0x2daee0ad, RZ ;  /* 0xd2511f533e057824 */ /* 0x000fe200078e02ff */
[----:B------:R-:W-:Y:S01]  /*0960*/  ULDC.64 UR8, c[0x0][0x270] ;  /* 0x00009c0000087ab9 */ /* 0x000fe20000000a00 */
[----:B012---:R-:W-:Y:S01]  /*0970*/  IMAD R8, R64, -0x326172a9, RZ ;  /* 0xcd9e8d5740087824 */ /* 0x007fe200078e02ff */
[----:B------:R-:W-:Y:S01]  /*0980*/  BSSY B0, `(.L_x_9994) ;  /* 0x000096a000007945 */ /* 0x000fe20003800000 */
[----:B------:R-:W-:Y:S01]  /*0990*/  IMAD.HI.U32 R9, R63, -0x326172a9, RZ ;  /* 0xcd9e8d573f097827 */ /* 0x000fe200078e00ff */
[----:B------:R-:W-:Y:S01]  /*09a0*/  UISETP.NE.U32.AND UP0, UPT, UR8, URZ, UPT ;  /* 0x0000003f0800728c */ /* 0x000fe2000bf05070 */
[----:B------:R-:W-:Y:S02]  /*09b0*/  ULDC UR33, c[0x0][0x218] ;  /* 0x0000860000217ab9 */ /* 0x000fe40000000800 */
[----:B------:R-:W-:Y:S01]  /*09c0*/  IMAD.WIDE.U32 R6, R65, -0x2daee0ad, RZ ;  /* 0xd2511f5341067825 */ /* 0x000fe200078e00ff */
[----:B------:R-:W-:Y:S01]  /*09d0*/  LOP3.LUT R9, R9, UR31, R8, 0x96, !PT ;  /* 0x0000001f09097c12 */ /* 0x000fe2000f8e9608 */
[----:B------:R-:W-:Y:S01]  /*09e0*/  ULDC.U8 UR8, c[0x0][0x2a0] ;  /* 0x0000a80000087ab9 */ /* 0x000fe20000000000 */
[----:B------:R-:W-:-:S02]  /*09f0*/  UISETP.NE.AND.EX UP0, UPT, UR9, URZ, UPT, UP0 ;  /* 0x0000003f0900728c */ /* 0x000fc4000bf05300 */
[----:B------:R-:W-:Y:S01]  /*0a00*/  LOP3.LUT R7, R7, UR32, R5, 0x96, !PT ;  /* 0x0000002007077c12 */ /* 0x000fe2000f8e9605 */
[----:B------:R-:W-:Y:S01]  /*0a10*/  UISETP.NE.AND UP1, UPT, UR8, URZ, UPT ;  /* 0x0000003f0800728c */ /* 0x000fe2000bf25270 */
[----:B------:R-:W-:Y:S01]  /*0a20*/  MOV R8, R6 ;  /* 0x0000000600087202 */ /* 0x000fe20000000f00 */
[----:B------:R-:W-:Y:S01]  /*0a30*/  IMAD R6, R63, -0x326172a9, RZ ;  /* 0xcd9e8d573f067824 */ /* 0x000fe200078e02ff */
[----:B------:R-:W-:Y:S01]  /*0a40*/  LOP3.LUT R5, R4, 0x3, RZ, 0xc0, !PT ;  /* 0x0000000304057812 */ /* 0x000fe200078ec0ff */
[----:B------:R-:W-:Y:S01]  /*0a50*/  IMAD.MOV.U32 R4, RZ, RZ, RZ ;  /* 0x000000ffff047224 */ /* 0x000fe200078e00ff */
[----:B------:R-:W-:Y:S01]  /*0a60*/  ULDC UR14, c[0x0][0x2d8] ;  /* 0x0000b600000e7ab9 */ /* 0x000fe20000000800 */
[----:B------:R-:W-:Y:S01]  /*0a70*/  ULDC.64 UR10, c[0x0][0x238] ;  /* 0x00008e00000a7ab9 */ /* 0x000fe20000000a00 */
[----:B------:R-:W-:-:S05]  /*0a80*/  ULDC.64 UR12, c[0x0][0x240] ;  /* 0x00009000000c7ab9 */ /* 0x000fca0000000a00 */
.L_x_10176:
        /* <DEDUP_REMOVED lines=10> */
[----:B------:R-:W0:Y:S02]  /*0b30*/  S2R R94, SR_TID.X ;  /* 0x00000000005e7919 */ /* 0x000e240000002100 */
[----:B------:R-:W-:-:S04]  /*0b40*/  SHF.R.S32.HI R93, RZ, 0x1f, R92 ;  /* 0x0000001fff5d7819 */ /* 0x000fc8000001145c */
[----:B------:R-:W-:Y:S01]  /*0b50*/  LEA.HI R99, R93, R92, RZ, 0x3 ;  /* 0x0000005c5d637211 */ /* 0x000fe200078f18ff */
[----:B------:R-:W-:Y:S01]  /*0b60*/  HFMA2.MMA R93, -RZ, RZ, 1.875, 0 ;  /* 0x3f800000ff5d7435 */ /* 0x000fe200000001ff */
[----:B0-----:R-:W-:-:S04]  /*0b70*/  LOP3.LUT R92, R94, 0x1f, RZ, 0xc0, !PT ;  /* 0x0000001f5e5c7812 */ /* 0x001fc800078ec0ff */
[----:B------:R-:W-:-:S05]  /*0b80*/  LEA.HI.SX32 R99, R99, R92, 0x1d ;  /* 0x0000005c63637211 */ /* 0x000fca00078feaff */
[----:B------:R-:W-:Y:S02]  /*0b90*/  IMAD.MOV.U32 R94, RZ, RZ, R99 ;  /* 0x000000ffff5e7224 */ /* 0x000fe400078e0063 */
        /* <DEDUP_REMOVED lines=14> */
[----:B------:R-:W-:-:S11]  /*0c80*/  IADD3 R102, R5, 0x1, RZ ;  /* 0x0000000105667810 */ /* 0x000fd60007ffe0ff */
[----:B0-----:R-:W-:Y:S05]  /*0c90*/  @!P0 BRA `(.L_x_9998) ;  /* 0x0000000000208947 */ /* 0x001fea0003800000 */
        /* <DEDUP_REMOVED lines=8> */
.L_x_9998:
[----:B------:R-:W-:-:S07]  /*0d20*/  IMAD.MOV.U32 R70, RZ, RZ, R6 ;  /* 0x000000ffff467224 */ /* 0x000fce00078e0006 */
.L_x_9999:
[----:B------:R-:W-:Y:S05]  /*0d30*/  BSYNC B2 ;  /* 0x0000000000027941 */ /* 0x000fea0003800000 */
.L_x_9997:
        /* <DEDUP_REMOVED lines=16> */
.L_x_10003:
[----:B------:R-:W-:Y:S05]  /*0e40*/  BSYNC B3 ;  /* 0x0000000000037941 */ /* 0x000fea0003800000 */
.L_x_10002:
        /* <DEDUP_REMOVED lines=43> */
.L_x_10001:
[----:B------:R-:W-:Y:S05]  /*1100*/  BSYNC B2 ;  /* 0x0000000000027941 */ /* 0x000fea0003800000 */
.L_x_10000:
        /* <DEDUP_REMOVED lines=10> */
[----:B------:R-:W-:Y:S01]  /*11b0*/  ISETP.NE.AND.EX P0, PT, R69, RZ, PT, P0 ;  /* 0x000000ff4500720c */ /* 0x000fe20003f05300 */
[----:B------:R-:W-:Y:S01]  /*11c0*/  VIADD R71, R102, 0x1 ;  /* 0x0000000166477836 */ /* 0x000fe20000000000 */
[----:B------:R-:W-:Y:S01]  /*11d0*/  PRMT R72, R72, 0x7632, R72 ;  /* 0x0000763248487816 */ /* 0x000fe20000000048 */
        /* <DEDUP_REMOVED lines=14> */
.L_x_10005:
[----:B------:R-:W-:-:S07]  /*12c0*/  IMAD.MOV.U32 R5, RZ, RZ, R6 ;  /* 0x000000ffff057224 */ /* 0x000fce00078e0006 */
.L_x_10006:
[----:B------:R-:W-:Y:S05]  /*12d0*/  BSYNC B2 ;  /* 0x0000000000027941 */ /* 0x000fea0003800000 */
.L_x_10004:
        /* <DEDUP_REMOVED lines=16> */
.L_x_10010:
[----:B------:R-:W-:Y:S05]  /*13e0*/  BSYNC B3 ;  /* 0x0000000000037941 */ /* 0x000fea0003800000 */
.L_x_10009:
        /* <DEDUP_REMOVED lines=41> */
[----:B------:R-:W-:Y:S02]  /*1680*/  IMAD.MOV.U32 R8, RZ, RZ, R70 ;  /* 0x000000ffff087224 */ /* 0x000fe400078e0046 */
[----:B------:R-:W-:-:S07]  /*1690*/  IMAD.MOV.U32 R71, RZ, RZ, RZ ;  /* 0x000000ffff477224 */ /* 0x000fce00078e00ff */
.L_x_10008:
[----:B------:R-:W-:Y:S05]  /*16a0*/  BSYNC B2 ;  /* 0x0000000000027941 */ /* 0x000fea0003800000 */
.L_x_10007:
        /* <DEDUP_REMOVED lines=21> */
.L_x_10012:
[----:B------:R-:W-:-:S07]  /*1800*/  IMAD.MOV.U32 R5, RZ, RZ, R6 ;  /* 0x000000ffff057224 */ /* 0x000fce00078e0006 */
.L_x_10013:
[----:B------:R-:W-:Y:S05]  /*1810*/  BSYNC B2 ;  /* 0x0000000000027941 */ /* 0x000fea0003800000 */
.L_x_10011:
        /* <DEDUP_REMOVED lines=16> */
.L_x_10017:
[----:B------:R-:W-:Y:S05]  /*1920*/  BSYNC B3 ;  /* 0x0000000000037941 */ /* 0x000fea0003800000 */
.L_x_10016:
        /* <DEDUP_REMOVED lines=42> */
[----:B------:R-:W-:-:S07]  /*1bd0*/  IMAD.MOV.U32 R8, RZ, RZ, R70 ;  /* 0x000000ffff087224 */ /* 0x000fce00078e0046 */
.L_x_10015:
[----:B------:R-:W-:Y:S05]  /*1be0*/  BSYNC B2 ;  /* 0x0000000000027941 */ /* 0x000fea0003800000 */
.L_x_10014:
        /* <DEDUP_REMOVED lines=9> */
[----:B------:R-:W-:Y:S01]  /*1c80*/  PRMT R5, R73, 0x7632, R5 ;  /* 0x0000763249057816 */ /* 0x000fe20000000005 */
[----:B------:R-:W-:Y:S02]  /*1c90*/  VIADD R73, R103, 0x1 ;  /* 0x0000000167497836 */ /* 0x000fe40000000000 */
        /* <DEDUP_REMOVED lines=10> */
.L_x_10019:
[----:B------:R-:W-:-:S07]  /*1d40*/  IMAD.MOV.U32 R71, RZ, RZ, R6 ;  /* 0x000000ffff477224 */ /* 0x000fce00078e0006 */
.L_x_10020:
[----:B------:R-:W-:Y:S05]  /*1d50*/  BSYNC B2 ;  /* 0x0000000000027941 */ /* 0x000fea0003800000 */
.L_x_10018:
        /* <DEDUP_REMOVED lines=16> */
.L_x_10024:
[----:B------:R-:W-:Y:S05]  /*1e60*/  BSYNC B3 ;  /* 0x0000000000037941 */ /* 0x000fea0003800000 */
.L_x_10023:
        /* <DEDUP_REMOVED lines=44> */
.L_x_10022:
[----:B------:R-:W-:Y:S05]  /*2130*/  BSYNC B2 ;  /* 0x0000000000027941 */ /* 0x000fea0003800000 */
.L_x_10021:
        /* <DEDUP_REMOVED lines=20> */
.L_x_10026:
[----:B------:R-:W-:-:S07]  /*2280*/  MOV R5, R6 ;  /* 0x0000000600057202 */ /* 0x000fce0000000f00 */
.L_x_10027:
[----:B------:R-:W-:Y:S05]  /*2290*/  BSYNC B2 ;  /* 0x0000000000027941 */ /* 0x000fea0003800000 */
.L_x_10025:
        /* <DEDUP_REMOVED lines=16> */
.L_x_10031:
[----:B------:R-:W-:Y:S05]  /*23a0*/  BSYNC B3 ;  /* 0x0000000000037941 */ /* 0x000fea0003800000 */
.L_x_10030:
        /* <DEDUP_REMOVED lines=43> */
.L_x_10029:
[----:B------:R-:W-:Y:S05]  /*2660*/  BSYNC B2 ;  /* 0x0000000000027941 */ /* 0x000fea0003800000 */
.L_x_10028:
        /* <DEDUP_REMOVED lines=21> */
.L_x_10033:
[----:B------:R-:W-:-:S07]  /*27c0*/  MOV R5, R6 ;  /* 0x0000000600057202 */ /* 0x000fce0000000f00 */
.L_x_10034:
[----:B------:R-:W-:Y:S05]  /*27d0*/  BSYNC B2 ;  /* 0x0000000000027941 */ /* 0x000fea0003800000 */
.L_x_10032:
        /* <DEDUP_REMOVED lines=16> */
.L_x_10038:
[----:B------:R-:W-:Y:S05]  /*28e0*/  BSYNC B3 ;  /* 0x0000000000037941 */ /* 0x000fea0003800000 */
.L_x_10037:
        /* <DEDUP_REMOVED lines=41> */
[----:B------:R-:W-:Y:S01]  /*2b80*/  HFMA2.MMA R105, -RZ, RZ, 0, 0 ;  /* 0x00000000ff697435 */ /* 0x000fe200000001ff */
[----:B------:R-:W-:-:S10]  /*2b90*/  IMAD.MOV.U32 R8, RZ, RZ, R104 ;  /* 0x000000ffff087224 */ /* 0x000fd400078e0068 */
.L_x_10036:
[----:B------:R-:W-:Y:S05]  /*2ba0*/  BSYNC B2 ;  /* 0x0000000000027941 */ /* 0x000fea0003800000 */
.L_x_10035:
        /* <DEDUP_REMOVED lines=20> */
.L_x_10040:
[----:B------:R-:W-:-:S07]  /*2cf0*/  MOV R5, R6 ;  /* 0x0000000600057202 */ /* 0x000fce0000000f00 */
.L_x_10041:
[----:B------:R-:W-:Y:S05]  /*2d00*/  BSYNC B2 ;  /* 0x0000000000027941 */ /* 0x000fea0003800000 */
.L_x_10039:
        /* <DEDUP_REMOVED lines=16> */
.L_x_10045:
[----:B------:R-:W-:Y:S05]  /*2e10*/  BSYNC B3 ;  /* 0x0000000000037941 */ /* 0x000fea0003800000 */
.L_x_10044:
        /* <DEDUP_REMOVED lines=43> */
.L_x_10043:
[----:B------:R-:W-:Y:S05]  /*30d0*/  BSYNC B2 ;  /* 0x0000000000027941 */ /* 0x000fea0003800000 */
.L_x_10042:
        /* <DEDUP_REMOVED lines=21> */
.L_x_10047:
[----:B------:R-:W-:-:S07]  /*3230*/  IMAD.MOV.U32 R103, RZ, RZ, R6 ;  /* 0x000000ffff677224 */ /* 0x000fce00078e0006 */
.L_x_10048:
[----:B------:R-:W-:Y:S05]  /*3240*/  BSYNC B2 ;  /* 0x0000000000027941 */ /* 0x000fea0003800000 */
.L_x_10046:
        /* <DEDUP_REMOVED lines=18> */
.L_x_10052:
[----:B------:R-:W-:Y:S05]  /*3370*/  BSYNC B3 ;  /* 0x0000000000037941 */ /* 0x000fea0003800000 */
.L_x_10051:
        /* <DEDUP_REMOVED lines=43> */
.L_x_10050:
[----:B------:R-:W-:Y:S05]  /*3630*/  BSYNC B2 ;  /* 0x0000000000027941 */ /* 0x000fea0003800000 */
.L_x_10049:
[----:B------:R-:W-:Y:S02]  /*3640*/  ISETP.NE.AND P6, PT, R101, RZ, PT ;  /* 0x000000ff6500720c */ /* 0x000fe40003fc5270 */
[----:B------:R-:W-:Y:S02]  /*3650*/  I2FP.F32.U32 R101, R103 ;  /* 0x0000006700657245 */ /* 0x000fe40000201000 */
[----:B------:R-:W-:Y:S02]  /*3660*/  SEL R108, RZ, 0x10000, P5 ;  /* 0x00010000ff6c7807 */ /* 0x000fe40002800000 */
[----:B------:R-:W-:Y:S01]  /*3670*/  ISETP.NE.AND P5, PT, R102, RZ, PT ;  /* 0x000000ff6600720c */ /* 0x000fe20003fa5270 */
[----:B------:R-:W-:Y:S01]  /*3680*/  FFMA.FTZ R100, R101, R100, 1.1641532182693481445e-10 ;  /* 0x2f00000065647423 */ /* 0x000fe20000010064 */
[----:B------:R-:W-:Y:S01]  /*3690*/  IMAD.U32 R102, R75, 0x10000, RZ ;  /* 0x000100004b667824 */ /* 0x000fe200078e00ff */
[----:B------:R-:W-:Y:S02]  /*36a0*/  SEL R106, RZ, 0x1, P1 ;  /* 0x00000001ff6a7807 */ /* 0x000fe40000800000 */
[----:B------:R-:W-:Y:S01]  /*36b0*/  SEL R104, RZ, 0x1, P2 ;  /* 0x00000001ff687807 */ /* 0x000fe20001000000 */
[----:B------:R-:W-:Y:S01]  /*36c0*/  FMUL.FTZ R75, R102, R93 ;  /* 0x0000005d664b7220 */ /* 0x000fe20000410000 */
[----:B------:R-:W-:-:S02]  /*36d0*/  FSETP.GTU.FTZ.AND P1, PT, R100, R95, PT ;  /* 0x0000005f6400720b */ /* 0x000fc40003f3c000 */
[----:B------:R-:W-:Y:S01]  /*36e0*/  SEL R103, RZ, 0x1, P5 ;  /* 0x00000001ff677807 */ /* 0x000fe20002800000 */
[----:B------:R-:W-:Y:S01]  /*36f0*/  FMUL.FTZ R75, R75, R94 ;  /* 0x0000005e4b4b7220 */ /* 0x000fe20000410000 */
[----:B------:R-:W-:Y:S01]  /*3700*/  SEL R107, RZ, 0x100, P4 ;  /* 0x00000100ff6b7807 */ /* 0x000fe20002000000 */
[----:B------:R-:W-:Y:S01]  /*3710*/  IMAD.WIDE.U32 R104, R104, 0x1000000, RZ ;  /* 0x0100000068687825 */ /* 0x000fe200078e00ff */
[----:B------:R-:W-:Y:S02]  /*3720*/  SEL R101, RZ, 0x1000000, P1 ;  /* 0x01000000ff657807 */ /* 0x000fe40000800000 */
[----:B------:R-:W-:Y:S01]  /*3730*/  SEL R109, RZ, 0x1, P3 ;  /* 0x00000001ff6d7807 */ /* 0x000fe20001800000 */
[----:B------:R-:W-:Y:S01]  /*3740*/  IMAD.WIDE.U32 R94, R106, 0x10000, RZ ;  /* 0x000100006a5e7825 */ /* 0x000fe200078e00ff */
[----:B------:R-:W-:Y:S02]  /*3750*/  LOP3.LUT R101, R107, R101, R108, 0xfe, !PT ;  /* 0x000000656b657212 */ /* 0x000fe400078efe6c */
[----:B------:R-:W-:Y:S01]  /*3760*/  FSEL R75, R75, RZ, !P1 ;  /* 0x000000ff4b4b7208 */ /* 0x000fe20004800000 */
[----:B------:R-:W-:Y:S01]  /*3770*/  IMAD.WIDE.U32 R102, R103, 0x100, RZ ;  /* 0x0000010067667825 */ /* 0x000fe200078e00ff */
[----:B------:R-:W-:-:S02]  /*3780*/  LEA R100, P2, R99, UR10, 0x5 ;  /* 0x0000000a63647c11 */ /* 0x000fc4000f8428ff */
[----:B------:R-:W-:Y:S01]  /*3790*/  SEL R107, RZ, 0x1, P6 ;  /* 0x00000001ff6b7807 */ /* 0x000fe20003000000 */
[----:B------:R-:W-:Y:S01]  /*37a0*/  @P0 FADD.FTZ R75, R67, R75 ;  /* 0x0000004b434b0221 */ /* 0x000fe20000010000 */
[----:B------:R-:W-:Y:S02]  /*37b0*/  LOP3.LUT R102, R102, R104, R94, 0xfe, !PT ;  /* 0x0000006866667212 */ /* 0x000fe400078efe5e */
        /* <DEDUP_REMOVED lines=10> */
.L_x_9996:
[----:B------:R-:W-:Y:S05]  /*3860*/  BSYNC B1 ;  /* 0x0000000000017941 */ /* 0x000fea0003800000 */
.L_x_9995:
        /* <DEDUP_REMOVED lines=25> */
.L_x_10056:
[----:B------:R-:W-:-:S07]  /*3a00*/  IMAD.MOV.U32 R78, RZ, RZ, R6 ;  /* 0x000000ffff4e7224 */ /* 0x000fce00078e0006 */
.L_x_10057:
[----:B------:R-:W-:Y:S05]  /*3a10*/  BSYNC B2 ;  /* 0x0000000000027941 */ /* 0x000fea0003800000 */
.L_x_10055:
        /* <DEDUP_REMOVED lines=16> */
.L_x_10061:
[----:B------:R-:W-:Y:S05]  /*3b20*/  BSYNC B3 ;  /* 0x0000000000037941 */ /* 0x000fea0003800000 */
.L_x_10060:
        /* <DEDUP_REMOVED lines=42> */
[----:B------:R-:W-:-:S07]  /*3dd0*/  IMAD.MOV.U32 R8, RZ, RZ, R100 ;  /* 0x000000ffff087224 */ /* 0x000fce00078e0064 */
.L_x_10059:
[----:B------:R-:W-:Y:S05]  /*3de0*/  BSYNC B2 ;  /* 0x0000000000027941 */ /* 0x000fea0003800000 */
.L_x_10058:
        /* <DEDUP_REMOVED lines=27> */
.L_x_10063:
[----:B------:R-:W-:-:S07]  /*3fa0*/  IMAD.MOV.U32 R5, RZ, RZ, R6 ;  /* 0x000000ffff057224 */ /* 0x000fce00078e0006 */
.L_x_10064:
[----:B------:R-:W-:Y:S05]  /*3fb0*/  BSYNC B2 ;  /* 0x0000000000027941 */ /* 0x000fea0003800000 */
.L_x_10062:
        /* <DEDUP_REMOVED lines=16> */
.L_x_10068:
[----:B------:R-:W-:Y:S05]  /*40c0*/  BSYNC B3 ;  /* 0x0000000000037941 */ /* 0x000fea0003800000 */
.L_x_10067:
        /* <DEDUP_REMOVED lines=43> */
.L_x_10066:
[----:B------:R-:W-:Y:S05]  /*4380*/  BSYNC B2 ;  /* 0x0000000000027941 */ /* 0x000fea0003800000 */
.L_x_10065:
        /* <DEDUP_REMOVED lines=21> */
.L_x_10070:
[----:B------:R-:W-:-:S07]  /*44e0*/  MOV R5, R6 ;  /* 0x0000000600057202 */ /* 0x000fce0000000f00 */
.L_x_10071:
[----:B------:R-:W-:Y:S05]  /*44f0*/  BSYNC B2 ;  /* 0x0000000000027941 */ /* 0x000fea0003800000 */
.L_x_10069:
        /* <DEDUP_REMOVED lines=16> */
.L_x_10075:
[----:B------:R-:W-:Y:S05]  /*4600*/  BSYNC B3 ;  /* 0x0000000000037941 */ /* 0x000fea0003800000 */
.L_x_10074:
        /* <DEDUP_REMOVED lines=43> */
.L_x_10073:
[----:B------:R-:W-:Y:S05]  /*48c0*/  BSYNC B2 ;  /* 0x0000000000027941 */ /* 0x000fea0003800000 */
.L_x_10072:
        /* <DEDUP_REMOVED lines=21> */
.L_x_10077:
[----:B------:R-:W-:-:S07]  /*4a20*/  IMAD.MOV.U32 R5, RZ, RZ, R6 ;  /* 0x000000ffff057224 */ /* 0x000fce00078e0006 */
.L_x_10078:
[----:B------:R-:W-:Y:S05]  /*4a30*/  BSYNC B2 ;  /* 0x0000000000027941 */ /* 0x000fea0003800000 */
.L_x_10076:
        /* <DEDUP_REMOVED lines=16> */
.L_x_10082:
[----:B------:R-:W-:Y:S05]  /*4b40*/  BSYNC B3 ;  /* 0x0000000000037941 */ /* 0x000fea0003800000 */
.L_x_10081:
        /* <DEDUP_REMOVED lines=43> */
.L_x_10080:
[----:B------:R-:W-:Y:S05]  /*4e00*/  BSYNC B2 ;  /* 0x0000000000027941 */ /* 0x000fea0003800000 */
.L_x_10079:
        /* <DEDUP_REMOVED lines=20> */
.L_x_10084:
[----:B------:R-:W-:-:S07]  /*4f50*/  MOV R5, R6 ;  /* 0x0000000600057202 */ /* 0x000fce0000000f00 */
.L_x_10085:
[----:B------:R-:W-:Y:S05]  /*4f60*/  BSYNC B2 ;  /* 0x0000000000027941 */ /* 0x000fea0003800000 */
.L_x_10083:
        /* <DEDUP_REMOVED lines=16> */
.L_x_10089:
[----:B------:R-:W-:Y:S05]  /*5070*/  BSYNC B3 ;  /* 0x0000000000037941 */ /* 0x000fea0003800000 */
.L_x_10088:
        /* <DEDUP_REMOVED lines=43> */
.L_x_10087:
[----:B------:R-:W-:Y:S05]  /*5330*/  BSYNC B2 ;  /* 0x0000000000027941 */ /* 0x000fea0003800000 */
.L_x_10086:
        /* <DEDUP_REMOVED lines=21> */
.L_x_10091:
[----:B------:R-:W-:-:S07]  /*5490*/  IMAD.MOV.U32 R5, RZ, RZ, R6 ;  /* 0x000000ffff057224 */ /* 0x000fce00078e0006 */
.L_x_10092:
[----:B------:R-:W-:Y:S05]  /*54a0*/  BSYNC B2 ;  /* 0x0000000000027941 */ /* 0x000fea0003800000 */
.L_x_10090:
        /* <DEDUP_REMOVED lines=16> */
.L_x_10096:
[----:B------:R-:W-:Y:S05]  /*55b0*/  BSYNC B3 ;  /* 0x0000000000037941 */ /* 0x000fea0003800000 */
.L_x_10095:
        /* <DEDUP_REMOVED lines=43> */
.L_x_10094:
[----:B------:R-:W-:Y:S05]  /*5870*/  BSYNC B2 ;  /* 0x0000000000027941 */ /* 0x000fea0003800000 */
.L_x_10093:
        /* <DEDUP_REMOVED lines=20> */
.L_x_10098:
[----:B------:R-:W-:-:S07]  /*59c0*/  MOV R5, R6 ;  /* 0x0000000600057202 */ /* 0x000fce0000000f00 */
.L_x_10099:
[----:B------:R-:W-:Y:S05]  /*59d0*/  BSYNC B2 ;  /* 0x0000000000027941 */ /* 0x000fea0003800000 */
.L_x_10097:
        /* <DEDUP_REMOVED lines=16> */
.L_x_10103:
[----:B------:R-:W-:Y:S05]  /*5ae0*/  BSYNC B3 ;  /* 0x0000000000037941 */ /* 0x000fea0003800000 */
.L_x_10102:
        /* <DEDUP_REMOVED lines=43> */
.L_x_10101:
[----:B------:R-:W-:Y:S05]  /*5da0*/  BSYNC B2 ;  /* 0x0000000000027941 */ /* 0x000fea0003800000 */
.L_x_10100:
[----:B------:R-:W-:Y:S01]  /*5db0*/  I2FP.F32.U32 R82, R5 ;  /* 0x0000000500527245 */ /* 0x000fe20000201000 */
[----:B------:R-:W-:Y:S01]  /*5dc0*/  BSSY B2, `(.L_x_10104) ;  /* 0x0000015000027945 */ /* 0x000fe20003800000 */
[C---:B------:R-:W-:Y:S02]  /*5dd0*/  SHF.L.U32 R104, R83.reuse, 0x10, RZ ;  /* 0x0000001053687819 */ /* 0x040fe400000006ff */
[----:B------:R-:W-:Y:S01]  /*5de0*/  ISETP.NE.AND P6, PT, R106, 0x1, PT ;  /* 0x000000016a00780c */ /* 0x000fe20003fc5270 */
[----:B------:R-:W-:Y:S01]  /*5df0*/  FFMA.FTZ R5, R82, R101, 1.1641532182693481445e-10 ;  /* 0x2f00000052057423 */ /* 0x000fe20000010065 */
[----:B------:R-:W-:Y:S01]  /*5e00*/  PRMT R83, R83, 0x7632, R83 ;  /* 0x0000763253537816 */ /* 0x000fe20000000053 */
[----:B------:R-:W-:-:S03]  /*5e10*/  FMUL.FTZ R104, R104, R93 ;  /* 0x0000005d68687220 */ /* 0x000fc60000410000 */
[----:B------:R-:W-:Y:S01]  /*5e20*/  FSETP.GTU.FTZ.AND P5, PT, R5, R100, PT ;  /* 0x000000640500720b */ /* 0x000fe20003fbc000 */
[----:B------:R-:W-:Y:S01]  /*5e30*/  FMUL.FTZ R104, R104, R95 ;  /* 0x0000005f68687220 */ /* 0x000fe20000410000 */
[----:B------:R-:W-:-:S04]  /*5e40*/  VIADD R5, R106, 0x1 ;  /* 0x000000016a057836 */ /* 0x000fc80000000000 */
        /* <DEDUP_REMOVED lines=11> */
.L_x_10105:
[----:B------:R-:W-:-:S07]  /*5f00*/  IMAD.MOV.U32 R108, RZ, RZ, R6 ;  /* 0x000000ffff6c7224 */ /* 0x000fce00078e0006 */
.L_x_10106:
[----:B------:R-:W-:Y:S05]  /*5f10*/  BSYNC B2 ;  /* 0x0000000000027941 */ /* 0x000fea0003800000 */
.L_x_10104:
        /* <DEDUP_REMOVED lines=18> */
.L_x_10110:
[----:B------:R-:W-:Y:S05]  /*6040*/  BSYNC B3 ;  /* 0x0000000000037941 */ /* 0x000fea0003800000 */
.L_x_10109:
        /* <DEDUP_REMOVED lines=43> */
.L_x_10108:
[----:B------:R-:W-:Y:S05]  /*6300*/  BSYNC B2 ;  /* 0x0000000000027941 */ /* 0x000fea0003800000 */
.L_x_10107:
[----:B------:R-:W-:Y:S01]  /*6310*/  ISETP.NE.AND P6, PT, R102, RZ, PT ;  /* 0x000000ff6600720c */ /* 0x000fe20003fc5270 */
[----:B------:R-:W-:Y:S01]  /*6320*/  IMAD.U32 R104, R83, 0x10000, RZ ;  /* 0x0001000053687824 */ /* 0x000fe200078e00ff */
[----:B------:R-:W-:Y:S02]  /*6330*/  I2FP.F32.U32 R102, R108 ;  /* 0x0000006c00667245 */ /* 0x000fe40000201000 */
[----:B------:R-:W-:Y:S01]  /*6340*/  SEL R110, RZ, 0x10000, P5 ;  /* 0x00010000ff6e7807 */ /* 0x000fe20002800000 */
[----:B------:R-:W-:Y:S01]  /*6350*/  FMUL.FTZ R104, R104, R93 ;  /* 0x0000005d68687220 */ /* 0x000fe20000410000 */
[----:B------:R-:W-:Y:S01]  /*6360*/  ISETP.NE.AND P5, PT, R103, RZ, PT ;  /* 0x000000ff6700720c */ /* 0x000fe20003fa5270 */
[----:B------:R-:W-:Y:S01]  /*6370*/  FFMA.FTZ R101, R102, R101, 1.1641532182693481445e-10 ;  /* 0x2f00000066657423 */ /* 0x000fe20000010065 */
        /* <DEDUP_REMOVED lines=8> */
[----:B------:R-:W-:Y:S02]  /*6400*/  SEL R95, RZ, 0x1000000, P1 ;  /* 0x01000000ff5f7807 */ /* 0x000fe40000800000 */
[----:B------:R-:W-:Y:S01]  /*6410*/  SEL R109, RZ, 0x1, P3 ;  /* 0x00000001ff6d7807 */ /* 0x000fe20001800000 */
[----:B------:R-:W-:Y:S01]  /*6420*/  IMAD.WIDE.U32 R102, R102, 0x100, RZ ;  /* 0x0000010066667825 */ /* 0x000fe200078e00ff */
[----:B------:R-:W-:-:S02]  /*6430*/  LOP3.LUT R105, R105, R95, R110, 0xfe, !PT ;  /* 0x0000005f69697212 */ /* 0x000fc400078efe6e */
[----:B------:R-:W-:Y:S02]  /*6440*/  FSEL R83, R83, RZ, !P1 ;  /* 0x000000ff53537208 */ /* 0x000fe40004800000 */
[----:B------:R-:W-:Y:S02]  /*6450*/  LEA R104, P2, R94, UR10, 0x5 ;  /* 0x0000000a5e687c11 */ /* 0x000fe4000f8428ff */
[----:B------:R-:W-:Y:S01]  /*6460*/  LOP3.LUT R100, R102, R106, R100, 0xfe, !PT ;  /* 0x0000006a66647212 */ /* 0x000fe200078efe64 */
[----:B------:R-:W-:Y:S01]  /*6470*/  @P0 FADD.FTZ R83, R67, R83 ;  /* 0x0000005343530221 */ /* 0x000fe20000010000 */
[----:B------:R-:W-:Y:S02]  /*6480*/  SEL R95, RZ, 0x1, P6 ;  /* 0x00000001ff5f7807 */ /* 0x000fe40003000000 */
[----:B------:R-:W-:Y:S02]  /*6490*/  LOP3.LUT R109, R107, R105, R109, 0xfe, !PT ;  /* 0x000000696b6d7212 */ /* 0x000fe400078efe6d */
[----:B------:R-:W-:-:S02]  /*64a0*/  LEA R106, P1, R94, UR12, 0x3 ;  /* 0x0000000c5e6a7c11 */ /* 0x000fc4000f8218ff */
[----:B------:R-:W-:Y:S02]  /*64b0*/  LEA.HI.X R105, R94, UR11, RZ, 0x5, P2 ;  /* 0x0000000b5e697c11 */ /* 0x000fe400090f2cff */
[----:B------:R-:W-:Y:S02]  /*64c0*/  LOP3.LUT R100, R100, R95, RZ, 0xfc, !PT ;  /* 0x0000005f64647212 */ /* 0x000fe400078efcff */
[C---:B------:R-:W-:Y:S01]  /*64d0*/  LEA.HI.X R107, R94.reuse, UR13, RZ, 0x3, P1 ;  /* 0x0000000d5e6b7c11 */ /* 0x040fe200088f1cff */
[----:B------:R1:W-:Y:S01]  /*64e0*/  STG.E.128 desc[UR6][R104.64], R76 ;  /* 0x0000004c68007986 */ /* 0x0003e2000c101d06 */
[----:B------:R-:W-:Y:S02]  /*64f0*/  LOP3.LUT R101, R103, R109, R101, 0xfe, !PT ;  /* 0x0000006d67657212 */ /* 0x000fe400078efe65 */
[----:B------:R-:W-:Y:S01]  /*6500*/  IADD3 R94, R94, 0x20, RZ ;  /* 0x000000205e5e7810 */ /* 0x000fe20007ffe0ff */
[----:B------:R1:W-:Y:S04]  /*6510*/  STG.E.128 desc[UR6][R104.64+0x10], R80 ;  /* 0x0000105068007986 */ /* 0x0003e8000c101d06 */
[----:B------:R1:W-:Y:S02]  /*6520*/  STG.E.64 desc[UR6][R106.64], R100 ;  /* 0x000000646a007986 */ /* 0x0003e4000c101b06 */
.L_x_10054:
[----:B------:R-:W-:Y:S05]  /*6530*/  BSYNC B1 ;  /* 0x0000000000017941 */ /* 0x000fea0003800000 */
.L_x_10053:
        /* <DEDUP_REMOVED lines=25> */
.L_x_10114:
[----:B------:R-:W-:-:S07]  /*66d0*/  IMAD.MOV.U32 R86, RZ, RZ, R6 ;  /* 0x000000ffff567224 */ /* 0x000fce00078e0006 */
.L_x_10115:
[----:B------:R-:W-:Y:S05]  /*66e0*/  BSYNC B2 ;  /* 0x0000000000027941 */ /* 0x000fea0003800000 */
.L_x_10113:
        /* <DEDUP_REMOVED lines=16> */
.L_x_10119:
[----:B------:R-:W-:Y:S05]  /*67f0*/  BSYNC B3 ;  /* 0x0000000000037941 */ /* 0x000fea0003800000 */
.L_x_10118:
[----:B------:R-:W-:Y:S01]  /*6800*/  IMAD.HI.U32 R5, R98, -0x326172a9, RZ ;  /* 0xcd9e8d5762057827 */ /* 0x000fe200078e00ff */
[----:B------:R-:W-:-:S03]  /*6810*/  LOP3.LUT R7, R7, UR5, R4, 0x96, !PT ;  /* 0x0000000507077c12 */ /* 0x000fc6000f8e9604 */
[----:B------:R-:W-:Y:S01]  /*6820*/  IMAD R9, R98, -0x326172a9, RZ ;  /* 0xcd9e8d5762097824 */ /* 0x000fe200078e02ff */
[----:B------:R-:W-:Y:S01]  /*6830*/  LOP3.LUT R5, R5, UR4, R96, 0x96, !PT ;  /* 0x0000000405057c12 */ /* 0x000fe2000f8e9660 */
[----:B------:R-:W-:-:S04]  /*6840*/  IMAD.WIDE.U32 R6, R7, -0x326172a9, RZ ;  /* 0xcd9e8d5707067825 */ /* 0x000fc800078e00ff */
[----:B------:R-:W-:Y:S01]  /*6850*/  IMAD R87, R97, -0x2daee0ad, RZ ;  /* 0xd2511f5361577824 */ /* 0x000fe200078e02ff */
[----:B------:R-:W-:Y:S01]  /*6860*/  LOP3.LUT R9, R7, UR15, R9, 0x96, !PT ;  /* 0x0000000f07097c12 */ /* 0x000fe2000f8e9609 */
[----:B-1----:R-:W-:-:S04]  /*6870*/  IMAD.WIDE.U32 R100, R5, -0x2daee0ad, RZ ;  /* 0xd2511f5305647825 */ /* 0x002fc800078e00ff */
        /* <DEDUP_REMOVED lines=35> */
.L_x_10117:
[----:B------:R-:W-:Y:S05]  /*6ab0*/  BSYNC B2 ;  /* 0x0000000000027941 */ /* 0x000fea0003800000 */
.L_x_10116:
[----:B-1----:R-:W0:Y:S01]  /*6ac0*/  LDC R100, c[0x0][0x298] ;  /* 0x0000a600ff647b82 */ /* 0x002e220000000800 */
        /* <DEDUP_REMOVED lines=26> */
.L_x_10121:
[----:B------:R-:W-:-:S07]  /*6c70*/  IMAD.MOV.U32 R5, RZ, RZ, R6 ;  /* 0x000000ffff057224 */ /* 0x000fce00078e0006 */
.L_x_10122:
[----:B------:R-:W-:Y:S05]  /*6c80*/  BSYNC B2 ;  /* 0x0000000000027941 */ /* 0x000fea0003800000 */
.L_x_10120:
        /* <DEDUP_REMOVED lines=16> */
.L_x_10126:
[----:B------:R-:W-:Y:S05]  /*6d90*/  BSYNC B3 ;  /* 0x0000000000037941 */ /* 0x000fea0003800000 */
.L_x_10125:
        /* <DEDUP_REMOVED lines=43> */
.L_x_10124:
[----:B------:R-:W-:Y:S05]  /*7050*/  BSYNC B2 ;  /* 0x0000000000027941 */ /* 0x000fea0003800000 */
.L_x_10123:
        /* <DEDUP_REMOVED lines=21> */
.L_x_10128:
[----:B------:R-:W-:-:S07]  /*71b0*/  MOV R5, R6 ;  /* 0x0000000600057202 */ /* 0x000fce0000000f00 */
.L_x_10129:
[----:B------:R-:W-:Y:S05]  /*71c0*/  BSYNC B2 ;  /* 0x0000000000027941 */ /* 0x000fea0003800000 */
.L_x_10127:
        /* <DEDUP_REMOVED lines=16> */
.L_x_10133:
[----:B------:R-:W-:Y:S05]  /*72d0*/  BSYNC B3 ;  /* 0x0000000000037941 */ /* 0x000fea0003800000 */
.L_x_10132:
        /* <DEDUP_REMOVED lines=43> */
.L_x_10131:
[----:B------:R-:W-:Y:S05]  /*7590*/  BSYNC B2 ;  /* 0x0000000000027941 */ /* 0x000fea0003800000 */
.L_x_10130:
        /* <DEDUP_REMOVED lines=21> */
.L_x_10135:
[----:B------:R-:W-:-:S07]  /*76f0*/  IMAD.MOV.U32 R5, RZ, RZ, R6 ;  /* 0x000000ffff057224 */ /* 0x000fce00078e0006 */
.L_x_10136:
[----:B------:R-:W-:Y:S05]  /*7700*/  BSYNC B2 ;  /* 0x0000000000027941 */ /* 0x000fea0003800000 */
.L_x_10134:
        /* <DEDUP_REMOVED lines=16> */
.L_x_10140:
[----:B------:R-:W-:Y:S05]  /*7810*/  BSYNC B3 ;  /* 0x0000000000037941 */ /* 0x000fea0003800000 */
.L_x_10139:
        /* <DEDUP_REMOVED lines=43> */
.L_x_10138:
[----:B------:R-:W-:Y:S05]  /*7ad0*/  BSYNC B2 ;  /* 0x0000000000027941 */ /* 0x000fea0003800000 */
.L_x_10137:
        /* <DEDUP_REMOVED lines=20> */
.L_x_10142:
[----:B------:R-:W-:-:S07]  /*7c20*/  MOV R5, R6 ;  /* 0x0000000600057202 */ /* 0x000fce0000000f00 */
.L_x_10143:
[----:B------:R-:W-:Y:S05]  /*7c30*/  BSYNC B2 ;  /* 0x0000000000027941 */ /* 0x000fea0003800000 */
.L_x_10141:
        /* <DEDUP_REMOVED lines=16> */
.L_x_10147:
[----:B------:R-:W-:Y:S05]  /*7d40*/  BSYNC B3 ;  /* 0x0000000000037941 */ /* 0x000fea0003800000 */
.L_x_10146:
        /* <DEDUP_REMOVED lines=43> */
.L_x_10145:
[----:B------:R-:W-:Y:S05]  /*8000*/  BSYNC B2 ;  /* 0x0000000000027941 */ /* 0x000fea0003800000 */
.L_x_10144:
        /* <DEDUP_REMOVED lines=21> */
.L_x_10149:
[----:B------:R-:W-:-:S07]  /*8160*/  IMAD.MOV.U32 R5, RZ, RZ, R6 ;  /* 0x000000ffff057224 */ /* 0x000fce00078e0006 */
.L_x_10150:
[----:B------:R-:W-:Y:S05]  /*8170*/  BSYNC B2 ;  /* 0x0000000000027941 */ /* 0x000fea0003800000 */
.L_x_10148:
        /* <DEDUP_REMOVED lines=16> */
.L_x_10154:
[----:B------:R-:W-:Y:S05]  /*8280*/  BSYNC B3 ;  /* 0x0000000000037941 */ /* 0x000fea0003800000 */
.L_x_10153:
        /* <DEDUP_REMOVED lines=43> */
.L_x_10152:
[----:B------:R-:W-:Y:S05]  /*8540*/  BSYNC B2 ;  /* 0x0000000000027941 */ /* 0x000fea0003800000 */
.L_x_10151:
        /* <DEDUP_REMOVED lines=20> */
.L_x_10156:
[----:B------:R-:W-:-:S07]  /*8690*/  MOV R5, R6 ;  /* 0x0000000600057202 */ /* 0x000fce0000000f00 */
.L_x_10157:
[----:B------:R-:W-:Y:S05]  /*86a0*/  BSYNC B2 ;  /* 0x0000000000027941 */ /* 0x000fea0003800000 */
.L_x_10155:
        /* <DEDUP_REMOVED lines=16> */
.L_x_10161:
[----:B------:R-:W-:Y:S05]  /*87b0*/  BSYNC B3 ;  /* 0x0000000000037941 */ /* 0x000fea0003800000 */
.L_x_10160:
        /* <DEDUP_REMOVED lines=43> */
.L_x_10159:
[----:B------:R-:W-:Y:S05]  /*8a70*/  BSYNC B2 ;  /* 0x0000000000027941 */ /* 0x000fea0003800000 */
.L_x_10158:
        /* <DEDUP_REMOVED lines=21> */
.L_x_10163:
[----:B------:R-:W-:-:S07]  /*8bd0*/  IMAD.MOV.U32 R108, RZ, RZ, R6 ;  /* 0x000000ffff6c7224 */ /* 0x000fce00078e0006 */
.L_x_10164:
[----:B------:R-:W-:Y:S05]  /*8be0*/  BSYNC B2 ;  /* 0x0000000000027941 */ /* 0x000fea0003800000 */
.L_x_10162:
        /* <DEDUP_REMOVED lines=18> */
.L_x_10168:
[----:B------:R-:W-:Y:S05]  /*8d10*/  BSYNC B3 ;  /* 0x0000000000037941 */ /* 0x000fea0003800000 */
.L_x_10167:
        /* <DEDUP_REMOVED lines=43> */
.L_x_10166:
[----:B------:R-:W-:Y:S05]  /*8fd0*/  BSYNC B2 ;  /* 0x0000000000027941 */ /* 0x000fea0003800000 */
.L_x_10165:
        /* <DEDUP_REMOVED lines=28> */
[----:B------:R-:W-:Y:S01]  /*91a0*/  LEA.HI.X R107, R94, UR13, RZ, 0x3, P1 ;  /* 0x0000000d5e6b7c11 */ /* 0x000fe200088f1cff */
[----:B------:R2:W-:Y:S01]  /*91b0*/  STG.E.128 desc[UR6][R100.64], R84 ;  /* 0x0000005464007986 */ /* 0x0005e2000c101d06 */
[----:B------:R-:W-:-:S03]  /*91c0*/  LOP3.LUT R103, R105, R93, R103, 0xfe, !PT ;  /* 0x0000005d69677212 */ /* 0x000fc600078efe67 */
[----:B------:R2:W-:Y:S04]  /*91d0*/  STG.E.128 desc[UR6][R100.64+0x10], R88 ;  /* 0x0000105864007986 */ /* 0x0005e8000c101d06 */
[----:B------:R2:W-:Y:S02]  /*91e0*/  STG.E.64 desc[UR6][R106.64], R102 ;  /* 0x000000666a007986 */ /* 0x0005e4000c101b06 */
.L_x_10112:
[----:B------:R-:W-:Y:S05]  /*91f0*/  BSYNC B1 ;  /* 0x0000000000017941 */ /* 0x000fea0003800000 */
.L_x_10111:
[----:B------:R-:W-:Y:S01]  /*9200*/  FADD.FTZ R94, RZ, R68 ;  /* 0x00000044ff5e7221 */ /* 0x000fe20000010000 */
        /* <DEDUP_REMOVED lines=30> */
[----:B------:R-:W3:Y:S01]  /*93f0*/  SHFL.BFLY PT, R92, R93, 0x1, 0x1f ;  /* 0x0c201f005d5c7f89 */ /* 0x000ee200000e0000 */
[----:B------:R-:W4:Y:S01]  /*9400*/  LDC R94, c[0x0][0x290] ;  /* 0x0000a400ff5e7b82 */ /* 0x000f220000000800 */
[----:B---3--:R-:W-:-:S05]  /*9410*/  FADD.FTZ R95, R93, R92 ;  /* 0x0000005c5d5f7221 */ /* 0x008fca0000010000 */
[----:B------:R-:W0:Y:S02]  /*9420*/  SHFL.BFLY PT, R92, R95, 0x2, 0x1f ;  /* 0x0c401f005f5c7f89 */ /* 0x000e2400000e0000 */
[----:B012---:R-:W-:-:S05]  /*9430*/  FADD.FTZ R100, R95, R92 ;  /* 0x0000005c5f647221 */ /* 0x007fca0000010000 */
[----:B------:R-:W0:Y:S02]  /*9440*/  SHFL.BFLY PT, R101, R100, 0x4, 0x1f ;  /* 0x0c801f0064657f89 */ /* 0x000e2400000e0000 */
[----:B0-----:R-:W-:-:S05]  /*9450*/  FADD.FTZ R101, R100, R101 ;  /* 0x0000006564657221 */ /* 0x001fca0000010000 */
[----:B------:R-:W0:Y:S02]  /*9460*/  SHFL.BFLY PT, R92, R101, 0x8, 0x1f ;  /* 0x0d001f00655c7f89 */ /* 0x000e2400000e0000 */
[----:B0-----:R-:W-:-:S05]  /*9470*/  FADD.FTZ R102, R101, R92 ;  /* 0x0000005c65667221 */ /* 0x001fca0000010000 */
[----:B------:R-:W0:Y:S02]  /*9480*/  SHFL.BFLY PT, R103, R102, 0x10, 0x1f ;  /* 0x0e001f0066677f89 */ /* 0x000e2400000e0000 */
[----:B0-----:R-:W-:-:S04]  /*9490*/  FADD.FTZ R103, R102, R103 ;  /* 0x0000006766677221 */ /* 0x001fc80000010000 */
[----:B----4-:R-:W-:-:S04]  /*94a0*/  FMUL.FTZ R93, R103, R94 ;  /* 0x0000005e675d7220 */ /* 0x010fc80000410000 */
        /* <DEDUP_REMOVED lines=58> */
.L_x_10188:
[----:B------:R-:W-:Y:S01]  /*9850*/  FMUL.FTZ R92, R93, R93 ;  /* 0x0000005d5d5c7220 */ /* 0x000fe20000410000 */
[----:B------:R-:W-:Y:S01]  /*9860*/  PLOP3.LUT P1, PT, PT, PT, UP1, 0x40, 0x0 ;  /* 0x000000000000781c */ /* 0x000fe20003f2e818 */
[----:B-1----:R-:W-:Y:S01]  /*9870*/  FADD.FTZ R105, R102, R103 ;  /* 0x0000006766697221 */ /* 0x002fe20000010000 */
[----:B------:R-:W1:Y:S01]  /*9880*/  @!P0 LDC.64 R100, c[0x0][0x258] ;  /* 0x00009600ff648b82 */ /* 0x000e620000000a00 */
[----:B------:R-:W-:Y:S01]  /*9890*/  BSSY B1, `(.L_x_10170) ;  /* 0x000002d000017945 */ /* 0x000fe20003800000 */
[----:B------:R-:W-:Y:S01]  /*98a0*/  FSEL R95, R92, RZ, !P1 ;  /* 0x000000ff5c5f7208 */ /* 0x000fe20004800000 */
[----:B------:R-:W-:Y:S01]  /*98b0*/  FFMA.FTZ R94, R105, R94, UR14 ;  /* 0x0000000e695e7e23 */ /* 0x000fe2000801005e */
[----:B------:R-:W-:-:S03]  /*98c0*/  PLOP3.LUT P1, PT, PT, PT, UP1, 0x40, 0x0 ;  /* 0x000000000000781c */ /* 0x000fc60003f2e818 */
[----:B------:R-:W-:Y:S01]  /*98d0*/  FADD.FTZ R104, R94, R95 ;  /* 0x0000005f5e687221 */ /* 0x000fe20000010000 */
[----:B0-----:R-:W0:Y:S05]  /*98e0*/  @!P0 LDC.64 R102, c[0x0][0x250] ;  /* 0x00009400ff668b82 */ /* 0x001e2a0000000a00 */
[----:B------:R-:W2:Y:S01]  /*98f0*/  MUFU.RSQ R104, R104 ;  /* 0x0000006800687308 */ /* 0x000ea20000001400 */
[----:B-1----:R-:W-:-:S04]  /*9900*/  @!P0 IMAD.WIDE R100, R10, 0x4, R100 ;  /* 0x000000040a648825 */ /* 0x002fc800078e0264 */
[----:B0-----:R-:W-:Y:S01]  /*9910*/  @!P0 IMAD.WIDE R94, R10, 0x4, R102 ;  /* 0x000000040a5e8825 */ /* 0x001fe200078e0266 */
[----:B------:R-:W-:-:S04]  /*9920*/  FSEL R102, R93, RZ, P1 ;  /* 0x000000ff5d667208 */ /* 0x000fc80000800000 */
[----:B------:R0:W-:Y:S04]  /*9930*/  @!P0 STG.E desc[UR6][R94.64], R93 ;  /* 0x0000005d5e008986 */ /* 0x0001e8000c101906 */
        /* <DEDUP_REMOVED lines=34> */
.L_x_10171:
[----:B------:R-:W-:Y:S05]  /*9b60*/  BSYNC B1 ;  /* 0x0000000000017941 */ /* 0x000fea0003800000 */
.L_x_10170:
        /* <DEDUP_REMOVED lines=35> */
.L_x_10173:
[----:B------:R-:W-:Y:S05]  /*9da0*/  BSYNC B1 ;  /* 0x0000000000017941 */ /* 0x000fea0003800000 */
.L_x_10172:
        /* <DEDUP_REMOVED lines=34> */
.L_x_10175:
[----:B------:R-:W-:Y:S05]  /*9fd0*/  BSYNC B1 ;  /* 0x0000000000017941 */ /* 0x000fea0003800000 */
.L_x_10174:
[----:B0123--:R-:W0:Y:S02]  /*9fe0*/  LDC.64 R92, c[0x0][0x210] ;  /* 0x00008400ff5c7b82 */ /* 0x00fe240000000a00 */
[----:B0-----:R-:W-:-:S04]  /*9ff0*/  LEA R10, R92, R10, 0x2 ;  /* 0x0000000a5c0a7211 */ /* 0x001fc800078e10ff */
[----:B------:R-:W-:-:S13]  /*a000*/  ISETP.GE.AND P0, PT, R10, R93, PT ;  /* 0x0000005d0a00720c */ /* 0x000fda0003f06270 */
[----:B------:R-:W-:Y:S05]  /*a010*/  @!P0 BRA `(.L_x_10176) ;  /* 0xffffff68009c8947 */ /* 0x000fea000383ffff */
[----:B------:R-:W-:Y:S05]  /*a020*/  BSYNC B0 ;  /* 0x0000000000007941 */ /* 0x000fea0003800000 */
.L_x_9994:
[----:B------:R-:W-:Y:S05]  /*a030*/  EXIT ;  /* 0x000000000000794d */ /* 0x000fea0003800000 */
.L_x_10169:
[----:B-12---:R-:W-:Y:S01]  /*a040*/  HFMA2.MMA R106, -RZ, RZ, 0, 5.9604644775390625e-08 ;  /* 0x00000001ff6a7435 */ /* 0x006fe200000001ff */
[----:B------:R-:W-:Y:S01]  /*a050*/  BSSY B1, `(.L_x_10177) ;  /* 0x0000007000017945 */ /* 0x000fe20003800000 */
[----:B0-----:R-:W-:Y:S01]  /*a060*/  IMAD.MOV.U32 R105, RZ, RZ, R93 ;  /* 0x000000ffff697224 */ /* 0x001fe200078e005d */
[----:B------:R-:W-:Y:S01]  /*a070*/  MOV R104, 0xffffffff ;  /* 0xffffffff00687802 */ /* 0x000fe20000000f00 */
[----:B------:R-:W-:-:S07]  /*a080*/  IMAD.MOV.U32 R107, RZ, RZ, 0x1f ;  /* 0x0000001fff6b7424 */ /* 0x000fce00078e00ff */
[----:B-----5:R-:W-:Y:S05]  /*a090*/  WARPSYNC.COLLECTIVE R104, `(.L_x_10178) ;  /* 0x0000000068087348 */ /* 0x020fea0003c00000 */
[----:B------:R0:W1:Y:S02]  /*a0a0*/  SHFL.BFLY P3, R103, R105, R106, R107 ;  /* 0x0c00006a69677389 */ /* 0x000064000006006b */
[----:B01---5:R-:W-:Y:S01]  /*a0b0*/  ENDCOLLECTIVE ;  /* 0x000000000000791b */ /* 0x023fe20003800000 */
.L_x_10178:
[----:B------:R-:W-:Y:S05]  /*a0c0*/  BSYNC B1 ;  /* 0x0000000000017941 */ /* 0x000fea0003800000 */
.L_x_10177:
        /* <DEDUP_REMOVED lines=10> */
.L_x_10179:
[----:B------:R-:W-:Y:S01]  /*a170*/  HFMA2.MMA R106, -RZ, RZ, 0, 2.384185791015625e-07 ;  /* 0x00000004ff6a7435 */ /* 0x000fe200000001ff */
[----:B------:R-:W-:-:S05]  /*a180*/  MOV R92, R103 ;  /* 0x00000067005c7202 */ /* 0x000fca0000000f00 */
[----:B------:R-:W-:-:S04]  /*a190*/  FADD.FTZ R100, R95, R92 ;  /* 0x0000005c5f647221 */ /* 0x000fc80000010000 */
[----:B------:R-:W-:-:S07]  /*a1a0*/  IMAD.MOV.U32 R105, RZ, RZ, R100 ;  /* 0x000000ffff697224 */ /* 0x000fce00078e0064 */
[----:B------:R-:W-:Y:S05]  /*a1b0*/  WARPSYNC.COLLECTIVE R104, `(.L_x_10180) ;  /* 0x0000000068087348 */ /* 0x000fea0003c00000 */
[----:B------:R0:W1:Y:S02]  /*a1c0*/  SHFL.BFLY P3, R103, R105, R106, R107 ;  /* 0x0c00006a69677389 */ /* 0x000064000006006b */
[----:B01----:R-:W-:Y:S01]  /*a1d0*/  ENDCOLLECTIVE ;  /* 0x000000000000791b */ /* 0x003fe20003800000 */
.L_x_10180:
[----:B------:R-:W-:Y:S02]  /*a1e0*/  IMAD.MOV.U32 R106, RZ, RZ, 0x8 ;  /* 0x00000008ff6a7424 */ /* 0x000fe400078e00ff */
[----:B------:R-:W-:-:S04]  /*a1f0*/  IMAD.MOV.U32 R101, RZ, RZ, R103 ;  /* 0x000000ffff657224 */ /* 0x000fc800078e0067 */
[----:B------:R-:W-:-:S05]  /*a200*/  FADD.FTZ R101, R100, R101 ;  /* 0x0000006564657221 */ /* 0x000fca0000010000 */
[----:B------:R-:W-:-:S07]  /*a210*/  MOV R105, R101 ;  /* 0x0000006500697202 */ /* 0x000fce0000000f00 */
[----:B------:R-:W-:Y:S05]  /*a220*/  WARPSYNC.COLLECTIVE R104, `(.L_x_10181) ;  /* 0x0000000068087348 */ /* 0x000fea0003c00000 */
[----:B------:R0:W1:Y:S02]  /*a230*/  SHFL.BFLY P3, R103, R105, R106, R107 ;  /* 0x0c00006a69677389 */ /* 0x000064000006006b */
[----:B01----:R-:W-:Y:S01]  /*a240*/  ENDCOLLECTIVE ;  /* 0x000000000000791b */ /* 0x003fe20003800000 */
.L_x_10181:
[----:B------:R-:W-:Y:S01]  /*a250*/  HFMA2.MMA R106, -RZ, RZ, 0, 9.5367431640625e-07 ;  /* 0x00000010ff6a7435 */ /* 0x000fe200000001ff */
[----:B------:R-:W-:-:S05]  /*a260*/  MOV R92, R103 ;  /* 0x00000067005c7202 */ /* 0x000fca0000000f00 */
[----:B------:R-:W-:-:S04]  /*a270*/  FADD.FTZ R102, R101, R92 ;  /* 0x0000005c65667221 */ /* 0x000fc80000010000 */
[----:B------:R-:W-:-:S07]  /*a280*/  IMAD.MOV.U32 R105, RZ, RZ, R102 ;  /* 0x000000ffff697224 */ /* 0x000fce00078e0066 */
[----:B------:R-:W-:Y:S05]  /*a290*/  WARPSYNC.COLLECTIVE R104, `(.L_x_10182) ;  /* 0x0000000068087348 */ /* 0x000fea0003c00000 */
[----:B------:R0:W1:Y:S02]  /*a2a0*/  SHFL.BFLY P3, R103, R105, R106, R107 ;  /* 0x0c00006a69677389 */ /* 0x000064000006006b */
[----:B01----:R-:W-:Y:S01]  /*a2b0*/  ENDCOLLECTIVE ;  /* 0x000000000000791b */ /* 0x003fe20003800000 */
.L_x_10182:
        /* <DEDUP_REMOVED lines=56> */
.L_x_10183:
[----:B------:R-:W-:Y:S02]  /*a640*/  IMAD.MOV.U32 R106, RZ, RZ, 0x2 ;  /* 0x00000002ff6a7424 */ /* 0x000fe400078e00ff */
[----:B------:R-:W-:-:S04]  /*a650*/  IMAD.MOV.U32 R95, RZ, RZ, R103 ;  /* 0x000000ffff5f7224 */ /* 0x000fc800078e0067 */
[----:B------:R-:W-:-:S05]  /*a660*/  FADD.FTZ R95, R92, R95 ;  /* 0x0000005f5c5f7221 */ /* 0x000fca0000010000 */
[----:B------:R-:W-:-:S07]  /*a670*/  MOV R105, R95 ;  /* 0x0000005f00697202 */ /* 0x000fce0000000f00 */
[----:B------:R-:W-:Y:S05]  /*a680*/  WARPSYNC.COLLECTIVE R104, `(.L_x_10184) ;  /* 0x0000000068087348 */ /* 0x000fea0003c00000 */
[----:B------:R0:W1:Y:S02]  /*a690*/  SHFL.BFLY P3, R103, R105, R106, R107 ;  /* 0x0c00006a69677389 */ /* 0x000064000006006b */
[----:B01----:R-:W-:Y:S01]  /*a6a0*/  ENDCOLLECTIVE ;  /* 0x000000000000791b */ /* 0x003fe20003800000 */
.L_x_10184:
[----:B------:R-:W-:Y:S01]  /*a6b0*/  HFMA2.MMA R106, -RZ, RZ, 0, 2.384185791015625e-07 ;  /* 0x00000004ff6a7435 */ /* 0x000fe200000001ff */
[----:B------:R-:W-:-:S05]  /*a6c0*/  MOV R100, R103 ;  /* 0x0000006700647202 */ /* 0x000fca0000000f00 */
[----:B------:R-:W-:-:S04]  /*a6d0*/  FADD.FTZ R100, R95, R100 ;  /* 0x000000645f647221 */ /* 0x000fc80000010000 */
[----:B------:R-:W-:-:S07]  /*a6e0*/  IMAD.MOV.U32 R105, RZ, RZ, R100 ;  /* 0x000000ffff697224 */ /* 0x000fce00078e0064 */
[----:B------:R-:W-:Y:S05]  /*a6f0*/  WARPSYNC.COLLECTIVE R104, `(.L_x_10185) ;  /* 0x0000000068087348 */ /* 0x000fea0003c00000 */
[----:B------:R0:W1:Y:S02]  /*a700*/  SHFL.BFLY P3, R103, R105, R106, R107 ;  /* 0x0c00006a69677389 */ /* 0x000064000006006b */
[----:B01----:R-:W-:Y:S01]  /*a710*/  ENDCOLLECTIVE ;  /* 0x000000000000791b */ /* 0x003fe20003800000 */
.L_x_10185:
[----:B------:R-:W-:Y:S02]  /*a720*/  IMAD.MOV.U32 R106, RZ, RZ, 0x8 ;  /* 0x00000008ff6a7424 */ /* 0x000fe400078e00ff */
[----:B------:R-:W-:-:S04]  /*a730*/  IMAD.MOV.U32 R101, RZ, RZ, R103 ;  /* 0x000000ffff657224 */ /* 0x000fc800078e0067 */
[----:B------:R-:W-:-:S05]  /*a740*/  FADD.FTZ R101, R100, R101 ;  /* 0x0000006564657221 */ /* 0x000fca0000010000 */
[----:B------:R-:W-:-:S07]  /*a750*/  MOV R105, R101 ;  /* 0x0000006500697202 */ /* 0x000fce0000000f00 */
[----:B------:R-:W-:Y:S05]  /*a760*/  WARPSYNC.COLLECTIVE R104, `(.L_x_10186) ;  /* 0x0000000068087348 */ /* 0x000fea0003c00000 */
[----:B------:R0:W1:Y:S02]  /*a770*/  SHFL.BFLY P3, R103, R105, R106, R107 ;  /* 0x0c00006a69677389 */ /* 0x000064000006006b */
[----:B01----:R-:W-:Y:S01]  /*a780*/  ENDCOLLECTIVE ;  /* 0x000000000000791b */ /* 0x003fe20003800000 */
.L_x_10186:
[----:B------:R-:W-:Y:S01]  /*a790*/  HFMA2.MMA R106, -RZ, RZ, 0, 9.5367431640625e-07 ;  /* 0x00000010ff6a7435 */ /* 0x000fe200000001ff */
[----:B------:R-:W-:-:S05]  /*a7a0*/  MOV R102, R103 ;  /* 0x0000006700667202 */ /* 0x000fca0000000f00 */
[----:B------:R-:W-:-:S04]  /*a7b0*/  FADD.FTZ R102, R101, R102 ;  /* 0x0000006665667221 */ /* 0x000fc80000010000 */
[----:B------:R-:W-:-:S07]  /*a7c0*/  IMAD.MOV.U32 R105, RZ, RZ, R102 ;  /* 0x000000ffff697224 */ /* 0x000fce00078e0066 */
[----:B------:R-:W-:Y:S05]  /*a7d0*/  WARPSYNC.COLLECTIVE R104, `(.L_x_10187) ;  /* 0x0000000068087348 */ /* 0x000fea0003c00000 */
[----:B------:R0:W1:Y:S02]  /*a7e0*/  SHFL.BFLY P3, R103, R105, R106, R107 ;  /* 0x0c00006a69677389 */ /* 0x000064000006006b */
[----:B01----:R-:W-:Y:S01]  /*a7f0*/  ENDCOLLECTIVE ;  /* 0x000000000000791b */ /* 0x003fe20003800000 */
.L_x_10187:
[----:B------:R-:W-:Y:S05]  /*a800*/  BRA `(.L_x_10188) ;  /* 0xfffffff000107947 */ /* 0x000fea000383ffff */
.L_x_10189:
        /* <DEDUP_REMOVED lines=15> */
.L_x_23520:


//--------------------- .text._ZN10layer_norm13ln_fwd_kernelINS_13Kernel_traitsIf13__nv_bfloat16fS2_fjLj768ELj1ELj4ELj1ELj16ENS_18Kernel_traits_baseILj768EfS2_fS2_fjLj128EEEEELb1ELb0ELb0ELb1EEEvNS_9FwdParamsE --------------------------
	.section	.text._ZN10layer_norm13ln_fwd_kernelINS_13Kernel_traitsIf13__nv_bfloat16fS2_fjLj768ELj1ELj4ELj1ELj16ENS_18Kernel_traits_baseILj768EfS2_fS2_fjLj128EEEEELb1ELb0ELb0ELb1EEEvNS_9FwdParamsE,"ax",@progbits
	.align	128
        .global         _ZN10layer_norm13ln_fwd_kernelINS_13Kernel_traitsIf13__nv_bfloat16fS2_fjLj768ELj1ELj4ELj1ELj16ENS_18Kernel_traits_baseILj768EfS2_fS2_fjLj128EEEEELb1ELb0ELb0ELb1EEEvNS_9FwdParamsE
        .type           _ZN10layer_norm13ln_fwd_kernelINS_13Kernel_traitsIf13__nv_bfloat16fS2_fjLj768ELj1ELj4ELj1ELj16ENS_18Kernel_traits_baseILj768EfS2_fS2_fjLj128EEEEELb1ELb0ELb0ELb1EEEvNS_9FwdParamsE,@function
        .size           _ZN10layer_norm13ln_fwd_kernelINS_13Kernel_traitsIf13__nv_bfloat16fS2_fjLj768ELj1ELj4ELj1ELj16ENS_18Kernel_traits_baseILj768EfS2_fS2_fjLj128EEEEELb1ELb0ELb0ELb1EEEvNS_9FwdParamsE,(.L_x_23521 - _ZN10layer_norm13ln_fwd_kernelINS_13Kernel_traitsIf13__nv_bfloat16fS2_fjLj768ELj1ELj4ELj1ELj16ENS_18Kernel_traits_baseILj768EfS2_fS2_fjLj128EEEEELb1ELb0ELb0ELb1EEEvNS_9FwdParamsE)
        .other          _ZN10layer_norm13ln_fwd_kernelINS_13Kernel_traitsIf13__nv_bfloat16fS2_fjLj768ELj1ELj4ELj1ELj16ENS_18Kernel_traits_baseILj768EfS2_fS2_fjLj128EEEEELb1ELb0ELb0ELb1EEEvNS_9FwdParamsE,@"STO_CUDA_ENTRY STV_DEFAULT"
_ZN10layer_norm13ln_fwd_kernelINS_13Kernel_traitsIf13__nv_bfloat16fS2_fjLj768ELj1ELj4ELj1ELj16ENS_18Kernel_traits_baseILj768EfS2_fS2_fjLj128EEEEELb1ELb0ELb0ELb1EEEvNS_9FwdParamsE:
.text._ZN10layer_norm13ln_fwd_kernelINS_13Kernel_traitsIf13__nv_bfloat16fS2_fjLj768ELj1ELj4ELj1ELj16ENS_18Kernel_traits_baseILj768EfS2_fS2_fjLj128EEEEELb1ELb0ELb0ELb1EEEvNS_9FwdParamsE:
        /* <DEDUP_REMOVED lines=134> */
[----:B0-----:R-:W-:Y:S01]  /*0860*/  IMAD.MOV.U32 R2, RZ, RZ, R12 ;  /* 0x000000ffff027224 */ /* 0x001fe200078e000c */
[----:B------:R-:W-:-:S07]  /*0870*/  MOV R3, R16 ;  /* 0x0000001000037202 */ /* 0x000fce0000000f00 */
.L_x_10360:
[----:B-1----:R-:W0:Y:S01]  /*0880*/  LDC.64 R22, c[0x0][0x230] ;  /* 0x00008c00ff167b82 */ /* 0x002e220000000a00 */
        /* <DEDUP_REMOVED lines=17> */
[----:B-----5:R-:W5:Y:S01]  /*09a0*/  LDG.E.128 R12, desc[UR4][R12.64] ;  /* 0x000000040c0c7981 */ /* 0x020f62000c1e1d00 */
        /* <DEDUP_REMOVED lines=18> */
.L_x_10192:
[----:B------:R-:W-:-:S07]  /*0ad0*/  MOV R8, R104 ;  /* 0x0000006800087202 */ /* 0x000fce0000000f00 */
.L_x_10193:
[----:B------:R-:W-:Y:S05]  /*0ae0*/  BSYNC B1 ;  /* 0x0000000000017941 */ /* 0x000fea0003800000 */
.L_x_10191:
        /* <DEDUP_REMOVED lines=16> */
.L_x_10197:
[----:B------:R-:W-:Y:S05]  /*0bf0*/  BSYNC B2 ;  /* 0x0000000000027941 */ /* 0x000fea0003800000 */
.L_x_10196:
        /* <DEDUP_REMOVED lines=42> */
.L_x_10195:
[----:B------:R-:W-:Y:S05]  /*0ea0*/  BSYNC B1 ;  /* 0x0000000000017941 */ /* 0x000fea0003800000 */
.L_x_10194:
        /* <DEDUP_REMOVED lines=27> */
.L_x_10199:
[----:B------:R-:W-:-:S07]  /*1060*/  IMAD.MOV.U32 R8, RZ, RZ, R104 ;  /* 0x000000ffff087224 */ /* 0x000fce00078e0068 */
.L_x_10200:
[----:B------:R-:W-:Y:S05]  /*1070*/  BSYNC B1 ;  /* 0x0000000000017941 */ /* 0x000fea0003800000 */
.L_x_10198:
        /* <DEDUP_REMOVED lines=16> */
.L_x_10204:
[----:B------:R-:W-:Y:S05]  /*1180*/  BSYNC B2 ;  /* 0x0000000000027941 */ /* 0x000fea0003800000 */
.L_x_10203:
        /* <DEDUP_REMOVED lines=42> */
.L_x_10202:
[----:B------:R-:W-:Y:S05]  /*1430*/  BSYNC B1 ;  /* 0x0000000000017941 */ /* 0x000fea0003800000 */
.L_x_10201:
        /* <DEDUP_REMOVED lines=21> */
.L_x_10206:
[----:B------:R-:W-:-:S07]  /*1590*/  IMAD.MOV.U32 R8, RZ, RZ, R104 ;  /* 0x000000ffff087224 */ /* 0x000fce00078e0068 */
.L_x_10207:
[----:B------:R-:W-:Y:S05]  /*15a0*/  BSYNC B1 ;  /* 0x0000000000017941 */ /* 0x000fea0003800000 */
.L_x_10205:
        /* <DEDUP_REMOVED lines=16> */
.L_x_10211:
[----:B------:R-:W-:Y:S05]  /*16b0*/  BSYNC B2 ;  /* 0x0000000000027941 */ /* 0x000fea0003800000 */
.L_x_10210:
        /* <DEDUP_REMOVED lines=42> */
.L_x_10209:
[----:B------:R-:W-:Y:S05]  /*1960*/  BSYNC B1 ;  /* 0x0000000000017941 */ /* 0x000fea0003800000 */
.L_x_10208:
        /* <DEDUP_REMOVED lines=9> */
[----:B------:R-:W-:Y:S02]  /*1a00*/  VIADD R17, R18, 0x1 ;  /* 0x0000000112117836 */ /* 0x000fe40000000000 */
        /* <DEDUP_REMOVED lines=12> */
.L_x_10213:
[----:B------:R-:W-:-:S07]  /*1ad0*/  IMAD.MOV.U32 R8, RZ, RZ, R104 ;  /* 0x000000ffff087224 */ /* 0x000fce00078e0068 */
.L_x_10214:
[----:B------:R-:W-:Y:S05]  /*1ae0*/  BSYNC B1 ;  /* 0x0000000000017941 */ /* 0x000fea0003800000 */
.L_x_10212:
        /* <DEDUP_REMOVED lines=16> */
.L_x_10218:
[----:B------:R-:W-:Y:S05]  /*1bf0*/  BSYNC B2 ;  /* 0x0000000000027941 */ /* 0x000fea0003800000 */
.L_x_10217:
        /* <DEDUP_REMOVED lines=42> */
.L_x_10216:
[----:B------:R-:W-:Y:S05]  /*1ea0*/  BSYNC B1 ;  /* 0x0000000000017941 */ /* 0x000fea0003800000 */
.L_x_10215:
        /* <DEDUP_REMOVED lines=20> */
.L_x_10220:
[----:B------:R-:W-:-:S07]  /*1ff0*/  IMAD.MOV.U32 R8, RZ, RZ, R104 ;  /* 0x000000ffff087224 */ /* 0x000fce00078e0068 */
.L_x_10221:
[----:B------:R-:W-:Y:S05]  /*2000*/  BSYNC B1 ;  /* 0x0000000000017941 */ /* 0x000fea0003800000 */
.L_x_10219:
        /* <DEDUP_REMOVED lines=16> */
.L_x_10225:
[----:B------:R-:W-:Y:S05]  /*2110*/  BSYNC B2 ;  /* 0x0000000000027941 */ /* 0x000fea0003800000 */
.L_x_10224:
        /* <DEDUP_REMOVED lines=42> */
.L_x_10223:
[----:B------:R-:W-:Y:S05]  /*23c0*/  BSYNC B1 ;  /* 0x0000000000017941 */ /* 0x000fea0003800000 */
.L_x_10222:
        /* <DEDUP_REMOVED lines=21> */
.L_x_10227:
[----:B------:R-:W-:-:S07]  /*2520*/  IMAD.MOV.U32 R8, RZ, RZ, R104 ;  /* 0x000000ffff087224 */ /* 0x000fce00078e0068 */
.L_x_10228:
[----:B------:R-:W-:Y:S05]  /*2530*/  BSYNC B1 ;  /* 0x0000000000017941 */ /* 0x000fea0003800000 */
.L_x_10226:
        /* <DEDUP_REMOVED lines=16> */
.L_x_10232:
[----:B------:R-:W-:Y:S05]  /*2640*/  BSYNC B2 ;  /* 0x0000000000027941 */ /* 0x000fea0003800000 */
.L_x_10231:
        /* <DEDUP_REMOVED lines=42> */
.L_x_10230:
[----:B------:R-:W-:Y:S05]  /*28f0*/  BSYNC B1 ;  /* 0x0000000000017941 */ /* 0x000fea0003800000 */
.L_x_10229:
        /* <DEDUP_REMOVED lines=20> */
.L_x_10234:
[----:B------:R-:W-:-:S07]  /*2a40*/  IMAD.MOV.U32 R8, RZ, RZ, R104 ;  /* 0x000000ffff087224 */ /* 0x000fce00078e0068 */
.L_x_10235:
[----:B------:R-:W-:Y:S05]  /*2a50*/  BSYNC B1 ;  /* 0x0000000000017941 */ /* 0x000fea0003800000 */
.L_x_10233:
        /* <DEDUP_REMOVED lines=16> */
.L_x_10239:
[----:B------:R-:W-:Y:S05]  /*2b60*/  BSYNC B2 ;  /* 0x0000000000027941 */ /* 0x000fea0003800000 */
.L_x_10238:
        /* <DEDUP_REMOVED lines=42> */
.L_x_10237:
[----:B------:R-:W-:Y:S05]  /*2e10*/  BSYNC B1 ;  /* 0x0000000000017941 */ /* 0x000fea0003800000 */
.L_x_10236:
        /* <DEDUP_REMOVED lines=21> */
.L_x_10241:
[----:B------:R-:W-:-:S07]  /*2f70*/  IMAD.MOV.U32 R8, RZ, RZ, R104 ;  /* 0x000000ffff087224 */ /* 0x000fce00078e0068 */
.L_x_10242:
[----:B------:R-:W-:Y:S05]  /*2f80*/  BSYNC B1 ;  /* 0x0000000000017941 */ /* 0x000fea0003800000 */
.L_x_10240:
        /* <DEDUP_REMOVED lines=18> */
.L_x_10246:
[----:B------:R-:W-:Y:S05]  /*30b0*/  BSYNC B2 ;  /* 0x0000000000027941 */ /* 0x000fea0003800000 */
.L_x_10245:
        /* <DEDUP_REMOVED lines=42> */
.L_x_10244:
[----:B------:R-:W-:Y:S05]  /*3360*/  BSYNC B1 ;  /* 0x0000000000017941 */ /* 0x000fea0003800000 */
.L_x_10243:
[----:B------:R-:W-:Y:S01]  /*3370*/  I2FP.F32.U32 R8, R8 ;  /* 0x0000000800087245 */ /* 0x000fe20000201000 */
[----:B------:R-:W0:Y:S01]  /*3380*/  LDC.64 R96, c[0x0][0x238] ;  /* 0x00008e00ff607b82 */ /* 0x000e220000000a00 */
[----:B------:R-:W-:Y:S02]  /*3390*/  SEL R21, RZ, 0x10000, P5 ;  /* 0x00010000ff157807 */ /* 0x000fe40002800000 */
[----:B------:R-:W-:Y:S01]  /*33a0*/  ISETP.NE.AND P5, PT, R12, RZ, PT ;  /* 0x000000ff0c00720c */ /* 0x000fe20003fa5270 */
[----:B------:R-:W-:Y:S01]  /*33b0*/  FFMA.FTZ R17, R8, R93, 1.1641532182693481445e-10 ;  /* 0x2f00000008117423 */ /* 0x000fe2000001005d */
[----:B------:R-:W-:Y:S02]  /*33c0*/  ISETP.NE.AND P6, PT, R10, RZ, PT ;  /* 0x000000ff0a00720c */ /* 0x000fe40003fc5270 */
[----:B------:R-:W-:Y:S01]  /*33d0*/  SEL R10, RZ, 0x100, P4 ;  /* 0x00000100ff0a7807 */ /* 0x000fe20002000000 */
[----:B------:R-:W1:Y:S01]  /*33e0*/  @P1 LDC.64 R12, c[0x0][0x230] ;  /* 0x00008c00ff0c1b82 */ /* 0x000e620000000a00 */
[----:B------:R-:W-:-:S02]  /*33f0*/  ISETP.NE.AND P4, PT, R27, RZ, PT ;  /* 0x000000ff1b00720c */ /* 0x000fc40003f85270 */
[----:B------:R-:W-:Y:S02]  /*3400*/  SHF.L.U32 R8, R15, 0x10, RZ ;  /* 0x000000100f087819 */ /* 0x000fe400000006ff */
[----:B------:R-:W-:Y:S02]  /*3410*/  SEL R18, RZ, 0x1, P2 ;  /* 0x00000001ff127807 */ /* 0x000fe40001000000 */
[----:B------:R-:W-:Y:S01]  /*3420*/  FSETP.GTU.FTZ.AND P2, PT, R17, R92, PT ;  /* 0x0000005c1100720b */ /* 0x000fe20003f5c000 */
[----:B------:R-:W2:Y:S01]  /*3430*/  LDC.64 R98, c[0x0][0x240] ;  /* 0x00009000ff627b82 */ /* 0x000ea20000000a00 */
[----:B------:R-:W-:Y:S01]  /*3440*/  SEL R14, RZ, 0x1, P4 ;  /* 0x00000001ff0e7807 */ /* 0x000fe20002000000 */
[----:B------:R-:W-:Y:S01]  /*3450*/  FMUL.FTZ R8, R8, R9 ;  /* 0x0000000908087220 */ /* 0x000fe20000410000 */
[----:B------:R-:W-:Y:S01]  /*3460*/  SEL R16, RZ, 0x1, P5 ;  /* 0x00000001ff107807 */ /* 0x000fe20002800000 */
[----:B------:R-:W-:Y:S01]  /*3470*/  IMAD.WIDE.U32 R18, R18, 0x1000000, RZ ;  /* 0x0100000012127825 */ /* 0x000fe200078e00ff */
[----:B------:R-:W-:-:S03]  /*3480*/  SEL R20, RZ, 0x1000000, P2 ;  /* 0x01000000ff147807 */ /* 0x000fc60001000000 */
[----:B------:R-:W-:Y:S01]  /*3490*/  FMUL.FTZ R8, R8, R11 ;  /* 0x0000000b08087220 */ /* 0x000fe20000410000 */
[----:B------:R-:W-:Y:S01]  /*34a0*/  SEL R23, RZ, 0x1, P6 ;  /* 0x00000001ff177807 */ /* 0x000fe20003000000 */
[----:B------:R-:W-:Y:S01]  /*34b0*/  IMAD.WIDE.U32 R14, R14, 0x10000, RZ ;  /* 0x000100000e0e7825 */ /* 0x000fe200078e00ff */
[----:B------:R-:W-:Y:S02]  /*34c0*/  LOP3.LUT R10, R10, R20, R21, 0xfe, !PT ;  /* 0x000000140a0a7212 */ /* 0x000fe400078efe15 */
[----:B------:R-:W-:Y:S01]  /*34d0*/  SEL R21, RZ, 0x1, P3 ;  /* 0x00000001ff157807 */ /* 0x000fe20001800000 */
[----:B------:R-:W-:Y:S01]  /*34e0*/  IMAD.WIDE.U32 R16, R16, 0x100, RZ ;  /* 0x0000010010107825 */ /* 0x000fe200078e00ff */
[----:B------:R-:W-:Y:S02]  /*34f0*/  FSEL R27, R8, RZ, !P2 ;  /* 0x000000ff081b7208 */ /* 0x000fe40005000000 */
[----:B------:R-:W-:Y:S01]  /*3500*/  LOP3.LUT R21, R19, R10, R21, 0xfe, !PT ;  /* 0x0000000a13157212 */ /* 0x000fe200078efe15 */
[C---:B------:R-:W-:Y:S01]  /*3510*/  VIADD R8, R7.reuse, 0x20 ;  /* 0x0000002007087836 */ /* 0x040fe20000000000 */
[----:B------:R-:W-:Y:S01]  /*3520*/  LOP3.LUT R22, R16, R18, R14, 0xfe, !PT ;  /* 0x0000001210167212 */ /* 0x000fe200078efe0e */
[----:B0-----:R-:W-:-:S04]  /*3530*/  IMAD.WIDE.U32 R18, R7, 0x20, R96 ;  /* 0x0000002007127825 */ /* 0x001fc800078e0060 */
[----:B------:R-:W-:Y:S01]  /*3540*/  @P0 FADD.FTZ R27, R35, R27 ;  /* 0x0000001b231b0221 */ /* 0x000fe20000010000 */
[----:B------:R-:W-:Y:S02]  /*3550*/  LOP3.LUT R22, R22, R23, RZ, 0xfc, !PT ;  /* 0x0000001716167212 */ /* 0x000fe400078efcff */
[----:B------:R-:W-:Y:S01]  /*3560*/  LOP3.LUT R23, R17, R21, R15, 0xfe, !PT ;  /* 0x0000001511177212 */ /* 0x000fe200078efe0f */
[C---:B-1----:R-:W-:Y:S01]  /*3570*/  @P1 IMAD.WIDE.U32 R20, R8.reuse, 0x20, R12 ;  /* 0x0000002008141825 */ /* 0x042fe200078e000c */
[----:B------:R0:W-:Y:S03]  /*3580*/  STG.E.128 desc[UR4][R18.64], R28 ;  /* 0x0000001c12007986 */ /* 0x0001e6000c101d04 */
[----:B--2---:R-:W-:Y:S01]  /*3590*/  IMAD.WIDE.U32 R16, R7, 0x8, R98 ;  /* 0x0000000807107825 */ /* 0x004fe200078e0062 */
[----:B------:R0:W-:Y:S03]  /*35a0*/  STG.E.128 desc[UR4][R18.64+0x10], R24 ;  /* 0x0000101812007986 */ /* 0x0001e6000c101d04 */
[----:B------:R-:W-:Y:S01]  /*35b0*/  IMAD.WIDE.U32 R12, R8, 0x10, R88 ;  /* 0x00000010080c7825 */ /* 0x000fe200078e0058 */
        /* <DEDUP_REMOVED lines=16> */
.L_x_10248:
[----:B------:R-:W-:-:S07]  /*36c0*/  MOV R10, R104 ;  /* 0x00000068000a7202 */ /* 0x000fce0000000f00 */
.L_x_10249:
[----:B------:R-:W-:Y:S05]  /*36d0*/  BSYNC B1 ;  /* 0x0000000000017941 */ /* 0x000fea0003800000 */
.L_x_10247:
        /* <DEDUP_REMOVED lines=16> */
.L_x_10253:
[----:B------:R-:W-:Y:S05]  /*37e0*/  BSYNC B2 ;  /* 0x0000000000027941 */ /* 0x000fea0003800000 */
.L_x_10252:
        /* <DEDUP_REMOVED lines=42> */
.L_x_10251:
[----:B------:R-:W-:Y:S05]  /*3a90*/  BSYNC B1 ;  /* 0x0000000000017941 */ /* 0x000fea0003800000 */
.L_x_10250:
        /* <DEDUP_REMOVED lines=22> */
.L_x_10255:
[----:B------:R-:W-:-:S07]  /*3c00*/  MOV R10, R104 ;  /* 0x00000068000a7202 */ /* 0x000fce0000000f00 */
.L_x_10256:
[----:B------:R-:W-:Y:S05]  /*3c10*/  BSYNC B1 ;  /* 0x0000000000017941 */ /* 0x000fea0003800000 */
.L_x_10254:
        /* <DEDUP_REMOVED lines=16> */
.L_x_10260:
[----:B------:R-:W-:Y:S05]  /*3d20*/  BSYNC B2 ;  /* 0x0000000000027941 */ /* 0x000fea0003800000 */
.L_x_10259:
        /* <DEDUP_REMOVED lines=42> */
.L_x_10258:
[----:B------:R-:W-:Y:S05]  /*3fd0*/  BSYNC B1 ;  /* 0x0000000000017941 */ /* 0x000fea0003800000 */
.L_x_10257:
        /* <DEDUP_REMOVED lines=21> */
.L_x_10262:
[----:B------:R-:W-:-:S07]  /*4130*/  MOV R10, R104 ;  /* 0x00000068000a7202 */ /* 0x000fce0000000f00 */
.L_x_10263:
[----:B------:R-:W-:Y:S05]  /*4140*/  BSYNC B1 ;  /* 0x0000000000017941 */ /* 0x000fea0003800000 */
.L_x_10261:
        /* <DEDUP_REMOVED lines=16> */
.L_x_10267:
[----:B------:R-:W-:Y:S05]  /*4250*/  BSYNC B2 ;  /* 0x0000000000027941 */ /* 0x000fea0003800000 */
.L_x_10266:
        /* <DEDUP_REMOVED lines=42> */
.L_x_10265:
[----:B------:R-:W-:Y:S05]  /*4500*/  BSYNC B1 ;  /* 0x0000000000017941 */ /* 0x000fea0003800000 */
.L_x_10264:
        /* <DEDUP_REMOVED lines=22> */
.L_x_10269:
[----:B------:R-:W-:-:S07]  /*4670*/  MOV R10, R104 ;  /* 0x00000068000a7202 */ /* 0x000fce0000000f00 */
.L_x_10270:
[----:B------:R-:W-:Y:S05]  /*4680*/  BSYNC B1 ;  /* 0x0000000000017941 */ /* 0x000fea0003800000 */
.L_x_10268:
        /* <DEDUP_REMOVED lines=16> */
.L_x_10274:
[----:B------:R-:W-:Y:S05]  /*4790*/  BSYNC B2 ;  /* 0x0000000000027941 */ /* 0x000fea0003800000 */
.L_x_10273:
        /* <DEDUP_REMOVED lines=42> */
.L_x_10272:
[----:B------:R-:W-:Y:S05]  /*4a40*/  BSYNC B1 ;  /* 0x0000000000017941 */ /* 0x000fea0003800000 */
.L_x_10271:
        /* <DEDUP_REMOVED lines=20> */
.L_x_10276:
[----:B------:R-:W-:-:S07]  /*4b90*/  MOV R10, R104 ;  /* 0x00000068000a7202 */ /* 0x000fce0000000f00 */
.L_x_10277:
[----:B------:R-:W-:Y:S05]  /*4ba0*/  BSYNC B1 ;  /* 0x0000000000017941 */ /* 0x000fea0003800000 */
.L_x_10275:
        /* <DEDUP_REMOVED lines=16> */
.L_x_10281:
[----:B------:R-:W-:Y:S05]  /*4cb0*/  BSYNC B2 ;  /* 0x0000000000027941 */ /* 0x000fea0003800000 */
.L_x_10280:
        /* <DEDUP_REMOVED lines=42> */
.L_x_10279:
[----:B------:R-:W-:Y:S05]  /*4f60*/  BSYNC B1 ;  /* 0x0000000000017941 */ /* 0x000fea0003800000 */
.L_x_10278:
        /* <DEDUP_REMOVED lines=21> */
.L_x_10283:
[----:B------:R-:W-:-:S07]  /*50c0*/  MOV R10, R104 ;  /* 0x00000068000a7202 */ /* 0x000fce0000000f00 */
.L_x_10284:
[----:B------:R-:W-:Y:S05]  /*50d0*/  BSYNC B1 ;  /* 0x0000000000017941 */ /* 0x000fea0003800000 */
.L_x_10282:
        /* <DEDUP_REMOVED lines=16> */
.L_x_10288:
[----:B------:R-:W-:Y:S05]  /*51e0*/  BSYNC B2 ;  /* 0x0000000000027941 */ /* 0x000fea0003800000 */
.L_x_10287:
        /* <DEDUP_REMOVED lines=42> */
.L_x_10286:
[----:B------:R-:W-:Y:S05]  /*5490*/  BSYNC B1 ;  /* 0x0000000000017941 */ /* 0x000fea0003800000 */
.L_x_10285:
[----:B------:R-:W-:Y:S01]  /*54a0*/  I2FP.F32.U32 R10, R10 ;  /* 0x0000000a000a7245 */ /* 0x000fe20000201000 */
[----:B------:R-:W-:Y:S01]  /*54b0*/  IMAD.U32 R14, R14, 0x10000, RZ ;  /* 0x000100000e0e7824 */ /* 0x000fe200078e00ff */
[----:B------:R-:W-:Y:S01]  /*54c0*/  ISETP.NE.AND P5, PT, R12, 0x1, PT ;  /* 0x000000010c00780c */ /* 0x000fe20003fa5270 */
[----:B------:R-:W-:Y:S02]  /*54d0*/  BSSY B1, `(.L_x_10289) ;  /* 0x0000012000017945 */ /* 0x000fe40003800000 */
        /* <DEDUP_REMOVED lines=16> */
.L_x_10290:
[----:B------:R-:W-:-:S07]  /*55e0*/  MOV R10, R104 ;  /* 0x00000068000a7202 */ /* 0x000fce0000000f00 */
.L_x_10291:
[----:B------:R-:W-:Y:S05]  /*55f0*/  BSYNC B1 ;  /* 0x0000000000017941 */ /* 0x000fea0003800000 */
.L_x_10289:
        /* <DEDUP_REMOVED lines=16> */
.L_x_10295:
[----:B------:R-:W-:Y:S05]  /*5700*/  BSYNC B2 ;  /* 0x0000000000027941 */ /* 0x000fea0003800000 */
.L_x_10294:
        /* <DEDUP_REMOVED lines=42> */
.L_x_10293:
[----:B------:R-:W-:Y:S05]  /*59b0*/  BSYNC B1 ;  /* 0x0000000000017941 */ /* 0x000fea0003800000 */
.L_x_10292:
        /* <DEDUP_REMOVED lines=21> */
.L_x_10297:
[----:B------:R-:W-:-:S07]  /*5b10*/  MOV R10, R104 ;  /* 0x00000068000a7202 */ /* 0x000fce0000000f00 */
.L_x_10298:
[----:B------:R-:W-:Y:S05]  /*5b20*/  BSYNC B1 ;  /* 0x0000000000017941 */ /* 0x000fea0003800000 */
.L_x_10296:
        /* <DEDUP_REMOVED lines=18> */
.L_x_10302:
[----:B------:R-:W-:Y:S05]  /*5c50*/  BSYNC B2 ;  /* 0x0000000000027941 */ /* 0x000fea0003800000 */
.L_x_10301:
        /* <DEDUP_REMOVED lines=43> */
.L_x_10300:
[----:B------:R-:W-:Y:S05]  /*5f10*/  BSYNC B1 ;  /* 0x0000000000017941 */ /* 0x000fea0003800000 */
.L_x_10299:
[----:B------:R-:W-:Y:S02]  /*5f20*/  I2FP.F32.U32 R10, R10 ;  /* 0x0000000a000a7245 */ /* 0x000fe40000201000 */
[----:B------:R-:W-:Y:S02]  /*5f30*/  SEL R106, RZ, 0x10000, P5 ;  /* 0x00010000ff6a7807 */ /* 0x000fe40002800000 */
[----:B------:R-:W-:Y:S01]  /*5f40*/  SEL R107, RZ, 0x100, P4 ;  /* 0x00000100ff6b7807 */ /* 0x000fe20002000000 */
[----:B------:R-:W-:Y:S01]  /*5f50*/  FFMA.FTZ R13, R10, R93, 1.1641532182693481445e-10 ;  /* 0x2f0000000a0d7423 */ /* 0x000fe2000001005d */
[----:B------:R-:W-:Y:S02]  /*5f60*/  ISETP.NE.AND P5, PT, R91, RZ, PT ;  /* 0x000000ff5b00720c */ /* 0x000fe40003fa5270 */
[----:B------:R-:W-:Y:S02]  /*5f70*/  ISETP.NE.AND P4, PT, R101, RZ, PT ;  /* 0x000000ff6500720c */ /* 0x000fe40003f85270 */
[----:B------:R-:W-:-:S02]  /*5f80*/  ISETP.NE.AND P6, PT, R90, RZ, PT ;  /* 0x000000ff5a00720c */ /* 0x000fc40003fc5270 */
[----:B------:R-:W-:Y:S02]  /*5f90*/  SHF.L.U32 R10, R15, 0x10, RZ ;  /* 0x000000100f0a7819 */ /* 0x000fe400000006ff */
        /* <DEDUP_REMOVED lines=9> */
[----:B------:R-:W-:Y:S01]  /*6030*/  SEL R19, RZ, 0x1000000, P2 ;  /* 0x01000000ff137807 */ /* 0x000fe20001000000 */
[----:B------:R-:W0:Y:S02]  /*6040*/  @P1 LDC.64 R12, c[0x0][0x230] ;  /* 0x00008c00ff0c1b82 */ /* 0x000e240000000a00 */
[----:B------:R-:W-:Y:S01]  /*6050*/  IMAD.WIDE.U32 R94, R94, 0x100, RZ ;  /* 0x000001005e5e7825 */ /* 0x000fe200078e00ff */
[----:B------:R-:W-:Y:S02]  /*6060*/  LOP3.LUT R107, R107, R19, R106, 0xfe, !PT ;  /* 0x000000136b6b7212 */ /* 0x000fe400078efe6a */
[----:B------:R-:W-:Y:S01]  /*6070*/  FSEL R19, R10, RZ, !P2 ;  /* 0x000000ff0a137208 */ /* 0x000fe20005000000 */
[----:B------:R-:W-:Y:S01]  /*6080*/  VIADD R10, R7, 0x40 ;  /* 0x00000040070a7836 */ /* 0x000fe20000000000 */
[----:B------:R-:W-:-:S02]  /*6090*/  LOP3.LUT R94, R94, R14, R90, 0xfe, !PT ;  /* 0x0000000e5e5e7212 */ /* 0x000fc400078efe5a */
[----:B------:R-:W-:Y:S01]  /*60a0*/  SEL R14, RZ, 0x1, P3 ;  /* 0x00000001ff0e7807 */ /* 0x000fe20001800000 */
[----:B------:R-:W-:Y:S01]  /*60b0*/  @P0 FADD.FTZ R19, R35, R19 ;  /* 0x0000001323130221 */ /* 0x000fe20000010000 */
[----:B------:R-:W-:Y:S01]  /*60c0*/  LOP3.LUT R94, R94, R101, RZ, 0xfc, !PT ;  /* 0x000000655e5e7212 */ /* 0x000fe200078efcff */
[----:B------:R-:W-:Y:S01]  /*60d0*/  IMAD.WIDE.U32 R88, R10, 0x10, R88 ;  /* 0x000000100a587825 */ /* 0x000fe200078e0058 */
[----:B------:R-:W-:-:S03]  /*60e0*/  LOP3.LUT R101, R15, R107, R14, 0xfe, !PT ;  /* 0x0000006b0f657212 */ /* 0x000fc600078efe0e */
[----:B------:R-:W-:Y:S01]  /*60f0*/  IMAD.WIDE.U32 R14, R8, 0x20, R96 ;  /* 0x00000020080e7825 */ /* 0x000fe200078e0060 */
[----:B------:R-:W-:-:S03]  /*6100*/  LOP3.LUT R95, R95, R101, R91, 0xfe, !PT ;  /* 0x000000655f5f7212 */ /* 0x000fc600078efe5b */
[----:B------:R-:W-:Y:S01]  /*6110*/  IMAD.WIDE.U32 R106, R8, 0x8, R98 ;  /* 0x00000008086a7825 */ /* 0x000fe200078e0062 */
[----:B------:R1:W-:Y:S03]  /*6120*/  STG.E.128 desc[UR4][R14.64], R20 ;  /* 0x000000140e007986 */ /* 0x0003e6000c101d04 */
[----:B0-----:R-:W-:Y:S01]  /*6130*/  @P1 IMAD.WIDE.U32 R12, R10, 0x20, R12 ;  /* 0x000000200a0c1825 */ /* 0x001fe200078e000c */
[----:B------:R1:W-:Y:S04]  /*6140*/  STG.E.128 desc[UR4][R14.64+0x10], R16 ;  /* 0x000010100e007986 */ /* 0x0003e8000c101d04 */
[----:B------:R1:W-:Y:S04]  /*6150*/  STG.E.64 desc[UR4][R106.64], R94 ;  /* 0x0000005e6a007986 */ /* 0x0003e8000c101b04 */
[----:B------:R-:W5:Y:S04]  /*6160*/  LDG.E.128 R88, desc[UR4][R88.64] ;  /* 0x0000000458587981 */ /* 0x000f68000c1e1d00 */
[----:B------:R1:W5:Y:S04]  /*6170*/  @P1 LDG.E.128 R36, desc[UR4][R12.64] ;  /* 0x000000040c241981 */ /* 0x000368000c1e1d00 */
[----:B------:R1:W5:Y:S01]  /*6180*/  @P1 LDG.E.128 R32, desc[UR4][R12.64+0x10] ;  /* 0x000010040c201981 */ /* 0x000362000c1e1d00 */
[C---:B------:R-:W-:Y:S01]  /*6190*/  ISETP.NE.AND P1, PT, R105.reuse, 0x1, PT ;  /* 0x000000016900780c */ /* 0x040fe20003f25270 */
[----:B------:R-:W-:Y:S01]  /*61a0*/  BSSY B1, `(.L_x_10303) ;  /* 0x000000c000017945 */ /* 0x000fe20003800000 */
[----:B------:R-:W-:-:S11]  /*61b0*/  IADD3 R101, R105, 0x1, RZ ;  /* 0x0000000169657810 */ /* 0x000fd60007ffe0ff */
[----:B-1----:R-:W-:Y:S05]  /*61c0*/  @!P1 BRA `(.L_x_10304) ;  /* 0x0000000000209947 */ /* 0x002fea0003800000 */
        /* <DEDUP_REMOVED lines=8> */
.L_x_10304:
[----:B------:R-:W-:-:S07]  /*6250*/  MOV R12, R104 ;  /* 0x00000068000c7202 */ /* 0x000fce0000000f00 */
.L_x_10305:
[----:B------:R-:W-:Y:S05]  /*6260*/  BSYNC B1 ;  /* 0x0000000000017941 */ /* 0x000fea0003800000 */
.L_x_10303:
        /* <DEDUP_REMOVED lines=16> */
.L_x_10309:
[----:B------:R-:W-:Y:S05]  /*6370*/  BSYNC B2 ;  /* 0x0000000000027941 */ /* 0x000fea0003800000 */
.L_x_10308:
        /* <DEDUP_REMOVED lines=43> */
.L_x_10307:
[----:B------:R-:W-:Y:S05]  /*6630*/  BSYNC B1 ;  /* 0x0000000000017941 */ /* 0x000fea0003800000 */
.L_x_10306:
[----:B------:R-:W-:Y:S01]  /*6640*/  I2FP.F32.U32 R12, R12 ;  /* 0x0000000c000c7245 */ /* 0x000fe20000201000 */
[----:B------:R-:W-:Y:S01]  /*6650*/  BSSY B1, `(.L_x_10310) ;  /* 0x0000016000017945 */ /* 0x000fe20003800000 */
[----:B-----5:R-:W-:Y:S01]  /*6660*/  SHF.L.U32 R14, R88, 0x10, RZ ;  /* 0x00000010580e7819 */ /* 0x020fe200000006ff */
        /* <DEDUP_REMOVED lines=19> */
.L_x_10311:
[----:B------:R-:W-:-:S07]  /*67a0*/  IMAD.MOV.U32 R13, RZ, RZ, R104 ;  /* 0x000000ffff0d7224 */ /* 0x000fce00078e0068 */
.L_x_10312:
[----:B------:R-:W-:Y:S05]  /*67b0*/  BSYNC B1 ;  /* 0x0000000000017941 */ /* 0x000fea0003800000 */
.L_x_10310:
        /* <DEDUP_REMOVED lines=16> */
.L_x_10316:
[----:B------:R-:W-:Y:S05]  /*68c0*/  BSYNC B2 ;  /* 0x0000000000027941 */ /* 0x000fea0003800000 */
.L_x_10315:
        /* <DEDUP_REMOVED lines=43> */
.L_x_10314:
[----:B------:R-:W-:Y:S05]  /*6b80*/  BSYNC B1 ;  /* 0x0000000000017941 */ /* 0x000fea0003800000 */
.L_x_10313:
        /* <DEDUP_REMOVED lines=21> */
.L_x_10318:
[----:B------:R-:W-:-:S07]  /*6ce0*/  MOV R88, R104 ;  /* 0x0000006800587202 */ /* 0x000fce0000000f00 */
.L_x_10319:
[----:B------:R-:W-:Y:S05]  /*6cf0*/  BSYNC B1 ;  /* 0x0000000000017941 */ /* 0x000fea0003800000 */
.L_x_10317:
        /* <DEDUP_REMOVED lines=16> */
.L_x_10323:
[----:B------:R-:W-:Y:S05]  /*6e00*/  BSYNC B2 ;  /* 0x0000000000027941 */ /* 0x000fea0003800000 */
.L_x_10322:
        /* <DEDUP_REMOVED lines=43> */
.L_x_10321:
[----:B------:R-:W-:Y:S05]  /*70c0*/  BSYNC B1 ;  /* 0x0000000000017941 */ /* 0x000fea0003800000 */
.L_x_10320:
        /* <DEDUP_REMOVED lines=8> */
[----:B------:R-:W-:Y:S01]  /*7150*/  PRMT R15, R89, 0x7632, R15 ;  /* 0x00007632590f7816 */ /* 0x000fe2000000000f */
        /* <DEDUP_REMOVED lines=12> */
.L_x_10325:
[----:B------:R-:W-:-:S07]  /*7220*/  IMAD.MOV.U32 R106, RZ, RZ, R104 ;  /* 0x000000ffff6a7224 */ /* 0x000fce00078e0068 */
.L_x_10326:
[----:B------:R-:W-:Y:S05]  /*7230*/  BSYNC B1 ;  /* 0x0000000000017941 */ /* 0x000fea0003800000 */
.L_x_10324:
        /* <DEDUP_REMOVED lines=16> */
.L_x_10330:
[----:B------:R-:W-:Y:S05]  /*7340*/  BSYNC B2 ;  /* 0x0000000000027941 */ /* 0x000fea0003800000 */
.L_x_10329:
        /* <DEDUP_REMOVED lines=42> */
.L_x_10328:
[----:B------:R-:W-:Y:S05]  /*75f0*/  BSYNC B1 ;  /* 0x0000000000017941 */ /* 0x000fea0003800000 */
.L_x_10327:
        /* <DEDUP_REMOVED lines=20> */
.L_x_10332:
[----:B------:R-:W-:-:S07]  /*7740*/  IMAD.MOV.U32 R106, RZ, RZ, R104 ;  /* 0x000000ffff6a7224 */ /* 0x000fce00078e0068 */
.L_x_10333:
[----:B------:R-:W-:Y:S05]  /*7750*/  BSYNC B1 ;  /* 0x0000000000017941 */ /* 0x000fea0003800000 */
.L_x_10331:
        /* <DEDUP_REMOVED lines=16> */
.L_x_10337:
[----:B------:R-:W-:Y:S05]  /*7860*/  BSYNC B2 ;  /* 0x0000000000027941 */ /* 0x000fea0003800000 */
.L_x_10336:
        /* <DEDUP_REMOVED lines=43> */
.L_x_10335:
[----:B------:R-:W-:Y:S05]  /*7b20*/  BSYNC B1 ;  /* 0x0000000000017941 */ /* 0x000fea0003800000 */
.L_x_10334:
        /* <DEDUP_REMOVED lines=21> */
.L_x_10339:
[----:B------:R-:W-:-:S07]  /*7c80*/  MOV R89, R104 ;  /* 0x0000006800597202 */ /* 0x000fce0000000f00 */
.L_x_10340:
[----:B------:R-:W-:Y:S05]  /*7c90*/  BSYNC B1 ;  /* 0x0000000000017941 */ /* 0x000fea0003800000 */
.L_x_10338:
        /* <DEDUP_REMOVED lines=16> */
.L_x_10344:
[----:B------:R-:W-:Y:S05]  /*7da0*/  BSYNC B2 ;  /* 0x0000000000027941 */ /* 0x000fea0003800000 */
.L_x_10343:
        /* <DEDUP_REMOVED lines=43> */
.L_x_10342:
[----:B------:R-:W-:Y:S05]  /*8060*/  BSYNC B1 ;  /* 0x0000000000017941 */ /* 0x000fea0003800000 */
.L_x_10341:
        /* <DEDUP_REMOVED lines=20> */
.L_x_10346:
[----:B------:R-:W-:-:S07]  /*81b0*/  IMAD.MOV.U32 R90, RZ, RZ, R104 ;  /* 0x000000ffff5a7224 */ /* 0x000fce00078e0068 */
.L_x_10347:
[----:B------:R-:W-:Y:S05]  /*81c0*/  BSYNC B1 ;  /* 0x0000000000017941 */ /* 0x000fea0003800000 */
.L_x_10345:
        /* <DEDUP_REMOVED lines=16> */
.L_x_10351:
[----:B------:R-:W-:Y:S05]  /*82d0*/  BSYNC B2 ;  /* 0x0000000000027941 */ /* 0x000fea0003800000 */
.L_x_10350:
        /* <DEDUP_REMOVED lines=43> */
.L_x_10349:
[----:B------:R-:W-:Y:S05]  /*8590*/  BSYNC B1 ;  /* 0x0000000000017941 */ /* 0x000fea0003800000 */
.L_x_10348:
        /* <DEDUP_REMOVED lines=9> */
[----:B------:R-:W-:-:S04]  /*8630*/  IADD3 R101, R107, 0x1, RZ ;  /* 0x000000016b657810 */ /* 0x000fc80007ffe0ff */
        /* <DEDUP_REMOVED lines=11> */
.L_x_10353:
[----:B------:R-:W-:-:S07]  /*86f0*/  IMAD.MOV.U32 R108, RZ, RZ, R104 ;  /* 0x000000ffff6c7224 */ /* 0x000fce00078e0068 */
.L_x_10354:
[----:B------:R-:W-:Y:S05]  /*8700*/  BSYNC B1 ;  /* 0x0000000000017941 */ /* 0x000fea0003800000 */
.L_x_10352:
        /* <DEDUP_REMOVED lines=18> */
.L_x_10358:
[----:B------:R-:W-:Y:S05]  /*8830*/  BSYNC B2 ;  /* 0x0000000000027941 */ /* 0x000fea0003800000 */
.L_x_10357:
        /* <DEDUP_REMOVED lines=43> */
.L_x_10356:
[----:B------:R-:W-:Y:S05]  /*8af0*/  BSYNC B1 ;  /* 0x0000000000017941 */ /* 0x000fea0003800000 */
.L_x_10355:
[----:B------:R-:W-:Y:S01]  /*8b00*/  ISETP.NE.AND P6, PT, R94, RZ, PT ;  /* 0x000000ff5e00720c */ /* 0x000fe20003fc5270 */
[----:B------:R-:W-:Y:S01]  /*8b10*/  FADD.FTZ R94, RZ, R28 ;  /* 0x0000001cff5e7221 */ /* 0x000fe20000010000 */
[----:B------:R-:W-:Y:S01]  /*8b20*/  SEL R105, RZ, 0x10000, P5 ;  /* 0x00010000ff697807 */ /* 0x000fe20002800000 */
[----:B------:R-:W-:Y:S01]  /*8b30*/  IMAD.WIDE.U32 R96, R10, 0x20, R96 ;  /* 0x000000200a607825 */ /* 0x000fe200078e0060 */
[----:B------:R-:W-:-:S03]  /*8b40*/  ISETP.NE.AND P5, PT, R95, RZ, PT ;  /* 0x000000ff5f00720c */ /* 0x000fc60003fa5270 */
[----:B------:R-:W-:Y:S01]  /*8b50*/  FADD.FTZ R95, R29, R94 ;  /* 0x0000005e1d5f7221 */ /* 0x000fe20000010000 */
[----:B------:R-:W-:Y:S01]  /*8b60*/  SEL R112, RZ, 0x100, P4 ;  /* 0x00000100ff707807 */ /* 0x000fe20002000000 */
[----:B------:R-:W-:Y:S01]  /*8b70*/  IMAD.WIDE.U32 R98, R10, 0x8, R98 ;  /* 0x000000080a627825 */ /* 0x000fe200078e0062 */
[----:B------:R0:W-:Y:S03]  /*8b80*/  STG.E.128 desc[UR4][R96.64], R12 ;  /* 0x0000000c60007986 */ /* 0x0001e6000c101d04 */
[----:B------:R-:W-:Y:S01]  /*8b90*/  FADD.FTZ R94, R30, R95 ;  /* 0x0000005f1e5e7221 */ /* 0x000fe20000010000 */
[----:B------:R-:W-:-:S03]  /*8ba0*/  UMOV UR8, 0xffffffff ;  /* 0xffffffff00087882 */ /* 0x000fc60000000000 */
[----:B------:R-:W-:-:S04]  /*8bb0*/  FADD.FTZ R95, R31, R94 ;  /* 0x0000005e1f5f7221 */ /* 0x000fc80000010000 */
[----:B------:R-:W-:-:S04]  /*8bc0*/  FADD.FTZ R94, R24, R95 ;  /* 0x0000005f185e7221 */ /* 0x000fc80000010000 */
[----:B------:R-:W-:-:S04]  /*8bd0*/  FADD.FTZ R95, R25, R94 ;  /* 0x0000005e195f7221 */ /* 0x000fc80000010000 */
[----:B------:R-:W-:-:S04]  /*8be0*/  FADD.FTZ R94, R26, R95 ;  /* 0x0000005f1a5e7221 */ /* 0x000fc80000010000 */
[----:B------:R-:W-:Y:S01]  /*8bf0*/  FADD.FTZ R95, R27, R94 ;  /* 0x0000005e1b5f7221 */ /* 0x000fe20000010000 */
[----:B------:R-:W-:-:S03]  /*8c00*/  I2FP.F32.U32 R94, R108 ;  /* 0x0000006c005e7245 */ /* 0x000fc60000201000 */
[----:B------:R-:W-:Y:S02]  /*8c10*/  FADD.FTZ R106, R20, R95 ;  /* 0x0000005f146a7221 */ /* 0x000fe40000010000 */
[----:B------:R-:W-:Y:S02]  /*8c20*/  FFMA.FTZ R93, R94, R93, 1.1641532182693481445e-10 ;  /* 0x2f0000005e5d7423 */ /* 0x000fe4000001005d */
[----:B------:R-:W-:Y:S01]  /*8c30*/  FADD.FTZ R95, R21, R106 ;  /* 0x0000006a155f7221 */ /* 0x000fe20000010000 */
[----:B------:R-:W-:-:S03]  /*8c40*/  SHF.L.U32 R106, R91, 0x10, RZ ;  /* 0x000000105b6a7819 */ /* 0x000fc600000006ff */
[----:B------:R-:W-:Y:S02]  /*8c50*/  FADD.FTZ R94, R22, R95 ;  /* 0x0000005f165e7221 */ /* 0x000fe40000010000 */
[----:B------:R-:W-:Y:S01]  /*8c60*/  FMUL.FTZ R108, R106, R9 ;  /* 0x000000096a6c7220 */ /* 0x000fe20000410000 */
[----:B------:R-:W-:Y:S01]  /*8c70*/  SEL R106, RZ, 0x1, P2 ;  /* 0x00000001ff6a7807 */ /* 0x000fe20001000000 */
[----:B------:R-:W-:Y:S01]  /*8c80*/  FADD.FTZ R9, R23, R94 ;  /* 0x0000005e17097221 */ /* 0x000fe20000010000 */
[----:B------:R-:W-:Y:S01]  /*8c90*/  FSETP.GTU.FTZ.AND P2, PT, R93, R92, PT ;  /* 0x0000005c5d00720b */ /* 0x000fe20003f5c000 */
[----:B------:R-:W-:Y:S01]  /*8ca0*/  FMUL.FTZ R108, R108, R11 ;  /* 0x0000000b6c6c7220 */ /* 0x000fe20000410000 */
[----:B------:R-:W-:Y:S01]  /*8cb0*/  SEL R92, RZ, 0x1, P1 ;  /* 0x00000001ff5c7807 */ /* 0x000fe20000800000 */
[----:B------:R-:W-:Y:S01]  /*8cc0*/  FADD.FTZ R110, R16, R9 ;  /* 0x00000009106e7221 */ /* 0x000fe20000010000 */
[----:B------:R-:W-:Y:S01]  /*8cd0*/  SEL R94, RZ, 0x1, P5 ;  /* 0x00000001ff5e7807 */ /* 0x000fe20002800000 */
[----:B------:R-:W-:Y:S01]  /*8ce0*/  IMAD.WIDE.U32 R106, R106, 0x1000000, RZ ;  /* 0x010000006a6a7825 */ /* 0x000fe200078e00ff */
[----:B------:R-:W-:-:S03]  /*8cf0*/  SEL R109, RZ, 0x1000000, P2 ;  /* 0x01000000ff6d7807 */ /* 0x000fc60001000000 */
[----:B------:R-:W-:Y:S01]  /*8d00*/  FADD.FTZ R9, R17, R110 ;  /* 0x0000006e11097221 */ /* 0x000fe20000010000 */
[----:B------:R-:W-:Y:S01]  /*8d10*/  FSEL R91, R108, RZ, !P2 ;  /* 0x000000ff6c5b7208 */ /* 0x000fe20005000000 */
[----:B------:R-:W-:Y:S01]  /*8d20*/  IMAD.WIDE.U32 R92, R92, 0x10000, RZ ;  /* 0x000100005c5c7825 */ /* 0x000fe200078e00ff */
[----:B------:R-:W-:-:S03]  /*8d30*/  LOP3.LUT R109, R112, R109, R105, 0xfe, !PT ;  /* 0x0000006d706d7212 */ /* 0x000fc600078efe69 */
[----:B------:R-:W-:Y:S01]  /*8d40*/  FADD.FTZ R110, R18, R9 ;  /* 0x00000009126e7221 */ /* 0x000fe20000010000 */
[----:B------:R-:W-:Y:S01]  /*8d50*/  SEL R105, RZ, 0x1, P3 ;  /* 0x00000001ff697807 */ /* 0x000fe20001800000 */
[----:B------:R-:W-:Y:S01]  /*8d60*/  IMAD.WIDE.U32 R94, R94, 0x100, RZ ;  /* 0x000001005e5e7825 */ /* 0x000fe200078e00ff */
[----:B------:R-:W-:-:S03]  /*8d70*/  SEL R11, RZ, 0x1, P6 ;  /* 0x00000001ff0b7807 */ /* 0x000fc60003000000 */
[----:B------:R-:W-:Y:S01]  /*8d80*/  FADD.FTZ R9, R19, R110 ;  /* 0x0000006e13097221 */ /* 0x000fe20000010000 */
[----:B------:R-:W-:Y:S01]  /*8d90*/  LOP3.LUT R107, R107, R109, R105, 0xfe, !PT ;  /* 0x0000006d6b6b7212 */ /* 0x000fe200078efe69 */
[----:B------:R-:W-:Y:S01]  /*8da0*/  @P0 FADD.FTZ R91, R35, R91 ;  /* 0x0000005b235b0221 */ /* 0x000fe20000010000 */
[----:B------:R-:W-:Y:S01]  /*8db0*/  LOP3.LUT R92, R94, R106, R92, 0xfe, !PT ;  /* 0x0000006a5e5c7212 */ /* 0x000fe200078efe5c */
[----:B------:R-:W-:Y:S01]  /*8dc0*/  FADD.FTZ R94, R12, R9 ;  /* 0x000000090c5e7221 */ /* 0x000fe20000010000 */
[----:B------:R-:W-:Y:S02]  /*8dd0*/  LOP3.LUT R93, R95, R107, R93, 0xfe, !PT ;  /* 0x0000006b5f5d7212 */ /* 0x000fe400078efe5d */
[----:B------:R-:W-:Y:S01]  /*8de0*/  LOP3.LUT R92, R92, R11, RZ, 0xfc, !PT ;  /* 0x0000000b5c5c7212 */ /* 0x000fe200078efcff */
[----:B------:R-:W-:Y:S01]  /*8df0*/  FADD.FTZ R9, R13, R94 ;  /* 0x0000005e0d097221 */ /* 0x000fe20000010000 */
[----:B------:R0:W-:Y:S01]  /*8e00*/  STG.E.128 desc[UR4][R96.64+0x10], R88 ;  /* 0x0000105860007986 */ /* 0x0001e2000c101d04 */
[----:B------:R-:W-:-:S02]  /*8e10*/  ISETP.NE.AND P0, PT, R6, RZ, PT ;  /* 0x000000ff0600720c */ /* 0x000fc40003f05270 */
[----:B------:R-:W-:Y:S01]  /*8e20*/  FADD.FTZ R94, R14, R9 ;  /* 0x000000090e5e7221 */ /* 0x000fe20000010000 */
[----:B------:R0:W-:Y:S03]  /*8e30*/  STG.E.64 desc[UR4][R98.64], R92 ;  /* 0x0000005c62007986 */ /* 0x0001e6000c101b04 */
        /* <DEDUP_REMOVED lines=75> */
.L_x_10372:
[C---:B------:R-:W-:Y:S01]  /*92f0*/  FMUL.FTZ R6, R9.reuse, R9 ;  /* 0x0000000909067220 */ /* 0x040fe20000410000 */
[----:B------:R-:W-:Y:S01]  /*9300*/  PLOP3.LUT P1, PT, PT, PT, UP1, 0x40, 0x0 ;  /* 0x000000000000781c */ /* 0x000fe20003f2e818 */
[----:B01----:R-:W-:Y:S01]  /*9310*/  FADD.FTZ R94, R94, R97 ;  /* 0x000000615e5e7221 */ /* 0x003fe20000010000 */
[----:B------:R-:W-:Y:S01]  /*9320*/  PLOP3.LUT P2, PT, PT, PT, UP1, 0x40, 0x0 ;  /* 0x000000000000781c */ /* 0x000fe20003f4e818 */
[----:B------:R-:W0:Y:S01]  /*9330*/  @!P0 LDC.64 R92, c[0x0][0x250] ;  /* 0x00009400ff5c8b82 */ /* 0x000e220000000a00 */
[----:B------:R-:W-:Y:S01]  /*9340*/  FSEL R6, R6, RZ, !P1 ;  /* 0x000000ff06067208 */ /* 0x000fe20004800000 */
[----:B------:R-:W-:Y:S01]  /*9350*/  FFMA.FTZ R11, R94, R11, UR11 ;  /* 0x0000000b5e0b7e23 */ /* 0x000fe2000801000b */
[----:B------:R-:W-:-:S03]  /*9360*/  FSEL R95, R9, RZ, P2 ;  /* 0x000000ff095f7208 */ /* 0x000fc60001000000 */
[----:B------:R-:W-:Y:S02]  /*9370*/  FADD.FTZ R97, R11, R6 ;  /* 0x000000060b617221 */ /* 0x000fe40000010000 */
        /* <DEDUP_REMOVED lines=11> */
[----:B------:R-:W3:Y:S01]  /*9430*/  LDC.64 R12, c[0x0][0x2b8] ;  /* 0x0000ae00ff0c7b82 */ /* 0x000ee20000000a00 */
[--C-:B------:R-:W-:Y:S01]  /*9440*/  FADD.FTZ R24, R24, -R95.reuse ;  /* 0x8000005f18187221 */ /* 0x100fe20000010000 */
[--C-:B------:R-:W-:Y:S01]  /*9450*/  FADD.FTZ R16, R16, -R95.reuse ;  /* 0x8000005f10107221 */ /* 0x100fe20000010000 */
[--C-:B------:R-:W-:Y:S01]  /*9460*/  FADD.FTZ R14, R15, -R95.reuse ;  /* 0x8000005f0f0e7221 */ /* 0x100fe20000010000 */
[----:B------:R-:W-:Y:S01]  /*9470*/  FADD.FTZ R108, R20, -R95 ;  /* 0x8000005f146c7221 */ /* 0x000fe20000010000 */
[----:B0-----:R-:W-:-:S04]  /*9480*/  @!P0 IMAD.WIDE R92, R0, 0x4, R92 ;  /* 0x00000004005c8825 */ /* 0x001fc800078e025c */
[--C-:B------:R-:W-:Y:S01]  /*9490*/  FADD.FTZ R22, R22, -R95.reuse ;  /* 0x8000005f16167221 */ /* 0x100fe20000010000 */
[--C-:B------:R-:W-:Y:S01]  /*94a0*/  FADD.FTZ R20, R23, -R95.reuse ;  /* 0x8000005f17147221 */ /* 0x100fe20000010000 */
[--C-:B------:R-:W-:Y:S01]  /*94b0*/  FADD.FTZ R120, R89, -R95.reuse ;  /* 0x8000005f59787221 */ /* 0x100fe20000010000 */
[----:B------:R-:W-:Y:S01]  /*94c0*/  FADD.FTZ R96, R25, -R95 ;  /* 0x8000005f19607221 */ /* 0x000fe20000010000 */
[C---:B--2---:R-:W-:Y:S01]  /*94d0*/  FMUL.FTZ R31, R21.reuse, R30 ;  /* 0x0000001e151f7220 */ /* 0x044fe20000410000 */
[C---:B------:R-:W-:Y:S01]  /*94e0*/  FMUL.FTZ R15, R21.reuse, R6 ;  /* 0x00000006150f7220 */ /* 0x040fe20000410000 */
[C---:B------:R-:W-:Y:S01]  /*94f0*/  FMUL.FTZ R122, R21.reuse, R11 ;  /* 0x0000000b157a7220 */ /* 0x040fe20000410000 */
[----:B------:R0:W-:Y:S01]  /*9500*/  @!P0 STG.E desc[UR4][R92.64], R9 ;  /* 0x000000095c008986 */ /* 0x0001e2000c101904 */
[C---:B------:R-:W-:Y:S01]  /*9510*/  FMUL.FTZ R89, R21.reuse, R24 ;  /* 0x0000001815597220 */ /* 0x040fe20000410000 */
[----:B------:R-:W-:Y:S01]  /*9520*/  FMUL.FTZ R23, R21, R16 ;  /* 0x0000001015177220 */ /* 0x000fe20000410000 */
[----:B-1----:R-:W-:-:S04]  /*9530*/  @!P0 IMAD.WIDE R28, R0, 0x4, R28 ;  /* 0x00000004001c8825 */ /* 0x002fc800078e021c */
[----:B------:R-:W-:Y:S01]  /*9540*/  FMUL.FTZ R94, R21, R94 ;  /* 0x0000005e155e7220 */ /* 0x000fe20000410000 */
[----:B------:R-:W-:Y:S01]  /*9550*/  FFMA.FTZ R16, R60, R15, R84 ;  /* 0x0000000f3c107223 */ /* 0x000fe20000010054 */
[--C-:B------:R-:W-:Y:S01]  /*9560*/  FADD.FTZ R26, R26, -R95.reuse ;  /* 0x8000005f1a1a7221 */ /* 0x100fe20000010000 */
[--C-:B------:R-:W-:Y:S01]  /*9570*/  FADD.FTZ R98, R27, -R95.reuse ;  /* 0x8000005f1b627221 */ /* 0x100fe20000010000 */
[----:B------:R1:W-:Y:S01]  /*9580*/  @!P0 STG.E desc[UR4][R28.64], R21 ;  /* 0x000000151c008986 */ /* 0x0003e2000c101904 */
[--C-:B------:R-:W-:Y:S01]  /*9590*/  FADD.FTZ R110, R17, -R95.reuse ;  /* 0x8000005f116e7221 */ /* 0x100fe20000010000 */
[--C-:B------:R-:W-:Y:S01]  /*95a0*/  FADD.FTZ R112, R19, -R95.reuse ;  /* 0x8000005f13707221 */ /* 0x100fe20000010000 */
[----:B------:R-:W-:Y:S01]  /*95b0*/  FADD.FTZ R88, R88, -R95 ;  /* 0x8000005f58587221 */ /* 0x000fe20000010000 */
[----:B0-----:R-:W-:Y:S01]  /*95c0*/  FMUL.FTZ R93, R21, R18 ;  /* 0x00000012155d7220 */ /* 0x001fe20000410000 */
[----:B------:R-:W-:Y:S01]  /*95d0*/  FFMA.FTZ R18, R62, R31, R86 ;  /* 0x0000001f3e127223 */ /* 0x000fe20000010056 */
[----:B------:R-:W-:Y:S01]  /*95e0*/  FFMA.FTZ R31, R61, R122, R85 ;  /* 0x0000007a3d1f7223 */ /* 0x000fe20000010055 */
[--C-:B------:R-:W-:Y:S01]  /*95f0*/  FADD.FTZ R90, R90, -R95.reuse ;  /* 0x8000005f5a5a7221 */ /* 0x100fe20000010000 */
[----:B------:R-:W-:Y:S01]  /*9600*/  FADD.FTZ R124, R91, -R95 ;  /* 0x8000005f5b7c7221 */ /* 0x000fe20000010000 */
[C---:B------:R-:W-:Y:S01]  /*9610*/  FMUL.FTZ R19, R21.reuse, R108 ;  /* 0x0000006c15137220 */ /* 0x040fe20000410000 */
[C---:B------:R-:W-:Y:S01]  /*9620*/  FMUL.FTZ R106, R21.reuse, R106 ;  /* 0x0000006a156a7220 */ /* 0x040fe20000410000 */
[C---:B------:R-:W-:Y:S01]  /*9630*/  FMUL.FTZ R17, R21.reuse, R22 ;  /* 0x0000001615117220 */ /* 0x040fe20000410000 */
[----:B-1----:R-:W0:Y:S01]  /*9640*/  LDC.64 R28, c[0x0][0x210] ;  /* 0x00008400ff1c7b82 */ /* 0x002e220000000a00 */
[C---:B------:R-:W-:Y:S01]  /*9650*/  FMUL.FTZ R20, R21.reuse, R20 ;  /* 0x0000001415147220 */ /* 0x040fe20000410000 */
[----:B------:R-:W-:Y:S01]  /*9660*/  FMUL.FTZ R6, R21, R14 ;  /* 0x0000000e15067220 */ /* 0x000fe20000410000 */
[----:B------:R-:W-:Y:S01]  /*9670*/  FFMA.FTZ R14, R56, R89, R80 ;  /* 0x00000059380e7223 */ /* 0x000fe20000010050 */
[----:B------:R-:W-:Y:S01]  /*9680*/  FFMA.FTZ R89, R63, R94, R87 ;  /* 0x0000005e3f597223 */ /* 0x000fe20000010057 */
[----:B---3--:R-:W-:-:S04]  /*9690*/  IMAD.WIDE.U32 R8, R8, 0x10, R12 ;  /* 0x0000001008087825 */ /* 0x008fc800078e000c */
        /* <DEDUP_REMOVED lines=54> */
.L_x_10190:
[----:B------:R-:W-:Y:S05]  /*9a00*/  EXIT ;  /* 0x000000000000794d */ /* 0x000fea0003800000 */
.L_x_10359:
        /* <DEDUP_REMOVED lines=8> */
.L_x_10362:
[----:B------:R-:W-:Y:S05]  /*9a90*/  BSYNC B1 ;  /* 0x0000000000017941 */ /* 0x000fea0003800000 */
.L_x_10361:
        /* <DEDUP_REMOVED lines=10> */
.L_x_10363:
[----:B------:R-:W-:Y:S01]  /*9b40*/  HFMA2.MMA R105, -RZ, RZ, 0, 2.384185791015625e-07 ;  /* 0x00000004ff697435 */ /* 0x000fe200000001ff */
[----:B------:R-:W-:-:S04]  /*9b50*/  IMAD.MOV.U32 R9, RZ, RZ, R96 ;  /* 0x000000ffff097224 */ /* 0x000fc800078e0060 */
[----:B------:R-:W-:-:S05]  /*9b60*/  FADD.FTZ R93, R92, R9 ;  /* 0x000000095c5d7221 */ /* 0x000fca0000010000 */
[----:B------:R-:W-:-:S07]  /*9b70*/  MOV R99, R93 ;  /* 0x0000005d00637202 */ /* 0x000fce0000000f00 */
[----:B------:R-:W-:Y:S05]  /*9b80*/  WARPSYNC.COLLECTIVE R98, `(.L_x_10364) ;  /* 0x0000000062087348 */ /* 0x000fea0003c00000 */
[----:B------:R0:W1:Y:S02]  /*9b90*/  SHFL.BFLY P1, R96, R99, R105, R106 ;  /* 0x0c00006963607389 */ /* 0x000064000002006a */
[----:B01----:R-:W-:Y:S01]  /*9ba0*/  ENDCOLLECTIVE ;  /* 0x000000000000791b */ /* 0x003fe20003800000 */
.L_x_10364:
[----:B------:R-:W-:Y:S01]  /*9bb0*/  HFMA2.MMA R105, -RZ, RZ, 0, 4.76837158203125e-07 ;  /* 0x00000008ff697435 */ /* 0x000fe200000001ff */
[----:B------:R-:W-:-:S04]  /*9bc0*/  IMAD.MOV.U32 R94, RZ, RZ, R96 ;  /* 0x000000ffff5e7224 */ /* 0x000fc800078e0060 */
[----:B------:R-:W-:-:S05]  /*9bd0*/  FADD.FTZ R94, R93, R94 ;  /* 0x0000005e5d5e7221 */ /* 0x000fca0000010000 */
[----:B------:R-:W-:-:S07]  /*9be0*/  MOV R99, R94 ;  /* 0x0000005e00637202 */ /* 0x000fce0000000f00 */
[----:B------:R-:W-:Y:S05]  /*9bf0*/  WARPSYNC.COLLECTIVE R98, `(.L_x_10365) ;  /* 0x0000000062087348 */ /* 0x000fea0003c00000 */
[----:B------:R0:W1:Y:S02]  /*9c00*/  SHFL.BFLY P1, R96, R99, R105, R106 ;  /* 0x0c00006963607389 */ /* 0x000064000002006a */
[----:B01----:R-:W-:Y:S01]  /*9c10*/  ENDCOLLECTIVE ;  /* 0x000000000000791b */ /* 0x003fe20003800000 */
.L_x_10365:
[----:B------:R-:W-:Y:S01]  /*9c20*/  HFMA2.MMA R105, -RZ, RZ, 0, 9.5367431640625e-07 ;  /* 0x00000010ff697435 */ /* 0x000fe200000001ff */
[----:B------:R-:W-:-:S04]  /*9c30*/  IMAD.MOV.U32 R9, RZ, RZ, R96 ;  /* 0x000000ffff097224 */ /* 0x000fc800078e0060 */
[----:B------:R-:W-:-:S05]  /*9c40*/  FADD.FTZ R95, R94, R9 ;  /* 0x000000095e5f7221 */ /* 0x000fca0000010000 */
[----:B------:R-:W-:-:S07]  /*9c50*/  MOV R99, R95 ;  /* 0x0000005f00637202 */ /* 0x000fce0000000f00 */
[----:B------:R-:W-:Y:S05]  /*9c60*/  WARPSYNC.COLLECTIVE R98, `(.L_x_10366) ;  /* 0x0000000062087348 */ /* 0x000fea0003c00000 */
[----:B------:R0:W1:Y:S02]  /*9c70*/  SHFL.BFLY P1, R96, R99, R105, R106 ;  /* 0x0c00006963607389 */ /* 0x000064000002006a */
[----:B01----:R-:W-:Y:S01]  /*9c80*/  ENDCOLLECTIVE ;  /* 0x000000000000791b */ /* 0x003fe20003800000 */
.L_x_10366:
[----:B------:R-:W-:Y:S01]  /*9c90*/  MOV R105, 0x1 ;  /* 0x0000000100697802 */ /* 0x000fe20000000f00 */
        /* <DEDUP_REMOVED lines=54> */
.L_x_10367:
[----:B------:R-:W-:Y:S01]  /*a000*/  HFMA2.MMA R105, -RZ, RZ, 0, 1.1920928955078125e-07 ;  /* 0x00000002ff697435 */ /* 0x000fe200000001ff */
[----:B------:R-:W-:-:S05]  /*a010*/  MOV R93, R96 ;  /* 0x00000060005d7202 */ /* 0x000fca0000000f00 */
[----:B------:R-:W-:-:S04]  /*a020*/  FADD.FTZ R93, R6, R93 ;  /* 0x0000005d065d7221 */ /* 0x000fc80000010000 */
[----:B------:R-:W-:-:S07]  /*a030*/  IMAD.MOV.U32 R99, RZ, RZ, R93 ;  /* 0x000000ffff637224 */ /* 0x000fce00078e005d */
[----:B------:R-:W-:Y:S05]  /*a040*/  WARPSYNC.COLLECTIVE R98, `(.L_x_10368) ;  /* 0x0000000062087348 */ /* 0x000fea0003c00000 */
[----:B------:R0:W1:Y:S02]  /*a050*/  SHFL.BFLY P1, R96, R99, R105, R106 ;  /* 0x0c00006963607389 */ /* 0x000064000002006a */
[----:B01----:R-:W-:Y:S01]  /*a060*/  ENDCOLLECTIVE ;  /* 0x000000000000791b */ /* 0x003fe20003800000 */
.L_x_10368:
[----:B------:R-:W-:Y:S01]  /*a070*/  HFMA2.MMA R105, -RZ, RZ, 0, 2.384185791015625e-07 ;  /* 0x00000004ff697435 */ /* 0x000fe200000001ff */
[----:B------:R-:W-:-:S05]  /*a080*/  MOV R92, R96 ;  /* 0x00000060005c7202 */ /* 0x000fca0000000f00 */
[----:B------:R-:W-:-:S04]  /*a090*/  FADD.FTZ R92, R93, R92 ;  /* 0x0000005c5d5c7221 */ /* 0x000fc80000010000 */
[----:B------:R-:W-:-:S07]  /*a0a0*/  IMAD.MOV.U32 R99, RZ, RZ, R92 ;  /* 0x000000ffff637224 */ /* 0x000fce00078e005c */
[----:B------:R-:W-:Y:S05]  /*a0b0*/  WARPSYNC.COLLECTIVE R98, `(.L_x_10369) ;  /* 0x0000000062087348 */ /* 0x000fea0003c00000 */
[----:B------:R0:W1:Y:S02]  /*a0c0*/  SHFL.BFLY P1, R96, R99, R105, R106 ;  /* 0x0c00006963607389 */ /* 0x000064000002006a */
[----:B01----:R-:W-:Y:S01]  /*a0d0*/  ENDCOLLECTIVE ;  /* 0x000000000000791b */ /* 0x003fe20003800000 */
.L_x_10369:
[----:B------:R-:W-:Y:S01]  /*a0e0*/  HFMA2.MMA R105, -RZ, RZ, 0, 4.76837158203125e-07 ;  /* 0x00000008ff697435 */ /* 0x000fe200000001ff */
[----:B------:R-:W-:-:S05]  /*a0f0*/  MOV R95, R96 ;  /* 0x00000060005f7202 */ /* 0x000fca0000000f00 */
[----:B------:R-:W-:-:S04]  /*a100*/  FADD.FTZ R95, R92, R95 ;  /* 0x0000005f5c5f7221 */ /* 0x000fc80000010000 */
[----:B------:R-:W-:-:S07]  /*a110*/  IMAD.MOV.U32 R99, RZ, RZ, R95 ;  /* 0x000000ffff637224 */ /* 0x000fce00078e005f */
[----:B------:R-:W-:Y:S05]  /*a120*/  WARPSYNC.COLLECTIVE R98, `(.L_x_10370) ;  /* 0x0000000062087348 */ /* 0x000fea0003c00000 */
[----:B------:R0:W1:Y:S02]  /*a130*/  SHFL.BFLY P1, R96, R99, R105, R106 ;  /* 0x0c00006963607389 */ /* 0x000064000002006a */
[----:B01----:R-:W-:Y:S01]  /*a140*/  ENDCOLLECTIVE ;  /* 0x000000000000791b */ /* 0x003fe20003800000 */
.L_x_10370:
[----:B------:R-:W-:Y:S01]  /*a150*/  HFMA2.MMA R105, -RZ, RZ, 0, 9.5367431640625e-07 ;  /* 0x00000010ff697435 */ /* 0x000fe200000001ff */
[----:B------:R-:W-:-:S05]  /*a160*/  MOV R94, R96 ;  /* 0x00000060005e7202 */ /* 0x000fca0000000f00 */
[----:B------:R-:W-:-:S04]  /*a170*/  FADD.FTZ R94, R95, R94 ;  /* 0x0000005e5f5e7221 */ /* 0x000fc80000010000 */
[----:B------:R-:W-:-:S07]  /*a180*/  IMAD.MOV.U32 R99, RZ, RZ, R94 ;  /* 0x000000ffff637224 */ /* 0x000fce00078e005e */
[----:B------:R-:W-:Y:S05]  /*a190*/  WARPSYNC.COLLECTIVE R98, `(.L_x_10371) ;  /* 0x0000000062087348 */ /* 0x000fea0003c00000 */
[----:B------:R0:W1:Y:S02]  /*a1a0*/  SHFL.BFLY P1, R96, R99, R105, R106 ;  /* 0x0c00006963607389 */ /* 0x000064000002006a */
[----:B01----:R-:W-:Y:S01]  /*a1b0*/  ENDCOLLECTIVE ;  /* 0x000000000000791b */ /* 0x003fe20003800000 */
.L_x_10371:
[----:B------:R-:W-:Y:S01]  /*a1c0*/  MOV R97, R96 ;  /* 0x0000006000617202 */ /* 0x000fe20000000f00 */
[----:B------:R-:W-:Y:S06]  /*a1d0*/  BRA `(.L_x_10372) ;  /* 0xfffffff000447947 */ /* 0x000fec000383ffff */
.L_x_10373:
        /* <DEDUP_REMOVED lines=10> */
.L_x_23521:


//--------------------- .text._ZN10layer_norm13ln_fwd_kernelINS_13Kernel_traitsIf13__nv_bfloat16fS2_fjLj768ELj1ELj4ELj1ELj16ENS_18Kernel_traits_baseILj768EfS2_fS2_fjLj128EEEEELb1ELb0ELb1ELb0EEEvNS_9FwdParamsE --------------------------
	.section	.text._ZN10layer_norm13ln_fwd_kernelINS_13Kernel_traitsIf13__nv_bfloat16fS2_fjLj768ELj1ELj4ELj1ELj16ENS_18Kernel_traits_baseILj768EfS2_fS2_fjLj128EEEEELb1ELb0ELb1ELb0EEEvNS_9FwdParamsE,"ax",@progbits
	.align	128
        .global         _ZN10layer_norm13ln_fwd_kernelINS_13Kernel_traitsIf13__nv_bfloat16fS2_fjLj768ELj1ELj4ELj1ELj16ENS_18Kernel_traits_baseILj768EfS2_fS2_fjLj128EEEEELb1ELb0ELb1ELb0EEEvNS_9FwdParamsE
        .type           _ZN10layer_norm13ln_fwd_kernelINS_13Kernel_traitsIf13__nv_bfloat16fS2_fjLj768ELj1ELj4ELj1ELj16ENS_18Kernel_traits_baseILj768EfS2_fS2_fjLj128EEEEELb1ELb0ELb1ELb0EEEvNS_9FwdParamsE,@function
        .size           _ZN10layer_norm13ln_fwd_kernelINS_13Kernel_traitsIf13__nv_bfloat16fS2_fjLj768ELj1ELj4ELj1ELj16ENS_18Kernel_traits_baseILj768EfS2_fS2_fjLj128EEEEELb1ELb0ELb1ELb0EEEvNS_9FwdParamsE,(.L_x_23522 - _ZN10layer_norm13ln_fwd_kernelINS_13Kernel_traitsIf13__nv_bfloat16fS2_fjLj768ELj1ELj4ELj1ELj16ENS_18Kernel_traits_baseILj768EfS2_fS2_fjLj128EEEEELb1ELb0ELb1ELb0EEEvNS_9FwdParamsE)
        .other          _ZN10layer_norm13ln_fwd_kernelINS_13Kernel_traitsIf13__nv_bfloat16fS2_fjLj768ELj1ELj4ELj1ELj16ENS_18Kernel_traits_baseILj768EfS2_fS2_fjLj128EEEEELb1ELb0ELb1ELb0EEEvNS_9FwdParamsE,@"STO_CUDA_ENTRY STV_DEFAULT"
_ZN10layer_norm13ln_fwd_kernelINS_13Kernel_traitsIf13__nv_bfloat16fS2_fjLj768ELj1ELj4ELj1ELj16ENS_18Kernel_traits_baseILj768EfS2_fS2_fjLj128EEEEELb1ELb0ELb1ELb0EEEvNS_9FwdParamsE:
.text._ZN10layer_norm13ln_fwd_kernelINS_13Kernel_traitsIf13__nv_bfloat16fS2_fjLj768ELj1ELj4ELj1ELj16ENS_18Kernel_traits_baseILj768EfS2_fS2_fjLj128EEEEELb1ELb0ELb1ELb0EEEvNS_9FwdParamsE:
        /* <DEDUP_REMOVED lines=13> */
[----:B------:R-:W4:Y:S01]  /*00d0*/  S2R R17, SR_CTAID.X ;  /* 0x0000000000117919 */ /* 0x000f220000002500 */
[----:B------:R-:W-:-:S04]  /*00e0*/  ULDC UR8, c[0x0][0x0] ;  /* 0x0000000000087ab9 */ /* 0x000fc80000000800 */
[----:B------:R-:W5:Y:S01]  /*00f0*/  LDC R16, c[0x0][0x218] ;  /* 0x00008600ff107b82 */ /* 0x000f620000000800 */
[----:B-1----:R-:W-:-:S06]  /*0100*/  @P0 IMAD.MOV.U32 R5, RZ, RZ, R11 ;  /* 0x000000ffff050224 */ /* 0x002fcc00078e000b */
[----:B------:R-:W3:Y:S01]  /*0110*/  @P0 LDG.E.64 R4, desc[UR6][R4.64] ;  /* 0x0000000604040981 */ /* 0x000ee2000c1e1b00 */
[----:B0-----:R-:W-:Y:S02]  /*0120*/  LOP3.LUT R109, R0, 0x1f, RZ, 0xc0, !PT ;  /* 0x0000001f006d7812 */ /* 0x001fe400078ec0ff */
[----:B------:R-:W-:Y:S01]  /*0130*/  SHF.R.U32.HI R108, RZ, 0x5, R0 ;  /* 0x00000005ff6c7819 */ /* 0x000fe20000011600 */
[----:B------:R-:W-:Y:S04]  /*0140*/  BSSY B0, `(.L_x_10374) ;  /* 0x0000058000007945 */ /* 0x000fe80003800000 */
[C---:B----4-:R-:W-:Y:S01]  /*0150*/  IMAD R108, R17.reuse, 0x4, R108 ;  /* 0x00000004116c7824 */ /* 0x050fe200078e026c */
[----:B--2---:R-:W-:Y:S01]  /*0160*/  @P0 R2UR UR4, R2 ;  /* 0x00000000020402ca */ /* 0x004fe200000e0000 */
[----:B------:R-:W-:Y:S01]  /*0170*/  IMAD R2, R17, UR8, R0 ;  /* 0x0000000811027c24 */ /* 0x000fe2000f8e0200 */
[----:B------:R-:W-:-:S02]  /*0180*/  @P0 R2UR UR5, R3 ;  /* 0x00000000030502ca */ /* 0x000fc400000e0000 */
        /* <DEDUP_REMOVED lines=40> */
[----:B-----5:R-:W-:Y:S02]  /*0410*/  SHF.R.S32.HI R5, RZ, 0x1f, R16 ;  /* 0x0000001fff057819 */ /* 0x020fe40000011410 */
[----:B------:R-:W-:Y:S02]  /*0420*/  MOV R11, R109 ;  /* 0x0000006d000b7202 */ /* 0x000fe40000000f00 */
[----:B------:R-:W-:Y:S02]  /*0430*/  LOP3.LUT R60, R9, UR22, R14, 0x96, !PT ;  /* 0x00000016093c7c12 */ /* 0x000fe4000f8e960e */
[----:B------:R-:W-:Y:S02]  /*0440*/  LEA.HI R5, R5, R16, RZ, 0x3 ;  /* 0x0000001005057211 */ /* 0x000fe400078f18ff */
[----:B------:R-:W-:Y:S01]  /*0450*/  LOP3.LUT R14, R11, 0x1f, RZ, 0x3c, !PT ;  /* 0x0000001f0b0e7812 */ /* 0x000fe200078e3cff */
[----:B------:R-:W-:Y:S01]  /*0460*/  UIADD3 UR23, UR5, 0x646e171e, URZ ;  /* 0x646e171e05177890 */ /* 0x000fe2000fffe03f */
[----:B------:R-:W-:-:S02]  /*0470*/  IMAD.WIDE.U32 R6, R6, -0x2daee0ad, RZ ;  /* 0xd2511f5306067825 */ /* 0x000fc400078e00ff */
[----:B------:R-:W-:Y:S01]  /*0480*/  LEA.HI.SX32 R5, R5, R14, 0x1d ;  /* 0x0000000e05057211 */ /* 0x000fe200078feaff */
[----:B------:R-:W-:Y:S01]  /*0490*/  UIADD3 UR25, UR5, 0x1fd5c5a3, URZ ;  /* 0x1fd5c5a305197890 */ /* 0x000fe2000fffe03f */
[----:B------:R-:W-:Y:S01]  /*04a0*/  IMAD.WIDE.U32 R60, R60, -0x2daee0ad, RZ ;  /* 0xd2511f533c3c7825 */ /* 0x000fe200078e00ff */
[----:B------:R-:W-:Y:S02]  /*04b0*/  LOP3.LUT R12, R7, UR23, R12, 0x96, !PT ;  /* 0x00000017070c7c12 */ /* 0x000fe4000f8e960c */
[----:B------:R-:W-:Y:S01]  /*04c0*/  LOP3.LUT P0, RZ, R5, 0xffffffe0, RZ, 0xc0, !PT ;  /* 0xffffffe005ff7812 */ /* 0x000fe2000780c0ff */
[----:B------:R-:W-:Y:S01]  /*04d0*/  UIADD3 UR24, UR4, 0x5384540f, URZ ;  /* 0x5384540f04187890 */ /* 0x000fe2000fffe03f */
[----:B------:R-:W-:Y:S01]  /*04e0*/  LOP3.LUT R64, R61, UR25, R6, 0x96, !PT ;  /* 0x000000193d407c12 */ /* 0x000fe2000f8e9606 */
[----:B------:R-:W-:Y:S01]  /*04f0*/  IMAD.WIDE.U32 R12, R12, -0x326172a9, RZ ;  /* 0xcd9e8d570c0c7825 */ /* 0x000fe200078e00ff */
[----:B------:R-:W-:Y:S01]  /*0500*/  UIADD3 UR26, UR4, -0xe443238, URZ ;  /* 0xf1bbcdc8041a7890 */ /* 0x000fe2000fffe03f */
[----:B------:R-:W-:-:S02]  /*0510*/  ISETP.GE.U32.AND P4, PT, R5, 0x40, PT ;  /* 0x000000400500780c */ /* 0x000fc40003f86070 */
[----:B------:R-:W-:Y:S01]  /*0520*/  IMAD.HI.U32 R7, R64, -0x326172a9, RZ ;  /* 0xcd9e8d5740077827 */ /* 0x000fe200078e00ff */
[----:B------:R-:W-:Y:S01]  /*0530*/  LOP3.LUT R62, R13, UR24, R8, 0x96, !PT ;  /* 0x000000180d3e7c12 */ /* 0x000fe2000f8e9608 */
[----:B------:R-:W-:Y:S02]  /*0540*/  UIADD3 UR27, UR5, -0x24c28bd8, URZ ;  /* 0xdb3d7428051b7890 */ /* 0x000fe4000fffe03f */
[----:B------:R-:W-:Y:S02]  /*0550*/  UIADD3 UR28, UR4, -0x700cb87f, URZ ;  /* 0x8ff34781041c7890 */ /* 0x000fe4000fffe03f */
        /* <DEDUP_REMOVED lines=22> */
.L_x_10375:
[----:B------:R-:W-:Y:S05]  /*06c0*/  BSYNC B0 ;  /* 0x0000000000007941 */ /* 0x000fea0003800000 */
.L_x_10374:
        /* <DEDUP_REMOVED lines=18> */
.L_x_10377:
[----:B------:R-:W-:Y:S05]  /*07f0*/  BSYNC B0 ;  /* 0x0000000000007941 */ /* 0x000fea0003800000 */
.L_x_10376:
        /* <DEDUP_REMOVED lines=17> */
.L_x_10379:
[----:B------:R-:W-:Y:S05]  /*0910*/  BSYNC B0 ;  /* 0x0000000000007941 */ /* 0x000fea0003800000 */
.L_x_10378:
        /* <DEDUP_REMOVED lines=15> */
[----:B------:R-:W-:-:S02]  /*0a10*/  ULDC.64 UR10, c[0x0][0x298] ;  /* 0x0000a600000a7ab9 */ /* 0x000fc40000000a00 */
[----:B------:R-:W-:Y:S02]  /*0a20*/  LOP3.LUT R7, R9, UR29, R7, 0x96, !PT ;  /* 0x0000001d09077c12 */ /* 0x000fe4000f8e9607 */
[----:B------:R-:W-:Y:S01]  /*0a30*/  LOP3.LUT R9, R10, 0x3, RZ, 0xc0, !PT ;  /* 0x000000030a097812 */ /* 0x000fe200078ec0ff */
[----:B------:R-:W-:-:S07]  /*0a40*/  IMAD R10, R63, -0x326172a9, RZ ;  /* 0xcd9e8d573f0a7824 */ /* 0x000fce00078e02ff */
.L_x_10614:
[----:B0-----:R-:W0:Y:S08]  /*0a50*/  LDC.64 R96, c[0x0][0x280] ;  /* 0x0000a000ff607b82 */ /* 0x001e300000000a00 */
[----:B------:R-:W1:Y:S01]  /*0a60*/  LDC R115, c[0x0][0x218] ;  /* 0x00008600ff737b82 */ /* 0x000e620000000800 */
[----:B0-----:R-:W-:-:S07]  /*0a70*/  IMAD.WIDE R116, R108, 0x4, R96 ;  /* 0x000000046c747825 */ /* 0x001fce00078e0260 */
[----:B------:R-:W0:Y:S01]  /*0a80*/  LDC.64 R96, c[0x0][0x288] ;  /* 0x0000a200ff607b82 */ /* 0x000e220000000a00 */
[----:B------:R2:W3:Y:S01]  /*0a90*/  LDG.E R116, desc[UR6][R116.64] ;  /* 0x0000000674747981 */ /* 0x0004e2000c1e1900 */
[----:B0-----:R-:W-:-:S05]  /*0aa0*/  IMAD.WIDE R96, R108, 0x4, R96 ;  /* 0x000000046c607825 */ /* 0x001fca00078e0260 */
[----:B-----5:R0:W5:Y:S01]  /*0ab0*/  LDG.E R111, desc[UR6][R96.64] ;  /* 0x00000006606f7981 */ /* 0x020162000c1e1900 */
        /* <DEDUP_REMOVED lines=44> */
.L_x_10386:
[----:B------:R-:W-:-:S07]  /*0d80*/  IMAD.MOV.U32 R76, RZ, RZ, R10 ;  /* 0x000000ffff4c7224 */ /* 0x000fce00078e000a */
.L_x_10387:
[----:B------:R-:W-:Y:S05]  /*0d90*/  BSYNC B3 ;  /* 0x0000000000037941 */ /* 0x000fea0003800000 */
.L_x_10385:
        /* <DEDUP_REMOVED lines=16> */
.L_x_10391:
[----:B------:R-:W-:Y:S05]  /*0ea0*/  BSYNC B4 ;  /* 0x0000000000047941 */ /* 0x000fea0003800000 */
.L_x_10390:
        /* <DEDUP_REMOVED lines=43> */
.L_x_10389:
[----:B------:R-:W-:Y:S05]  /*1160*/  BSYNC B3 ;  /* 0x0000000000037941 */ /* 0x000fea0003800000 */
.L_x_10388:
        /* <DEDUP_REMOVED lines=10> */
.L_x_10384:
[----:B------:R-:W-:Y:S05]  /*1210*/  BSYNC B2 ;  /* 0x0000000000027941 */ /* 0x000fea0003800000 */
.L_x_10383:
        /* <DEDUP_REMOVED lines=18> */
.L_x_10395:
[----:B------:R-:W-:-:S07]  /*1340*/  IMAD.MOV.U32 R73, RZ, RZ, R10 ;  /* 0x000000ffff497224 */ /* 0x000fce00078e000a */
.L_x_10396:
[----:B------:R-:W-:Y:S05]  /*1350*/  BSYNC B3 ;  /* 0x0000000000037941 */ /* 0x000fea0003800000 */
.L_x_10394:
        /* <DEDUP_REMOVED lines=16> */
.L_x_10400:
[----:B------:R-:W-:Y:S05]  /*1460*/  BSYNC B4 ;  /* 0x0000000000047941 */ /* 0x000fea0003800000 */
.L_x_10399:
        /* <DEDUP_REMOVED lines=43> */
.L_x_10398:
[----:B------:R-:W-:Y:S05]  /*1720*/  BSYNC B3 ;  /* 0x0000000000037941 */ /* 0x000fea0003800000 */
.L_x_10397:
        /* <DEDUP_REMOVED lines=11> */
.L_x_10393:
[----:B------:R-:W-:Y:S05]  /*17e0*/  BSYNC B2 ;  /* 0x0000000000027941 */ /* 0x000fea0003800000 */
.L_x_10392:
        /* <DEDUP_REMOVED lines=18> */
.L_x_10404:
[----:B------:R-:W-:-:S07]  /*1910*/  MOV R78, R10 ;  /* 0x0000000a004e7202 */ /* 0x000fce0000000f00 */
.L_x_10405:
[----:B------:R-:W-:Y:S05]  /*1920*/  BSYNC B3 ;  /* 0x0000000000037941 */ /* 0x000fea0003800000 */
.L_x_10403:
        /* <DEDUP_REMOVED lines=16> */
.L_x_10409:
[----:B------:R-:W-:Y:S05]  /*1a30*/  BSYNC B4 ;  /* 0x0000000000047941 */ /* 0x000fea0003800000 */
.L_x_10408:
        /* <DEDUP_REMOVED lines=43> */
.L_x_10407:
[----:B------:R-:W-:Y:S05]  /*1cf0*/  BSYNC B3 ;  /* 0x0000000000037941 */ /* 0x000fea0003800000 */
.L_x_10406:
        /* <DEDUP_REMOVED lines=10> */
.L_x_10402:
[----:B------:R-:W-:Y:S05]  /*1da0*/  BSYNC B2 ;  /* 0x0000000000027941 */ /* 0x000fea0003800000 */
.L_x_10401:
        /* <DEDUP_REMOVED lines=18> */
.L_x_10413:
[----:B------:R-:W-:-:S07]  /*1ed0*/  IMAD.MOV.U32 R75, RZ, RZ, R10 ;  /* 0x000000ffff4b7224 */ /* 0x000fce00078e000a */
.L_x_10414:
[----:B------:R-:W-:Y:S05]  /*1ee0*/  BSYNC B3 ;  /* 0x0000000000037941 */ /* 0x000fea0003800000 */
.L_x_10412:
        /* <DEDUP_REMOVED lines=16> */
.L_x_10418:
[----:B------:R-:W-:Y:S05]  /*1ff0*/  BSYNC B4 ;  /* 0x0000000000047941 */ /* 0x000fea0003800000 */
.L_x_10417:
        /* <DEDUP_REMOVED lines=43> */
.L_x_10416:
[----:B------:R-:W-:Y:S05]  /*22b0*/  BSYNC B3 ;  /* 0x0000000000037941 */ /* 0x000fea0003800000 */
.L_x_10415:
        /* <DEDUP_REMOVED lines=11> */
.L_x_10411:
[----:B------:R-:W-:Y:S05]  /*2370*/  BSYNC B2 ;  /* 0x0000000000027941 */ /* 0x000fea0003800000 */
.L_x_10410:
        /* <DEDUP_REMOVED lines=18> */
.L_x_10422:
[----:B------:R-:W-:-:S07]  /*24a0*/  IMAD.MOV.U32 R98, RZ, RZ, R10 ;  /* 0x000000ffff627224 */ /* 0x000fce00078e000a */
.L_x_10423:
[----:B------:R-:W-:Y:S05]  /*24b0*/  BSYNC B3 ;  /* 0x0000000000037941 */ /* 0x000fea0003800000 */
.L_x_10421:
        /* <DEDUP_REMOVED lines=16> */
.L_x_10427:
[----:B------:R-:W-:Y:S05]  /*25c0*/  BSYNC B4 ;  /* 0x0000000000047941 */ /* 0x000fea0003800000 */
.L_x_10426:
        /* <DEDUP_REMOVED lines=43> */
.L_x_10425:
[----:B------:R-:W-:Y:S05]  /*2880*/  BSYNC B3 ;  /* 0x0000000000037941 */ /* 0x000fea0003800000 */
.L_x_10424:
        /* <DEDUP_REMOVED lines=10> */
.L_x_10420:
[----:B------:R-:W-:Y:S05]  /*2930*/  BSYNC B2 ;  /* 0x0000000000027941 */ /* 0x000fea0003800000 */
.L_x_10419:
        /* <DEDUP_REMOVED lines=18> */
.L_x_10431:
[----:B------:R-:W-:-:S07]  /*2a60*/  MOV R77, R10 ;  /* 0x0000000a004d7202 */ /* 0x000fce0000000f00 */
.L_x_10432:
[----:B------:R-:W-:Y:S05]  /*2a70*/  BSYNC B3 ;  /* 0x0000000000037941 */ /* 0x000fea0003800000 */
.L_x_10430:
        /* <DEDUP_REMOVED lines=16> */
.L_x_10436:
[----:B------:R-:W-:Y:S05]  /*2b80*/  BSYNC B4 ;  /* 0x0000000000047941 */ /* 0x000fea0003800000 */
.L_x_10435:
        /* <DEDUP_REMOVED lines=43> */
.L_x_10434:
[----:B------:R-:W-:Y:S05]  /*2e40*/  BSYNC B3 ;  /* 0x0000000000037941 */ /* 0x000fea0003800000 */
.L_x_10433:
        /* <DEDUP_REMOVED lines=11> */
.L_x_10429:
[----:B------:R-:W-:Y:S05]  /*2f00*/  BSYNC B2 ;  /* 0x0000000000027941 */ /* 0x000fea0003800000 */
.L_x_10428:
        /* <DEDUP_REMOVED lines=18> */
.L_x_10440:
[----:B------:R-:W-:-:S07]  /*3030*/  IMAD.MOV.U32 R106, RZ, RZ, R10 ;  /* 0x000000ffff6a7224 */ /* 0x000fce00078e000a */
.L_x_10441:
[----:B------:R-:W-:Y:S05]  /*3040*/  BSYNC B3 ;  /* 0x0000000000037941 */ /* 0x000fea0003800000 */
.L_x_10439:
        /* <DEDUP_REMOVED lines=16> */
.L_x_10445:
[----:B------:R-:W-:Y:S05]  /*3150*/  BSYNC B4 ;  /* 0x0000000000047941 */ /* 0x000fea0003800000 */
.L_x_10444:
        /* <DEDUP_REMOVED lines=43> */
.L_x_10443:
[----:B------:R-:W-:Y:S05]  /*3410*/  BSYNC B3 ;  /* 0x0000000000037941 */ /* 0x000fea0003800000 */
.L_x_10442:
[----:B------:R-:W-:Y:S01]  /*3420*/  I2FP.F32.U32 R9, R106 ;  /* 0x0000006a00097245 */ /* 0x000fe20000201000 */
[----:B------:R-:W-:Y:S01]  /*3430*/  HFMA2.MMA R106, -RZ, RZ, 0.1171875, 0 ;  /* 0x2f800000ff6a7435 */ /* 0x000fe200000001ff */
[----:B------:R-:W-:-:S04]  /*3440*/  IMAD.U32 R78, R67, 0x10000, RZ ;  /* 0x00010000434e7824 */ /* 0x000fc800078e00ff */
[----:B------:R-:W-:-:S04]  /*3450*/  FMUL.FTZ R78, R78, UR11 ;  /* 0x0000000b4e4e7c20 */ /* 0x000fc80008410000 */
[----:B------:R-:W-:Y:S01]  /*3460*/  FMUL.FTZ R78, R78, UR10 ;  /* 0x0000000a4e4e7c20 */ /* 0x000fe20008410000 */
[----:B------:R-:W-:-:S05]  /*3470*/  FFMA.FTZ R9, R9, R106, 1.1641532182693481445e-10 ;  /* 0x2f00000009097423 */ /* 0x000fca000001006a */
[----:B------:R-:W-:-:S04]  /*3480*/  FSETP.GTU.FTZ.AND P5, PT, R9, UR8, PT ;  /* 0x0000000809007c0b */ /* 0x000fc8000bfbc000 */
[----:B------:R-:W-:Y:S02]  /*3490*/  FSEL R78, R78, RZ, !P5 ;  /* 0x000000ff4e4e7208 */ /* 0x000fe40006800000 */
[----:B------:R-:W-:-:S03]  /*34a0*/  SEL R106, RZ, 0x1, P5 ;  /* 0x00000001ff6a7807 */ /* 0x000fc60002800000 */
[----:B------:R-:W-:-:S07]  /*34b0*/  @P3 FADD.FTZ R78, R70, R78 ;  /* 0x0000004e464e3221 */ /* 0x000fce0000010000 */
.L_x_10438:
[----:B------:R-:W-:Y:S05]  /*34c0*/  BSYNC B2 ;  /* 0x0000000000027941 */ /* 0x000fea0003800000 */
.L_x_10437:
        /* <DEDUP_REMOVED lines=18> */
.L_x_10449:
[----:B------:R-:W-:-:S07]  /*35f0*/  IMAD.MOV.U32 R79, RZ, RZ, R10 ;  /* 0x000000ffff4f7224 */ /* 0x000fce00078e000a */
.L_x_10450:
[----:B------:R-:W-:Y:S05]  /*3600*/  BSYNC B3 ;  /* 0x0000000000037941 */ /* 0x000fea0003800000 */
.L_x_10448:
        /* <DEDUP_REMOVED lines=16> */
.L_x_10454:
[----:B------:R-:W-:Y:S05]  /*3710*/  BSYNC B4 ;  /* 0x0000000000047941 */ /* 0x000fea0003800000 */
.L_x_10453:
        /* <DEDUP_REMOVED lines=43> */
.L_x_10452:
[----:B------:R-:W-:Y:S05]  /*39d0*/  BSYNC B3 ;  /* 0x0000000000037941 */ /* 0x000fea0003800000 */
.L_x_10451:
        /* <DEDUP_REMOVED lines=11> */
.L_x_10447:
[----:B------:R-:W-:Y:S05]  /*3a90*/  BSYNC B2 ;  /* 0x0000000000027941 */ /* 0x000fea0003800000 */
.L_x_10446:
        /* <DEDUP_REMOVED lines=26> */
.L_x_10456:
[----:B------:R-:W-:Y:S05]  /*3c40*/  BSYNC B2 ;  /* 0x0000000000027941 */ /* 0x000fea0003800000 */
.L_x_10455:
[----:B------:R-:W-:Y:S01]  /*3c50*/  VIADD R118, R118, 0x20 ;  /* 0x0000002076767836 */ /* 0x000fe20000000000 */
[----:B------:R-:W-:-:S07]  /*3c60*/  IADD3 R117, R117, 0x20, RZ ;  /* 0x0000002075757810 */ /* 0x000fce0007ffe0ff */
.L_x_10382:
[----:B------:R-:W-:Y:S05]  /*3c70*/  BSYNC B1 ;  /* 0x0000000000017941 */ /* 0x000fea0003800000 */
.L_x_10381:
        /* <DEDUP_REMOVED lines=16> */
[----:B------:R-:W-:Y:S01]  /*3d80*/  @!P4 ISETP.NE.AND.EX P5, PT, R97, RZ, PT, P5 ;  /* 0x000000ff6100c20c */ /* 0x000fe20003fa5350 */
[----:B------:R-:W-:-:S03]  /*3d90*/  @!P4 IMAD.MOV.U32 R86, RZ, RZ, R9 ;  /* 0x000000ffff56c224 */ /* 0x000fc600078e0009 */
        /* <DEDUP_REMOVED lines=14> */
.L_x_10462:
[----:B------:R-:W-:-:S07]  /*3e80*/  MOV R84, R10 ;  /* 0x0000000a00547202 */ /* 0x000fce0000000f00 */
.L_x_10463:
[----:B------:R-:W-:Y:S05]  /*3e90*/  BSYNC B3 ;  /* 0x0000000000037941 */ /* 0x000fea0003800000 */
.L_x_10461:
        /* <DEDUP_REMOVED lines=16> */
.L_x_10467:
[----:B------:R-:W-:Y:S05]  /*3fa0*/  BSYNC B4 ;  /* 0x0000000000047941 */ /* 0x000fea0003800000 */
.L_x_10466:
        /* <DEDUP_REMOVED lines=43> */
.L_x_10465:
[----:B------:R-:W-:Y:S05]  /*4260*/  BSYNC B3 ;  /* 0x0000000000037941 */ /* 0x000fea0003800000 */
.L_x_10464:
        /* <DEDUP_REMOVED lines=10> */
.L_x_10460:
[----:B------:R-:W-:Y:S05]  /*4310*/  BSYNC B2 ;  /* 0x0000000000027941 */ /* 0x000fea0003800000 */
.L_x_10459:
        /* <DEDUP_REMOVED lines=18> */
.L_x_10471:
[----:B------:R-:W-:-:S07]  /*4440*/  IMAD.MOV.U32 R81, RZ, RZ, R10 ;  /* 0x000000ffff517224 */ /* 0x000fce00078e000a */
.L_x_10472:
[----:B------:R-:W-:Y:S05]  /*4450*/  BSYNC B3 ;  /* 0x0000000000037941 */ /* 0x000fea0003800000 */
.L_x_10470:
        /* <DEDUP_REMOVED lines=16> */
.L_x_10476:
[----:B------:R-:W-:Y:S05]  /*4560*/  BSYNC B4 ;  /* 0x0000000000047941 */ /* 0x000fea0003800000 */
.L_x_10475:
        /* <DEDUP_REMOVED lines=43> */
.L_x_10474:
[----:B------:R-:W-:Y:S05]  /*4820*/  BSYNC B3 ;  /* 0x0000000000037941 */ /* 0x000fea0003800000 */
.L_x_10473:
        /* <DEDUP_REMOVED lines=11> */
.L_x_10469:
[----:B------:R-:W-:Y:S05]  /*48e0*/  BSYNC B2 ;  /* 0x0000000000027941 */ /* 0x000fea0003800000 */
.L_x_10468:
        /* <DEDUP_REMOVED lines=18> */
.L_x_10480:
[----:B------:R-:W-:-:S07]  /*4a10*/  IMAD.MOV.U32 R86, RZ, RZ, R10 ;  /* 0x000000ffff567224 */ /* 0x000fce00078e000a */
.L_x_10481:
[----:B------:R-:W-:Y:S05]  /*4a20*/  BSYNC B3 ;  /* 0x0000000000037941 */ /* 0x000fea0003800000 */
.L_x_10479:
        /* <DEDUP_REMOVED lines=16> */
.L_x_10485:
[----:B------:R-:W-:Y:S05]  /*4b30*/  BSYNC B4 ;  /* 0x0000000000047941 */ /* 0x000fea0003800000 */
.L_x_10484:
        /* <DEDUP_REMOVED lines=43> */
.L_x_10483:
[----:B------:R-:W-:Y:S05]  /*4df0*/  BSYNC B3 ;  /* 0x0000000000037941 */ /* 0x000fea0003800000 */
.L_x_10482:
        /* <DEDUP_REMOVED lines=10> */
.L_x_10478:
[----:B------:R-:W-:Y:S05]  /*4ea0*/  BSYNC B2 ;  /* 0x0000000000027941 */ /* 0x000fea0003800000 */
.L_x_10477:
        /* <DEDUP_REMOVED lines=18> */
.L_x_10489:
[----:B------:R-:W-:-:S07]  /*4fd0*/  MOV R83, R10 ;  /* 0x0000000a00537202 */ /* 0x000fce0000000f00 */
.L_x_10490:
[----:B------:R-:W-:Y:S05]  /*4fe0*/  BSYNC B3 ;  /* 0x0000000000037941 */ /* 0x000fea0003800000 */
.L_x_10488:
        /* <DEDUP_REMOVED lines=16> */
.L_x_10494:
[----:B------:R-:W-:Y:S05]  /*50f0*/  BSYNC B4 ;  /* 0x0000000000047941 */ /* 0x000fea0003800000 */
.L_x_10493:
        /* <DEDUP_REMOVED lines=43> */
.L_x_10492:
[----:B------:R-:W-:Y:S05]  /*53b0*/  BSYNC B3 ;  /* 0x0000000000037941 */ /* 0x000fea0003800000 */
.L_x_10491:
        /* <DEDUP_REMOVED lines=11> */
.L_x_10487:
[----:B------:R-:W-:Y:S05]  /*5470*/  BSYNC B2 ;  /* 0x0000000000027941 */ /* 0x000fea0003800000 */
.L_x_10486:
        /* <DEDUP_REMOVED lines=18> */
.L_x_10498:
[----:B------:R-:W-:-:S07]  /*55a0*/  IMAD.MOV.U32 R98, RZ, RZ, R10 ;  /* 0x000000ffff627224 */ /* 0x000fce00078e000a */
.L_x_10499:
[----:B------:R-:W-:Y:S05]  /*55b0*/  BSYNC B3 ;  /* 0x0000000000037941 */ /* 0x000fea0003800000 */
.L_x_10497:
        /* <DEDUP_REMOVED lines=16> */
.L_x_10503:
[----:B------:R-:W-:Y:S05]  /*56c0*/  BSYNC B4 ;  /* 0x0000000000047941 */ /* 0x000fea0003800000 */
.L_x_10502:
        /* <DEDUP_REMOVED lines=43> */
.L_x_10501:
[----:B------:R-:W-:Y:S05]  /*5980*/  BSYNC B3 ;  /* 0x0000000000037941 */ /* 0x000fea0003800000 */
.L_x_10500:
        /* <DEDUP_REMOVED lines=10> */
.L_x_10496:
[----:B------:R-:W-:Y:S05]  /*5a30*/  BSYNC B2 ;  /* 0x0000000000027941 */ /* 0x000fea0003800000 */
.L_x_10495:
        /* <DEDUP_REMOVED lines=18> */
.L_x_10507:
[----:B------:R-:W-:-:S07]  /*5b60*/  IMAD.MOV.U32 R85, RZ, RZ, R10 ;  /* 0x000000ffff557224 */ /* 0x000fce00078e000a */
.L_x_10508:
[----:B------:R-:W-:Y:S05]  /*5b70*/  BSYNC B3 ;  /* 0x0000000000037941 */ /* 0x000fea0003800000 */
.L_x_10506:
        /* <DEDUP_REMOVED lines=16> */
.L_x_10512:
[----:B------:R-:W-:Y:S05]  /*5c80*/  BSYNC B4 ;  /* 0x0000000000047941 */ /* 0x000fea0003800000 */
.L_x_10511:
        /* <DEDUP_REMOVED lines=43> */
.L_x_10510:
[----:B------:R-:W-:Y:S05]  /*5f40*/  BSYNC B3 ;  /* 0x0000000000037941 */ /* 0x000fea0003800000 */
.L_x_10509:
        /* <DEDUP_REMOVED lines=11> */
.L_x_10505:
[----:B------:R-:W-:Y:S05]  /*6000*/  BSYNC B2 ;  /* 0x0000000000027941 */ /* 0x000fea0003800000 */
.L_x_10504:
        /* <DEDUP_REMOVED lines=18> */
.L_x_10516:
[----:B------:R-:W-:-:S07]  /*6130*/  MOV R106, R10 ;  /* 0x0000000a006a7202 */ /* 0x000fce0000000f00 */
.L_x_10517:
[----:B------:R-:W-:Y:S05]  /*6140*/  BSYNC B3 ;  /* 0x0000000000037941 */ /* 0x000fea0003800000 */
.L_x_10515:
        /* <DEDUP_REMOVED lines=16> */
.L_x_10521:
[----:B------:R-:W-:Y:S05]  /*6250*/  BSYNC B4 ;  /* 0x0000000000047941 */ /* 0x000fea0003800000 */
.L_x_10520:
        /* <DEDUP_REMOVED lines=43> */
.L_x_10519:
[----:B------:R-:W-:Y:S05]  /*6510*/  BSYNC B3 ;  /* 0x0000000000037941 */ /* 0x000fea0003800000 */
.L_x_10518:
        /* <DEDUP_REMOVED lines=10> */
.L_x_10514:
[----:B------:R-:W-:Y:S05]  /*65c0*/  BSYNC B2 ;  /* 0x0000000000027941 */ /* 0x000fea0003800000 */
.L_x_10513:
        /* <DEDUP_REMOVED lines=18> */
.L_x_10525:
[----:B------:R-:W-:-:S07]  /*66f0*/  IMAD.MOV.U32 R87, RZ, RZ, R10 ;  /* 0x000000ffff577224 */ /* 0x000fce00078e000a */
.L_x_10526:
[----:B------:R-:W-:Y:S05]  /*6700*/  BSYNC B3 ;  /* 0x0000000000037941 */ /* 0x000fea0003800000 */
.L_x_10524:
        /* <DEDUP_REMOVED lines=16> */
.L_x_10530:
[----:B------:R-:W-:Y:S05]  /*6810*/  BSYNC B4 ;  /* 0x0000000000047941 */ /* 0x000fea0003800000 */
.L_x_10529:
        /* <DEDUP_REMOVED lines=43> */
.L_x_10528:
[----:B------:R-:W-:Y:S05]  /*6ad0*/  BSYNC B3 ;  /* 0x0000000000037941 */ /* 0x000fea0003800000 */
.L_x_10527:
        /* <DEDUP_REMOVED lines=11> */
.L_x_10523:
[----:B------:R-:W-:Y:S05]  /*6b90*/  BSYNC B2 ;  /* 0x0000000000027941 */ /* 0x000fea0003800000 */
.L_x_10522:
        /* <DEDUP_REMOVED lines=26> */
.L_x_10532:
[----:B------:R-:W-:Y:S05]  /*6d40*/  BSYNC B2 ;  /* 0x0000000000027941 */ /* 0x000fea0003800000 */
.L_x_10531:
[----:B------:R-:W-:Y:S01]  /*6d50*/  IADD3 R118, R118, 0x20, RZ ;  /* 0x0000002076767810 */ /* 0x000fe20007ffe0ff */
[----:B------:R-:W-:-:S07]  /*6d60*/  VIADD R117, R117, 0x20 ;  /* 0x0000002075757836 */ /* 0x000fce0000000000 */
.L_x_10458:
[----:B------:R-:W-:Y:S05]  /*6d70*/  BSYNC B1 ;  /* 0x0000000000017941 */ /* 0x000fea0003800000 */
.L_x_10457:
        /* <DEDUP_REMOVED lines=31> */
.L_x_10538:
[----:B------:R-:W-:-:S07]  /*6f70*/  IMAD.MOV.U32 R92, RZ, RZ, R10 ;  /* 0x000000ffff5c7224 */ /* 0x000fce00078e000a */
.L_x_10539:
[----:B------:R-:W-:Y:S05]  /*6f80*/  BSYNC B3 ;  /* 0x0000000000037941 */ /* 0x000fea0003800000 */
.L_x_10537:
        /* <DEDUP_REMOVED lines=16> */
.L_x_10543:
[----:B------:R-:W-:Y:S05]  /*7090*/  BSYNC B4 ;  /* 0x0000000000047941 */ /* 0x000fea0003800000 */
.L_x_10542:
        /* <DEDUP_REMOVED lines=43> */
.L_x_10541:
[----:B------:R-:W-:Y:S05]  /*7350*/  BSYNC B3 ;  /* 0x0000000000037941 */ /* 0x000fea0003800000 */
.L_x_10540:
        /* <DEDUP_REMOVED lines=10> */
.L_x_10536:
[----:B------:R-:W-:Y:S05]  /*7400*/  BSYNC B2 ;  /* 0x0000000000027941 */ /* 0x000fea0003800000 */
.L_x_10535:
        /* <DEDUP_REMOVED lines=18> */
.L_x_10547:
[----:B------:R-:W-:-:S07]  /*7530*/  MOV R89, R10 ;  /* 0x0000000a00597202 */ /* 0x000fce0000000f00 */
.L_x_10548:
[----:B------:R-:W-:Y:S05]  /*7540*/  BSYNC B3 ;  /* 0x0000000000037941 */ /* 0x000fea0003800000 */
.L_x_10546:
        /* <DEDUP_REMOVED lines=16> */
.L_x_10552:
[----:B------:R-:W-:Y:S05]  /*7650*/  BSYNC B4 ;  /* 0x0000000000047941 */ /* 0x000fea0003800000 */
.L_x_10551:
        /* <DEDUP_REMOVED lines=43> */
.L_x_10550:
[----:B------:R-:W-:Y:S05]  /*7910*/  BSYNC B3 ;  /* 0x0000000000037941 */ /* 0x000fea0003800000 */
.L_x_10549:
        /* <DEDUP_REMOVED lines=11> */
.L_x_10545:
[----:B------:R-:W-:Y:S05]  /*79d0*/  BSYNC B2 ;  /* 0x0000000000027941 */ /* 0x000fea0003800000 */
.L_x_10544:
        /* <DEDUP_REMOVED lines=18> */
.L_x_10556:
[----:B------:R-:W-:-:S07]  /*7b00*/  IMAD.MOV.U32 R94, RZ, RZ, R10 ;  /* 0x000000ffff5e7224 */ /* 0x000fce00078e000a */
.L_x_10557:
[----:B------:R-:W-:Y:S05]  /*7b10*/  BSYNC B3 ;  /* 0x0000000000037941 */ /* 0x000fea0003800000 */
.L_x_10555:
        /* <DEDUP_REMOVED lines=16> */
.L_x_10561:
[----:B------:R-:W-:Y:S05]  /*7c20*/  BSYNC B4 ;  /* 0x0000000000047941 */ /* 0x000fea0003800000 */
.L_x_10560:
        /* <DEDUP_REMOVED lines=43> */
.L_x_10559:
[----:B------:R-:W-:Y:S05]  /*7ee0*/  BSYNC B3 ;  /* 0x0000000000037941 */ /* 0x000fea0003800000 */
.L_x_10558:
        /* <DEDUP_REMOVED lines=10> */
.L_x_10554:
[----:B------:R-:W-:Y:S05]  /*7f90*/  BSYNC B2 ;  /* 0x0000000000027941 */ /* 0x000fea0003800000 */
.L_x_10553:
        /* <DEDUP_REMOVED lines=18> */
.L_x_10565:
[----:B------:R-:W-:-:S07]  /*80c0*/  MOV R91, R10 ;  /* 0x0000000a005b7202 */ /* 0x000fce0000000f00 */
.L_x_10566:
[----:B------:R-:W-:Y:S05]  /*80d0*/  BSYNC B3 ;  /* 0x0000000000037941 */ /* 0x000fea0003800000 */
.L_x_10564:
        /* <DEDUP_REMOVED lines=16> */
.L_x_10570:
[----:B------:R-:W-:Y:S05]  /*81e0*/  BSYNC B4 ;  /* 0x0000000000047941 */ /* 0x000fea0003800000 */
.L_x_10569:
        /* <DEDUP_REMOVED lines=43> */
.L_x_10568:
[----:B------:R-:W-:Y:S05]  /*84a0*/  BSYNC B3 ;  /* 0x0000000000037941 */ /* 0x000fea0003800000 */
.L_x_10567:
        /* <DEDUP_REMOVED lines=11> */
.L_x_10563:
[----:B------:R-:W-:Y:S05]  /*8560*/  BSYNC B2 ;  /* 0x0000000000027941 */ /* 0x000fea0003800000 */
.L_x_10562:
        /* <DEDUP_REMOVED lines=18> */
.L_x_10574:
[----:B------:R-:W-:-:S07]  /*8690*/  IMAD.MOV.U32 R98, RZ, RZ, R10 ;  /* 0x000000ffff627224 */ /* 0x000fce00078e000a */
.L_x_10575:
[----:B------:R-:W-:Y:S05]  /*86a0*/  BSYNC B3 ;  /* 0x0000000000037941 */ /* 0x000fea0003800000 */
.L_x_10573:
        /* <DEDUP_REMOVED lines=16> */
.L_x_10579:
[----:B------:R-:W-:Y:S05]  /*87b0*/  BSYNC B4 ;  /* 0x0000000000047941 */ /* 0x000fea0003800000 */
.L_x_10578:
        /* <DEDUP_REMOVED lines=43> */
.L_x_10577:
[----:B------:R-:W-:Y:S05]  /*8a70*/  BSYNC B3 ;  /* 0x0000000000037941 */ /* 0x000fea0003800000 */
.L_x_10576:
        /* <DEDUP_REMOVED lines=10> */
.L_x_10572:
[----:B------:R-:W-:Y:S05]  /*8b20*/  BSYNC B2 ;  /* 0x0000000000027941 */ /* 0x000fea0003800000 */
.L_x_10571:
        /* <DEDUP_REMOVED lines=18> */
.L_x_10583:
[----:B------:R-:W-:-:S07]  /*8c50*/  MOV R93, R10 ;  /* 0x0000000a005d7202 */ /* 0x000fce0000000f00 */
.L_x_10584:
[----:B------:R-:W-:Y:S05]  /*8c60*/  BSYNC B3 ;  /* 0x0000000000037941 */ /* 0x000fea0003800000 */
.L_x_10582:
        /* <DEDUP_REMOVED lines=16> */
.L_x_10588:
[----:B------:R-:W-:Y:S05]  /*8d70*/  BSYNC B4 ;  /* 0x0000000000047941 */ /* 0x000fea0003800000 */
.L_x_10587:
        /* <DEDUP_REMOVED lines=43> */
.L_x_10586:
[----:B------:R-:W-:Y:S05]  /*9030*/  BSYNC B3 ;  /* 0x0000000000037941 */ /* 0x000fea0003800000 */
.L_x_10585:
        /* <DEDUP_REMOVED lines=11> */
.L_x_10581:
[----:B------:R-:W-:Y:S05]  /*90f0*/  BSYNC B2 ;  /* 0x0000000000027941 */ /* 0x000fea0003800000 */
.L_x_10580:
        /* <DEDUP_REMOVED lines=18> */
.L_x_10592:
[----:B------:R-:W-:-:S07]  /*9220*/  IMAD.MOV.U32 R106, RZ, RZ, R10 ;  /* 0x000000ffff6a7224 */ /* 0x000fce00078e000a */
.L_x_10593:
[----:B------:R-:W-:Y:S05]  /*9230*/  BSYNC B3 ;  /* 0x0000000000037941 */ /* 0x000fea0003800000 */
.L_x_10591:
        /* <DEDUP_REMOVED lines=16> */
.L_x_10597:
[----:B------:R-:W-:Y:S05]  /*9340*/  BSYNC B4 ;  /* 0x0000000000047941 */ /* 0x000fea0003800000 */
.L_x_10596:
        /* <DEDUP_REMOVED lines=43> */
.L_x_10595:
[----:B------:R-:W-:Y:S05]  /*9600*/  BSYNC B3 ;  /* 0x0000000000037941 */ /* 0x000fea0003800000 */
.L_x_10594:
        /* <DEDUP_REMOVED lines=10> */
.L_x_10590:
[----:B------:R-:W-:Y:S05]  /*96b0*/  BSYNC B2 ;  /* 0x0000000000027941 */ /* 0x000fea0003800000 */
.L_x_10589:
        /* <DEDUP_REMOVED lines=18> */
.L_x_10601:
[----:B------:R-:W-:-:S07]  /*97e0*/  MOV R95, R10 ;  /* 0x0000000a005f7202 */ /* 0x000fce0000000f00 */
.L_x_10602:
[----:B------:R-:W-:Y:S05]  /*97f0*/  BSYNC B3 ;  /* 0x0000000000037941 */ /* 0x000fea0003800000 */
.L_x_10600:
        /* <DEDUP_REMOVED lines=16> */
.L_x_10606:
[----:B------:R-:W-:Y:S05]  /*9900*/  BSYNC B4 ;  /* 0x0000000000047941 */ /* 0x000fea0003800000 */
.L_x_10605:
        /* <DEDUP_REMOVED lines=43> */
.L_x_10604:
[----:B------:R-:W-:Y:S05]  /*9bc0*/  BSYNC B3 ;  /* 0x0000000000037941 */ /* 0x000fea0003800000 */
.L_x_10603:
        /* <DEDUP_REMOVED lines=11> */
.L_x_10599:
[----:B------:R-:W-:Y:S05]  /*9c80*/  BSYNC B2 ;  /* 0x0000000000027941 */ /* 0x000fea0003800000 */
.L_x_10598:
        /* <DEDUP_REMOVED lines=25> */
.L_x_10534:
[----:B------:R-:W-:Y:S05]  /*9e20*/  BSYNC B1 ;  /* 0x0000000000017941 */ /* 0x000fea0003800000 */
.L_x_10533:
        /* <DEDUP_REMOVED lines=100> */
.L_x_10626:
[----:B-1----:R-:W-:Y:S01]  /*a470*/  FADD.FTZ R113, R116, R113 ;  /* 0x0000007174717221 */ /* 0x002fe20000010000 */
[----:B------:R-:W1:Y:S01]  /*a480*/  @!P2 LDC.64 R96, c[0x0][0x250] ;  /* 0x00009400ff60ab82 */ /* 0x000e620000000a00 */
[----:B------:R-:W-:Y:S01]  /*a490*/  PLOP3.LUT P3, PT, PT, PT, UP0, 0x40, 0x0 ;  /* 0x000000000000781c */ /* 0x000fe20003f6e808 */
[----:B------:R-:W-:Y:S01]  /*a4a0*/  BSSY B1, `(.L_x_10608) ;  /* 0x000007e000017945 */ /* 0x000fe20003800000 */
[----:B------:R-:W-:Y:S01]  /*a4b0*/  FFMA.FTZ R112, R113, R98, UR9 ;  /* 0x0000000971707e23 */ /* 0x000fe20008010062 */
[----:B------:R-:W-:-:S04]  /*a4c0*/  FMUL.FTZ R113, R117, R117 ;  /* 0x0000007575717220 */ /* 0x000fc80000410000 */
[----:B------:R-:W2:Y:S01]  /*a4d0*/  @!P2 LDC.64 R98, c[0x0][0x258] ;  /* 0x00009600ff62ab82 */ /* 0x000ea20000000a00 */
[----:B------:R-:W-:-:S05]  /*a4e0*/  FSEL R113, R113, RZ, !P3 ;  /* 0x000000ff71717208 */ /* 0x000fca0005800000 */
        /* <DEDUP_REMOVED lines=26> */
[--C-:B0-----:R-:W-:Y:S01]  /*a690*/  FADD.FTZ R116, R75, -R112.reuse ;  /* 0x800000704b747221 */ /* 0x101fe20000010000 */
        /* <DEDUP_REMOVED lines=8> */
[----:B------:R-:W-:Y:S01]  /*a720*/  FMUL.FTZ R97, R113, R98 ;  /* 0x0000006271617220 */ /* 0x000fe20000410000 */
[----:B------:R-:W-:Y:S01]  /*a730*/  FADD.FTZ R98, R77, -R112 ;  /* 0x800000704d627221 */ /* 0x000fe20000010000 */
[C---:B------:R-:W-:Y:S01]  /*a740*/  FMUL.FTZ R117, R113.reuse, R120 ;  /* 0x0000007871757220 */ /* 0x040fe20000410000 */
[C---:B------:R-:W-:Y:S01]  /*a750*/  FMUL.FTZ R122, R113.reuse, R122 ;  /* 0x0000007a717a7220 */ /* 0x040fe20000410000 */
[----:B------:R-:W-:Y:S01]  /*a760*/  FFMA.FTZ R97, R22, R97, R14 ;  /* 0x0000006116617223 */ /* 0x000fe2000001000e */
[----:B------:R-:W-:Y:S01]  /*a770*/  FMUL.FTZ R118, R113, R98 ;  /* 0x0000006271767220 */ /* 0x000fe20000410000 */
        /* <DEDUP_REMOVED lines=11> */
.L_x_10611:
[----:B------:R-:W-:Y:S05]  /*a830*/  BSYNC B2 ;  /* 0x0000000000027941 */ /* 0x000fea0003800000 */
.L_x_10610:
[----:B------:R-:W-:Y:S01]  /*a840*/  ISETP.NE.AND P2, PT, R110, RZ, PT ;  /* 0x000000ff6e00720c */ /* 0x000fe20003f45270 */
[----:B------:R-:W-:-:S12]  /*a850*/  BSSY B2, `(.L_x_10612) ;  /* 0x0000022000027945 */ /* 0x000fd80003800000 */
[----:B------:R-:W-:Y:S05]  /*a860*/  @!P2 BRA `(.L_x_10613) ;  /* 0x000000000080a947 */ /* 0x000fea0003800000 */
[--C-:B-1----:R-:W-:Y:S01]  /*a870*/  FADD.FTZ R96, R80, -R112.reuse ;  /* 0x8000007050607221 */ /* 0x102fe20000010000 */
        /* <DEDUP_REMOVED lines=31> */
.L_x_10613:
[----:B------:R-:W-:Y:S05]  /*aa70*/  BSYNC B2 ;  /* 0x0000000000027941 */ /* 0x000fea0003800000 */
.L_x_10612:
[----:B------:R-:W-:Y:S05]  /*aa80*/  @!P1 BRA `(.L_x_10609) ;  /* 0x00000000007c9947 */ /* 0x000fea0003800000 */
[----:B-12---:R-:W1:Y:S01]  /*aa90*/  LDC.64 R96, c[0x0][0x2b8] ;  /* 0x0000ae00ff607b82 */ /* 0x006e620000000a00 */
[--C-:B------:R-:W-:Y:S01]  /*aaa0*/  FADD.FTZ R118, R88, -R112.reuse ;  /* 0x8000007058767221 */ /* 0x100fe20000010000 */
        /* <DEDUP_REMOVED lines=11> */
[----:B------:R-:W-:Y:S01]  /*ab60*/  FFMA.FTZ R118, R56, R99, R48 ;  /* 0x0000006338767223 */ /* 0x000fe20000010030 */
[----:B------:R-:W-:Y:S01]  /*ab70*/  FMUL.FTZ R122, R113, R122 ;  /* 0x0000007a717a7220 */ /* 0x000fe20000410000 */
[----:B------:R-:W-:Y:S01]  /*ab80*/  FFMA.FTZ R99, R58, R117, R50 ;  /* 0x000000753a637223 */ /* 0x000fe20000010032 */
[----:B------:R-:W-:Y:S01]  /*ab90*/  FFMA.FTZ R120, R59, R112, R51 ;  /* 0x000000703b787223 */ /* 0x000fe20000010033 */
        /* <DEDUP_REMOVED lines=14> */
.L_x_10609:
[----:B------:R-:W-:Y:S05]  /*ac80*/  BSYNC B1 ;  /* 0x0000000000017941 */ /* 0x000fea0003800000 */
.L_x_10608:
[----:B-123--:R-:W1:Y:S02]  /*ac90*/  LDC.64 R96, c[0x0][0x210] ;  /* 0x00008400ff607b82 */ /* 0x00ee640000000a00 */
[----:B-1----:R-:W-:-:S04]  /*aca0*/  LEA R108, R96, R108, 0x2 ;  /* 0x0000006c606c7211 */ /* 0x002fc800078e10ff */
[----:B------:R-:W-:-:S13]  /*acb0*/  ISETP.GE.AND P2, PT, R108, R97, PT ;  /* 0x000000616c00720c */ /* 0x000fda0003f46270 */
[----:B------:R-:W-:Y:S05]  /*acc0*/  @!P2 BRA `(.L_x_10614) ;  /* 0xffffff5c0060a947 */ /* 0x000fea000383ffff */
[----:B------:R-:W-:Y:S05]  /*acd0*/  BSYNC B0 ;  /* 0x0000000000007941 */ /* 0x000fea0003800000 */
.L_x_10380:
[----:B------:R-:W-:Y:S05]  /*ace0*/  EXIT ;  /* 0x000000000000794d */ /* 0x000fea0003800000 */
.L_x_10607:
        /* <DEDUP_REMOVED lines=8> */
.L_x_10616:
[----:B------:R-:W-:Y:S05]  /*ad70*/  BSYNC B1 ;  /* 0x0000000000017941 */ /* 0x000fea0003800000 */
.L_x_10615:
        /* <DEDUP_REMOVED lines=10> */
.L_x_10617:
[----:B------:R-:W-:Y:S01]  /*ae20*/  HFMA2.MMA R120, -RZ, RZ, 0, 2.384185791015625e-07 ;  /* 0x00000004ff787435 */ /* 0x000fe200000001ff */
[----:B------:R-:W-:-:S05]  /*ae30*/  MOV R96, R119 ;  /* 0x0000007700607202 */ /* 0x000fca0000000f00 */
[----:B------:R-:W-:-:S04]  /*ae40*/  FADD.FTZ R112, R99, R96 ;  /* 0x0000006063707221 */ /* 0x000fc80000010000 */
[----:B------:R-:W-:-:S07]  /*ae50*/  IMAD.MOV.U32 R121, RZ, RZ, R112 ;  /* 0x000000ffff797224 */ /* 0x000fce00078e0070 */
[----:B------:R-:W-:Y:S05]  /*ae60*/  WARPSYNC.COLLECTIVE R118, `(.L_x_10618) ;  /* 0x0000000076087348 */ /* 0x000fea0003c00000 */
[----:B------:R0:W1:Y:S02]  /*ae70*/  SHFL.BFLY P5, R119, R121, R120, R123 ;  /* 0x0c00007879777389 */ /* 0x00006400000a007b */
[----:B01----:R-:W-:Y:S01]  /*ae80*/  ENDCOLLECTIVE ;  /* 0x000000000000791b */ /* 0x003fe20003800000 */
.L_x_10618:
[----:B------:R-:W-:Y:S02]  /*ae90*/  IMAD.MOV.U32 R120, RZ, RZ, 0x8 ;  /* 0x00000008ff787424 */ /* 0x000fe400078e00ff */
[----:B------:R-:W-:-:S04]  /*aea0*/  IMAD.MOV.U32 R113, RZ, RZ, R119 ;  /* 0x000000ffff717224 */ /* 0x000fc800078e0077 */
[----:B------:R-:W-:-:S05]  /*aeb0*/  FADD.FTZ R113, R112, R113 ;  /* 0x0000007170717221 */ /* 0x000fca0000010000 */
[----:B------:R-:W-:-:S07]  /*aec0*/  MOV R121, R113 ;  /* 0x0000007100797202 */ /* 0x000fce0000000f00 */
[----:B------:R-:W-:Y:S05]  /*aed0*/  WARPSYNC.COLLECTIVE R118, `(.L_x_10619) ;  /* 0x0000000076087348 */ /* 0x000fea0003c00000 */
[----:B------:R0:W1:Y:S02]  /*aee0*/  SHFL.BFLY P5, R119, R121, R120, R123 ;  /* 0x0c00007879777389 */ /* 0x00006400000a007b */
[----:B01----:R-:W-:Y:S01]  /*aef0*/  ENDCOLLECTIVE ;  /* 0x000000000000791b */ /* 0x003fe20003800000 */
.L_x_10619:
[----:B------:R-:W-:Y:S01]  /*af00*/  HFMA2.MMA R120, -RZ, RZ, 0, 9.5367431640625e-07 ;  /* 0x00000010ff787435 */ /* 0x000fe200000001ff */
[----:B------:R-:W-:-:S05]  /*af10*/  MOV R96, R119 ;  /* 0x0000007700607202 */ /* 0x000fca0000000f00 */
[----:B------:R-:W-:-:S04]  /*af20*/  FADD.FTZ R116, R113, R96 ;  /* 0x0000006071747221 */ /* 0x000fc80000010000 */
[----:B------:R-:W-:-:S07]  /*af30*/  IMAD.MOV.U32 R121, RZ, RZ, R116 ;  /* 0x000000ffff797224 */ /* 0x000fce00078e0074 */
[----:B------:R-:W-:Y:S05]  /*af40*/  WARPSYNC.COLLECTIVE R118, `(.L_x_10620) ;  /* 0x0000000076087348 */ /* 0x000fea0003c00000 */
[----:B------:R0:W1:Y:S02]  /*af50*/  SHFL.BFLY P5, R119, R121, R120, R123 ;  /* 0x0c00007879777389 */ /* 0x00006400000a007b */
[----:B01----:R-:W-:Y:S01]  /*af60*/  ENDCOLLECTIVE ;  /* 0x000000000000791b */ /* 0x003fe20003800000 */
.L_x_10620:
        /* <DEDUP_REMOVED lines=57> */
.L_x_10621:
[----:B------:R-:W-:Y:S01]  /*b300*/  HFMA2.MMA R120, -RZ, RZ, 0, 1.1920928955078125e-07 ;  /* 0x00000002ff787435 */ /* 0x000fe200000001ff */
[----:B------:R-:W-:-:S05]  /*b310*/  MOV R97, R119 ;  /* 0x0000007700617202 */ /* 0x000fca0000000f00 */
[----:B------:R-:W-:-:S04]  /*b320*/  FADD.FTZ R97, R96, R97 ;  /* 0x0000006160617221 */ /* 0x000fc80000010000 */
[----:B------:R-:W-:-:S07]  /*b330*/  IMAD.MOV.U32 R121, RZ, RZ, R97 ;  /* 0x000000ffff797224 */ /* 0x000fce00078e0061 */
[----:B------:R-:W-:Y:S05]  /*b340*/  WARPSYNC.COLLECTIVE R118, `(.L_x_10622) ;  /* 0x0000000076087348 */ /* 0x000fea0003c00000 */
[----:B------:R0:W1:Y:S02]  /*b350*/  SHFL.BFLY P5, R119, R121, R120, R123 ;  /* 0x0c00007879777389 */ /* 0x00006400000a007b */
[----:B01----:R-:W-:Y:S01]  /*b360*/  ENDCOLLECTIVE ;  /* 0x000000000000791b */ /* 0x003fe20003800000 */
.L_x_10622:
[----:B------:R-:W-:Y:S02]  /*b370*/  IMAD.MOV.U32 R120, RZ, RZ, 0x4 ;  /* 0x00000004ff787424 */ /* 0x000fe400078e00ff */
[----:B------:R-:W-:-:S04]  /*b380*/  IMAD.MOV.U32 R112, RZ, RZ, R119 ;  /* 0x000000ffff707224 */ /* 0x000fc800078e0077 */
[----:B------:R-:W-:-:S05]  /*b390*/  FADD.FTZ R112, R97, R112 ;  /* 0x0000007061707221 */ /* 0x000fca0000010000 */
[----:B------:R-:W-:-:S07]  /*b3a0*/  MOV R121, R112 ;  /* 0x0000007000797202 */ /* 0x000fce0000000f00 */
[----:B------:R-:W-:Y:S05]  /*b3b0*/  WARPSYNC.COLLECTIVE R118, `(.L_x_10623) ;  /* 0x0000000076087348 */ /* 0x000fea0003c00000 */
[----:B------:R0:W1:Y:S02]  /*b3c0*/  SHFL.BFLY P5, R119, R121, R120, R123 ;  /* 0x0c00007879777389 */ /* 0x00006400000a007b */
[----:B01----:R-:W-:Y:S01]  /*b3d0*/  ENDCOLLECTIVE ;  /* 0x000000000000791b */ /* 0x003fe20003800000 */
.L_x_10623:
[----:B------:R-:W-:Y:S01]  /*b3e0*/  HFMA2.MMA R120, -RZ, RZ, 0, 4.76837158203125e-07 ;  /* 0x00000008ff787435 */ /* 0x000fe200000001ff */
[----:B------:R-:W-:-:S05]  /*b3f0*/  MOV R99, R119 ;  /* 0x0000007700637202 */ /* 0x000fca0000000f00 */
[----:B------:R-:W-:-:S04]  /*b400*/  FADD.FTZ R99, R112, R99 ;  /* 0x0000006370637221 */ /* 0x000fc80000010000 */
[----:B------:R-:W-:-:S07]  /*b410*/  IMAD.MOV.U32 R121, RZ, RZ, R99 ;  /* 0x000000ffff797224 */ /* 0x000fce00078e0063 */
[----:B------:R-:W-:Y:S05]  /*b420*/  WARPSYNC.COLLECTIVE R118, `(.L_x_10624) ;  /* 0x0000000076087348 */ /* 0x000fea0003c00000 */
[----:B------:R0:W1:Y:S02]  /*b430*/  SHFL.BFLY P5, R119, R121, R120, R123 ;  /* 0x0c00007879777389 */ /* 0x00006400000a007b */
[----:B01----:R-:W-:Y:S01]  /*b440*/  ENDCOLLECTIVE ;  /* 0x000000000000791b */ /* 0x003fe20003800000 */
.L_x_10624:
[----:B------:R-:W-:Y:S02]  /*b450*/  IMAD.MOV.U32 R120, RZ, RZ, 0x10 ;  /* 0x00000010ff787424 */ /* 0x000fe400078e00ff */
[----:B------:R-:W-:-:S04]  /*b460*/  IMAD.MOV.U32 R116, RZ, RZ, R119 ;  /* 0x000000ffff747224 */ /* 0x000fc800078e0077 */
[----:B------:R-:W-:-:S05]  /*b470*/  FADD.FTZ R116, R99, R116 ;  /* 0x0000007463747221 */ /* 0x000fca0000010000 */
[----:B------:R-:W-:-:S07]  /*b480*/  MOV R121, R116 ;  /* 0x0000007400797202 */ /* 0x000fce0000000f00 */
[----:B------:R-:W-:Y:S05]  /*b490*/  WARPSYNC.COLLECTIVE R118, `(.L_x_10625) ;  /* 0x0000000076087348 */ /* 0x000fea0003c00000 */
[----:B------:R0:W1:Y:S02]  /*b4a0*/  SHFL.BFLY P5, R119, R121, R120, R123 ;  /* 0x0c00007879777389 */ /* 0x00006400000a007b */
[----:B01----:R-:W-:Y:S01]  /*b4b0*/  ENDCOLLECTIVE ;  /* 0x000000000000791b */ /* 0x003fe20003800000 */
.L_x_10625:
[----:B------:R-:W-:Y:S01]  /*b4c0*/  MOV R113, R119 ;  /* 0x0000007700717202 */ /* 0x000fe20000000f00 */
[----:B------:R-:W-:Y:S06]  /*b4d0*/  BRA `(.L_x_10626) ;  /* 0xffffffec00e47947 */ /* 0x000fec000383ffff */
.L_x_10627:
        /* <DEDUP_REMOVED lines=10> */
.L_x_23522:


//--------------------- .text._ZN10layer_norm13ln_fwd_kernelINS_13Kernel_traitsIf13__nv_bfloat16fS2_fjLj768ELj1ELj4ELj1ELj16ENS_18Kernel_traits_baseILj768EfS2_fS2_fjLj128EEEEELb1ELb0ELb1ELb1EEEvNS_9FwdParamsE --------------------------
	.section	.text._ZN10layer_norm13ln_fwd_kernelINS_13Kernel_traitsIf13__nv_bfloat16fS2_fjLj768ELj1ELj4ELj1ELj16ENS_18Kernel_traits_baseILj768EfS2_fS2_fjLj128EEEEELb1ELb0ELb1ELb1EEEvNS_9FwdParamsE,"ax",@progbits
	.align	128
        .global         _ZN10layer_norm13ln_fwd_kernelINS_13Kernel_traitsIf13__nv_bfloat16fS2_fjLj768ELj1ELj4ELj1ELj16ENS_18Kernel_traits_baseILj768EfS2_fS2_fjLj128EEEEELb1ELb0ELb1ELb1EEEvNS_9FwdParamsE
        .type           _ZN10layer_norm13ln_fwd_kernelINS_13Kernel_traitsIf13__nv_bfloat16fS2_fjLj768ELj1ELj4ELj1ELj16ENS_18Kernel_traits_baseILj768EfS2_fS2_fjLj128EEEEELb1ELb0ELb1ELb1EEEvNS_9FwdParamsE,@function
        .size           _ZN10layer_norm13ln_fwd_kernelINS_13Kernel_traitsIf13__nv_bfloat16fS2_fjLj768ELj1ELj4ELj1ELj16ENS_18Kernel_traits_baseILj768EfS2_fS2_fjLj128EEEEELb1ELb0ELb1ELb1EEEvNS_9FwdParamsE,(.L_x_23523 - _ZN10layer_norm13ln_fwd_kernelINS_13Kernel_traitsIf13__nv_bfloat16fS2_fjLj768ELj1ELj4ELj1ELj16ENS_18Kernel_traits_baseILj768EfS2_fS2_fjLj128EEEEELb1ELb0ELb1ELb1EEEvNS_9FwdParamsE)
        .other          _ZN10layer_norm13ln_fwd_kernelINS_13Kernel_traitsIf13__nv_bfloat16fS2_fjLj768ELj1ELj4ELj1ELj16ENS_18Kernel_traits_baseILj768EfS2_fS2_fjLj128EEEEELb1ELb0ELb1ELb1EEEvNS_9FwdParamsE,@"STO_CUDA_ENTRY STV_DEFAULT"
_ZN10layer_norm13ln_fwd_kernelINS_13Kernel_traitsIf13__nv_bfloat16fS2_fjLj768ELj1ELj4ELj1ELj16ENS_18Kernel_traits_baseILj768EfS2_fS2_fjLj128EEEEELb1ELb0ELb1ELb1EEEvNS_9FwdParamsE:
.text._ZN10layer_norm13ln_fwd_kernelINS_13Kernel_traitsIf13__nv_bfloat16fS2_fjLj768ELj1ELj4ELj1ELj16ENS_18Kernel_traits_baseILj768EfS2_fS2_fjLj128EEEEELb1ELb0ELb1ELb1EEEvNS_9FwdParamsE:
        /* <DEDUP_REMOVED lines=15> */
[----:B0-----:R-:W-:-:S05]  /*00f0*/  @P0 MOV R6, R10 ;  /* 0x0000000a00060202 */ /* 0x001fca0000000f00 */
[----:B-1----:R-:W3:Y:S01]  /*0100*/  @P0 LDG.E.64 R4, desc[UR6][R6.64] ;  /* 0x0000000606040981 */ /* 0x002ee2000c1e1b00 */
        /* <DEDUP_REMOVED lines=11> */
[----:B------:R-:W-:Y:S01]  /*01c0*/  CS2R R38, SRZ ;  /* 0x0000000000267805 */ /* 0x000fe2000001ff00 */
[----:B--2---:R-:W-:Y:S01]  /*01d0*/  IMAD R11, R13, UR8, R0 ;  /* 0x000000080d0b7c24 */ /* 0x004fe2000f8e0200 */
[----:B------:R-:W-:Y:S01]  /*01e0*/  ULDC.64 UR8, c[0x0][0x2c8] ;  /* 0x0000b20000087ab9 */ /* 0x000fe20000000a00 */
[----:B----4-:R-:W-:-:S02]  /*01f0*/  @P0 R2UR UR4, R2 ;  /* 0x00000000020402ca */ /* 0x010fc400000e0000 */
[----:B------:R-:W-:-:S11]  /*0200*/  @P0 R2UR UR5, R3 ;  /* 0x00000000030502ca */ /* 0x000fd600000e0000 */
[----:B------:R-:W-:Y:S01]  /*0210*/  UIADD3 UR12, UR4, -0x61c88647, URZ ;  /* 0x9e3779b9040c7890 */ /* 0x000fe2000fffe03f */
[----:B---3--:R-:W-:Y:S01]  /*0220*/  @P0 IADD3 R10, P1, R4, R9, RZ ;  /* 0x00000009040a0210 */ /* 0x008fe20007f3e0ff */
[----:B------:R-:W-:Y:S02]  /*0230*/  UIADD3 UR13, UR5, -0x4498517b, URZ ;  /* 0xbb67ae85050d7890 */ /* 0x000fe4000fffe03f */
[----:B------:R-:W-:Y:S02]  /*0240*/  UIADD3 UR14, UR4, 0x3c6ef372, URZ ;  /* 0x3c6ef372040e7890 */ /* 0x000fe4000fffe03f */
[----:B------:R-:W-:Y:S01]  /*0250*/  @P0 IMAD.X R7, RZ, RZ, R5, P1 ;  /* 0x000000ffff070224 */ /* 0x000fe200008e0605 */
[----:B------:R-:W-:Y:S01]  /*0260*/  UIADD3 UR15, UR5, 0x76cf5d0a, URZ ;  /* 0x76cf5d0a050f7890 */ /* 0x000fe2000fffe03f */
[----:B------:R-:W-:Y:S01]  /*0270*/  IMAD.WIDE.U32 R4, R11, -0x326172a9, RZ ;  /* 0xcd9e8d570b047825 */ /* 0x000fe200078e00ff */
[----:B------:R-:W-:Y:S01]  /*0280*/  UIADD3 UR17, UR5, 0x32370b8f, URZ ;  /* 0x32370b8f05117890 */ /* 0x000fe2000fffe03f */
[----:B------:R-:W-:Y:S01]  /*0290*/  ISETP.NE.U32.AND P0, PT, RZ, UR8, PT ;  /* 0x00000008ff007c0c */ /* 0x000fe2000bf05070 */
[----:B------:R-:W-:Y:S01]  /*02a0*/  UIADD3 UR16, UR4, -0x255992d5, URZ ;  /* 0xdaa66d2b04107890 */ /* 0x000fe2000fffe03f */
[--C-:B------:R-:W-:Y:S01]  /*02b0*/  SHF.R.U32.HI R61, RZ, 0x2, R7.reuse ;  /* 0x00000002ff3d7819 */ /* 0x100fe20000011607 */
[----:B------:R-:W-:Y:S01]  /*02c0*/  UIADD3 UR18, UR4, 0x78dde6e4, URZ ;  /* 0x78dde6e404127890 */ /* 0x000fe2000fffe03f */
[----:B------:R-:W-:Y:S01]  /*02d0*/  SHF.R.U64 R60, R10, 0x2, R7 ;  /* 0x000000020a3c7819 */ /* 0x000fe20000001207 */
[----:B------:R-:W-:Y:S01]  /*02e0*/  UIADD3 UR19, UR5, -0x126145ec, URZ ;  /* 0xed9eba1405137890 */ /* 0x000fe2000fffe03f */
[----:B------:R-:W-:Y:S01]  /*02f0*/  LOP3.LUT R6, R5, UR4, R61, 0x96, !PT ;  /* 0x0000000405067c12 */ /* 0x000fe2000f8e963d */
[----:B------:R-:W-:Y:S01]  /*0300*/  UIADD3 UR21, UR5, -0x56f99767, URZ ;  /* 0xa906689905157890 */ /* 0x000fe2000fffe03f */
[----:B------:R-:W-:Y:S01]  /*0310*/  ISETP.NE.AND.EX P0, PT, RZ, UR9, PT, P0 ;  /* 0x00000009ff007c0c */ /* 0x000fe2000bf05300 */
[----:B------:R-:W-:Y:S01]  /*0320*/  IMAD.WIDE.U32 R2, R60, -0x2daee0ad, RZ ;  /* 0xd2511f533c027825 */ /* 0x000fe200078e00ff */
[----:B------:R-:W-:-:S02]  /*0330*/  UIADD3 UR20, UR4, 0x1715609d, URZ ;  /* 0x1715609d04147890 */ /* 0x000fc4000fffe03f */
[----:B------:R-:W-:Y:S01]  /*0340*/  UIADD3 UR22, UR4, -0x4ab325aa, URZ ;  /* 0xb54cda5604167890 */ /* 0x000fe2000fffe03f */
[----:B------:R-:W-:Y:S01]  /*0350*/  IMAD.WIDE.U32 R6, R6, -0x2daee0ad, RZ ;  /* 0xd2511f5306067825 */ /* 0x000fe200078e00ff */
[----:B------:R-:W-:Y:S01]  /*0360*/  LOP3.LUT R3, R3, UR5, RZ, 0x3c, !PT ;  /* 0x0000000503037c12 */ /* 0x000fe2000f8e3cff */
[----:B------:R-:W-:Y:S02]  /*0370*/  UIADD3 UR23, UR5, 0x646e171e, URZ ;  /* 0x646e171e05177890 */ /* 0x000fe4000fffe03f */
[----:B------:R-:W-:Y:S01]  /*0380*/  UIADD3 UR25, UR5, 0x1fd5c5a3, URZ ;  /* 0x1fd5c5a305197890 */ /* 0x000fe2000fffe03f */
[----:B------:R-:W-:Y:S01]  /*0390*/  LOP3.LUT R8, R7, UR13, R2, 0x96, !PT ;  /* 0x0000000d07087c12 */ /* 0x000fe2000f8e9602 */
[----:B------:R-:W-:Y:S01]  /*03a0*/  IMAD.WIDE.U32 R2, R3, -0x326172a9, RZ ;  /* 0xcd9e8d5703027825 */ /* 0x000fe200078e00ff */
[----:B------:R-:W-:Y:S02]  /*03b0*/  UIADD3 UR24, UR4, 0x5384540f, URZ ;  /* 0x5384540f04187890 */ /* 0x000fe4000fffe03f */
[----:B------:R-:W-:Y:S01]  /*03c0*/  UIADD3 UR26, UR4, -0xe443238, URZ ;  /* 0xf1bbcdc8041a7890 */ /* 0x000fe2000fffe03f */
[----:B------:R-:W-:Y:S01]  /*03d0*/  IMAD.WIDE.U32 R8, R8, -0x326172a9, RZ ;  /* 0xcd9e8d5708087825 */ /* 0x000fe200078e00ff */
[----:B------:R-:W-:Y:S01]  /*03e0*/  LOP3.LUT R3, R3, UR12, R4, 0x96, !PT ;  /* 0x0000000c03037c12 */ /* 0x000fe2000f8e9604 */
[----:B------:R-:W-:-:S03]  /*03f0*/  UIADD3 UR27, UR5, -0x24c28bd8, URZ ;  /* 0xdb3d7428051b7890 */ /* 0x000fc6000fffe03f */
        /* <DEDUP_REMOVED lines=18> */
[----:B------:R-:W-:-:S03]  /*0520*/  SHF.L.U32 R5, R0, 0x5, RZ ;  /* 0x0000000500057819 */ /* 0x000fc600000006ff */
[----:B------:R-:W-:Y:S01]  /*0530*/  IMAD.WIDE.U32 R6, R6, -0x2daee0ad, RZ ;  /* 0xd2511f5306067825 */ /* 0x000fe200078e00ff */
[----:B------:R-:W-:Y:S02]  /*0540*/  LOP3.LUT R8, R3, UR23, R8, 0x96, !PT ;  /* 0x0000001703087c12 */ /* 0x000fe4000f8e9608 */
[----:B------:R-:W-:Y:S02]  /*0550*/  LOP3.LUT R5, R5, 0x3e0, RZ, 0xc0, !PT ;  /* 0x000003e005057812 */ /* 0x000fe400078ec0ff */
[----:B------:R-:W-:Y:S01]  /*0560*/  LOP3.LUT R62, R7, UR25, R2, 0x96, !PT ;  /* 0x00000019073e7c12 */ /* 0x000fe2000f8e9602 */
[----:B------:R-:W-:Y:S01]  /*0570*/  IMAD.WIDE.U32 R8, R8, -0x326172a9, RZ ;  /* 0xcd9e8d5708087825 */ /* 0x000fe200078e00ff */
[----:B------:R-:W-:-:S03]  /*0580*/  SHF.R.U32.HI R2, RZ, 0x5, R0 ;  /* 0x00000005ff027819 */ /* 0x000fc60000011600 */
[----:B------:R-:W-:Y:S01]  /*0590*/  IMAD.HI.U32 R3, R62, -0x326172a9, RZ ;  /* 0xcd9e8d573e037827 */ /* 0x000fe200078e00ff */
[----:B------:R-:W-:Y:S02]  /*05a0*/  LOP3.LUT R7, R9, UR24, R4, 0x96, !PT ;  /* 0x0000001809077c12 */ /* 0x000fe4000f8e9604 */
[----:B------:R-:W-:Y:S01]  /*05b0*/  IADD3 R4, P2, R5, UR8, RZ ;  /* 0x0000000805047c10 */ /* 0x000fe2000ff5e0ff */
[----:B------:R-:W-:Y:S01]  /*05c0*/  IMAD R2, R13, 0x4, R2 ;  /* 0x000000040d027824 */ /* 0x000fe200078e0202 */
[----:B------:R-:W-:Y:S01]  /*05d0*/  LOP3.LUT R63, R3, UR26, R8, 0x96, !PT ;  /* 0x0000001a033f7c12 */ /* 0x000fe2000f8e9608 */
[----:B------:R-:W-:Y:S01]  /*05e0*/  ULDC UR8, c[0x0][0x214] ;  /* 0x0000850000087ab9 */ /* 0x000fe20000000800 */
[----:B------:R-:W-:Y:S01]  /*05f0*/  IADD3 R8, P1, R5, UR10, RZ ;  /* 0x0000000a05087c10 */ /* 0x000fe2000ff3e0ff */
[----:B------:R-:W-:Y:S02]  /*0600*/  IMAD.X R5, RZ, RZ, UR9, P2 ;  /* 0x00000009ff057e24 */ /* 0x000fe400090e06ff */
[----:B------:R-:W-:-:S03]  /*0610*/  IMAD.HI.U32 R3, R7, -0x2daee0ad, RZ ;  /* 0xd2511f5307037827 */ /* 0x000fc600078e00ff */
[----:B------:R0:W5:Y:S01]  /*0620*/  @P0 LDG.E.128 R56, desc[UR6][R4.64] ;  /* 0x0000000604380981 */ /* 0x000162000c1e1d00 */
[----:B------:R-:W-:Y:S01]  /*0630*/  IMAD.X R9, RZ, RZ, UR11, P1 ;  /* 0x0000000bff097e24 */ /* 0x000fe200088e06ff */
[----:B------:R-:W-:Y:S02]  /*0640*/  ISETP.GE.AND P1, PT, R2, UR8, PT ;  /* 0x0000000802007c0c */ /* 0x000fe4000bf26270 */
[----:B------:R0:W5:Y:S01]  /*0650*/  @P0 LDG.E.128 R52, desc[UR6][R4.64+0x10] ;  /* 0x0000100604340981 */ /* 0x000162000c1e1d00 */
[----:B------:R-:W-:-:S03]  /*0660*/  LOP3.LUT R64, R3, UR27, R6, 0x96, !PT ;  /* 0x0000001b03407c12 */ /* 0x000fc6000f8e9606 */
        /* <DEDUP_REMOVED lines=11> */
[----:B------:R-:W-:Y:S02]  /*0720*/  ULDC.U8 UR8, c[0x0][0x2a0] ;  /* 0x0000a80000087ab9 */ /* 0x000fe40000000000 */
[----:B------:R-:W5:Y:S01]  /*0730*/  LDG.E.128 R28, desc[UR6][R8.64+0x10] ;  /* 0x00001006081c7981 */ /* 0x000f62000c1e1d00 */
[----:B------:R-:W-:Y:S01]  /*0740*/  IMAD.WIDE.U32 R6, R63, -0x2daee0ad, RZ ;  /* 0xd2511f533f067825 */ /* 0x000fe200078e00ff */
[----:B------:R-:W-:Y:S01]  /*0750*/  LOP3.LUT R3, R3, UR28, R4, 0x96, !PT ;  /* 0x0000001c03037c12 */ /* 0x000fe2000f8e9604 */
[----:B------:R-:W-:Y:S01]  /*0760*/  BSSY B0, `(.L_x_10628) ;  /* 0x0000a2f000007945 */ /* 0x000fe20003800000 */
[----:B------:R-:W5:Y:S01]  /*0770*/  LDG.E.128 R24, desc[UR6][R8.64+0x400] ;  /* 0x0004000608187981 */ /* 0x000f62000c1e1d00 */
[----:B------:R-:W-:Y:S01]  /*0780*/  LOP3.LUT R96, R0, 0x1f, RZ, 0xc0, !PT ;  /* 0x0000001f00607812 */ /* 0x000fe200078ec0ff */
[----:B------:R-:W-:Y:S01]  /*0790*/  ULDC UR9, c[0x0][0x2d8] ;  /* 0x0000b60000097ab9 */ /* 0x000fe20000000800 */
[----:B------:R-:W-:Y:S01]  /*07a0*/  LOP3.LUT R4, R7, UR29, R5, 0x96, !PT ;  /* 0x0000001d07047c12 */ /* 0x000fe2000f8e9605 */
[----:B------:R-:W5:Y:S01]  /*07b0*/  LDG.E.128 R20, desc[UR6][R8.64+0x410] ;  /* 0x0004100608147981 */ /* 0x000f62000c1e1d00 */
[----:B------:R-:W-:Y:S01]  /*07c0*/  MOV R5, R11 ;  /* 0x0000000b00057202 */ /* 0x000fe20000000f00 */
[----:B------:R-:W-:-:S02]  /*07d0*/  HFMA2.MMA R11, -RZ, RZ, 0, 0 ;  /* 0x00000000ff0b7435 */ /* 0x000fc400000001ff */
[----:B------:R-:W5:Y:S01]  /*07e0*/  LDG.E.128 R16, desc[UR6][R8.64+0x800] ;  /* 0x0008000608107981 */ /* 0x000f62000c1e1d00 */
[----:B------:R-:W-:-:S03]  /*07f0*/  IMAD.MOV.U32 R7, RZ, RZ, R60 ;  /* 0x000000ffff077224 */ /* 0x000fc600078e003c */
[----:B------:R0:W5:Y:S01]  /*0800*/  LDG.E.128 R12, desc[UR6][R8.64+0x810] ;  /* 0x00081006080c7981 */ /* 0x000162000c1e1d00 */
[----:B------:R-:W-:Y:S01]  /*0810*/  ISETP.NE.AND P2, PT, RZ, UR8, PT ;  /* 0x00000008ff007c0c */ /* 0x000fe2000bf45270 */
[----:B------:R-:W-:Y:S01]  /*0820*/  ULDC UR8, c[0x0][0x294] ;  /* 0x0000a50000087ab9 */ /* 0x000fe20000000800 */
[----:B------:R-:W-:Y:S01]  /*0830*/  ULDC.64 UR10, c[0x0][0x298] ;  /* 0x0000a600000a7ab9 */ /* 0x000fe20000000a00 */
[----:B0-----:R-:W-:Y:S01]  /*0840*/  LOP3.LUT R9, R10, 0x3, RZ, 0xc0, !PT ;  /* 0x000000030a097812 */ /* 0x001fe200078ec0ff */
[----:B------:R-:W-:Y:S02]  /*0850*/  IMAD.MOV.U32 R8, RZ, RZ, R61 ;  /* 0x000000ffff087224 */ /* 0x000fe400078e003d */
[----:B------:R-:W-:-:S07]  /*0860*/  IMAD R10, R64, -0x326172a9, RZ ;  /* 0xcd9e8d57400a7824 */ /* 0x000fce00078e02ff */
.L_x_10854:
        /* <DEDUP_REMOVED lines=49> */
.L_x_10632:
[----:B------:R-:W-:-:S07]  /*0b80*/  IMAD.MOV.U32 R72, RZ, RZ, R10 ;  /* 0x000000ffff487224 */ /* 0x000fce00078e000a */
.L_x_10633:
[----:B------:R-:W-:Y:S05]  /*0b90*/  BSYNC B2 ;  /* 0x0000000000027941 */ /* 0x000fea0003800000 */
.L_x_10631:
        /* <DEDUP_REMOVED lines=16> */
.L_x_10637:
[----:B------:R-:W-:Y:S05]  /*0ca0*/  BSYNC B3 ;  /* 0x0000000000037941 */ /* 0x000fea0003800000 */
.L_x_10636:
        /* <DEDUP_REMOVED lines=44> */
.L_x_10635:
[----:B------:R-:W-:Y:S05]  /*0f70*/  BSYNC B2 ;  /* 0x0000000000027941 */ /* 0x000fea0003800000 */
.L_x_10634:
        /* <DEDUP_REMOVED lines=10> */
.L_x_10630:
[----:B------:R-:W-:Y:S05]  /*1020*/  BSYNC B1 ;  /* 0x0000000000017941 */ /* 0x000fea0003800000 */
.L_x_10629:
        /* <DEDUP_REMOVED lines=18> */
.L_x_10641:
[----:B------:R-:W-:-:S07]  /*1150*/  IMAD.MOV.U32 R9, RZ, RZ, R10 ;  /* 0x000000ffff097224 */ /* 0x000fce00078e000a */
.L_x_10642:
[----:B------:R-:W-:Y:S05]  /*1160*/  BSYNC B2 ;  /* 0x0000000000027941 */ /* 0x000fea0003800000 */
.L_x_10640:
        /* <DEDUP_REMOVED lines=16> */
.L_x_10646:
[----:B------:R-:W-:Y:S05]  /*1270*/  BSYNC B3 ;  /* 0x0000000000037941 */ /* 0x000fea0003800000 */
.L_x_10645:
        /* <DEDUP_REMOVED lines=44> */
.L_x_10644:
[----:B------:R-:W-:Y:S05]  /*1540*/  BSYNC B2 ;  /* 0x0000000000027941 */ /* 0x000fea0003800000 */
.L_x_10643:
        /* <DEDUP_REMOVED lines=11> */
.L_x_10639:
[----:B------:R-:W-:Y:S05]  /*1600*/  BSYNC B1 ;  /* 0x0000000000017941 */ /* 0x000fea0003800000 */
.L_x_10638:
        /* <DEDUP_REMOVED lines=18> */
.L_x_10650:
[----:B------:R-:W-:-:S07]  /*1730*/  IMAD.MOV.U32 R9, RZ, RZ, R10 ;  /* 0x000000ffff097224 */ /* 0x000fce00078e000a */
.L_x_10651:
[----:B------:R-:W-:Y:S05]  /*1740*/  BSYNC B2 ;  /* 0x0000000000027941 */ /* 0x000fea0003800000 */
.L_x_10649:
        /* <DEDUP_REMOVED lines=16> */
.L_x_10655:
[----:B------:R-:W-:Y:S05]  /*1850*/  BSYNC B3 ;  /* 0x0000000000037941 */ /* 0x000fea0003800000 */
.L_x_10654:
        /* <DEDUP_REMOVED lines=44> */
.L_x_10653:
[----:B------:R-:W-:Y:S05]  /*1b20*/  BSYNC B2 ;  /* 0x0000000000027941 */ /* 0x000fea0003800000 */
.L_x_10652:
        /* <DEDUP_REMOVED lines=10> */
.L_x_10648:
[----:B------:R-:W-:Y:S05]  /*1bd0*/  BSYNC B1 ;  /* 0x0000000000017941 */ /* 0x000fea0003800000 */
.L_x_10647:
        /* <DEDUP_REMOVED lines=18> */
.L_x_10659:
[----:B------:R-:W-:-:S07]  /*1d00*/  IMAD.MOV.U32 R9, RZ, RZ, R10 ;  /* 0x000000ffff097224 */ /* 0x000fce00078e000a */
.L_x_10660:
[----:B------:R-:W-:Y:S05]  /*1d10*/  BSYNC B2 ;  /* 0x0000000000027941 */ /* 0x000fea0003800000 */
.L_x_10658:
        /* <DEDUP_REMOVED lines=16> */
.L_x_10664:
[----:B------:R-:W-:Y:S05]  /*1e20*/  BSYNC B3 ;  /* 0x0000000000037941 */ /* 0x000fea0003800000 */
.L_x_10663:
        /* <DEDUP_REMOVED lines=44> */
.L_x_10662:
[----:B------:R-:W-:Y:S05]  /*20f0*/  BSYNC B2 ;  /* 0x0000000000027941 */ /* 0x000fea0003800000 */
.L_x_10661:
        /* <DEDUP_REMOVED lines=11> */
.L_x_10657:
[----:B------:R-:W-:Y:S05]  /*21b0*/  BSYNC B1 ;  /* 0x0000000000017941 */ /* 0x000fea0003800000 */
.L_x_10656:
        /* <DEDUP_REMOVED lines=18> */
.L_x_10668:
[----:B------:R-:W-:-:S07]  /*22e0*/  IMAD.MOV.U32 R9, RZ, RZ, R10 ;  /* 0x000000ffff097224 */ /* 0x000fce00078e000a */
.L_x_10669:
[----:B------:R-:W-:Y:S05]  /*22f0*/  BSYNC B2 ;  /* 0x0000000000027941 */ /* 0x000fea0003800000 */
.L_x_10667:
        /* <DEDUP_REMOVED lines=16> */
.L_x_10673:
[----:B------:R-:W-:Y:S05]  /*2400*/  BSYNC B3 ;  /* 0x0000000000037941 */ /* 0x000fea0003800000 */
.L_x_10672:
        /* <DEDUP_REMOVED lines=44> */
.L_x_10671:
[----:B------:R-:W-:Y:S05]  /*26d0*/  BSYNC B2 ;  /* 0x0000000000027941 */ /* 0x000fea0003800000 */
.L_x_10670:
        /* <DEDUP_REMOVED lines=10> */
.L_x_10666:
[----:B------:R-:W-:Y:S05]  /*2780*/  BSYNC B1 ;  /* 0x0000000000017941 */ /* 0x000fea0003800000 */
.L_x_10665:
        /* <DEDUP_REMOVED lines=18> */
.L_x_10677:
[----:B------:R-:W-:-:S07]  /*28b0*/  IMAD.MOV.U32 R9, RZ, RZ, R10 ;  /* 0x000000ffff097224 */ /* 0x000fce00078e000a */
.L_x_10678:
[----:B------:R-:W-:Y:S05]  /*28c0*/  BSYNC B2 ;  /* 0x0000000000027941 */ /* 0x000fea0003800000 */
.L_x_10676:
        /* <DEDUP_REMOVED lines=16> */
.L_x_10682:
[----:B------:R-:W-:Y:S05]  /*29d0*/  BSYNC B3 ;  /* 0x0000000000037941 */ /* 0x000fea0003800000 */
.L_x_10681:
        /* <DEDUP_REMOVED lines=44> */
.L_x_10680:
[----:B------:R-:W-:Y:S05]  /*2ca0*/  BSYNC B2 ;  /* 0x0000000000027941 */ /* 0x000fea0003800000 */
.L_x_10679:
        /* <DEDUP_REMOVED lines=11> */
.L_x_10675:
[----:B------:R-:W-:Y:S05]  /*2d60*/  BSYNC B1 ;  /* 0x0000000000017941 */ /* 0x000fea0003800000 */
.L_x_10674:
        /* <DEDUP_REMOVED lines=18> */
.L_x_10686:
[----:B------:R-:W-:-:S07]  /*2e90*/  IMAD.MOV.U32 R9, RZ, RZ, R10 ;  /* 0x000000ffff097224 */ /* 0x000fce00078e000a */
.L_x_10687:
[----:B------:R-:W-:Y:S05]  /*2ea0*/  BSYNC B2 ;  /* 0x0000000000027941 */ /* 0x000fea0003800000 */
.L_x_10685:
        /* <DEDUP_REMOVED lines=16> */
.L_x_10691:
[----:B------:R-:W-:Y:S05]  /*2fb0*/  BSYNC B3 ;  /* 0x0000000000037941 */ /* 0x000fea0003800000 */
.L_x_10690:
        /* <DEDUP_REMOVED lines=44> */
.L_x_10689:
[----:B------:R-:W-:Y:S05]  /*3280*/  BSYNC B2 ;  /* 0x0000000000027941 */ /* 0x000fea0003800000 */
.L_x_10688:
        /* <DEDUP_REMOVED lines=10> */
.L_x_10684:
[----:B------:R-:W-:Y:S05]  /*3330*/  BSYNC B1 ;  /* 0x0000000000017941 */ /* 0x000fea0003800000 */
.L_x_10683:
        /* <DEDUP_REMOVED lines=18> */
.L_x_10695:
[----:B------:R-:W-:-:S07]  /*3460*/  IMAD.MOV.U32 R9, RZ, RZ, R10 ;  /* 0x000000ffff097224 */ /* 0x000fce00078e000a */
.L_x_10696:
[----:B------:R-:W-:Y:S05]  /*3470*/  BSYNC B2 ;  /* 0x0000000000027941 */ /* 0x000fea0003800000 */
.L_x_10694:
        /* <DEDUP_REMOVED lines=16> */
.L_x_10700:
[----:B------:R-:W-:Y:S05]  /*3580*/  BSYNC B3 ;  /* 0x0000000000037941 */ /* 0x000fea0003800000 */
.L_x_10699:
        /* <DEDUP_REMOVED lines=44> */
.L_x_10698:
[----:B------:R-:W-:Y:S05]  /*3850*/  BSYNC B2 ;  /* 0x0000000000027941 */ /* 0x000fea0003800000 */
.L_x_10697:
        /* <DEDUP_REMOVED lines=11> */
.L_x_10693:
[----:B------:R-:W-:Y:S05]  /*3910*/  BSYNC B1 ;  /* 0x0000000000017941 */ /* 0x000fea0003800000 */
.L_x_10692:
        /* <DEDUP_REMOVED lines=31> */
.L_x_10702:
[----:B------:R-:W-:Y:S05]  /*3b10*/  BSYNC B1 ;  /* 0x0000000000017941 */ /* 0x000fea0003800000 */
.L_x_10701:
        /* <DEDUP_REMOVED lines=22> */
.L_x_10706:
[----:B------:R-:W-:-:S07]  /*3c80*/  IMAD.MOV.U32 R9, RZ, RZ, R10 ;  /* 0x000000ffff097224 */ /* 0x000fce00078e000a */
.L_x_10707:
[----:B------:R-:W-:Y:S05]  /*3c90*/  BSYNC B2 ;  /* 0x0000000000027941 */ /* 0x000fea0003800000 */
.L_x_10705:
        /* <DEDUP_REMOVED lines=16> */
.L_x_10711:
[----:B------:R-:W-:Y:S05]  /*3da0*/  BSYNC B3 ;  /* 0x0000000000037941 */ /* 0x000fea0003800000 */
.L_x_10710:
        /* <DEDUP_REMOVED lines=44> */
.L_x_10709:
[----:B------:R-:W-:Y:S05]  /*4070*/  BSYNC B2 ;  /* 0x0000000000027941 */ /* 0x000fea0003800000 */
.L_x_10708:
        /* <DEDUP_REMOVED lines=10> */
.L_x_10704:
[----:B------:R-:W-:Y:S05]  /*4120*/  BSYNC B1 ;  /* 0x0000000000017941 */ /* 0x000fea0003800000 */
.L_x_10703:
        /* <DEDUP_REMOVED lines=18> */
.L_x_10715:
[----:B------:R-:W-:-:S07]  /*4250*/  IMAD.MOV.U32 R9, RZ, RZ, R10 ;  /* 0x000000ffff097224 */ /* 0x000fce00078e000a */
.L_x_10716:
[----:B------:R-:W-:Y:S05]  /*4260*/  BSYNC B2 ;  /* 0x0000000000027941 */ /* 0x000fea0003800000 */
.L_x_10714:
        /* <DEDUP_REMOVED lines=16> */
.L_x_10720:
[----:B------:R-:W-:Y:S05]  /*4370*/  BSYNC B3 ;  /* 0x0000000000037941 */ /* 0x000fea0003800000 */
.L_x_10719:
        /* <DEDUP_REMOVED lines=44> */
.L_x_10718:
[----:B------:R-:W-:Y:S05]  /*4640*/  BSYNC B2 ;  /* 0x0000000000027941 */ /* 0x000fea0003800000 */
.L_x_10717:
        /* <DEDUP_REMOVED lines=11> */
.L_x_10713:
[----:B------:R-:W-:Y:S05]  /*4700*/  BSYNC B1 ;  /* 0x0000000000017941 */ /* 0x000fea0003800000 */
.L_x_10712:
        /* <DEDUP_REMOVED lines=18> */
.L_x_10724:
[----:B------:R-:W-:-:S07]  /*4830*/  IMAD.MOV.U32 R9, RZ, RZ, R10 ;  /* 0x000000ffff097224 */ /* 0x000fce00078e000a */
.L_x_10725:
[----:B------:R-:W-:Y:S05]  /*4840*/  BSYNC B2 ;  /* 0x0000000000027941 */ /* 0x000fea0003800000 */
.L_x_10723:
        /* <DEDUP_REMOVED lines=16> */
.L_x_10729:
[----:B------:R-:W-:Y:S05]  /*4950*/  BSYNC B3 ;  /* 0x0000000000037941 */ /* 0x000fea0003800000 */
.L_x_10728:
        /* <DEDUP_REMOVED lines=44> */
.L_x_10727:
[----:B------:R-:W-:Y:S05]  /*4c20*/  BSYNC B2 ;  /* 0x0000000000027941 */ /* 0x000fea0003800000 */
.L_x_10726:
        /* <DEDUP_REMOVED lines=10> */
.L_x_10722:
[----:B------:R-:W-:Y:S05]  /*4cd0*/  BSYNC B1 ;  /* 0x0000000000017941 */ /* 0x000fea0003800000 */
.L_x_10721:
        /* <DEDUP_REMOVED lines=18> */
.L_x_10733:
[----:B------:R-:W-:-:S07]  /*4e00*/  IMAD.MOV.U32 R9, RZ, RZ, R10 ;  /* 0x000000ffff097224 */ /* 0x000fce00078e000a */
.L_x_10734:
[----:B------:R-:W-:Y:S05]  /*4e10*/  BSYNC B2 ;  /* 0x0000000000027941 */ /* 0x000fea0003800000 */
.L_x_10732:
        /* <DEDUP_REMOVED lines=16> */
.L_x_10738:
[----:B------:R-:W-:Y:S05]  /*4f20*/  BSYNC B3 ;  /* 0x0000000000037941 */ /* 0x000fea0003800000 */
.L_x_10737:
        /* <DEDUP_REMOVED lines=44> */
.L_x_10736:
[----:B------:R-:W-:Y:S05]  /*51f0*/  BSYNC B2 ;  /* 0x0000000000027941 */ /* 0x000fea0003800000 */
.L_x_10735:
        /* <DEDUP_REMOVED lines=11> */
.L_x_10731:
[----:B------:R-:W-:Y:S05]  /*52b0*/  BSYNC B1 ;  /* 0x0000000000017941 */ /* 0x000fea0003800000 */
.L_x_10730:
        /* <DEDUP_REMOVED lines=18> */
.L_x_10742:
[----:B------:R-:W-:-:S07]  /*53e0*/  IMAD.MOV.U32 R9, RZ, RZ, R10 ;  /* 0x000000ffff097224 */ /* 0x000fce00078e000a */
.L_x_10743:
[----:B------:R-:W-:Y:S05]  /*53f0*/  BSYNC B2 ;  /* 0x0000000000027941 */ /* 0x000fea0003800000 */
.L_x_10741:
        /* <DEDUP_REMOVED lines=16> */
.L_x_10747:
[----:B------:R-:W-:Y:S05]  /*5500*/  BSYNC B3 ;  /* 0x0000000000037941 */ /* 0x000fea0003800000 */
.L_x_10746:
        /* <DEDUP_REMOVED lines=44> */
.L_x_10745:
[----:B------:R-:W-:Y:S05]  /*57d0*/  BSYNC B2 ;  /* 0x0000000000027941 */ /* 0x000fea0003800000 */
.L_x_10744:
        /* <DEDUP_REMOVED lines=10> */
.L_x_10740:
[----:B------:R-:W-:Y:S05]  /*5880*/  BSYNC B1 ;  /* 0x0000000000017941 */ /* 0x000fea0003800000 */
.L_x_10739:
        /* <DEDUP_REMOVED lines=18> */
.L_x_10751:
[----:B------:R-:W-:-:S07]  /*59b0*/  IMAD.MOV.U32 R9, RZ, RZ, R10 ;  /* 0x000000ffff097224 */ /* 0x000fce00078e000a */
.L_x_10752:
[----:B------:R-:W-:Y:S05]  /*59c0*/  BSYNC B2 ;  /* 0x0000000000027941 */ /* 0x000fea0003800000 */
.L_x_10750:
        /* <DEDUP_REMOVED lines=16> */
.L_x_10756:
[----:B------:R-:W-:Y:S05]  /*5ad0*/  BSYNC B3 ;  /* 0x0000000000037941 */ /* 0x000fea0003800000 */
.L_x_10755:
        /* <DEDUP_REMOVED lines=44> */
.L_x_10754:
[----:B------:R-:W-:Y:S05]  /*5da0*/  BSYNC B2 ;  /* 0x0000000000027941 */ /* 0x000fea0003800000 */
.L_x_10753:
        /* <DEDUP_REMOVED lines=11> */
.L_x_10749:
[----:B------:R-:W-:Y:S05]  /*5e60*/  BSYNC B1 ;  /* 0x0000000000017941 */ /* 0x000fea0003800000 */
.L_x_10748:
        /* <DEDUP_REMOVED lines=18> */
.L_x_10760:
[----:B------:R-:W-:-:S07]  /*5f90*/  IMAD.MOV.U32 R9, RZ, RZ, R10 ;  /* 0x000000ffff097224 */ /* 0x000fce00078e000a */
.L_x_10761:
[----:B------:R-:W-:Y:S05]  /*5fa0*/  BSYNC B2 ;  /* 0x0000000000027941 */ /* 0x000fea0003800000 */
.L_x_10759:
        /* <DEDUP_REMOVED lines=16> */
.L_x_10765:
[----:B------:R-:W-:Y:S05]  /*60b0*/  BSYNC B3 ;  /* 0x0000000000037941 */ /* 0x000fea0003800000 */
.L_x_10764:
        /* <DEDUP_REMOVED lines=44> */
.L_x_10763:
[----:B------:R-:W-:Y:S05]  /*6380*/  BSYNC B2 ;  /* 0x0000000000027941 */ /* 0x000fea0003800000 */
.L_x_10762:
        /* <DEDUP_REMOVED lines=10> */
.L_x_10758:
[----:B------:R-:W-:Y:S05]  /*6430*/  BSYNC B1 ;  /* 0x0000000000017941 */ /* 0x000fea0003800000 */
.L_x_10757:
        /* <DEDUP_REMOVED lines=18> */
.L_x_10769:
[----:B------:R-:W-:-:S07]  /*6560*/  IMAD.MOV.U32 R87, RZ, RZ, R10 ;  /* 0x000000ffff577224 */ /* 0x000fce00078e000a */
.L_x_10770:
[----:B------:R-:W-:Y:S05]  /*6570*/  BSYNC B2 ;  /* 0x0000000000027941 */ /* 0x000fea0003800000 */
.L_x_10768:
        /* <DEDUP_REMOVED lines=16> */
.L_x_10774:
[----:B------:R-:W-:Y:S05]  /*6680*/  BSYNC B3 ;  /* 0x0000000000037941 */ /* 0x000fea0003800000 */
.L_x_10773:
        /* <DEDUP_REMOVED lines=44> */
.L_x_10772:
[----:B------:R-:W-:Y:S05]  /*6950*/  BSYNC B2 ;  /* 0x0000000000027941 */ /* 0x000fea0003800000 */
.L_x_10771:
        /* <DEDUP_REMOVED lines=11> */
.L_x_10767:
[----:B------:R-:W-:Y:S05]  /*6a10*/  BSYNC B1 ;  /* 0x0000000000017941 */ /* 0x000fea0003800000 */
.L_x_10766:
[----:B------:R-:W-:Y:S01]  /*6a20*/  IMAD.WIDE.U32 R90, R93, 0x20, R106 ;  /* 0x000000205d5a7825 */ /* 0x000fe200078e006a */
[----:B------:R-:W0:Y:S01]  /*6a30*/  @P0 LDC.64 R112, c[0x0][0x230] ;  /* 0x00008c00ff700b82 */ /* 0x000e220000000a00 */
[----:B------:R-:W-:Y:S01]  /*6a40*/  IADD3 R119, R119, 0x40, RZ ;  /* 0x0000004077777810 */ /* 0x000fe20007ffe0ff */
[----:B------:R-:W-:Y:S01]  /*6a50*/  BSSY B1, `(.L_x_10775) ;  /* 0x000001b000017945 */ /* 0x000fe20003800000 */
[----:B------:R-:W-:Y:S01]  /*6a60*/  VIADD R117, R117, 0x40 ;  /* 0x0000004075757836 */ /* 0x000fe20000000000 */
[----:B------:R1:W-:Y:S04]  /*6a70*/  STG.E.128 desc[UR6][R90.64], R80 ;  /* 0x000000505a007986 */ /* 0x0003e8000c101d06 */
[----:B------:R-:W2:Y:S01]  /*6a80*/  @P3 LDC.64 R88, c[0x0][0x220] ;  /* 0x00008800ff583b82 */ /* 0x000ea20000000a00 */
[----:B------:R1:W-:Y:S01]  /*6a90*/  STG.E.128 desc[UR6][R90.64+0x10], R84 ;  /* 0x000010545a007986 */ /* 0x0003e2000c101d06 */
[----:B0-----:R-:W-:Y:S01]  /*6aa0*/  @P0 IMAD.WIDE.U32 R112, R119, 0x20, R112 ;  /* 0x0000002077700825 */ /* 0x001fe200078e0070 */
[----:B-1----:R-:W-:Y:S06]  /*6ab0*/  @!P3 BRA `(.L_x_10776) ;  /* 0x000000000050b947 */ /* 0x002fec0003800000 */
[----:B------:R-:W-:Y:S02]  /*6ac0*/  SHF.L.U32 R90, R103, 0x10, RZ ;  /* 0x00000010675a7819 */ /* 0x000fe400000006ff */
        /* <DEDUP_REMOVED lines=19> */
.L_x_10776:
[----:B------:R-:W-:Y:S05]  /*6c00*/  BSYNC B1 ;  /* 0x0000000000017941 */ /* 0x000fea0003800000 */
.L_x_10775:
[----:B0-2---:R-:W-:Y:S01]  /*6c10*/  @P3 IMAD.WIDE.U32 R90, R117, 0x10, R88 ;  /* 0x00000010755a3825 */ /* 0x005fe200078e0058 */
        /* <DEDUP_REMOVED lines=21> */
.L_x_10780:
[----:B------:R-:W-:-:S07]  /*6d70*/  MOV R97, R10 ;  /* 0x0000000a00617202 */ /* 0x000fce0000000f00 */
.L_x_10781:
[----:B------:R-:W-:Y:S05]  /*6d80*/  BSYNC B2 ;  /* 0x0000000000027941 */ /* 0x000fea0003800000 */
.L_x_10779:
        /* <DEDUP_REMOVED lines=16> */
.L_x_10785:
[----:B------:R-:W-:Y:S05]  /*6e90*/  BSYNC B3 ;  /* 0x0000000000037941 */ /* 0x000fea0003800000 */
.L_x_10784:
        /* <DEDUP_REMOVED lines=44> */
.L_x_10783:
[----:B------:R-:W-:Y:S05]  /*7160*/  BSYNC B2 ;  /* 0x0000000000027941 */ /* 0x000fea0003800000 */
.L_x_10782:
        /* <DEDUP_REMOVED lines=10> */
.L_x_10778:
[----:B------:R-:W-:Y:S05]  /*7210*/  BSYNC B1 ;  /* 0x0000000000017941 */ /* 0x000fea0003800000 */
.L_x_10777:
        /* <DEDUP_REMOVED lines=18> */
.L_x_10789:
[----:B------:R-:W-:-:S07]  /*7340*/  MOV R9, R10 ;  /* 0x0000000a00097202 */ /* 0x000fce0000000f00 */
.L_x_10790:
[----:B------:R-:W-:Y:S05]  /*7350*/  BSYNC B2 ;  /* 0x0000000000027941 */ /* 0x000fea0003800000 */
.L_x_10788:
        /* <DEDUP_REMOVED lines=16> */
.L_x_10794:
[----:B------:R-:W-:Y:S05]  /*7460*/  BSYNC B3 ;  /* 0x0000000000037941 */ /* 0x000fea0003800000 */
.L_x_10793:
        /* <DEDUP_REMOVED lines=44> */
.L_x_10792:
[----:B------:R-:W-:Y:S05]  /*7730*/  BSYNC B2 ;  /* 0x0000000000027941 */ /* 0x000fea0003800000 */
.L_x_10791:
        /* <DEDUP_REMOVED lines=11> */
.L_x_10787:
[----:B------:R-:W-:Y:S05]  /*77f0*/  BSYNC B1 ;  /* 0x0000000000017941 */ /* 0x000fea0003800000 */
.L_x_10786:
        /* <DEDUP_REMOVED lines=18> */
.L_x_10798:
[----:B------:R-:W-:-:S07]  /*7920*/  MOV R9, R10 ;  /* 0x0000000a00097202 */ /* 0x000fce0000000f00 */
.L_x_10799:
[----:B------:R-:W-:Y:S05]  /*7930*/  BSYNC B2 ;  /* 0x0000000000027941 */ /* 0x000fea0003800000 */
.L_x_10797:
        /* <DEDUP_REMOVED lines=16> */
.L_x_10803:
[----:B------:R-:W-:Y:S05]  /*7a40*/  BSYNC B3 ;  /* 0x0000000000037941 */ /* 0x000fea0003800000 */
.L_x_10802:
        /* <DEDUP_REMOVED lines=44> */
.L_x_10801:
[----:B------:R-:W-:Y:S05]  /*7d10*/  BSYNC B2 ;  /* 0x0000000000027941 */ /* 0x000fea0003800000 */
.L_x_10800:
        /* <DEDUP_REMOVED lines=10> */
.L_x_10796:
[----:B------:R-:W-:Y:S05]  /*7dc0*/  BSYNC B1 ;  /* 0x0000000000017941 */ /* 0x000fea0003800000 */
.L_x_10795:
        /* <DEDUP_REMOVED lines=18> */
.L_x_10807:
[----:B------:R-:W-:-:S07]  /*7ef0*/  MOV R9, R10 ;  /* 0x0000000a00097202 */ /* 0x000fce0000000f00 */
.L_x_10808:
[----:B------:R-:W-:Y:S05]  /*7f00*/  BSYNC B2 ;  /* 0x0000000000027941 */ /* 0x000fea0003800000 */
.L_x_10806:
        /* <DEDUP_REMOVED lines=16> */
.L_x_10812:
[----:B------:R-:W-:Y:S05]  /*8010*/  BSYNC B3 ;  /* 0x0000000000037941 */ /* 0x000fea0003800000 */
.L_x_10811:
        /* <DEDUP_REMOVED lines=44> */
.L_x_10810:
[----:B------:R-:W-:Y:S05]  /*82e0*/  BSYNC B2 ;  /* 0x0000000000027941 */ /* 0x000fea0003800000 */
.L_x_10809:
        /* <DEDUP_REMOVED lines=11> */
.L_x_10805:
[----:B------:R-:W-:Y:S05]  /*83a0*/  BSYNC B1 ;  /* 0x0000000000017941 */ /* 0x000fea0003800000 */
.L_x_10804:
        /* <DEDUP_REMOVED lines=18> */
.L_x_10816:
[----:B------:R-:W-:-:S07]  /*84d0*/  MOV R9, R10 ;  /* 0x0000000a00097202 */ /* 0x000fce0000000f00 */
.L_x_10817:
[----:B------:R-:W-:Y:S05]  /*84e0*/  BSYNC B2 ;  /* 0x0000000000027941 */ /* 0x000fea0003800000 */
.L_x_10815:
        /* <DEDUP_REMOVED lines=16> */
.L_x_10821:
[----:B------:R-:W-:Y:S05]  /*85f0*/  BSYNC B3 ;  /* 0x0000000000037941 */ /* 0x000fea0003800000 */
.L_x_10820:
        /* <DEDUP_REMOVED lines=44> */
.L_x_10819:
[----:B------:R-:W-:Y:S05]  /*88c0*/  BSYNC B2 ;  /* 0x0000000000027941 */ /* 0x000fea0003800000 */
.L_x_10818:
        /* <DEDUP_REMOVED lines=10> */
.L_x_10814:
[----:B------:R-:W-:Y:S05]  /*8970*/  BSYNC B1 ;  /* 0x0000000000017941 */ /* 0x000fea0003800000 */
.L_x_10813:
        /* <DEDUP_REMOVED lines=18> */
.L_x_10825:
[----:B------:R-:W-:-:S07]  /*8aa0*/  MOV R9, R10 ;  /* 0x0000000a00097202 */ /* 0x000fce0000000f00 */
.L_x_10826:
[----:B------:R-:W-:Y:S05]  /*8ab0*/  BSYNC B2 ;  /* 0x0000000000027941 */ /* 0x000fea0003800000 */
.L_x_10824:
        /* <DEDUP_REMOVED lines=16> */
.L_x_10830:
[----:B------:R-:W-:Y:S05]  /*8bc0*/  BSYNC B3 ;  /* 0x0000000000037941 */ /* 0x000fea0003800000 */
.L_x_10829:
        /* <DEDUP_REMOVED lines=44> */
.L_x_10828:
[----:B------:R-:W-:Y:S05]  /*8e90*/  BSYNC B2 ;  /* 0x0000000000027941 */ /* 0x000fea0003800000 */
.L_x_10827:
        /* <DEDUP_REMOVED lines=11> */
.L_x_10823:
[----:B------:R-:W-:Y:S05]  /*8f50*/  BSYNC B1 ;  /* 0x0000000000017941 */ /* 0x000fea0003800000 */
.L_x_10822:
        /* <DEDUP_REMOVED lines=18> */
.L_x_10834:
[----:B------:R-:W-:-:S07]  /*9080*/  MOV R9, R10 ;  /* 0x0000000a00097202 */ /* 0x000fce0000000f00 */
.L_x_10835:
[----:B------:R-:W-:Y:S05]  /*9090*/  BSYNC B2 ;  /* 0x0000000000027941 */ /* 0x000fea0003800000 */
.L_x_10833:
        /* <DEDUP_REMOVED lines=16> */
.L_x_10839:
[----:B------:R-:W-:Y:S05]  /*91a0*/  BSYNC B3 ;  /* 0x0000000000037941 */ /* 0x000fea0003800000 */
.L_x_10838:
        /* <DEDUP_REMOVED lines=44> */
.L_x_10837:
[----:B------:R-:W-:Y:S05]  /*9470*/  BSYNC B2 ;  /* 0x0000000000027941 */ /* 0x000fea0003800000 */
.L_x_10836:
        /* <DEDUP_REMOVED lines=10> */
.L_x_10832:
[----:B------:R-:W-:Y:S05]  /*9520*/  BSYNC B1 ;  /* 0x0000000000017941 */ /* 0x000fea0003800000 */
.L_x_10831:
        /* <DEDUP_REMOVED lines=18> */
.L_x_10843:
[----:B------:R-:W-:-:S07]  /*9650*/  MOV R95, R10 ;  /* 0x0000000a005f7202 */ /* 0x000fce0000000f00 */
.L_x_10844:
[----:B------:R-:W-:Y:S05]  /*9660*/  BSYNC B2 ;  /* 0x0000000000027941 */ /* 0x000fea0003800000 */
.L_x_10842:
        /* <DEDUP_REMOVED lines=16> */
.L_x_10848:
[----:B------:R-:W-:Y:S05]  /*9770*/  BSYNC B3 ;  /* 0x0000000000037941 */ /* 0x000fea0003800000 */
.L_x_10847:
        /* <DEDUP_REMOVED lines=44> */
.L_x_10846:
[----:B------:R-:W-:Y:S05]  /*9a40*/  BSYNC B2 ;  /* 0x0000000000027941 */ /* 0x000fea0003800000 */
.L_x_10845:
        /* <DEDUP_REMOVED lines=11> */
.L_x_10841:
[----:B------:R-:W-:Y:S05]  /*9b00*/  BSYNC B1 ;  /* 0x0000000000017941 */ /* 0x000fea0003800000 */
.L_x_10840:
        /* <DEDUP_REMOVED lines=49> */
.L_x_10850:
[----:B------:R-:W-:Y:S05]  /*9e20*/  BSYNC B1 ;  /* 0x0000000000017941 */ /* 0x000fea0003800000 */
.L_x_10849:
        /* <DEDUP_REMOVED lines=72> */
.L_x_10866:
        /* <DEDUP_REMOVED lines=28> */
[C---:B0-----:R-:W-:Y:S01]  /*a470*/  FADD.FTZ R112, -R96.reuse, R77 ;  /* 0x0000004d60707221 */ /* 0x041fe20000010100 */
[----:B------:R-:W0:Y:S01]  /*a480*/  LDC.64 R72, c[0x0][0x2b8] ;  /* 0x0000ae00ff487b82 */ /* 0x000e220000000a00 */
        /* <DEDUP_REMOVED lines=23> */
[C---:B------:R-:W-:Y:S01]  /*a600*/  FMUL.FTZ R106, R111.reuse, R106 ;  /* 0x0000006a6f6a7220 */ /* 0x040fe20000410000 */
[----:B------:R-:W-:Y:S01]  /*a610*/  FMUL.FTZ R112, R111, R112 ;  /* 0x000000706f707220 */ /* 0x000fe20000410000 */
[C---:B------:R-:W-:Y:S01]  /*a620*/  IADD3 R89, R115.reuse, 0x40, RZ ;  /* 0x0000004073597810 */ /* 0x040fe20007ffe0ff */
[----:B------:R-:W-:-:S02]  /*a630*/  VIADD R87, R115, 0x20 ;  /* 0x0000002073577836 */ /* 0x000fc40000000000 */
[----:B------:R-:W-:Y:S01]  /*a640*/  FFMA.FTZ R74, R28, R75, R52 ;  /* 0x0000004b1c4a7223 */ /* 0x000fe20000010034 */
[C---:B------:R-:W-:Y:S01]  /*a650*/  FMUL.FTZ R83, R111.reuse, R82 ;  /* 0x000000526f537220 */ /* 0x040fe20000410000 */
[C---:B------:R-:W-:Y:S01]  /*a660*/  FMUL.FTZ R118, R111.reuse, R118 ;  /* 0x000000766f767220 */ /* 0x040fe20000410000 */
[C---:B------:R-:W-:Y:S01]  /*a670*/  FMUL.FTZ R107, R111.reuse, R84 ;  /* 0x000000546f6b7220 */ /* 0x040fe20000410000 */
[C---:B------:R-:W-:Y:S01]  /*a680*/  FMUL.FTZ R113, R111.reuse, R86 ;  /* 0x000000566f717220 */ /* 0x040fe20000410000 */
[C---:B------:R-:W-:Y:S01]  /*a690*/  FMUL.FTZ R76, R111.reuse, R88 ;  /* 0x000000586f4c7220 */ /* 0x040fe20000410000 */
[----:B------:R-:W-:Y:S01]  /*a6a0*/  FFMA.FTZ R75, R30, R85, R54 ;  /* 0x000000551e4b7223 */ /* 0x000fe20000010036 */
[----:B------:R-:W-:Y:S01]  /*a6b0*/  FMUL.FTZ R109, R111, R90 ;  /* 0x0000005a6f6d7220 */ /* 0x000fe20000410000 */
[----:B0-----:R-:W-:-:S04]  /*a6c0*/  IMAD.WIDE.U32 R84, R115, 0x10, R72 ;  /* 0x0000001073547825 */ /* 0x001fc800078e0048 */
[----:B------:R-:W-:Y:S01]  /*a6d0*/  FMUL.FTZ R90, R111, R95 ;  /* 0x0000005f6f5a7220 */ /* 0x000fe20000410000 */
[----:B------:R-:W-:Y:S01]  /*a6e0*/  FFMA.FTZ R95, R29, R112, R53 ;  /* 0x000000701d5f7223 */ /* 0x000fe20000010035 */
[----:B------:R-:W-:Y:S01]  /*a6f0*/  FMUL.FTZ R110, R111, R110 ;  /* 0x0000006e6f6e7220 */ /* 0x000fe20000410000 */
[----:B------:R-:W-:-:S04]  /*a700*/  IMAD.WIDE.U32 R86, R87, 0x10, R72 ;  /* 0x0000001057567825 */ /* 0x000fc800078e0048 */
[C---:B------:R-:W-:Y:S01]  /*a710*/  FMUL.FTZ R114, R111.reuse, R114 ;  /* 0x000000726f727220 */ /* 0x040fe20000410000 */
[----:B------:R-:W-:Y:S01]  /*a720*/  FMUL.FTZ R81, R111, R80 ;  /* 0x000000506f517220 */ /* 0x000fe20000410000 */
[----:B------:R-:W-:Y:S01]  /*a730*/  FFMA.FTZ R83, R26, R83, R50 ;  /* 0x000000531a537223 */ /* 0x000fe20000010032 */
[----:B------:R-:W-:-:S04]  /*a740*/  IMAD.WIDE.U32 R88, R89, 0x10, R72 ;  /* 0x0000001059587825 */ /* 0x000fc800078e0048 */
        /* <DEDUP_REMOVED lines=43> */
.L_x_10853:
[----:B------:R-:W-:Y:S05]  /*aa00*/  BSYNC B1 ;  /* 0x0000000000017941 */ /* 0x000fea0003800000 */
.L_x_10852:
[----:B-1----:R-:W1:Y:S02]  /*aa10*/  LDC.64 R72, c[0x0][0x210] ;  /* 0x00008400ff487b82 */ /* 0x002e640000000a00 */
[----:B-1----:R-:W-:-:S05]  /*aa20*/  IMAD R2, R72, 0x4, R2 ;  /* 0x0000000448027824 */ /* 0x002fca00078e0202 */
[----:B------:R-:W-:-:S13]  /*aa30*/  ISETP.GE.AND P0, PT, R2, R73, PT ;  /* 0x000000490200720c */ /* 0x000fda0003f06270 */
[----:B------:R-:W-:Y:S05]  /*aa40*/  @!P0 BRA `(.L_x_10854) ;  /* 0xffffff5c00888947 */ /* 0x000fea000383ffff */
[----:B------:R-:W-:Y:S05]  /*aa50*/  BSYNC B0 ;  /* 0x0000000000007941 */ /* 0x000fea0003800000 */
.L_x_10628:
[----:B------:R-:W-:Y:S05]  /*aa60*/  EXIT ;  /* 0x000000000000794d */ /* 0x000fea0003800000 */
.L_x_10851:
[----:B------:R-:W-:Y:S01]  /*aa70*/  HFMA2.MMA R119, -RZ, RZ, 0, 5.9604644775390625e-08 ;  /* 0x00000001ff777435 */ /* 0x000fe200000001ff */
[----:B------:R-:W-:Y:S01]  /*aa80*/  BSSY B1, `(.L_x_10855) ;  /* 0x0000006000017945 */ /* 0x000fe20003800000 */
[----:B------:R-:W-:Y:S01]  /*aa90*/  IMAD.MOV.U32 R120, RZ, RZ, 0x1f ;  /* 0x0000001fff787424 */ /* 0x000fe200078e00ff */
[----:B------:R-:W-:-:S08]  /*aaa0*/  MOV R117, 0xffffffff ;  /* 0xffffffff00757802 */ /* 0x000fd00000000f00 */
[----:B0-----:R-:W-:Y:S05]  /*aab0*/  WARPSYNC.COLLECTIVE R117, `(.L_x_10856) ;  /* 0x0000000075087348 */ /* 0x001fea0003c00000 */
[----:B------:R1:W2:Y:S02]  /*aac0*/  SHFL.BFLY P1, R118, R116, R119, R120 ;  /* 0x0c00007774767389 */ /* 0x0002a40000020078 */
[----:B012---:R-:W-:Y:S01]  /*aad0*/  ENDCOLLECTIVE ;  /* 0x000000000000791b */ /* 0x007fe20003800000 */
.L_x_10856:
[----:B------:R-:W-:Y:S05]  /*aae0*/  BSYNC B1 ;  /* 0x0000000000017941 */ /* 0x000fea0003800000 */
.L_x_10855:
        /* <DEDUP_REMOVED lines=10> */
.L_x_10857:
[----:B------:R-:W-:Y:S01]  /*ab90*/  HFMA2.MMA R119, -RZ, RZ, 0, 2.384185791015625e-07 ;  /* 0x00000004ff777435 */ /* 0x000fe200000001ff */
[----:B------:R-:W-:-:S05]  /*aba0*/  MOV R104, R118 ;  /* 0x0000007600687202 */ /* 0x000fca0000000f00 */
[----:B------:R-:W-:-:S04]  /*abb0*/  FADD.FTZ R106, R105, R104 ;  /* 0x00000068696a7221 */ /* 0x000fc80000010000 */
[----:B------:R-:W-:-:S07]  /*abc0*/  IMAD.MOV.U32 R116, RZ, RZ, R106 ;  /* 0x000000ffff747224 */ /* 0x000fce00078e006a */
[----:B------:R-:W-:Y:S05]  /*abd0*/  WARPSYNC.COLLECTIVE R117, `(.L_x_10858) ;  /* 0x0000000075087348 */ /* 0x000fea0003c00000 */
[----:B------:R0:W1:Y:S02]  /*abe0*/  SHFL.BFLY P1, R118, R116, R119, R120 ;  /* 0x0c00007774767389 */ /* 0x0000640000020078 */
[----:B01----:R-:W-:Y:S01]  /*abf0*/  ENDCOLLECTIVE ;  /* 0x000000000000791b */ /* 0x003fe20003800000 */
.L_x_10858:
[----:B------:R-:W-:Y:S02]  /*ac00*/  IMAD.MOV.U32 R119, RZ, RZ, 0x8 ;  /* 0x00000008ff777424 */ /* 0x000fe400078e00ff */
[----:B------:R-:W-:-:S04]  /*ac10*/  IMAD.MOV.U32 R107, RZ, RZ, R118 ;  /* 0x000000ffff6b7224 */ /* 0x000fc800078e0076 */
[----:B------:R-:W-:-:S05]  /*ac20*/  FADD.FTZ R107, R106, R107 ;  /* 0x0000006b6a6b7221 */ /* 0x000fca0000010000 */
[----:B------:R-:W-:-:S07]  /*ac30*/  MOV R116, R107 ;  /* 0x0000006b00747202 */ /* 0x000fce0000000f00 */
[----:B------:R-:W-:Y:S05]  /*ac40*/  WARPSYNC.COLLECTIVE R117, `(.L_x_10859) ;  /* 0x0000000075087348 */ /* 0x000fea0003c00000 */
[----:B------:R0:W1:Y:S02]  /*ac50*/  SHFL.BFLY P1, R118, R116, R119, R120 ;  /* 0x0c00007774767389 */ /* 0x0000640000020078 */
[----:B01----:R-:W-:Y:S01]  /*ac60*/  ENDCOLLECTIVE ;  /* 0x000000000000791b */ /* 0x003fe20003800000 */
.L_x_10859:
[----:B------:R-:W-:Y:S01]  /*ac70*/  HFMA2.MMA R119, -RZ, RZ, 0, 9.5367431640625e-07 ;  /* 0x00000010ff777435 */ /* 0x000fe200000001ff */
[----:B------:R-:W-:-:S05]  /*ac80*/  MOV R104, R118 ;  /* 0x0000007600687202 */ /* 0x000fca0000000f00 */
[----:B------:R-:W-:-:S04]  /*ac90*/  FADD.FTZ R111, R107, R104 ;  /* 0x000000686b6f7221 */ /* 0x000fc80000010000 */
[----:B------:R-:W-:-:S07]  /*aca0*/  IMAD.MOV.U32 R116, RZ, RZ, R111 ;  /* 0x000000ffff747224 */ /* 0x000fce00078e006f */
[----:B------:R-:W-:Y:S05]  /*acb0*/  WARPSYNC.COLLECTIVE R117, `(.L_x_10860) ;  /* 0x0000000075087348 */ /* 0x000fea0003c00000 */
[----:B------:R0:W1:Y:S02]  /*acc0*/  SHFL.BFLY P1, R118, R116, R119, R120 ;  /* 0x0c00007774767389 */ /* 0x0000640000020078 */
[----:B01----:R-:W-:Y:S01]  /*acd0*/  ENDCOLLECTIVE ;  /* 0x000000000000791b */ /* 0x003fe20003800000 */
.L_x_10860:
        /* <DEDUP_REMOVED lines=56> */
.L_x_10861:
[----:B------:R-:W-:Y:S01]  /*b060*/  HFMA2.MMA R119, -RZ, RZ, 0, 1.1920928955078125e-07 ;  /* 0x00000002ff777435 */ /* 0x000fe200000001ff */
[----:B------:R-:W-:-:S05]  /*b070*/  MOV R105, R118 ;  /* 0x0000007600697202 */ /* 0x000fca0000000f00 */
[----:B------:R-:W-:-:S04]  /*b080*/  FADD.FTZ R105, R104, R105 ;  /* 0x0000006968697221 */ /* 0x000fc80000010000 */
[----:B------:R-:W-:-:S07]  /*b090*/  IMAD.MOV.U32 R116, RZ, RZ, R105 ;  /* 0x000000ffff747224 */ /* 0x000fce00078e0069 */
[----:B------:R-:W-:Y:S05]  /*b0a0*/  WARPSYNC.COLLECTIVE R117, `(.L_x_10862) ;  /* 0x0000000075087348 */ /* 0x000fea0003c00000 */
[----:B------:R0:W1:Y:S02]  /*b0b0*/  SHFL.BFLY P1, R118, R116, R119, R120 ;  /* 0x0c00007774767389 */ /* 0x0000640000020078 */
[----:B01----:R-:W-:Y:S01]  /*b0c0*/  ENDCOLLECTIVE ;  /* 0x000000000000791b */ /* 0x003fe20003800000 */
.L_x_10862:
[----:B------:R-:W-:Y:S02]  /*b0d0*/  IMAD.MOV.U32 R119, RZ, RZ, 0x4 ;  /* 0x00000004ff777424 */ /* 0x000fe400078e00ff */
[----:B------:R-:W-:-:S04]  /*b0e0*/  IMAD.MOV.U32 R106, RZ, RZ, R118 ;  /* 0x000000ffff6a7224 */ /* 0x000fc800078e0076 */
[----:B------:R-:W-:-:S05]  /*b0f0*/  FADD.FTZ R106, R105, R106 ;  /* 0x0000006a696a7221 */ /* 0x000fca0000010000 */
[----:B------:R-:W-:-:S07]  /*b100*/  MOV R116, R106 ;  /* 0x0000006a00747202 */ /* 0x000fce0000000f00 */
[----:B------:R-:W-:Y:S05]  /*b110*/  WARPSYNC.COLLECTIVE R117, `(.L_x_10863) ;  /* 0x0000000075087348 */ /* 0x000fea0003c00000 */
[----:B------:R0:W1:Y:S02]  /*b120*/  SHFL.BFLY P1, R118, R116, R119, R120 ;  /* 0x0c00007774767389 */ /* 0x0000640000020078 */
[----:B01----:R-:W-:Y:S01]  /*b130*/  ENDCOLLECTIVE ;  /* 0x000000000000791b */ /* 0x003fe20003800000 */
.L_x_10863:
[----:B------:R-:W-:Y:S01]  /*b140*/  HFMA2.MMA R119, -RZ, RZ, 0, 4.76837158203125e-07 ;  /* 0x00000008ff777435 */ /* 0x000fe200000001ff */
[----:B------:R-:W-:-:S05]  /*b150*/  MOV R107, R118 ;  /* 0x00000076006b7202 */ /* 0x000fca0000000f00 */
[----:B------:R-:W-:-:S04]  /*b160*/  FADD.FTZ R107, R106, R107 ;  /* 0x0000006b6a6b7221 */ /* 0x000fc80000010000 */
[----:B------:R-:W-:-:S07]  /*b170*/  IMAD.MOV.U32 R116, RZ, RZ, R107 ;  /* 0x000000ffff747224 */ /* 0x000fce00078e006b */
[----:B------:R-:W-:Y:S05]  /*b180*/  WARPSYNC.COLLECTIVE R117, `(.L_x_10864) ;  /* 0x0000000075087348 */ /* 0x000fea0003c00000 */
[----:B------:R0:W1:Y:S02]  /*b190*/  SHFL.BFLY P1, R118, R116, R119, R120 ;  /* 0x0c00007774767389 */ /* 0x0000640000020078 */
[----:B01----:R-:W-:Y:S01]  /*b1a0*/  ENDCOLLECTIVE ;  /* 0x000000000000791b */ /* 0x003fe20003800000 */
.L_x_10864:
[----:B------:R-:W-:Y:S02]  /*b1b0*/  IMAD.MOV.U32 R119, RZ, RZ, 0x10 ;  /* 0x00000010ff777424 */ /* 0x000fe400078e00ff */
[----:B------:R-:W-:-:S04]  /*b1c0*/  IMAD.MOV.U32 R112, RZ, RZ, R118 ;  /* 0x000000ffff707224 */ /* 0x000fc800078e0076 */
[----:B------:R-:W-:-:S05]  /*b1d0*/  FADD.FTZ R112, R107, R112 ;  /* 0x000000706b707221 */ /* 0x000fca0000010000 */
[----:B------:R-:W-:-:S07]  /*b1e0*/  MOV R116, R112 ;  /* 0x0000007000747202 */ /* 0x000fce0000000f00 */
[----:B------:R-:W-:Y:S05]  /*b1f0*/  WARPSYNC.COLLECTIVE R117, `(.L_x_10865) ;  /* 0x0000000075087348 */ /* 0x000fea0003c00000 */
[----:B------:R0:W1:Y:S02]  /*b200*/  SHFL.BFLY P1, R118, R116, R119, R120 ;  /* 0x0c00007774767389 */ /* 0x0000640000020078 */
[----:B01----:R-:W-:Y:S01]  /*b210*/  ENDCOLLECTIVE ;  /* 0x000000000000791b */ /* 0x003fe20003800000 */
.L_x_10865:
[----:B------:R-:W-:Y:S01]  /*b220*/  MOV R111, R118 ;  /* 0x00000076006f7202 */ /* 0x000fe20000000f00 */
[----:B------:R-:W-:Y:S06]  /*b230*/  BRA `(.L_x_10866) ;  /* 0xfffffff0001c7947 */ /* 0x000fec000383ffff */
.L_x_10867:
        /* <DEDUP_REMOVED lines=12> */
.L_x_23523:


//--------------------- .text._ZN10layer_norm13ln_fwd_kernelINS_13Kernel_traitsIf13__nv_bfloat16fS2_fjLj768ELj1ELj4ELj1ELj16ENS_18Kernel_traits_baseILj768EfS2_fS2_fjLj128EEEEELb1ELb1ELb0ELb0EEEvNS_9FwdParamsE --------------------------
	.section	.text._ZN10layer_norm13ln_fwd_kernelINS_13Kernel_traitsIf13__nv_bfloat16fS2_fjLj768ELj1ELj4ELj1ELj16ENS_18Kernel_traits_baseILj768EfS2_fS2_fjLj128EEEEELb1ELb1ELb0ELb0EEEvNS_9FwdParamsE,"ax",@progbits
	.align	128
        .global         _ZN10layer_norm13ln_fwd_kernelINS_13Kernel_traitsIf13__nv_bfloat16fS2_fjLj768ELj1ELj4ELj1ELj16ENS_18Kernel_traits_baseILj768EfS2_fS2_fjLj128EEEEELb1ELb1ELb0ELb0EEEvNS_9FwdParamsE
        .type           _ZN10layer_norm13ln_fwd_kernelINS_13Kernel_traitsIf13__nv_bfloat16fS2_fjLj768ELj1ELj4ELj1ELj16ENS_18Kernel_traits_baseILj768EfS2_fS2_fjLj128EEEEELb1ELb1ELb0ELb0EEEvNS_9FwdParamsE,@function
        .size           _ZN10layer_norm13ln_fwd_kernelINS_13Kernel_traitsIf13__nv_bfloat16fS2_fjLj768ELj1ELj4ELj1ELj16ENS_18Kernel_traits_baseILj768EfS2_fS2_fjLj128EEEEELb1ELb1ELb0ELb0EEEvNS_9FwdParamsE,(.L_x_23524 - _ZN10layer_norm13ln_fwd_kernelINS_13Kernel_traitsIf13__nv_bfloat16fS2_fjLj768ELj1ELj4ELj1ELj16ENS_18Kernel_traits_baseILj768EfS2_fS2_fjLj128EEEEELb1ELb1ELb0ELb0EEEvNS_9FwdParamsE)
        .other          _ZN10layer_norm13ln_fwd_kernelINS_13Kernel_traitsIf13__nv_bfloat16fS2_fjLj768ELj1ELj4ELj1ELj16ENS_18Kernel_traits_baseILj768EfS2_fS2_fjLj128EEEEELb1ELb1ELb0ELb0EEEvNS_9FwdParamsE,@"STO_CUDA_ENTRY STV_DEFAULT"
_ZN10layer_norm13ln_fwd_kernelINS_13Kernel_traitsIf13__nv_bfloat16fS2_fjLj768ELj1ELj4ELj1ELj16ENS_18Kernel_traits_baseILj768EfS2_fS2_fjLj128EEEEELb1ELb1ELb0ELb0EEEvNS_9FwdParamsE:
.text._ZN10layer_norm13ln_fwd_kernelINS_13Kernel_traitsIf13__nv_bfloat16fS2_fjLj768ELj1ELj4ELj1ELj16ENS_18Kernel_traits_baseILj768EfS2_fS2_fjLj128EEEEELb1ELb1ELb0ELb0EEEvNS_9FwdParamsE:
        /* <DEDUP_REMOVED lines=19> */
[----:B------:R-:W-:Y:S01]  /*0130*/  LOP3.LUT R61, R10, 0x1f, RZ, 0xc0, !PT ;  /* 0x0000001f0a3d7812 */ /* 0x000fe200078ec0ff */
[----:B------:R-:W-:Y:S01]  /*0140*/  BSSY B0, `(.L_x_10868) ;  /* 0x000005e000007945 */ /* 0x000fe20003800000 */
        /* <DEDUP_REMOVED lines=46> */
[----:B------:R-:W-:Y:S02]  /*0430*/  LOP3.LUT R6, R3, UR26, R6, 0x96, !PT ;  /* 0x0000001a03067c12 */ /* 0x000fe4000f8e9606 */
        /* <DEDUP_REMOVED lines=18> */
[----:B------:R-:W-:Y:S01]  /*0560*/  P2R R123, PR, RZ, 0x10 ;  /* 0x00000010ff7b7803 */ /* 0x000fe20000000000 */
[----:B------:R-:W-:Y:S01]  /*0570*/  IMAD.HI.U32 R85, R84, -0x2daee0ad, RZ ;  /* 0xd2511f5354557827 */ /* 0x000fe200078e00ff */
[----:B------:R-:W-:-:S02]  /*0580*/  P2R R124, PR, RZ, 0x8 ;  /* 0x00000008ff7c7803 */ /* 0x000fc40000000000 */
[----:B------:R-:W-:Y:S02]  /*0590*/  LEA R3, R11, R3, 0x2 ;  /* 0x000000030b037211 */ /* 0x000fe400078e10ff */
[----:B------:R-:W-:Y:S02]  /*05a0*/  P2R R125, PR, RZ, 0x4 ;  /* 0x00000004ff7d7803 */ /* 0x000fe40000000000 */
[----:B------:R-:W-:Y:S01]  /*05b0*/  LOP3.LUT R112, R5, UR29, R6, 0x96, !PT ;  /* 0x0000001d05707c12 */ /* 0x000fe2000f8e9606 */
        /* <DEDUP_REMOVED lines=22> */
.L_x_10869:
[----:B------:R-:W-:Y:S05]  /*0720*/  BSYNC B0 ;  /* 0x0000000000007941 */ /* 0x000fea0003800000 */
.L_x_10868:
        /* <DEDUP_REMOVED lines=23> */
.L_x_10871:
[----:B------:R-:W-:Y:S05]  /*08a0*/  BSYNC B0 ;  /* 0x0000000000007941 */ /* 0x000fea0003800000 */
.L_x_10870:
        /* <DEDUP_REMOVED lines=22> */
.L_x_10873:
[----:B------:R-:W-:Y:S05]  /*0a10*/  BSYNC B0 ;  /* 0x0000000000007941 */ /* 0x000fea0003800000 */
.L_x_10872:
[----:B------:R-:W-:Y:S01]  /*0a20*/  ULDC UR8, c[0x0][0x214] ;  /* 0x0000850000087ab9 */ /* 0x000fe20000000800 */
[----:B------:R-:W-:Y:S02]  /*0a30*/  LOP3.LUT R85, R85, UR30, R82, 0x96, !PT ;  /* 0x0000001e55557c12 */ /* 0x000fe4000f8e9652 */
[----:B------:R-:W-:-:S13]  /*0a40*/  ISETP.GE.AND P0, PT, R3, UR8, PT ;  /* 0x0000000803007c0c */ /* 0x000fda000bf06270 */
[----:B------:R-:W-:Y:S05]  /*0a50*/  @P0 EXIT ;  /* 0x000000000000094d */ /* 0x000fea0003800000 */
[----:B--2---:R-:W-:Y:S01]  /*0a60*/  IMAD R77, R84, -0x2daee0ad, RZ ;  /* 0xd2511f53544d7824 */ /* 0x004fe200078e02ff */
[----:B------:R-:W-:Y:S01]  /*0a70*/  ULDC.64 UR8, c[0x0][0x270] ;  /* 0x00009c0000087ab9 */ /* 0x000fe20000000a00 */
[----:B------:R-:W-:Y:S01]  /*0a80*/  IMAD R79, R86, -0x326172a9, RZ ;  /* 0xcd9e8d57564f7824 */ /* 0x000fe200078e02ff */
[----:B------:R-:W-:Y:S01]  /*0a90*/  BSSY B0, `(.L_x_10874) ;  /* 0x0000984000007945 */ /* 0x000fe20003800000 */
[C---:B------:R-:W-:Y:S01]  /*0aa0*/  IMAD.HI.U32 R114, R85.reuse, -0x326172a9, RZ ;  /* 0xcd9e8d5755727827 */ /* 0x040fe200078e00ff */
        /* <DEDUP_REMOVED lines=13> */
[----:B------:R-:W-:-:S08]  /*0b80*/  ULDC.64 UR12, c[0x0][0x240] ;  /* 0x00009000000c7ab9 */ /* 0x000fd00000000a00 */
.L_x_11056:
        /* <DEDUP_REMOVED lines=10> */
[----:B------:R-:W3:Y:S02]  /*0c30*/  S2R R108, SR_TID.X ;  /* 0x00000000006c7919 */ /* 0x000ee40000002100 */
[----:B------:R-:W-:-:S04]  /*0c40*/  SHF.R.S32.HI R109, RZ, 0x1f, R0 ;  /* 0x0000001fff6d7819 */ /* 0x000fc80000011400 */
[----:B------:R-:W-:Y:S02]  /*0c50*/  LEA.HI R109, R109, R0, RZ, 0x3 ;  /* 0x000000006d6d7211 */ /* 0x000fe400078f18ff */
[----:B---3--:R-:W-:Y:S01]  /*0c60*/  LOP3.LUT R0, R108, 0x1f, RZ, 0xc0, !PT ;  /* 0x0000001f6c007812 */ /* 0x008fe200078ec0ff */
[----:B------:R-:W-:-:S03]  /*0c70*/  IMAD.MOV.U32 R108, RZ, RZ, 0x3f800000 ;  /* 0x3f800000ff6c7424 */ /* 0x000fc600078e00ff */
[----:B------:R-:W-:-:S04]  /*0c80*/  LEA.HI.SX32 R121, R109, R0, 0x1d ;  /* 0x000000006d797211 */ /* 0x000fc800078feaff */
[----:B------:R-:W-:Y:S01]  /*0c90*/  MOV R109, R121 ;  /* 0x00000079006d7202 */ /* 0x000fe20000000f00 */
[----:B--2---:R-:W-:Y:S01]  /*0ca0*/  @P0 IMAD.U32 R108, R110, 0x10000, RZ ;  /* 0x000100006e6c0824 */ /* 0x004fe200078e00ff */
[----:B------:R-:W-:Y:S06]  /*0cb0*/  @!P2 BRA `(.L_x_10876) ;  /* 0x0000002c0044a947 */ /* 0x000fec0003800000 */
        /* <DEDUP_REMOVED lines=22> */
.L_x_10878:
[----:B------:R-:W-:-:S07]  /*0e20*/  IMAD.MOV.U32 R86, RZ, RZ, R120 ;  /* 0x000000ffff567224 */ /* 0x000fce00078e0078 */
.L_x_10879:
[----:B------:R-:W-:Y:S05]  /*0e30*/  BSYNC B2 ;  /* 0x0000000000027941 */ /* 0x000fea0003800000 */
.L_x_10877:
        /* <DEDUP_REMOVED lines=16> */
.L_x_10883:
[----:B------:R-:W-:Y:S05]  /*0f40*/  BSYNC B3 ;  /* 0x0000000000037941 */ /* 0x000fea0003800000 */
.L_x_10882:
        /* <DEDUP_REMOVED lines=43> */
.L_x_10881:
[----:B------:R-:W-:Y:S05]  /*1200*/  BSYNC B2 ;  /* 0x0000000000027941 */ /* 0x000fea0003800000 */
.L_x_10880:
[----:B------:R-:W2:Y:S01]  /*1210*/  LDC R109, c[0x0][0x298] ;  /* 0x0000a600ff6d7b82 */ /* 0x000ea20000000800 */
[----:B------:R-:W-:Y:S01]  /*1220*/  HFMA2.MMA R111, -RZ, RZ, 0.1171875, 0 ;  /* 0x2f800000ff6f7435 */ /* 0x000fe200000001ff */
[----:B------:R-:W-:Y:S01]  /*1230*/  I2FP.F32.U32 R86, R86 ;  /* 0x0000005600567245 */ /* 0x000fe20000201000 */
[----:B-----5:R-:W-:Y:S01]  /*1240*/  IMAD.U32 R119, R96, 0x10000, RZ ;  /* 0x0001000060777824 */ /* 0x020fe200078e00ff */
[----:B------:R-:W-:Y:S01]  /*1250*/  ISETP.NE.U32.AND P0, PT, R84, RZ, PT ;  /* 0x000000ff5400720c */ /* 0x000fe20003f05070 */
[----:B------:R-:W-:Y:S01]  /*1260*/  BSSY B2, `(.L_x_10884) ;  /* 0x0000018000027945 */ /* 0x000fe20003800000 */
[----:B------:R-:W-:Y:S01]  /*1270*/  PRMT R96, R96, 0x7632, R96 ;  /* 0x0000763260607816 */ /* 0x000fe20000000060 */
[----:B------:R-:W-:Y:S01]  /*1280*/  FMUL.FTZ R84, R119, R108 ;  /* 0x0000006c77547220 */ /* 0x000fe20000410000 */
[----:B------:R-:W3:Y:S01]  /*1290*/  LDC R110, c[0x0][0x294] ;  /* 0x0000a500ff6e7b82 */ /* 0x000ee20000000800 */
[----:B------:R-:W-:Y:S01]  /*12a0*/  ISETP.NE.AND.EX P0, PT, R85, RZ, PT, P0 ;  /* 0x000000ff5500720c */ /* 0x000fe20003f05300 */
[----:B------:R-:W-:-:S02]  /*12b0*/  VIADD R119, R122, 0x1 ;  /* 0x000000017a777836 */ /* 0x000fc40000000000 */
[----:B------:R-:W-:Y:S01]  /*12c0*/  FFMA.FTZ R87, R86, R111, 1.1641532182693481445e-10 ;  /* 0x2f00000056577423 */ /* 0x000fe2000001006f */
[----:B--2---:R-:W-:-:S04]  /*12d0*/  FMUL.FTZ R84, R84, R109 ;  /* 0x0000006d54547220 */ /* 0x004fc80000410000 */
[----:B---3--:R-:W-:-:S04]  /*12e0*/  FSETP.GTU.FTZ.AND P1, PT, R87, R110, PT ;  /* 0x0000006e5700720b */ /* 0x008fc80003f3c000 */
        /* <DEDUP_REMOVED lines=14> */
.L_x_10885:
[----:B------:R-:W-:-:S07]  /*13d0*/  MOV R85, R120 ;  /* 0x0000007800557202 */ /* 0x000fce0000000f00 */
.L_x_10886:
[----:B------:R-:W-:Y:S05]  /*13e0*/  BSYNC B2 ;  /* 0x0000000000027941 */ /* 0x000fea0003800000 */
.L_x_10884:
        /* <DEDUP_REMOVED lines=16> */
.L_x_10890:
[----:B------:R-:W-:Y:S05]  /*14f0*/  BSYNC B3 ;  /* 0x0000000000037941 */ /* 0x000fea0003800000 */
.L_x_10889:
        /* <DEDUP_REMOVED lines=43> */
.L_x_10888:
[----:B------:R-:W-:Y:S05]  /*17b0*/  BSYNC B2 ;  /* 0x0000000000027941 */ /* 0x000fea0003800000 */
.L_x_10887:
        /* <DEDUP_REMOVED lines=22> */
.L_x_10892:
[----:B------:R-:W-:-:S07]  /*1920*/  IMAD.MOV.U32 R86, RZ, RZ, R120 ;  /* 0x000000ffff567224 */ /* 0x000fce00078e0078 */
.L_x_10893:
[----:B------:R-:W-:Y:S05]  /*1930*/  BSYNC B2 ;  /* 0x0000000000027941 */ /* 0x000fea0003800000 */
.L_x_10891:
        /* <DEDUP_REMOVED lines=16> */
.L_x_10897:
[----:B------:R-:W-:Y:S05]  /*1a40*/  BSYNC B3 ;  /* 0x0000000000037941 */ /* 0x000fea0003800000 */
.L_x_10896:
        /* <DEDUP_REMOVED lines=43> */
.L_x_10895:
[----:B------:R-:W-:Y:S05]  /*1d00*/  BSYNC B2 ;  /* 0x0000000000027941 */ /* 0x000fea0003800000 */
.L_x_10894:
        /* <DEDUP_REMOVED lines=22> */
.L_x_10899:
[----:B------:R-:W-:-:S07]  /*1e70*/  MOV R87, R120 ;  /* 0x0000007800577202 */ /* 0x000fce0000000f00 */
.L_x_10900:
[----:B------:R-:W-:Y:S05]  /*1e80*/  BSYNC B2 ;  /* 0x0000000000027941 */ /* 0x000fea0003800000 */
.L_x_10898:
        /* <DEDUP_REMOVED lines=16> */
.L_x_10904:
[----:B------:R-:W-:Y:S05]  /*1f90*/  BSYNC B3 ;  /* 0x0000000000037941 */ /* 0x000fea0003800000 */
.L_x_10903:
        /* <DEDUP_REMOVED lines=43> */
.L_x_10902:
[----:B------:R-:W-:Y:S05]  /*2250*/  BSYNC B2 ;  /* 0x0000000000027941 */ /* 0x000fea0003800000 */
.L_x_10901:
        /* <DEDUP_REMOVED lines=21> */
.L_x_10906:
[----:B------:R-:W-:-:S07]  /*23b0*/  IMAD.MOV.U32 R96, RZ, RZ, R120 ;  /* 0x000000ffff607224 */ /* 0x000fce00078e0078 */
.L_x_10907:
[----:B------:R-:W-:Y:S05]  /*23c0*/  BSYNC B2 ;  /* 0x0000000000027941 */ /* 0x000fea0003800000 */
.L_x_10905:
        /* <DEDUP_REMOVED lines=16> */
.L_x_10911:
[----:B------:R-:W-:Y:S05]  /*24d0*/  BSYNC B3 ;  /* 0x0000000000037941 */ /* 0x000fea0003800000 */
.L_x_10910:
        /* <DEDUP_REMOVED lines=43> */
.L_x_10909:
[----:B------:R-:W-:Y:S05]  /*2790*/  BSYNC B2 ;  /* 0x0000000000027941 */ /* 0x000fea0003800000 */
.L_x_10908:
        /* <DEDUP_REMOVED lines=22> */
.L_x_10913:
[----:B------:R-:W-:-:S07]  /*2900*/  MOV R97, R120 ;  /* 0x0000007800617202 */ /* 0x000fce0000000f00 */
.L_x_10914:
[----:B------:R-:W-:Y:S05]  /*2910*/  BSYNC B2 ;  /* 0x0000000000027941 */ /* 0x000fea0003800000 */
.L_x_10912:
        /* <DEDUP_REMOVED lines=16> */
.L_x_10918:
[----:B------:R-:W-:Y:S05]  /*2a20*/  BSYNC B3 ;  /* 0x0000000000037941 */ /* 0x000fea0003800000 */
.L_x_10917:
        /* <DEDUP_REMOVED lines=43> */
.L_x_10916:
[----:B------:R-:W-:Y:S05]  /*2ce0*/  BSYNC B2 ;  /* 0x0000000000027941 */ /* 0x000fea0003800000 */
.L_x_10915:
        /* <DEDUP_REMOVED lines=21> */
.L_x_10920:
[----:B------:R-:W-:-:S07]  /*2e40*/  IMAD.MOV.U32 R98, RZ, RZ, R120 ;  /* 0x000000ffff627224 */ /* 0x000fce00078e0078 */
.L_x_10921:
[----:B------:R-:W-:Y:S05]  /*2e50*/  BSYNC B2 ;  /* 0x0000000000027941 */ /* 0x000fea0003800000 */
.L_x_10919:
        /* <DEDUP_REMOVED lines=16> */
.L_x_10925:
[----:B------:R-:W-:Y:S05]  /*2f60*/  BSYNC B3 ;  /* 0x0000000000037941 */ /* 0x000fea0003800000 */
.L_x_10924:
        /* <DEDUP_REMOVED lines=43> */
.L_x_10923:
[----:B------:R-:W-:Y:S05]  /*3220*/  BSYNC B2 ;  /* 0x0000000000027941 */ /* 0x000fea0003800000 */
.L_x_10922:
        /* <DEDUP_REMOVED lines=22> */
.L_x_10927:
[----:B------:R-:W-:-:S07]  /*3390*/  MOV R122, R120 ;  /* 0x00000078007a7202 */ /* 0x000fce0000000f00 */
.L_x_10928:
[----:B------:R-:W-:Y:S05]  /*33a0*/  BSYNC B2 ;  /* 0x0000000000027941 */ /* 0x000fea0003800000 */
.L_x_10926:
        /* <DEDUP_REMOVED lines=18> */
.L_x_10932:
[----:B------:R-:W-:Y:S05]  /*34d0*/  BSYNC B3 ;  /* 0x0000000000037941 */ /* 0x000fea0003800000 */
.L_x_10931:
        /* <DEDUP_REMOVED lines=43> */
.L_x_10930:
[----:B------:R-:W-:Y:S05]  /*3790*/  BSYNC B2 ;  /* 0x0000000000027941 */ /* 0x000fea0003800000 */
.L_x_10929:
[----:B------:R-:W-:Y:S02]  /*37a0*/  I2FP.F32.U32 R122, R122 ;  /* 0x0000007a007a7245 */ /* 0x000fe40000201000 */
[----:B------:R-:W-:Y:S02]  /*37b0*/  SHF.L.U32 R99, R99, 0x10, RZ ;  /* 0x0000001063637819 */ /* 0x000fe400000006ff */
[----:B------:R-:W-:Y:S01]  /*37c0*/  SEL R133, RZ, 0x10000, P5 ;  /* 0x00010000ff857807 */ /* 0x000fe20002800000 */
[----:B------:R-:W-:Y:S01]  /*37d0*/  FFMA.FTZ R111, R122, R111, 1.1641532182693481445e-10 ;  /* 0x2f0000007a6f7423 */ /* 0x000fe2000001006f */
[----:B------:R-:W-:Y:S01]  /*37e0*/  ISETP.NE.AND P5, PT, R131, RZ, PT ;  /* 0x000000ff8300720c */ /* 0x000fe20003fa5270 */
[----:B------:R-:W-:Y:S01]  /*37f0*/  FMUL.FTZ R122, R99, R108 ;  /* 0x0000006c637a7220 */ /* 0x000fe20000410000 */
[----:B------:R-:W-:Y:S02]  /*3800*/  SEL R126, RZ, 0x1, P1 ;  /* 0x00000001ff7e7807 */ /* 0x000fe40000800000 */
[----:B------:R-:W-:Y:S01]  /*3810*/  FSETP.GTU.FTZ.AND P1, PT, R111, R110, PT ;  /* 0x0000006e6f00720b */ /* 0x000fe20003f3c000 */
[----:B------:R-:W-:Y:S01]  /*3820*/  FMUL.FTZ R122, R122, R109 ;  /* 0x0000006d7a7a7220 */ /* 0x000fe20000410000 */
[----:B------:R-:W-:Y:S01]  /*3830*/  ISETP.NE.AND P6, PT, R130, RZ, PT ;  /* 0x000000ff8200720c */ /* 0x000fe20003fc5270 */
[----:B------:R-:W-:Y:S01]  /*3840*/  IMAD.WIDE.U32 R110, R126, 0x10000, RZ ;  /* 0x000100007e6e7825 */ /* 0x000fe200078e00ff */
[----:B------:R-:W-:-:S02]  /*3850*/  SEL R128, RZ, 0x1, P2 ;  /* 0x00000001ff807807 */ /* 0x000fc40001000000 */
[----:B------:R-:W-:Y:S02]  /*3860*/  SEL R127, RZ, 0x1, P5 ;  /* 0x00000001ff7f7807 */ /* 0x000fe40002800000 */
[----:B------:R-:W-:Y:S01]  /*3870*/  SEL R130, RZ, 0x100, P4 ;  /* 0x00000100ff827807 */ /* 0x000fe20002000000 */
[----:B------:R-:W-:Y:S01]  /*3880*/  IMAD.WIDE.U32 R128, R128, 0x1000000, RZ ;  /* 0x0100000080807825 */ /* 0x000fe200078e00ff */
[----:B------:R-:W-:Y:S02]  /*3890*/  SEL R99, RZ, 0x1000000, P1 ;  /* 0x01000000ff637807 */ /* 0x000fe40000800000 */
[----:B------:R-:W-:Y:S01]  /*38a0*/  FSEL R122, R122, RZ, !P1 ;  /* 0x000000ff7a7a7208 */ /* 0x000fe20004800000 */
[----:B------:R-:W-:Y:S01]  /*38b0*/  IMAD.WIDE.U32 R126, R127, 0x100, RZ ;  /* 0x000001007f7e7825 */ /* 0x000fe200078e00ff */
[----:B------:R-:W-:Y:S02]  /*38c0*/  LOP3.LUT R99, R130, R99, R133, 0xfe, !PT ;  /* 0x0000006382637212 */ /* 0x000fe400078efe85 */
[----:B------:R-:W-:-:S02]  /*38d0*/  SEL R133, RZ, 0x1, P3 ;  /* 0x00000001ff857807 */ /* 0x000fc40001800000 */
[----:B------:R-:W-:Y:S02]  /*38e0*/  LOP3.LUT R110, R126, R128, R110, 0xfe, !PT ;  /* 0x000000807e6e7212 */ /* 0x000fe400078efe6e */
[----:B------:R-:W-:Y:S01]  /*38f0*/  LOP3.LUT R133, R129, R99, R133, 0xfe, !PT ;  /* 0x0000006381857212 */ /* 0x000fe200078efe85 */
[----:B------:R-:W-:Y:S01]  /*3900*/  FMUL.FTZ R99, R27, R122 ;  /* 0x0000007a1b637220 */ /* 0x000fe20000410000 */
[----:B------:R-:W-:Y:S02]  /*3910*/  LEA R128, P1, R121, UR10, 0x5 ;  /* 0x0000000a79807c11 */ /* 0x000fe4000f8228ff */
[----:B------:R-:W-:Y:S01]  /*3920*/  SEL R109, RZ, 0x1, P6 ;  /* 0x00000001ff6d7807 */ /* 0x000fe20003000000 */
[----:B------:R-:W-:Y:S01]  /*3930*/  @P0 FADD.FTZ R99, R83, R99 ;  /* 0x0000006353630221 */ /* 0x000fe20000010000 */
[C---:B------:R-:W-:Y:S02]  /*3940*/  LEA R130, P2, R121.reuse, UR12, 0x3 ;  /* 0x0000000c79827c11 */ /* 0x040fe4000f8418ff */
[----:B------:R-:W-:-:S02]  /*3950*/  LEA.HI.X R129, R121, UR11, RZ, 0x5, P1 ;  /* 0x0000000b79817c11 */ /* 0x000fc400088f2cff */
[----:B------:R-:W-:Y:S01]  /*3960*/  LOP3.LUT R110, R110, R109, RZ, 0xfc, !PT ;  /* 0x0000006d6e6e7212 */ /* 0x000fe200078efcff */
[C---:B------:R-:W-:Y:S01]  /*3970*/  VIADD R109, R121.reuse, 0x20 ;  /* 0x00000020796d7836 */ /* 0x040fe20000000000 */
[----:B------:R-:W-:Y:S01]  /*3980*/  LEA.HI.X R131, R121, UR13, RZ, 0x3, P2 ;  /* 0x0000000d79837c11 */ /* 0x000fe200090f1cff */
[----:B------:R2:W-:Y:S01]  /*3990*/  STG.E.128 desc[UR4][R128.64], R84 ;  /* 0x0000005480007986 */ /* 0x0005e2000c101d04 */
[----:B------:R-:W-:-:S03]  /*39a0*/  LOP3.LUT R111, R127, R133, R111, 0xfe, !PT ;  /* 0x000000857f6f7212 */ /* 0x000fc600078efe6f */
[----:B------:R2:W-:Y:S04]  /*39b0*/  STG.E.128 desc[UR4][R128.64+0x10], R96 ;  /* 0x0000106080007986 */ /* 0x0005e8000c101d04 */
[----:B------:R2:W-:Y:S02]  /*39c0*/  STG.E.64 desc[UR4][R130.64], R110 ;  /* 0x0000006e82007986 */ /* 0x0005e4000c101b04 */
.L_x_10876:
[----:B------:R-:W-:Y:S05]  /*39d0*/  BSYNC B1 ;  /* 0x0000000000017941 */ /* 0x000fea0003800000 */
.L_x_10875:
[----:B------:R-:W-:Y:S01]  /*39e0*/  ISETP.NE.AND P0, PT, R124, RZ, PT ;  /* 0x000000ff7c00720c */ /* 0x000fe20003f05270 */
[----:B------:R-:W-:-:S12]  /*39f0*/  BSSY B1, `(.L_x_10933) ;  /* 0x00002d5000017945 */ /* 0x000fd80003800000 */
[----:B------:R-:W-:Y:S05]  /*3a00*/  @!P0 BRA `(.L_x_10934) ;  /* 0x0000002c004c8947 */ /* 0x000fea0003800000 */
[----:B------:R-:W3:Y:S08]  /*3a10*/  LDC.64 R100, c[0x0][0x220] ;  /* 0x00008800ff647b82 */ /* 0x000ef00000000a00 */
[----:B------:R-:W4:Y:S01]  /*3a20*/  LDC.64 R88, c[0x0][0x230] ;  /* 0x00008c00ff587b82 */ /* 0x000f220000000a00 */
[----:B---3--:R-:W-:-:S06]  /*3a30*/  IMAD.WIDE.U32 R100, R109, 0x10, R100 ;  /* 0x000000106d647825 */ /* 0x008fcc00078e0064 */
[----:B------:R-:W5:Y:S01]  /*3a40*/  LDG.E.128 R100, desc[UR4][R100.64] ;  /* 0x0000000464647981 */ /* 0x000f62000c1e1d00 */
[----:B----4-:R-:W-:-:S04]  /*3a50*/  ISETP.NE.U32.AND P0, PT, R88, RZ, PT ;  /* 0x000000ff5800720c */ /* 0x010fc80003f05070 */
        /* <DEDUP_REMOVED lines=8> */
[----:B---3--:R-:W-:Y:S05]  /*3ae0*/  @!P0 BRA `(.L_x_10936) ;  /* 0x0000000000208947 */ /* 0x008fea0003800000 */
        /* <DEDUP_REMOVED lines=8> */
.L_x_10936:
[----:B------:R-:W-:-:S07]  /*3b70*/  MOV R90, R120 ;  /* 0x00000078005a7202 */ /* 0x000fce0000000f00 */
.L_x_10937:
[----:B------:R-:W-:Y:S05]  /*3b80*/  BSYNC B2 ;  /* 0x0000000000027941 */ /* 0x000fea0003800000 */
.L_x_10935:
        /* <DEDUP_REMOVED lines=11> */
[----:B--2---:R-:W-:Y:S02]  /*3c40*/  @!P0 IADD3 R110, R118, 0x1, RZ ;  /* 0x00000001766e8810 */ /* 0x004fe40007ffe0ff */
[----:B------:R-:W-:Y:S02]  /*3c50*/  @!P0 MOV R115, RZ ;  /* 0x000000ff00738202 */ /* 0x000fe40000000f00 */
[----:B------:R-:W-:-:S13]  /*3c60*/  ISETP.NE.AND P1, PT, R117, RZ, !P0 ;  /* 0x000000ff7500720c */ /* 0x000fda0004725270 */
[----:B------:R-:W-:-:S04]  /*3c70*/  @P1 IMAD.MOV R110, RZ, RZ, R118 ;  /* 0x000000ffff6e1224 */ /* 0x000fc800078e0276 */
[----:B------:R-:W-:-:S07]  /*3c80*/  @!P0 IMAD.MOV.U32 R118, RZ, RZ, R110 ;  /* 0x000000ffff768224 */ /* 0x000fce00078e006e */
.L_x_10941:
[----:B------:R-:W-:Y:S05]  /*3c90*/  BSYNC B3 ;  /* 0x0000000000037941 */ /* 0x000fea0003800000 */
.L_x_10940:
[----:B--2---:R-:W-:Y:S01]  /*3ca0*/  IMAD.HI.U32 R110, R117, -0x326172a9, RZ ;  /* 0xcd9e8d57756e7827 */ /* 0x004fe200078e00ff */
        /* <DEDUP_REMOVED lines=42> */
.L_x_10939:
[----:B------:R-:W-:Y:S05]  /*3f50*/  BSYNC B2 ;  /* 0x0000000000027941 */ /* 0x000fea0003800000 */
.L_x_10938:
[----:B--2---:R-:W2:Y:S01]  /*3f60*/  LDC R110, c[0x0][0x298] ;  /* 0x0000a600ff6e7b82 */ /* 0x004ea20000000800 */
        /* <DEDUP_REMOVED lines=8> */
[----:B------:R-:W-:Y:S02]  /*3ff0*/  ISETP.NE.AND.EX P0, PT, R89, RZ, PT, P0 ;  /* 0x000000ff5900720c */ /* 0x000fe40003f05300 */
[----:B------:R-:W-:Y:S01]  /*4000*/  FFMA.FTZ R88, R91, R122, 1.1641532182693481445e-10 ;  /* 0x2f0000005b587423 */ /* 0x000fe2000001007a */
[----:B--2---:R-:W-:-:S04]  /*4010*/  FMUL.FTZ R119, R119, R110 ;  /* 0x0000006e77777220 */ /* 0x004fc80000410000 */
[----:B---3--:R-:W-:-:S04]  /*4020*/  FSETP.GTU.FTZ.AND P1, PT, R88, R111, PT ;  /* 0x0000006f5800720b */ /* 0x008fc80003f3c000 */
        /* <DEDUP_REMOVED lines=15> */
.L_x_10943:
[----:B------:R-:W-:-:S07]  /*4120*/  MOV R89, R120 ;  /* 0x0000007800597202 */ /* 0x000fce0000000f00 */
.L_x_10944:
[----:B------:R-:W-:Y:S05]  /*4130*/  BSYNC B2 ;  /* 0x0000000000027941 */ /* 0x000fea0003800000 */
.L_x_10942:
        /* <DEDUP_REMOVED lines=16> */
.L_x_10948:
[----:B------:R-:W-:Y:S05]  /*4240*/  BSYNC B3 ;  /* 0x0000000000037941 */ /* 0x000fea0003800000 */
.L_x_10947:
        /* <DEDUP_REMOVED lines=43> */
.L_x_10946:
[----:B------:R-:W-:Y:S05]  /*4500*/  BSYNC B2 ;  /* 0x0000000000027941 */ /* 0x000fea0003800000 */
.L_x_10945:
        /* <DEDUP_REMOVED lines=22> */
.L_x_10950:
[----:B------:R-:W-:-:S07]  /*4670*/  IMAD.MOV.U32 R90, RZ, RZ, R120 ;  /* 0x000000ffff5a7224 */ /* 0x000fce00078e0078 */
.L_x_10951:
[----:B------:R-:W-:Y:S05]  /*4680*/  BSYNC B2 ;  /* 0x0000000000027941 */ /* 0x000fea0003800000 */
.L_x_10949:
        /* <DEDUP_REMOVED lines=16> */
.L_x_10955:
[----:B------:R-:W-:Y:S05]  /*4790*/  BSYNC B3 ;  /* 0x0000000000037941 */ /* 0x000fea0003800000 */
.L_x_10954:
        /* <DEDUP_REMOVED lines=43> */
.L_x_10953:
[----:B------:R-:W-:Y:S05]  /*4a50*/  BSYNC B2 ;  /* 0x0000000000027941 */ /* 0x000fea0003800000 */
.L_x_10952:
        /* <DEDUP_REMOVED lines=22> */
.L_x_10957:
[----:B------:R-:W-:-:S07]  /*4bc0*/  MOV R91, R120 ;  /* 0x00000078005b7202 */ /* 0x000fce0000000f00 */
.L_x_10958:
[----:B------:R-:W-:Y:S05]  /*4bd0*/  BSYNC B2 ;  /* 0x0000000000027941 */ /* 0x000fea0003800000 */
.L_x_10956:
        /* <DEDUP_REMOVED lines=16> */
.L_x_10962:
[----:B------:R-:W-:Y:S05]  /*4ce0*/  BSYNC B3 ;  /* 0x0000000000037941 */ /* 0x000fea0003800000 */
.L_x_10961:
        /* <DEDUP_REMOVED lines=43> */
.L_x_10960:
[----:B------:R-:W-:Y:S05]  /*4fa0*/  BSYNC B2 ;  /* 0x0000000000027941 */ /* 0x000fea0003800000 */
.L_x_10959:
        /* <DEDUP_REMOVED lines=21> */
.L_x_10964:
[----:B------:R-:W-:-:S07]  /*5100*/  IMAD.MOV.U32 R100, RZ, RZ, R120 ;  /* 0x000000ffff647224 */ /* 0x000fce00078e0078 */
.L_x_10965:
[----:B------:R-:W-:Y:S05]  /*5110*/  BSYNC B2 ;  /* 0x0000000000027941 */ /* 0x000fea0003800000 */
.L_x_10963:
        /* <DEDUP_REMOVED lines=16> */
.L_x_10969:
[----:B------:R-:W-:Y:S05]  /*5220*/  BSYNC B3 ;  /* 0x0000000000037941 */ /* 0x000fea0003800000 */
.L_x_10968:
        /* <DEDUP_REMOVED lines=43> */
.L_x_10967:
[----:B------:R-:W-:Y:S05]  /*54e0*/  BSYNC B2 ;  /* 0x0000000000027941 */ /* 0x000fea0003800000 */
.L_x_10966:
        /* <DEDUP_REMOVED lines=22> */
.L_x_10971:
[----:B------:R-:W-:-:S07]  /*5650*/  MOV R101, R120 ;  /* 0x0000007800657202 */ /* 0x000fce0000000f00 */
.L_x_10972:
[----:B------:R-:W-:Y:S05]  /*5660*/  BSYNC B2 ;  /* 0x0000000000027941 */ /* 0x000fea0003800000 */
.L_x_10970:
        /* <DEDUP_REMOVED lines=16> */
.L_x_10976:
[----:B------:R-:W-:Y:S05]  /*5770*/  BSYNC B3 ;  /* 0x0000000000037941 */ /* 0x000fea0003800000 */
.L_x_10975:
        /* <DEDUP_REMOVED lines=43> */
[----:B------:R-:W-:-:S10]  /*5a30*/  IMAD.MOV.U32 R112, RZ, RZ, R126 ;  /* 0x000000ffff707224 */ /* 0x000fd400078e007e */
.L_x_10974:
[----:B------:R-:W-:Y:S05]  /*5a40*/  BSYNC B2 ;  /* 0x0000000000027941 */ /* 0x000fea0003800000 */
.L_x_10973:
        /* <DEDUP_REMOVED lines=21> */
.L_x_10978:
[----:B------:R-:W-:-:S07]  /*5ba0*/  MOV R102, R120 ;  /* 0x0000007800667202 */ /* 0x000fce0000000f00 */
.L_x_10979:
[----:B------:R-:W-:Y:S05]  /*5bb0*/  BSYNC B2 ;  /* 0x0000000000027941 */ /* 0x000fea0003800000 */
.L_x_10977:
        /* <DEDUP_REMOVED lines=16> */
.L_x_10983:
[----:B------:R-:W-:Y:S05]  /*5cc0*/  BSYNC B3 ;  /* 0x0000000000037941 */ /* 0x000fea0003800000 */
.L_x_10982:
        /* <DEDUP_REMOVED lines=43> */
.L_x_10981:
[----:B------:R-:W-:Y:S05]  /*5f80*/  BSYNC B2 ;  /* 0x0000000000027941 */ /* 0x000fea0003800000 */
.L_x_10980:
[----:B------:R-:W-:Y:S01]  /*5f90*/  I2FP.F32.U32 R119, R102 ;  /* 0x0000006600777245 */ /* 0x000fe20000201000 */
[----:B------:R-:W-:Y:S01]  /*5fa0*/  BSSY B2, `(.L_x_10984) ;  /* 0x0000016000027945 */ /* 0x000fe20003800000 */
[----:B------:R-:W-:Y:S02]  /*5fb0*/  SHF.L.U32 R127, R103, 0x10, RZ ;  /* 0x00000010677f7819 */ /* 0x000fe400000006ff */
[C---:B------:R-:W-:Y:S01]  /*5fc0*/  ISETP.NE.AND P6, PT, R128.reuse, 0x1, PT ;  /* 0x000000018000780c */ /* 0x040fe20003fc5270 */
[----:B------:R-:W-:Y:S01]  /*5fd0*/  FFMA.FTZ R102, R119, R122, 1.1641532182693481445e-10 ;  /* 0x2f00000077667423 */ /* 0x000fe2000001007a */
[----:B------:R-:W-:Y:S01]  /*5fe0*/  PRMT R103, R103, 0x7632, R103 ;  /* 0x0000763267677816 */ /* 0x000fe20000000067 */
[----:B------:R-:W-:Y:S01]  /*5ff0*/  FMUL.FTZ R127, R127, R108 ;  /* 0x0000006c7f7f7220 */ /* 0x000fe20000410000 */
[----:B------:R-:W-:Y:S02]  /*6000*/  VIADD R119, R128, 0x1 ;  /* 0x0000000180777836 */ /* 0x000fe40000000000 */
        /* <DEDUP_REMOVED lines=14> */
.L_x_10985:
[----:B------:R-:W-:-:S07]  /*60f0*/  IMAD.MOV.U32 R126, RZ, RZ, R120 ;  /* 0x000000ffff7e7224 */ /* 0x000fce00078e0078 */
.L_x_10986:
[----:B------:R-:W-:Y:S05]  /*6100*/  BSYNC B2 ;  /* 0x0000000000027941 */ /* 0x000fea0003800000 */
.L_x_10984:
        /* <DEDUP_REMOVED lines=18> */
.L_x_10990:
[----:B------:R-:W-:Y:S05]  /*6230*/  BSYNC B3 ;  /* 0x0000000000037941 */ /* 0x000fea0003800000 */
.L_x_10989:
        /* <DEDUP_REMOVED lines=44> */
.L_x_10988:
[----:B------:R-:W-:Y:S05]  /*6500*/  BSYNC B2 ;  /* 0x0000000000027941 */ /* 0x000fea0003800000 */
.L_x_10987:
[----:B------:R-:W-:Y:S02]  /*6510*/  I2FP.F32.U32 R127, R126 ;  /* 0x0000007e007f7245 */ /* 0x000fe40000201000 */
[----:B------:R-:W-:Y:S02]  /*6520*/  SHF.L.U32 R103, R103, 0x10, RZ ;  /* 0x0000001067677819 */ /* 0x000fe400000006ff */
[----:B------:R-:W-:Y:S01]  /*6530*/  ISETP.NE.AND P6, PT, R130, RZ, PT ;  /* 0x000000ff8200720c */ /* 0x000fe20003fc5270 */
[----:B------:R-:W-:Y:S01]  /*6540*/  FFMA.FTZ R122, R127, R122, 1.1641532182693481445e-10 ;  /* 0x2f0000007f7a7423 */ /* 0x000fe2000001007a */
[----:B------:R-:W-:Y:S01]  /*6550*/  SEL R132, RZ, 0x10000, P5 ;  /* 0x00010000ff847807 */ /* 0x000fe20002800000 */
[----:B------:R-:W-:Y:S01]  /*6560*/  FMUL.FTZ R103, R103, R108 ;  /* 0x0000006c67677220 */ /* 0x000fe20000410000 */
[----:B------:R-:W-:Y:S02]  /*6570*/  ISETP.NE.AND P5, PT, R131, RZ, PT ;  /* 0x000000ff8300720c */ /* 0x000fe40003fa5270 */
[----:B------:R-:W-:Y:S01]  /*6580*/  SEL R130, RZ, 0x1, P1 ;  /* 0x00000001ff827807 */ /* 0x000fe20000800000 */
[----:B------:R-:W-:Y:S01]  /*6590*/  FMUL.FTZ R103, R103, R110 ;  /* 0x0000006e67677220 */ /* 0x000fe20000410000 */
[----:B------:R-:W-:-:S02]  /*65a0*/  FSETP.GTU.FTZ.AND P1, PT, R122, R111, PT ;  /* 0x0000006f7a00720b */ /* 0x000fc40003f3c000 */
[----:B------:R-:W-:Y:S01]  /*65b0*/  SEL R128, RZ, 0x1, P2 ;  /* 0x00000001ff807807 */ /* 0x000fe20001000000 */
        /* <DEDUP_REMOVED lines=9> */
[----:B------:R-:W-:Y:S02]  /*6650*/  LOP3.LUT R110, R126, R128, R110, 0xfe, !PT ;  /* 0x000000807e6e7212 */ /* 0x000fe400078efe6e */
[----:B------:R-:W-:Y:S01]  /*6660*/  LOP3.LUT R133, R129, R130, R133, 0xfe, !PT ;  /* 0x0000008281857212 */ /* 0x000fe200078efe85 */
[----:B------:R-:W-:Y:S01]  /*6670*/  FMUL.FTZ R103, R51, R122 ;  /* 0x0000007a33677220 */ /* 0x000fe20000410000 */
[----:B------:R-:W-:Y:S02]  /*6680*/  LEA R128, P1, R109, UR10, 0x5 ;  /* 0x0000000a6d807c11 */ /* 0x000fe4000f8228ff */
[----:B------:R-:W-:Y:S01]  /*6690*/  SEL R131, RZ, 0x1, P6 ;  /* 0x00000001ff837807 */ /* 0x000fe20003000000 */
[----:B------:R-:W-:Y:S01]  /*66a0*/  @P0 FADD.FTZ R103, R83, R103 ;  /* 0x0000006753670221 */ /* 0x000fe20000010000 */
[----:B------:R-:W-:-:S02]  /*66b0*/  LEA R130, P2, R109, UR12, 0x3 ;  /* 0x0000000c6d827c11 */ /* 0x000fc4000f8418ff */
[C---:B------:R-:W-:Y:S02]  /*66c0*/  LEA.HI.X R129, R109.reuse, UR11, RZ, 0x5, P1 ;  /* 0x0000000b6d817c11 */ /* 0x040fe400088f2cff */
[----:B------:R-:W-:Y:S02]  /*66d0*/  LOP3.LUT R110, R110, R131, RZ, 0xfc, !PT ;  /* 0x000000836e6e7212 */ /* 0x000fe400078efcff */
[----:B------:R-:W-:Y:S01]  /*66e0*/  LEA.HI.X R131, R109, UR13, RZ, 0x3, P2 ;  /* 0x0000000d6d837c11 */ /* 0x000fe200090f1cff */
[----:B------:R3:W-:Y:S01]  /*66f0*/  STG.E.128 desc[UR4][R128.64], R88 ;  /* 0x0000005880007986 */ /* 0x0007e2000c101d04 */
[----:B------:R-:W-:Y:S01]  /*6700*/  LOP3.LUT R111, R127, R133, R111, 0xfe, !PT ;  /* 0x000000857f6f7212 */ /* 0x000fe200078efe6f */
[----:B------:R-:W-:Y:S02]  /*6710*/  VIADD R109, R109, 0x20 ;  /* 0x000000206d6d7836 */ /* 0x000fe40000000000 */
[----:B------:R3:W-:Y:S04]  /*6720*/  STG.E.128 desc[UR4][R128.64+0x10], R100 ;  /* 0x0000106480007986 */ /* 0x0007e8000c101d04 */
[----:B------:R3:W-:Y:S02]  /*6730*/  STG.E.64 desc[UR4][R130.64], R110 ;  /* 0x0000006e82007986 */ /* 0x0007e4000c101b04 */
.L_x_10934:
[----:B------:R-:W-:Y:S05]  /*6740*/  BSYNC B1 ;  /* 0x0000000000017941 */ /* 0x000fea0003800000 */
.L_x_10933:
[----:B------:R-:W-:Y:S01]  /*6750*/  ISETP.NE.AND P0, PT, R125, RZ, PT ;  /* 0x000000ff7d00720c */ /* 0x000fe20003f05270 */
[----:B------:R-:W-:-:S12]  /*6760*/  BSSY B1, `(.L_x_10991) ;  /* 0x00002d4000017945 */ /* 0x000fd80003800000 */
[----:B------:R-:W-:Y:S05]  /*6770*/  @!P0 BRA `(.L_x_10992) ;  /* 0x0000002c00488947 */ /* 0x000fea0003800000 */
[----:B------:R-:W4:Y:S08]  /*6780*/  LDC.64 R104, c[0x0][0x220] ;  /* 0x00008800ff687b82 */ /* 0x000f300000000a00 */
[----:B------:R-:W0:Y:S01]  /*6790*/  LDC.64 R92, c[0x0][0x230] ;  /* 0x00008c00ff5c7b82 */ /* 0x000e220000000a00 */
[----:B----4-:R-:W-:-:S06]  /*67a0*/  IMAD.WIDE.U32 R104, R109, 0x10, R104 ;  /* 0x000000106d687825 */ /* 0x010fcc00078e0068 */
[----:B------:R-:W5:Y:S01]  /*67b0*/  LDG.E.128 R104, desc[UR4][R104.64] ;  /* 0x0000000468687981 */ /* 0x000f62000c1e1d00 */
[----:B0-----:R-:W-:-:S04]  /*67c0*/  ISETP.NE.U32.AND P0, PT, R92, RZ, PT ;  /* 0x000000ff5c00720c */ /* 0x001fc80003f05070 */
        /* <DEDUP_REMOVED lines=17> */
.L_x_10994:
[----:B------:R-:W-:-:S07]  /*68e0*/  MOV R94, R120 ;  /* 0x00000078005e7202 */ /* 0x000fce0000000f00 */
.L_x_10995:
[----:B------:R-:W-:Y:S05]  /*68f0*/  BSYNC B2 ;  /* 0x0000000000027941 */ /* 0x000fea0003800000 */
.L_x_10993:
        /* <DEDUP_REMOVED lines=11> */
[----:B--23--:R-:W-:Y:S02]  /*69b0*/  @!P0 IADD3 R110, R118, 0x1, RZ ;  /* 0x00000001766e8810 */ /* 0x00cfe40007ffe0ff */
[----:B------:R-:W-:Y:S02]  /*69c0*/  @!P0 MOV R115, RZ ;  /* 0x000000ff00738202 */ /* 0x000fe40000000f00 */
[----:B------:R-:W-:-:S13]  /*69d0*/  ISETP.NE.AND P1, PT, R117, RZ, !P0 ;  /* 0x000000ff7500720c */ /* 0x000fda0004725270 */
[----:B------:R-:W-:-:S04]  /*69e0*/  @P1 IMAD.MOV R110, RZ, RZ, R118 ;  /* 0x000000ffff6e1224 */ /* 0x000fc800078e0276 */
[----:B------:R-:W-:-:S07]  /*69f0*/  @!P0 IMAD.MOV.U32 R118, RZ, RZ, R110 ;  /* 0x000000ffff768224 */ /* 0x000fce00078e006e */
.L_x_10999:
[----:B------:R-:W-:Y:S05]  /*6a00*/  BSYNC B3 ;  /* 0x0000000000037941 */ /* 0x000fea0003800000 */
.L_x_10998:
[----:B--23--:R-:W-:Y:S01]  /*6a10*/  IMAD.HI.U32 R110, R117, -0x326172a9, RZ ;  /* 0xcd9e8d57756e7827 */ /* 0x00cfe200078e00ff */
        /* <DEDUP_REMOVED lines=42> */
.L_x_10997:
[----:B------:R-:W-:Y:S05]  /*6cc0*/  BSYNC B2 ;  /* 0x0000000000027941 */ /* 0x000fea0003800000 */
.L_x_10996:
[----:B--23--:R-:W0:Y:S01]  /*6cd0*/  LDC R110, c[0x0][0x298] ;  /* 0x0000a600ff6e7b82 */ /* 0x00ce220000000800 */
[----:B------:R-:W-:Y:S01]  /*6ce0*/  HFMA2.MMA R122, -RZ, RZ, 0.1171875, 0 ;  /* 0x2f800000ff7a7435 */ /* 0x000fe200000001ff */
[----:B------:R-:W-:Y:S01]  /*6cf0*/  I2FP.F32.U32 R95, R94 ;  /* 0x0000005e005f7245 */ /* 0x000fe20000201000 */
[----:B-----5:R-:W-:Y:S01]  /*6d00*/  IMAD.U32 R119, R104, 0x10000, RZ ;  /* 0x0001000068777824 */ /* 0x020fe200078e00ff */
[----:B------:R-:W-:Y:S01]  /*6d10*/  ISETP.NE.U32.AND P0, PT, R92, RZ, PT ;  /* 0x000000ff5c00720c */ /* 0x000fe20003f05070 */
[----:B------:R-:W-:Y:S01]  /*6d20*/  BSSY B2, `(.L_x_11000) ;  /* 0x0000018000027945 */ /* 0x000fe20003800000 */
[----:B------:R-:W-:Y:S01]  /*6d30*/  PRMT R104, R104, 0x7632, R104 ;  /* 0x0000763268687816 */ /* 0x000fe20000000068 */
[----:B------:R-:W-:Y:S01]  /*6d40*/  FMUL.FTZ R119, R119, R108 ;  /* 0x0000006c77777220 */ /* 0x000fe20000410000 */
[----:B------:R-:W2:Y:S01]  /*6d50*/  LDC R111, c[0x0][0x294] ;  /* 0x0000a500ff6f7b82 */ /* 0x000ea20000000800 */
[----:B------:R-:W-:Y:S02]  /*6d60*/  ISETP.NE.AND.EX P0, PT, R93, RZ, PT, P0 ;  /* 0x000000ff5d00720c */ /* 0x000fe40003f05300 */
[----:B------:R-:W-:Y:S01]  /*6d70*/  FFMA.FTZ R92, R95, R122, 1.1641532182693481445e-10 ;  /* 0x2f0000005f5c7423 */ /* 0x000fe2000001007a */
[----:B0-----:R-:W-:-:S04]  /*6d80*/  FMUL.FTZ R119, R119, R110 ;  /* 0x0000006e77777220 */ /* 0x001fc80000410000 */
[----:B--2---:R-:W-:-:S04]  /*6d90*/  FSETP.GTU.FTZ.AND P1, PT, R92, R111, PT ;  /* 0x0000006f5c00720b */ /* 0x004fc80003f3c000 */
        /* <DEDUP_REMOVED lines=15> */
.L_x_11001:
[----:B------:R-:W-:-:S07]  /*6e90*/  MOV R93, R120 ;  /* 0x00000078005d7202 */ /* 0x000fce0000000f00 */
.L_x_11002:
[----:B------:R-:W-:Y:S05]  /*6ea0*/  BSYNC B2 ;  /* 0x0000000000027941 */ /* 0x000fea0003800000 */
.L_x_11000:
        /* <DEDUP_REMOVED lines=16> */
.L_x_11006:
[----:B------:R-:W-:Y:S05]  /*6fb0*/  BSYNC B3 ;  /* 0x0000000000037941 */ /* 0x000fea0003800000 */
.L_x_11005:
        /* <DEDUP_REMOVED lines=43> */
.L_x_11004:
[----:B------:R-:W-:Y:S05]  /*7270*/  BSYNC B2 ;  /* 0x0000000000027941 */ /* 0x000fea0003800000 */
.L_x_11003:
        /* <DEDUP_REMOVED lines=22> */
.L_x_11008:
[----:B------:R-:W-:-:S07]  /*73e0*/  IMAD.MOV.U32 R94, RZ, RZ, R120 ;  /* 0x000000ffff5e7224 */ /* 0x000fce00078e0078 */
.L_x_11009:
[----:B------:R-:W-:Y:S05]  /*73f0*/  BSYNC B2 ;  /* 0x0000000000027941 */ /* 0x000fea0003800000 */
.L_x_11007:
        /* <DEDUP_REMOVED lines=16> */
.L_x_11013:
[----:B------:R-:W-:Y:S05]  /*7500*/  BSYNC B3 ;  /* 0x0000000000037941 */ /* 0x000fea0003800000 */
.L_x_11012:
        /* <DEDUP_REMOVED lines=43> */
.L_x_11011:
[----:B------:R-:W-:Y:S05]  /*77c0*/  BSYNC B2 ;  /* 0x0000000000027941 */ /* 0x000fea0003800000 */
.L_x_11010:
        /* <DEDUP_REMOVED lines=22> */
.L_x_11015:
[----:B------:R-:W-:-:S07]  /*7930*/  MOV R95, R120 ;  /* 0x00000078005f7202 */ /* 0x000fce0000000f00 */
.L_x_11016:
[----:B------:R-:W-:Y:S05]  /*7940*/  BSYNC B2 ;  /* 0x0000000000027941 */ /* 0x000fea0003800000 */
.L_x_11014:
        /* <DEDUP_REMOVED lines=16> */
.L_x_11020:
[----:B------:R-:W-:Y:S05]  /*7a50*/  BSYNC B3 ;  /* 0x0000000000037941 */ /* 0x000fea0003800000 */
.L_x_11019:
        /* <DEDUP_REMOVED lines=43> */
.L_x_11018:
[----:B------:R-:W-:Y:S05]  /*7d10*/  BSYNC B2 ;  /* 0x0000000000027941 */ /* 0x000fea0003800000 */
.L_x_11017:
        /* <DEDUP_REMOVED lines=21> */
.L_x_11022:
[----:B------:R-:W-:-:S07]  /*7e70*/  IMAD.MOV.U32 R104, RZ, RZ, R120 ;  /* 0x000000ffff687224 */ /* 0x000fce00078e0078 */
.L_x_11023:
[----:B------:R-:W-:Y:S05]  /*7e80*/  BSYNC B2 ;  /* 0x0000000000027941 */ /* 0x000fea0003800000 */
.L_x_11021:
        /* <DEDUP_REMOVED lines=16> */
.L_x_11027:
[----:B------:R-:W-:Y:S05]  /*7f90*/  BSYNC B3 ;  /* 0x0000000000037941 */ /* 0x000fea0003800000 */
.L_x_11026:
        /* <DEDUP_REMOVED lines=43> */
.L_x_11025:
[----:B------:R-:W-:Y:S05]  /*8250*/  BSYNC B2 ;  /* 0x0000000000027941 */ /* 0x000fea0003800000 */
.L_x_11024:
        /* <DEDUP_REMOVED lines=22> */
.L_x_11029:
[----:B------:R-:W-:-:S07]  /*83c0*/  MOV R105, R120 ;  /* 0x0000007800697202 */ /* 0x000fce0000000f00 */
.L_x_11030:
[----:B------:R-:W-:Y:S05]  /*83d0*/  BSYNC B2 ;  /* 0x0000000000027941 */ /* 0x000fea0003800000 */
.L_x_11028:
        /* <DEDUP_REMOVED lines=16> */
.L_x_11034:
[----:B------:R-:W-:Y:S05]  /*84e0*/  BSYNC B3 ;  /* 0x0000000000037941 */ /* 0x000fea0003800000 */
.L_x_11033:
        /* <DEDUP_REMOVED lines=44> */
.L_x_11032:
[----:B------:R-:W-:Y:S05]  /*87b0*/  BSYNC B2 ;  /* 0x0000000000027941 */ /* 0x000fea0003800000 */
.L_x_11031:
        /* <DEDUP_REMOVED lines=21> */
.L_x_11036:
[----:B------:R-:W-:-:S07]  /*8910*/  MOV R106, R120 ;  /* 0x00000078006a7202 */ /* 0x000fce0000000f00 */
.L_x_11037:
[----:B------:R-:W-:Y:S05]  /*8920*/  BSYNC B2 ;  /* 0x0000000000027941 */ /* 0x000fea0003800000 */
.L_x_11035:
        /* <DEDUP_REMOVED lines=16> */
.L_x_11041:
[----:B------:R-:W-:Y:S05]  /*8a30*/  BSYNC B3 ;  /* 0x0000000000037941 */ /* 0x000fea0003800000 */
.L_x_11040:
        /* <DEDUP_REMOVED lines=43> */
.L_x_11039:
[----:B------:R-:W-:Y:S05]  /*8cf0*/  BSYNC B2 ;  /* 0x0000000000027941 */ /* 0x000fea0003800000 */
.L_x_11038:
        /* <DEDUP_REMOVED lines=22> */
.L_x_11043:
[----:B------:R-:W-:-:S07]  /*8e60*/  IMAD.MOV.U32 R126, RZ, RZ, R120 ;  /* 0x000000ffff7e7224 */ /* 0x000fce00078e0078 */
.L_x_11044:
[----:B------:R-:W-:Y:S05]  /*8e70*/  BSYNC B2 ;  /* 0x0000000000027941 */ /* 0x000fea0003800000 */
.L_x_11042:
        /* <DEDUP_REMOVED lines=18> */
.L_x_11048:
[----:B------:R-:W-:Y:S05]  /*8fa0*/  BSYNC B3 ;  /* 0x0000000000037941 */ /* 0x000fea0003800000 */
.L_x_11047:
        /* <DEDUP_REMOVED lines=44> */
.L_x_11046:
[----:B------:R-:W-:Y:S05]  /*9270*/  BSYNC B2 ;  /* 0x0000000000027941 */ /* 0x000fea0003800000 */
.L_x_11045:
        /* <DEDUP_REMOVED lines=10> */
[----:B------:R-:W-:Y:S02]  /*9320*/  SEL R126, RZ, 0x1, P5 ;  /* 0x00000001ff7e7807 */ /* 0x000fe40002800000 */
[----:B------:R-:W-:Y:S01]  /*9330*/  FSETP.GTU.FTZ.AND P1, PT, R122, R111, PT ;  /* 0x0000006f7a00720b */ /* 0x000fe20003f3c000 */
[----:B------:R-:W-:Y:S01]  /*9340*/  IMAD.WIDE.U32 R128, R128, 0x1000000, RZ ;  /* 0x0100000080807825 */ /* 0x000fe200078e00ff */
[----:B------:R-:W-:Y:S02]  /*9350*/  SEL R131, RZ, 0x100, P4 ;  /* 0x00000100ff837807 */ /* 0x000fe40002000000 */
[----:B------:R-:W-:Y:S01]  /*9360*/  SEL R122, RZ, 0x1000000, P1 ;  /* 0x01000000ff7a7807 */ /* 0x000fe20000800000 */
[----:B------:R-:W-:Y:S01]  /*9370*/  IMAD.WIDE.U32 R110, R130, 0x10000, RZ ;  /* 0x00010000826e7825 */ /* 0x000fe200078e00ff */
[----:B------:R-:W-:Y:S02]  /*9380*/  FSEL R108, R107, RZ, !P1 ;  /* 0x000000ff6b6c7208 */ /* 0x000fe40004800000 */
[----:B------:R-:W-:Y:S01]  /*9390*/  LOP3.LUT R122, R131, R122, R132, 0xfe, !PT ;  /* 0x0000007a837a7212 */ /* 0x000fe200078efe84 */
[----:B------:R-:W-:Y:S01]  /*93a0*/  IMAD.WIDE.U32 R126, R126, 0x100, RZ ;  /* 0x000001007e7e7825 */ /* 0x000fe200078e00ff */
[----:B------:R-:W-:-:S03]  /*93b0*/  SEL R133, RZ, 0x1, P3 ;  /* 0x00000001ff857807 */ /* 0x000fc60001800000 */
[----:B------:R-:W-:Y:S01]  /*93c0*/  FMUL.FTZ R107, R75, R108 ;  /* 0x0000006c4b6b7220 */ /* 0x000fe20000410000 */
[----:B------:R-:W-:Y:S02]  /*93d0*/  SEL R131, RZ, 0x1, P6 ;  /* 0x00000001ff837807 */ /* 0x000fe40003000000 */
[----:B------:R-:W-:Y:S01]  /*93e0*/  LOP3.LUT R110, R126, R128, R110, 0xfe, !PT ;  /* 0x000000807e6e7212 */ /* 0x000fe200078efe6e */
[----:B------:R-:W-:Y:S01]  /*93f0*/  @P0 FADD.FTZ R107, R83, R107 ;  /* 0x0000006b536b0221 */ /* 0x000fe20000010000 */
[C---:B------:R-:W-:Y:S02]  /*9400*/  LEA R128, P1, R109.reuse, UR10, 0x5 ;  /* 0x0000000a6d807c11 */ /* 0x040fe4000f8228ff */
[----:B------:R-:W-:Y:S02]  /*9410*/  LEA R130, P2, R109, UR12, 0x3 ;  /* 0x0000000c6d827c11 */ /* 0x000fe4000f8418ff */
[----:B------:R-:W-:Y:S02]  /*9420*/  LOP3.LUT R133, R129, R122, R133, 0xfe, !PT ;  /* 0x0000007a81857212 */ /* 0x000fe400078efe85 */
[----:B------:R-:W-:-:S02]  /*9430*/  LOP3.LUT R108, R110, R131, RZ, 0xfc, !PT ;  /* 0x000000836e6c7212 */ /* 0x000fc400078efcff */
[C---:B------:R-:W-:Y:S02]  /*9440*/  LEA.HI.X R129, R109.reuse, UR11, RZ, 0x5, P1 ;  /* 0x0000000b6d817c11 */ /* 0x040fe400088f2cff */
[----:B------:R-:W-:Y:S02]  /*9450*/  LEA.HI.X R131, R109, UR13, RZ, 0x3, P2 ;  /* 0x0000000d6d837c11 */ /* 0x000fe400090f1cff */
[----:B------:R-:W-:Y:S01]  /*9460*/  LOP3.LUT R109, R127, R133, R111, 0xfe, !PT ;  /* 0x000000857f6d7212 */ /* 0x000fe200078efe6f */
[----:B------:R4:W-:Y:S04]  /*9470*/  STG.E.128 desc[UR4][R128.64], R92 ;  /* 0x0000005c80007986 */ /* 0x0009e8000c101d04 */
[----:B------:R4:W-:Y:S04]  /*9480*/  STG.E.128 desc[UR4][R128.64+0x10], R104 ;  /* 0x0000106880007986 */ /* 0x0009e8000c101d04 */
[----:B------:R4:W-:Y:S02]  /*9490*/  STG.E.64 desc[UR4][R130.64], R108 ;  /* 0x0000006c82007986 */ /* 0x0009e4000c101b04 */
.L_x_10992:
[----:B------:R-:W-:Y:S05]  /*94a0*/  BSYNC B1 ;  /* 0x0000000000017941 */ /* 0x000fea0003800000 */
.L_x_10991:
[----:B----4-:R-:W-:Y:S01]  /*94b0*/  FADD.FTZ R108, RZ, R84 ;  /* 0x00000054ff6c7221 */ /* 0x010fe20000010000 */
        /* <DEDUP_REMOVED lines=12> */
[----:B--23--:R-:W-:-:S05]  /*9580*/  FSEL R111, R108, RZ, P4 ;  /* 0x000000ff6c6f7208 */ /* 0x00cfca0002000000 */
        /* <DEDUP_REMOVED lines=17> */
[----:B------:R-:W2:Y:S02]  /*96a0*/  SHFL.BFLY PT, R0, R111, 0x1, 0x1f ;  /* 0x0c201f006f007f89 */ /* 0x000ea400000e0000 */
[----:B--2---:R-:W-:-:S05]  /*96b0*/  FADD.FTZ R110, R111, R0 ;  /* 0x000000006f6e7221 */ /* 0x004fca0000010000 */
[----:B------:R-:W2:Y:S02]  /*96c0*/  SHFL.BFLY PT, R109, R110, 0x2, 0x1f ;  /* 0x0c401f006e6d7f89 */ /* 0x000ea400000e0000 */
[----:B--2---:R-:W-:-:S05]  /*96d0*/  FADD.FTZ R122, R110, R109 ;  /* 0x0000006d6e7a7221 */ /* 0x004fca0000010000 */
[----:B------:R-:W2:Y:S02]  /*96e0*/  SHFL.BFLY PT, R109, R122, 0x4, 0x1f ;  /* 0x0c801f007a6d7f89 */ /* 0x000ea400000e0000 */
[----:B--2---:R-:W-:-:S05]  /*96f0*/  FADD.FTZ R126, R122, R109 ;  /* 0x0000006d7a7e7221 */ /* 0x004fca0000010000 */
[----:B------:R-:W2:Y:S02]  /*9700*/  SHFL.BFLY PT, R109, R126, 0x8, 0x1f ;  /* 0x0d001f007e6d7f89 */ /* 0x000ea400000e0000 */
[----:B--2---:R-:W-:Y:S02]  /*9710*/  FADD.FTZ R127, R126, R109 ;  /* 0x0000006d7e7f7221 */ /* 0x004fe40000010000 */
[----:B------:R-:W2:Y:S03]  /*9720*/  LDC R109, c[0x0][0x290] ;  /* 0x0000a400ff6d7b82 */ /* 0x000ea60000000800 */
[----:B------:R-:W3:Y:S02]  /*9730*/  SHFL.BFLY PT, R0, R127, 0x10, 0x1f ;  /* 0x0e001f007f007f89 */ /* 0x000ee400000e0000 */
[----:B---3--:R-:W-:-:S04]  /*9740*/  FADD.FTZ R0, R127, R0 ;  /* 0x000000007f007221 */ /* 0x008fc80000010000 */
[----:B--2---:R-:W-:-:S04]  /*9750*/  FMUL.FTZ R108, R0, R109 ;  /* 0x0000006d006c7220 */ /* 0x004fc80000410000 */
[--C-:B------:R-:W-:Y:S01]  /*9760*/  FADD.FTZ R0, R84, -R108.reuse ;  /* 0x8000006c54007221 */ /* 0x100fe20000010000 */
[--C-:B------:R-:W-:Y:S01]  /*9770*/  FADD.FTZ R111, R85, -R108.reuse ;  /* 0x8000006c556f7221 */ /* 0x100fe20000010000 */
[--C-:B------:R-:W-:Y:S01]  /*9780*/  FADD.FTZ R129, R86, -R108.reuse ;  /* 0x8000006c56817221 */ /* 0x100fe20000010000 */
[--C-:B------:R-:W-:Y:S01]  /*9790*/  FADD.FTZ R127, R96, -R108.reuse ;  /* 0x8000006c607f7221 */ /* 0x100fe20000010000 */
[----:B------:R-:W-:Y:S01]  /*97a0*/  FFMA.FTZ R0, R0, R0, RZ ;  /* 0x0000000000007223 */ /* 0x000fe200000100ff */
[--C-:B------:R-:W-:Y:S01]  /*97b0*/  FADD.FTZ R110, R89, -R108.reuse ;  /* 0x8000006c596e7221 */ /* 0x100fe20000010000 */
[----:B------:R-:W-:Y:S02]  /*97c0*/  FADD.FTZ R122, R90, -R108 ;  /* 0x8000006c5a7a7221 */ /* 0x000fe40000010000 */
        /* <DEDUP_REMOVED lines=42> */
[----:B------:R-:W2:Y:S02]  /*9a70*/  SHFL.BFLY PT, R111, R0, 0x1, 0x1f ;  /* 0x0c201f00006f7f89 */ /* 0x000ea400000e0000 */
[----:B--2---:R-:W-:-:S05]  /*9a80*/  FADD.FTZ R111, R0, R111 ;  /* 0x0000006f006f7221 */ /* 0x004fca0000010000 */
[----:B------:R-:W2:Y:S02]  /*9a90*/  SHFL.BFLY PT, R110, R111, 0x2, 0x1f ;  /* 0x0c401f006f6e7f89 */ /* 0x000ea400000e0000 */
[----:B--2---:R-:W-:-:S05]  /*9aa0*/  FADD.FTZ R110, R111, R110 ;  /* 0x0000006e6f6e7221 */ /* 0x004fca0000010000 */
[----:B------:R-:W2:Y:S02]  /*9ab0*/  SHFL.BFLY PT, R127, R110, 0x4, 0x1f ;  /* 0x0c801f006e7f7f89 */ /* 0x000ea400000e0000 */
[----:B--2---:R-:W-:-:S05]  /*9ac0*/  FADD.FTZ R127, R110, R127 ;  /* 0x0000007f6e7f7221 */ /* 0x004fca0000010000 */
[----:B------:R-:W2:Y:S02]  /*9ad0*/  SHFL.BFLY PT, R122, R127, 0x8, 0x1f ;  /* 0x0d001f007f7a7f89 */ /* 0x000ea400000e0000 */
[----:B--2---:R-:W-:-:S05]  /*9ae0*/  FADD.FTZ R122, R127, R122 ;  /* 0x0000007a7f7a7221 */ /* 0x004fca0000010000 */
[----:B------:R2:W3:Y:S02]  /*9af0*/  SHFL.BFLY PT, R129, R122, 0x10, 0x1f ;  /* 0x0e001f007a817f89 */ /* 0x0004e400000e0000 */
.L_x_11068:
[----:B------:R-:W-:Y:S01]  /*9b00*/  FMUL.FTZ R0, R108, R108 ;  /* 0x0000006c6c007220 */ /* 0x000fe20000410000 */
[----:B------:R-:W-:Y:S01]  /*9b10*/  PLOP3.LUT P1, PT, PT, PT, UP1, 0x40, 0x0 ;  /* 0x000000000000781c */ /* 0x000fe20003f2e818 */
[----:B--23--:R-:W-:Y:S01]  /*9b20*/  FADD.FTZ R122, R122, R129 ;  /* 0x000000817a7a7221 */ /* 0x00cfe20000010000 */
[----:B------:R-:W2:Y:S01]  /*9b30*/  @!P0 LDC.64 R110, c[0x0][0x250] ;  /* 0x00009400ff6e8b82 */ /* 0x000ea20000000a00 */
[----:B------:R-:W-:Y:S01]  /*9b40*/  BSSY B1, `(.L_x_11050) ;  /* 0x000002d000017945 */ /* 0x000fe20003800000 */
[----:B------:R-:W-:Y:S01]  /*9b50*/  FSEL R0, R0, RZ, !P1 ;  /* 0x000000ff00007208 */ /* 0x000fe20004800000 */
[----:B------:R-:W-:Y:S01]  /*9b60*/  FFMA.FTZ R109, R122, R109, UR14 ;  /* 0x0000000e7a6d7e23 */ /* 0x000fe2000801006d */
[----:B------:R-:W-:-:S03]  /*9b70*/  PLOP3.LUT P1, PT, PT, PT, UP1, 0x40, 0x0 ;  /* 0x000000000000781c */ /* 0x000fc60003f2e818 */
[----:B------:R-:W-:Y:S01]  /*9b80*/  FADD.FTZ R0, R109, R0 ;  /* 0x000000006d007221 */ /* 0x000fe20000010000 */
[----:B------:R-:W3:Y:S01]  /*9b90*/  @!P0 LDC.64 R126, c[0x0][0x258] ;  /* 0x00009600ff7e8b82 */ /* 0x000ee20000000a00 */
[----:B------:R-:W-:-:S04]  /*9ba0*/  FSEL R122, R108, RZ, P1 ;  /* 0x000000ff6c7a7208 */ /* 0x000fc80000800000 */
[----:B------:R-:W4:Y:S01]  /*9bb0*/  MUFU.RSQ R0, R0 ;  /* 0x0000000000007308 */ /* 0x000f220000001400 */
[----:B--2---:R-:W-:-:S05]  /*9bc0*/  @!P0 IMAD.WIDE R110, R3, 0x4, R110 ;  /* 0x00000004036e8825 */ /* 0x004fca00078e026e */
[----:B------:R2:W-:Y:S01]  /*9bd0*/  @!P0 STG.E desc[UR4][R110.64], R108 ;  /* 0x0000006c6e008986 */ /* 0x0005e2000c101904 */
[----:B---3--:R-:W-:-:S05]  /*9be0*/  @!P0 IMAD.WIDE R126, R3, 0x4, R126 ;  /* 0x00000004037e8825 */ /* 0x008fca00078e027e */
[----:B----4-:R2:W-:Y:S01]  /*9bf0*/  @!P0 STG.E desc[UR4][R126.64], R0 ;  /* 0x000000007e008986 */ /* 0x0105e2000c101904 */
[----:B------:R-:W-:Y:S05]  /*9c00*/  @!P4 BRA `(.L_x_11051) ;  /* 0x000000000080c947 */ /* 0x000fea0003800000 */
[----:B--2---:R-:W2:Y:S01]  /*9c10*/  LDC.64 R126, c[0x0][0x2b8] ;  /* 0x0000ae00ff7e7b82 */ /* 0x004ea20000000a00 */
        /* <DEDUP_REMOVED lines=25> */
[----:B--2---:R-:W-:Y:S01]  /*9db0*/  IMAD.WIDE.U32 R126, R121, 0x10, R126 ;  /* 0x00000010797e7825 */ /* 0x004fe200078e007e */
[----:B------:R-:W-:-:S02]  /*9dc0*/  F2FP.BF16.F32.PACK_AB R110, R111, R110 ;  /* 0x0000006e6f6e723e */ /* 0x000fc400000010ff */
[----:B------:R-:W-:Y:S01]  /*9dd0*/  F2FP.BF16.F32.PACK_AB R109, R128, R129 ;  /* 0x00000081806d723e */ /* 0x000fe200000010ff */
[----:B------:R-:W-:Y:S01]  /*9de0*/  VIADD R121, R121, 0x20 ;  /* 0x0000002079797836 */ /* 0x000fe20000000000 */
[----:B------:R-:W-:-:S05]  /*9df0*/  F2FP.BF16.F32.PACK_AB R111, R132, R137 ;  /* 0x00000089846f723e */ /* 0x000fca00000010ff */
[----:B------:R3:W-:Y:S02]  /*9e00*/  STG.E.128 desc[UR4][R126.64], R108 ;  /* 0x0000006c7e007986 */ /* 0x0007e4000c101d04 */
.L_x_11051:
[----:B------:R-:W-:Y:S05]  /*9e10*/  BSYNC B1 ;  /* 0x0000000000017941 */ /* 0x000fea0003800000 */
.L_x_11050:
[----:B------:R-:W-:Y:S01]  /*9e20*/  ISETP.NE.AND P0, PT, R124, RZ, PT ;  /* 0x000000ff7c00720c */ /* 0x000fe20003f05270 */
[----:B------:R-:W-:-:S12]  /*9e30*/  BSSY B1, `(.L_x_11052) ;  /* 0x0000022000017945 */ /* 0x000fd80003800000 */
[----:B------:R-:W-:Y:S05]  /*9e40*/  @!P0 BRA `(.L_x_11053) ;  /* 0x0000000000808947 */ /* 0x000fea0003800000 */
[----:B--23--:R-:W2:Y:S01]  /*9e50*/  LDC.64 R126, c[0x0][0x2b8] ;  /* 0x0000ae00ff7e7b82 */ /* 0x00cea20000000a00 */
        /* <DEDUP_REMOVED lines=27> */
[----:B------:R-:W-:Y:S02]  /*a010*/  F2FP.BF16.F32.PACK_AB R109, R128, R129 ;  /* 0x00000081806d723e */ /* 0x000fe400000010ff */
[----:B------:R-:W-:Y:S02]  /*a020*/  F2FP.BF16.F32.PACK_AB R111, R132, R137 ;  /* 0x00000089846f723e */ /* 0x000fe400000010ff */
[----:B------:R-:W-:-:S03]  /*a030*/  IADD3 R121, R121, 0x20, RZ ;  /* 0x0000002079797810 */ /* 0x000fc60007ffe0ff */
[----:B------:R4:W-:Y:S04]  /*a040*/  STG.E.128 desc[UR4][R126.64], R108 ;  /* 0x0000006c7e007986 */ /* 0x0009e8000c101d04 */
.L_x_11053:
[----:B------:R-:W-:Y:S05]  /*a050*/  BSYNC B1 ;  /* 0x0000000000017941 */ /* 0x000fea0003800000 */
.L_x_11052:
[----:B------:R-:W-:Y:S01]  /*a060*/  ISETP.NE.AND P0, PT, R125, RZ, PT ;  /* 0x000000ff7d00720c */ /* 0x000fe20003f05270 */
[----:B------:R-:W-:-:S12]  /*a070*/  BSSY B1, `(.L_x_11054) ;  /* 0x0000021000017945 */ /* 0x000fd80003800000 */
[----:B------:R-:W-:Y:S05]  /*a080*/  @!P0 BRA `(.L_x_11055) ;  /* 0x00000000007c8947 */ /* 0x000fea0003800000 */
[----:B--234-:R-:W2:Y:S01]  /*a090*/  LDC.64 R108, c[0x0][0x2b8] ;  /* 0x0000ae00ff6c7b82 */ /* 0x01cea20000000a00 */
        /* <DEDUP_REMOVED lines=24> */
[----:B--2---:R-:W-:Y:S01]  /*a220*/  IMAD.WIDE.U32 R126, R121, 0x10, R108 ;  /* 0x00000010797e7825 */ /* 0x004fe200078e006c */
[----:B------:R-:W-:-:S02]  /*a230*/  F2FP.BF16.F32.PACK_AB R111, R130, R111 ;  /* 0x0000006f826f723e */ /* 0x000fc400000010ff */
[----:B------:R-:W-:Y:S02]  /*a240*/  F2FP.BF16.F32.PACK_AB R110, R128, R133 ;  /* 0x00000085806e723e */ /* 0x000fe400000010ff */
[----:B------:R-:W-:Y:S02]  /*a250*/  F2FP.BF16.F32.PACK_AB R109, R131, R122 ;  /* 0x0000007a836d723e */ /* 0x000fe400000010ff */
[----:B------:R-:W-:-:S05]  /*a260*/  F2FP.BF16.F32.PACK_AB R108, R129, R0 ;  /* 0x00000000816c723e */ /* 0x000fca00000010ff */
[----:B------:R2:W-:Y:S02]  /*a270*/  STG.E.128 desc[UR4][R126.64], R108 ;  /* 0x0000006c7e007986 */ /* 0x0005e4000c101d04 */
.L_x_11055:
[----:B------:R-:W-:Y:S05]  /*a280*/  BSYNC B1 ;  /* 0x0000000000017941 */ /* 0x000fea0003800000 */
.L_x_11054:
[----:B--234-:R-:W2:Y:S02]  /*a290*/  LDC.64 R108, c[0x0][0x210] ;  /* 0x00008400ff6c7b82 */ /* 0x01cea40000000a00 */
[----:B--2---:R-:W-:-:S05]  /*a2a0*/  IMAD R3, R108, 0x4, R3 ;  /* 0x000000046c037824 */ /* 0x004fca00078e0203 */
[----:B------:R-:W-:-:S13]  /*a2b0*/  ISETP.GE.AND P0, PT, R3, R109, PT ;  /* 0x0000006d0300720c */ /* 0x000fda0003f06270 */
[----:B------:R-:W-:Y:S05]  /*a2c0*/  @!P0 BRA `(.L_x_11056) ;  /* 0xffffff6800308947 */ /* 0x000fea000383ffff */
[----:B------:R-:W-:Y:S05]  /*a2d0*/  BSYNC B0 ;  /* 0x0000000000007941 */ /* 0x000fea0003800000 */
.L_x_10874:
[----:B------:R-:W-:Y:S05]  /*a2e0*/  EXIT ;  /* 0x000000000000794d */ /* 0x000fea0003800000 */
.L_x_11049:
[----:B------:R-:W-:Y:S01]  /*a2f0*/  HFMA2.MMA R133, -RZ, RZ, 0, 1.847743988037109375e-06 ;  /* 0x0000001fff857435 */ /* 0x000fe200000001ff */
[----:B------:R-:W-:Y:S01]  /*a300*/  BSSY B1, `(.L_x_11057) ;  /* 0x0000007000017945 */ /* 0x000fe20003800000 */
[----:B------:R-:W-:Y:S01]  /*a310*/  MOV R131, R111 ;  /* 0x0000006f00837202 */ /* 0x000fe20000000f00 */
[----:B------:R-:W-:Y:S02]  /*a320*/  IMAD.MOV.U32 R130, RZ, RZ, 0x1 ;  /* 0x00000001ff827424 */ /* 0x000fe400078e00ff */
[----:B------:R-:W-:-:S07]  /*a330*/  IMAD.MOV.U32 R128, RZ, RZ, -0x1 ;  /* 0xffffffffff807424 */ /* 0x000fce00078e00ff */
[----:B01---5:R-:W-:Y:S05]  /*a340*/  WARPSYNC.COLLECTIVE R128, `(.L_x_11058) ;  /* 0x0000000080087348 */ /* 0x023fea0003c00000 */
[----:B------:R2:W3:Y:S02]  /*a350*/  SHFL.BFLY P3, R129, R131, R130, R133 ;  /* 0x0c00008283817389 */ /* 0x0004e40000060085 */
[----:B0123-5:R-:W-:Y:S01]  /*a360*/  ENDCOLLECTIVE ;  /* 0x000000000000791b */ /* 0x02ffe20003800000 */
.L_x_11058:
[----:B------:R-:W-:Y:S05]  /*a370*/  BSYNC B1 ;  /* 0x0000000000017941 */ /* 0x000fea0003800000 */
.L_x_11057:
        /* <DEDUP_REMOVED lines=9> */
.L_x_11059:
[----:B------:R-:W-:Y:S02]  /*a410*/  IMAD.MOV.U32 R130, RZ, RZ, 0x4 ;  /* 0x00000004ff827424 */ /* 0x000fe400078e00ff */
[----:B------:R-:W-:-:S04]  /*a420*/  IMAD.MOV.U32 R109, RZ, RZ, R129 ;  /* 0x000000ffff6d7224 */ /* 0x000fc800078e0081 */
[----:B------:R-:W-:-:S05]  /*a430*/  FADD.FTZ R122, R110, R109 ;  /* 0x0000006d6e7a7221 */ /* 0x000fca0000010000 */
[----:B------:R-:W-:-:S07]  /*a440*/  MOV R131, R122 ;  /* 0x0000007a00837202 */ /* 0x000fce0000000f00 */
[----:B------:R-:W-:Y:S05]  /*a450*/  WARPSYNC.COLLECTIVE R128, `(.L_x_11060) ;  /* 0x0000000080087348 */ /* 0x000fea0003c00000 */
[----:B------:R0:W1:Y:S02]  /*a460*/  SHFL.BFLY P3, R129, R131, R130, R133 ;  /* 0x0c00008283817389 */ /* 0x0000640000060085 */
[----:B01----:R-:W-:Y:S01]  /*a470*/  ENDCOLLECTIVE ;  /* 0x000000000000791b */ /* 0x003fe20003800000 */
.L_x_11060:
[----:B------:R-:W-:Y:S01]  /*a480*/  HFMA2.MMA R130, -RZ, RZ, 0, 4.76837158203125e-07 ;  /* 0x00000008ff827435 */ /* 0x000fe200000001ff */
[----:B------:R-:W-:-:S05]  /*a490*/  MOV R109, R129 ;  /* 0x00000081006d7202 */ /* 0x000fca0000000f00 */
[----:B------:R-:W-:-:S04]  /*a4a0*/  FADD.FTZ R126, R122, R109 ;  /* 0x0000006d7a7e7221 */ /* 0x000fc80000010000 */
[----:B------:R-:W-:-:S07]  /*a4b0*/  IMAD.MOV.U32 R131, RZ, RZ, R126 ;  /* 0x000000ffff837224 */ /* 0x000fce00078e007e */
[----:B------:R-:W-:Y:S05]  /*a4c0*/  WARPSYNC.COLLECTIVE R128, `(.L_x_11061) ;  /* 0x0000000080087348 */ /* 0x000fea0003c00000 */
[----:B------:R0:W1:Y:S02]  /*a4d0*/  SHFL.BFLY P3, R129, R131, R130, R133 ;  /* 0x0c00008283817389 */ /* 0x0000640000060085 */
[----:B01----:R-:W-:Y:S01]  /*a4e0*/  ENDCOLLECTIVE ;  /* 0x000000000000791b */ /* 0x003fe20003800000 */
.L_x_11061:
        /* <DEDUP_REMOVED lines=8> */
.L_x_11062:
        /* <DEDUP_REMOVED lines=52> */
[----:B------:R-:W-:-:S04]  /*a8b0*/  @P2 FFMA.FTZ R0, R110, R110, R127 ;  /* 0x0000006e6e002223 */ /* 0x000fc8000001007f */
[----:B------:R-:W-:-:S07]  /*a8c0*/  IMAD.MOV.U32 R131, RZ, RZ, R0 ;  /* 0x000000ffff837224 */ /* 0x000fce00078e0000 */
[----:B------:R-:W-:Y:S05]  /*a8d0*/  WARPSYNC.COLLECTIVE R128, `(.L_x_11063) ;  /* 0x0000000080087348 */ /* 0x000fea0003c00000 */
[----:B------:R0:W1:Y:S02]  /*a8e0*/  SHFL.BFLY P3, R129, R131, R130, R133 ;  /* 0x0c00008283817389 */ /* 0x0000640000060085 */
[----:B01----:R-:W-:Y:S01]  /*a8f0*/  ENDCOLLECTIVE ;  /* 0x000000000000791b */ /* 0x003fe20003800000 */
.L_x_11063:
[----:B------:R-:W-:Y:S02]  /*a900*/  IMAD.MOV.U32 R130, RZ, RZ, 0x2 ;  /* 0x00000002ff827424 */ /* 0x000fe400078e00ff */
[----:B------:R-:W-:-:S04]  /*a910*/  IMAD.MOV.U32 R111, RZ, RZ, R129 ;  /* 0x000000ffff6f7224 */ /* 0x000fc800078e0081 */
[----:B------:R-:W-:-:S05]  /*a920*/  FADD.FTZ R111, R0, R111 ;  /* 0x0000006f006f7221 */ /* 0x000fca0000010000 */
[----:B------:R-:W-:-:S07]  /*a930*/  MOV R131, R111 ;  /* 0x0000006f00837202 */ /* 0x000fce0000000f00 */
[----:B------:R-:W-:Y:S05]  /*a940*/  WARPSYNC.COLLECTIVE R128, `(.L_x_11064) ;  /* 0x0000000080087348 */ /* 0x000fea0003c00000 */
[----:B------:R0:W1:Y:S02]  /*a950*/  SHFL.BFLY P3, R129, R131, R130, R133 ;  /* 0x0c00008283817389 */ /* 0x0000640000060085 */
[----:B01----:R-:W-:Y:S01]  /*a960*/  ENDCOLLECTIVE ;  /* 0x000000000000791b */ /* 0x003fe20003800000 */
.L_x_11064:
[----:B------:R-:W-:Y:S01]  /*a970*/  HFMA2.MMA R130, -RZ, RZ, 0, 2.384185791015625e-07 ;  /* 0x00000004ff827435 */ /* 0x000fe200000001ff */
[----:B------:R-:W-:-:S05]  /*a980*/  MOV R110, R129 ;  /* 0x00000081006e7202 */ /* 0x000fca0000000f00 */
[----:B------:R-:W-:-:S04]  /*a990*/  FADD.FTZ R110, R111, R110 ;  /* 0x0000006e6f6e7221 */ /* 0x000fc80000010000 */
[----:B------:R-:W-:-:S07]  /*a9a0*/  IMAD.MOV.U32 R131, RZ, RZ, R110 ;  /* 0x000000ffff837224 */ /* 0x000fce00078e006e */
[----:B------:R-:W-:Y:S05]  /*a9b0*/  WARPSYNC.COLLECTIVE R128, `(.L_x_11065) ;  /* 0x0000000080087348 */ /* 0x000fea0003c00000 */
[----:B------:R0:W1:Y:S02]  /*a9c0*/  SHFL.BFLY P3, R129, R131, R130, R133 ;  /* 0x0c00008283817389 */ /* 0x0000640000060085 */
[----:B01----:R-:W-:Y:S01]  /*a9d0*/  ENDCOLLECTIVE ;  /* 0x000000000000791b */ /* 0x003fe20003800000 */
.L_x_11065:
[----:B------:R-:W-:Y:S02]  /*a9e0*/  IMAD.MOV.U32 R130, RZ, RZ, 0x8 ;  /* 0x00000008ff827424 */ /* 0x000fe400078e00ff */
[----:B------:R-:W-:-:S04]  /*a9f0*/  IMAD.MOV.U32 R127, RZ, RZ, R129 ;  /* 0x000000ffff7f7224 */ /* 0x000fc800078e0081 */
[----:B------:R-:W-:-:S05]  /*aa00*/  FADD.FTZ R127, R110, R127 ;  /* 0x0000007f6e7f7221 */ /* 0x000fca0000010000 */
[----:B------:R-:W-:-:S07]  /*aa10*/  MOV R131, R127 ;  /* 0x0000007f00837202 */ /* 0x000fce0000000f00 */
[----:B------:R-:W-:Y:S05]  /*aa20*/  WARPSYNC.COLLECTIVE R128, `(.L_x_11066) ;  /* 0x0000000080087348 */ /* 0x000fea0003c00000 */
[----:B------:R0:W1:Y:S02]  /*aa30*/  SHFL.BFLY P3, R129, R131, R130, R133 ;  /* 0x0c00008283817389 */ /* 0x0000640000060085 */
[----:B01----:R-:W-:Y:S01]  /*aa40*/  ENDCOLLECTIVE ;  /* 0x000000000000791b */ /* 0x003fe20003800000 */
.L_x_11066:
[----:B------:R-:W-:Y:S01]  /*aa50*/  HFMA2.MMA R130, -RZ, RZ, 0, 9.5367431640625e-07 ;  /* 0x00000010ff827435 */ /* 0x000fe200000001ff */
[----:B------:R-:W-:-:S05]  /*aa60*/  MOV R122, R129 ;  /* 0x00000081007a7202 */ /* 0x000fca0000000f00 */
[----:B------:R-:W-:-:S04]  /*aa70*/  FADD.FTZ R122, R127, R122 ;  /* 0x0000007a7f7a7221 */ /* 0x000fc80000010000 */
[----:B------:R-:W-:-:S07]  /*aa80*/  IMAD.MOV.U32 R131, RZ, RZ, R122 ;  /* 0x000000ffff837224 */ /* 0x000fce00078e007a */
[----:B------:R-:W-:Y:S05]  /*aa90*/  WARPSYNC.COLLECTIVE R128, `(.L_x_11067) ;  /* 0x0000000080087348 */ /* 0x000fea0003c00000 */
[----:B------:R0:W1:Y:S02]  /*aaa0*/  SHFL.BFLY P3, R129, R131, R130, R133 ;  /* 0x0c00008283817389 */ /* 0x0000640000060085 */
[----:B01----:R-:W-:Y:S01]  /*aab0*/  ENDCOLLECTIVE ;  /* 0x000000000000791b */ /* 0x003fe20003800000 */
.L_x_11067:
[----:B------:R-:W-:Y:S05]  /*aac0*/  BRA `(.L_x_11068) ;  /* 0xfffffff0000c7947 */ /* 0x000fea000383ffff */
.L_x_11069:
        /* <DEDUP_REMOVED lines=11> */
.L_x_23524:


//--------------------- .text._ZN10layer_norm13ln_fwd_kernelINS_13Kernel_traitsIf13__nv_bfloat16fS2_fjLj768ELj1ELj4ELj1ELj16ENS_18Kernel_traits_baseILj768EfS2_fS2_fjLj128EEEEELb1ELb1ELb0ELb1EEEvNS_9FwdParamsE --------------------------
	.section	.text._ZN10layer_norm13ln_fwd_kernelINS_13Kernel_traitsIf13__nv_bfloat16fS2_fjLj768ELj1ELj4ELj1ELj16ENS_18Kernel_traits_baseILj768EfS2_fS2_fjLj128EEEEELb1ELb1ELb0ELb1EEEvNS_9FwdParamsE,"ax",@progbits
	.align	128
        .global         _ZN10layer_norm13ln_fwd_kernelINS_13Kernel_traitsIf13__nv_bfloat16fS2_fjLj768ELj1ELj4ELj1ELj16ENS_18Kernel_traits_baseILj768EfS2_fS2_fjLj128EEEEELb1ELb1ELb0ELb1EEEvNS_9FwdParamsE
        .type           _ZN10layer_norm13ln_fwd_kernelINS_13Kernel_traitsIf13__nv_bfloat16fS2_fjLj768ELj1ELj4ELj1ELj16ENS_18Kernel_traits_baseILj768EfS2_fS2_fjLj128EEEEELb1ELb1ELb0ELb1EEEvNS_9FwdParamsE,@function
        .size           _ZN10layer_norm13ln_fwd_kernelINS_13Kernel_traitsIf13__nv_bfloat16fS2_fjLj768ELj1ELj4ELj1ELj16ENS_18Kernel_traits_baseILj768EfS2_fS2_fjLj128EEEEELb1ELb1ELb0ELb1EEEvNS_9FwdParamsE,(.L_x_23525 - _ZN10layer_norm13ln_fwd_kernelINS_13Kernel_traitsIf13__nv_bfloat16fS2_fjLj768ELj1ELj4ELj1ELj16ENS_18Kernel_traits_baseILj768EfS2_fS2_fjLj128EEEEELb1ELb1ELb0ELb1EEEvNS_9FwdParamsE)
        .other          _ZN10layer_norm13ln_fwd_kernelINS_13Kernel_traitsIf13__nv_bfloat16fS2_fjLj768ELj1ELj4ELj1ELj16ENS_18Kernel_traits_baseILj768EfS2_fS2_fjLj128EEEEELb1ELb1ELb0ELb1EEEvNS_9FwdParamsE,@"STO_CUDA_ENTRY STV_DEFAULT"
_ZN10layer_norm13ln_fwd_kernelINS_13Kernel_traitsIf13__nv_bfloat16fS2_fjLj768ELj1ELj4ELj1ELj16ENS_18Kernel_traits_baseILj768EfS2_fS2_fjLj128EEEEELb1ELb1ELb0ELb1EEEvNS_9FwdParamsE:
.text._ZN10layer_norm13ln_fwd_kernelINS_13Kernel_traitsIf13__nv_bfloat16fS2_fjLj768ELj1ELj4ELj1ELj16ENS_18Kernel_traits_baseILj768EfS2_fS2_fjLj128EEEEELb1ELb1ELb0ELb1EEEvNS_9FwdParamsE:
        /* <DEDUP_REMOVED lines=19> */
[--C-:B--2---:R-:W-:Y:S01]  /*0130*/  IMAD R109, R0, UR8, R10.reuse ;  /* 0x00000008006d7c24 */ /* 0x104fe2000f8e020a */
[----:B------:R-:W-:Y:S01]  /*0140*/  SHF.R.U32.HI R115, RZ, 0x5, R10 ;  /* 0x00000005ff737819 */ /* 0x000fe2000001160a */
[----:B------:R-:W-:-:S04]  /*0150*/  ULDC.64 UR8, c[0x0][0x2c8] ;  /* 0x0000b20000087ab9 */ /* 0x000fc80000000a00 */
[----:B------:R-:W-:Y:S01]  /*0160*/  IMAD R115, R0, 0x4, R115 ;  /* 0x0000000400737824 */ /* 0x000fe200078e0273 */
[----:B------:R-:W-:-:S04]  /*0170*/  SHF.L.U32 R0, R10, 0x5, RZ ;  /* 0x000000050a007819 */ /* 0x000fc800000006ff */
        /* <DEDUP_REMOVED lines=61> */
[----:B------:R-:W-:Y:S01]  /*0550*/  UIADD3 UR26, UR6, 0x5384540f, URZ ;  /* 0x5384540f061a7890 */ /* 0x000fe2000fffe03f */
[----:B------:R-:W-:Y:S02]  /*0560*/  ISETP.NE.U32.AND P0, PT, RZ, UR8, PT ;  /* 0x00000008ff007c0c */ /* 0x000fe4000bf05070 */
[----:B------:R-:W-:Y:S01]  /*0570*/  IMAD.WIDE.U32 R8, R8, -0x326172a9, RZ ;  /* 0xcd9e8d5708087825 */ /* 0x000fe200078e00ff */
[----:B------:R-:W-:Y:S01]  /*0580*/  LOP3.LUT R82, R7, UR27, R2, 0x96, !PT ;  /* 0x0000001b07527c12 */ /* 0x000fe2000f8e9602 */
[----:B------:R-:W-:Y:S01]  /*0590*/  UIADD3 UR28, UR6, -0xe443238, URZ ;  /* 0xf1bbcdc8061c7890 */ /* 0x000fe2000fffe03f */
[----:B------:R-:W-:Y:S02]  /*05a0*/  ISETP.NE.AND.EX P0, PT, RZ, UR9, PT, P0 ;  /* 0x00000009ff007c0c */ /* 0x000fe4000bf05300 */
[----:B------:R-:W-:Y:S01]  /*05b0*/  LOP3.LUT R81, R9, UR26, R4, 0x96, !PT ;  /* 0x0000001a09517c12 */ /* 0x000fe2000f8e9604 */
[----:B------:R-:W-:Y:S01]  /*05c0*/  IMAD.HI.U32 R5, R82, -0x326172a9, RZ ;  /* 0xcd9e8d5752057827 */ /* 0x000fe200078e00ff */
[----:B------:R-:W-:Y:S01]  /*05d0*/  IADD3 R4, P2, R0, UR8, RZ ;  /* 0x0000000800047c10 */ /* 0x000fe2000ff5e0ff */
[----:B------:R-:W-:-:S03]  /*05e0*/  ULDC UR8, c[0x0][0x214] ;  /* 0x0000850000087ab9 */ /* 0x000fc60000000800 */
[----:B------:R-:W-:Y:S01]  /*05f0*/  LOP3.LUT R110, R5, UR28, R8, 0x96, !PT ;  /* 0x0000001c056e7c12 */ /* 0x000fe2000f8e9608 */
[----:B------:R-:W-:-:S05]  /*0600*/  IMAD.X R5, RZ, RZ, UR9, P2 ;  /* 0x00000009ff057e24 */ /* 0x000fca00090e06ff */
[----:B------:R0:W5:Y:S04]  /*0610*/  @P0 LDG.E.128 R72, desc[UR4][R4.64] ;  /* 0x0000000404480981 */ /* 0x000168000c1e1d00 */
[----:B------:R0:W5:Y:S04]  /*0620*/  @P0 LDG.E.128 R68, desc[UR4][R4.64+0x10] ;  /* 0x0000100404440981 */ /* 0x000168000c1e1d00 */
[----:B------:R0:W5:Y:S04]  /*0630*/  @P0 LDG.E.128 R64, desc[UR4][R4.64+0x400] ;  /* 0x0004000404400981 */ /* 0x000168000c1e1d00 */
[----:B------:R0:W5:Y:S04]  /*0640*/  @P0 LDG.E.128 R60, desc[UR4][R4.64+0x410] ;  /* 0x00041004043c0981 */ /* 0x000168000c1e1d00 */
[----:B------:R0:W5:Y:S04]  /*0650*/  @P0 LDG.E.128 R56, desc[UR4][R4.64+0x800] ;  /* 0x0008000404380981 */ /* 0x000168000c1e1d00 */
[----:B------:R0:W5:Y:S01]  /*0660*/  @P0 LDG.E.128 R52, desc[UR4][R4.64+0x810] ;  /* 0x0008100404340981 */ /* 0x000162000c1e1d00 */
[----:B------:R-:W-:-:S04]  /*0670*/  IADD3 R76, P1, R0, UR10, RZ ;  /* 0x0000000a004c7c10 */ /* 0x000fc8000ff3e0ff */
[----:B------:R-:W-:Y:S02]  /*0680*/  IADD3.X R77, RZ, UR11, RZ, P1, !PT ;  /* 0x0000000bff4d7c10 */ /* 0x000fe40008ffe4ff */
[----:B------:R-:W-:Y:S02]  /*0690*/  ISETP.GE.AND P1, PT, R115, UR8, PT ;  /* 0x0000000873007c0c */ /* 0x000fe4000bf26270 */
[----:B------:R-:W-:Y:S01]  /*06a0*/  LOP3.LUT R2, R10, 0x1f, RZ, 0xc0, !PT ;  /* 0x0000001f0a027812 */ /* 0x000fe200078ec0ff */
[----:B------:R-:W-:-:S03]  /*06b0*/  UIADD3 UR29, UR7, -0x24c28bd8, URZ ;  /* 0xdb3d7428071d7890 */ /* 0x000fc6000fffe03f */
[----:B------:R-:W-:Y:S01]  /*06c0*/  LEA R78, P3, R2, UR12, 0x5 ;  /* 0x0000000c024e7c11 */ /* 0x000fe2000f8628ff */
[----:B------:R-:W-:-:S04]  /*06d0*/  IMAD.HI.U32 R3, R81, -0x2daee0ad, RZ ;  /* 0xd2511f5351037827 */ /* 0x000fc800078e00ff */
[----:B------:R-:W-:Y:S01]  /*06e0*/  IMAD.X R79, RZ, RZ, UR13, P3 ;  /* 0x0000000dff4f7e24 */ /* 0x000fe200098e06ff */
[----:B------:R-:W-:Y:S01]  /*06f0*/  LOP3.LUT R114, R3, UR29, R6, 0x96, !PT ;  /* 0x0000001d03727c12 */ /* 0x000fe2000f8e9606 */
[----:B0-----:R-:W-:Y:S06]  /*0700*/  @P1 EXIT ;  /* 0x000000000000194d */ /* 0x001fec0003800000 */
        /* <DEDUP_REMOVED lines=12> */
[----:B------:R-:W-:Y:S01]  /*07d0*/  UIADD3 UR31, UR7, -0x695add53, URZ ;  /* 0x96a522ad071f7890 */ /* 0x000fe2000fffe03f */
[----:B------:R-:W-:Y:S01]  /*07e0*/  IMAD R81, R81, -0x2daee0ad, RZ ;  /* 0xd2511f5351517824 */ /* 0x000fe200078e02ff */
[----:B------:R-:W-:Y:S01]  /*07f0*/  UIADD3 UR30, UR6, -0x700cb87f, URZ ;  /* 0x8ff34781061e7890 */ /* 0x000fe2000fffe03f */
[----:B------:R-:W-:Y:S01]  /*0800*/  IMAD.WIDE.U32 R110, R110, -0x2daee0ad, RZ ;  /* 0xd2511f536e6e7825 */ /* 0x000fe200078e00ff */
[----:B------:R-:W-:Y:S01]  /*0810*/  ULDC.64 UR8, c[0x0][0x270] ;  /* 0x00009c0000087ab9 */ /* 0x000fe20000000a00 */
[----:B------:R-:W-:Y:S01]  /*0820*/  BSSY B0, `(.L_x_11070) ;  /* 0x0000965000007945 */ /* 0x000fe20003800000 */
[----:B------:R-:W-:Y:S01]  /*0830*/  UISETP.NE.U32.AND UP0, UPT, UR8, URZ, UPT ;  /* 0x0000003f0800728c */ /* 0x000fe2000bf05070 */
[----:B------:R-:W-:Y:S01]  /*0840*/  IMAD R0, R82, -0x326172a9, RZ ;  /* 0xcd9e8d5752007824 */ /* 0x000fe200078e02ff */
[----:B------:R-:W-:Y:S01]  /*0850*/  LOP3.LUT R108, R111, UR31, R81, 0x96, !PT ;  /* 0x0000001f6f6c7c12 */ /* 0x000fe2000f8e9651 */
[----:B------:R-:W-:Y:S01]  /*0860*/  IMAD.HI.U32 R3, R114, -0x326172a9, RZ ;  /* 0xcd9e8d5772037827 */ /* 0x000fe200078e00ff */
[----:B------:R-:W-:Y:S01]  /*0870*/  MOV R111, R80 ;  /* 0x00000050006f7202 */ /* 0x000fe20000000f00 */
[----:B------:R-:W-:Y:S01]  /*0880*/  ULDC.U8 UR8, c[0x0][0x2a0] ;  /* 0x0000a80000087ab9 */ /* 0x000fe20000000000 */
[----:B------:R-:W-:Y:S01]  /*0890*/  LOP3.LUT R118, R118, 0x3, RZ, 0xc0, !PT ;  /* 0x0000000376767812 */ /* 0x000fe200078ec0ff */
[----:B------:R-:W-:Y:S01]  /*08a0*/  IMAD R114, R114, -0x326172a9, RZ ;  /* 0xcd9e8d5772727824 */ /* 0x000fe200078e02ff */
[----:B------:R-:W-:Y:S01]  /*08b0*/  LOP3.LUT R3, R3, UR30, R0, 0x96, !PT ;  /* 0x0000001e03037c12 */ /* 0x000fe2000f8e9600 */
[----:B------:R-:W-:Y:S01]  /*08c0*/  IMAD.MOV.U32 R113, RZ, RZ, RZ ;  /* 0x000000ffff717224 */ /* 0x000fe200078e00ff */
[----:B------:R-:W-:-:S02]  /*08d0*/  UISETP.NE.AND.EX UP0, UPT, UR9, URZ, UPT, UP0 ;  /* 0x0000003f0900728c */ /* 0x000fc4000bf05300 */
[----:B------:R-:W-:Y:S01]  /*08e0*/  UISETP.NE.AND UP1, UPT, UR8, URZ, UPT ;  /* 0x0000003f0800728c */ /* 0x000fe2000bf25270 */
[----:B------:R-:W-:Y:S01]  /*08f0*/  ULDC UR10, c[0x0][0x218] ;  /* 0x00008600000a7ab9 */ /* 0x000fe20000000800 */
[----:B------:R-:W-:Y:S01]  /*0900*/  ULDC UR11, c[0x0][0x2d8] ;  /* 0x0000b600000b7ab9 */ /* 0x000fe20000000800 */
[----:B0-----:R-:W-:-:S08]  /*0910*/  ULDC.64 UR12, c[0x0][0x2b8] ;  /* 0x0000ae00000c7ab9 */ /* 0x001fd00000000a00 */
.L_x_11240:
        /* <DEDUP_REMOVED lines=35> */
.L_x_11072:
[----:B------:R-:W-:-:S07]  /*0b50*/  IMAD.MOV.U32 R0, RZ, RZ, R114 ;  /* 0x000000ffff007224 */ /* 0x000fce00078e0072 */
.L_x_11073:
[----:B------:R-:W-:Y:S05]  /*0b60*/  BSYNC B1 ;  /* 0x0000000000017941 */ /* 0x000fea0003800000 */
.L_x_11071:
        /* <DEDUP_REMOVED lines=16> */
.L_x_11077:
[----:B------:R-:W-:Y:S05]  /*0c70*/  BSYNC B2 ;  /* 0x0000000000027941 */ /* 0x000fea0003800000 */
.L_x_11076:
        /* <DEDUP_REMOVED lines=44> */
.L_x_11075:
[----:B------:R-:W-:Y:S05]  /*0f40*/  BSYNC B1 ;  /* 0x0000000000017941 */ /* 0x000fea0003800000 */
.L_x_11074:
        /* <DEDUP_REMOVED lines=9> */
[----:B------:R-:W-:Y:S02]  /*0fe0*/  ISETP.NE.AND.EX P0, PT, R97, RZ, PT, P0 ;  /* 0x000000ff6100720c */ /* 0x000fe40003f05300 */
[----:B------:R-:W-:Y:S01]  /*0ff0*/  IADD3 R93, R92, 0x1, RZ ;  /* 0x000000015c5d7810 */ /* 0x000fe20007ffe0ff */
        /* <DEDUP_REMOVED lines=17> */
.L_x_11079:
[----:B------:R-:W-:-:S07]  /*1110*/  MOV R85, R114 ;  /* 0x0000007200557202 */ /* 0x000fce0000000f00 */
.L_x_11080:
[----:B------:R-:W-:Y:S05]  /*1120*/  BSYNC B1 ;  /* 0x0000000000017941 */ /* 0x000fea0003800000 */
.L_x_11078:
        /* <DEDUP_REMOVED lines=16> */
.L_x_11084:
[----:B------:R-:W-:Y:S05]  /*1230*/  BSYNC B2 ;  /* 0x0000000000027941 */ /* 0x000fea0003800000 */
.L_x_11083:
        /* <DEDUP_REMOVED lines=44> */
.L_x_11082:
[----:B------:R-:W-:Y:S05]  /*1500*/  BSYNC B1 ;  /* 0x0000000000017941 */ /* 0x000fea0003800000 */
.L_x_11081:
        /* <DEDUP_REMOVED lines=22> */
.L_x_11086:
[----:B------:R-:W-:-:S07]  /*1670*/  MOV R86, R114 ;  /* 0x0000007200567202 */ /* 0x000fce0000000f00 */
.L_x_11087:
[----:B------:R-:W-:Y:S05]  /*1680*/  BSYNC B1 ;  /* 0x0000000000017941 */ /* 0x000fea0003800000 */
.L_x_11085:
        /* <DEDUP_REMOVED lines=16> */
.L_x_11091:
[----:B------:R-:W-:Y:S05]  /*1790*/  BSYNC B2 ;  /* 0x0000000000027941 */ /* 0x000fea0003800000 */
.L_x_11090:
[----:B------:R-:W-:Y:S01]  /*17a0*/  IMAD.HI.U32 R3, R109, -0x326172a9, RZ ;  /* 0xcd9e8d576d037827 */ /* 0x000fe200078e00ff */
[----:B------:R-:W-:-:S03]  /*17b0*/  LOP3.LUT R88, R88, UR7, R113, 0x96, !PT ;  /* 0x0000000758587c12 */ /* 0x000fc6000f8e9671 */
[----:B------:R-:W-:Y:S01]  /*17c0*/  IMAD R87, R109, -0x326172a9, RZ ;  /* 0xcd9e8d576d577824 */ /* 0x000fe200078e02ff */
[----:B------:R-:W-:Y:S01]  /*17d0*/  LOP3.LUT R3, R3, UR6, R112, 0x96, !PT ;  /* 0x0000000603037c12 */ /* 0x000fe2000f8e9670 */
[----:B------:R-:W-:Y:S01]  /*17e0*/  IMAD.WIDE.U32 R94, R88, -0x326172a9, RZ ;  /* 0xcd9e8d57585e7825 */ /* 0x000fe200078e00ff */
[----:B------:R-:W-:-:S03]  /*17f0*/  HFMA2.MMA R88, -RZ, RZ, 0, 0 ;  /* 0x00000000ff587435 */ /* 0x000fc600000001ff */
        /* <DEDUP_REMOVED lines=38> */
.L_x_11089:
[----:B------:R-:W-:Y:S05]  /*1a60*/  BSYNC B1 ;  /* 0x0000000000017941 */ /* 0x000fea0003800000 */
.L_x_11088:
[----:B------:R-:W-:Y:S01]  /*1a70*/  I2FP.F32.U32 R87, R86 ;  /* 0x0000005600577245 */ /* 0x000fe20000201000 */
[C---:B------:R-:W-:Y:S01]  /*1a80*/  IMAD.U32 R93, R89.reuse, 0x10000, RZ ;  /* 0x00010000595d7824 */ /* 0x040fe200078e00ff */
        /* <DEDUP_REMOVED lines=21> */
.L_x_11093:
[----:B------:R-:W-:-:S07]  /*1be0*/  MOV R87, R114 ;  /* 0x0000007200577202 */ /* 0x000fce0000000f00 */
.L_x_11094:
[----:B------:R-:W-:Y:S05]  /*1bf0*/  BSYNC B1 ;  /* 0x0000000000017941 */ /* 0x000fea0003800000 */
.L_x_11092:
        /* <DEDUP_REMOVED lines=16> */
.L_x_11098:
[----:B------:R-:W-:Y:S05]  /*1d00*/  BSYNC B2 ;  /* 0x0000000000027941 */ /* 0x000fea0003800000 */
.L_x_11097:
        /* <DEDUP_REMOVED lines=44> */
.L_x_11096:
[----:B------:R-:W-:Y:S05]  /*1fd0*/  BSYNC B1 ;  /* 0x0000000000017941 */ /* 0x000fea0003800000 */
.L_x_11095:
        /* <DEDUP_REMOVED lines=21> */
.L_x_11100:
[----:B------:R-:W-:-:S07]  /*2130*/  MOV R88, R114 ;  /* 0x0000007200587202 */ /* 0x000fce0000000f00 */
.L_x_11101:
[----:B------:R-:W-:Y:S05]  /*2140*/  BSYNC B1 ;  /* 0x0000000000017941 */ /* 0x000fea0003800000 */
.L_x_11099:
        /* <DEDUP_REMOVED lines=16> */
.L_x_11105:
[----:B------:R-:W-:Y:S05]  /*2250*/  BSYNC B2 ;  /* 0x0000000000027941 */ /* 0x000fea0003800000 */
.L_x_11104:
        /* <DEDUP_REMOVED lines=44> */
.L_x_11103:
[----:B------:R-:W-:Y:S05]  /*2520*/  BSYNC B1 ;  /* 0x0000000000017941 */ /* 0x000fea0003800000 */
.L_x_11102:
        /* <DEDUP_REMOVED lines=22> */
.L_x_11107:
[----:B------:R-:W-:-:S07]  /*2690*/  MOV R89, R114 ;  /* 0x0000007200597202 */ /* 0x000fce0000000f00 */
.L_x_11108:
[----:B------:R-:W-:Y:S05]  /*26a0*/  BSYNC B1 ;  /* 0x0000000000017941 */ /* 0x000fea0003800000 */
.L_x_11106:
        /* <DEDUP_REMOVED lines=16> */
.L_x_11112:
[----:B------:R-:W-:Y:S05]  /*27b0*/  BSYNC B2 ;  /* 0x0000000000027941 */ /* 0x000fea0003800000 */
.L_x_11111:
        /* <DEDUP_REMOVED lines=44> */
.L_x_11110:
[----:B------:R-:W-:Y:S05]  /*2a80*/  BSYNC B1 ;  /* 0x0000000000017941 */ /* 0x000fea0003800000 */
.L_x_11109:
        /* <DEDUP_REMOVED lines=21> */
.L_x_11114:
[----:B------:R-:W-:-:S07]  /*2be0*/  MOV R90, R114 ;  /* 0x00000072005a7202 */ /* 0x000fce0000000f00 */
.L_x_11115:
[----:B------:R-:W-:Y:S05]  /*2bf0*/  BSYNC B1 ;  /* 0x0000000000017941 */ /* 0x000fea0003800000 */
.L_x_11113:
        /* <DEDUP_REMOVED lines=16> */
.L_x_11119:
[----:B------:R-:W-:Y:S05]  /*2d00*/  BSYNC B2 ;  /* 0x0000000000027941 */ /* 0x000fea0003800000 */
.L_x_11118:
        /* <DEDUP_REMOVED lines=44> */
.L_x_11117:
[----:B------:R-:W-:Y:S05]  /*2fd0*/  BSYNC B1 ;  /* 0x0000000000017941 */ /* 0x000fea0003800000 */
.L_x_11116:
        /* <DEDUP_REMOVED lines=22> */
.L_x_11121:
[----:B------:R-:W-:-:S07]  /*3140*/  MOV R92, R114 ;  /* 0x00000072005c7202 */ /* 0x000fce0000000f00 */
.L_x_11122:
[----:B------:R-:W-:Y:S05]  /*3150*/  BSYNC B1 ;  /* 0x0000000000017941 */ /* 0x000fea0003800000 */
.L_x_11120:
        /* <DEDUP_REMOVED lines=18> */
.L_x_11126:
[----:B------:R-:W-:Y:S05]  /*3280*/  BSYNC B2 ;  /* 0x0000000000027941 */ /* 0x000fea0003800000 */
.L_x_11125:
        /* <DEDUP_REMOVED lines=44> */
.L_x_11124:
[----:B------:R-:W-:Y:S05]  /*3550*/  BSYNC B1 ;  /* 0x0000000000017941 */ /* 0x000fea0003800000 */
.L_x_11123:
[----:B------:R-:W-:Y:S01]  /*3560*/  I2FP.F32.U32 R93, R92 ;  /* 0x0000005c005d7245 */ /* 0x000fe20000201000 */
[----:B------:R-:W-:Y:S01]  /*3570*/  IMAD.U32 R95, R91, 0x10000, RZ ;  /* 0x000100005b5f7824 */ /* 0x000fe200078e00ff */
[----:B------:R-:W-:Y:S01]  /*3580*/  SEL R106, RZ, 0x10000, P5 ;  /* 0x00010000ff6a7807 */ /* 0x000fe20002800000 */
[----:B------:R-:W0:Y:S01]  /*3590*/  LDC.64 R122, c[0x0][0x238] ;  /* 0x00008e00ff7a7b82 */ /* 0x000e220000000a00 */
[----:B------:R-:W-:Y:S01]  /*35a0*/  SEL R94, RZ, 0x1, P2 ;  /* 0x00000001ff5e7807 */ /* 0x000fe20001000000 */
[----:B------:R-:W-:Y:S01]  /*35b0*/  FFMA.FTZ R91, R93, R0, 1.1641532182693481445e-10 ;  /* 0x2f0000005d5b7423 */ /* 0x000fe20000010000 */
[----:B------:R-:W-:Y:S02]  /*35c0*/  ISETP.NE.AND P5, PT, R103, RZ, PT ;  /* 0x000000ff6700720c */ /* 0x000fe40003fa5270 */
[----:B------:R-:W-:Y:S02]  /*35d0*/  ISETP.NE.AND P2, PT, R104, RZ, PT ;  /* 0x000000ff6800720c */ /* 0x000fe40003f45270 */
[----:B------:R-:W-:Y:S01]  /*35e0*/  SEL R98, RZ, 0x1, P5 ;  /* 0x00000001ff627807 */ /* 0x000fe20002800000 */
[----:B------:R-:W1:Y:S01]  /*35f0*/  LDC.64 R120, c[0x0][0x240] ;  /* 0x00009000ff787b82 */ /* 0x000e620000000a00 */
[----:B------:R-:W-:-:S02]  /*3600*/  SEL R96, RZ, 0x1, P2 ;  /* 0x00000001ff607807 */ /* 0x000fc40001000000 */
[----:B------:R-:W-:Y:S01]  /*3610*/  ISETP.NE.AND P6, PT, R102, RZ, PT ;  /* 0x000000ff6600720c */ /* 0x000fe20003fc5270 */
[----:B------:R-:W-:Y:S01]  /*3620*/  FMUL.FTZ R102, R95, R126 ;  /* 0x0000007e5f667220 */ /* 0x000fe20000410000 */
[----:B------:R-:W-:Y:S01]  /*3630*/  FSETP.GTU.FTZ.AND P2, PT, R91, R124, PT ;  /* 0x0000007c5b00720b */ /* 0x000fe20003f5c000 */
[----:B------:R-:W-:Y:S01]  /*3640*/  IMAD.WIDE.U32 R94, R94, 0x1000000, RZ ;  /* 0x010000005e5e7825 */ /* 0x000fe200078e00ff */
[----:B------:R-:W-:Y:S01]  /*3650*/  SEL R91, RZ, 0x100, P4 ;  /* 0x00000100ff5b7807 */ /* 0x000fe20002000000 */
[----:B------:R-:W2:Y:S02]  /*3660*/  @P1 LDC.64 R92, c[0x0][0x230] ;  /* 0x00008c00ff5c1b82 */ /* 0x000ea40000000a00 */
[----:B------:R-:W-:Y:S01]  /*3670*/  FMUL.FTZ R102, R102, R125 ;  /* 0x0000007d66667220 */ /* 0x000fe20000410000 */
[----:B------:R-:W-:Y:S01]  /*3680*/  IMAD.WIDE.U32 R96, R96, 0x10000, RZ ;  /* 0x0001000060607825 */ /* 0x000fe200078e00ff */
[----:B------:R-:W-:Y:S02]  /*3690*/  SEL R103, RZ, 0x1000000, P2 ;  /* 0x01000000ff677807 */ /* 0x000fe40001000000 */
[----:B------:R-:W-:Y:S01]  /*36a0*/  SEL R105, RZ, 0x1, P6 ;  /* 0x00000001ff697807 */ /* 0x000fe20003000000 */
[----:B------:R-:W-:Y:S01]  /*36b0*/  IMAD.WIDE.U32 R98, R98, 0x100, RZ ;  /* 0x0000010062627825 */ /* 0x000fe200078e00ff */
[----:B------:R-:W-:-:S02]  /*36c0*/  FSEL R102, R102, RZ, !P2 ;  /* 0x000000ff66667208 */ /* 0x000fc40005000000 */
[----:B------:R-:W-:Y:S02]  /*36d0*/  IADD3 R119, R116, 0x20, RZ ;  /* 0x0000002074777810 */ /* 0x000fe40007ffe0ff */
[----:B------:R-:W-:Y:S02]  /*36e0*/  LOP3.LUT R104, R98, R94, R96, 0xfe, !PT ;  /* 0x0000005e62687212 */ /* 0x000fe400078efe60 */
[----:B------:R-:W-:Y:S01]  /*36f0*/  LOP3.LUT R94, R91, R103, R106, 0xfe, !PT ;  /* 0x000000675b5e7212 */ /* 0x000fe200078efe6a */
[----:B------:R-:W-:Y:S01]  /*3700*/  FMUL.FTZ R91, R23, R102 ;  /* 0x00000066175b7220 */ /* 0x000fe20000410000 */
[----:B------:R-:W-:Y:S02]  /*3710*/  SEL R103, RZ, 0x1, P3 ;  /* 0x00000001ff677807 */ /* 0x000fe40001800000 */
[----:B------:R-:W-:Y:S01]  /*3720*/  LOP3.LUT R104, R104, R105, RZ, 0xfc, !PT ;  /* 0x0000006968687212 */ /* 0x000fe200078efcff */
[----:B------:R-:W-:Y:S01]  /*3730*/  @P0 FADD.FTZ R91, R83, R91 ;  /* 0x0000005b535b0221 */ /* 0x000fe20000010000 */
[----:B------:R-:W-:Y:S01]  /*3740*/  LOP3.LUT R103, R95, R94, R103, 0xfe, !PT ;  /* 0x0000005e5f677212 */ /* 0x000fe200078efe67 */
[----:B0-----:R-:W-:-:S03]  /*3750*/  IMAD.WIDE.U32 R94, R116, 0x20, R122 ;  /* 0x00000020745e7825 */ /* 0x001fc600078e007a */
[----:B------:R-:W-:Y:S01]  /*3760*/  LOP3.LUT R105, R99, R103, R97, 0xfe, !PT ;  /* 0x0000006763697212 */ /* 0x000fe200078efe61 */
[----:B-1----:R-:W-:Y:S01]  /*3770*/  IMAD.WIDE.U32 R102, R116, 0x8, R120 ;  /* 0x0000000874667825 */ /* 0x002fe200078e0078 */
[----:B------:R0:W-:Y:S03]  /*3780*/  STG.E.128 desc[UR4][R94.64], R84 ;  /* 0x000000545e007986 */ /* 0x0001e6000c101d04 */
[C---:B------:R-:W-:Y:S01]  /*3790*/  IMAD.WIDE.U32 R96, R119.reuse, 0x10, R100 ;  /* 0x0000001077607825 */ /* 0x040fe200078e0064 */
[----:B------:R0:W-:Y:S03]  /*37a0*/  STG.E.128 desc[UR4][R94.64+0x10], R88 ;  /* 0x000010585e007986 */ /* 0x0001e6000c101d04 */
[----:B--2---:R-:W-:Y:S01]  /*37b0*/  @P1 IMAD.WIDE.U32 R92, R119, 0x20, R92 ;  /* 0x00000020775c1825 */ /* 0x004fe200078e005c */
        /* <DEDUP_REMOVED lines=16> */
.L_x_11128:
[----:B------:R-:W-:-:S07]  /*38c0*/  IMAD.MOV.U32 R92, RZ, RZ, R114 ;  /* 0x000000ffff5c7224 */ /* 0x000fce00078e0072 */
.L_x_11129:
[----:B------:R-:W-:Y:S05]  /*38d0*/  BSYNC B1 ;  /* 0x0000000000017941 */ /* 0x000fea0003800000 */
.L_x_11127:
        /* <DEDUP_REMOVED lines=16> */
.L_x_11133:
[----:B------:R-:W-:Y:S05]  /*39e0*/  BSYNC B2 ;  /* 0x0000000000027941 */ /* 0x000fea0003800000 */
.L_x_11132:
        /* <DEDUP_REMOVED lines=44> */
.L_x_11131:
[----:B------:R-:W-:Y:S05]  /*3cb0*/  BSYNC B1 ;  /* 0x0000000000017941 */ /* 0x000fea0003800000 */
.L_x_11130:
[----:B------:R-:W-:Y:S01]  /*3cc0*/  I2FP.F32.U32 R93, R92 ;  /* 0x0000005c005d7245 */ /* 0x000fe20000201000 */
[----:B------:R-:W-:Y:S01]  /*3cd0*/  BSSY B1, `(.L_x_11134) ;  /* 0x0000017000017945 */ /* 0x000fe20003800000 */
[----:B-----5:R-:W-:Y:S01]  /*3ce0*/  SHF.L.U32 R95, R96, 0x10, RZ ;  /* 0x00000010605f7819 */ /* 0x020fe200000006ff */
[----:B------:R-:W-:Y:S01]  /*3cf0*/  VIADD R102, R106, 0x1 ;  /* 0x000000016a667836 */ /* 0x000fe20000000000 */
        /* <DEDUP_REMOVED lines=19> */
.L_x_11135:
[----:B------:R-:W-:-:S07]  /*3e30*/  IMAD.MOV.U32 R93, RZ, RZ, R114 ;  /* 0x000000ffff5d7224 */ /* 0x000fce00078e0072 */
.L_x_11136:
[----:B------:R-:W-:Y:S05]  /*3e40*/  BSYNC B1 ;  /* 0x0000000000017941 */ /* 0x000fea0003800000 */
.L_x_11134:
        /* <DEDUP_REMOVED lines=16> */
.L_x_11140:
[----:B------:R-:W-:Y:S05]  /*3f50*/  BSYNC B2 ;  /* 0x0000000000027941 */ /* 0x000fea0003800000 */
.L_x_11139:
        /* <DEDUP_REMOVED lines=44> */
.L_x_11138:
[----:B------:R-:W-:Y:S05]  /*4220*/  BSYNC B1 ;  /* 0x0000000000017941 */ /* 0x000fea0003800000 */
.L_x_11137:
        /* <DEDUP_REMOVED lines=22> */
.L_x_11142:
[----:B------:R-:W-:-:S07]  /*4390*/  IMAD.MOV.U32 R94, RZ, RZ, R114 ;  /* 0x000000ffff5e7224 */ /* 0x000fce00078e0072 */
.L_x_11143:
[----:B------:R-:W-:Y:S05]  /*43a0*/  BSYNC B1 ;  /* 0x0000000000017941 */ /* 0x000fea0003800000 */
.L_x_11141:
        /* <DEDUP_REMOVED lines=16> */
.L_x_11147:
[----:B------:R-:W-:Y:S05]  /*44b0*/  BSYNC B2 ;  /* 0x0000000000027941 */ /* 0x000fea0003800000 */
.L_x_11146:
        /* <DEDUP_REMOVED lines=44> */
.L_x_11145:
[----:B------:R-:W-:Y:S05]  /*4780*/  BSYNC B1 ;  /* 0x0000000000017941 */ /* 0x000fea0003800000 */
.L_x_11144:
[----:B------:R-:W-:Y:S01]  /*4790*/  I2FP.F32.U32 R95, R94 ;  /* 0x0000005e005f7245 */ /* 0x000fe20000201000 */
[----:B------:R-:W-:Y:S01]  /*47a0*/  BSSY B1, `(.L_x_11148) ;  /* 0x0000017000017945 */ /* 0x000fe20003800000 */
[C---:B------:R-:W-:Y:S01]  /*47b0*/  SHF.L.U32 R103, R97.reuse, 0x10, RZ ;  /* 0x0000001061677819 */ /* 0x040fe200000006ff */
        /* <DEDUP_REMOVED lines=20> */
.L_x_11149:
[----:B------:R-:W-:-:S07]  /*4900*/  IMAD.MOV.U32 R95, RZ, RZ, R114 ;  /* 0x000000ffff5f7224 */ /* 0x000fce00078e0072 */
.L_x_11150:
[----:B------:R-:W-:Y:S05]  /*4910*/  BSYNC B1 ;  /* 0x0000000000017941 */ /* 0x000fea0003800000 */
.L_x_11148:
        /* <DEDUP_REMOVED lines=16> */
.L_x_11154:
[----:B------:R-:W-:Y:S05]  /*4a20*/  BSYNC B2 ;  /* 0x0000000000027941 */ /* 0x000fea0003800000 */
.L_x_11153:
        /* <DEDUP_REMOVED lines=44> */
.L_x_11152:
[----:B------:R-:W-:Y:S05]  /*4cf0*/  BSYNC B1 ;  /* 0x0000000000017941 */ /* 0x000fea0003800000 */
.L_x_11151:
        /* <DEDUP_REMOVED lines=21> */
.L_x_11156:
[----:B------:R-:W-:-:S07]  /*4e50*/  IMAD.MOV.U32 R96, RZ, RZ, R114 ;  /* 0x000000ffff607224 */ /* 0x000fce00078e0072 */
.L_x_11157:
[----:B------:R-:W-:Y:S05]  /*4e60*/  BSYNC B1 ;  /* 0x0000000000017941 */ /* 0x000fea0003800000 */
.L_x_11155:
        /* <DEDUP_REMOVED lines=16> */
.L_x_11161:
[----:B------:R-:W-:Y:S05]  /*4f70*/  BSYNC B2 ;  /* 0x0000000000027941 */ /* 0x000fea0003800000 */
.L_x_11160:
        /* <DEDUP_REMOVED lines=44> */
.L_x_11159:
[----:B------:R-:W-:Y:S05]  /*5240*/  BSYNC B1 ;  /* 0x0000000000017941 */ /* 0x000fea0003800000 */
.L_x_11158:
        /* <DEDUP_REMOVED lines=22> */
.L_x_11163:
[----:B------:R-:W-:-:S07]  /*53b0*/  IMAD.MOV.U32 R97, RZ, RZ, R114 ;  /* 0x000000ffff617224 */ /* 0x000fce00078e0072 */
.L_x_11164:
[----:B------:R-:W-:Y:S05]  /*53c0*/  BSYNC B1 ;  /* 0x0000000000017941 */ /* 0x000fea0003800000 */
.L_x_11162:
        /* <DEDUP_REMOVED lines=16> */
.L_x_11168:
[----:B------:R-:W-:Y:S05]  /*54d0*/  BSYNC B2 ;  /* 0x0000000000027941 */ /* 0x000fea0003800000 */
.L_x_11167:
        /* <DEDUP_REMOVED lines=44> */
.L_x_11166:
[----:B------:R-:W-:Y:S05]  /*57a0*/  BSYNC B1 ;  /* 0x0000000000017941 */ /* 0x000fea0003800000 */
.L_x_11165:
        /* <DEDUP_REMOVED lines=21> */
.L_x_11170:
[----:B------:R-:W-:-:S07]  /*5900*/  IMAD.MOV.U32 R98, RZ, RZ, R114 ;  /* 0x000000ffff627224 */ /* 0x000fce00078e0072 */
.L_x_11171:
[----:B------:R-:W-:Y:S05]  /*5910*/  BSYNC B1 ;  /* 0x0000000000017941 */ /* 0x000fea0003800000 */
.L_x_11169:
        /* <DEDUP_REMOVED lines=16> */
.L_x_11175:
[----:B------:R-:W-:Y:S05]  /*5a20*/  BSYNC B2 ;  /* 0x0000000000027941 */ /* 0x000fea0003800000 */
.L_x_11174:
        /* <DEDUP_REMOVED lines=44> */
.L_x_11173:
[----:B------:R-:W-:Y:S05]  /*5cf0*/  BSYNC B1 ;  /* 0x0000000000017941 */ /* 0x000fea0003800000 */
.L_x_11172:
        /* <DEDUP_REMOVED lines=22> */
.L_x_11177:
[----:B------:R-:W-:-:S07]  /*5e60*/  IMAD.MOV.U32 R102, RZ, RZ, R114 ;  /* 0x000000ffff667224 */ /* 0x000fce00078e0072 */
.L_x_11178:
[----:B------:R-:W-:Y:S05]  /*5e70*/  BSYNC B1 ;  /* 0x0000000000017941 */ /* 0x000fea0003800000 */
.L_x_11176:
        /* <DEDUP_REMOVED lines=18> */
.L_x_11182:
[----:B------:R-:W-:Y:S05]  /*5fa0*/  BSYNC B2 ;  /* 0x0000000000027941 */ /* 0x000fea0003800000 */
.L_x_11181:
        /* <DEDUP_REMOVED lines=44> */
.L_x_11180:
[----:B------:R-:W-:Y:S05]  /*6270*/  BSYNC B1 ;  /* 0x0000000000017941 */ /* 0x000fea0003800000 */
.L_x_11179:
[----:B------:R-:W-:Y:S02]  /*6280*/  I2FP.F32.U32 R103, R102 ;  /* 0x0000006600677245 */ /* 0x000fe40000201000 */
[----:B------:R-:W-:Y:S02]  /*6290*/  SEL R130, RZ, 0x10000, P5 ;  /* 0x00010000ff827807 */ /* 0x000fe40002800000 */
[----:B------:R-:W-:Y:S01]  /*62a0*/  SEL R128, RZ, 0x1, P2 ;  /* 0x00000001ff807807 */ /* 0x000fe20001000000 */
[----:B------:R-:W-:Y:S01]  /*62b0*/  FFMA.FTZ R105, R103, R0, 1.1641532182693481445e-10 ;  /* 0x2f00000067697423 */ /* 0x000fe20000010000 */
[----:B------:R-:W-:Y:S01]  /*62c0*/  ISETP.NE.AND P5, PT, R118, RZ, PT ;  /* 0x000000ff7600720c */ /* 0x000fe20003fa5270 */
[----:B------:R-:W0:Y:S01]  /*62d0*/  @P1 LDC.64 R102, c[0x0][0x230] ;  /* 0x00008c00ff661b82 */ /* 0x000e220000000a00 */
[----:B------:R-:W-:Y:S01]  /*62e0*/  ISETP.NE.AND P2, PT, R127, RZ, PT ;  /* 0x000000ff7f00720c */ /* 0x000fe20003f45270 */
[----:B------:R-:W-:Y:S01]  /*62f0*/  IMAD.WIDE.U32 R128, R128, 0x1000000, RZ ;  /* 0x0100000080807825 */ /* 0x000fe200078e00ff */
[----:B------:R-:W-:-:S02]  /*6300*/  SHF.L.U32 R99, R99, 0x10, RZ ;  /* 0x0000001063637819 */ /* 0x000fc400000006ff */
[----:B------:R-:W-:Y:S02]  /*6310*/  SEL R104, RZ, 0x1, P2 ;  /* 0x00000001ff687807 */ /* 0x000fe40001000000 */
[----:B------:R-:W-:Y:S01]  /*6320*/  SEL R106, RZ, 0x1, P5 ;  /* 0x00000001ff6a7807 */ /* 0x000fe20002800000 */
[----:B------:R-:W-:Y:S01]  /*6330*/  FMUL.FTZ R118, R99, R126 ;  /* 0x0000007e63767220 */ /* 0x000fe20000410000 */
[----:B------:R-:W-:Y:S01]  /*6340*/  FSETP.GTU.FTZ.AND P2, PT, R105, R124, PT ;  /* 0x0000007c6900720b */ /* 0x000fe20003f5c000 */
[----:B------:R-:W-:Y:S01]  /*6350*/  IMAD.WIDE.U32 R104, R104, 0x10000, RZ ;  /* 0x0001000068687825 */ /* 0x000fe200078e00ff */
[----:B------:R-:W-:-:S03]  /*6360*/  ISETP.NE.AND P6, PT, R117, RZ, PT ;  /* 0x000000ff7500720c */ /* 0x000fc60003fc5270 */
[----:B------:R-:W-:Y:S01]  /*6370*/  FMUL.FTZ R118, R118, R125 ;  /* 0x0000007d76767220 */ /* 0x000fe20000410000 */
[----:B------:R-:W-:Y:S01]  /*6380*/  SEL R99, RZ, 0x100, P4 ;  /* 0x00000100ff637807 */ /* 0x000fe20002000000 */
[----:B------:R-:W-:Y:S01]  /*6390*/  IMAD.WIDE.U32 R106, R106, 0x100, RZ ;  /* 0x000001006a6a7825 */ /* 0x000fe200078e00ff */
[----:B------:R-:W-:Y:S02]  /*63a0*/  SEL R117, RZ, 0x1000000, P2 ;  /* 0x01000000ff757807 */ /* 0x000fe40001000000 */
[----:B------:R-:W-:Y:S02]  /*63b0*/  FSEL R118, R118, RZ, !P2 ;  /* 0x000000ff76767208 */ /* 0x000fe40005000000 */
[----:B------:R-:W-:Y:S02]  /*63c0*/  LOP3.LUT R132, R106, R128, R104, 0xfe, !PT ;  /* 0x000000806a847212 */ /* 0x000fe400078efe68 */
[----:B------:R-:W-:Y:S01]  /*63d0*/  LOP3.LUT R128, R99, R117, R130, 0xfe, !PT ;  /* 0x0000007563807212 */ /* 0x000fe200078efe82 */
[----:B------:R-:W-:Y:S01]  /*63e0*/  FMUL.FTZ R99, R15, R118 ;  /* 0x000000760f637220 */ /* 0x000fe20000410000 */
[----:B------:R-:W-:Y:S01]  /*63f0*/  SEL R127, RZ, 0x1, P3 ;  /* 0x00000001ff7f7807 */ /* 0x000fe20001800000 */
[----:B------:R-:W-:Y:S01]  /*6400*/  VIADD R117, R116, 0x40 ;  /* 0x0000004074757836 */ /* 0x000fe20000000000 */
[----:B------:R-:W-:Y:S01]  /*6410*/  SEL R133, RZ, 0x1, P6 ;  /* 0x00000001ff857807 */ /* 0x000fe20003000000 */
[----:B------:R-:W-:Y:S01]  /*6420*/  @P0 FADD.FTZ R99, R83, R99 ;  /* 0x0000006353630221 */ /* 0x000fe20000010000 */
[----:B------:R-:W-:Y:S01]  /*6430*/  LOP3.LUT R127, R129, R128, R127, 0xfe, !PT ;  /* 0x00000080817f7212 */ /* 0x000fe200078efe7f */
[----:B------:R-:W-:Y:S01]  /*6440*/  IMAD.WIDE.U32 R128, R119, 0x20, R122 ;  /* 0x0000002077807825 */ /* 0x000fe200078e007a */
[----:B------:R-:W-:-:S02]  /*6450*/  LOP3.LUT R132, R132, R133, RZ, 0xfc, !PT ;  /* 0x0000008584847212 */ /* 0x000fc400078efcff */
[----:B------:R-:W-:Y:S01]  /*6460*/  LOP3.LUT R133, R107, R127, R105, 0xfe, !PT ;  /* 0x0000007f6b857212 */ /* 0x000fe200078efe69 */
[----:B------:R-:W-:Y:S01]  /*6470*/  IMAD.WIDE.U32 R130, R119, 0x8, R120 ;  /* 0x0000000877827825 */ /* 0x000fe200078e0078 */
[----:B------:R1:W-:Y:S03]  /*6480*/  STG.E.128 desc[UR4][R128.64], R92 ;  /* 0x0000005c80007986 */ /* 0x0003e6000c101d04 */
[C---:B------:R-:W-:Y:S01]  /*6490*/  IMAD.WIDE.U32 R104, R117.reuse, 0x10, R100 ;  /* 0x0000001075687825 */ /* 0x040fe200078e0064 */
[----:B------:R1:W-:Y:S03]  /*64a0*/  STG.E.128 desc[UR4][R128.64+0x10], R96 ;  /* 0x0000106080007986 */ /* 0x0003e6000c101d04 */
[----:B0-----:R-:W-:Y:S01]  /*64b0*/  @P1 IMAD.WIDE.U32 R102, R117, 0x20, R102 ;  /* 0x0000002075661825 */ /* 0x001fe200078e0066 */
        /* <DEDUP_REMOVED lines=16> */
.L_x_11184:
[----:B------:R-:W-:-:S07]  /*65c0*/  MOV R100, R114 ;  /* 0x0000007200647202 */ /* 0x000fce0000000f00 */
.L_x_11185:
[----:B------:R-:W-:Y:S05]  /*65d0*/  BSYNC B1 ;  /* 0x0000000000017941 */ /* 0x000fea0003800000 */
.L_x_11183:
        /* <DEDUP_REMOVED lines=16> */
.L_x_11189:
[----:B------:R-:W-:Y:S05]  /*66e0*/  BSYNC B2 ;  /* 0x0000000000027941 */ /* 0x000fea0003800000 */
.L_x_11188:
        /* <DEDUP_REMOVED lines=44> */
.L_x_11187:
[----:B------:R-:W-:Y:S05]  /*69b0*/  BSYNC B1 ;  /* 0x0000000000017941 */ /* 0x000fea0003800000 */
.L_x_11186:
        /* <DEDUP_REMOVED lines=23> */
.L_x_11191:
[----:B------:R-:W-:-:S07]  /*6b30*/  MOV R101, R114 ;  /* 0x0000007200657202 */ /* 0x000fce0000000f00 */
.L_x_11192:
[----:B------:R-:W-:Y:S05]  /*6b40*/  BSYNC B1 ;  /* 0x0000000000017941 */ /* 0x000fea0003800000 */
.L_x_11190:
        /* <DEDUP_REMOVED lines=16> */
.L_x_11196:
[----:B------:R-:W-:Y:S05]  /*6c50*/  BSYNC B2 ;  /* 0x0000000000027941 */ /* 0x000fea0003800000 */
.L_x_11195:
        /* <DEDUP_REMOVED lines=44> */
.L_x_11194:
[----:B------:R-:W-:Y:S05]  /*6f20*/  BSYNC B1 ;  /* 0x0000000000017941 */ /* 0x000fea0003800000 */
.L_x_11193:
        /* <DEDUP_REMOVED lines=22> */
.L_x_11198:
[----:B------:R-:W-:-:S07]  /*7090*/  MOV R102, R114 ;  /* 0x0000007200667202 */ /* 0x000fce0000000f00 */
.L_x_11199:
[----:B------:R-:W-:Y:S05]  /*70a0*/  BSYNC B1 ;  /* 0x0000000000017941 */ /* 0x000fea0003800000 */
.L_x_11197:
        /* <DEDUP_REMOVED lines=16> */
.L_x_11203:
[----:B------:R-:W-:Y:S05]  /*71b0*/  BSYNC B2 ;  /* 0x0000000000027941 */ /* 0x000fea0003800000 */
.L_x_11202:
        /* <DEDUP_REMOVED lines=44> */
.L_x_11201:
[----:B------:R-:W-:Y:S05]  /*7480*/  BSYNC B1 ;  /* 0x0000000000017941 */ /* 0x000fea0003800000 */
.L_x_11200:
        /* <DEDUP_REMOVED lines=22> */
.L_x_11205:
[----:B------:R-:W-:-:S07]  /*75f0*/  MOV R103, R114 ;  /* 0x0000007200677202 */ /* 0x000fce0000000f00 */
.L_x_11206:
[----:B------:R-:W-:Y:S05]  /*7600*/  BSYNC B1 ;  /* 0x0000000000017941 */ /* 0x000fea0003800000 */
.L_x_11204:
        /* <DEDUP_REMOVED lines=16> */
.L_x_11210:
[----:B------:R-:W-:Y:S05]  /*7710*/  BSYNC B2 ;  /* 0x0000000000027941 */ /* 0x000fea0003800000 */
.L_x_11209:
        /* <DEDUP_REMOVED lines=44> */
.L_x_11208:
[----:B------:R-:W-:Y:S05]  /*79e0*/  BSYNC B1 ;  /* 0x0000000000017941 */ /* 0x000fea0003800000 */
.L_x_11207:
        /* <DEDUP_REMOVED lines=21> */
.L_x_11212:
[----:B------:R-:W-:-:S07]  /*7b40*/  MOV R104, R114 ;  /* 0x0000007200687202 */ /* 0x000fce0000000f00 */
.L_x_11213:
[----:B------:R-:W-:Y:S05]  /*7b50*/  BSYNC B1 ;  /* 0x0000000000017941 */ /* 0x000fea0003800000 */
.L_x_11211:
        /* <DEDUP_REMOVED lines=16> */
.L_x_11217:
[----:B------:R-:W-:Y:S05]  /*7c60*/  BSYNC B2 ;  /* 0x0000000000027941 */ /* 0x000fea0003800000 */
.L_x_11216:
        /* <DEDUP_REMOVED lines=44> */
.L_x_11215:
[----:B------:R-:W-:Y:S05]  /*7f30*/  BSYNC B1 ;  /* 0x0000000000017941 */ /* 0x000fea0003800000 */
.L_x_11214:
        /* <DEDUP_REMOVED lines=22> */
.L_x_11219:
[----:B------:R-:W-:-:S07]  /*80a0*/  IMAD.MOV.U32 R105, RZ, RZ, R114 ;  /* 0x000000ffff697224 */ /* 0x000fce00078e0072 */
.L_x_11220:
[----:B------:R-:W-:Y:S05]  /*80b0*/  BSYNC B1 ;  /* 0x0000000000017941 */ /* 0x000fea0003800000 */
.L_x_11218:
        /* <DEDUP_REMOVED lines=16> */
.L_x_11224:
[----:B------:R-:W-:Y:S05]  /*81c0*/  BSYNC B2 ;  /* 0x0000000000027941 */ /* 0x000fea0003800000 */
.L_x_11223:
        /* <DEDUP_REMOVED lines=44> */
.L_x_11222:
[----:B------:R-:W-:Y:S05]  /*8490*/  BSYNC B1 ;  /* 0x0000000000017941 */ /* 0x000fea0003800000 */
.L_x_11221:
        /* <DEDUP_REMOVED lines=21> */
.L_x_11226:
[----:B------:R-:W-:-:S07]  /*85f0*/  MOV R106, R114 ;  /* 0x00000072006a7202 */ /* 0x000fce0000000f00 */
.L_x_11227:
[----:B------:R-:W-:Y:S05]  /*8600*/  BSYNC B1 ;  /* 0x0000000000017941 */ /* 0x000fea0003800000 */
.L_x_11225:
        /* <DEDUP_REMOVED lines=16> */
.L_x_11231:
[----:B------:R-:W-:Y:S05]  /*8710*/  BSYNC B2 ;  /* 0x0000000000027941 */ /* 0x000fea0003800000 */
.L_x_11230:
        /* <DEDUP_REMOVED lines=44> */
.L_x_11229:
[----:B------:R-:W-:Y:S05]  /*89e0*/  BSYNC B1 ;  /* 0x0000000000017941 */ /* 0x000fea0003800000 */
.L_x_11228:
        /* <DEDUP_REMOVED lines=22> */
.L_x_11233:
[----:B------:R-:W-:-:S07]  /*8b50*/  MOV R127, R114 ;  /* 0x00000072007f7202 */ /* 0x000fce0000000f00 */
.L_x_11234:
[----:B------:R-:W-:Y:S05]  /*8b60*/  BSYNC B1 ;  /* 0x0000000000017941 */ /* 0x000fea0003800000 */
.L_x_11232:
        /* <DEDUP_REMOVED lines=18> */
.L_x_11238:
[----:B------:R-:W-:Y:S05]  /*8c90*/  BSYNC B2 ;  /* 0x0000000000027941 */ /* 0x000fea0003800000 */
.L_x_11237:
        /* <DEDUP_REMOVED lines=44> */
.L_x_11236:
[----:B------:R-:W-:Y:S05]  /*8f60*/  BSYNC B1 ;  /* 0x0000000000017941 */ /* 0x000fea0003800000 */
.L_x_11235:
[----:B------:R-:W-:Y:S01]  /*8f70*/  FADD.FTZ R130, RZ, R84 ;  /* 0x00000054ff827221 */ /* 0x000fe20000010000 */
[----:B------:R-:W-:Y:S01]  /*8f80*/  I2FP.F32.U32 R127, R127 ;  /* 0x0000007f007f7245 */ /* 0x000fe20000201000 */
[----:B------:R-:W-:Y:S01]  /*8f90*/  IMAD.WIDE.U32 R122, R117, 0x20, R122 ;  /* 0x00000020757a7825 */ /* 0x000fe200078e007a */
[----:B------:R-:W-:-:S03]  /*8fa0*/  SHF.L.U32 R107, R107, 0x10, RZ ;  /* 0x000000106b6b7819 */ /* 0x000fc600000006ff */
[----:B------:R-:W-:Y:S01]  /*8fb0*/  FADD.FTZ R129, R85, R130 ;  /* 0x0000008255817221 */ /* 0x000fe20000010000 */
[----:B------:R-:W-:Y:S01]  /*8fc0*/  SEL R128, RZ, 0x1, P2 ;  /* 0x00000001ff807807 */ /* 0x000fe20001000000 */
[----:B------:R-:W-:Y:S01]  /*8fd0*/  FFMA.FTZ R127, R127, R0, 1.1641532182693481445e-10 ;  /* 0x2f0000007f7f7423 */ /* 0x000fe20000010000 */
[----:B------:R-:W-:Y:S01]  /*8fe0*/  ISETP.NE.AND P2, PT, R135, RZ, PT ;  /* 0x000000ff8700720c */ /* 0x000fe20003f45270 */
[----:B------:R-:W-:Y:S01]  /*8ff0*/  FADD.FTZ R130, R86, R129 ;  /* 0x0000008156827221 */ /* 0x000fe20000010000 */
[----:B------:R-:W-:Y:S01]  /*9000*/  FMUL.FTZ R126, R107, R126 ;  /* 0x0000007e6b7e7220 */ /* 0x000fe20000410000 */
[----:B------:R-:W-:Y:S01]  /*9010*/  SEL R107, RZ, 0x1, P1 ;  /* 0x00000001ff6b7807 */ /* 0x000fe20000800000 */
[----:B------:R-:W-:-:S04]  /*9020*/  IMAD.WIDE.U32 R120, R117, 0x8, R120 ;  /* 0x0000000875787825 */ /* 0x000fc800078e0078 */
[----:B------:R-:W-:Y:S01]  /*9030*/  FADD.FTZ R129, R87, R130 ;  /* 0x0000008257817221 */ /* 0x000fe20000010000 */
[----:B------:R-:W-:Y:S01]  /*9040*/  FSETP.GTU.FTZ.AND P1, PT, R127, R124, PT ;  /* 0x0000007c7f00720b */ /* 0x000fe20003f3c000 */
[----:B------:R0:W-:Y:S01]  /*9050*/  STG.E.128 desc[UR4][R122.64], R100 ;  /* 0x000000647a007986 */ /* 0x0001e2000c101d04 */
[----:B------:R-:W-:Y:S01]  /*9060*/  SEL R132, RZ, 0x10000, P5 ;  /* 0x00010000ff847807 */ /* 0x000fe20002800000 */
[----:B------:R-:W-:Y:S01]  /*9070*/  FADD.FTZ R130, R88, R129 ;  /* 0x0000008158827221 */ /* 0x000fe20000010000 */
[----:B------:R-:W-:Y:S01]  /*9080*/  SEL R135, RZ, 0x100, P4 ;  /* 0x00000100ff877807 */ /* 0x000fe20002000000 */
[----:B------:R-:W-:Y:S01]  /*9090*/  UMOV UR8, 0xffffffff ;  /* 0xffffffff00087882 */ /* 0x000fe20000000000 */
[----:B------:R-:W-:Y:S01]  /*90a0*/  SEL R131, RZ, 0x1000000, P1 ;  /* 0x01000000ff837807 */ /* 0x000fe20000800000 */
[----:B------:R-:W-:Y:S01]  /*90b0*/  FADD.FTZ R129, R89, R130 ;  /* 0x0000008259817221 */ /* 0x000fe20000010000 */
[----:B------:R-:W-:Y:S02]  /*90c0*/  ISETP.NE.AND P6, PT, R134, RZ, PT ;  /* 0x000000ff8600720c */ /* 0x000fe40003fc5270 */
[----:B------:R-:W-:Y:S01]  /*90d0*/  LOP3.LUT R135, R135, R131, R132, 0xfe, !PT ;  /* 0x0000008387877212 */ /* 0x000fe200078efe84 */
[----:B------:R-:W-:Y:S01]  /*90e0*/  FADD.FTZ R130, R90, R129 ;  /* 0x000000815a827221 */ /* 0x000fe20000010000 */
[----:B------:R-:W-:-:S03]  /*90f0*/  SEL R133, RZ, 0x1, P6 ;  /* 0x00000001ff857807 */ /* 0x000fc60003000000 */
[----:B------:R-:W-:-:S04]  /*9100*/  FADD.FTZ R129, R91, R130 ;  /* 0x000000825b817221 */ /* 0x000fc80000010000 */
[----:B------:R-:W-:-:S04]  /*9110*/  FADD.FTZ R130, R92, R129 ;  /* 0x000000815c827221 */ /* 0x000fc80000010000 */
[----:B------:R-:W-:-:S04]  /*9120*/  FADD.FTZ R129, R93, R130 ;  /* 0x000000825d817221 */ /* 0x000fc80000010000 */
[----:B------:R-:W-:Y:S01]  /*9130*/  FADD.FTZ R0, R94, R129 ;  /* 0x000000815e007221 */ /* 0x000fe20000010000 */
[----:B------:R-:W-:-:S04]  /*9140*/  IMAD.WIDE.U32 R128, R128, 0x1000000, RZ ;  /* 0x0100000080807825 */ /* 0x000fc800078e00ff */
[----:B------:R-:W-:Y:S01]  /*9150*/  FADD.FTZ R127, R95, R0 ;  /* 0x000000005f7f7221 */ /* 0x000fe20000010000 */
[----:B------:R-:W-:Y:S01]  /*9160*/  FMUL.FTZ R0, R126, R125 ;  /* 0x0000007d7e007220 */ /* 0x000fe20000410000 */
[----:B------:R-:W-:Y:S01]  /*9170*/  SEL R126, RZ, 0x1, P2 ;  /* 0x00000001ff7e7807 */ /* 0x000fe20001000000 */
[----:B------:R-:W-:-:S04]  /*9180*/  IMAD.WIDE.U32 R124, R107, 0x10000, RZ ;  /* 0x000100006b7c7825 */ /* 0x000fc800078e00ff */
[----:B------:R-:W-:Y:S01]  /*9190*/  FADD.FTZ R130, R96, R127 ;  /* 0x0000007f60827221 */ /* 0x000fe20000010000 */
[----:B------:R-:W-:Y:S01]  /*91a0*/  FSEL R0, R0, RZ, !P1 ;  /* 0x000000ff00007208 */ /* 0x000fe20004800000 */
[----:B------:R-:W-:-:S04]  /*91b0*/  IMAD.WIDE.U32 R126, R126, 0x100, RZ ;  /* 0x000001007e7e7825 */ /* 0x000fc800078e00ff */
[----:B------:R-:W-:-:S04]  /*91c0*/  FADD.FTZ R107, R97, R130 ;  /* 0x00000082616b7221 */ /* 0x000fc80000010000 */
[----:B------:R-:W-:Y:S01]  /*91d0*/  FADD.FTZ R130, R98, R107 ;  /* 0x0000006b62827221 */ /* 0x000fe20000010000 */
[----:B------:R-:W-:Y:S01]  /*91e0*/  LOP3.LUT R124, R126, R128, R124, 0xfe, !PT ;  /* 0x000000807e7c7212 */ /* 0x000fe200078efe7c */
[----:B------:R-:W-:Y:S01]  /*91f0*/  FMUL.FTZ R107, R7, R0 ;  /* 0x00000000076b7220 */ /* 0x000fe20000410000 */
[----:B------:R-:W-:Y:S01]  /*9200*/  SEL R128, RZ, 0x1, P3 ;  /* 0x00000001ff807807 */ /* 0x000fe20001800000 */
[----:B------:R-:W-:Y:S01]  /*9210*/  FADD.FTZ R131, R99, R130 ;  /* 0x0000008263837221 */ /* 0x000fe20000010000 */
[----:B------:R-:W-:Y:S01]  /*9220*/  LOP3.LUT R124, R124, R133, RZ, 0xfc, !PT ;  /* 0x000000857c7c7212 */ /* 0x000fe200078efcff */
[----:B------:R-:W-:Y:S01]  /*9230*/  @P0 FADD.FTZ R107, R83, R107 ;  /* 0x0000006b536b0221 */ /* 0x000fe20000010000 */
[----:B------:R-:W-:Y:S01]  /*9240*/  ISETP.NE.AND P0, PT, R2, RZ, PT ;  /* 0x000000ff0200720c */ /* 0x000fe20003f05270 */
[----:B------:R-:W-:Y:S01]  /*9250*/  FADD.FTZ R0, R100, R131 ;  /* 0x0000008364007221 */ /* 0x000fe20000010000 */
[----:B------:R-:W-:Y:S02]  /*9260*/  LOP3.LUT R131, R129, R135, R128, 0xfe, !PT ;  /* 0x0000008781837212 */ /* 0x000fe400078efe80 */
[----:B------:R0:W-:Y:S01]  /*9270*/  STG.E.128 desc[UR4][R122.64+0x10], R104 ;  /* 0x000010687a007986 */ /* 0x0001e2000c101d04 */
[----:B------:R-:W-:Y:S01]  /*9280*/  FADD.FTZ R129, R101, R0 ;  /* 0x0000000065817221 */ /* 0x000fe20000010000 */
[----:B------:R-:W-:-:S03]  /*9290*/  LOP3.LUT R125, R127, R131, R125, 0xfe, !PT ;  /* 0x000000837f7d7212 */ /* 0x000fc600078efe7d */
        /* <DEDUP_REMOVED lines=77> */
.L_x_11252:
[----:B------:R-:W-:Y:S01]  /*9770*/  FMUL.FTZ R0, R120, R120 ;  /* 0x0000007878007220 */ /* 0x000fe20000410000 */
[----:B01----:R-:W-:Y:S01]  /*9780*/  FADD.FTZ R124, R124, R127 ;  /* 0x0000007f7c7c7221 */ /* 0x003fe20000010000 */
[----:B------:R-:W-:Y:S01]  /*9790*/  PLOP3.LUT P1, PT, PT, PT, UP1, 0x40, 0x0 ;  /* 0x000000000000781c */ /* 0x000fe20003f2e818 */
[----:B------:R-:W0:Y:S01]  /*97a0*/  @!P0 LDC.64 R122, c[0x0][0x250] ;  /* 0x00009400ff7a8b82 */ /* 0x000e220000000a00 */
[----:B------:R-:W-:Y:S01]  /*97b0*/  PLOP3.LUT P2, PT, PT, PT, UP1, 0x40, 0x0 ;  /* 0x000000000000781c */ /* 0x000fe20003f4e818 */
[----:B------:R-:W-:Y:S01]  /*97c0*/  FFMA.FTZ R121, R124, R121, UR11 ;  /* 0x0000000b7c797e23 */ /* 0x000fe20008010079 */
[----:B------:R-:W-:Y:S02]  /*97d0*/  FSEL R0, R0, RZ, !P1 ;  /* 0x000000ff00007208 */ /* 0x000fe40004800000 */
[----:B------:R-:W-:-:S03]  /*97e0*/  FSEL R124, R120, RZ, P2 ;  /* 0x000000ff787c7208 */ /* 0x000fc60001000000 */
[----:B------:R-:W-:Y:S02]  /*97f0*/  FADD.FTZ R0, R121, R0 ;  /* 0x0000000079007221 */ /* 0x000fe40000010000 */
[--C-:B------:R-:W-:Y:S01]  /*9800*/  FADD.FTZ R126, R84, -R124.reuse ;  /* 0x8000007c547e7221 */ /* 0x100fe20000010000 */
[--C-:B------:R-:W-:Y:S01]  /*9810*/  FADD.FTZ R128, R85, -R124.reuse ;  /* 0x8000007c55807221 */ /* 0x100fe20000010000 */
[--C-:B------:R-:W-:Y:S01]  /*9820*/  FADD.FTZ R134, R89, -R124.reuse ;  /* 0x8000007c59867221 */ /* 0x100fe20000010000 */
[----:B------:R-:W1:Y:S01]  /*9830*/  LDC.64 R84, c[0x0][0x2b8] ;  /* 0x0000ae00ff547b82 */ /* 0x000e620000000a00 */
[----:B------:R-:W2:Y:S01]  /*9840*/  MUFU.RSQ R89, R0 ;  /* 0x0000000000597308 */ /* 0x000ea20000001400 */
[--C-:B------:R-:W-:Y:S01]  /*9850*/  FADD.FTZ R130, R86, -R124.reuse ;  /* 0x8000007c56827221 */ /* 0x100fe20000010000 */
[--C-:B------:R-:W-:Y:S01]  /*9860*/  FADD.FTZ R132, R87, -R124.reuse ;  /* 0x8000007c57847221 */ /* 0x100fe20000010000 */
[--C-:B------:R-:W-:Y:S01]  /*9870*/  FADD.FTZ R88, R88, -R124.reuse ;  /* 0x8000007c58587221 */ /* 0x100fe20000010000 */
[--C-:B------:R-:W-:Y:S01]  /*9880*/  FADD.FTZ R94, R94, -R124.reuse ;  /* 0x8000007c5e5e7221 */ /* 0x100fe20000010000 */
[--C-:B------:R-:W-:Y:S01]  /*9890*/  FADD.FTZ R90, R90, -R124.reuse ;  /* 0x8000007c5a5a7221 */ /* 0x100fe20000010000 */
[--C-:B------:R-:W-:Y:S01]  /*98a0*/  FADD.FTZ R142, R97, -R124.reuse ;  /* 0x8000007c618e7221 */ /* 0x100fe20000010000 */
[----:B------:R-:W3:Y:S01]  /*98b0*/  @!P0 LDC.64 R86, c[0x0][0x258] ;  /* 0x00009600ff568b82 */ /* 0x000ee20000000a00 */
        /* <DEDUP_REMOVED lines=9> */
[C---:B--2---:R-:W-:Y:S01]  /*9950*/  FMUL.FTZ R97, R89.reuse, R88 ;  /* 0x0000005859617220 */ /* 0x044fe20000410000 */
[----:B------:R-:W-:Y:S01]  /*9960*/  FMUL.FTZ R105, R89, R94 ;  /* 0x0000005e59697220 */ /* 0x000fe20000410000 */
        /* <DEDUP_REMOVED lines=8> */
[----:B------:R-:W-:Y:S01]  /*99f0*/  FFMA.FTZ R90, R44, R97, R68 ;  /* 0x000000612c5a7223 */ /* 0x000fe20000010044 */
[----:B------:R-:W-:Y:S01]  /*9a00*/  FMUL.FTZ R91, R89, R126 ;  /* 0x0000007e595b7220 */ /* 0x000fe20000410000 */
[----:B-1----:R-:W-:-:S04]  /*9a10*/  IMAD.WIDE.U32 R96, R119, 0x10, R84 ;  /* 0x0000001077607825 */ /* 0x002fc800078e0054 */
[C---:B------:R-:W-:Y:S01]  /*9a20*/  FMUL.FTZ R125, R89.reuse, R104 ;  /* 0x00000068597d7220 */ /* 0x040fe20000410000 */
[----:B------:R-:W-:Y:S01]  /*9a30*/  FFMA.FTZ R85, R42, R105, R66 ;  /* 0x000000692a557223 */ /* 0x000fe20000010042 */
[C---:B------:R-:W-:Y:S01]  /*9a40*/  FMUL.FTZ R95, R89.reuse, R130 ;  /* 0x00000082595f7220 */ /* 0x040fe20000410000 */
[----:B------:R-:W-:Y:S01]  /*9a50*/  FMUL.FTZ R132, R89, R132 ;  /* 0x0000008459847220 */ /* 0x000fe20000410000 */
[----:B------:R-:W1:Y:S01]  /*9a60*/  LDC.64 R104, c[0x0][0x210] ;  /* 0x00008400ff687b82 */ /* 0x000e620000000a00 */
[----:B0-----:R-:W-:-:S04]  /*9a70*/  @!P0 IMAD.WIDE R122, R115, 0x4, R122 ;  /* 0x00000004737a8825 */ /* 0x001fc800078e027a */
[C---:B------:R-:W-:Y:S01]  /*9a80*/  FMUL.FTZ R128, R89.reuse, R128 ;  /* 0x0000008059807220 */ /* 0x040fe20000410000 */
[----:B------:R-:W-:Y:S01]  /*9a90*/  FMUL.FTZ R134, R89, R134 ;  /* 0x0000008659867220 */ /* 0x000fe20000410000 */
[----:B------:R-:W-:Y:S01]  /*9aa0*/  FFMA.FTZ R88, R48, R91, R72 ;  /* 0x0000005b30587223 */ /* 0x000fe20000010048 */
[----:B---3--:R-:W-:-:S04]  /*9ab0*/  @!P0 IMAD.WIDE R86, R115, 0x4, R86 ;  /* 0x0000000473568825 */ /* 0x008fc800078e0256 */
[----:B------:R-:W-:Y:S01]  /*9ac0*/  FMUL.FTZ R103, R89, R92 ;  /* 0x0000005c59677220 */ /* 0x000fe20000410000 */
[----:B------:R-:W-:Y:S01]  /*9ad0*/  FFMA.FTZ R91, R46, R99, R70 ;  /* 0x000000632e5b7223 */ /* 0x000fe20000010046 */
[----:B------:R-:W-:Y:S01]  /*9ae0*/  FFMA.FTZ R92, R50, R95, R74 ;  /* 0x0000005f325c7223 */ /* 0x000fe2000001004a */
[----:B------:R-:W-:Y:S01]  /*9af0*/  FFMA.FTZ R99, R51, R132, R75 ;  /* 0x0000008433637223 */ /* 0x000fe2000001004b */
[----:B------:R-:W-:Y:S01]  /*9b00*/  FMUL.FTZ R142, R89, R142 ;  /* 0x0000008e598e7220 */ /* 0x000fe20000410000 */
        /* <DEDUP_REMOVED lines=14> */
[----:B0-----:R-:W-:Y:S01]  /*9bf0*/  FMUL.FTZ R123, R89, R102 ;  /* 0x00000066597b7220 */ /* 0x001fe20000410000 */
[----:B------:R0:W-:Y:S01]  /*9c00*/  @!P0 STG.E desc[UR4][R86.64], R89 ;  /* 0x0000005956008986 */ /* 0x0001e2000c101904 */
[----:B------:R-:W-:Y:S01]  /*9c10*/  FFMA.FTZ R136, R47, R136, R71 ;  /* 0x000000882f887223 */ /* 0x000fe20000010047 */
[----:B------:R-:W-:Y:S01]  /*9c20*/  F2FP.BF16.F32.PACK_AB R90, R101, R90 ;  /* 0x0000005a655a723e */ /* 0x000fe200000010ff */
[----:B------:R-:W-:Y:S01]  /*9c30*/  FFMA.FTZ R84, R40, R103, R64 ;  /* 0x0000006728547223 */ /* 0x000fe20000010040 */
[----:B------:R-:W-:Y:S01]  /*9c40*/  F2FP.BF16.F32.PACK_AB R88, R95, R88 ;  /* 0x000000585f58723e */ /* 0x000fe200000010ff */
[----:B------:R-:W-:Y:S01]  /*9c50*/  FFMA.FTZ R95, R41, R138, R65 ;  /* 0x0000008a295f7223 */ /* 0x000fe20000010041 */
[----:B------:R-:W-:Y:S01]  /*9c60*/  FFMA.FTZ R144, R39, R144, R63 ;  /* 0x0000009027907223 */ /* 0x000fe2000001003f */
[----:B------:R-:W-:Y:S01]  /*9c70*/  FFMA.FTZ R140, R43, R140, R67 ;  /* 0x0000008c2b8c7223 */ /* 0x000fe20000010043 */
[----:B------:R-:W-:Y:S01]  /*9c80*/  LEA R98, P0, R116, UR12, 0x4 ;  /* 0x0000000c74627c11 */ /* 0x000fe2000f8020ff */
[----:B------:R-:W-:Y:S01]  /*9c90*/  FFMA.FTZ R94, R28, R125, R52 ;  /* 0x0000007d1c5e7223 */ /* 0x000fe20000010034 */
[----:B------:R-:W-:Y:S01]  /*9ca0*/  FFMA.FTZ R101, R29, R150, R53 ;  /* 0x000000961d657223 */ /* 0x000fe20000010035 */
[----:B------:R-:W-:Y:S01]  /*9cb0*/  FFMA.FTZ R127, R30, R127, R54 ;  /* 0x0000007f1e7f7223 */ /* 0x000fe20000010036 */
[----:B0-----:R-:W-:Y:S01]  /*9cc0*/  F2FP.BF16.F32.PACK_AB R89, R99, R92 ;  /* 0x0000005c6359723e */ /* 0x001fe200000010ff */
        /* <DEDUP_REMOVED lines=20> */
[----:B------:R-:W-:Y:S02]  /*9e10*/  LEA.HI.X R101, R117, UR13, RZ, 0x4, P1 ;  /* 0x0000000d75657c11 */ /* 0x000fe400088f24ff */
[----:B------:R-:W-:Y:S02]  /*9e20*/  F2FP.BF16.F32.PACK_AB R92, R103, R92 ;  /* 0x0000005c675c723e */ /* 0x000fe400000010ff */
[----:B-1----:R-:W-:-:S03]  /*9e30*/  LEA R115, R104, R115, 0x2 ;  /* 0x0000007368737211 */ /* 0x002fc600078e10ff */
[----:B------:R0:W-:Y:S01]  /*9e40*/  STG.E.128 desc[UR4][R100.64], R92 ;  /* 0x0000005c64007986 */ /* 0x0001e2000c101d04 */
[----:B------:R-:W-:-:S13]  /*9e50*/  ISETP.GE.AND P0, PT, R115, R105, PT ;  /* 0x000000697300720c */ /* 0x000fda0003f06270 */
[----:B------:R-:W-:Y:S05]  /*9e60*/  @!P0 BRA `(.L_x_11240) ;  /* 0xffffff6800ac8947 */ /* 0x000fea000383ffff */
[----:B------:R-:W-:Y:S05]  /*9e70*/  BSYNC B0 ;  /* 0x0000000000007941 */ /* 0x000fea0003800000 */
.L_x_11070:
[----:B------:R-:W-:Y:S05]  /*9e80*/  EXIT ;  /* 0x000000000000794d */ /* 0x000fea0003800000 */
.L_x_11239:
        /* <DEDUP_REMOVED lines=8> */
.L_x_11242:
[----:B------:R-:W-:Y:S05]  /*9f10*/  BSYNC B1 ;  /* 0x0000000000017941 */ /* 0x000fea0003800000 */
.L_x_11241:
        /* <DEDUP_REMOVED lines=9> */
.L_x_11243:
[----:B------:R-:W-:Y:S01]  /*9fb0*/  HFMA2.MMA R128, -RZ, RZ, 0, 2.384185791015625e-07 ;  /* 0x00000004ff807435 */ /* 0x000fe200000001ff */
[----:B------:R-:W-:-:S04]  /*9fc0*/  IMAD.MOV.U32 R121, RZ, RZ, R127 ;  /* 0x000000ffff797224 */ /* 0x000fc800078e007f */
[----:B------:R-:W-:-:S05]  /*9fd0*/  FADD.FTZ R123, R122, R121 ;  /* 0x000000797a7b7221 */ /* 0x000fca0000010000 */
[----:B------:R-:W-:-:S07]  /*9fe0*/  MOV R129, R123 ;  /* 0x0000007b00817202 */ /* 0x000fce0000000f00 */
[----:B------:R-:W-:Y:S05]  /*9ff0*/  WARPSYNC.COLLECTIVE R126, `(.L_x_11244) ;  /* 0x000000007e087348 */ /* 0x000fea0003c00000 */
[----:B------:R0:W1:Y:S02]  /*a000*/  SHFL.BFLY P1, R127, R129, R128, R131 ;  /* 0x0c000080817f7389 */ /* 0x0000640000020083 */
[----:B01----:R-:W-:Y:S01]  /*a010*/  ENDCOLLECTIVE ;  /* 0x000000000000791b */ /* 0x003fe20003800000 */
.L_x_11244:
[----:B------:R-:W-:Y:S01]  /*a020*/  HFMA2.MMA R128, -RZ, RZ, 0, 4.76837158203125e-07 ;  /* 0x00000008ff807435 */ /* 0x000fe200000001ff */
[----:B------:R-:W-:-:S04]  /*a030*/  IMAD.MOV.U32 R120, RZ, RZ, R127 ;  /* 0x000000ffff787224 */ /* 0x000fc800078e007f */
[----:B------:R-:W-:-:S05]  /*a040*/  FADD.FTZ R124, R123, R120 ;  /* 0x000000787b7c7221 */ /* 0x000fca0000010000 */
[----:B------:R-:W-:-:S07]  /*a050*/  MOV R129, R124 ;  /* 0x0000007c00817202 */ /* 0x000fce0000000f00 */
[----:B------:R-:W-:Y:S05]  /*a060*/  WARPSYNC.COLLECTIVE R126, `(.L_x_11245) ;  /* 0x000000007e087348 */ /* 0x000fea0003c00000 */
[----:B------:R0:W1:Y:S02]  /*a070*/  SHFL.BFLY P1, R127, R129, R128, R131 ;  /* 0x0c000080817f7389 */ /* 0x0000640000020083 */
[----:B01----:R-:W-:Y:S01]  /*a080*/  ENDCOLLECTIVE ;  /* 0x000000000000791b */ /* 0x003fe20003800000 */
.L_x_11245:
        /* <DEDUP_REMOVED lines=8> */
.L_x_11246:
        /* <DEDUP_REMOVED lines=52> */
[----:B------:R-:W-:-:S07]  /*a450*/  MOV R129, R0 ;  /* 0x0000000000817202 */ /* 0x000fce0000000f00 */
[----:B------:R-:W-:Y:S05]  /*a460*/  WARPSYNC.COLLECTIVE R126, `(.L_x_11247) ;  /* 0x000000007e087348 */ /* 0x000fea0003c00000 */
[----:B------:R0:W1:Y:S02]  /*a470*/  SHFL.BFLY P1, R127, R129, R128, R131 ;  /* 0x0c000080817f7389 */ /* 0x0000640000020083 */
[----:B01----:R-:W-:Y:S01]  /*a480*/  ENDCOLLECTIVE ;  /* 0x000000000000791b */ /* 0x003fe20003800000 */
.L_x_11247:
[----:B------:R-:W-:Y:S01]  /*a490*/  HFMA2.MMA R128, -RZ, RZ, 0, 1.1920928955078125e-07 ;  /* 0x00000002ff807435 */ /* 0x000fe200000001ff */
[----:B------:R-:W-:-:S04]  /*a4a0*/  IMAD.MOV.U32 R123, RZ, RZ, R127 ;  /* 0x000000ffff7b7224 */ /* 0x000fc800078e007f */
[----:B------:R-:W-:-:S05]  /*a4b0*/  FADD.FTZ R123, R0, R123 ;  /* 0x0000007b007b7221 */ /* 0x000fca0000010000 */
[----:B------:R-:W-:-:S07]  /*a4c0*/  MOV R129, R123 ;  /* 0x0000007b00817202 */ /* 0x000fce0000000f00 */
[----:B------:R-:W-:Y:S05]  /*a4d0*/  WARPSYNC.COLLECTIVE R126, `(.L_x_11248) ;  /* 0x000000007e087348 */ /* 0x000fea0003c00000 */
[----:B------:R0:W1:Y:S02]  /*a4e0*/  SHFL.BFLY P1, R127, R129, R128, R131 ;  /* 0x0c000080817f7389 */ /* 0x0000640000020083 */
[----:B01----:R-:W-:Y:S01]  /*a4f0*/  ENDCOLLECTIVE ;  /* 0x000000000000791b */ /* 0x003fe20003800000 */
.L_x_11248:
[----:B------:R-:W-:Y:S01]  /*a500*/  HFMA2.MMA R128, -RZ, RZ, 0, 2.384185791015625e-07 ;  /* 0x00000004ff807435 */ /* 0x000fe200000001ff */
[----:B------:R-:W-:-:S04]  /*a510*/  IMAD.MOV.U32 R122, RZ, RZ, R127 ;  /* 0x000000ffff7a7224 */ /* 0x000fc800078e007f */
[----:B------:R-:W-:-:S05]  /*a520*/  FADD.FTZ R122, R123, R122 ;  /* 0x0000007a7b7a7221 */ /* 0x000fca0000010000 */
[----:B------:R-:W-:-:S07]  /*a530*/  MOV R129, R122 ;  /* 0x0000007a00817202 */ /* 0x000fce0000000f00 */
[----:B------:R-:W-:Y:S05]  /*a540*/  WARPSYNC.COLLECTIVE R126, `(.L_x_11249) ;  /* 0x000000007e087348 */ /* 0x000fea0003c00000 */
[----:B------:R0:W1:Y:S02]  /*a550*/  SHFL.BFLY P1, R127, R129, R128, R131 ;  /* 0x0c000080817f7389 */ /* 0x0000640000020083 */
[----:B01----:R-:W-:Y:S01]  /*a560*/  ENDCOLLECTIVE ;  /* 0x000000000000791b */ /* 0x003fe20003800000 */
.L_x_11249:
[----:B------:R-:W-:Y:S01]  /*a570*/  HFMA2.MMA R128, -RZ, RZ, 0, 4.76837158203125e-07 ;  /* 0x00000008ff807435 */ /* 0x000fe200000001ff */
[----:B------:R-:W-:-:S04]  /*a580*/  IMAD.MOV.U32 R125, RZ, RZ, R127 ;  /* 0x000000ffff7d7224 */ /* 0x000fc800078e007f */
[----:B------:R-:W-:-:S05]  /*a590*/  FADD.FTZ R125, R122, R125 ;  /* 0x0000007d7a7d7221 */ /* 0x000fca0000010000 */
[----:B------:R-:W-:-:S07]  /*a5a0*/  MOV R129, R125 ;  /* 0x0000007d00817202 */ /* 0x000fce0000000f00 */
[----:B------:R-:W-:Y:S05]  /*a5b0*/  WARPSYNC.COLLECTIVE R126, `(.L_x_11250) ;  /* 0x000000007e087348 */ /* 0x000fea0003c00000 */
[----:B------:R0:W1:Y:S02]  /*a5c0*/  SHFL.BFLY P1, R127, R129, R128, R131 ;  /* 0x0c000080817f7389 */ /* 0x0000640000020083 */
[----:B01----:R-:W-:Y:S01]  /*a5d0*/  ENDCOLLECTIVE ;  /* 0x000000000000791b */ /* 0x003fe20003800000 */
.L_x_11250:
[----:B------:R-:W-:Y:S01]  /*a5e0*/  HFMA2.MMA R128, -RZ, RZ, 0, 9.5367431640625e-07 ;  /* 0x00000010ff807435 */ /* 0x000fe200000001ff */
[----:B------:R-:W-:-:S04]  /*a5f0*/  IMAD.MOV.U32 R124, RZ, RZ, R127 ;  /* 0x000000ffff7c7224 */ /* 0x000fc800078e007f */
[----:B------:R-:W-:-:S05]  /*a600*/  FADD.FTZ R124, R125, R124 ;  /* 0x0000007c7d7c7221 */ /* 0x000fca0000010000 */
[----:B------:R-:W-:-:S07]  /*a610*/  MOV R129, R124 ;  /* 0x0000007c00817202 */ /* 0x000fce0000000f00 */
[----:B------:R-:W-:Y:S05]  /*a620*/  WARPSYNC.COLLECTIVE R126, `(.L_x_11251) ;  /* 0x000000007e087348 */ /* 0x000fea0003c00000 */
[----:B------:R0:W1:Y:S02]  /*a630*/  SHFL.BFLY P1, R127, R129, R128, R131 ;  /* 0x0c000080817f7389 */ /* 0x0000640000020083 */
[----:B01----:R-:W-:Y:S01]  /*a640*/  ENDCOLLECTIVE ;  /* 0x000000000000791b */ /* 0x003fe20003800000 */
.L_x_11251:
[----:B------:R-:W-:Y:S05]  /*a650*/  BRA `(.L_x_11252) ;  /* 0xfffffff000447947 */ /* 0x000fea000383ffff */
.L_x_11253:
        /* <DEDUP_REMOVED lines=10> */
.L_x_23525:


//--------------------- .text._ZN10layer_norm13ln_fwd_kernelINS_13Kernel_traitsIf13__nv_bfloat16fS2_fjLj768ELj1ELj4ELj1ELj16ENS_18Kernel_traits_baseILj768EfS2_fS2_fjLj128EEEEELb1ELb1ELb1ELb0EEEvNS_9FwdParamsE --------------------------
	.section	.text._ZN10layer_norm13ln_fwd_kernelINS_13Kernel_traitsIf13__nv_bfloat16fS2_fjLj768ELj1ELj4ELj1ELj16ENS_18Kernel_traits_baseILj768EfS2_fS2_fjLj128EEEEELb1ELb1ELb1ELb0EEEvNS_9FwdParamsE,"ax",@progbits
	.align	128
        .global         _ZN10layer_norm13ln_fwd_kernelINS_13Kernel_traitsIf13__nv_bfloat16fS2_fjLj768ELj1ELj4ELj1ELj16ENS_18Kernel_traits_baseILj768EfS2_fS2_fjLj128EEEEELb1ELb1ELb1ELb0EEEvNS_9FwdParamsE
        .type           _ZN10layer_norm13ln_fwd_kernelINS_13Kernel_traitsIf13__nv_bfloat16fS2_fjLj768ELj1ELj4ELj1ELj16ENS_18Kernel_traits_baseILj768EfS2_fS2_fjLj128EEEEELb1ELb1ELb1ELb0EEEvNS_9FwdParamsE,@function
        .size           _ZN10layer_norm13ln_fwd_kernelINS_13Kernel_traitsIf13__nv_bfloat16fS2_fjLj768ELj1ELj4ELj1ELj16ENS_18Kernel_traits_baseILj768EfS2_fS2_fjLj128EEEEELb1ELb1ELb1ELb0EEEvNS_9FwdParamsE,(.L_x_23526 - _ZN10layer_norm13ln_fwd_kernelINS_13Kernel_traitsIf13__nv_bfloat16fS2_fjLj768ELj1ELj4ELj1ELj16ENS_18Kernel_traits_baseILj768EfS2_fS2_fjLj128EEEEELb1ELb1ELb1ELb0EEEvNS_9FwdParamsE)
        .other          _ZN10layer_norm13ln_fwd_kernelINS_13Kernel_traitsIf13__nv_bfloat16fS2_fjLj768ELj1ELj4ELj1ELj16ENS_18Kernel_traits_baseILj768EfS2_fS2_fjLj128EEEEELb1ELb1ELb1ELb0EEEvNS_9FwdParamsE,@"STO_CUDA_ENTRY STV_DEFAULT"
_ZN10layer_norm13ln_fwd_kernelINS_13Kernel_traitsIf13__nv_bfloat16fS2_fjLj768ELj1ELj4ELj1ELj16ENS_18Kernel_traits_baseILj768EfS2_fS2_fjLj128EEEEELb1ELb1ELb1ELb0EEEvNS_9FwdParamsE:
.text._ZN10layer_norm13ln_fwd_kernelINS_13Kernel_traitsIf13__nv_bfloat16fS2_fjLj768ELj1ELj4ELj1ELj16ENS_18Kernel_traits_baseILj768EfS2_fS2_fjLj128EEEEELb1ELb1ELb1ELb0EEEvNS_9FwdParamsE:
        /* <DEDUP_REMOVED lines=21> */
[----:B----4-:R-:W-:Y:S01]  /*0150*/  IMAD R120, R13, 0x4, R120 ;  /* 0x000000040d787824 */ /* 0x010fe200078e0278 */
[----:B--2---:R-:W-:Y:S02]  /*0160*/  @P0 R2UR UR4, R4 ;  /* 0x00000000040402ca */ /* 0x004fe400000e0000 */
[----:B------:R-:W-:-:S02]  /*0170*/  @P0 R2UR UR5, R5 ;  /* 0x00000000050502ca */ /* 0x000fc400000e0000 */
[----:B---3--:R-:W-:-:S05]  /*0180*/  @P0 IADD3 R0, P1, R6, R3, RZ ;  /* 0x0000000306000210 */ /* 0x008fca0007f3e0ff */
[----:B------:R-:W-:Y:S02]  /*0190*/  @P0 IMAD.X R117, RZ, RZ, R7, P1 ;  /* 0x000000ffff750224 */ /* 0x000fe400008e0607 */
[----:B------:R-:W-:-:S03]  /*01a0*/  IMAD R3, R13, UR8, R2 ;  /* 0x000000080d037c24 */ /* 0x000fc6000f8e0202 */
        /* <DEDUP_REMOVED lines=38> */
[----:B------:R-:W-:Y:S01]  /*0410*/  UIADD3 UR22, UR4, -0x4ab325aa, URZ ;  /* 0xb54cda5604167890 */ /* 0x000fe2000fffe03f */
[----:B------:R-:W-:Y:S02]  /*0420*/  MOV R11, R118 ;  /* 0x00000076000b7202 */ /* 0x000fe40000000f00 */
[----:B------:R-:W-:Y:S01]  /*0430*/  IMAD.WIDE.U32 R6, R7, -0x326172a9, RZ ;  /* 0xcd9e8d5707067825 */ /* 0x000fe200078e00ff */
[----:B------:R-:W-:Y:S02]  /*0440*/  LOP3.LUT R8, R5, UR23, R8, 0x96, !PT ;  /* 0x0000001705087c12 */ /* 0x000fe4000f8e9608 */
[----:B-----5:R-:W-:Y:S02]  /*0450*/  SHF.R.S32.HI R5, RZ, 0x1f, R12 ;  /* 0x0000001fff057819 */ /* 0x020fe4000001140c */
[----:B------:R-:W-:Y:S02]  /*0460*/  LOP3.LUT R82, R7, UR22, R10, 0x96, !PT ;  /* 0x0000001607527c12 */ /* 0x000fe4000f8e960a */
[----:B------:R-:W-:-:S02]  /*0470*/  LEA.HI R5, R5, R12, RZ, 0x3 ;  /* 0x0000000c05057211 */ /* 0x000fc400078f18ff */
        /* <DEDUP_REMOVED lines=9> */
[----:B------:R-:W-:Y:S02]  /*0510*/  ISETP.GE.U32.AND P4, PT, R119, 0x40, PT ;  /* 0x000000407700780c */ /* 0x000fe40003f86070 */
[----:B------:R-:W-:Y:S01]  /*0520*/  LOP3.LUT R84, R9, UR24, R6, 0x96, !PT ;  /* 0x0000001809547c12 */ /* 0x000fe2000f8e9606 */
[----:B------:R-:W-:Y:S01]  /*0530*/  IMAD.HI.U32 R5, R86, -0x326172a9, RZ ;  /* 0xcd9e8d5756057827 */ /* 0x000fe200078e00ff */
        /* <DEDUP_REMOVED lines=29> */
.L_x_11255:
[----:B------:R-:W-:Y:S05]  /*0710*/  BSYNC B0 ;  /* 0x0000000000007941 */ /* 0x000fea0003800000 */
.L_x_11254:
        /* <DEDUP_REMOVED lines=23> */
.L_x_11257:
[----:B------:R-:W-:Y:S05]  /*0890*/  BSYNC B0 ;  /* 0x0000000000007941 */ /* 0x000fea0003800000 */
.L_x_11256:
        /* <DEDUP_REMOVED lines=22> */
.L_x_11259:
[----:B------:R-:W-:Y:S05]  /*0a00*/  BSYNC B0 ;  /* 0x0000000000007941 */ /* 0x000fea0003800000 */
.L_x_11258:
[----:B------:R-:W-:Y:S01]  /*0a10*/  ULDC UR8, c[0x0][0x214] ;  /* 0x0000850000087ab9 */ /* 0x000fe20000000800 */
[----:B------:R-:W-:Y:S02]  /*0a20*/  LOP3.LUT R85, R85, UR27, R82, 0x96, !PT ;  /* 0x0000001b55557c12 */ /* 0x000fe4000f8e9652 */
[----:B------:R-:W-:-:S13]  /*0a30*/  ISETP.GE.AND P2, PT, R120, UR8, PT ;  /* 0x0000000878007c0c */ /* 0x000fda000bf46270 */
[----:B------:R-:W-:Y:S05]  /*0a40*/  @P2 EXIT ;  /* 0x000000000000294d */ /* 0x000fea0003800000 */
[----:B--2---:R-:W-:Y:S01]  /*0a50*/  IMAD R77, R84, -0x2daee0ad, RZ ;  /* 0xd2511f53544d7824 */ /* 0x004fe200078e02ff */
[----:B------:R-:W-:Y:S01]  /*0a60*/  BSSY B0, `(.L_x_11260) ;  /* 0x0000a63000007945 */ /* 0x000fe20003800000 */
[----:B------:R-:W-:Y:S01]  /*0a70*/  IMAD.WIDE.U32 R124, R124, -0x2daee0ad, RZ ;  /* 0xd2511f537c7c7825 */ /* 0x000fe200078e00ff */
        /* <DEDUP_REMOVED lines=11> */
[----:B------:R-:W-:-:S06]  /*0b30*/  ULDC.64 UR10, c[0x0][0x298] ;  /* 0x0000a600000a7ab9 */ /* 0x000fcc0000000a00 */
.L_x_11494:
[----:B------:R-:W2:Y:S08]  /*0b40*/  LDC.64 R112, c[0x0][0x280] ;  /* 0x0000a000ff707b82 */ /* 0x000eb00000000a00 */
[----:B------:R-:W3:Y:S08]  /*0b50*/  LDC.64 R114, c[0x0][0x288] ;  /* 0x0000a200ff727b82 */ /* 0x000ef00000000a00 */
[----:B------:R-:W4:Y:S01]  /*0b60*/  LDC R141, c[0x0][0x218] ;  /* 0x00008600ff8d7b82 */ /* 0x000f220000000800 */
[----:B--2---:R-:W-:-:S05]  /*0b70*/  IMAD.WIDE R112, R120, 0x4, R112 ;  /* 0x0000000478707825 */ /* 0x004fca00078e0270 */
[----:B------:R-:W2:Y:S01]  /*0b80*/  LDG.E R0, desc[UR6][R112.64] ;  /* 0x0000000670007981 */ /* 0x000ea2000c1e1900 */
[----:B---3--:R-:W-:-:S05]  /*0b90*/  IMAD.WIDE R114, R120, 0x4, R114 ;  /* 0x0000000478727825 */ /* 0x008fca00078e0272 */
[----:B-----5:R3:W5:Y:S01]  /*0ba0*/  LDG.E R140, desc[UR6][R114.64] ;  /* 0x00000006728c7981 */ /* 0x020762000c1e1900 */
[----:B------:R-:W-:Y:S01]  /*0bb0*/  BSSY B1, `(.L_x_11261) ;  /* 0x0000329000017945 */ /* 0x000fe20003800000 */
[----:B------:R-:W-:Y:S02]  /*0bc0*/  IMAD.MOV.U32 R143, RZ, RZ, RZ ;  /* 0x000000ffff8f7224 */ /* 0x000fe400078e00ff */
[----:B----4-:R-:W-:-:S05]  /*0bd0*/  IMAD R136, R120, R141, RZ ;  /* 0x0000008d78887224 */ /* 0x010fca00078e02ff */
        /* <DEDUP_REMOVED lines=8> */
[----:B------:R-:W-:-:S04]  /*0c60*/  @P2 LEA.HI R139, R139, R138, RZ, 0x3 ;  /* 0x0000008a8b8b2211 */ /* 0x000fc800078f18ff */
[----:B------:R-:W-:Y:S01]  /*0c70*/  @P2 LEA.HI.SX32 R143, R139, R118, 0x1d ;  /* 0x000000768b8f2211 */ /* 0x000fe200078feaff */
[----:B---3--:R-:W-:Y:S06]  /*0c80*/  @!P0 BRA `(.L_x_11262) ;  /* 0x00000030006c8947 */ /* 0x008fec0003800000 */
[----:B------:R-:W2:Y:S08]  /*0c90*/  LDC.64 R112, c[0x0][0x230] ;  /* 0x00008c00ff707b82 */ /* 0x000eb00000000a00 */
[----:B------:R-:W3:Y:S01]  /*0ca0*/  @P2 LDC.64 R90, c[0x0][0x220] ;  /* 0x00008800ff5a2b82 */ /* 0x000ee20000000a00 */
[----:B--2---:R-:W-:-:S04]  /*0cb0*/  ISETP.NE.U32.AND P3, PT, R112, RZ, PT ;  /* 0x000000ff7000720c */ /* 0x004fc80003f65070 */
[----:B------:R-:W-:-:S13]  /*0cc0*/  ISETP.NE.AND.EX P3, PT, R113, RZ, PT, P3 ;  /* 0x000000ff7100720c */ /* 0x000fda0003f65330 */
[----:B------:R-:W2:Y:S01]  /*0cd0*/  @P3 LDC.64 R92, c[0x0][0x230] ;  /* 0x00008c00ff5c3b82 */ /* 0x000ea20000000a00 */
[----:B---3--:R-:W-:-:S05]  /*0ce0*/  @P2 IMAD.WIDE.U32 R90, R143, 0x10, R90 ;  /* 0x000000108f5a2825 */ /* 0x008fca00078e005a */
[----:B------:R3:W5:Y:S01]  /*0cf0*/  @P2 LDG.E.128 R80, desc[UR6][R90.64] ;  /* 0x000000065a502981 */ /* 0x000762000c1e1d00 */
[----:B--2---:R-:W-:-:S05]  /*0d00*/  @P3 IMAD.WIDE.U32 R92, R142, 0x20, R92 ;  /* 0x000000208e5c3825 */ /* 0x004fca00078e005c */
        /* <DEDUP_REMOVED lines=8> */
[----:B---3--:R-:W-:Y:S08]  /*0d90*/  @!P4 BRA `(.L_x_11264) ;  /* 0x000000040058c947 */ /* 0x008ff00003800000 */
        /* <DEDUP_REMOVED lines=12> */
.L_x_11266:
[----:B------:R-:W-:-:S07]  /*0e60*/  IMAD.MOV.U32 R88, RZ, RZ, R126 ;  /* 0x000000ffff587224 */ /* 0x000fce00078e007e */
.L_x_11267:
[----:B------:R-:W-:Y:S05]  /*0e70*/  BSYNC B3 ;  /* 0x0000000000037941 */ /* 0x000fea0003800000 */
.L_x_11265:
        /* <DEDUP_REMOVED lines=16> */
.L_x_11271:
[----:B------:R-:W-:Y:S05]  /*0f80*/  BSYNC B4 ;  /* 0x0000000000047941 */ /* 0x000fea0003800000 */
.L_x_11270:
        /* <DEDUP_REMOVED lines=43> */
.L_x_11269:
[----:B------:R-:W-:Y:S05]  /*1240*/  BSYNC B3 ;  /* 0x0000000000037941 */ /* 0x000fea0003800000 */
.L_x_11268:
        /* <DEDUP_REMOVED lines=11> */
.L_x_11264:
[----:B------:R-:W-:Y:S05]  /*1300*/  BSYNC B2 ;  /* 0x0000000000027941 */ /* 0x000fea0003800000 */
.L_x_11263:
        /* <DEDUP_REMOVED lines=18> */
.L_x_11275:
[----:B------:R-:W-:-:S07]  /*1430*/  IMAD.MOV.U32 R89, RZ, RZ, R126 ;  /* 0x000000ffff597224 */ /* 0x000fce00078e007e */
.L_x_11276:
[----:B------:R-:W-:Y:S05]  /*1440*/  BSYNC B3 ;  /* 0x0000000000037941 */ /* 0x000fea0003800000 */
.L_x_11274:
        /* <DEDUP_REMOVED lines=16> */
.L_x_11280:
[----:B------:R-:W-:Y:S05]  /*1550*/  BSYNC B4 ;  /* 0x0000000000047941 */ /* 0x000fea0003800000 */
.L_x_11279:
        /* <DEDUP_REMOVED lines=44> */
.L_x_11278:
[----:B------:R-:W-:Y:S05]  /*1820*/  BSYNC B3 ;  /* 0x0000000000037941 */ /* 0x000fea0003800000 */
.L_x_11277:
        /* <DEDUP_REMOVED lines=12> */
.L_x_11273:
[----:B------:R-:W-:Y:S05]  /*18f0*/  BSYNC B2 ;  /* 0x0000000000027941 */ /* 0x000fea0003800000 */
.L_x_11272:
        /* <DEDUP_REMOVED lines=18> */
.L_x_11284:
[----:B------:R-:W-:-:S07]  /*1a20*/  IMAD.MOV.U32 R90, RZ, RZ, R126 ;  /* 0x000000ffff5a7224 */ /* 0x000fce00078e007e */
.L_x_11285:
[----:B------:R-:W-:Y:S05]  /*1a30*/  BSYNC B3 ;  /* 0x0000000000037941 */ /* 0x000fea0003800000 */
.L_x_11283:
        /* <DEDUP_REMOVED lines=16> */
.L_x_11289:
[----:B------:R-:W-:Y:S05]  /*1b40*/  BSYNC B4 ;  /* 0x0000000000047941 */ /* 0x000fea0003800000 */
.L_x_11288:
        /* <DEDUP_REMOVED lines=44> */
.L_x_11287:
[----:B------:R-:W-:Y:S05]  /*1e10*/  BSYNC B3 ;  /* 0x0000000000037941 */ /* 0x000fea0003800000 */
.L_x_11286:
        /* <DEDUP_REMOVED lines=11> */
.L_x_11282:
[----:B------:R-:W-:Y:S05]  /*1ed0*/  BSYNC B2 ;  /* 0x0000000000027941 */ /* 0x000fea0003800000 */
.L_x_11281:
        /* <DEDUP_REMOVED lines=18> */
.L_x_11293:
[----:B------:R-:W-:-:S07]  /*2000*/  IMAD.MOV.U32 R91, RZ, RZ, R126 ;  /* 0x000000ffff5b7224 */ /* 0x000fce00078e007e */
.L_x_11294:
[----:B------:R-:W-:Y:S05]  /*2010*/  BSYNC B3 ;  /* 0x0000000000037941 */ /* 0x000fea0003800000 */
.L_x_11292:
        /* <DEDUP_REMOVED lines=16> */
.L_x_11298:
[----:B------:R-:W-:Y:S05]  /*2120*/  BSYNC B4 ;  /* 0x0000000000047941 */ /* 0x000fea0003800000 */
.L_x_11297:
        /* <DEDUP_REMOVED lines=44> */
.L_x_11296:
[----:B------:R-:W-:Y:S05]  /*23f0*/  BSYNC B3 ;  /* 0x0000000000037941 */ /* 0x000fea0003800000 */
.L_x_11295:
        /* <DEDUP_REMOVED lines=12> */
.L_x_11291:
[----:B------:R-:W-:Y:S05]  /*24c0*/  BSYNC B2 ;  /* 0x0000000000027941 */ /* 0x000fea0003800000 */
.L_x_11290:
        /* <DEDUP_REMOVED lines=18> */
.L_x_11302:
[----:B------:R-:W-:-:S07]  /*25f0*/  IMAD.MOV.U32 R92, RZ, RZ, R126 ;  /* 0x000000ffff5c7224 */ /* 0x000fce00078e007e */
.L_x_11303:
[----:B------:R-:W-:Y:S05]  /*2600*/  BSYNC B3 ;  /* 0x0000000000037941 */ /* 0x000fea0003800000 */
.L_x_11301:
        /* <DEDUP_REMOVED lines=16> */
.L_x_11307:
[----:B------:R-:W-:Y:S05]  /*2710*/  BSYNC B4 ;  /* 0x0000000000047941 */ /* 0x000fea0003800000 */
.L_x_11306:
        /* <DEDUP_REMOVED lines=44> */
.L_x_11305:
[----:B------:R-:W-:Y:S05]  /*29e0*/  BSYNC B3 ;  /* 0x0000000000037941 */ /* 0x000fea0003800000 */
.L_x_11304:
        /* <DEDUP_REMOVED lines=11> */
.L_x_11300:
[----:B------:R-:W-:Y:S05]  /*2aa0*/  BSYNC B2 ;  /* 0x0000000000027941 */ /* 0x000fea0003800000 */
.L_x_11299:
        /* <DEDUP_REMOVED lines=18> */
.L_x_11311:
[----:B------:R-:W-:-:S07]  /*2bd0*/  IMAD.MOV.U32 R93, RZ, RZ, R126 ;  /* 0x000000ffff5d7224 */ /* 0x000fce00078e007e */
.L_x_11312:
[----:B------:R-:W-:Y:S05]  /*2be0*/  BSYNC B3 ;  /* 0x0000000000037941 */ /* 0x000fea0003800000 */
.L_x_11310:
        /* <DEDUP_REMOVED lines=16> */
.L_x_11316:
[----:B------:R-:W-:Y:S05]  /*2cf0*/  BSYNC B4 ;  /* 0x0000000000047941 */ /* 0x000fea0003800000 */
.L_x_11315:
        /* <DEDUP_REMOVED lines=44> */
.L_x_11314:
[----:B------:R-:W-:Y:S05]  /*2fc0*/  BSYNC B3 ;  /* 0x0000000000037941 */ /* 0x000fea0003800000 */
.L_x_11313:
        /* <DEDUP_REMOVED lines=12> */
.L_x_11309:
[----:B------:R-:W-:Y:S05]  /*3090*/  BSYNC B2 ;  /* 0x0000000000027941 */ /* 0x000fea0003800000 */
.L_x_11308:
        /* <DEDUP_REMOVED lines=18> */
.L_x_11320:
[----:B------:R-:W-:-:S07]  /*31c0*/  IMAD.MOV.U32 R94, RZ, RZ, R126 ;  /* 0x000000ffff5e7224 */ /* 0x000fce00078e007e */
.L_x_11321:
[----:B------:R-:W-:Y:S05]  /*31d0*/  BSYNC B3 ;  /* 0x0000000000037941 */ /* 0x000fea0003800000 */
.L_x_11319:
        /* <DEDUP_REMOVED lines=16> */
.L_x_11325:
[----:B------:R-:W-:Y:S05]  /*32e0*/  BSYNC B4 ;  /* 0x0000000000047941 */ /* 0x000fea0003800000 */
.L_x_11324:
        /* <DEDUP_REMOVED lines=44> */
.L_x_11323:
[----:B------:R-:W-:Y:S05]  /*35b0*/  BSYNC B3 ;  /* 0x0000000000037941 */ /* 0x000fea0003800000 */
.L_x_11322:
        /* <DEDUP_REMOVED lines=11> */
.L_x_11318:
[----:B------:R-:W-:Y:S05]  /*3670*/  BSYNC B2 ;  /* 0x0000000000027941 */ /* 0x000fea0003800000 */
.L_x_11317:
        /* <DEDUP_REMOVED lines=18> */
.L_x_11329:
[----:B------:R-:W-:-:S07]  /*37a0*/  IMAD.MOV.U32 R95, RZ, RZ, R126 ;  /* 0x000000ffff5f7224 */ /* 0x000fce00078e007e */
.L_x_11330:
[----:B------:R-:W-:Y:S05]  /*37b0*/  BSYNC B3 ;  /* 0x0000000000037941 */ /* 0x000fea0003800000 */
.L_x_11328:
        /* <DEDUP_REMOVED lines=16> */
.L_x_11334:
[----:B------:R-:W-:Y:S05]  /*38c0*/  BSYNC B4 ;  /* 0x0000000000047941 */ /* 0x000fea0003800000 */
.L_x_11333:
        /* <DEDUP_REMOVED lines=44> */
.L_x_11332:
[----:B------:R-:W-:Y:S05]  /*3b90*/  BSYNC B3 ;  /* 0x0000000000037941 */ /* 0x000fea0003800000 */
.L_x_11331:
        /* <DEDUP_REMOVED lines=12> */
.L_x_11327:
[----:B------:R-:W-:Y:S05]  /*3c60*/  BSYNC B2 ;  /* 0x0000000000027941 */ /* 0x000fea0003800000 */
.L_x_11326:
[----:B------:R-:W2:Y:S01]  /*3c70*/  LDC.64 R112, c[0x0][0x238] ;  /* 0x00008e00ff707b82 */ /* 0x000ea20000000a00 */
[----:B------:R-:W-:Y:S01]  /*3c80*/  BSSY B2, `(.L_x_11335) ;  /* 0x0000019000027945 */ /* 0x000fe20003800000 */
[----:B--2---:R-:W-:-:S05]  /*3c90*/  IMAD.WIDE.U32 R112, R142, 0x20, R112 ;  /* 0x000000208e707825 */ /* 0x004fca00078e0070 */
[----:B------:R2:W-:Y:S04]  /*3ca0*/  STG.E.128 desc[UR6][R112.64], R88 ;  /* 0x0000005870007986 */ /* 0x0005e8000c101d06 */
[----:B------:R2:W-:Y:S01]  /*3cb0*/  STG.E.128 desc[UR6][R112.64+0x10], R92 ;  /* 0x0000105c70007986 */ /* 0x0005e2000c101d06 */
[----:B------:R-:W-:Y:S05]  /*3cc0*/  @!P2 BRA `(.L_x_11336) ;  /* 0x000000000050a947 */ /* 0x000fea0003800000 */
[----:B------:R-:W-:Y:S01]  /*3cd0*/  IMAD.U32 R115, R133, 0x10000, RZ ;  /* 0x0001000085737824 */ /* 0x000fe200078e00ff */
[----:B--2---:R-:W2:Y:S01]  /*3ce0*/  LDC.64 R112, c[0x0][0x240] ;  /* 0x00009000ff707b82 */ /* 0x004ea20000000a00 */
        /* <DEDUP_REMOVED lines=13> */
[----:B--2---:R-:W-:Y:S01]  /*3dc0*/  IMAD.WIDE.U32 R112, R143, 0x8, R112 ;  /* 0x000000088f707825 */ /* 0x004fe200078e0070 */
[----:B------:R-:W-:Y:S02]  /*3dd0*/  LOP3.LUT R114, R138, R114, R136, 0xfe, !PT ;  /* 0x000000728a727212 */ /* 0x000fe400078efe88 */
[----:B------:R-:W-:Y:S02]  /*3de0*/  LOP3.LUT R115, R115, R139, RZ, 0xfc, !PT ;  /* 0x0000008b73737212 */ /* 0x000fe400078efcff */
[----:B------:R-:W-:-:S05]  /*3df0*/  LOP3.LUT R114, R114, 0xff, R127, 0xf8, !PT ;  /* 0x000000ff72727812 */ /* 0x000fca00078ef87f */
[----:B------:R3:W-:Y:S02]  /*3e00*/  STG.E.64 desc[UR6][R112.64], R114 ;  /* 0x0000007270007986 */ /* 0x0007e4000c101b06 */
.L_x_11336:
[----:B------:R-:W-:Y:S05]  /*3e10*/  BSYNC B2 ;  /* 0x0000000000027941 */ /* 0x000fea0003800000 */
.L_x_11335:
[----:B------:R-:W-:Y:S01]  /*3e20*/  IADD3 R142, R142, 0x20, RZ ;  /* 0x000000208e8e7810 */ /* 0x000fe20007ffe0ff */
[----:B------:R-:W-:-:S07]  /*3e30*/  VIADD R143, R143, 0x20 ;  /* 0x000000208f8f7836 */ /* 0x000fce0000000000 */
.L_x_11262:
[----:B------:R-:W-:Y:S05]  /*3e40*/  BSYNC B1 ;  /* 0x0000000000017941 */ /* 0x000fea0003800000 */
.L_x_11261:
[----:B------:R-:W-:Y:S01]  /*3e50*/  ISETP.NE.AND P3, PT, R135, RZ, PT ;  /* 0x000000ff8700720c */ /* 0x000fe20003f65270 */
[----:B------:R-:W-:-:S12]  /*3e60*/  BSSY B1, `(.L_x_11337) ;  /* 0x000031d000017945 */ /* 0x000fd80003800000 */
[----:B------:R-:W-:Y:S05]  /*3e70*/  @!P3 BRA `(.L_x_11338) ;  /* 0x00000030006cb947 */ /* 0x000fea0003800000 */
[----:B--23--:R-:W2:Y:S08]  /*3e80*/  LDC.64 R112, c[0x0][0x230] ;  /* 0x00008c00ff707b82 */ /* 0x00ceb00000000a00 */
[----:B------:R-:W3:Y:S01]  /*3e90*/  @P2 LDC.64 R96, c[0x0][0x220] ;  /* 0x00008800ff602b82 */ /* 0x000ee20000000a00 */
[----:B--2---:R-:W-:-:S04]  /*3ea0*/  ISETP.NE.U32.AND P3, PT, R112, RZ, PT ;  /* 0x000000ff7000720c */ /* 0x004fc80003f65070 */
[----:B------:R-:W-:-:S13]  /*3eb0*/  ISETP.NE.AND.EX P3, PT, R113, RZ, PT, P3 ;  /* 0x000000ff7100720c */ /* 0x000fda0003f65330 */
[----:B------:R-:W2:Y:S02]  /*3ec0*/  @P3 LDC.64 R98, c[0x0][0x230] ;  /* 0x00008c00ff623b82 */ /* 0x000ea40000000a00 */
[----:B--2---:R-:W-:-:S04]  /*3ed0*/  @P3 IMAD.WIDE.U32 R100, R142, 0x20, R98 ;  /* 0x000000208e643825 */ /* 0x004fc800078e0062 */
[----:B---3--:R-:W-:Y:S01]  /*3ee0*/  @P2 IMAD.WIDE.U32 R98, R143, 0x10, R96 ;  /* 0x000000108f622825 */ /* 0x008fe200078e0060 */
[----:B------:R-:W2:Y:S04]  /*3ef0*/  @P3 LDG.E.128 R76, desc[UR6][R100.64] ;  /* 0x00000006644c3981 */ /* 0x000ea8000c1e1d00 */
[----:B------:R3:W5:Y:S04]  /*3f00*/  @P2 LDG.E.128 R80, desc[UR6][R98.64] ;  /* 0x0000000662502981 */ /* 0x000768000c1e1d00 */
[----:B------:R3:W5:Y:S01]  /*3f10*/  @P3 LDG.E.128 R84, desc[UR6][R100.64+0x10] ;  /* 0x0000100664543981 */ /* 0x000762000c1e1d00 */
[----:B------:R-:W-:Y:S01]  /*3f20*/  ISETP.GT.AND P4, PT, R0, RZ, PT ;  /* 0x000000ff0000720c */ /* 0x000fe20003f84270 */
[----:B------:R-:W-:-:S12]  /*3f30*/  BSSY B2, `(.L_x_11339) ;  /* 0x000005c000027945 */ /* 0x000fd80003800000 */
[----:B------:R-:W-:Y:S01]  /*3f40*/  @!P4 ISETP.NE.U32.AND P5, PT, R112, RZ, PT ;  /* 0x000000ff7000c20c */ /* 0x000fe20003fa5070 */
[----:B------:R-:W-:-:S03]  /*3f50*/  @!P4 IMAD.MOV.U32 R102, RZ, RZ, R123 ;  /* 0x000000ffff66c224 */ /* 0x000fc600078e007b */
[----:B------:R-:W-:-:S04]  /*3f60*/  @!P4 ISETP.NE.AND.EX P5, PT, R113, RZ, PT, P5 ;  /* 0x000000ff7100c20c */ /* 0x000fc80003fa5350 */
[----:B--2---:R-:W-:Y:S01]  /*3f70*/  @!P4 FSEL R96, R76, RZ, P5 ;  /* 0x000000ff4c60c208 */ /* 0x004fe20002800000 */
[----:B---3--:R-:W-:Y:S08]  /*3f80*/  @!P4 BRA `(.L_x_11340) ;  /* 0x000000040058c947 */ /* 0x008ff00003800000 */
        /* <DEDUP_REMOVED lines=12> */
.L_x_11342:
[----:B------:R-:W-:-:S07]  /*4050*/  IMAD.MOV.U32 R96, RZ, RZ, R126 ;  /* 0x000000ffff607224 */ /* 0x000fce00078e007e */
.L_x_11343:
[----:B------:R-:W-:Y:S05]  /*4060*/  BSYNC B3 ;  /* 0x0000000000037941 */ /* 0x000fea0003800000 */
.L_x_11341:
        /* <DEDUP_REMOVED lines=16> */
.L_x_11347:
[----:B------:R-:W-:Y:S05]  /*4170*/  BSYNC B4 ;  /* 0x0000000000047941 */ /* 0x000fea0003800000 */
.L_x_11346:
        /* <DEDUP_REMOVED lines=43> */
.L_x_11345:
[----:B------:R-:W-:Y:S05]  /*4430*/  BSYNC B3 ;  /* 0x0000000000037941 */ /* 0x000fea0003800000 */
.L_x_11344:
        /* <DEDUP_REMOVED lines=11> */
.L_x_11340:
[----:B------:R-:W-:Y:S05]  /*44f0*/  BSYNC B2 ;  /* 0x0000000000027941 */ /* 0x000fea0003800000 */
.L_x_11339:
        /* <DEDUP_REMOVED lines=18> */
.L_x_11351:
[----:B------:R-:W-:-:S07]  /*4620*/  MOV R97, R126 ;  /* 0x0000007e00617202 */ /* 0x000fce0000000f00 */
.L_x_11352:
[----:B------:R-:W-:Y:S05]  /*4630*/  BSYNC B3 ;  /* 0x0000000000037941 */ /* 0x000fea0003800000 */
.L_x_11350:
        /* <DEDUP_REMOVED lines=16> */
.L_x_11356:
[----:B------:R-:W-:Y:S05]  /*4740*/  BSYNC B4 ;  /* 0x0000000000047941 */ /* 0x000fea0003800000 */
.L_x_11355:
        /* <DEDUP_REMOVED lines=44> */
.L_x_11354:
[----:B------:R-:W-:Y:S05]  /*4a10*/  BSYNC B3 ;  /* 0x0000000000037941 */ /* 0x000fea0003800000 */
.L_x_11353:
        /* <DEDUP_REMOVED lines=12> */
.L_x_11349:
[----:B------:R-:W-:Y:S05]  /*4ae0*/  BSYNC B2 ;  /* 0x0000000000027941 */ /* 0x000fea0003800000 */
.L_x_11348:
        /* <DEDUP_REMOVED lines=18> */
.L_x_11360:
[----:B------:R-:W-:-:S07]  /*4c10*/  MOV R98, R126 ;  /* 0x0000007e00627202 */ /* 0x000fce0000000f00 */
.L_x_11361:
[----:B------:R-:W-:Y:S05]  /*4c20*/  BSYNC B3 ;  /* 0x0000000000037941 */ /* 0x000fea0003800000 */
.L_x_11359:
        /* <DEDUP_REMOVED lines=16> */
.L_x_11365:
[----:B------:R-:W-:Y:S05]  /*4d30*/  BSYNC B4 ;  /* 0x0000000000047941 */ /* 0x000fea0003800000 */
.L_x_11364:
        /* <DEDUP_REMOVED lines=44> */
.L_x_11363:
[----:B------:R-:W-:Y:S05]  /*5000*/  BSYNC B3 ;  /* 0x0000000000037941 */ /* 0x000fea0003800000 */
.L_x_11362:
        /* <DEDUP_REMOVED lines=11> */
.L_x_11358:
[----:B------:R-:W-:Y:S05]  /*50c0*/  BSYNC B2 ;  /* 0x0000000000027941 */ /* 0x000fea0003800000 */
.L_x_11357:
        /* <DEDUP_REMOVED lines=18> */
.L_x_11369:
[----:B------:R-:W-:-:S07]  /*51f0*/  MOV R99, R126 ;  /* 0x0000007e00637202 */ /* 0x000fce0000000f00 */
.L_x_11370:
[----:B------:R-:W-:Y:S05]  /*5200*/  BSYNC B3 ;  /* 0x0000000000037941 */ /* 0x000fea0003800000 */
.L_x_11368:
        /* <DEDUP_REMOVED lines=16> */
.L_x_11374:
[----:B------:R-:W-:Y:S05]  /*5310*/  BSYNC B4 ;  /* 0x0000000000047941 */ /* 0x000fea0003800000 */
.L_x_11373:
        /* <DEDUP_REMOVED lines=44> */
.L_x_11372:
[----:B------:R-:W-:Y:S05]  /*55e0*/  BSYNC B3 ;  /* 0x0000000000037941 */ /* 0x000fea0003800000 */
.L_x_11371:
        /* <DEDUP_REMOVED lines=12> */
.L_x_11367:
[----:B------:R-:W-:Y:S05]  /*56b0*/  BSYNC B2 ;  /* 0x0000000000027941 */ /* 0x000fea0003800000 */
.L_x_11366:
        /* <DEDUP_REMOVED lines=18> */
.L_x_11378:
[----:B------:R-:W-:-:S07]  /*57e0*/  MOV R100, R126 ;  /* 0x0000007e00647202 */ /* 0x000fce0000000f00 */
.L_x_11379:
[----:B------:R-:W-:Y:S05]  /*57f0*/  BSYNC B3 ;  /* 0x0000000000037941 */ /* 0x000fea0003800000 */
.L_x_11377:
        /* <DEDUP_REMOVED lines=16> */
.L_x_11383:
[----:B------:R-:W-:Y:S05]  /*5900*/  BSYNC B4 ;  /* 0x0000000000047941 */ /* 0x000fea0003800000 */
.L_x_11382:
        /* <DEDUP_REMOVED lines=44> */
.L_x_11381:
[----:B------:R-:W-:Y:S05]  /*5bd0*/  BSYNC B3 ;  /* 0x0000000000037941 */ /* 0x000fea0003800000 */
.L_x_11380:
        /* <DEDUP_REMOVED lines=11> */
.L_x_11376:
[----:B------:R-:W-:Y:S05]  /*5c90*/  BSYNC B2 ;  /* 0x0000000000027941 */ /* 0x000fea0003800000 */
.L_x_11375:
        /* <DEDUP_REMOVED lines=18> */
.L_x_11387:
[----:B------:R-:W-:-:S07]  /*5dc0*/  MOV R101, R126 ;  /* 0x0000007e00657202 */ /* 0x000fce0000000f00 */
.L_x_11388:
[----:B------:R-:W-:Y:S05]  /*5dd0*/  BSYNC B3 ;  /* 0x0000000000037941 */ /* 0x000fea0003800000 */
.L_x_11386:
        /* <DEDUP_REMOVED lines=16> */
.L_x_11392:
[----:B------:R-:W-:Y:S05]  /*5ee0*/  BSYNC B4 ;  /* 0x0000000000047941 */ /* 0x000fea0003800000 */
.L_x_11391:
        /* <DEDUP_REMOVED lines=44> */
.L_x_11390:
[----:B------:R-:W-:Y:S05]  /*61b0*/  BSYNC B3 ;  /* 0x0000000000037941 */ /* 0x000fea0003800000 */
.L_x_11389:
        /* <DEDUP_REMOVED lines=12> */
.L_x_11385:
[----:B------:R-:W-:Y:S05]  /*6280*/  BSYNC B2 ;  /* 0x0000000000027941 */ /* 0x000fea0003800000 */
.L_x_11384:
        /* <DEDUP_REMOVED lines=18> */
.L_x_11396:
[----:B------:R-:W-:-:S07]  /*63b0*/  MOV R102, R126 ;  /* 0x0000007e00667202 */ /* 0x000fce0000000f00 */
.L_x_11397:
[----:B------:R-:W-:Y:S05]  /*63c0*/  BSYNC B3 ;  /* 0x0000000000037941 */ /* 0x000fea0003800000 */
.L_x_11395:
        /* <DEDUP_REMOVED lines=16> */
.L_x_11401:
[----:B------:R-:W-:Y:S05]  /*64d0*/  BSYNC B4 ;  /* 0x0000000000047941 */ /* 0x000fea0003800000 */
.L_x_11400:
        /* <DEDUP_REMOVED lines=44> */
.L_x_11399:
[----:B------:R-:W-:Y:S05]  /*67a0*/  BSYNC B3 ;  /* 0x0000000000037941 */ /* 0x000fea0003800000 */
.L_x_11398:
        /* <DEDUP_REMOVED lines=11> */
.L_x_11394:
[----:B------:R-:W-:Y:S05]  /*6860*/  BSYNC B2 ;  /* 0x0000000000027941 */ /* 0x000fea0003800000 */
.L_x_11393:
        /* <DEDUP_REMOVED lines=18> */
.L_x_11405:
[----:B------:R-:W-:-:S07]  /*6990*/  MOV R103, R126 ;  /* 0x0000007e00677202 */ /* 0x000fce0000000f00 */
.L_x_11406:
[----:B------:R-:W-:Y:S05]  /*69a0*/  BSYNC B3 ;  /* 0x0000000000037941 */ /* 0x000fea0003800000 */
.L_x_11404:
        /* <DEDUP_REMOVED lines=16> */
.L_x_11410:
[----:B------:R-:W-:Y:S05]  /*6ab0*/  BSYNC B4 ;  /* 0x0000000000047941 */ /* 0x000fea0003800000 */
.L_x_11409:
        /* <DEDUP_REMOVED lines=44> */
.L_x_11408:
[----:B------:R-:W-:Y:S05]  /*6d80*/  BSYNC B3 ;  /* 0x0000000000037941 */ /* 0x000fea0003800000 */
.L_x_11407:
        /* <DEDUP_REMOVED lines=12> */
.L_x_11403:
[----:B------:R-:W-:Y:S05]  /*6e50*/  BSYNC B2 ;  /* 0x0000000000027941 */ /* 0x000fea0003800000 */
.L_x_11402:
        /* <DEDUP_REMOVED lines=21> */
[----:B--2---:R-:W-:Y:S01]  /*6fb0*/  IMAD.WIDE.U32 R112, R143, 0x8, R112 ;  /* 0x000000088f707825 */ /* 0x004fe200078e0070 */
[----:B------:R-:W-:Y:S02]  /*6fc0*/  LOP3.LUT R114, R138, R114, R136, 0xfe, !PT ;  /* 0x000000728a727212 */ /* 0x000fe400078efe88 */
[----:B------:R-:W-:Y:S02]  /*6fd0*/  LOP3.LUT R115, R145, R139, RZ, 0xfc, !PT ;  /* 0x0000008b91737212 */ /* 0x000fe400078efcff */
[----:B------:R-:W-:-:S05]  /*6fe0*/  LOP3.LUT R114, R114, 0xff, R127, 0xf8, !PT ;  /* 0x000000ff72727812 */ /* 0x000fca00078ef87f */
[----:B------:R3:W-:Y:S02]  /*6ff0*/  STG.E.64 desc[UR6][R112.64], R114 ;  /* 0x0000007270007986 */ /* 0x0007e4000c101b06 */
.L_x_11412:
[----:B------:R-:W-:Y:S05]  /*7000*/  BSYNC B2 ;  /* 0x0000000000027941 */ /* 0x000fea0003800000 */
.L_x_11411:
[----:B------:R-:W-:Y:S01]  /*7010*/  IADD3 R142, R142, 0x20, RZ ;  /* 0x000000208e8e7810 */ /* 0x000fe20007ffe0ff */
[----:B------:R-:W-:-:S07]  /*7020*/  VIADD R143, R143, 0x20 ;  /* 0x000000208f8f7836 */ /* 0x000fce0000000000 */
.L_x_11338:
[----:B------:R-:W-:Y:S05]  /*7030*/  BSYNC B1 ;  /* 0x0000000000017941 */ /* 0x000fea0003800000 */
.L_x_11337:
[----:B------:R-:W-:Y:S04]  /*7040*/  BSSY B1, `(.L_x_11413) ;  /* 0x0000319000017945 */ /* 0x000fe80003800000 */
[----:B------:R-:W-:Y:S05]  /*7050*/  @!P1 BRA `(.L_x_11414) ;  /* 0x00000030005c9947 */ /* 0x000fea0003800000 */
[----:B--23--:R-:W2:Y:S08]  /*7060*/  LDC.64 R112, c[0x0][0x230] ;  /* 0x00008c00ff707b82 */ /* 0x00ceb00000000a00 */
        /* <DEDUP_REMOVED lines=28> */
.L_x_11418:
[----:B------:R-:W-:-:S07]  /*7230*/  IMAD.MOV.U32 R0, RZ, RZ, R126 ;  /* 0x000000ffff007224 */ /* 0x000fce00078e007e */
.L_x_11419:
[----:B------:R-:W-:Y:S05]  /*7240*/  BSYNC B3 ;  /* 0x0000000000037941 */ /* 0x000fea0003800000 */
.L_x_11417:
        /* <DEDUP_REMOVED lines=16> */
.L_x_11423:
[----:B------:R-:W-:Y:S05]  /*7350*/  BSYNC B4 ;  /* 0x0000000000047941 */ /* 0x000fea0003800000 */
.L_x_11422:
        /* <DEDUP_REMOVED lines=43> */
.L_x_11421:
[----:B------:R-:W-:Y:S05]  /*7610*/  BSYNC B3 ;  /* 0x0000000000037941 */ /* 0x000fea0003800000 */
.L_x_11420:
        /* <DEDUP_REMOVED lines=11> */
.L_x_11416:
[----:B------:R-:W-:Y:S05]  /*76d0*/  BSYNC B2 ;  /* 0x0000000000027941 */ /* 0x000fea0003800000 */
.L_x_11415:
        /* <DEDUP_REMOVED lines=18> */
.L_x_11427:
[----:B------:R-:W-:-:S07]  /*7800*/  MOV R0, R126 ;  /* 0x0000007e00007202 */ /* 0x000fce0000000f00 */
.L_x_11428:
[----:B------:R-:W-:Y:S05]  /*7810*/  BSYNC B3 ;  /* 0x0000000000037941 */ /* 0x000fea0003800000 */
.L_x_11426:
        /* <DEDUP_REMOVED lines=16> */
.L_x_11432:
[----:B------:R-:W-:Y:S05]  /*7920*/  BSYNC B4 ;  /* 0x0000000000047941 */ /* 0x000fea0003800000 */
.L_x_11431:
        /* <DEDUP_REMOVED lines=44> */
.L_x_11430:
[----:B------:R-:W-:Y:S05]  /*7bf0*/  BSYNC B3 ;  /* 0x0000000000037941 */ /* 0x000fea0003800000 */
.L_x_11429:
        /* <DEDUP_REMOVED lines=12> */
.L_x_11425:
[----:B------:R-:W-:Y:S05]  /*7cc0*/  BSYNC B2 ;  /* 0x0000000000027941 */ /* 0x000fea0003800000 */
.L_x_11424:
        /* <DEDUP_REMOVED lines=18> */
.L_x_11436:
[----:B------:R-:W-:-:S07]  /*7df0*/  MOV R0, R126 ;  /* 0x0000007e00007202 */ /* 0x000fce0000000f00 */
.L_x_11437:
[----:B------:R-:W-:Y:S05]  /*7e00*/  BSYNC B3 ;  /* 0x0000000000037941 */ /* 0x000fea0003800000 */
.L_x_11435:
        /* <DEDUP_REMOVED lines=16> */
.L_x_11441:
[----:B------:R-:W-:Y:S05]  /*7f10*/  BSYNC B4 ;  /* 0x0000000000047941 */ /* 0x000fea0003800000 */
.L_x_11440:
        /* <DEDUP_REMOVED lines=44> */
.L_x_11439:
[----:B------:R-:W-:Y:S05]  /*81e0*/  BSYNC B3 ;  /* 0x0000000000037941 */ /* 0x000fea0003800000 */
.L_x_11438:
        /* <DEDUP_REMOVED lines=11> */
.L_x_11434:
[----:B------:R-:W-:Y:S05]  /*82a0*/  BSYNC B2 ;  /* 0x0000000000027941 */ /* 0x000fea0003800000 */
.L_x_11433:
        /* <DEDUP_REMOVED lines=18> */
.L_x_11445:
[----:B------:R-:W-:-:S07]  /*83d0*/  MOV R0, R126 ;  /* 0x0000007e00007202 */ /* 0x000fce0000000f00 */
.L_x_11446:
[----:B------:R-:W-:Y:S05]  /*83e0*/  BSYNC B3 ;  /* 0x0000000000037941 */ /* 0x000fea0003800000 */
.L_x_11444:
        /* <DEDUP_REMOVED lines=16> */
.L_x_11450:
[----:B------:R-:W-:Y:S05]  /*84f0*/  BSYNC B4 ;  /* 0x0000000000047941 */ /* 0x000fea0003800000 */
.L_x_11449:
        /* <DEDUP_REMOVED lines=44> */
.L_x_11448:
[----:B------:R-:W-:Y:S05]  /*87c0*/  BSYNC B3 ;  /* 0x0000000000037941 */ /* 0x000fea0003800000 */
.L_x_11447:
        /* <DEDUP_REMOVED lines=12> */
.L_x_11443:
[----:B------:R-:W-:Y:S05]  /*8890*/  BSYNC B2 ;  /* 0x0000000000027941 */ /* 0x000fea0003800000 */
.L_x_11442:
        /* <DEDUP_REMOVED lines=18> */
.L_x_11454:
[----:B------:R-:W-:-:S07]  /*89c0*/  MOV R0, R126 ;  /* 0x0000007e00007202 */ /* 0x000fce0000000f00 */
.L_x_11455:
[----:B------:R-:W-:Y:S05]  /*89d0*/  BSYNC B3 ;  /* 0x0000000000037941 */ /* 0x000fea0003800000 */
.L_x_11453:
        /* <DEDUP_REMOVED lines=16> */
.L_x_11459:
[----:B------:R-:W-:Y:S05]  /*8ae0*/  BSYNC B4 ;  /* 0x0000000000047941 */ /* 0x000fea0003800000 */
.L_x_11458:
        /* <DEDUP_REMOVED lines=44> */
.L_x_11457:
[----:B------:R-:W-:Y:S05]  /*8db0*/  BSYNC B3 ;  /* 0x0000000000037941 */ /* 0x000fea0003800000 */
.L_x_11456:
        /* <DEDUP_REMOVED lines=11> */
.L_x_11452:
[----:B------:R-:W-:Y:S05]  /*8e70*/  BSYNC B2 ;  /* 0x0000000000027941 */ /* 0x000fea0003800000 */
.L_x_11451:
        /* <DEDUP_REMOVED lines=18> */
.L_x_11463:
[----:B------:R-:W-:-:S07]  /*8fa0*/  MOV R0, R126 ;  /* 0x0000007e00007202 */ /* 0x000fce0000000f00 */
.L_x_11464:
[----:B------:R-:W-:Y:S05]  /*8fb0*/  BSYNC B3 ;  /* 0x0000000000037941 */ /* 0x000fea0003800000 */
.L_x_11462:
        /* <DEDUP_REMOVED lines=16> */
.L_x_11468:
[----:B------:R-:W-:Y:S05]  /*90c0*/  BSYNC B4 ;  /* 0x0000000000047941 */ /* 0x000fea0003800000 */
.L_x_11467:
        /* <DEDUP_REMOVED lines=44> */
.L_x_11466:
[----:B------:R-:W-:Y:S05]  /*9390*/  BSYNC B3 ;  /* 0x0000000000037941 */ /* 0x000fea0003800000 */
.L_x_11465:
        /* <DEDUP_REMOVED lines=12> */
.L_x_11461:
[----:B------:R-:W-:Y:S05]  /*9460*/  BSYNC B2 ;  /* 0x0000000000027941 */ /* 0x000fea0003800000 */
.L_x_11460:
        /* <DEDUP_REMOVED lines=18> */
.L_x_11472:
[----:B------:R-:W-:-:S07]  /*9590*/  MOV R0, R126 ;  /* 0x0000007e00007202 */ /* 0x000fce0000000f00 */
.L_x_11473:
[----:B------:R-:W-:Y:S05]  /*95a0*/  BSYNC B3 ;  /* 0x0000000000037941 */ /* 0x000fea0003800000 */
.L_x_11471:
        /* <DEDUP_REMOVED lines=16> */
.L_x_11477:
[----:B------:R-:W-:Y:S05]  /*96b0*/  BSYNC B4 ;  /* 0x0000000000047941 */ /* 0x000fea0003800000 */
.L_x_11476:
        /* <DEDUP_REMOVED lines=44> */
.L_x_11475:
[----:B------:R-:W-:Y:S05]  /*9980*/  BSYNC B3 ;  /* 0x0000000000037941 */ /* 0x000fea0003800000 */
.L_x_11474:
        /* <DEDUP_REMOVED lines=11> */
.L_x_11470:
[----:B------:R-:W-:Y:S05]  /*9a40*/  BSYNC B2 ;  /* 0x0000000000027941 */ /* 0x000fea0003800000 */
.L_x_11469:
        /* <DEDUP_REMOVED lines=18> */
.L_x_11481:
[----:B------:R-:W-:-:S07]  /*9b70*/  MOV R0, R126 ;  /* 0x0000007e00007202 */ /* 0x000fce0000000f00 */
.L_x_11482:
[----:B------:R-:W-:Y:S05]  /*9b80*/  BSYNC B3 ;  /* 0x0000000000037941 */ /* 0x000fea0003800000 */
.L_x_11480:
        /* <DEDUP_REMOVED lines=16> */
.L_x_11486:
[----:B------:R-:W-:Y:S05]  /*9c90*/  BSYNC B4 ;  /* 0x0000000000047941 */ /* 0x000fea0003800000 */
.L_x_11485:
        /* <DEDUP_REMOVED lines=44> */
.L_x_11484:
[----:B------:R-:W-:Y:S05]  /*9f60*/  BSYNC B3 ;  /* 0x0000000000037941 */ /* 0x000fea0003800000 */
.L_x_11483:
        /* <DEDUP_REMOVED lines=12> */
.L_x_11479:
[----:B------:R-:W-:Y:S05]  /*a030*/  BSYNC B2 ;  /* 0x0000000000027941 */ /* 0x000fea0003800000 */
.L_x_11478:
[----:B------:R-:W2:Y:S02]  /*a040*/  LDC.64 R112, c[0x0][0x238] ;  /* 0x00008e00ff707b82 */ /* 0x000ea40000000a00 */
[----:B--2---:R-:W-:-:S05]  /*a050*/  IMAD.WIDE.U32 R112, R142, 0x20, R112 ;  /* 0x000000208e707825 */ /* 0x004fca00078e0070 */
[----:B------:R4:W-:Y:S04]  /*a060*/  STG.E.128 desc[UR6][R112.64], R104 ;  /* 0x0000006870007986 */ /* 0x0009e8000c101d06 */
[----:B------:R4:W-:Y:S01]  /*a070*/  STG.E.128 desc[UR6][R112.64+0x10], R108 ;  /* 0x0000106c70007986 */ /* 0x0009e2000c101d06 */
[----:B------:R-:W-:Y:S05]  /*a080*/  @!P2 BRA `(.L_x_11414) ;  /* 0x000000000050a947 */ /* 0x000fea0003800000 */
[----:B------:R-:W-:Y:S01]  /*a090*/  IMAD.U32 R114, R133, 0x10000, RZ ;  /* 0x0001000085727824 */ /* 0x000fe200078e00ff */
[----:B----4-:R-:W2:Y:S01]  /*a0a0*/  LDC.64 R112, c[0x0][0x240] ;  /* 0x00009000ff707b82 */ /* 0x010ea20000000a00 */
        /* <DEDUP_REMOVED lines=18> */
.L_x_11414:
[----:B------:R-:W-:Y:S05]  /*a1d0*/  BSYNC B1 ;  /* 0x0000000000017941 */ /* 0x000fea0003800000 */
.L_x_11413:
[----:B------:R-:W-:Y:S01]  /*a1e0*/  FADD.FTZ R0, RZ, R88 ;  /* 0x00000058ff007221 */ /* 0x000fe20000010000 */
[C---:B------:R-:W-:Y:S01]  /*a1f0*/  ISETP.GT.U32.AND P3, PT, R119.reuse, 0x3f, PT ;  /* 0x0000003f7700780c */ /* 0x040fe20003f64070 */
[----:B------:R-:W-:Y:S01]  /*a200*/  UMOV UR30, 0xffffffff ;  /* 0xffffffff001e7882 */ /* 0x000fe20000000000 */
[----:B------:R-:W-:Y:S01]  /*a210*/  ISETP.GT.U32.AND P4, PT, R119, 0x5f, PT ;  /* 0x0000005f7700780c */ /* 0x000fe20003f84070 */
[----:B--234-:R-:W-:Y:S01]  /*a220*/  FADD.FTZ R113, R89, R0 ;  /* 0x0000000059717221 */ /* 0x01cfe20000010000 */
        /* <DEDUP_REMOVED lines=26> */
[----:B------:R-:W2:Y:S01]  /*a3d0*/  SHFL.BFLY PT, R0, R113, 0x1, 0x1f ;  /* 0x0c201f0071007f89 */ /* 0x000ea200000e0000 */
[----:B------:R-:W3:Y:S01]  /*a3e0*/  LDC R138, c[0x0][0x290] ;  /* 0x0000a400ff8a7b82 */ /* 0x000ee20000000800 */
[----:B--2---:R-:W-:-:S05]  /*a3f0*/  FADD.FTZ R112, R113, R0 ;  /* 0x0000000071707221 */ /* 0x004fca0000010000 */
[----:B------:R-:W2:Y:S02]  /*a400*/  SHFL.BFLY PT, R115, R112, 0x2, 0x1f ;  /* 0x0c401f0070737f89 */ /* 0x000ea400000e0000 */
[----:B--2---:R-:W-:-:S05]  /*a410*/  FADD.FTZ R115, R112, R115 ;  /* 0x0000007370737221 */ /* 0x004fca0000010000 */
[----:B------:R-:W2:Y:S02]  /*a420*/  SHFL.BFLY PT, R0, R115, 0x4, 0x1f ;  /* 0x0c801f0073007f89 */ /* 0x000ea400000e0000 */
[----:B--2---:R-:W-:-:S05]  /*a430*/  FADD.FTZ R114, R115, R0 ;  /* 0x0000000073727221 */ /* 0x004fca0000010000 */
[----:B------:R-:W2:Y:S02]  /*a440*/  SHFL.BFLY PT, R137, R114, 0x8, 0x1f ;  /* 0x0d001f0072897f89 */ /* 0x000ea400000e0000 */
[----:B--2---:R-:W-:-:S05]  /*a450*/  FADD.FTZ R139, R114, R137 ;  /* 0x00000089728b7221 */ /* 0x004fca0000010000 */
[----:B------:R-:W2:Y:S02]  /*a460*/  SHFL.BFLY PT, R0, R139, 0x10, 0x1f ;  /* 0x0e001f008b007f89 */ /* 0x000ea400000e0000 */
[----:B--2---:R-:W-:-:S04]  /*a470*/  FADD.FTZ R137, R139, R0 ;  /* 0x000000008b897221 */ /* 0x004fc80000010000 */
[----:B---3--:R-:W-:-:S04]  /*a480*/  FMUL.FTZ R137, R137, R138 ;  /* 0x0000008a89897220 */ /* 0x008fc80000410000 */
        /* <DEDUP_REMOVED lines=58> */
.L_x_11506:
[----:B------:R-:W4:Y:S01]  /*a830*/  @!P2 LDC.64 R112, c[0x0][0x250] ;  /* 0x00009400ff70ab82 */ /* 0x000f220000000a00 */
[----:B------:R-:W-:Y:S01]  /*a840*/  FMUL.FTZ R0, R137, R137 ;  /* 0x0000008989007220 */ /* 0x000fe20000410000 */
[----:B------:R-:W-:Y:S01]  /*a850*/  PLOP3.LUT P3, PT, PT, PT, UP0, 0x40, 0x0 ;  /* 0x000000000000781c */ /* 0x000fe20003f6e808 */
[----:B---3--:R-:W-:Y:S01]  /*a860*/  FADD.FTZ R143, R139, R142 ;  /* 0x0000008e8b8f7221 */ /* 0x008fe20000010000 */
[----:B------:R-:W-:Y:S02]  /*a870*/  BSSY B1, `(.L_x_11488) ;  /* 0x000007d000017945 */ /* 0x000fe40003800000 */
[----:B--2---:R-:W-:Y:S01]  /*a880*/  FSEL R139, R0, RZ, !P3 ;  /* 0x000000ff008b7208 */ /* 0x004fe20005800000 */
[----:B------:R-:W-:Y:S01]  /*a890*/  FFMA.FTZ R138, R143, R138, UR9 ;  /* 0x000000098f8a7e23 */ /* 0x000fe2000801008a */
[----:B------:R-:W2:Y:S03]  /*a8a0*/  @!P2 LDC.64 R114, c[0x0][0x258] ;  /* 0x00009600ff72ab82 */ /* 0x000ea60000000a00 */
[----:B------:R-:W-:-:S06]  /*a8b0*/  FADD.FTZ R139, R138, R139 ;  /* 0x0000008b8a8b7221 */ /* 0x000fcc0000010000 */
[----:B------:R-:W3:Y:S01]  /*a8c0*/  MUFU.RSQ R139, R139 ;  /* 0x0000008b008b7308 */ /* 0x000ee20000001400 */
[----:B----4-:R-:W-:-:S04]  /*a8d0*/  @!P2 LEA R112, P3, R120, R112, 0x2 ;  /* 0x000000707870a211 */ /* 0x010fc800078610ff */
[C---:B------:R-:W-:Y:S02]  /*a8e0*/  @!P2 LEA.HI.X R113, R120.reuse, R113, R136, 0x2, P3 ;  /* 0x000000717871a211 */ /* 0x040fe400018f1488 */
[----:B--2---:R-:W-:-:S03]  /*a8f0*/  @!P2 LEA R114, P4, R120, R114, 0x2 ;  /* 0x000000727872a211 */ /* 0x004fc600078810ff */
[----:B------:R2:W-:Y:S01]  /*a900*/  @!P2 STG.E desc[UR6][R112.64], R137 ;  /* 0x000000897000a986 */ /* 0x0005e2000c101906 */
[----:B------:R-:W-:-:S05]  /*a910*/  @!P2 LEA.HI.X R115, R120, R115, R136, 0x2, P4 ;  /* 0x000000737873a211 */ /* 0x000fca00020f1488 */
[----:B---3--:R2:W-:Y:S01]  /*a920*/  @!P2 STG.E desc[UR6][R114.64], R139 ;  /* 0x0000008b7200a986 */ /* 0x0085e2000c101906 */
[----:B-----5:R-:W-:-:S13]  /*a930*/  ISETP.GE.AND P2, PT, R140, 0x1, PT ;  /* 0x000000018c00780c */ /* 0x020fda0003f46270 */
[----:B--2---:R-:W-:Y:S05]  /*a940*/  @!P2 BRA `(.L_x_11489) ;  /* 0x0000000400bca947 */ /* 0x004fea0003800000 */
        /* <DEDUP_REMOVED lines=10> */
[----:B------:R-:W2:Y:S01]  /*a9f0*/  LDC.64 R136, c[0x0][0x2b8] ;  /* 0x0000ae00ff887b82 */ /* 0x000ea20000000a00 */
        /* <DEDUP_REMOVED lines=31> */
.L_x_11491:
[----:B------:R-:W-:Y:S05]  /*abf0*/  BSYNC B2 ;  /* 0x0000000000027941 */ /* 0x000fea0003800000 */
.L_x_11490:
[----:B------:R-:W-:Y:S01]  /*ac00*/  ISETP.NE.AND P2, PT, R135, RZ, PT ;  /* 0x000000ff8700720c */ /* 0x000fe20003f45270 */
[----:B------:R-:W-:-:S12]  /*ac10*/  BSSY B2, `(.L_x_11492) ;  /* 0x0000022000027945 */ /* 0x000fd80003800000 */
        /* <DEDUP_REMOVED lines=33> */
.L_x_11493:
[----:B------:R-:W-:Y:S05]  /*ae30*/  BSYNC B2 ;  /* 0x0000000000027941 */ /* 0x000fea0003800000 */
.L_x_11492:
        /* <DEDUP_REMOVED lines=32> */
.L_x_11489:
[----:B------:R-:W-:Y:S05]  /*b040*/  BSYNC B1 ;  /* 0x0000000000017941 */ /* 0x000fea0003800000 */
.L_x_11488:
[----:B--234-:R-:W2:Y:S02]  /*b050*/  LDC.64 R112, c[0x0][0x210] ;  /* 0x00008400ff707b82 */ /* 0x01cea40000000a00 */
[----:B--2---:R-:W-:-:S05]  /*b060*/  IMAD R120, R112, 0x4, R120 ;  /* 0x0000000470787824 */ /* 0x004fca00078e0278 */
[----:B------:R-:W-:-:S13]  /*b070*/  ISETP.GE.AND P2, PT, R120, R113, PT ;  /* 0x000000717800720c */ /* 0x000fda0003f46270 */
[----:B------:R-:W-:Y:S05]  /*b080*/  @!P2 BRA `(.L_x_11494) ;  /* 0xffffff5800aca947 */ /* 0x000fea000383ffff */
[----:B------:R-:W-:Y:S05]  /*b090*/  BSYNC B0 ;  /* 0x0000000000007941 */ /* 0x000fea0003800000 */
.L_x_11260:
[----:B------:R-:W-:Y:S05]  /*b0a0*/  EXIT ;  /* 0x000000000000794d */ /* 0x000fea0003800000 */
.L_x_11487:
        /* <DEDUP_REMOVED lines=8> */
.L_x_11496:
[----:B------:R-:W-:Y:S05]  /*b130*/  BSYNC B1 ;  /* 0x0000000000017941 */ /* 0x000fea0003800000 */
.L_x_11495:
        /* <DEDUP_REMOVED lines=10> */
.L_x_11497:
[----:B------:R-:W-:Y:S02]  /*b1e0*/  IMAD.MOV.U32 R145, RZ, RZ, 0x4 ;  /* 0x00000004ff917424 */ /* 0x000fe400078e00ff */
[----:B------:R-:W-:-:S04]  /*b1f0*/  IMAD.MOV.U32 R115, RZ, RZ, R142 ;  /* 0x000000ffff737224 */ /* 0x000fc800078e008e */
[----:B------:R-:W-:-:S05]  /*b200*/  FADD.FTZ R115, R112, R115 ;  /* 0x0000007370737221 */ /* 0x000fca0000010000 */
[----:B------:R-:W-:-:S07]  /*b210*/  MOV R144, R115 ;  /* 0x0000007300907202 */ /* 0x000fce0000000f00 */
[----:B------:R-:W-:Y:S05]  /*b220*/  WARPSYNC.COLLECTIVE R143, `(.L_x_11498) ;  /* 0x000000008f087348 */ /* 0x000fea0003c00000 */
[----:B------:R0:W1:Y:S02]  /*b230*/  SHFL.BFLY P5, R142, R144, R145, R146 ;  /* 0x0c000091908e7389 */ /* 0x00006400000a0092 */
[----:B01----:R-:W-:Y:S01]  /*b240*/  ENDCOLLECTIVE ;  /* 0x000000000000791b */ /* 0x003fe20003800000 */
.L_x_11498:
[----:B------:R-:W-:Y:S01]  /*b250*/  HFMA2.MMA R145, -RZ, RZ, 0, 4.76837158203125e-07 ;  /* 0x00000008ff917435 */ /* 0x000fe200000001ff */
[----:B------:R-:W-:-:S05]  /*b260*/  MOV R0, R142 ;  /* 0x0000008e00007202 */ /* 0x000fca0000000f00 */
[----:B------:R-:W-:-:S04]  /*b270*/  FADD.FTZ R114, R115, R0 ;  /* 0x0000000073727221 */ /* 0x000fc80000010000 */
[----:B------:R-:W-:-:S07]  /*b280*/  IMAD.MOV.U32 R144, RZ, RZ, R114 ;  /* 0x000000ffff907224 */ /* 0x000fce00078e0072 */
[----:B------:R-:W-:Y:S05]  /*b290*/  WARPSYNC.COLLECTIVE R143, `(.L_x_11499) ;  /* 0x000000008f087348 */ /* 0x000fea0003c00000 */
[----:B------:R0:W1:Y:S02]  /*b2a0*/  SHFL.BFLY P5, R142, R144, R145, R146 ;  /* 0x0c000091908e7389 */ /* 0x00006400000a0092 */
[----:B01----:R-:W-:Y:S01]  /*b2b0*/  ENDCOLLECTIVE ;  /* 0x000000000000791b */ /* 0x003fe20003800000 */
.L_x_11499:
[----:B------:R-:W-:Y:S02]  /*b2c0*/  IMAD.MOV.U32 R145, RZ, RZ, 0x10 ;  /* 0x00000010ff917424 */ /* 0x000fe400078e00ff */
[----:B------:R-:W-:-:S04]  /*b2d0*/  IMAD.MOV.U32 R137, RZ, RZ, R142 ;  /* 0x000000ffff897224 */ /* 0x000fc800078e008e */
[----:B------:R-:W-:-:S05]  /*b2e0*/  FADD.FTZ R139, R114, R137 ;  /* 0x00000089728b7221 */ /* 0x000fca0000010000 */
[----:B------:R-:W-:-:S07]  /*b2f0*/  MOV R144, R139 ;  /* 0x0000008b00907202 */ /* 0x000fce0000000f00 */
[----:B------:R-:W-:Y:S05]  /*b300*/  WARPSYNC.COLLECTIVE R143, `(.L_x_11500) ;  /* 0x000000008f087348 */ /* 0x000fea0003c00000 */
[----:B------:R0:W1:Y:S02]  /*b310*/  SHFL.BFLY P5, R142, R144, R145, R146 ;  /* 0x0c000091908e7389 */ /* 0x00006400000a0092 */
[----:B01----:R-:W-:Y:S01]  /*b320*/  ENDCOLLECTIVE ;  /* 0x000000000000791b */ /* 0x003fe20003800000 */
.L_x_11500:
        /* <DEDUP_REMOVED lines=57> */
.L_x_11501:
[----:B------:R-:W-:Y:S02]  /*b6c0*/  IMAD.MOV.U32 R145, RZ, RZ, 0x2 ;  /* 0x00000002ff917424 */ /* 0x000fe400078e00ff */
[----:B------:R-:W-:-:S04]  /*b6d0*/  IMAD.MOV.U32 R113, RZ, RZ, R142 ;  /* 0x000000ffff717224 */ /* 0x000fc800078e008e */
[----:B------:R-:W-:-:S05]  /*b6e0*/  FADD.FTZ R113, R0, R113 ;  /* 0x0000007100717221 */ /* 0x000fca0000010000 */
[----:B------:R-:W-:-:S07]  /*b6f0*/  MOV R144, R113 ;  /* 0x0000007100907202 */ /* 0x000fce0000000f00 */
[----:B------:R-:W-:Y:S05]  /*b700*/  WARPSYNC.COLLECTIVE R143, `(.L_x_11502) ;  /* 0x000000008f087348 */ /* 0x000fea0003c00000 */
[----:B------:R0:W1:Y:S02]  /*b710*/  SHFL.BFLY P5, R142, R144, R145, R146 ;  /* 0x0c000091908e7389 */ /* 0x00006400000a0092 */
[----:B01----:R-:W-:Y:S01]  /*b720*/  ENDCOLLECTIVE ;  /* 0x000000000000791b */ /* 0x003fe20003800000 */
.L_x_11502:
[----:B------:R-:W-:Y:S01]  /*b730*/  HFMA2.MMA R145, -RZ, RZ, 0, 2.384185791015625e-07 ;  /* 0x00000004ff917435 */ /* 0x000fe200000001ff */
[----:B------:R-:W-:-:S05]  /*b740*/  MOV R112, R142 ;  /* 0x0000008e00707202 */ /* 0x000fca0000000f00 */
[----:B------:R-:W-:-:S04]  /*b750*/  FADD.FTZ R112, R113, R112 ;  /* 0x0000007071707221 */ /* 0x000fc80000010000 */
[----:B------:R-:W-:-:S07]  /*b760*/  IMAD.MOV.U32 R144, RZ, RZ, R112 ;  /* 0x000000ffff907224 */ /* 0x000fce00078e0070 */
[----:B------:R-:W-:Y:S05]  /*b770*/  WARPSYNC.COLLECTIVE R143, `(.L_x_11503) ;  /* 0x000000008f087348 */ /* 0x000fea0003c00000 */
[----:B------:R0:W1:Y:S02]  /*b780*/  SHFL.BFLY P5, R142, R144, R145, R146 ;  /* 0x0c000091908e7389 */ /* 0x00006400000a0092 */
[----:B01----:R-:W-:Y:S01]  /*b790*/  ENDCOLLECTIVE ;  /* 0x000000000000791b */ /* 0x003fe20003800000 */
.L_x_11503:
[----:B------:R-:W-:Y:S02]  /*b7a0*/  IMAD.MOV.U32 R145, RZ, RZ, 0x8 ;  /* 0x00000008ff917424 */ /* 0x000fe400078e00ff */
[----:B------:R-:W-:-:S04]  /*b7b0*/  IMAD.MOV.U32 R115, RZ, RZ, R142 ;  /* 0x000000ffff737224 */ /* 0x000fc800078e008e */
[----:B------:R-:W-:-:S05]  /*b7c0*/  FADD.FTZ R115, R112, R115 ;  /* 0x0000007370737221 */ /* 0x000fca0000010000 */
[----:B------:R-:W-:-:S07]  /*b7d0*/  MOV R144, R115 ;  /* 0x0000007300907202 */ /* 0x000fce0000000f00 */
[----:B------:R-:W-:Y:S05]  /*b7e0*/  WARPSYNC.COLLECTIVE R143, `(.L_x_11504) ;  /* 0x000000008f087348 */ /* 0x000fea0003c00000 */
[----:B------:R0:W1:Y:S02]  /*b7f0*/  SHFL.BFLY P5, R142, R144, R145, R146 ;  /* 0x0c000091908e7389 */ /* 0x00006400000a0092 */
[----:B01----:R-:W-:Y:S01]  /*b800*/  ENDCOLLECTIVE ;  /* 0x000000000000791b */ /* 0x003fe20003800000 */
.L_x_11504:
[----:B------:R-:W-:Y:S01]  /*b810*/  HFMA2.MMA R145, -RZ, RZ, 0, 9.5367431640625e-07 ;  /* 0x00000010ff917435 */ /* 0x000fe200000001ff */
[----:B------:R-:W-:-:S05]  /*b820*/  MOV R114, R142 ;  /* 0x0000008e00727202 */ /* 0x000fca0000000f00 */
[----:B------:R-:W-:-:S04]  /*b830*/  FADD.FTZ R139, R115, R114 ;  /* 0x00000072738b7221 */ /* 0x000fc80000010000 */
[----:B------:R-:W-:-:S07]  /*b840*/  IMAD.MOV.U32 R144, RZ, RZ, R139 ;  /* 0x000000ffff907224 */ /* 0x000fce00078e008b */
[----:B------:R-:W-:Y:S05]  /*b850*/  WARPSYNC.COLLECTIVE R143, `(.L_x_11505) ;  /* 0x000000008f087348 */ /* 0x000fea0003c00000 */
[----:B------:R0:W1:Y:S02]  /*b860*/  SHFL.BFLY P5, R142, R144, R145, R146 ;  /* 0x0c000091908e7389 */ /* 0x00006400000a0092 */
[----:B01----:R-:W-:Y:S01]  /*b870*/  ENDCOLLECTIVE ;  /* 0x000000000000791b */ /* 0x003fe20003800000 */
.L_x_11505:
[----:B------:R-:W-:Y:S05]  /*b880*/  BRA `(.L_x_11506) ;  /* 0xffffffec00e87947 */ /* 0x000fea000383ffff */
.L_x_11507:
        /* <DEDUP_REMOVED lines=15> */
.L_x_23526:


//--------------------- .text._ZN10layer_norm13ln_fwd_kernelINS_13Kernel_traitsIf13__nv_bfloat16fS2_fjLj768ELj1ELj4ELj1ELj16ENS_18Kernel_traits_baseILj768EfS2_fS2_fjLj128EEEEELb1ELb1ELb1ELb1EEEvNS_9FwdParamsE --------------------------
	.section	.text._ZN10layer_norm13ln_fwd_kernelINS_13Kernel_traitsIf13__nv_bfloat16fS2_fjLj768ELj1ELj4ELj1ELj16ENS_18Kernel_traits_baseILj768EfS2_fS2_fjLj128EEEEELb1ELb1ELb1ELb1EEEvNS_9FwdParamsE,"ax",@progbits
	.align	128
        .global         _ZN10layer_norm13ln_fwd_kernelINS_13Kernel_traitsIf13__nv_bfloat16fS2_fjLj768ELj1ELj4ELj1ELj16ENS_18Kernel_traits_baseILj768EfS2_fS2_fjLj128EEEEELb1ELb1ELb1ELb1EEEvNS_9FwdParamsE
        .type           _ZN10layer_norm13ln_fwd_kernelINS_13Kernel_traitsIf13__nv_bfloat16fS2_fjLj768ELj1ELj4ELj1ELj16ENS_18Kernel_traits_baseILj768EfS2_fS2_fjLj128EEEEELb1ELb1ELb1ELb1EEEvNS_9FwdParamsE,@function
        .size           _ZN10layer_norm13ln_fwd_kernelINS_13Kernel_traitsIf13__nv_bfloat16fS2_fjLj768ELj1ELj4ELj1ELj16ENS_18Kernel_traits_baseILj768EfS2_fS2_fjLj128EEEEELb1ELb1ELb1ELb1EEEvNS_9FwdParamsE,(.L_x_23527 - _ZN10layer_norm13ln_fwd_kernelINS_13Kernel_traitsIf13__nv_bfloat16fS2_fjLj768ELj1ELj4ELj1ELj16ENS_18Kernel_traits_baseILj768EfS2_fS2_fjLj128EEEEELb1ELb1ELb1ELb1EEEvNS_9FwdParamsE)
        .other          _ZN10layer_norm13ln_fwd_kernelINS_13Kernel_traitsIf13__nv_bfloat16fS2_fjLj768ELj1ELj4ELj1ELj16ENS_18Kernel_traits_baseILj768EfS2_fS2_fjLj128EEEEELb1ELb1ELb1ELb1EEEvNS_9FwdParamsE,@"STO_CUDA_ENTRY STV_DEFAULT"
_ZN10layer_norm13ln_fwd_kernelINS_13Kernel_traitsIf13__nv_bfloat16fS2_fjLj768ELj1ELj4ELj1ELj16ENS_18Kernel_traits_baseILj768EfS2_fS2_fjLj128EEEEELb1ELb1ELb1ELb1EEEvNS_9FwdParamsE:
.text._ZN10layer_norm13ln_fwd_kernelINS_13Kernel_traitsIf13__nv_bfloat16fS2_fjLj768ELj1ELj4ELj1ELj16ENS_18Kernel_traits_baseILj768EfS2_fS2_fjLj128EEEEELb1ELb1ELb1ELb1EEEvNS_9FwdParamsE:
        /* <DEDUP_REMOVED lines=81> */
[----:B------:R-:W-:-:S03]  /*0510*/  UIADD3 UR26, UR4, 0x5384540f, URZ ;  /* 0x5384540f041a7890 */ /* 0x000fc6000fffe03f */
[----:B------:R-:W-:Y:S01]  /*0520*/  IMAD.WIDE.U32 R8, R8, -0x326172a9, RZ ;  /* 0xcd9e8d5708087825 */ /* 0x000fe200078e00ff */
[----:B------:R-:W-:-:S03]  /*0530*/  LOP3.LUT R79, R7, UR27, R2, 0x96, !PT ;  /* 0x0000001b074f7c12 */ /* 0x000fc6000f8e9602 */
[----:B------:R-:W-:Y:S01]  /*0540*/  IMAD.SHL.U32 R2, R115, 0x20, RZ ;  /* 0x0000002073027824 */ /* 0x000fe200078e00ff */
[----:B------:R-:W-:Y:S02]  /*0550*/  ISETP.NE.U32.AND P0, PT, RZ, UR8, PT ;  /* 0x00000008ff007c0c */ /* 0x000fe4000bf05070 */
[----:B------:R-:W-:Y:S02]  /*0560*/  LOP3.LUT R117, R9, UR26, R4, 0x96, !PT ;  /* 0x0000001a09757c12 */ /* 0x000fe4000f8e9604 */
[----:B------:R-:W-:Y:S01]  /*0570*/  LOP3.LUT R4, R2, 0x3e0, RZ, 0xc0, !PT ;  /* 0x000003e002047812 */ /* 0x000fe200078ec0ff */
[----:B------:R-:W-:Y:S01]  /*0580*/  UIADD3 UR28, UR4, -0xe443238, URZ ;  /* 0xf1bbcdc8041c7890 */ /* 0x000fe2000fffe03f */
[----:B------:R-:W-:Y:S01]  /*0590*/  ISETP.NE.AND.EX P0, PT, RZ, UR9, PT, P0 ;  /* 0x00000009ff007c0c */ /* 0x000fe2000bf05300 */
[----:B------:R-:W-:Y:S01]  /*05a0*/  IMAD.HI.U32 R5, R79, -0x326172a9, RZ ;  /* 0xcd9e8d574f057827 */ /* 0x000fe200078e00ff */
[C---:B------:R-:W-:Y:S02]  /*05b0*/  IADD3 R2, P1, R4.reuse, UR10, RZ ;  /* 0x0000000a04027c10 */ /* 0x040fe4000ff3e0ff */
[----:B------:R-:W-:Y:S01]  /*05c0*/  IADD3 R4, P2, R4, UR8, RZ ;  /* 0x0000000804047c10 */ /* 0x000fe2000ff5e0ff */
[----:B------:R-:W-:Y:S01]  /*05d0*/  UIADD3 UR29, UR5, -0x24c28bd8, URZ ;  /* 0xdb3d7428051d7890 */ /* 0x000fe2000fffe03f */
[----:B------:R-:W-:Y:S01]  /*05e0*/  LOP3.LUT R118, R5, UR28, R8, 0x96, !PT ;  /* 0x0000001c05767c12 */ /* 0x000fe2000f8e9608 */
[----:B------:R-:W-:Y:S01]  /*05f0*/  IMAD.HI.U32 R3, R117, -0x2daee0ad, RZ ;  /* 0xd2511f5375037827 */ /* 0x000fe200078e00ff */
[----:B------:R-:W-:Y:S01]  /*0600*/  SHF.R.U32.HI R114, RZ, 0x5, R115 ;  /* 0x00000005ff727819 */ /* 0x000fe20000011673 */
[----:B------:R-:W-:-:S02]  /*0610*/  ULDC UR8, c[0x0][0x214] ;  /* 0x0000850000087ab9 */ /* 0x000fc40000000800 */
[----:B------:R-:W-:-:S05]  /*0620*/  IMAD.X R5, RZ, RZ, UR9, P2 ;  /* 0x00000009ff057e24 */ /* 0x000fca00090e06ff */
[----:B------:R0:W5:Y:S04]  /*0630*/  @P0 LDG.E.128 R72, desc[UR6][R4.64] ;  /* 0x0000000604480981 */ /* 0x000168000c1e1d00 */
[----:B------:R0:W5:Y:S04]  /*0640*/  @P0 LDG.E.128 R68, desc[UR6][R4.64+0x10] ;  /* 0x0000100604440981 */ /* 0x000168000c1e1d00 */
[----:B------:R0:W5:Y:S04]  /*0650*/  @P0 LDG.E.128 R64, desc[UR6][R4.64+0x400] ;  /* 0x0004000604400981 */ /* 0x000168000c1e1d00 */
[----:B------:R0:W5:Y:S04]  /*0660*/  @P0 LDG.E.128 R60, desc[UR6][R4.64+0x410] ;  /* 0x00041006043c0981 */ /* 0x000168000c1e1d00 */
[----:B------:R0:W5:Y:S04]  /*0670*/  @P0 LDG.E.128 R56, desc[UR6][R4.64+0x800] ;  /* 0x0008000604380981 */ /* 0x000168000c1e1d00 */
[----:B------:R0:W5:Y:S01]  /*0680*/  @P0 LDG.E.128 R52, desc[UR6][R4.64+0x810] ;  /* 0x0008100604340981 */ /* 0x000162000c1e1d00 */
[----:B------:R-:W-:-:S02]  /*0690*/  LEA R114, R10, R114, 0x2 ;  /* 0x000000720a727211 */ /* 0x000fc400078e10ff */
[----:B------:R-:W-:Y:S02]  /*06a0*/  LOP3.LUT R122, R3, UR29, R6, 0x96, !PT ;  /* 0x0000001d037a7c12 */ /* 0x000fe4000f8e9606 */
[----:B------:R-:W-:Y:S02]  /*06b0*/  IADD3.X R3, RZ, UR11, RZ, P1, !PT ;  /* 0x0000000bff037c10 */ /* 0x000fe40008ffe4ff */
[----:B------:R-:W-:Y:S02]  /*06c0*/  ISETP.GE.AND P1, PT, R114, UR8, PT ;  /* 0x0000000872007c0c */ /* 0x000fe4000bf26270 */
[----:B------:R-:W-:-:S04]  /*06d0*/  LOP3.LUT R115, R115, 0x1f, RZ, 0xc0, !PT ;  /* 0x0000001f73737812 */ /* 0x000fc800078ec0ff */
[----:B------:R-:W-:-:S05]  /*06e0*/  LEA R76, P3, R115, UR12, 0x5 ;  /* 0x0000000c734c7c11 */ /* 0x000fca000f8628ff */
[----:B------:R-:W-:Y:S02]  /*06f0*/  IMAD.X R77, RZ, RZ, UR13, P3 ;  /* 0x0000000dff4d7e24 */ /* 0x000fe400098e06ff */
        /* <DEDUP_REMOVED lines=17> */
[----:B------:R-:W-:Y:S01]  /*0810*/  HFMA2.MMA R123, -RZ, RZ, 0, 0 ;  /* 0x00000000ff7b7435 */ /* 0x000fe200000001ff */
[----:B------:R-:W-:Y:S01]  /*0820*/  BSSY B0, `(.L_x_11508) ;  /* 0x0000a41000007945 */ /* 0x000fe20003800000 */
[----:B------:R-:W-:Y:S01]  /*0830*/  ULDC.U8 UR8, c[0x0][0x2a0] ;  /* 0x0000a80000087ab9 */ /* 0x000fe20000000000 */
[----:B------:R-:W-:Y:S01]  /*0840*/  IMAD R79, R79, -0x326172a9, RZ ;  /* 0xcd9e8d574f4f7824 */ /* 0x000fe200078e02ff */
[----:B------:R-:W-:Y:S01]  /*0850*/  LOP3.LUT R117, R119, UR13, R117, 0x96, !PT ;  /* 0x0000000d77757c12 */ /* 0x000fe2000f8e9675 */
[----:B------:R-:W-:Y:S01]  /*0860*/  IMAD.HI.U32 R116, R122, -0x326172a9, RZ ;  /* 0xcd9e8d577a747827 */ /* 0x000fe200078e00ff */
[----:B------:R-:W-:Y:S01]  /*0870*/  LOP3.LUT R135, R135, 0x3, RZ, 0xc0, !PT ;  /* 0x0000000387877812 */ /* 0x000fe200078ec0ff */
[----:B------:R-:W-:Y:S01]  /*0880*/  ULDC UR9, c[0x0][0x2d8] ;  /* 0x0000b60000097ab9 */ /* 0x000fe20000000800 */
[----:B------:R-:W-:Y:S01]  /*0890*/  ISETP.NE.AND P2, PT, RZ, UR8, PT ;  /* 0x00000008ff007c0c */ /* 0x000fe2000bf45270 */
[----:B------:R-:W-:Y:S01]  /*08a0*/  IMAD.MOV.U32 R119, RZ, RZ, R0 ;  /* 0x000000ffff777224 */ /* 0x000fe200078e0000 */
[----:B------:R-:W-:Y:S01]  /*08b0*/  LOP3.LUT R116, R116, UR12, R79, 0x96, !PT ;  /* 0x0000000c74747c12 */ /* 0x000fe2000f8e964f */
[----:B------:R-:W-:Y:S01]  /*08c0*/  IMAD R122, R122, -0x326172a9, RZ ;  /* 0xcd9e8d577a7a7824 */ /* 0x000fe200078e02ff */
[----:B------:R-:W-:Y:S01]  /*08d0*/  ULDC UR8, c[0x0][0x294] ;  /* 0x0000a50000087ab9 */ /* 0x000fe20000000800 */
[----:B0-----:R-:W-:-:S08]  /*08e0*/  ULDC.64 UR10, c[0x0][0x298] ;  /* 0x0000a600000a7ab9 */ /* 0x001fd00000000a00 */
.L_x_11734:
[----:B------:R-:W0:Y:S08]  /*08f0*/  LDC.64 R88, c[0x0][0x280] ;  /* 0x0000a000ff587b82 */ /* 0x000e300000000a00 */
[----:B------:R-:W1:Y:S08]  /*0900*/  LDC.64 R2, c[0x0][0x230] ;  /* 0x00008c00ff027b82 */ /* 0x000e700000000a00 */
[----:B------:R-:W2:Y:S01]  /*0910*/  LDC R133, c[0x0][0x218] ;  /* 0x00008600ff857b82 */ /* 0x000ea20000000800 */
[----:B0-----:R-:W-:-:S07]  /*0920*/  IMAD.WIDE R88, R114, 0x4, R88 ;  /* 0x0000000472587825 */ /* 0x001fce00078e0258 */
[----:B------:R-:W0:Y:S01]  /*0930*/  LDC.64 R90, c[0x0][0x288] ;  /* 0x0000a200ff5a7b82 */ /* 0x000e220000000a00 */
[----:B------:R3:W4:Y:S01]  /*0940*/  LDG.E R88, desc[UR6][R88.64] ;  /* 0x0000000658587981 */ /* 0x000722000c1e1900 */
[----:B-1----:R-:W-:-:S04]  /*0950*/  ISETP.NE.U32.AND P0, PT, R2, RZ, PT ;  /* 0x000000ff0200720c */ /* 0x002fc80003f05070 */
[----:B------:R-:W-:Y:S01]  /*0960*/  ISETP.NE.AND.EX P0, PT, R3, RZ, PT, P0 ;  /* 0x000000ff0300720c */ /* 0x000fe20003f05300 */
[----:B--2---:R-:W-:-:S05]  /*0970*/  IMAD R0, R114, R133, RZ ;  /* 0x0000008572007224 */ /* 0x004fca00078e02ff */
[----:B---3--:R-:W-:-:S07]  /*0980*/  SHF.R.S32.HI R89, RZ, 0x1f, R0 ;  /* 0x0000001fff597819 */ /* 0x008fce0000011400 */
[----:B------:R-:W1:Y:S01]  /*0990*/  @P0 LDC.64 R94, c[0x0][0x230] ;  /* 0x00008c00ff5e0b82 */ /* 0x000e620000000a00 */
[----:B------:R-:W-:Y:S01]  /*09a0*/  LEA.HI R0, R89, R0, RZ, 0x3 ;  /* 0x0000000059007211 */ /* 0x000fe200078f18ff */
[----:B0-----:R-:W-:-:S03]  /*09b0*/  IMAD.WIDE R90, R114, 0x4, R90 ;  /* 0x00000004725a7825 */ /* 0x001fc600078e025a */
[----:B------:R-:W-:Y:S01]  /*09c0*/  LEA.HI.SX32 R111, R0, R115, 0x1d ;  /* 0x00000073006f7211 */ /* 0x000fe200078feaff */
[----:B------:R-:W-:Y:S01]  /*09d0*/  IMAD.MOV.U32 R0, RZ, RZ, RZ ;  /* 0x000000ffff007224 */ /* 0x000fe200078e00ff */
        /* <DEDUP_REMOVED lines=33> */
.L_x_11512:
[----:B------:R-:W-:-:S07]  /*0bf0*/  IMAD.MOV.U32 R88, RZ, RZ, R122 ;  /* 0x000000ffff587224 */ /* 0x000fce00078e007a */
.L_x_11513:
[----:B------:R-:W-:Y:S05]  /*0c00*/  BSYNC B2 ;  /* 0x0000000000027941 */ /* 0x000fea0003800000 */
.L_x_11511:
        /* <DEDUP_REMOVED lines=16> */
.L_x_11517:
[----:B------:R-:W-:Y:S05]  /*0d10*/  BSYNC B3 ;  /* 0x0000000000037941 */ /* 0x000fea0003800000 */
.L_x_11516:
        /* <DEDUP_REMOVED lines=44> */
.L_x_11515:
[----:B------:R-:W-:Y:S05]  /*0fe0*/  BSYNC B2 ;  /* 0x0000000000027941 */ /* 0x000fea0003800000 */
.L_x_11514:
        /* <DEDUP_REMOVED lines=11> */
.L_x_11510:
[----:B------:R-:W-:Y:S05]  /*10a0*/  BSYNC B1 ;  /* 0x0000000000017941 */ /* 0x000fea0003800000 */
.L_x_11509:
        /* <DEDUP_REMOVED lines=18> */
.L_x_11521:
[----:B------:R-:W-:-:S07]  /*11d0*/  IMAD.MOV.U32 R89, RZ, RZ, R122 ;  /* 0x000000ffff597224 */ /* 0x000fce00078e007a */
.L_x_11522:
[----:B------:R-:W-:Y:S05]  /*11e0*/  BSYNC B2 ;  /* 0x0000000000027941 */ /* 0x000fea0003800000 */
.L_x_11520:
        /* <DEDUP_REMOVED lines=16> */
.L_x_11526:
[----:B------:R-:W-:Y:S05]  /*12f0*/  BSYNC B3 ;  /* 0x0000000000037941 */ /* 0x000fea0003800000 */
.L_x_11525:
        /* <DEDUP_REMOVED lines=44> */
.L_x_11524:
[----:B------:R-:W-:Y:S05]  /*15c0*/  BSYNC B2 ;  /* 0x0000000000027941 */ /* 0x000fea0003800000 */
.L_x_11523:
        /* <DEDUP_REMOVED lines=12> */
.L_x_11519:
[----:B------:R-:W-:Y:S05]  /*1690*/  BSYNC B1 ;  /* 0x0000000000017941 */ /* 0x000fea0003800000 */
.L_x_11518:
        /* <DEDUP_REMOVED lines=18> */
.L_x_11530:
[----:B------:R-:W-:-:S07]  /*17c0*/  IMAD.MOV.U32 R90, RZ, RZ, R122 ;  /* 0x000000ffff5a7224 */ /* 0x000fce00078e007a */
.L_x_11531:
[----:B------:R-:W-:Y:S05]  /*17d0*/  BSYNC B2 ;  /* 0x0000000000027941 */ /* 0x000fea0003800000 */
.L_x_11529:
        /* <DEDUP_REMOVED lines=16> */
.L_x_11535:
[----:B------:R-:W-:Y:S05]  /*18e0*/  BSYNC B3 ;  /* 0x0000000000037941 */ /* 0x000fea0003800000 */
.L_x_11534:
        /* <DEDUP_REMOVED lines=44> */
.L_x_11533:
[----:B------:R-:W-:Y:S05]  /*1bb0*/  BSYNC B2 ;  /* 0x0000000000027941 */ /* 0x000fea0003800000 */
.L_x_11532:
        /* <DEDUP_REMOVED lines=11> */
.L_x_11528:
[----:B------:R-:W-:Y:S05]  /*1c70*/  BSYNC B1 ;  /* 0x0000000000017941 */ /* 0x000fea0003800000 */
.L_x_11527:
        /* <DEDUP_REMOVED lines=18> */
.L_x_11539:
[----:B------:R-:W-:-:S07]  /*1da0*/  IMAD.MOV.U32 R91, RZ, RZ, R122 ;  /* 0x000000ffff5b7224 */ /* 0x000fce00078e007a */
.L_x_11540:
[----:B------:R-:W-:Y:S05]  /*1db0*/  BSYNC B2 ;  /* 0x0000000000027941 */ /* 0x000fea0003800000 */
.L_x_11538:
        /* <DEDUP_REMOVED lines=16> */
.L_x_11544:
[----:B------:R-:W-:Y:S05]  /*1ec0*/  BSYNC B3 ;  /* 0x0000000000037941 */ /* 0x000fea0003800000 */
.L_x_11543:
        /* <DEDUP_REMOVED lines=44> */
.L_x_11542:
[----:B------:R-:W-:Y:S05]  /*2190*/  BSYNC B2 ;  /* 0x0000000000027941 */ /* 0x000fea0003800000 */
.L_x_11541:
        /* <DEDUP_REMOVED lines=12> */
.L_x_11537:
[----:B------:R-:W-:Y:S05]  /*2260*/  BSYNC B1 ;  /* 0x0000000000017941 */ /* 0x000fea0003800000 */
.L_x_11536:
        /* <DEDUP_REMOVED lines=18> */
.L_x_11548:
[----:B------:R-:W-:-:S07]  /*2390*/  IMAD.MOV.U32 R92, RZ, RZ, R122 ;  /* 0x000000ffff5c7224 */ /* 0x000fce00078e007a */
.L_x_11549:
[----:B------:R-:W-:Y:S05]  /*23a0*/  BSYNC B2 ;  /* 0x0000000000027941 */ /* 0x000fea0003800000 */
.L_x_11547:
        /* <DEDUP_REMOVED lines=16> */
.L_x_11553:
[----:B------:R-:W-:Y:S05]  /*24b0*/  BSYNC B3 ;  /* 0x0000000000037941 */ /* 0x000fea0003800000 */
.L_x_11552:
        /* <DEDUP_REMOVED lines=44> */
.L_x_11551:
[----:B------:R-:W-:Y:S05]  /*2780*/  BSYNC B2 ;  /* 0x0000000000027941 */ /* 0x000fea0003800000 */
.L_x_11550:
        /* <DEDUP_REMOVED lines=11> */
.L_x_11546:
[----:B------:R-:W-:Y:S05]  /*2840*/  BSYNC B1 ;  /* 0x0000000000017941 */ /* 0x000fea0003800000 */
.L_x_11545:
        /* <DEDUP_REMOVED lines=18> */
.L_x_11557:
[----:B------:R-:W-:-:S07]  /*2970*/  IMAD.MOV.U32 R93, RZ, RZ, R122 ;  /* 0x000000ffff5d7224 */ /* 0x000fce00078e007a */
.L_x_11558:
[----:B------:R-:W-:Y:S05]  /*2980*/  BSYNC B2 ;  /* 0x0000000000027941 */ /* 0x000fea0003800000 */
.L_x_11556:
        /* <DEDUP_REMOVED lines=16> */
.L_x_11562:
[----:B------:R-:W-:Y:S05]  /*2a90*/  BSYNC B3 ;  /* 0x0000000000037941 */ /* 0x000fea0003800000 */
.L_x_11561:
        /* <DEDUP_REMOVED lines=44> */
.L_x_11560:
[----:B------:R-:W-:Y:S05]  /*2d60*/  BSYNC B2 ;  /* 0x0000000000027941 */ /* 0x000fea0003800000 */
.L_x_11559:
        /* <DEDUP_REMOVED lines=12> */
.L_x_11555:
[----:B------:R-:W-:Y:S05]  /*2e30*/  BSYNC B1 ;  /* 0x0000000000017941 */ /* 0x000fea0003800000 */
.L_x_11554:
        /* <DEDUP_REMOVED lines=18> */
.L_x_11566:
[----:B------:R-:W-:-:S07]  /*2f60*/  IMAD.MOV.U32 R94, RZ, RZ, R122 ;  /* 0x000000ffff5e7224 */ /* 0x000fce00078e007a */
.L_x_11567:
[----:B------:R-:W-:Y:S05]  /*2f70*/  BSYNC B2 ;  /* 0x0000000000027941 */ /* 0x000fea0003800000 */
.L_x_11565:
        /* <DEDUP_REMOVED lines=16> */
.L_x_11571:
[----:B------:R-:W-:Y:S05]  /*3080*/  BSYNC B3 ;  /* 0x0000000000037941 */ /* 0x000fea0003800000 */
.L_x_11570:
        /* <DEDUP_REMOVED lines=44> */
.L_x_11569:
[----:B------:R-:W-:Y:S05]  /*3350*/  BSYNC B2 ;  /* 0x0000000000027941 */ /* 0x000fea0003800000 */
.L_x_11568:
        /* <DEDUP_REMOVED lines=11> */
.L_x_11564:
[----:B------:R-:W-:Y:S05]  /*3410*/  BSYNC B1 ;  /* 0x0000000000017941 */ /* 0x000fea0003800000 */
.L_x_11563:
        /* <DEDUP_REMOVED lines=18> */
.L_x_11575:
[----:B------:R-:W-:-:S07]  /*3540*/  IMAD.MOV.U32 R95, RZ, RZ, R122 ;  /* 0x000000ffff5f7224 */ /* 0x000fce00078e007a */
.L_x_11576:
[----:B------:R-:W-:Y:S05]  /*3550*/  BSYNC B2 ;  /* 0x0000000000027941 */ /* 0x000fea0003800000 */
.L_x_11574:
        /* <DEDUP_REMOVED lines=16> */
.L_x_11580:
[----:B------:R-:W-:Y:S05]  /*3660*/  BSYNC B3 ;  /* 0x0000000000037941 */ /* 0x000fea0003800000 */
.L_x_11579:
        /* <DEDUP_REMOVED lines=44> */
.L_x_11578:
[----:B------:R-:W-:Y:S05]  /*3930*/  BSYNC B2 ;  /* 0x0000000000027941 */ /* 0x000fea0003800000 */
.L_x_11577:
        /* <DEDUP_REMOVED lines=12> */
.L_x_11573:
[----:B------:R-:W-:Y:S05]  /*3a00*/  BSYNC B1 ;  /* 0x0000000000017941 */ /* 0x000fea0003800000 */
.L_x_11572:
        /* <DEDUP_REMOVED lines=31> */
.L_x_11582:
[----:B------:R-:W-:Y:S05]  /*3c00*/  BSYNC B1 ;  /* 0x0000000000017941 */ /* 0x000fea0003800000 */
.L_x_11581:
        /* <DEDUP_REMOVED lines=22> */
.L_x_11586:
[----:B------:R-:W-:-:S07]  /*3d70*/  MOV R96, R122 ;  /* 0x0000007a00607202 */ /* 0x000fce0000000f00 */
.L_x_11587:
[----:B------:R-:W-:Y:S05]  /*3d80*/  BSYNC B2 ;  /* 0x0000000000027941 */ /* 0x000fea0003800000 */
.L_x_11585:
        /* <DEDUP_REMOVED lines=16> */
.L_x_11591:
[----:B------:R-:W-:Y:S05]  /*3e90*/  BSYNC B3 ;  /* 0x0000000000037941 */ /* 0x000fea0003800000 */
.L_x_11590:
        /* <DEDUP_REMOVED lines=44> */
.L_x_11589:
[----:B------:R-:W-:Y:S05]  /*4160*/  BSYNC B2 ;  /* 0x0000000000027941 */ /* 0x000fea0003800000 */
.L_x_11588:
        /* <DEDUP_REMOVED lines=11> */
.L_x_11584:
[----:B------:R-:W-:Y:S05]  /*4220*/  BSYNC B1 ;  /* 0x0000000000017941 */ /* 0x000fea0003800000 */
.L_x_11583:
        /* <DEDUP_REMOVED lines=18> */
.L_x_11595:
[----:B------:R-:W-:-:S07]  /*4350*/  MOV R97, R122 ;  /* 0x0000007a00617202 */ /* 0x000fce0000000f00 */
.L_x_11596:
[----:B------:R-:W-:Y:S05]  /*4360*/  BSYNC B2 ;  /* 0x0000000000027941 */ /* 0x000fea0003800000 */
.L_x_11594:
        /* <DEDUP_REMOVED lines=16> */
.L_x_11600:
[----:B------:R-:W-:Y:S05]  /*4470*/  BSYNC B3 ;  /* 0x0000000000037941 */ /* 0x000fea0003800000 */
.L_x_11599:
        /* <DEDUP_REMOVED lines=44> */
.L_x_11598:
[----:B------:R-:W-:Y:S05]  /*4740*/  BSYNC B2 ;  /* 0x0000000000027941 */ /* 0x000fea0003800000 */
.L_x_11597:
        /* <DEDUP_REMOVED lines=12> */
.L_x_11593:
[----:B------:R-:W-:Y:S05]  /*4810*/  BSYNC B1 ;  /* 0x0000000000017941 */ /* 0x000fea0003800000 */
.L_x_11592:
        /* <DEDUP_REMOVED lines=18> */
.L_x_11604:
[----:B------:R-:W-:-:S07]  /*4940*/  MOV R98, R122 ;  /* 0x0000007a00627202 */ /* 0x000fce0000000f00 */
.L_x_11605:
[----:B------:R-:W-:Y:S05]  /*4950*/  BSYNC B2 ;  /* 0x0000000000027941 */ /* 0x000fea0003800000 */
.L_x_11603:
        /* <DEDUP_REMOVED lines=16> */
.L_x_11609:
[----:B------:R-:W-:Y:S05]  /*4a60*/  BSYNC B3 ;  /* 0x0000000000037941 */ /* 0x000fea0003800000 */
.L_x_11608:
        /* <DEDUP_REMOVED lines=44> */
.L_x_11607:
[----:B------:R-:W-:Y:S05]  /*4d30*/  BSYNC B2 ;  /* 0x0000000000027941 */ /* 0x000fea0003800000 */
.L_x_11606:
        /* <DEDUP_REMOVED lines=11> */
.L_x_11602:
[----:B------:R-:W-:Y:S05]  /*4df0*/  BSYNC B1 ;  /* 0x0000000000017941 */ /* 0x000fea0003800000 */
.L_x_11601:
        /* <DEDUP_REMOVED lines=18> */
.L_x_11613:
[----:B------:R-:W-:-:S07]  /*4f20*/  MOV R99, R122 ;  /* 0x0000007a00637202 */ /* 0x000fce0000000f00 */
.L_x_11614:
[----:B------:R-:W-:Y:S05]  /*4f30*/  BSYNC B2 ;  /* 0x0000000000027941 */ /* 0x000fea0003800000 */
.L_x_11612:
        /* <DEDUP_REMOVED lines=16> */
.L_x_11618:
[----:B------:R-:W-:Y:S05]  /*5040*/  BSYNC B3 ;  /* 0x0000000000037941 */ /* 0x000fea0003800000 */
.L_x_11617:
        /* <DEDUP_REMOVED lines=44> */
.L_x_11616:
[----:B------:R-:W-:Y:S05]  /*5310*/  BSYNC B2 ;  /* 0x0000000000027941 */ /* 0x000fea0003800000 */
.L_x_11615:
        /* <DEDUP_REMOVED lines=12> */
.L_x_11611:
[----:B------:R-:W-:Y:S05]  /*53e0*/  BSYNC B1 ;  /* 0x0000000000017941 */ /* 0x000fea0003800000 */
.L_x_11610:
        /* <DEDUP_REMOVED lines=18> */
.L_x_11622:
[----:B------:R-:W-:-:S07]  /*5510*/  MOV R100, R122 ;  /* 0x0000007a00647202 */ /* 0x000fce0000000f00 */
.L_x_11623:
[----:B------:R-:W-:Y:S05]  /*5520*/  BSYNC B2 ;  /* 0x0000000000027941 */ /* 0x000fea0003800000 */
.L_x_11621:
        /* <DEDUP_REMOVED lines=16> */
.L_x_11627:
[----:B------:R-:W-:Y:S05]  /*5630*/  BSYNC B3 ;  /* 0x0000000000037941 */ /* 0x000fea0003800000 */
.L_x_11626:
        /* <DEDUP_REMOVED lines=44> */
.L_x_11625:
[----:B------:R-:W-:Y:S05]  /*5900*/  BSYNC B2 ;  /* 0x0000000000027941 */ /* 0x000fea0003800000 */
.L_x_11624:
        /* <DEDUP_REMOVED lines=11> */
.L_x_11620:
[----:B------:R-:W-:Y:S05]  /*59c0*/  BSYNC B1 ;  /* 0x0000000000017941 */ /* 0x000fea0003800000 */
.L_x_11619:
        /* <DEDUP_REMOVED lines=18> */
.L_x_11631:
[----:B------:R-:W-:-:S07]  /*5af0*/  MOV R101, R122 ;  /* 0x0000007a00657202 */ /* 0x000fce0000000f00 */
.L_x_11632:
[----:B------:R-:W-:Y:S05]  /*5b00*/  BSYNC B2 ;  /* 0x0000000000027941 */ /* 0x000fea0003800000 */
.L_x_11630:
        /* <DEDUP_REMOVED lines=16> */
.L_x_11636:
[----:B------:R-:W-:Y:S05]  /*5c10*/  BSYNC B3 ;  /* 0x0000000000037941 */ /* 0x000fea0003800000 */
.L_x_11635:
        /* <DEDUP_REMOVED lines=44> */
.L_x_11634:
[----:B------:R-:W-:Y:S05]  /*5ee0*/  BSYNC B2 ;  /* 0x0000000000027941 */ /* 0x000fea0003800000 */
.L_x_11633:
        /* <DEDUP_REMOVED lines=12> */
.L_x_11629:
[----:B------:R-:W-:Y:S05]  /*5fb0*/  BSYNC B1 ;  /* 0x0000000000017941 */ /* 0x000fea0003800000 */
.L_x_11628:
        /* <DEDUP_REMOVED lines=18> */
.L_x_11640:
[----:B------:R-:W-:-:S07]  /*60e0*/  MOV R102, R122 ;  /* 0x0000007a00667202 */ /* 0x000fce0000000f00 */
.L_x_11641:
[----:B------:R-:W-:Y:S05]  /*60f0*/  BSYNC B2 ;  /* 0x0000000000027941 */ /* 0x000fea0003800000 */
.L_x_11639:
        /* <DEDUP_REMOVED lines=16> */
.L_x_11645:
[----:B------:R-:W-:Y:S05]  /*6200*/  BSYNC B3 ;  /* 0x0000000000037941 */ /* 0x000fea0003800000 */
.L_x_11644:
        /* <DEDUP_REMOVED lines=44> */
.L_x_11643:
[----:B------:R-:W-:Y:S05]  /*64d0*/  BSYNC B2 ;  /* 0x0000000000027941 */ /* 0x000fea0003800000 */
.L_x_11642:
        /* <DEDUP_REMOVED lines=11> */
.L_x_11638:
[----:B------:R-:W-:Y:S05]  /*6590*/  BSYNC B1 ;  /* 0x0000000000017941 */ /* 0x000fea0003800000 */
.L_x_11637:
        /* <DEDUP_REMOVED lines=18> */
.L_x_11649:
[----:B------:R-:W-:-:S07]  /*66c0*/  MOV R103, R122 ;  /* 0x0000007a00677202 */ /* 0x000fce0000000f00 */
.L_x_11650:
[----:B------:R-:W-:Y:S05]  /*66d0*/  BSYNC B2 ;  /* 0x0000000000027941 */ /* 0x000fea0003800000 */
.L_x_11648:
        /* <DEDUP_REMOVED lines=16> */
.L_x_11654:
[----:B------:R-:W-:Y:S05]  /*67e0*/  BSYNC B3 ;  /* 0x0000000000037941 */ /* 0x000fea0003800000 */
.L_x_11653:
        /* <DEDUP_REMOVED lines=44> */
.L_x_11652:
[----:B------:R-:W-:Y:S05]  /*6ab0*/  BSYNC B2 ;  /* 0x0000000000027941 */ /* 0x000fea0003800000 */
.L_x_11651:
        /* <DEDUP_REMOVED lines=12> */
.L_x_11647:
[----:B------:R-:W-:Y:S05]  /*6b80*/  BSYNC B1 ;  /* 0x0000000000017941 */ /* 0x000fea0003800000 */
.L_x_11646:
        /* <DEDUP_REMOVED lines=30> */
.L_x_11656:
[----:B------:R-:W-:Y:S05]  /*6d70*/  BSYNC B1 ;  /* 0x0000000000017941 */ /* 0x000fea0003800000 */
.L_x_11655:
        /* <DEDUP_REMOVED lines=22> */
.L_x_11660:
[----:B------:R-:W-:-:S07]  /*6ee0*/  IMAD.MOV.U32 R0, RZ, RZ, R122 ;  /* 0x000000ffff007224 */ /* 0x000fce00078e007a */
.L_x_11661:
[----:B------:R-:W-:Y:S05]  /*6ef0*/  BSYNC B2 ;  /* 0x0000000000027941 */ /* 0x000fea0003800000 */
.L_x_11659:
        /* <DEDUP_REMOVED lines=16> */
.L_x_11665:
[----:B------:R-:W-:Y:S05]  /*7000*/  BSYNC B3 ;  /* 0x0000000000037941 */ /* 0x000fea0003800000 */
.L_x_11664:
        /* <DEDUP_REMOVED lines=44> */
.L_x_11663:
[----:B------:R-:W-:Y:S05]  /*72d0*/  BSYNC B2 ;  /* 0x0000000000027941 */ /* 0x000fea0003800000 */
.L_x_11662:
        /* <DEDUP_REMOVED lines=11> */
.L_x_11658:
[----:B------:R-:W-:Y:S05]  /*7390*/  BSYNC B1 ;  /* 0x0000000000017941 */ /* 0x000fea0003800000 */
.L_x_11657:
        /* <DEDUP_REMOVED lines=18> */
.L_x_11669:
[----:B------:R-:W-:-:S07]  /*74c0*/  IMAD.MOV.U32 R0, RZ, RZ, R122 ;  /* 0x000000ffff007224 */ /* 0x000fce00078e007a */
.L_x_11670:
[----:B------:R-:W-:Y:S05]  /*74d0*/  BSYNC B2 ;  /* 0x0000000000027941 */ /* 0x000fea0003800000 */
.L_x_11668:
        /* <DEDUP_REMOVED lines=16> */
.L_x_11674:
[----:B------:R-:W-:Y:S05]  /*75e0*/  BSYNC B3 ;  /* 0x0000000000037941 */ /* 0x000fea0003800000 */
.L_x_11673:
        /* <DEDUP_REMOVED lines=44> */
.L_x_11672:
[----:B------:R-:W-:Y:S05]  /*78b0*/  BSYNC B2 ;  /* 0x0000000000027941 */ /* 0x000fea0003800000 */
.L_x_11671:
        /* <DEDUP_REMOVED lines=12> */
.L_x_11667:
[----:B------:R-:W-:Y:S05]  /*7980*/  BSYNC B1 ;  /* 0x0000000000017941 */ /* 0x000fea0003800000 */
.L_x_11666:
        /* <DEDUP_REMOVED lines=18> */
.L_x_11678:
[----:B------:R-:W-:-:S07]  /*7ab0*/  IMAD.MOV.U32 R0, RZ, RZ, R122 ;  /* 0x000000ffff007224 */ /* 0x000fce00078e007a */
.L_x_11679:
[----:B------:R-:W-:Y:S05]  /*7ac0*/  BSYNC B2 ;  /* 0x0000000000027941 */ /* 0x000fea0003800000 */
.L_x_11677:
        /* <DEDUP_REMOVED lines=16> */
.L_x_11683:
[----:B------:R-:W-:Y:S05]  /*7bd0*/  BSYNC B3 ;  /* 0x0000000000037941 */ /* 0x000fea0003800000 */
.L_x_11682:
        /* <DEDUP_REMOVED lines=44> */
.L_x_11681:
[----:B------:R-:W-:Y:S05]  /*7ea0*/  BSYNC B2 ;  /* 0x0000000000027941 */ /* 0x000fea0003800000 */
.L_x_11680:
        /* <DEDUP_REMOVED lines=11> */
.L_x_11676:
[----:B------:R-:W-:Y:S05]  /*7f60*/  BSYNC B1 ;  /* 0x0000000000017941 */ /* 0x000fea0003800000 */
.L_x_11675:
        /* <DEDUP_REMOVED lines=18> */
.L_x_11687:
[----:B------:R-:W-:-:S07]  /*8090*/  IMAD.MOV.U32 R0, RZ, RZ, R122 ;  /* 0x000000ffff007224 */ /* 0x000fce00078e007a */
.L_x_11688:
[----:B------:R-:W-:Y:S05]  /*80a0*/  BSYNC B2 ;  /* 0x0000000000027941 */ /* 0x000fea0003800000 */
.L_x_11686:
        /* <DEDUP_REMOVED lines=16> */
.L_x_11692:
[----:B------:R-:W-:Y:S05]  /*81b0*/  BSYNC B3 ;  /* 0x0000000000037941 */ /* 0x000fea0003800000 */
.L_x_11691:
        /* <DEDUP_REMOVED lines=44> */
.L_x_11690:
[----:B------:R-:W-:Y:S05]  /*8480*/  BSYNC B2 ;  /* 0x0000000000027941 */ /* 0x000fea0003800000 */
.L_x_11689:
        /* <DEDUP_REMOVED lines=12> */
.L_x_11685:
[----:B------:R-:W-:Y:S05]  /*8550*/  BSYNC B1 ;  /* 0x0000000000017941 */ /* 0x000fea0003800000 */
.L_x_11684:
        /* <DEDUP_REMOVED lines=18> */
.L_x_11696:
[----:B------:R-:W-:-:S07]  /*8680*/  IMAD.MOV.U32 R0, RZ, RZ, R122 ;  /* 0x000000ffff007224 */ /* 0x000fce00078e007a */
.L_x_11697:
[----:B------:R-:W-:Y:S05]  /*8690*/  BSYNC B2 ;  /* 0x0000000000027941 */ /* 0x000fea0003800000 */
.L_x_11695:
        /* <DEDUP_REMOVED lines=16> */
.L_x_11701:
[----:B------:R-:W-:Y:S05]  /*87a0*/  BSYNC B3 ;  /* 0x0000000000037941 */ /* 0x000fea0003800000 */
.L_x_11700:
        /* <DEDUP_REMOVED lines=44> */
.L_x_11699:
[----:B------:R-:W-:Y:S05]  /*8a70*/  BSYNC B2 ;  /* 0x0000000000027941 */ /* 0x000fea0003800000 */
.L_x_11698:
        /* <DEDUP_REMOVED lines=11> */
.L_x_11694:
[----:B------:R-:W-:Y:S05]  /*8b30*/  BSYNC B1 ;  /* 0x0000000000017941 */ /* 0x000fea0003800000 */
.L_x_11693:
        /* <DEDUP_REMOVED lines=18> */
.L_x_11705:
[----:B------:R-:W-:-:S07]  /*8c60*/  IMAD.MOV.U32 R0, RZ, RZ, R122 ;  /* 0x000000ffff007224 */ /* 0x000fce00078e007a */
.L_x_11706:
[----:B------:R-:W-:Y:S05]  /*8c70*/  BSYNC B2 ;  /* 0x0000000000027941 */ /* 0x000fea0003800000 */
.L_x_11704:
        /* <DEDUP_REMOVED lines=16> */
.L_x_11710:
[----:B------:R-:W-:Y:S05]  /*8d80*/  BSYNC B3 ;  /* 0x0000000000037941 */ /* 0x000fea0003800000 */
.L_x_11709:
        /* <DEDUP_REMOVED lines=44> */
.L_x_11708:
[----:B------:R-:W-:Y:S05]  /*9050*/  BSYNC B2 ;  /* 0x0000000000027941 */ /* 0x000fea0003800000 */
.L_x_11707:
        /* <DEDUP_REMOVED lines=12> */
.L_x_11703:
[----:B------:R-:W-:Y:S05]  /*9120*/  BSYNC B1 ;  /* 0x0000000000017941 */ /* 0x000fea0003800000 */
.L_x_11702:
        /* <DEDUP_REMOVED lines=18> */
.L_x_11714:
[----:B------:R-:W-:-:S07]  /*9250*/  IMAD.MOV.U32 R0, RZ, RZ, R122 ;  /* 0x000000ffff007224 */ /* 0x000fce00078e007a */
.L_x_11715:
[----:B------:R-:W-:Y:S05]  /*9260*/  BSYNC B2 ;  /* 0x0000000000027941 */ /* 0x000fea0003800000 */
.L_x_11713:
        /* <DEDUP_REMOVED lines=16> */
.L_x_11719:
[----:B------:R-:W-:Y:S05]  /*9370*/  BSYNC B3 ;  /* 0x0000000000037941 */ /* 0x000fea0003800000 */
.L_x_11718:
        /* <DEDUP_REMOVED lines=44> */
.L_x_11717:
[----:B------:R-:W-:Y:S05]  /*9640*/  BSYNC B2 ;  /* 0x0000000000027941 */ /* 0x000fea0003800000 */
.L_x_11716:
        /* <DEDUP_REMOVED lines=11> */
.L_x_11712:
[----:B------:R-:W-:Y:S05]  /*9700*/  BSYNC B1 ;  /* 0x0000000000017941 */ /* 0x000fea0003800000 */
.L_x_11711:
        /* <DEDUP_REMOVED lines=18> */
.L_x_11723:
[----:B------:R-:W-:-:S07]  /*9830*/  IMAD.MOV.U32 R0, RZ, RZ, R122 ;  /* 0x000000ffff007224 */ /* 0x000fce00078e007a */
.L_x_11724:
[----:B------:R-:W-:Y:S05]  /*9840*/  BSYNC B2 ;  /* 0x0000000000027941 */ /* 0x000fea0003800000 */
.L_x_11722:
        /* <DEDUP_REMOVED lines=16> */
.L_x_11728:
[----:B------:R-:W-:Y:S05]  /*9950*/  BSYNC B3 ;  /* 0x0000000000037941 */ /* 0x000fea0003800000 */
.L_x_11727:
        /* <DEDUP_REMOVED lines=44> */
.L_x_11726:
[----:B------:R-:W-:Y:S05]  /*9c20*/  BSYNC B2 ;  /* 0x0000000000027941 */ /* 0x000fea0003800000 */
.L_x_11725:
        /* <DEDUP_REMOVED lines=12> */
.L_x_11721:
[----:B------:R-:W-:Y:S05]  /*9cf0*/  BSYNC B1 ;  /* 0x0000000000017941 */ /* 0x000fea0003800000 */
.L_x_11720:
        /* <DEDUP_REMOVED lines=49> */
.L_x_11730:
[----:B------:R-:W-:Y:S05]  /*a010*/  BSYNC B1 ;  /* 0x0000000000017941 */ /* 0x000fea0003800000 */
.L_x_11729:
        /* <DEDUP_REMOVED lines=72> */
.L_x_11746:
        /* <DEDUP_REMOVED lines=17> */
[----:B------:R-:W-:Y:S01]  /*a5b0*/  FSEL R136, R136, RZ, !P2 ;  /* 0x000000ff88887208 */ /* 0x000fe20005000000 */
[----:B------:R-:W-:-:S04]  /*a5c0*/  VIADD R132, R132, 0xffffffff ;  /* 0xffffffff84847836 */ /* 0x000fc80000000000 */
[C---:B------:R-:W-:Y:S01]  /*a5d0*/  FADD.FTZ R143, -R136.reuse, R94 ;  /* 0x0000005e888f7221 */ /* 0x040fe20000010100 */
[C---:B------:R-:W-:Y:S01]  /*a5e0*/  FADD.FTZ R95, -R136.reuse, R95 ;  /* 0x0000005f885f7221 */ /* 0x040fe20000010100 */
[C---:B------:R-:W-:Y:S01]  /*a5f0*/  FADD.FTZ R139, -R136.reuse, R92 ;  /* 0x0000005c888b7221 */ /* 0x040fe20000010100 */
[C---:B------:R-:W-:Y:S01]  /*a600*/  FADD.FTZ R141, -R136.reuse, R93 ;  /* 0x0000005d888d7221 */ /* 0x040fe20000010100 */
[C---:B------:R-:W-:Y:S01]  /*a610*/  FADD.FTZ R153, -R136.reuse, R102 ;  /* 0x0000006688997221 */ /* 0x040fe20000010100 */
[----:B------:R-:W-:Y:S01]  /*a620*/  FADD.FTZ R155, -R136, R103 ;  /* 0x00000067889b7221 */ /* 0x000fe20000010100 */
[----:B------:R-:W-:Y:S02]  /*a630*/  IMAD R132, R132, R133, RZ ;  /* 0x0000008584847224 */ /* 0x000fe400078e02ff */
[C---:B------:R-:W-:Y:S01]  /*a640*/  FADD.FTZ R99, -R136.reuse, R99 ;  /* 0x0000006388637221 */ /* 0x040fe20000010100 */
[C---:B------:R-:W-:Y:S01]  /*a650*/  FADD.FTZ R105, -R136.reuse, R105 ;  /* 0x0000006988697221 */ /* 0x040fe20000010100 */
[C---:B------:R-:W-:Y:S01]  /*a660*/  FADD.FTZ R107, -R136.reuse, R107 ;  /* 0x0000006b886b7221 */ /* 0x040fe20000010100 */
[C---:B------:R-:W-:Y:S01]  /*a670*/  FADD.FTZ R109, -R136.reuse, R109 ;  /* 0x0000006d886d7221 */ /* 0x040fe20000010100 */
        /* <DEDUP_REMOVED lines=43> */
[----:B------:R-:W-:Y:S01]  /*a930*/  SHF.R.S32.HI R3, RZ, 0x1f, R132 ;  /* 0x0000001fff037819 */ /* 0x000fe20000011484 */
[----:B------:R-:W-:Y:S01]  /*a940*/  FFMA.FTZ R94, R51, R94, R75 ;  /* 0x0000005e335e7223 */ /* 0x000fe2000001004b */
[----:B------:R-:W-:Y:S01]  /*a950*/  F2FP.BF16.F32.PACK_AB R91, R0, R91 ;  /* 0x0000005b005b723e */ /* 0x000fe200000010ff */
[----:B------:R-:W-:Y:S01]  /*a960*/  FFMA.FTZ R0, R48, R89, R72 ;  /* 0x0000005930007223 */ /* 0x000fe20000010048 */
[----:B------:R-:W-:Y:S01]  /*a970*/  LEA.HI R132, R3, R132, RZ, 0x3 ;  /* 0x0000008403847211 */ /* 0x000fe200078f18ff */
[----:B------:R-:W-:Y:S01]  /*a980*/  FFMA.FTZ R89, R50, R93, R74 ;  /* 0x0000005d32597223 */ /* 0x000fe2000001004a */
[----:B------:R-:W-:Y:S01]  /*a990*/  F2FP.BF16.F32.PACK_AB R90, R95, R90 ;  /* 0x0000005a5f5a723e */ /* 0x000fe200000010ff */
[----:B------:R-:W-:Y:S01]  /*a9a0*/  FFMA.FTZ R95, R49, R88, R73 ;  /* 0x00000058315f7223 */ /* 0x000fe20000010049 */
[----:B------:R-:W-:Y:S01]  /*a9b0*/  FFMA.FTZ R93, R42, R149, R66 ;  /* 0x000000952a5d7223 */ /* 0x000fe20000010042 */
[----:B------:R-:W-:Y:S01]  /*a9c0*/  FFMA.FTZ R151, R36, R151, R60 ;  /* 0x0000009724977223 */ /* 0x000fe2000001003c */
[----:B------:R-:W-:Y:S01]  /*a9d0*/  FFMA.FTZ R108, R37, R108, R61 ;  /* 0x0000006c256c7223 */ /* 0x000fe2000001003d */
[----:B------:R-:W-:Y:S01]  /*a9e0*/  FFMA.FTZ R106, R43, R106, R67 ;  /* 0x0000006a2b6a7223 */ /* 0x000fe20000010043 */
[----:B------:R-:W-:Y:S01]  /*a9f0*/  LEA.HI.SX32 R3, R132, R115, 0x1d ;  /* 0x0000007384037211 */ /* 0x000fe200078feaff */
        /* <DEDUP_REMOVED lines=16> */
[----:B------:R-:W-:Y:S01]  /*ab00*/  FFMA.FTZ R105, R33, R96, R57 ;  /* 0x0000006021697223 */ /* 0x000fe20000010039 */
[C---:B------:R-:W-:Y:S01]  /*ab10*/  VIADD R111, R3.reuse, 0x40 ;  /* 0x00000040036f7836 */ /* 0x040fe20000000000 */
[----:B------:R-:W-:Y:S01]  /*ab20*/  F2FP.BF16.F32.PACK_AB R95, R110, R153 ;  /* 0x000000996e5f723e */ /* 0x000fe200000010ff */
        /* <DEDUP_REMOVED lines=11> */
.L_x_11733:
[----:B------:R-:W-:Y:S05]  /*abe0*/  BSYNC B1 ;  /* 0x0000000000017941 */ /* 0x000fea0003800000 */
.L_x_11732:
[----:B0-----:R-:W0:Y:S02]  /*abf0*/  LDC.64 R2, c[0x0][0x210] ;  /* 0x00008400ff027b82 */ /* 0x001e240000000a00 */
[----:B0-----:R-:W-:-:S04]  /*ac00*/  LEA R114, R2, R114, 0x2 ;  /* 0x0000007202727211 */ /* 0x001fc800078e10ff */
[----:B------:R-:W-:-:S13]  /*ac10*/  ISETP.GE.AND P0, PT, R114, R3, PT ;  /* 0x000000037200720c */ /* 0x000fda0003f06270 */
[----:B------:R-:W-:Y:S05]  /*ac20*/  @!P0 BRA `(.L_x_11734) ;  /* 0xffffff5c00308947 */ /* 0x000fea000383ffff */
[----:B------:R-:W-:Y:S05]  /*ac30*/  BSYNC B0 ;  /* 0x0000000000007941 */ /* 0x000fea0003800000 */
.L_x_11508:
[----:B------:R-:W-:Y:S05]  /*ac40*/  EXIT ;  /* 0x000000000000794d */ /* 0x000fea0003800000 */
.L_x_11731:
        /* <DEDUP_REMOVED lines=8> */
.L_x_11736:
[----:B------:R-:W-:Y:S05]  /*acd0*/  BSYNC B1 ;  /* 0x0000000000017941 */ /* 0x000fea0003800000 */
.L_x_11735:
        /* <DEDUP_REMOVED lines=10> */
.L_x_11737:
[----:B------:R-:W-:Y:S01]  /*ad80*/  HFMA2.MMA R142, -RZ, RZ, 0, 2.384185791015625e-07 ;  /* 0x00000004ff8e7435 */ /* 0x000fe200000001ff */
[----:B------:R-:W-:-:S05]  /*ad90*/  MOV R2, R139 ;  /* 0x0000008b00027202 */ /* 0x000fca0000000f00 */
[----:B------:R-:W-:-:S04]  /*ada0*/  FADD.FTZ R2, R3, R2 ;  /* 0x0000000203027221 */ /* 0x000fc80000010000 */
[----:B------:R-:W-:-:S07]  /*adb0*/  IMAD.MOV.U32 R141, RZ, RZ, R2 ;  /* 0x000000ffff8d7224 */ /* 0x000fce00078e0002 */
[----:B------:R-:W-:Y:S05]  /*adc0*/  WARPSYNC.COLLECTIVE R140, `(.L_x_11738) ;  /* 0x000000008c087348 */ /* 0x000fea0003c00000 */
[----:B------:R0:W1:Y:S02]  /*add0*/  SHFL.BFLY P1, R139, R141, R142, R143 ;  /* 0x0c00008e8d8b7389 */ /* 0x000064000002008f */
[----:B01----:R-:W-:Y:S01]  /*ade0*/  ENDCOLLECTIVE ;  /* 0x000000000000791b */ /* 0x003fe20003800000 */
.L_x_11738:
[----:B------:R-:W-:Y:S02]  /*adf0*/  IMAD.MOV.U32 R142, RZ, RZ, 0x8 ;  /* 0x00000008ff8e7424 */ /* 0x000fe400078e00ff */
[----:B------:R-:W-:-:S04]  /*ae00*/  IMAD.MOV.U32 R113, RZ, RZ, R139 ;  /* 0x000000ffff717224 */ /* 0x000fc800078e008b */
[----:B------:R-:W-:-:S05]  /*ae10*/  FADD.FTZ R113, R2, R113 ;  /* 0x0000007102717221 */ /* 0x000fca0000010000 */
[----:B------:R-:W-:-:S07]  /*ae20*/  MOV R141, R113 ;  /* 0x00000071008d7202 */ /* 0x000fce0000000f00 */
[----:B------:R-:W-:Y:S05]  /*ae30*/  WARPSYNC.COLLECTIVE R140, `(.L_x_11739) ;  /* 0x000000008c087348 */ /* 0x000fea0003c00000 */
[----:B------:R0:W1:Y:S02]  /*ae40*/  SHFL.BFLY P1, R139, R141, R142, R143 ;  /* 0x0c00008e8d8b7389 */ /* 0x000064000002008f */
[----:B01----:R-:W-:Y:S01]  /*ae50*/  ENDCOLLECTIVE ;  /* 0x000000000000791b */ /* 0x003fe20003800000 */
.L_x_11739:
[----:B------:R-:W-:Y:S01]  /*ae60*/  HFMA2.MMA R142, -RZ, RZ, 0, 9.5367431640625e-07 ;  /* 0x00000010ff8e7435 */ /* 0x000fe200000001ff */
[----:B------:R-:W-:-:S05]  /*ae70*/  MOV R112, R139 ;  /* 0x0000008b00707202 */ /* 0x000fca0000000f00 */
[----:B------:R-:W-:-:S04]  /*ae80*/  FADD.FTZ R112, R113, R112 ;  /* 0x0000007071707221 */ /* 0x000fc80000010000 */
[----:B------:R-:W-:-:S07]  /*ae90*/  IMAD.MOV.U32 R141, RZ, RZ, R112 ;  /* 0x000000ffff8d7224 */ /* 0x000fce00078e0070 */
[----:B------:R-:W-:Y:S05]  /*aea0*/  WARPSYNC.COLLECTIVE R140, `(.L_x_11740) ;  /* 0x000000008c087348 */ /* 0x000fea0003c00000 */
[----:B------:R0:W1:Y:S02]  /*aeb0*/  SHFL.BFLY P1, R139, R141, R142, R143 ;  /* 0x0c00008e8d8b7389 */ /* 0x000064000002008f */
[----:B01----:R-:W-:Y:S01]  /*aec0*/  ENDCOLLECTIVE ;  /* 0x000000000000791b */ /* 0x003fe20003800000 */
.L_x_11740:
[----:B------:R-:W-:Y:S01]  /*aed0*/  MOV R142, 0x1 ;  /* 0x00000001008e7802 */ /* 0x000fe20000000f00 */
        /* <DEDUP_REMOVED lines=54> */
.L_x_11741:
[----:B------:R-:W-:Y:S02]  /*b240*/  IMAD.MOV.U32 R142, RZ, RZ, 0x2 ;  /* 0x00000002ff8e7424 */ /* 0x000fe400078e00ff */
[----:B------:R-:W-:-:S04]  /*b250*/  IMAD.MOV.U32 R3, RZ, RZ, R139 ;  /* 0x000000ffff037224 */ /* 0x000fc800078e008b */
[----:B------:R-:W-:-:S05]  /*b260*/  FADD.FTZ R3, R0, R3 ;  /* 0x0000000300037221 */ /* 0x000fca0000010000 */
[----:B------:R-:W-:-:S07]  /*b270*/  MOV R141, R3 ;  /* 0x00000003008d7202 */ /* 0x000fce0000000f00 */
[----:B------:R-:W-:Y:S05]  /*b280*/  WARPSYNC.COLLECTIVE R140, `(.L_x_11742) ;  /* 0x000000008c087348 */ /* 0x000fea0003c00000 */
[----:B------:R0:W1:Y:S02]  /*b290*/  SHFL.BFLY P1, R139, R141, R142, R143 ;  /* 0x0c00008e8d8b7389 */ /* 0x000064000002008f */
[----:B01----:R-:W-:Y:S01]  /*b2a0*/  ENDCOLLECTIVE ;  /* 0x000000000000791b */ /* 0x003fe20003800000 */
.L_x_11742:
[----:B------:R-:W-:Y:S01]  /*b2b0*/  HFMA2.MMA R142, -RZ, RZ, 0, 2.384185791015625e-07 ;  /* 0x00000004ff8e7435 */ /* 0x000fe200000001ff */
[----:B------:R-:W-:-:S05]  /*b2c0*/  MOV R2, R139 ;  /* 0x0000008b00027202 */ /* 0x000fca0000000f00 */
[----:B------:R-:W-:-:S04]  /*b2d0*/  FADD.FTZ R2, R3, R2 ;  /* 0x0000000203027221 */ /* 0x000fc80000010000 */
[----:B------:R-:W-:-:S07]  /*b2e0*/  IMAD.MOV.U32 R141, RZ, RZ, R2 ;  /* 0x000000ffff8d7224 */ /* 0x000fce00078e0002 */
[----:B------:R-:W-:Y:S05]  /*b2f0*/  WARPSYNC.COLLECTIVE R140, `(.L_x_11743) ;  /* 0x000000008c087348 */ /* 0x000fea0003c00000 */
[----:B------:R0:W1:Y:S02]  /*b300*/  SHFL.BFLY P1, R139, R141, R142, R143 ;  /* 0x0c00008e8d8b7389 */ /* 0x000064000002008f */
[----:B01----:R-:W-:Y:S01]  /*b310*/  ENDCOLLECTIVE ;  /* 0x000000000000791b */ /* 0x003fe20003800000 */
.L_x_11743:
[----:B------:R-:W-:Y:S02]  /*b320*/  IMAD.MOV.U32 R142, RZ, RZ, 0x8 ;  /* 0x00000008ff8e7424 */ /* 0x000fe400078e00ff */
[----:B------:R-:W-:-:S04]  /*b330*/  IMAD.MOV.U32 R113, RZ, RZ, R139 ;  /* 0x000000ffff717224 */ /* 0x000fc800078e008b */
[----:B------:R-:W-:-:S05]  /*b340*/  FADD.FTZ R113, R2, R113 ;  /* 0x0000007102717221 */ /* 0x000fca0000010000 */
[----:B------:R-:W-:-:S07]  /*b350*/  MOV R141, R113 ;  /* 0x00000071008d7202 */ /* 0x000fce0000000f00 */
[----:B------:R-:W-:Y:S05]  /*b360*/  WARPSYNC.COLLECTIVE R140, `(.L_x_11744) ;  /* 0x000000008c087348 */ /* 0x000fea0003c00000 */
[----:B------:R0:W1:Y:S02]  /*b370*/  SHFL.BFLY P1, R139, R141, R142, R143 ;  /* 0x0c00008e8d8b7389 */ /* 0x000064000002008f */
[----:B01----:R-:W-:Y:S01]  /*b380*/  ENDCOLLECTIVE ;  /* 0x000000000000791b */ /* 0x003fe20003800000 */
.L_x_11744:
[----:B------:R-:W-:Y:S01]  /*b390*/  HFMA2.MMA R142, -RZ, RZ, 0, 9.5367431640625e-07 ;  /* 0x00000010ff8e7435 */ /* 0x000fe200000001ff */
[----:B------:R-:W-:-:S05]  /*b3a0*/  MOV R112, R139 ;  /* 0x0000008b00707202 */ /* 0x000fca0000000f00 */
[----:B------:R-:W-:-:S04]  /*b3b0*/  FADD.FTZ R138, R113, R112 ;  /* 0x00000070718a7221 */ /* 0x000fc80000010000 */
[----:B------:R-:W-:-:S07]  /*b3c0*/  IMAD.MOV.U32 R141, RZ, RZ, R138 ;  /* 0x000000ffff8d7224 */ /* 0x000fce00078e008a */
[----:B------:R-:W-:Y:S05]  /*b3d0*/  WARPSYNC.COLLECTIVE R140, `(.L_x_11745) ;  /* 0x000000008c087348 */ /* 0x000fea0003c00000 */
[----:B------:R0:W1:Y:S02]  /*b3e0*/  SHFL.BFLY P1, R139, R141, R142, R143 ;  /* 0x0c00008e8d8b7389 */ /* 0x000064000002008f */
[----:B01----:R-:W-:Y:S01]  /*b3f0*/  ENDCOLLECTIVE ;  /* 0x000000000000791b */ /* 0x003fe20003800000 */
.L_x_11745:
[----:B------:R-:W-:Y:S05]  /*b400*/  BRA `(.L_x_11746) ;  /* 0xfffffff000247947 */ /* 0x000fea000383ffff */
.L_x_11747:
        /* <DEDUP_REMOVED lines=15> */
.L_x_23527:


//--------------------- .text._ZN10layer_norm13ln_fwd_kernelINS_13Kernel_traitsIf6__halfS2_S2_fjLj768ELj1ELj4ELj1ELj16ENS_18Kernel_traits_baseILj768EfS2_S2_S2_fjLj128EEEEELb0ELb0ELb0ELb0EEEvNS_9FwdParamsE --------------------------
	.section	.text._ZN10layer_norm13ln_fwd_kernelINS_13Kernel_traitsIf6__halfS2_S2_fjLj768ELj1ELj4ELj1ELj16ENS_18Kernel_traits_baseILj768EfS2_S2_S2_fjLj128EEEEELb0ELb0ELb0ELb0EEEvNS_9FwdParamsE,"ax",@progbits
	.align	128
        .global         _ZN10layer_norm13ln_fwd_kernelINS_13Kernel_traitsIf6__halfS2_S2_fjLj768ELj1ELj4ELj1ELj16ENS_18Kernel_traits_baseILj768EfS2_S2_S2_fjLj128EEEEELb0ELb0ELb0ELb0EEEvNS_9FwdParamsE
        .type           _ZN10layer_norm13ln_fwd_kernelINS_13Kernel_traitsIf6__halfS2_S2_fjLj768ELj1ELj4ELj1ELj16ENS_18Kernel_traits_baseILj768EfS2_S2_S2_fjLj128EEEEELb0ELb0ELb0ELb0EEEvNS_9FwdParamsE,@function
        .size           _ZN10layer_norm13ln_fwd_kernelINS_13Kernel_traitsIf6__halfS2_S2_fjLj768ELj1ELj4ELj1ELj16ENS_18Kernel_traits_baseILj768EfS2_S2_S2_fjLj128EEEEELb0ELb0ELb0ELb0EEEvNS_9FwdParamsE,(.L_x_23528 - _ZN10layer_norm13ln_fwd_kernelINS_13Kernel_traitsIf6__halfS2_S2_fjLj768ELj1ELj4ELj1ELj16ENS_18Kernel_traits_baseILj768EfS2_S2_S2_fjLj128EEEEELb0ELb0ELb0ELb0EEEvNS_9FwdParamsE)
        .other          _ZN10layer_norm13ln_fwd_kernelINS_13Kernel_traitsIf6__halfS2_S2_fjLj768ELj1ELj4ELj1ELj16ENS_18Kernel_traits_baseILj768EfS2_S2_S2_fjLj128EEEEELb0ELb0ELb0ELb0EEEvNS_9FwdParamsE,@"STO_CUDA_ENTRY STV_DEFAULT"
_ZN10layer_norm13ln_fwd_kernelINS_13Kernel_traitsIf6__halfS2_S2_fjLj768ELj1ELj4ELj1ELj16ENS_18Kernel_traits_baseILj768EfS2_S2_S2_fjLj128EEEEELb0ELb0ELb0ELb0EEEvNS_9FwdParamsE:
.text._ZN10layer_norm13ln_fwd_kernelINS_13Kernel_traitsIf6__halfS2_S2_fjLj768ELj1ELj4ELj1ELj16ENS_18Kernel_traits_baseILj768EfS2_S2_S2_fjLj128EEEEELb0ELb0ELb0ELb0EEEvNS_9FwdParamsE:
        /* <DEDUP_REMOVED lines=33> */
.L_x_11749:
[----:B------:R-:W-:Y:S05]  /*0210*/  BSYNC B0 ;  /* 0x0000000000007941 */ /* 0x000fea0003800000 */
.L_x_11748:
        /* <DEDUP_REMOVED lines=18> */
.L_x_11751:
[----:B------:R-:W-:Y:S05]  /*0340*/  BSYNC B0 ;  /* 0x0000000000007941 */ /* 0x000fea0003800000 */
.L_x_11750:
        /* <DEDUP_REMOVED lines=17> */
.L_x_11753:
[----:B------:R-:W-:Y:S05]  /*0460*/  BSYNC B0 ;  /* 0x0000000000007941 */ /* 0x000fea0003800000 */
.L_x_11752:
        /* <DEDUP_REMOVED lines=8> */
[----:B012---:R-:W-:Y:S01]  /*04f0*/  MOV R3, R0 ;  /* 0x0000000000037202 */ /* 0x007fe20000000f00 */
[----:B------:R-:W-:Y:S01]  /*0500*/  ULDC.U8 UR6, c[0x0][0x2a0] ;  /* 0x0000a80000067ab9 */ /* 0x000fe20000000000 */
[----:B------:R-:W-:Y:S01]  /*0510*/  ULDC UR8, c[0x0][0x2d8] ;  /* 0x0000b60000087ab9 */ /* 0x000fe20000000800 */
[----:B------:R-:W-:Y:S02]  /*0520*/  UISETP.NE.AND.EX UP1, UPT, UR9, URZ, UPT, UP1 ;  /* 0x0000003f0900728c */ /* 0x000fe4000bf25310 */
[----:B------:R-:W-:Y:S01]  /*0530*/  UISETP.NE.AND UP2, UPT, UR6, URZ, UPT ;  /* 0x0000003f0600728c */ /* 0x000fe2000bf45270 */
[----:B------:R-:W-:Y:S01]  /*0540*/  ULDC UR9, c[0x0][0x218] ;  /* 0x0000860000097ab9 */ /* 0x000fe20000000800 */
[----:B------:R-:W-:-:S09]  /*0550*/  ULDC.64 UR10, c[0x0][0x230] ;  /* 0x00008c00000a7ab9 */ /* 0x000fd20000000a00 */
.L_x_11839:
        /* <DEDUP_REMOVED lines=34> */
.L_x_11756:
[----:B-----5:R-:W-:-:S05]  /*0780*/  HADD2.F32 R7, -RZ, R12.H0_H0 ;  /* 0x2000000cff077230 */ /* 0x020fca0000004100 */
[----:B------:R-:W-:-:S07]  /*0790*/  FADD.FTZ R0, R7, R0 ;  /* 0x0000000007007221 */ /* 0x000fce0000010000 */
.L_x_11757:
[----:B------:R-:W-:-:S04]  /*07a0*/  F2FP.F16.F32.PACK_AB R7, RZ, R0 ;  /* 0x00000000ff07723e */ /* 0x000fc800000000ff */
[----:B------:R-:W-:-:S07]  /*07b0*/  PRMT R8, R7, 0x7610, R8 ;  /* 0x0000761007087816 */ /* 0x000fce0000000008 */
.L_x_11758:
[----:B------:R-:W-:-:S05]  /*07c0*/  HADD2.F32 R64, -RZ, R64.H1_H1 ;  /* 0x30000040ff407230 */ /* 0x000fca0000004100 */
[----:B------:R-:W-:Y:S01]  /*07d0*/  FMUL.FTZ R68, R64, R89 ;  /* 0x0000005940447220 */ /* 0x000fe20000410000 */
[----:B------:R-:W-:Y:S06]  /*07e0*/  @P0 BRA `(.L_x_11759) ;  /* 0x00000000000c0947 */ /* 0x000fec0003800000 */
[----:B------:R-:W-:-:S13]  /*07f0*/  PLOP3.LUT P4, PT, PT, PT, UP0, 0x80, 0x0 ;  /* 0x000000000000781c */ /* 0x000fda0003f8f008 */
[----:B------:R-:W-:Y:S05]  /*0800*/  @P4 BRA `(.L_x_11760) ;  /* 0x00000000000c4947 */ /* 0x000fea0003800000 */
[----:B------:R-:W-:Y:S05]  /*0810*/  BRA `(.L_x_11761) ;  /* 0x0000000000107947 */ /* 0x000fea0003800000 */
.L_x_11759:
[----:B-----5:R-:W-:-:S05]  /*0820*/  HADD2.F32 R7, -RZ, R12.H1_H1 ;  /* 0x3000000cff077230 */ /* 0x020fca0000004100 */
[----:B------:R-:W-:-:S07]  /*0830*/  FADD.FTZ R68, R7, R68 ;  /* 0x0000004407447221 */ /* 0x000fce0000010000 */
.L_x_11760:
[----:B------:R-:W-:-:S04]  /*0840*/  F2FP.F16.F32.PACK_AB R7, RZ, R68 ;  /* 0x00000044ff07723e */ /* 0x000fc800000000ff */
[----:B------:R-:W-:-:S07]  /*0850*/  PRMT R8, R8, 0x5410, R7 ;  /* 0x0000541008087816 */ /* 0x000fce0000000007 */
.L_x_11761:
[----:B------:R-:W-:-:S05]  /*0860*/  HADD2.F32 R64, -RZ, R65.H0_H0 ;  /* 0x20000041ff407230 */ /* 0x000fca0000004100 */
[----:B------:R-:W-:Y:S01]  /*0870*/  FMUL.FTZ R7, R64, R89 ;  /* 0x0000005940077220 */ /* 0x000fe20000410000 */
[----:B------:R-:W-:Y:S06]  /*0880*/  @P0 BRA `(.L_x_11762) ;  /* 0x00000000000c0947 */ /* 0x000fec0003800000 */
[----:B------:R-:W-:-:S13]  /*0890*/  PLOP3.LUT P4, PT, PT, PT, UP0, 0x80, 0x0 ;  /* 0x000000000000781c */ /* 0x000fda0003f8f008 */
[----:B------:R-:W-:Y:S05]  /*08a0*/  @P4 BRA `(.L_x_11763) ;  /* 0x00000000000c4947 */ /* 0x000fea0003800000 */
[----:B------:R-:W-:Y:S05]  /*08b0*/  BRA `(.L_x_11764) ;  /* 0x0000000000107947 */ /* 0x000fea0003800000 */
.L_x_11762:
[----:B-----5:R-:W-:-:S05]  /*08c0*/  HADD2.F32 R64, -RZ, R13.H0_H0 ;  /* 0x2000000dff407230 */ /* 0x020fca0000004100 */
[----:B------:R-:W-:-:S07]  /*08d0*/  FADD.FTZ R7, R64, R7 ;  /* 0x0000000740077221 */ /* 0x000fce0000010000 */
.L_x_11763:
[----:B------:R-:W-:-:S04]  /*08e0*/  F2FP.F16.F32.PACK_AB R64, RZ, R7 ;  /* 0x00000007ff40723e */ /* 0x000fc800000000ff */
[----:B------:R-:W-:-:S07]  /*08f0*/  PRMT R9, R64, 0x7610, R9 ;  /* 0x0000761040097816 */ /* 0x000fce0000000009 */
.L_x_11764:
[----:B------:R-:W-:-:S05]  /*0900*/  HADD2.F32 R64, -RZ, R65.H1_H1 ;  /* 0x30000041ff407230 */ /* 0x000fca0000004100 */
[----:B------:R-:W-:Y:S01]  /*0910*/  FMUL.FTZ R75, R64, R89 ;  /* 0x00000059404b7220 */ /* 0x000fe20000410000 */
[----:B------:R-:W-:Y:S06]  /*0920*/  @P0 BRA `(.L_x_11765) ;  /* 0x00000000000c0947 */ /* 0x000fec0003800000 */
[----:B------:R-:W-:-:S13]  /*0930*/  PLOP3.LUT P4, PT, PT, PT, UP0, 0x80, 0x0 ;  /* 0x000000000000781c */ /* 0x000fda0003f8f008 */
[----:B------:R-:W-:Y:S05]  /*0940*/  @P4 BRA `(.L_x_11766) ;  /* 0x00000000000c4947 */ /* 0x000fea0003800000 */
[----:B------:R-:W-:Y:S05]  /*0950*/  BRA `(.L_x_11767) ;  /* 0x0000000000107947 */ /* 0x000fea0003800000 */
.L_x_11765:
[----:B-----5:R-:W-:-:S05]  /*0960*/  HADD2.F32 R64, -RZ, R13.H1_H1 ;  /* 0x3000000dff407230 */ /* 0x020fca0000004100 */
[----:B------:R-:W-:-:S07]  /*0970*/  FADD.FTZ R75, R64, R75 ;  /* 0x0000004b404b7221 */ /* 0x000fce0000010000 */
.L_x_11766:
[----:B------:R-:W-:-:S04]  /*0980*/  F2FP.F16.F32.PACK_AB R64, RZ, R75 ;  /* 0x0000004bff40723e */ /* 0x000fc800000000ff */
[----:B------:R-:W-:-:S07]  /*0990*/  PRMT R9, R9, 0x5410, R64 ;  /* 0x0000541009097816 */ /* 0x000fce0000000040 */
.L_x_11767:
[----:B------:R-:W-:-:S05]  /*09a0*/  HADD2.F32 R74, -RZ, R66.H0_H0 ;  /* 0x20000042ff4a7230 */ /* 0x000fca0000004100 */
[----:B------:R-:W-:Y:S01]  /*09b0*/  FMUL.FTZ R74, R74, R89 ;  /* 0x000000594a4a7220 */ /* 0x000fe20000410000 */
[----:B------:R-:W-:Y:S06]  /*09c0*/  @P0 BRA `(.L_x_11768) ;  /* 0x00000000000c0947 */ /* 0x000fec0003800000 */
[----:B------:R-:W-:-:S13]  /*09d0*/  PLOP3.LUT P4, PT, PT, PT, UP0, 0x80, 0x0 ;  /* 0x000000000000781c */ /* 0x000fda0003f8f008 */
[----:B------:R-:W-:Y:S05]  /*09e0*/  @P4 BRA `(.L_x_11769) ;  /* 0x00000000000c4947 */ /* 0x000fea0003800000 */
[----:B------:R-:W-:Y:S05]  /*09f0*/  BRA `(.L_x_11770) ;  /* 0x0000000000107947 */ /* 0x000fea0003800000 */
.L_x_11768:
[----:B-----5:R-:W-:-:S05]  /*0a00*/  HADD2.F32 R65, -RZ, R14.H0_H0 ;  /* 0x2000000eff417230 */ /* 0x020fca0000004100 */
[----:B------:R-:W-:-:S07]  /*0a10*/  FADD.FTZ R74, R65, R74 ;  /* 0x0000004a414a7221 */ /* 0x000fce0000010000 */
.L_x_11769:
[----:B------:R-:W-:-:S04]  /*0a20*/  F2FP.F16.F32.PACK_AB R64, RZ, R74 ;  /* 0x0000004aff40723e */ /* 0x000fc800000000ff */
[----:B------:R-:W-:-:S07]  /*0a30*/  PRMT R10, R64, 0x7610, R10 ;  /* 0x00007610400a7816 */ /* 0x000fce000000000a */
.L_x_11770:
[----:B------:R-:W-:-:S05]  /*0a40*/  HADD2.F32 R66, -RZ, R66.H1_H1 ;  /* 0x30000042ff427230 */ /* 0x000fca0000004100 */
[----:B------:R-:W-:Y:S01]  /*0a50*/  FMUL.FTZ R79, R66, R89 ;  /* 0x00000059424f7220 */ /* 0x000fe20000410000 */
[----:B------:R-:W-:Y:S06]  /*0a60*/  @P0 BRA `(.L_x_11771) ;  /* 0x00000000000c0947 */ /* 0x000fec0003800000 */
[----:B------:R-:W-:-:S13]  /*0a70*/  PLOP3.LUT P4, PT, PT, PT, UP0, 0x80, 0x0 ;  /* 0x000000000000781c */ /* 0x000fda0003f8f008 */
[----:B------:R-:W-:Y:S05]  /*0a80*/  @P4 BRA `(.L_x_11772) ;  /* 0x00000000000c4947 */ /* 0x000fea0003800000 */
[----:B------:R-:W-:Y:S05]  /*0a90*/  BRA `(.L_x_11773) ;  /* 0x0000000000107947 */ /* 0x000fea0003800000 */
.L_x_11771:
[----:B-----5:R-:W-:-:S05]  /*0aa0*/  HADD2.F32 R64, -RZ, R14.H1_H1 ;  /* 0x3000000eff407230 */ /* 0x020fca0000004100 */
[----:B------:R-:W-:-:S07]  /*0ab0*/  FADD.FTZ R79, R64, R79 ;  /* 0x0000004f404f7221 */ /* 0x000fce0000010000 */
.L_x_11772:
[----:B------:R-:W-:-:S04]  /*0ac0*/  F2FP.F16.F32.PACK_AB R64, RZ, R79 ;  /* 0x0000004fff40723e */ /* 0x000fc800000000ff */
[----:B------:R-:W-:-:S07]  /*0ad0*/  PRMT R10, R10, 0x5410, R64 ;  /* 0x000054100a0a7816 */ /* 0x000fce0000000040 */
.L_x_11773:
[----:B------:R-:W-:-:S05]  /*0ae0*/  HADD2.F32 R80, -RZ, R67.H0_H0 ;  /* 0x20000043ff507230 */ /* 0x000fca0000004100 */
[----:B------:R-:W-:Y:S01]  /*0af0*/  FMUL.FTZ R80, R80, R89 ;  /* 0x0000005950507220 */ /* 0x000fe20000410000 */
[----:B------:R-:W-:Y:S06]  /*0b00*/  @P0 BRA `(.L_x_11774) ;  /* 0x00000000000c0947 */ /* 0x000fec0003800000 */
[----:B------:R-:W-:-:S13]  /*0b10*/  PLOP3.LUT P4, PT, PT, PT, UP0, 0x80, 0x0 ;  /* 0x000000000000781c */ /* 0x000fda0003f8f008 */
[----:B------:R-:W-:Y:S05]  /*0b20*/  @P4 BRA `(.L_x_11775) ;  /* 0x00000000000c4947 */ /* 0x000fea0003800000 */
[----:B------:R-:W-:Y:S05]  /*0b30*/  BRA `(.L_x_11776) ;  /* 0x0000000000107947 */ /* 0x000fea0003800000 */
.L_x_11774:
[----:B-----5:R-:W-:-:S05]  /*0b40*/  HADD2.F32 R65, -RZ, R15.H0_H0 ;  /* 0x2000000fff417230 */ /* 0x020fca0000004100 */
[----:B------:R-:W-:-:S07]  /*0b50*/  FADD.FTZ R80, R65, R80 ;  /* 0x0000005041507221 */ /* 0x000fce0000010000 */
.L_x_11775:
[----:B------:R-:W-:-:S04]  /*0b60*/  F2FP.F16.F32.PACK_AB R64, RZ, R80 ;  /* 0x00000050ff40723e */ /* 0x000fc800000000ff */
[----:B------:R-:W-:-:S07]  /*0b70*/  PRMT R11, R64, 0x7610, R11 ;  /* 0x00007610400b7816 */ /* 0x000fce000000000b */
.L_x_11776:
[----:B------:R-:W-:-:S05]  /*0b80*/  HADD2.F32 R64, -RZ, R67.H1_H1 ;  /* 0x30000043ff407230 */ /* 0x000fca0000004100 */
[----:B------:R-:W-:Y:S01]  /*0b90*/  FMUL.FTZ R85, R64, R89 ;  /* 0x0000005940557220 */ /* 0x000fe20000410000 */
[----:B------:R-:W-:Y:S06]  /*0ba0*/  @P0 BRA `(.L_x_11777) ;  /* 0x00000000000c0947 */ /* 0x000fec0003800000 */
[----:B------:R-:W-:-:S13]  /*0bb0*/  PLOP3.LUT P0, PT, PT, PT, UP0, 0x80, 0x0 ;  /* 0x000000000000781c */ /* 0x000fda0003f0f008 */
[----:B------:R-:W-:Y:S05]  /*0bc0*/  @P0 BRA `(.L_x_11778) ;  /* 0x00000000000c0947 */ /* 0x000fea0003800000 */
[----:B------:R-:W-:Y:S05]  /*0bd0*/  BRA `(.L_x_11779) ;  /* 0x0000000000107947 */ /* 0x000fea0003800000 */
.L_x_11777:
[----:B-----5:R-:W-:-:S05]  /*0be0*/  HADD2.F32 R64, -RZ, R15.H1_H1 ;  /* 0x3000000fff407230 */ /* 0x020fca0000004100 */
[----:B------:R-:W-:-:S07]  /*0bf0*/  FADD.FTZ R85, R64, R85 ;  /* 0x0000005540557221 */ /* 0x000fce0000010000 */
.L_x_11778:
[----:B------:R-:W-:-:S04]  /*0c00*/  F2FP.F16.F32.PACK_AB R64, RZ, R85 ;  /* 0x00000055ff40723e */ /* 0x000fc800000000ff */
[----:B------:R-:W-:-:S07]  /*0c10*/  PRMT R11, R11, 0x5410, R64 ;  /* 0x000054100b0b7816 */ /* 0x000fce0000000040 */
.L_x_11779:
        /* <DEDUP_REMOVED lines=9> */
.L_x_11755:
[----:B------:R-:W-:Y:S05]  /*0cb0*/  BSYNC B0 ;  /* 0x0000000000007941 */ /* 0x000fea0003800000 */
.L_x_11754:
        /* <DEDUP_REMOVED lines=18> */
.L_x_11782:
[----:B-----5:R-:W-:-:S05]  /*0de0*/  HADD2.F32 R70, -RZ, R12.H0_H0 ;  /* 0x2000000cff467230 */ /* 0x020fca0000004100 */
[----:B------:R-:W-:-:S07]  /*0df0*/  FADD.FTZ R5, R70, R5 ;  /* 0x0000000546057221 */ /* 0x000fce0000010000 */
.L_x_11783:
[----:B------:R-:W-:-:S04]  /*0e00*/  F2FP.F16.F32.PACK_AB R69, RZ, R5 ;  /* 0x00000005ff45723e */ /* 0x000fc800000000ff */
[----:B------:R-:W-:-:S07]  /*0e10*/  PRMT R8, R69, 0x7610, R8 ;  /* 0x0000761045087816 */ /* 0x000fce0000000008 */
.L_x_11784:
[----:B------:R-:W-:-:S05]  /*0e20*/  HADD2.F32 R64, -RZ, R64.H1_H1 ;  /* 0x30000040ff407230 */ /* 0x000fca0000004100 */
[----:B------:R-:W-:Y:S01]  /*0e30*/  FMUL.FTZ R69, R64, R89 ;  /* 0x0000005940457220 */ /* 0x000fe20000410000 */
[----:B------:R-:W-:Y:S06]  /*0e40*/  @P0 BRA `(.L_x_11785) ;  /* 0x00000000000c0947 */ /* 0x000fec0003800000 */
[----:B------:R-:W-:-:S13]  /*0e50*/  PLOP3.LUT P4, PT, PT, PT, UP0, 0x80, 0x0 ;  /* 0x000000000000781c */ /* 0x000fda0003f8f008 */
[----:B------:R-:W-:Y:S05]  /*0e60*/  @P4 BRA `(.L_x_11786) ;  /* 0x00000000000c4947 */ /* 0x000fea0003800000 */
[----:B------:R-:W-:Y:S05]  /*0e70*/  BRA `(.L_x_11787) ;  /* 0x0000000000107947 */ /* 0x000fea0003800000 */
.L_x_11785:
[----:B-----5:R-:W-:-:S05]  /*0e80*/  HADD2.F32 R64, -RZ, R12.H1_H1 ;  /* 0x3000000cff407230 */ /* 0x020fca0000004100 */
[----:B------:R-:W-:-:S07]  /*0e90*/  FADD.FTZ R69, R64, R69 ;  /* 0x0000004540457221 */ /* 0x000fce0000010000 */
.L_x_11786:
[----:B------:R-:W-:-:S04]  /*0ea0*/  F2FP.F16.F32.PACK_AB R64, RZ, R69 ;  /* 0x00000045ff40723e */ /* 0x000fc800000000ff */
[----:B------:R-:W-:-:S07]  /*0eb0*/  PRMT R8, R8, 0x5410, R64 ;  /* 0x0000541008087816 */ /* 0x000fce0000000040 */
.L_x_11787:
[----:B------:R-:W-:-:S05]  /*0ec0*/  HADD2.F32 R70, -RZ, R65.H0_H0 ;  /* 0x20000041ff467230 */ /* 0x000fca0000004100 */
[----:B------:R-:W-:Y:S01]  /*0ed0*/  FMUL.FTZ R70, R70, R89 ;  /* 0x0000005946467220 */ /* 0x000fe20000410000 */
[----:B------:R-:W-:Y:S06]  /*0ee0*/  @P0 BRA `(.L_x_11788) ;  /* 0x00000000000c0947 */ /* 0x000fec0003800000 */
[----:B------:R-:W-:-:S13]  /*0ef0*/  PLOP3.LUT P4, PT, PT, PT, UP0, 0x80, 0x0 ;  /* 0x000000000000781c */ /* 0x000fda0003f8f008 */
[----:B------:R-:W-:Y:S05]  /*0f00*/  @P4 BRA `(.L_x_11789) ;  /* 0x00000000000c4947 */ /* 0x000fea0003800000 */
[----:B------:R-:W-:Y:S05]  /*0f10*/  BRA `(.L_x_11790) ;  /* 0x0000000000107947 */ /* 0x000fea0003800000 */
.L_x_11788:
[----:B-----5:R-:W-:-:S05]  /*0f20*/  HADD2.F32 R73, -RZ, R13.H0_H0 ;  /* 0x2000000dff497230 */ /* 0x020fca0000004100 */
[----:B------:R-:W-:-:S07]  /*0f30*/  FADD.FTZ R70, R73, R70 ;  /* 0x0000004649467221 */ /* 0x000fce0000010000 */
.L_x_11789:
[----:B------:R-:W-:-:S04]  /*0f40*/  F2FP.F16.F32.PACK_AB R64, RZ, R70 ;  /* 0x00000046ff40723e */ /* 0x000fc800000000ff */
[----:B------:R-:W-:-:S07]  /*0f50*/  PRMT R9, R64, 0x7610, R9 ;  /* 0x0000761040097816 */ /* 0x000fce0000000009 */
.L_x_11790:
[----:B------:R-:W-:-:S05]  /*0f60*/  HADD2.F32 R64, -RZ, R65.H1_H1 ;  /* 0x30000041ff407230 */ /* 0x000fca0000004100 */
[----:B------:R-:W-:Y:S01]  /*0f70*/  FMUL.FTZ R73, R64, R89 ;  /* 0x0000005940497220 */ /* 0x000fe20000410000 */
[----:B------:R-:W-:Y:S06]  /*0f80*/  @P0 BRA `(.L_x_11791) ;  /* 0x00000000000c0947 */ /* 0x000fec0003800000 */
[----:B------:R-:W-:-:S13]  /*0f90*/  PLOP3.LUT P4, PT, PT, PT, UP0, 0x80, 0x0 ;  /* 0x000000000000781c */ /* 0x000fda0003f8f008 */
[----:B------:R-:W-:Y:S05]  /*0fa0*/  @P4 BRA `(.L_x_11792) ;  /* 0x00000000000c4947 */ /* 0x000fea0003800000 */
[----:B------:R-:W-:Y:S05]  /*0fb0*/  BRA `(.L_x_11793) ;  /* 0x0000000000107947 */ /* 0x000fea0003800000 */
.L_x_11791:
[----:B-----5:R-:W-:-:S05]  /*0fc0*/  HADD2.F32 R64, -RZ, R13.H1_H1 ;  /* 0x3000000dff407230 */ /* 0x020fca0000004100 */
[----:B------:R-:W-:-:S07]  /*0fd0*/  FADD.FTZ R73, R64, R73 ;  /* 0x0000004940497221 */ /* 0x000fce0000010000 */
.L_x_11792:
[----:B------:R-:W-:-:S04]  /*0fe0*/  F2FP.F16.F32.PACK_AB R64, RZ, R73 ;  /* 0x00000049ff40723e */ /* 0x000fc800000000ff */
[----:B------:R-:W-:-:S07]  /*0ff0*/  PRMT R9, R9, 0x5410, R64 ;  /* 0x0000541009097816 */ /* 0x000fce0000000040 */
.L_x_11793:
[----:B------:R-:W-:-:S05]  /*1000*/  HADD2.F32 R76, -RZ, R66.H0_H0 ;  /* 0x20000042ff4c7230 */ /* 0x000fca0000004100 */
[----:B------:R-:W-:Y:S01]  /*1010*/  FMUL.FTZ R76, R76, R89 ;  /* 0x000000594c4c7220 */ /* 0x000fe20000410000 */
[----:B------:R-:W-:Y:S06]  /*1020*/  @P0 BRA `(.L_x_11794) ;  /* 0x00000000000c0947 */ /* 0x000fec0003800000 */
[----:B------:R-:W-:-:S13]  /*1030*/  PLOP3.LUT P4, PT, PT, PT, UP0, 0x80, 0x0 ;  /* 0x000000000000781c */ /* 0x000fda0003f8f008 */
[----:B------:R-:W-:Y:S05]  /*1040*/  @P4 BRA `(.L_x_11795) ;  /* 0x00000000000c4947 */ /* 0x000fea0003800000 */
[----:B------:R-:W-:Y:S05]  /*1050*/  BRA `(.L_x_11796) ;  /* 0x0000000000107947 */ /* 0x000fea0003800000 */
.L_x_11794:
[----:B-----5:R-:W-:-:S05]  /*1060*/  HADD2.F32 R65, -RZ, R14.H0_H0 ;  /* 0x2000000eff417230 */ /* 0x020fca0000004100 */
[----:B------:R-:W-:-:S07]  /*1070*/  FADD.FTZ R76, R65, R76 ;  /* 0x0000004c414c7221 */ /* 0x000fce0000010000 */
.L_x_11795:
[----:B------:R-:W-:-:S04]  /*1080*/  F2FP.F16.F32.PACK_AB R64, RZ, R76 ;  /* 0x0000004cff40723e */ /* 0x000fc800000000ff */
[----:B------:R-:W-:-:S07]  /*1090*/  PRMT R10, R64, 0x7610, R10 ;  /* 0x00007610400a7816 */ /* 0x000fce000000000a */
.L_x_11796:
[----:B------:R-:W-:-:S05]  /*10a0*/  HADD2.F32 R66, -RZ, R66.H1_H1 ;  /* 0x30000042ff427230 */ /* 0x000fca0000004100 */
[----:B------:R-:W-:Y:S01]  /*10b0*/  FMUL.FTZ R81, R66, R89 ;  /* 0x0000005942517220 */ /* 0x000fe20000410000 */
[----:B------:R-:W-:Y:S06]  /*10c0*/  @P0 BRA `(.L_x_11797) ;  /* 0x00000000000c0947 */ /* 0x000fec0003800000 */
[----:B------:R-:W-:-:S13]  /*10d0*/  PLOP3.LUT P4, PT, PT, PT, UP0, 0x80, 0x0 ;  /* 0x000000000000781c */ /* 0x000fda0003f8f008 */
[----:B------:R-:W-:Y:S05]  /*10e0*/  @P4 BRA `(.L_x_11798) ;  /* 0x00000000000c4947 */ /* 0x000fea0003800000 */
[----:B------:R-:W-:Y:S05]  /*10f0*/  BRA `(.L_x_11799) ;  /* 0x0000000000107947 */ /* 0x000fea0003800000 */
.L_x_11797:
[----:B-----5:R-:W-:-:S05]  /*1100*/  HADD2.F32 R64, -RZ, R14.H1_H1 ;  /* 0x3000000eff407230 */ /* 0x020fca0000004100 */
[----:B------:R-:W-:-:S07]  /*1110*/  FADD.FTZ R81, R64, R81 ;  /* 0x0000005140517221 */ /* 0x000fce0000010000 */
.L_x_11798:
[----:B------:R-:W-:-:S04]  /*1120*/  F2FP.F16.F32.PACK_AB R64, RZ, R81 ;  /* 0x00000051ff40723e */ /* 0x000fc800000000ff */
[----:B------:R-:W-:-:S07]  /*1130*/  PRMT R10, R10, 0x5410, R64 ;  /* 0x000054100a0a7816 */ /* 0x000fce0000000040 */
.L_x_11799:
[----:B------:R-:W-:-:S05]  /*1140*/  HADD2.F32 R82, -RZ, R67.H0_H0 ;  /* 0x20000043ff527230 */ /* 0x000fca0000004100 */
[----:B------:R-:W-:Y:S01]  /*1150*/  FMUL.FTZ R82, R82, R89 ;  /* 0x0000005952527220 */ /* 0x000fe20000410000 */
[----:B------:R-:W-:Y:S06]  /*1160*/  @P0 BRA `(.L_x_11800) ;  /* 0x00000000000c0947 */ /* 0x000fec0003800000 */
[----:B------:R-:W-:-:S13]  /*1170*/  PLOP3.LUT P4, PT, PT, PT, UP0, 0x80, 0x0 ;  /* 0x000000000000781c */ /* 0x000fda0003f8f008 */
[----:B------:R-:W-:Y:S05]  /*1180*/  @P4 BRA `(.L_x_11801) ;  /* 0x00000000000c4947 */ /* 0x000fea0003800000 */
[----:B------:R-:W-:Y:S05]  /*1190*/  BRA `(.L_x_11802) ;  /* 0x0000000000107947 */ /* 0x000fea0003800000 */
.L_x_11800:
[----:B-----5:R-:W-:-:S05]  /*11a0*/  HADD2.F32 R65, -RZ, R15.H0_H0 ;  /* 0x2000000fff417230 */ /* 0x020fca0000004100 */
[----:B------:R-:W-:-:S07]  /*11b0*/  FADD.FTZ R82, R65, R82 ;  /* 0x0000005241527221 */ /* 0x000fce0000010000 */
.L_x_11801:
[----:B------:R-:W-:-:S04]  /*11c0*/  F2FP.F16.F32.PACK_AB R64, RZ, R82 ;  /* 0x00000052ff40723e */ /* 0x000fc800000000ff */
[----:B------:R-:W-:-:S07]  /*11d0*/  PRMT R11, R64, 0x7610, R11 ;  /* 0x00007610400b7816 */ /* 0x000fce000000000b */
.L_x_11802:
[----:B------:R-:W-:-:S05]  /*11e0*/  HADD2.F32 R86, -RZ, R67.H1_H1 ;  /* 0x30000043ff567230 */ /* 0x000fca0000004100 */
[----:B------:R-:W-:Y:S01]  /*11f0*/  FMUL.FTZ R86, R86, R89 ;  /* 0x0000005956567220 */ /* 0x000fe20000410000 */
[----:B------:R-:W-:Y:S06]  /*1200*/  @P0 BRA `(.L_x_11803) ;  /* 0x00000000000c0947 */ /* 0x000fec0003800000 */
[----:B------:R-:W-:-:S13]  /*1210*/  PLOP3.LUT P0, PT, PT, PT, UP0, 0x80, 0x0 ;  /* 0x000000000000781c */ /* 0x000fda0003f0f008 */
[----:B------:R-:W-:Y:S05]  /*1220*/  @P0 BRA `(.L_x_11804) ;  /* 0x00000000000c0947 */ /* 0x000fea0003800000 */
[----:B------:R-:W-:Y:S05]  /*1230*/  BRA `(.L_x_11805) ;  /* 0x0000000000107947 */ /* 0x000fea0003800000 */
.L_x_11803:
[----:B-----5:R-:W-:-:S05]  /*1240*/  HADD2.F32 R65, -RZ, R15.H1_H1 ;  /* 0x3000000fff417230 */ /* 0x020fca0000004100 */
[----:B------:R-:W-:-:S07]  /*1250*/  FADD.FTZ R86, R65, R86 ;  /* 0x0000005641567221 */ /* 0x000fce0000010000 */
.L_x_11804:
[----:B------:R-:W-:-:S04]  /*1260*/  F2FP.F16.F32.PACK_AB R64, RZ, R86 ;  /* 0x00000056ff40723e */ /* 0x000fc800000000ff */
[----:B------:R-:W-:-:S07]  /*1270*/  PRMT R11, R11, 0x5410, R64 ;  /* 0x000054100b0b7816 */ /* 0x000fce0000000040 */
.L_x_11805:
        /* <DEDUP_REMOVED lines=9> */
.L_x_11781:
[----:B------:R-:W-:Y:S05]  /*1310*/  BSYNC B0 ;  /* 0x0000000000007941 */ /* 0x000fea0003800000 */
.L_x_11780:
        /* <DEDUP_REMOVED lines=18> */
.L_x_11808:
[----:B-----5:R-:W-:-:S05]  /*1440*/  HADD2.F32 R71, -RZ, R12.H0_H0 ;  /* 0x2000000cff477230 */ /* 0x020fca0000004100 */
[----:B------:R-:W-:-:S07]  /*1450*/  FADD.FTZ R6, R71, R6 ;  /* 0x0000000647067221 */ /* 0x000fce0000010000 */
.L_x_11809:
[----:B------:R-:W-:-:S04]  /*1460*/  F2FP.F16.F32.PACK_AB R71, RZ, R6 ;  /* 0x00000006ff47723e */ /* 0x000fc800000000ff */
[----:B------:R-:W-:-:S07]  /*1470*/  PRMT R8, R71, 0x7610, R8 ;  /* 0x0000761047087816 */ /* 0x000fce0000000008 */
.L_x_11810:
[----:B------:R-:W-:-:S05]  /*1480*/  HADD2.F32 R64, -RZ, R64.H1_H1 ;  /* 0x30000040ff407230 */ /* 0x000fca0000004100 */
[----:B------:R-:W-:Y:S01]  /*1490*/  FMUL.FTZ R71, R64, R89 ;  /* 0x0000005940477220 */ /* 0x000fe20000410000 */
[----:B------:R-:W-:Y:S06]  /*14a0*/  @P0 BRA `(.L_x_11811) ;  /* 0x00000000000c0947 */ /* 0x000fec0003800000 */
[----:B------:R-:W-:-:S13]  /*14b0*/  PLOP3.LUT P4, PT, PT, PT, UP0, 0x80, 0x0 ;  /* 0x000000000000781c */ /* 0x000fda0003f8f008 */
[----:B------:R-:W-:Y:S05]  /*14c0*/  @P4 BRA `(.L_x_11812) ;  /* 0x00000000000c4947 */ /* 0x000fea0003800000 */
[----:B------:R-:W-:Y:S05]  /*14d0*/  BRA `(.L_x_11813) ;  /* 0x0000000000107947 */ /* 0x000fea0003800000 */
.L_x_11811:
[----:B-----5:R-:W-:-:S05]  /*14e0*/  HADD2.F32 R64, -RZ, R12.H1_H1 ;  /* 0x3000000cff407230 */ /* 0x020fca0000004100 */
[----:B------:R-:W-:-:S07]  /*14f0*/  FADD.FTZ R71, R64, R71 ;  /* 0x0000004740477221 */ /* 0x000fce0000010000 */
.L_x_11812:
[----:B------:R-:W-:-:S04]  /*1500*/  F2FP.F16.F32.PACK_AB R64, RZ, R71 ;  /* 0x00000047ff40723e */ /* 0x000fc800000000ff */
[----:B------:R-:W-:-:S07]  /*1510*/  PRMT R8, R8, 0x5410, R64 ;  /* 0x0000541008087816 */ /* 0x000fce0000000040 */
.L_x_11813:
[----:B------:R-:W-:-:S05]  /*1520*/  HADD2.F32 R72, -RZ, R65.H0_H0 ;  /* 0x20000041ff487230 */ /* 0x000fca0000004100 */
[----:B------:R-:W-:Y:S01]  /*1530*/  FMUL.FTZ R72, R72, R89 ;  /* 0x0000005948487220 */ /* 0x000fe20000410000 */
[----:B------:R-:W-:Y:S06]  /*1540*/  @P0 BRA `(.L_x_11814) ;  /* 0x00000000000c0947 */ /* 0x000fec0003800000 */
[----:B------:R-:W-:-:S13]  /*1550*/  PLOP3.LUT P4, PT, PT, PT, UP0, 0x80, 0x0 ;  /* 0x000000000000781c */ /* 0x000fda0003f8f008 */
[----:B------:R-:W-:Y:S05]  /*1560*/  @P4 BRA `(.L_x_11815) ;  /* 0x00000000000c4947 */ /* 0x000fea0003800000 */
[----:B------:R-:W-:Y:S05]  /*1570*/  BRA `(.L_x_11816) ;  /* 0x0000000000107947 */ /* 0x000fea0003800000 */
.L_x_11814:
[----:B-----5:R-:W-:-:S05]  /*1580*/  HADD2.F32 R77, -RZ, R13.H0_H0 ;  /* 0x2000000dff4d7230 */ /* 0x020fca0000004100 */
[----:B------:R-:W-:-:S07]  /*1590*/  FADD.FTZ R72, R77, R72 ;  /* 0x000000484d487221 */ /* 0x000fce0000010000 */
.L_x_11815:
[----:B------:R-:W-:-:S04]  /*15a0*/  F2FP.F16.F32.PACK_AB R64, RZ, R72 ;  /* 0x00000048ff40723e */ /* 0x000fc800000000ff */
[----:B------:R-:W-:-:S07]  /*15b0*/  PRMT R9, R64, 0x7610, R9 ;  /* 0x0000761040097816 */ /* 0x000fce0000000009 */
.L_x_11816:
[----:B------:R-:W-:-:S05]  /*15c0*/  HADD2.F32 R64, -RZ, R65.H1_H1 ;  /* 0x30000041ff407230 */ /* 0x000fca0000004100 */
[----:B------:R-:W-:Y:S01]  /*15d0*/  FMUL.FTZ R77, R64, R89 ;  /* 0x00000059404d7220 */ /* 0x000fe20000410000 */
[----:B------:R-:W-:Y:S06]  /*15e0*/  @P0 BRA `(.L_x_11817) ;  /* 0x00000000000c0947 */ /* 0x000fec0003800000 */
[----:B------:R-:W-:-:S13]  /*15f0*/  PLOP3.LUT P4, PT, PT, PT, UP0, 0x80, 0x0 ;  /* 0x000000000000781c */ /* 0x000fda0003f8f008 */
[----:B------:R-:W-:Y:S05]  /*1600*/  @P4 BRA `(.L_x_11818) ;  /* 0x00000000000c4947 */ /* 0x000fea0003800000 */
[----:B------:R-:W-:Y:S05]  /*1610*/  BRA `(.L_x_11819) ;  /* 0x0000000000107947 */ /* 0x000fea0003800000 */
.L_x_11817:
[----:B-----5:R-:W-:-:S05]  /*1620*/  HADD2.F32 R64, -RZ, R13.H1_H1 ;  /* 0x3000000dff407230 */ /* 0x020fca0000004100 */
[----:B------:R-:W-:-:S07]  /*1630*/  FADD.FTZ R77, R64, R77 ;  /* 0x0000004d404d7221 */ /* 0x000fce0000010000 */
.L_x_11818:
[----:B------:R-:W-:-:S04]  /*1640*/  F2FP.F16.F32.PACK_AB R64, RZ, R77 ;  /* 0x0000004dff40723e */ /* 0x000fc800000000ff */
[----:B------:R-:W-:-:S07]  /*1650*/  PRMT R9, R9, 0x5410, R64 ;  /* 0x0000541009097816 */ /* 0x000fce0000000040 */
.L_x_11819:
[----:B------:R-:W-:-:S05]  /*1660*/  HADD2.F32 R78, -RZ, R66.H0_H0 ;  /* 0x20000042ff4e7230 */ /* 0x000fca0000004100 */
[----:B------:R-:W-:Y:S01]  /*1670*/  FMUL.FTZ R78, R78, R89 ;  /* 0x000000594e4e7220 */ /* 0x000fe20000410000 */
[----:B------:R-:W-:Y:S06]  /*1680*/  @P0 BRA `(.L_x_11820) ;  /* 0x00000000000c0947 */ /* 0x000fec0003800000 */
[----:B------:R-:W-:-:S13]  /*1690*/  PLOP3.LUT P4, PT, PT, PT, UP0, 0x80, 0x0 ;  /* 0x000000000000781c */ /* 0x000fda0003f8f008 */
[----:B------:R-:W-:Y:S05]  /*16a0*/  @P4 BRA `(.L_x_11821) ;  /* 0x00000000000c4947 */ /* 0x000fea0003800000 */
[----:B------:R-:W-:Y:S05]  /*16b0*/  BRA `(.L_x_11822) ;  /* 0x0000000000107947 */ /* 0x000fea0003800000 */
.L_x_11820:
[----:B-----5:R-:W-:-:S05]  /*16c0*/  HADD2.F32 R65, -RZ, R14.H0_H0 ;  /* 0x2000000eff417230 */ /* 0x020fca0000004100 */
[----:B------:R-:W-:-:S07]  /*16d0*/  FADD.FTZ R78, R65, R78 ;  /* 0x0000004e414e7221 */ /* 0x000fce0000010000 */
.L_x_11821:
[----:B------:R-:W-:-:S04]  /*16e0*/  F2FP.F16.F32.PACK_AB R64, RZ, R78 ;  /* 0x0000004eff40723e */ /* 0x000fc800000000ff */
[----:B------:R-:W-:-:S07]  /*16f0*/  PRMT R10, R64, 0x7610, R10 ;  /* 0x00007610400a7816 */ /* 0x000fce000000000a */
.L_x_11822:
[----:B------:R-:W-:-:S05]  /*1700*/  HADD2.F32 R66, -RZ, R66.H1_H1 ;  /* 0x30000042ff427230 */ /* 0x000fca0000004100 */
[----:B------:R-:W-:Y:S01]  /*1710*/  FMUL.FTZ R83, R66, R89 ;  /* 0x0000005942537220 */ /* 0x000fe20000410000 */
[----:B------:R-:W-:Y:S06]  /*1720*/  @P0 BRA `(.L_x_11823) ;  /* 0x00000000000c0947 */ /* 0x000fec0003800000 */
[----:B------:R-:W-:-:S13]  /*1730*/  PLOP3.LUT P4, PT, PT, PT, UP0, 0x80, 0x0 ;  /* 0x000000000000781c */ /* 0x000fda0003f8f008 */
[----:B------:R-:W-:Y:S05]  /*1740*/  @P4 BRA `(.L_x_11824) ;  /* 0x00000000000c4947 */ /* 0x000fea0003800000 */
[----:B------:R-:W-:Y:S05]  /*1750*/  BRA `(.L_x_11825) ;  /* 0x0000000000107947 */ /* 0x000fea0003800000 */
.L_x_11823:
[----:B-----5:R-:W-:-:S05]  /*1760*/  HADD2.F32 R64, -RZ, R14.H1_H1 ;  /* 0x3000000eff407230 */ /* 0x020fca0000004100 */
[----:B------:R-:W-:-:S07]  /*1770*/  FADD.FTZ R83, R64, R83 ;  /* 0x0000005340537221 */ /* 0x000fce0000010000 */
.L_x_11824:
[----:B------:R-:W-:-:S04]  /*1780*/  F2FP.F16.F32.PACK_AB R64, RZ, R83 ;  /* 0x00000053ff40723e */ /* 0x000fc800000000ff */
[----:B------:R-:W-:-:S07]  /*1790*/  PRMT R10, R10, 0x5410, R64 ;  /* 0x000054100a0a7816 */ /* 0x000fce0000000040 */
.L_x_11825:
[----:B------:R-:W-:-:S05]  /*17a0*/  HADD2.F32 R84, -RZ, R67.H0_H0 ;  /* 0x20000043ff547230 */ /* 0x000fca0000004100 */
[----:B------:R-:W-:Y:S01]  /*17b0*/  FMUL.FTZ R84, R84, R89 ;  /* 0x0000005954547220 */ /* 0x000fe20000410000 */
[----:B------:R-:W-:Y:S06]  /*17c0*/  @P0 BRA `(.L_x_11826) ;  /* 0x00000000000c0947 */ /* 0x000fec0003800000 */
[----:B------:R-:W-:-:S13]  /*17d0*/  PLOP3.LUT P4, PT, PT, PT, UP0, 0x80, 0x0 ;  /* 0x000000000000781c */ /* 0x000fda0003f8f008 */
[----:B------:R-:W-:Y:S05]  /*17e0*/  @P4 BRA `(.L_x_11827) ;  /* 0x00000000000c4947 */ /* 0x000fea0003800000 */
[----:B------:R-:W-:Y:S05]  /*17f0*/  BRA `(.L_x_11828) ;  /* 0x0000000000107947 */ /* 0x000fea0003800000 */
.L_x_11826:
[----:B-----5:R-:W-:-:S05]  /*1800*/  HADD2.F32 R65, -RZ, R15.H0_H0 ;  /* 0x2000000fff417230 */ /* 0x020fca0000004100 */
[----:B------:R-:W-:-:S07]  /*1810*/  FADD.FTZ R84, R65, R84 ;  /* 0x0000005441547221 */ /* 0x000fce0000010000 */
.L_x_11827:
[----:B------:R-:W-:-:S04]  /*1820*/  F2FP.F16.F32.PACK_AB R64, RZ, R84 ;  /* 0x00000054ff40723e */ /* 0x000fc800000000ff */
[----:B------:R-:W-:-:S07]  /*1830*/  PRMT R11, R64, 0x7610, R11 ;  /* 0x00007610400b7816 */ /* 0x000fce000000000b */
.L_x_11828:
[----:B------:R-:W-:-:S05]  /*1840*/  HADD2.F32 R64, -RZ, R67.H1_H1 ;  /* 0x30000043ff407230 */ /* 0x000fca0000004100 */
[----:B------:R-:W-:Y:S01]  /*1850*/  FMUL.FTZ R87, R64, R89 ;  /* 0x0000005940577220 */ /* 0x000fe20000410000 */
[----:B------:R-:W-:Y:S06]  /*1860*/  @P0 BRA `(.L_x_11829) ;  /* 0x00000000000c0947 */ /* 0x000fec0003800000 */
[----:B------:R-:W-:-:S13]  /*1870*/  PLOP3.LUT P0, PT, PT, PT, UP0, 0x80, 0x0 ;  /* 0x000000000000781c */ /* 0x000fda0003f0f008 */
[----:B------:R-:W-:Y:S05]  /*1880*/  @P0 BRA `(.L_x_11830) ;  /* 0x00000000000c0947 */ /* 0x000fea0003800000 */
[----:B------:R-:W-:Y:S05]  /*1890*/  BRA `(.L_x_11831) ;  /* 0x0000000000107947 */ /* 0x000fea0003800000 */
.L_x_11829:
[----:B-----5:R-:W-:-:S05]  /*18a0*/  HADD2.F32 R64, -RZ, R15.H1_H1 ;  /* 0x3000000fff407230 */ /* 0x020fca0000004100 */
[----:B------:R-:W-:-:S07]  /*18b0*/  FADD.FTZ R87, R64, R87 ;  /* 0x0000005740577221 */ /* 0x000fce0000010000 */
.L_x_11830:
[----:B------:R-:W-:-:S04]  /*18c0*/  F2FP.F16.F32.PACK_AB R64, RZ, R87 ;  /* 0x00000057ff40723e */ /* 0x000fc800000000ff */
[----:B------:R-:W-:-:S07]  /*18d0*/  PRMT R11, R11, 0x5410, R64 ;  /* 0x000054100b0b7816 */ /* 0x000fce0000000040 */
.L_x_11831:
        /* <DEDUP_REMOVED lines=8> */
.L_x_11807:
[----:B------:R-:W-:Y:S05]  /*1960*/  BSYNC B0 ;  /* 0x0000000000007941 */ /* 0x000fea0003800000 */
.L_x_11806:
        /* <DEDUP_REMOVED lines=100> */
.L_x_11851:
        /* <DEDUP_REMOVED lines=32> */
[----:B------:R-:W-:Y:S02]  /*21b0*/  F2FP.F16.F32.PACK_AB R64, R65, R64 ;  /* 0x000000404140723e */ /* 0x000fe400000000ff */
[----:B------:R-:W-:Y:S01]  /*21c0*/  F2FP.F16.F32.PACK_AB R65, R92, R67 ;  /* 0x000000435c41723e */ /* 0x000fe200000000ff */
[----:B------:R-:W-:Y:S01]  /*21d0*/  FMUL.FTZ R67, R89, R66 ;  /* 0x0000004259437220 */ /* 0x000fe20000410000 */
[----:B------:R-:W-:-:S03]  /*21e0*/  FADD.FTZ R92, R85, -R88 ;  /* 0x80000058555c7221 */ /* 0x000fc60000010000 */
[----:B------:R-:W-:Y:S01]  /*21f0*/  FFMA.FTZ R66, R48, R67, R56 ;  /* 0x0000004330427223 */ /* 0x000fe20000010038 */
[----:B------:R-:W-:Y:S01]  /*2200*/  FFMA.FTZ R67, R49, R90, R57 ;  /* 0x0000005a31437223 */ /* 0x000fe20000010039 */
[----:B------:R-:W-:Y:S01]  /*2210*/  FADD.FTZ R90, R80, -R88 ;  /* 0x80000058505a7221 */ /* 0x000fe20000010000 */
[----:B------:R-:W-:-:S03]  /*2220*/  FMUL.FTZ R92, R89, R92 ;  /* 0x0000005c595c7220 */ /* 0x000fc60000410000 */
[----:B------:R-:W-:Y:S01]  /*2230*/  F2FP.F16.F32.PACK_AB R66, R67, R66 ;  /* 0x000000424342723e */ /* 0x000fe200000000ff */
[----:B------:R-:W-:Y:S01]  /*2240*/  FMUL.FTZ R67, R89, R90 ;  /* 0x0000005a59437220 */ /* 0x000fe20000410000 */
[----:B------:R-:W-:Y:S01]  /*2250*/  FFMA.FTZ R92, R51, R92, R59 ;  /* 0x0000005c335c7223 */ /* 0x000fe2000001003b */
[----:B------:R-:W1:Y:S02]  /*2260*/  LDC.64 R90, c[0x0][0x2b8] ;  /* 0x0000ae00ff5a7b82 */ /* 0x000e640000000a00 */
[----:B------:R-:W-:-:S05]  /*2270*/  FFMA.FTZ R67, R50, R67, R58 ;  /* 0x0000004332437223 */ /* 0x000fca000001003a */
[----:B------:R-:W-:Y:S01]  /*2280*/  F2FP.F16.F32.PACK_AB R67, R92, R67 ;  /* 0x000000435c43723e */ /* 0x000fe200000000ff */
[C---:B-1----:R-:W-:Y:S01]  /*2290*/  IMAD.WIDE.U32 R90, R2.reuse, 0x10, R90 ;  /* 0x00000010025a7825 */ /* 0x042fe200078e005a */
[----:B------:R-:W-:-:S04]  /*22a0*/  IADD3 R2, R2, 0x20, RZ ;  /* 0x0000002002027810 */ /* 0x000fc80007ffe0ff */
[----:B------:R2:W-:Y:S03]  /*22b0*/  STG.E.128 desc[UR4][R90.64], R64 ;  /* 0x000000405a007986 */ /* 0x0005e6000c101d04 */
.L_x_11834:
[----:B------:R-:W-:Y:S05]  /*22c0*/  BSYNC B0 ;  /* 0x0000000000007941 */ /* 0x000fea0003800000 */
.L_x_11833:
[----:B------:R-:W-:Y:S04]  /*22d0*/  BSSY B0, `(.L_x_11835) ;  /* 0x0000022000007945 */ /* 0x000fe80003800000 */
[----:B------:R-:W-:Y:S05]  /*22e0*/  @!P2 BRA `(.L_x_11836) ;  /* 0x000000000080a947 */ /* 0x000fea0003800000 */
[--C-:B-12---:R-:W-:Y:S01]  /*22f0*/  FADD.FTZ R64, R5, -R88.reuse ;  /* 0x8000005805407221 */ /* 0x106fe20000010000 */
        /* <DEDUP_REMOVED lines=31> */
.L_x_11836:
[----:B------:R-:W-:Y:S05]  /*24f0*/  BSYNC B0 ;  /* 0x0000000000007941 */ /* 0x000fea0003800000 */
.L_x_11835:
[----:B------:R-:W-:Y:S04]  /*2500*/  BSSY B0, `(.L_x_11837) ;  /* 0x0000021000007945 */ /* 0x000fe80003800000 */
[----:B------:R-:W-:Y:S05]  /*2510*/  @!P3 BRA `(.L_x_11838) ;  /* 0x00000000007cb947 */ /* 0x000fea0003800000 */
[--C-:B0-----:R-:W-:Y:S01]  /*2520*/  FADD.FTZ R93, R71, -R88.reuse ;  /* 0x80000058475d7221 */ /* 0x101fe20000010000 */
[--C-:B-123--:R-:W-:Y:S01]  /*2530*/  FADD.FTZ R64, R78, -R88.reuse ;  /* 0x800000584e407221 */ /* 0x10efe20000010000 */
        /* <DEDUP_REMOVED lines=18> */
[----:B------:R-:W-:Y:S01]  /*2660*/  F2FP.F16.F32.PACK_AB R67, R64, R67 ;  /* 0x000000434043723e */ /* 0x000fe200000000ff */
[----:B------:R-:W-:Y:S01]  /*2670*/  FFMA.FTZ R64, R20, R65, R28 ;  /* 0x0000004114407223 */ /* 0x000fe2000001001c */
[----:B------:R-:W-:Y:S01]  /*2680*/  FFMA.FTZ R65, R22, R91, R30 ;  /* 0x0000005b16417223 */ /* 0x000fe2000001001e */
[----:B------:R-:W-:Y:S01]  /*2690*/  FFMA.FTZ R66, R17, R66, R25 ;  /* 0x0000004211427223 */ /* 0x000fe20000010019 */
[----:B------:R-:W-:-:S02]  /*26a0*/  FFMA.FTZ R92, R23, R92, R31 ;  /* 0x0000005c175c7223 */ /* 0x000fc4000001001f */
[----:B------:R-:W-:Y:S02]  /*26b0*/  F2FP.F16.F32.PACK_AB R64, R89, R64 ;  /* 0x000000405940723e */ /* 0x000fe400000000ff */
[----:B------:R-:W0:Y:S01]  /*26c0*/  LDC.64 R88, c[0x0][0x2b8] ;  /* 0x0000ae00ff587b82 */ /* 0x000e220000000a00 */
[----:B------:R-:W-:Y:S02]  /*26d0*/  F2FP.F16.F32.PACK_AB R66, R66, R93 ;  /* 0x0000005d4242723e */ /* 0x000fe400000000ff */
[----:B------:R-:W-:Y:S01]  /*26e0*/  F2FP.F16.F32.PACK_AB R65, R92, R65 ;  /* 0x000000415c41723e */ /* 0x000fe200000000ff */
[----:B0-----:R-:W-:-:S05]  /*26f0*/  IMAD.WIDE.U32 R88, R2, 0x10, R88 ;  /* 0x0000001002587825 */ /* 0x001fca00078e0058 */
[----:B------:R4:W-:Y:S02]  /*2700*/  STG.E.128 desc[UR4][R88.64], R64 ;  /* 0x0000004058007986 */ /* 0x0009e4000c101d04 */
.L_x_11838:
[----:B------:R-:W-:Y:S05]  /*2710*/  BSYNC B0 ;  /* 0x0000000000007941 */ /* 0x000fea0003800000 */
.L_x_11837:
[----:B-1234-:R-:W1:Y:S02]  /*2720*/  LDC.64 R64, c[0x0][0x210] ;  /* 0x00008400ff407b82 */ /* 0x01ee640000000a00 */
[----:B-1----:R-:W-:-:S04]  /*2730*/  LEA R3, R64, R3, 0x2 ;  /* 0x0000000340037211 */ /* 0x002fc800078e10ff */
[----:B------:R-:W-:-:S13]  /*2740*/  ISETP.GE.AND P0, PT, R3, R65, PT ;  /* 0x000000410300720c */ /* 0x000fda0003f06270 */
[----:B------:R-:W-:Y:S05]  /*2750*/  @!P0 BRA `(.L_x_11839) ;  /* 0xffffffdc00808947 */ /* 0x000fea000383ffff */
[----:B------:R-:W-:Y:S05]  /*2760*/  EXIT ;  /* 0x000000000000794d */ /* 0x000fea0003800000 */
.L_x_11832:
        /* <DEDUP_REMOVED lines=8> */
.L_x_11841:
[----:B------:R-:W-:Y:S05]  /*27f0*/  BSYNC B0 ;  /* 0x0000000000007941 */ /* 0x000fea0003800000 */
.L_x_11840:
        /* <DEDUP_REMOVED lines=8> */
.L_x_11842:
[----:B------:R-:W-:Y:S01]  /*2880*/  HFMA2.MMA R67, -RZ, RZ, 0, 2.384185791015625e-07 ;  /* 0x00000004ff437435 */ /* 0x000fe200000001ff */
[----:B------:R-:W-:-:S05]  /*2890*/  FADD.FTZ R92, R90, R89 ;  /* 0x000000595a5c7221 */ /* 0x000fca0000010000 */
[----:B------:R-:W-:-:S07]  /*28a0*/  MOV R90, R92 ;  /* 0x0000005c005a7202 */ /* 0x000fce0000000f00 */
[----:B------:R-:W-:Y:S05]  /*28b0*/  WARPSYNC.COLLECTIVE R65, `(.L_x_11843) ;  /* 0x0000000041087348 */ /* 0x000fea0003c00000 */
[----:B------:R0:W1:Y:S02]  /*28c0*/  SHFL.BFLY P6, R89, R90, R67, R66 ;  /* 0x0c0000435a597389 */ /* 0x00006400000c0042 */
[----:B01----:R-:W-:Y:S01]  /*28d0*/  ENDCOLLECTIVE ;  /* 0x000000000000791b */ /* 0x003fe20003800000 */
.L_x_11843:
[----:B------:R-:W-:Y:S01]  /*28e0*/  HFMA2.MMA R67, -RZ, RZ, 0, 4.76837158203125e-07 ;  /* 0x00000008ff437435 */ /* 0x000fe200000001ff */
[----:B------:R-:W-:-:S05]  /*28f0*/  FADD.FTZ R93, R92, R89 ;  /* 0x000000595c5d7221 */ /* 0x000fca0000010000 */
[----:B------:R-:W-:-:S07]  /*2900*/  MOV R90, R93 ;  /* 0x0000005d005a7202 */ /* 0x000fce0000000f00 */
[----:B------:R-:W-:Y:S05]  /*2910*/  WARPSYNC.COLLECTIVE R65, `(.L_x_11844) ;  /* 0x0000000041087348 */ /* 0x000fea0003c00000 */
[----:B------:R0:W1:Y:S02]  /*2920*/  SHFL.BFLY P6, R89, R90, R67, R66 ;  /* 0x0c0000435a597389 */ /* 0x00006400000c0042 */
[----:B01----:R-:W-:Y:S01]  /*2930*/  ENDCOLLECTIVE ;  /* 0x000000000000791b */ /* 0x003fe20003800000 */
.L_x_11844:
[----:B------:R-:W-:Y:S01]  /*2940*/  HFMA2.MMA R67, -RZ, RZ, 0, 9.5367431640625e-07 ;  /* 0x00000010ff437435 */ /* 0x000fe200000001ff */
[----:B------:R-:W-:-:S05]  /*2950*/  FADD.FTZ R93, R93, R89 ;  /* 0x000000595d5d7221 */ /* 0x000fca0000010000 */
[----:B------:R-:W-:-:S07]  /*2960*/  MOV R90, R93 ;  /* 0x0000005d005a7202 */ /* 0x000fce0000000f00 */
[----:B------:R-:W-:Y:S05]  /*2970*/  WARPSYNC.COLLECTIVE R65, `(.L_x_11845) ;  /* 0x0000000041087348 */ /* 0x000fea0003c00000 */
[----:B------:R0:W1:Y:S02]  /*2980*/  SHFL.BFLY P6, R89, R90, R67, R66 ;  /* 0x0c0000435a597389 */ /* 0x00006400000c0042 */
[----:B01----:R-:W-:Y:S01]  /*2990*/  ENDCOLLECTIVE ;  /* 0x000000000000791b */ /* 0x003fe20003800000 */
.L_x_11845:
        /* <DEDUP_REMOVED lines=58> */
.L_x_11846:
[----:B------:R-:W-:Y:S01]  /*2d40*/  HFMA2.MMA R67, -RZ, RZ, 0, 1.1920928955078125e-07 ;  /* 0x00000002ff437435 */ /* 0x000fe200000001ff */
[----:B------:R-:W-:-:S10]  /*2d50*/  FADD.FTZ R90, R64, R89 ;  /* 0x00000059405a7221 */ /* 0x000fd40000010000 */
[----:B------:R-:W-:Y:S05]  /*2d60*/  WARPSYNC.COLLECTIVE R65, `(.L_x_11847) ;  /* 0x0000000041087348 */ /* 0x000fea0003c00000 */
[----:B------:R0:W1:Y:S02]  /*2d70*/  SHFL.BFLY P6, R89, R90, R67, R66 ;  /* 0x0c0000435a597389 */ /* 0x00006400000c0042 */
[----:B01----:R-:W-:Y:S01]  /*2d80*/  ENDCOLLECTIVE ;  /* 0x000000000000791b */ /* 0x003fe20003800000 */
.L_x_11847:
[----:B------:R-:W-:Y:S01]  /*2d90*/  HFMA2.MMA R67, -RZ, RZ, 0, 2.384185791015625e-07 ;  /* 0x00000004ff437435 */ /* 0x000fe200000001ff */
[----:B------:R-:W-:-:S05]  /*2da0*/  FADD.FTZ R92, R90, R89 ;  /* 0x000000595a5c7221 */ /* 0x000fca0000010000 */
[----:B------:R-:W-:-:S07]  /*2db0*/  MOV R90, R92 ;  /* 0x0000005c005a7202 */ /* 0x000fce0000000f00 */
[----:B------:R-:W-:Y:S05]  /*2dc0*/  WARPSYNC.COLLECTIVE R65, `(.L_x_11848) ;  /* 0x0000000041087348 */ /* 0x000fea0003c00000 */
[----:B------:R0:W1:Y:S02]  /*2dd0*/  SHFL.BFLY P6, R89, R90, R67, R66 ;  /* 0x0c0000435a597389 */ /* 0x00006400000c0042 */
[----:B01----:R-:W-:Y:S01]  /*2de0*/  ENDCOLLECTIVE ;  /* 0x000000000000791b */ /* 0x003fe20003800000 */
.L_x_11848:
[----:B------:R-:W-:Y:S01]  /*2df0*/  HFMA2.MMA R67, -RZ, RZ, 0, 4.76837158203125e-07 ;  /* 0x00000008ff437435 */ /* 0x000fe200000001ff */
[----:B------:R-:W-:-:S05]  /*2e00*/  FADD.FTZ R93, R92, R89 ;  /* 0x000000595c5d7221 */ /* 0x000fca0000010000 */
[----:B------:R-:W-:-:S07]  /*2e10*/  MOV R90, R93 ;  /* 0x0000005d005a7202 */ /* 0x000fce0000000f00 */
[----:B------:R-:W-:Y:S05]  /*2e20*/  WARPSYNC.COLLECTIVE R65, `(.L_x_11849) ;  /* 0x0000000041087348 */ /* 0x000fea0003c00000 */
[----:B------:R0:W1:Y:S02]  /*2e30*/  SHFL.BFLY P6, R89, R90, R67, R66 ;  /* 0x0c0000435a597389 */ /* 0x00006400000c0042 */
[----:B01----:R-:W-:Y:S01]  /*2e40*/  ENDCOLLECTIVE ;  /* 0x000000000000791b */ /* 0x003fe20003800000 */
.L_x_11849:
[----:B------:R-:W-:Y:S01]  /*2e50*/  HFMA2.MMA R67, -RZ, RZ, 0, 9.5367431640625e-07 ;  /* 0x00000010ff437435 */ /* 0x000fe200000001ff */
[----:B------:R-:W-:-:S05]  /*2e60*/  FADD.FTZ R93, R93, R89 ;  /* 0x000000595d5d7221 */ /* 0x000fca0000010000 */
[----:B------:R-:W-:-:S07]  /*2e70*/  MOV R90, R93 ;  /* 0x0000005d005a7202 */ /* 0x000fce0000000f00 */
[----:B------:R-:W-:Y:S05]  /*2e80*/  WARPSYNC.COLLECTIVE R65, `(.L_x_11850) ;  /* 0x0000000041087348 */ /* 0x000fea0003c00000 */
[----:B------:R0:W1:Y:S02]  /*2e90*/  SHFL.BFLY P6, R89, R90, R67, R66 ;  /* 0x0c0000435a597389 */ /* 0x00006400000c0042 */
[----:B01----:R-:W-:Y:S01]  /*2ea0*/  ENDCOLLECTIVE ;  /* 0x000000000000791b */ /* 0x003fe20003800000 */
.L_x_11850:
[----:B------:R-:W-:Y:S05]  /*2eb0*/  BRA `(.L_x_11851) ;  /* 0xfffffff0003c7947 */ /* 0x000fea000383ffff */
.L_x_11852:
        /* <DEDUP_REMOVED lines=12> */
.L_x_23528:


//--------------------- .text._ZN10layer_norm13ln_fwd_kernelINS_13Kernel_traitsIf6__halfS2_S2_fjLj768ELj1ELj4ELj1ELj16ENS_18Kernel_traits_baseILj768EfS2_S2_S2_fjLj128EEEEELb0ELb0ELb0ELb1EEEvNS_9FwdParamsE --------------------------
	.section	.text._ZN10layer_norm13ln_fwd_kernelINS_13Kernel_traitsIf6__halfS2_S2_fjLj768ELj1ELj4ELj1ELj16ENS_18Kernel_traits_baseILj768EfS2_S2_S2_fjLj128EEEEELb0ELb0ELb0ELb1EEEvNS_9FwdParamsE,"ax",@progbits
	.align	128
        .global         _ZN10layer_norm13ln_fwd_kernelINS_13Kernel_traitsIf6__halfS2_S2_fjLj768ELj1ELj4ELj1ELj16ENS_18Kernel_traits_baseILj768EfS2_S2_S2_fjLj128EEEEELb0ELb0ELb0ELb1EEEvNS_9FwdParamsE
        .type           _ZN10layer_norm13ln_fwd_kernelINS_13Kernel_traitsIf6__halfS2_S2_fjLj768ELj1ELj4ELj1ELj16ENS_18Kernel_traits_baseILj768EfS2_S2_S2_fjLj128EEEEELb0ELb0ELb0ELb1EEEvNS_9FwdParamsE,@function
        .size           _ZN10layer_norm13ln_fwd_kernelINS_13Kernel_traitsIf6__halfS2_S2_fjLj768ELj1ELj4ELj1ELj16ENS_18Kernel_traits_baseILj768EfS2_S2_S2_fjLj128EEEEELb0ELb0ELb0ELb1EEEvNS_9FwdParamsE,(.L_x_23529 - _ZN10layer_norm13ln_fwd_kernelINS_13Kernel_traitsIf6__halfS2_S2_fjLj768ELj1ELj4ELj1ELj16ENS_18Kernel_traits_baseILj768EfS2_S2_S2_fjLj128EEEEELb0ELb0ELb0ELb1EEEvNS_9FwdParamsE)
        .other          _ZN10layer_norm13ln_fwd_kernelINS_13Kernel_traitsIf6__halfS2_S2_fjLj768ELj1ELj4ELj1ELj16ENS_18Kernel_traits_baseILj768EfS2_S2_S2_fjLj128EEEEELb0ELb0ELb0ELb1EEEvNS_9FwdParamsE,@"STO_CUDA_ENTRY STV_DEFAULT"
_ZN10layer_norm13ln_fwd_kernelINS_13Kernel_traitsIf6__halfS2_S2_fjLj768ELj1ELj4ELj1ELj16ENS_18Kernel_traits_baseILj768EfS2_S2_S2_fjLj128EEEEELb0ELb0ELb0ELb1EEEvNS_9FwdParamsE:
.text._ZN10layer_norm13ln_fwd_kernelINS_13Kernel_traitsIf6__halfS2_S2_fjLj768ELj1ELj4ELj1ELj16ENS_18Kernel_traits_baseILj768EfS2_S2_S2_fjLj128EEEEELb0ELb0ELb0ELb1EEEvNS_9FwdParamsE:
        /* <DEDUP_REMOVED lines=55> */
.L_x_11926:
        /* <DEDUP_REMOVED lines=19> */
[----:B------:R-:W-:-:S05]  /*04a0*/  HFMA2.MMA R2, -RZ, RZ, 1.875, 0 ;  /* 0x3f800000ff027435 */ /* 0x000fca00000001ff */
[----:B--2---:R-:W-:Y:S02]  /*04b0*/  @P1 HADD2.F32 R2, -RZ, R6.H0_H0 ;  /* 0x20000006ff021230 */ /* 0x004fe40000004100 */
[----:B----4-:R-:W-:-:S05]  /*04c0*/  HADD2.F32 R71, -RZ, R64.H0_H0 ;  /* 0x20000040ff477230 */ /* 0x010fca0000004100 */
[----:B------:R-:W-:Y:S01]  /*04d0*/  FMUL.FTZ R0, R71, R2 ;  /* 0x0000000247007220 */ /* 0x000fe20000410000 */
[----:B0-----:R-:W-:Y:S06]  /*04e0*/  @P3 BRA `(.L_x_11853) ;  /* 0x0000000000083947 */ /* 0x001fec0003800000 */
[----:B------:R-:W-:Y:S05]  /*04f0*/  @P0 BRA `(.L_x_11854) ;  /* 0x00000000000c0947 */ /* 0x000fea0003800000 */
[----:B------:R-:W-:Y:S05]  /*0500*/  BRA `(.L_x_11855) ;  /* 0x0000000000107947 */ /* 0x000fea0003800000 */
.L_x_11853:
[----:B-----5:R-:W-:-:S05]  /*0510*/  HADD2.F32 R7, -RZ, R12.H0_H0 ;  /* 0x2000000cff077230 */ /* 0x020fca0000004100 */
[----:B------:R-:W-:-:S07]  /*0520*/  FADD.FTZ R0, R0, R7 ;  /* 0x0000000700007221 */ /* 0x000fce0000010000 */
.L_x_11854:
[----:B------:R-:W-:-:S04]  /*0530*/  F2FP.F16.F32.PACK_AB R6, RZ, R0 ;  /* 0x00000000ff06723e */ /* 0x000fc800000000ff */
[----:B------:R-:W-:-:S07]  /*0540*/  PRMT R8, R6, 0x7610, R8 ;  /* 0x0000761006087816 */ /* 0x000fce0000000008 */
.L_x_11855:
[----:B------:R-:W-:-:S05]  /*0550*/  HADD2.F32 R7, -RZ, R64.H1_H1 ;  /* 0x30000040ff077230 */ /* 0x000fca0000004100 */
[----:B------:R-:W-:Y:S01]  /*0560*/  FMUL.FTZ R7, R7, R2 ;  /* 0x0000000207077220 */ /* 0x000fe20000410000 */
[----:B------:R-:W-:Y:S06]  /*0570*/  @P3 BRA `(.L_x_11856) ;  /* 0x0000000000083947 */ /* 0x000fec0003800000 */
[----:B------:R-:W-:Y:S05]  /*0580*/  @P0 BRA `(.L_x_11857) ;  /* 0x00000000000c0947 */ /* 0x000fea0003800000 */
[----:B------:R-:W-:Y:S05]  /*0590*/  BRA `(.L_x_11858) ;  /* 0x0000000000107947 */ /* 0x000fea0003800000 */
.L_x_11856:
[----:B-----5:R-:W-:-:S05]  /*05a0*/  HADD2.F32 R6, -RZ, R12.H1_H1 ;  /* 0x3000000cff067230 */ /* 0x020fca0000004100 */
[----:B------:R-:W-:-:S07]  /*05b0*/  FADD.FTZ R7, R7, R6 ;  /* 0x0000000607077221 */ /* 0x000fce0000010000 */
.L_x_11857:
[----:B------:R-:W-:-:S04]  /*05c0*/  F2FP.F16.F32.PACK_AB R6, RZ, R7 ;  /* 0x00000007ff06723e */ /* 0x000fc800000000ff */
[----:B------:R-:W-:-:S07]  /*05d0*/  PRMT R8, R8, 0x5410, R6 ;  /* 0x0000541008087816 */ /* 0x000fce0000000006 */
.L_x_11858:
[----:B------:R-:W-:-:S05]  /*05e0*/  HADD2.F32 R69, -RZ, R65.H0_H0 ;  /* 0x20000041ff457230 */ /* 0x000fca0000004100 */
[----:B------:R-:W-:Y:S01]  /*05f0*/  FMUL.FTZ R6, R69, R2 ;  /* 0x0000000245067220 */ /* 0x000fe20000410000 */
[----:B------:R-:W-:Y:S06]  /*0600*/  @P3 BRA `(.L_x_11859) ;  /* 0x0000000000083947 */ /* 0x000fec0003800000 */
[----:B------:R-:W-:Y:S05]  /*0610*/  @P0 BRA `(.L_x_11860) ;  /* 0x00000000000c0947 */ /* 0x000fea0003800000 */
[----:B------:R-:W-:Y:S05]  /*0620*/  BRA `(.L_x_11861) ;  /* 0x0000000000107947 */ /* 0x000fea0003800000 */
.L_x_11859:
[----:B-----5:R-:W-:-:S05]  /*0630*/  HADD2.F32 R69, -RZ, R13.H0_H0 ;  /* 0x2000000dff457230 */ /* 0x020fca0000004100 */
[----:B------:R-:W-:-:S07]  /*0640*/  FADD.FTZ R6, R6, R69 ;  /* 0x0000004506067221 */ /* 0x000fce0000010000 */
.L_x_11860:
[----:B------:R-:W-:-:S04]  /*0650*/  F2FP.F16.F32.PACK_AB R64, RZ, R6 ;  /* 0x00000006ff40723e */ /* 0x000fc800000000ff */
[----:B------:R-:W-:-:S07]  /*0660*/  PRMT R9, R64, 0x7610, R9 ;  /* 0x0000761040097816 */ /* 0x000fce0000000009 */
.L_x_11861:
[----:B------:R-:W-:-:S05]  /*0670*/  HADD2.F32 R65, -RZ, R65.H1_H1 ;  /* 0x30000041ff417230 */ /* 0x000fca0000004100 */
[----:B------:R-:W-:Y:S01]  /*0680*/  FMUL.FTZ R69, R65, R2 ;  /* 0x0000000241457220 */ /* 0x000fe20000410000 */
[----:B------:R-:W-:Y:S06]  /*0690*/  @P3 BRA `(.L_x_11862) ;  /* 0x0000000000083947 */ /* 0x000fec0003800000 */
[----:B------:R-:W-:Y:S05]  /*06a0*/  @P0 BRA `(.L_x_11863) ;  /* 0x00000000000c0947 */ /* 0x000fea0003800000 */
[----:B------:R-:W-:Y:S05]  /*06b0*/  BRA `(.L_x_11864) ;  /* 0x0000000000107947 */ /* 0x000fea0003800000 */
.L_x_11862:
[----:B-----5:R-:W-:-:S05]  /*06c0*/  HADD2.F32 R64, -RZ, R13.H1_H1 ;  /* 0x3000000dff407230 */ /* 0x020fca0000004100 */
[----:B------:R-:W-:-:S07]  /*06d0*/  FADD.FTZ R69, R69, R64 ;  /* 0x0000004045457221 */ /* 0x000fce0000010000 */
.L_x_11863:
[----:B------:R-:W-:-:S04]  /*06e0*/  F2FP.F16.F32.PACK_AB R64, RZ, R69 ;  /* 0x00000045ff40723e */ /* 0x000fc800000000ff */
[----:B------:R-:W-:-:S07]  /*06f0*/  PRMT R9, R9, 0x5410, R64 ;  /* 0x0000541009097816 */ /* 0x000fce0000000040 */
.L_x_11864:
[----:B------:R-:W-:-:S05]  /*0700*/  HADD2.F32 R65, -RZ, R66.H0_H0 ;  /* 0x20000042ff417230 */ /* 0x000fca0000004100 */
[----:B------:R-:W-:Y:S01]  /*0710*/  FMUL.FTZ R68, R65, R2 ;  /* 0x0000000241447220 */ /* 0x000fe20000410000 */
[----:B------:R-:W-:Y:S06]  /*0720*/  @P3 BRA `(.L_x_11865) ;  /* 0x0000000000083947 */ /* 0x000fec0003800000 */
[----:B------:R-:W-:Y:S05]  /*0730*/  @P0 BRA `(.L_x_11866) ;  /* 0x00000000000c0947 */ /* 0x000fea0003800000 */
[----:B------:R-:W-:Y:S05]  /*0740*/  BRA `(.L_x_11867) ;  /* 0x0000000000107947 */ /* 0x000fea0003800000 */
.L_x_11865:
[----:B-----5:R-:W-:-:S05]  /*0750*/  HADD2.F32 R65, -RZ, R14.H0_H0 ;  /* 0x2000000eff417230 */ /* 0x020fca0000004100 */
[----:B------:R-:W-:-:S07]  /*0760*/  FADD.FTZ R68, R68, R65 ;  /* 0x0000004144447221 */ /* 0x000fce0000010000 */
.L_x_11866:
[----:B------:R-:W-:-:S04]  /*0770*/  F2FP.F16.F32.PACK_AB R64, RZ, R68 ;  /* 0x00000044ff40723e */ /* 0x000fc800000000ff */
[----:B------:R-:W-:-:S07]  /*0780*/  PRMT R10, R64, 0x7610, R10 ;  /* 0x00007610400a7816 */ /* 0x000fce000000000a */
.L_x_11867:
[----:B------:R-:W-:-:S05]  /*0790*/  HADD2.F32 R71, -RZ, R66.H1_H1 ;  /* 0x30000042ff477230 */ /* 0x000fca0000004100 */
[----:B------:R-:W-:Y:S01]  /*07a0*/  FMUL.FTZ R71, R71, R2 ;  /* 0x0000000247477220 */ /* 0x000fe20000410000 */
[----:B------:R-:W-:Y:S06]  /*07b0*/  @P3 BRA `(.L_x_11868) ;  /* 0x0000000000083947 */ /* 0x000fec0003800000 */
[----:B------:R-:W-:Y:S05]  /*07c0*/  @P0 BRA `(.L_x_11869) ;  /* 0x00000000000c0947 */ /* 0x000fea0003800000 */
[----:B------:R-:W-:Y:S05]  /*07d0*/  BRA `(.L_x_11870) ;  /* 0x0000000000107947 */ /* 0x000fea0003800000 */
.L_x_11868:
[----:B-----5:R-:W-:-:S05]  /*07e0*/  HADD2.F32 R64, -RZ, R14.H1_H1 ;  /* 0x3000000eff407230 */ /* 0x020fca0000004100 */
[----:B------:R-:W-:-:S07]  /*07f0*/  FADD.FTZ R71, R71, R64 ;  /* 0x0000004047477221 */ /* 0x000fce0000010000 */
.L_x_11869:
[----:B------:R-:W-:-:S04]  /*0800*/  F2FP.F16.F32.PACK_AB R64, RZ, R71 ;  /* 0x00000047ff40723e */ /* 0x000fc800000000ff */
[----:B------:R-:W-:-:S07]  /*0810*/  PRMT R10, R10, 0x5410, R64 ;  /* 0x000054100a0a7816 */ /* 0x000fce0000000040 */
.L_x_11870:
[----:B------:R-:W-:-:S05]  /*0820*/  HADD2.F32 R65, -RZ, R67.H0_H0 ;  /* 0x20000043ff417230 */ /* 0x000fca0000004100 */
[----:B------:R-:W-:Y:S01]  /*0830*/  FMUL.FTZ R70, R65, R2 ;  /* 0x0000000241467220 */ /* 0x000fe20000410000 */
[----:B------:R-:W-:Y:S06]  /*0840*/  @P3 BRA `(.L_x_11871) ;  /* 0x0000000000083947 */ /* 0x000fec0003800000 */
[----:B------:R-:W-:Y:S05]  /*0850*/  @P0 BRA `(.L_x_11872) ;  /* 0x00000000000c0947 */ /* 0x000fea0003800000 */
[----:B------:R-:W-:Y:S05]  /*0860*/  BRA `(.L_x_11873) ;  /* 0x0000000000107947 */ /* 0x000fea0003800000 */
.L_x_11871:
[----:B-----5:R-:W-:-:S05]  /*0870*/  HADD2.F32 R65, -RZ, R15.H0_H0 ;  /* 0x2000000fff417230 */ /* 0x020fca0000004100 */
[----:B------:R-:W-:-:S07]  /*0880*/  FADD.FTZ R70, R70, R65 ;  /* 0x0000004146467221 */ /* 0x000fce0000010000 */
.L_x_11872:
[----:B------:R-:W-:-:S04]  /*0890*/  F2FP.F16.F32.PACK_AB R64, RZ, R70 ;  /* 0x00000046ff40723e */ /* 0x000fc800000000ff */
[----:B------:R-:W-:-:S07]  /*08a0*/  PRMT R11, R64, 0x7610, R11 ;  /* 0x00007610400b7816 */ /* 0x000fce000000000b */
.L_x_11873:
[----:B------:R-:W-:-:S05]  /*08b0*/  HADD2.F32 R67, -RZ, R67.H1_H1 ;  /* 0x30000043ff437230 */ /* 0x000fca0000004100 */
[----:B------:R-:W-:Y:S01]  /*08c0*/  FMUL.FTZ R74, R67, R2 ;  /* 0x00000002434a7220 */ /* 0x000fe20000410000 */
[----:B------:R-:W-:Y:S06]  /*08d0*/  @P3 BRA `(.L_x_11874) ;  /* 0x0000000000083947 */ /* 0x000fec0003800000 */
[----:B------:R-:W-:Y:S05]  /*08e0*/  @P0 BRA `(.L_x_11875) ;  /* 0x00000000000c0947 */ /* 0x000fea0003800000 */
[----:B------:R-:W-:Y:S05]  /*08f0*/  BRA `(.L_x_11876) ;  /* 0x0000000000107947 */ /* 0x000fea0003800000 */
.L_x_11874:
[----:B-----5:R-:W-:-:S05]  /*0900*/  HADD2.F32 R65, -RZ, R15.H1_H1 ;  /* 0x3000000fff417230 */ /* 0x020fca0000004100 */
[----:B------:R-:W-:-:S07]  /*0910*/  FADD.FTZ R74, R74, R65 ;  /* 0x000000414a4a7221 */ /* 0x000fce0000010000 */
.L_x_11875:
[----:B------:R-:W-:-:S04]  /*0920*/  F2FP.F16.F32.PACK_AB R64, RZ, R74 ;  /* 0x0000004aff40723e */ /* 0x000fc800000000ff */
[----:B------:R-:W-:-:S07]  /*0930*/  PRMT R11, R11, 0x5410, R64 ;  /* 0x000054100b0b7816 */ /* 0x000fce0000000040 */
.L_x_11876:
        /* <DEDUP_REMOVED lines=9> */
[----:B--2---:R-:W-:-:S05]  /*09d0*/  HADD2.F32 R75, -RZ, R64.H0_H0 ;  /* 0x20000040ff4b7230 */ /* 0x004fca0000004100 */
[----:B------:R-:W-:Y:S01]  /*09e0*/  FMUL.FTZ R72, R75, R2 ;  /* 0x000000024b487220 */ /* 0x000fe20000410000 */
[----:B0-----:R-:W-:Y:S06]  /*09f0*/  @P3 BRA `(.L_x_11877) ;  /* 0x0000000000083947 */ /* 0x001fec0003800000 */
[----:B------:R-:W-:Y:S05]  /*0a00*/  @P0 BRA `(.L_x_11878) ;  /* 0x00000000000c0947 */ /* 0x000fea0003800000 */
[----:B------:R-:W-:Y:S05]  /*0a10*/  BRA `(.L_x_11879) ;  /* 0x0000000000107947 */ /* 0x000fea0003800000 */
.L_x_11877:
[----:B-----5:R-:W-:-:S05]  /*0a20*/  HADD2.F32 R75, -RZ, R12.H0_H0 ;  /* 0x2000000cff4b7230 */ /* 0x020fca0000004100 */
[----:B------:R-:W-:-:S07]  /*0a30*/  FADD.FTZ R72, R75, R72 ;  /* 0x000000484b487221 */ /* 0x000fce0000010000 */
.L_x_11878:
[----:B------:R-:W-:-:S04]  /*0a40*/  F2FP.F16.F32.PACK_AB R75, RZ, R72 ;  /* 0x00000048ff4b723e */ /* 0x000fc800000000ff */
[----:B------:R-:W-:-:S07]  /*0a50*/  PRMT R8, R75, 0x7610, R8 ;  /* 0x000076104b087816 */ /* 0x000fce0000000008 */
.L_x_11879:
[----:B------:R-:W-:-:S05]  /*0a60*/  HADD2.F32 R75, -RZ, R64.H1_H1 ;  /* 0x30000040ff4b7230 */ /* 0x000fca0000004100 */
[----:B------:R-:W-:Y:S01]  /*0a70*/  FMUL.FTZ R75, R75, R2 ;  /* 0x000000024b4b7220 */ /* 0x000fe20000410000 */
[----:B------:R-:W-:Y:S06]  /*0a80*/  @P3 BRA `(.L_x_11880) ;  /* 0x0000000000083947 */ /* 0x000fec0003800000 */
[----:B------:R-:W-:Y:S05]  /*0a90*/  @P0 BRA `(.L_x_11881) ;  /* 0x00000000000c0947 */ /* 0x000fea0003800000 */
[----:B------:R-:W-:Y:S05]  /*0aa0*/  BRA `(.L_x_11882) ;  /* 0x0000000000107947 */ /* 0x000fea0003800000 */
.L_x_11880:
[----:B-----5:R-:W-:-:S05]  /*0ab0*/  HADD2.F32 R64, -RZ, R12.H1_H1 ;  /* 0x3000000cff407230 */ /* 0x020fca0000004100 */
[----:B------:R-:W-:-:S07]  /*0ac0*/  FADD.FTZ R75, R64, R75 ;  /* 0x0000004b404b7221 */ /* 0x000fce0000010000 */
.L_x_11881:
[----:B------:R-:W-:-:S04]  /*0ad0*/  F2FP.F16.F32.PACK_AB R64, RZ, R75 ;  /* 0x0000004bff40723e */ /* 0x000fc800000000ff */
[----:B------:R-:W-:-:S07]  /*0ae0*/  PRMT R8, R8, 0x5410, R64 ;  /* 0x0000541008087816 */ /* 0x000fce0000000040 */
.L_x_11882:
[----:B------:R-:W-:-:S05]  /*0af0*/  HADD2.F32 R77, -RZ, R65.H0_H0 ;  /* 0x20000041ff4d7230 */ /* 0x000fca0000004100 */
[----:B------:R-:W-:Y:S01]  /*0b00*/  FMUL.FTZ R76, R77, R2 ;  /* 0x000000024d4c7220 */ /* 0x000fe20000410000 */
[----:B------:R-:W-:Y:S06]  /*0b10*/  @P3 BRA `(.L_x_11883) ;  /* 0x0000000000083947 */ /* 0x000fec0003800000 */
[----:B------:R-:W-:Y:S05]  /*0b20*/  @P0 BRA `(.L_x_11884) ;  /* 0x00000000000c0947 */ /* 0x000fea0003800000 */
[----:B------:R-:W-:Y:S05]  /*0b30*/  BRA `(.L_x_11885) ;  /* 0x0000000000107947 */ /* 0x000fea0003800000 */
.L_x_11883:
[----:B-----5:R-:W-:-:S05]  /*0b40*/  HADD2.F32 R77, -RZ, R13.H0_H0 ;  /* 0x2000000dff4d7230 */ /* 0x020fca0000004100 */
[----:B------:R-:W-:-:S07]  /*0b50*/  FADD.FTZ R76, R77, R76 ;  /* 0x0000004c4d4c7221 */ /* 0x000fce0000010000 */
.L_x_11884:
[----:B------:R-:W-:-:S04]  /*0b60*/  F2FP.F16.F32.PACK_AB R64, RZ, R76 ;  /* 0x0000004cff40723e */ /* 0x000fc800000000ff */
[----:B------:R-:W-:-:S07]  /*0b70*/  PRMT R9, R64, 0x7610, R9 ;  /* 0x0000761040097816 */ /* 0x000fce0000000009 */
.L_x_11885:
[----:B------:R-:W-:-:S05]  /*0b80*/  HADD2.F32 R65, -RZ, R65.H1_H1 ;  /* 0x30000041ff417230 */ /* 0x000fca0000004100 */
[----:B------:R-:W-:Y:S01]  /*0b90*/  FMUL.FTZ R78, R65, R2 ;  /* 0x00000002414e7220 */ /* 0x000fe20000410000 */
[----:B------:R-:W-:Y:S06]  /*0ba0*/  @P3 BRA `(.L_x_11886) ;  /* 0x0000000000083947 */ /* 0x000fec0003800000 */
[----:B------:R-:W-:Y:S05]  /*0bb0*/  @P0 BRA `(.L_x_11887) ;  /* 0x00000000000c0947 */ /* 0x000fea0003800000 */
[----:B------:R-:W-:Y:S05]  /*0bc0*/  BRA `(.L_x_11888) ;  /* 0x0000000000107947 */ /* 0x000fea0003800000 */
.L_x_11886:
[----:B-----5:R-:W-:-:S05]  /*0bd0*/  HADD2.F32 R65, -RZ, R13.H1_H1 ;  /* 0x3000000dff417230 */ /* 0x020fca0000004100 */
[----:B------:R-:W-:-:S07]  /*0be0*/  FADD.FTZ R78, R65, R78 ;  /* 0x0000004e414e7221 */ /* 0x000fce0000010000 */
.L_x_11887:
[----:B------:R-:W-:-:S04]  /*0bf0*/  F2FP.F16.F32.PACK_AB R64, RZ, R78 ;  /* 0x0000004eff40723e */ /* 0x000fc800000000ff */
[----:B------:R-:W-:-:S07]  /*0c00*/  PRMT R9, R9, 0x5410, R64 ;  /* 0x0000541009097816 */ /* 0x000fce0000000040 */
.L_x_11888:
[----:B------:R-:W-:-:S05]  /*0c10*/  HADD2.F32 R77, -RZ, R66.H0_H0 ;  /* 0x20000042ff4d7230 */ /* 0x000fca0000004100 */
[----:B------:R-:W-:Y:S01]  /*0c20*/  FMUL.FTZ R77, R77, R2 ;  /* 0x000000024d4d7220 */ /* 0x000fe20000410000 */
[----:B------:R-:W-:Y:S06]  /*0c30*/  @P3 BRA `(.L_x_11889) ;  /* 0x0000000000083947 */ /* 0x000fec0003800000 */
[----:B------:R-:W-:Y:S05]  /*0c40*/  @P0 BRA `(.L_x_11890) ;  /* 0x00000000000c0947 */ /* 0x000fea0003800000 */
[----:B------:R-:W-:Y:S05]  /*0c50*/  BRA `(.L_x_11891) ;  /* 0x0000000000107947 */ /* 0x000fea0003800000 */
.L_x_11889:
[----:B-----5:R-:W-:-:S05]  /*0c60*/  HADD2.F32 R64, -RZ, R14.H0_H0 ;  /* 0x2000000eff407230 */ /* 0x020fca0000004100 */
[----:B------:R-:W-:-:S07]  /*0c70*/  FADD.FTZ R77, R64, R77 ;  /* 0x0000004d404d7221 */ /* 0x000fce0000010000 */
.L_x_11890:
[----:B------:R-:W-:-:S04]  /*0c80*/  F2FP.F16.F32.PACK_AB R64, RZ, R77 ;  /* 0x0000004dff40723e */ /* 0x000fc800000000ff */
[----:B------:R-:W-:-:S07]  /*0c90*/  PRMT R10, R64, 0x7610, R10 ;  /* 0x00007610400a7816 */ /* 0x000fce000000000a */
.L_x_11891:
[----:B------:R-:W-:-:S05]  /*0ca0*/  HADD2.F32 R65, -RZ, R66.H1_H1 ;  /* 0x30000042ff417230 */ /* 0x000fca0000004100 */
[----:B------:R-:W-:Y:S01]  /*0cb0*/  FMUL.FTZ R80, R65, R2 ;  /* 0x0000000241507220 */ /* 0x000fe20000410000 */
[----:B------:R-:W-:Y:S06]  /*0cc0*/  @P3 BRA `(.L_x_11892) ;  /* 0x0000000000083947 */ /* 0x000fec0003800000 */
[----:B------:R-:W-:Y:S05]  /*0cd0*/  @P0 BRA `(.L_x_11893) ;  /* 0x00000000000c0947 */ /* 0x000fea0003800000 */
[----:B------:R-:W-:Y:S05]  /*0ce0*/  BRA `(.L_x_11894) ;  /* 0x0000000000107947 */ /* 0x000fea0003800000 */
.L_x_11892:
[----:B-----5:R-:W-:-:S05]  /*0cf0*/  HADD2.F32 R65, -RZ, R14.H1_H1 ;  /* 0x3000000eff417230 */ /* 0x020fca0000004100 */
[----:B------:R-:W-:-:S07]  /*0d00*/  FADD.FTZ R80, R65, R80 ;  /* 0x0000005041507221 */ /* 0x000fce0000010000 */
.L_x_11893:
[----:B------:R-:W-:-:S04]  /*0d10*/  F2FP.F16.F32.PACK_AB R64, RZ, R80 ;  /* 0x00000050ff40723e */ /* 0x000fc800000000ff */
[----:B------:R-:W-:-:S07]  /*0d20*/  PRMT R10, R10, 0x5410, R64 ;  /* 0x000054100a0a7816 */ /* 0x000fce0000000040 */
.L_x_11894:
[----:B------:R-:W-:-:S05]  /*0d30*/  HADD2.F32 R79, -RZ, R67.H0_H0 ;  /* 0x20000043ff4f7230 */ /* 0x000fca0000004100 */
[----:B------:R-:W-:Y:S01]  /*0d40*/  FMUL.FTZ R79, R79, R2 ;  /* 0x000000024f4f7220 */ /* 0x000fe20000410000 */
[----:B------:R-:W-:Y:S06]  /*0d50*/  @P3 BRA `(.L_x_11895) ;  /* 0x0000000000083947 */ /* 0x000fec0003800000 */
[----:B------:R-:W-:Y:S05]  /*0d60*/  @P0 BRA `(.L_x_11896) ;  /* 0x00000000000c0947 */ /* 0x000fea0003800000 */
[----:B------:R-:W-:Y:S05]  /*0d70*/  BRA `(.L_x_11897) ;  /* 0x0000000000107947 */ /* 0x000fea0003800000 */
.L_x_11895:
[----:B-----5:R-:W-:-:S05]  /*0d80*/  HADD2.F32 R64, -RZ, R15.H0_H0 ;  /* 0x2000000fff407230 */ /* 0x020fca0000004100 */
[----:B------:R-:W-:-:S07]  /*0d90*/  FADD.FTZ R79, R64, R79 ;  /* 0x0000004f404f7221 */ /* 0x000fce0000010000 */
.L_x_11896:
[----:B------:R-:W-:-:S04]  /*0da0*/  F2FP.F16.F32.PACK_AB R64, RZ, R79 ;  /* 0x0000004fff40723e */ /* 0x000fc800000000ff */
[----:B------:R-:W-:-:S07]  /*0db0*/  PRMT R11, R64, 0x7610, R11 ;  /* 0x00007610400b7816 */ /* 0x000fce000000000b */
.L_x_11897:
[----:B------:R-:W-:-:S05]  /*0dc0*/  HADD2.F32 R67, -RZ, R67.H1_H1 ;  /* 0x30000043ff437230 */ /* 0x000fca0000004100 */
[----:B------:R-:W-:Y:S01]  /*0dd0*/  FMUL.FTZ R81, R67, R2 ;  /* 0x0000000243517220 */ /* 0x000fe20000410000 */
[----:B------:R-:W-:Y:S06]  /*0de0*/  @P3 BRA `(.L_x_11898) ;  /* 0x0000000000083947 */ /* 0x000fec0003800000 */
[----:B------:R-:W-:Y:S05]  /*0df0*/  @P0 BRA `(.L_x_11899) ;  /* 0x00000000000c0947 */ /* 0x000fea0003800000 */
[----:B------:R-:W-:Y:S05]  /*0e00*/  BRA `(.L_x_11900) ;  /* 0x0000000000107947 */ /* 0x000fea0003800000 */
.L_x_11898:
[----:B-----5:R-:W-:-:S05]  /*0e10*/  HADD2.F32 R64, -RZ, R15.H1_H1 ;  /* 0x3000000fff407230 */ /* 0x020fca0000004100 */
[----:B------:R-:W-:-:S07]  /*0e20*/  FADD.FTZ R81, R64, R81 ;  /* 0x0000005140517221 */ /* 0x000fce0000010000 */
.L_x_11899:
[----:B------:R-:W-:-:S04]  /*0e30*/  F2FP.F16.F32.PACK_AB R64, RZ, R81 ;  /* 0x00000051ff40723e */ /* 0x000fc800000000ff */
[----:B------:R-:W-:-:S07]  /*0e40*/  PRMT R11, R11, 0x5410, R64 ;  /* 0x000054100b0b7816 */ /* 0x000fce0000000040 */
.L_x_11900:
        /* <DEDUP_REMOVED lines=14> */
.L_x_11901:
[----:B-----5:R-:W-:-:S05]  /*0f30*/  HADD2.F32 R85, -RZ, R12.H0_H0 ;  /* 0x2000000cff557230 */ /* 0x020fca0000004100 */
[----:B------:R-:W-:-:S07]  /*0f40*/  FADD.FTZ R82, R85, R82 ;  /* 0x0000005255527221 */ /* 0x000fce0000010000 */
.L_x_11902:
[----:B------:R-:W-:-:S04]  /*0f50*/  F2FP.F16.F32.PACK_AB R84, RZ, R82 ;  /* 0x00000052ff54723e */ /* 0x000fc800000000ff */
[----:B------:R-:W-:-:S07]  /*0f60*/  PRMT R8, R84, 0x7610, R8 ;  /* 0x0000761054087816 */ /* 0x000fce0000000008 */
.L_x_11903:
[----:B------:R-:W-:-:S05]  /*0f70*/  HADD2.F32 R85, -RZ, R64.H1_H1 ;  /* 0x30000040ff557230 */ /* 0x000fca0000004100 */
[----:B------:R-:W-:Y:S01]  /*0f80*/  FMUL.FTZ R84, R85, R2 ;  /* 0x0000000255547220 */ /* 0x000fe20000410000 */
[----:B------:R-:W-:Y:S06]  /*0f90*/  @P3 BRA `(.L_x_11904) ;  /* 0x0000000000083947 */ /* 0x000fec0003800000 */
[----:B------:R-:W-:Y:S05]  /*0fa0*/  @P0 BRA `(.L_x_11905) ;  /* 0x00000000000c0947 */ /* 0x000fea0003800000 */
[----:B------:R-:W-:Y:S05]  /*0fb0*/  BRA `(.L_x_11906) ;  /* 0x0000000000107947 */ /* 0x000fea0003800000 */
.L_x_11904:
[----:B-----5:R-:W-:-:S05]  /*0fc0*/  HADD2.F32 R85, -RZ, R12.H1_H1 ;  /* 0x3000000cff557230 */ /* 0x020fca0000004100 */
[----:B------:R-:W-:-:S07]  /*0fd0*/  FADD.FTZ R84, R85, R84 ;  /* 0x0000005455547221 */ /* 0x000fce0000010000 */
.L_x_11905:
[----:B------:R-:W-:-:S04]  /*0fe0*/  F2FP.F16.F32.PACK_AB R64, RZ, R84 ;  /* 0x00000054ff40723e */ /* 0x000fc800000000ff */
[----:B------:R-:W-:-:S07]  /*0ff0*/  PRMT R8, R8, 0x5410, R64 ;  /* 0x0000541008087816 */ /* 0x000fce0000000040 */
.L_x_11906:
[----:B------:R-:W-:-:S05]  /*1000*/  HADD2.F32 R85, -RZ, R65.H0_H0 ;  /* 0x20000041ff557230 */ /* 0x000fca0000004100 */
[----:B------:R-:W-:Y:S01]  /*1010*/  FMUL.FTZ R64, R85, R2 ;  /* 0x0000000255407220 */ /* 0x000fe20000410000 */
[----:B------:R-:W-:Y:S06]  /*1020*/  @P3 BRA `(.L_x_11907) ;  /* 0x0000000000083947 */ /* 0x000fec0003800000 */
[----:B------:R-:W-:Y:S05]  /*1030*/  @P0 BRA `(.L_x_11908) ;  /* 0x00000000000c0947 */ /* 0x000fea0003800000 */
[----:B------:R-:W-:Y:S05]  /*1040*/  BRA `(.L_x_11909) ;  /* 0x0000000000107947 */ /* 0x000fea0003800000 */
.L_x_11907:
[----:B-----5:R-:W-:-:S05]  /*1050*/  HADD2.F32 R85, -RZ, R13.H0_H0 ;  /* 0x2000000dff557230 */ /* 0x020fca0000004100 */
[----:B------:R-:W-:-:S07]  /*1060*/  FADD.FTZ R64, R85, R64 ;  /* 0x0000004055407221 */ /* 0x000fce0000010000 */
.L_x_11908:
[----:B------:R-:W-:-:S04]  /*1070*/  F2FP.F16.F32.PACK_AB R85, RZ, R64 ;  /* 0x00000040ff55723e */ /* 0x000fc800000000ff */
[----:B------:R-:W-:-:S07]  /*1080*/  PRMT R9, R85, 0x7610, R9 ;  /* 0x0000761055097816 */ /* 0x000fce0000000009 */
.L_x_11909:
[----:B------:R-:W-:-:S05]  /*1090*/  HADD2.F32 R65, -RZ, R65.H1_H1 ;  /* 0x30000041ff417230 */ /* 0x000fca0000004100 */
[----:B------:R-:W-:Y:S01]  /*10a0*/  FMUL.FTZ R65, R65, R2 ;  /* 0x0000000241417220 */ /* 0x000fe20000410000 */
[----:B------:R-:W-:Y:S06]  /*10b0*/  @P3 BRA `(.L_x_11910) ;  /* 0x0000000000083947 */ /* 0x000fec0003800000 */
[----:B------:R-:W-:Y:S05]  /*10c0*/  @P0 BRA `(.L_x_11911) ;  /* 0x00000000000c0947 */ /* 0x000fea0003800000 */
[----:B------:R-:W-:Y:S05]  /*10d0*/  BRA `(.L_x_11912) ;  /* 0x0000000000107947 */ /* 0x000fea0003800000 */
.L_x_11910:
[----:B-----5:R-:W-:-:S05]  /*10e0*/  HADD2.F32 R86, -RZ, R13.H1_H1 ;  /* 0x3000000dff567230 */ /* 0x020fca0000004100 */
[----:B------:R-:W-:-:S07]  /*10f0*/  FADD.FTZ R65, R86, R65 ;  /* 0x0000004156417221 */ /* 0x000fce0000010000 */
.L_x_11911:
[----:B------:R-:W-:-:S04]  /*1100*/  F2FP.F16.F32.PACK_AB R85, RZ, R65 ;  /* 0x00000041ff55723e */ /* 0x000fc800000000ff */
[----:B------:R-:W-:-:S07]  /*1110*/  PRMT R9, R9, 0x5410, R85 ;  /* 0x0000541009097816 */ /* 0x000fce0000000055 */
.L_x_11912:
[----:B------:R-:W-:-:S05]  /*1120*/  HADD2.F32 R85, -RZ, R66.H0_H0 ;  /* 0x20000042ff557230 */ /* 0x000fca0000004100 */
[----:B------:R-:W-:Y:S01]  /*1130*/  FMUL.FTZ R85, R85, R2 ;  /* 0x0000000255557220 */ /* 0x000fe20000410000 */
[----:B------:R-:W-:Y:S06]  /*1140*/  @P3 BRA `(.L_x_11913) ;  /* 0x0000000000083947 */ /* 0x000fec0003800000 */
[----:B------:R-:W-:Y:S05]  /*1150*/  @P0 BRA `(.L_x_11914) ;  /* 0x00000000000c0947 */ /* 0x000fea0003800000 */
[----:B------:R-:W-:Y:S05]  /*1160*/  BRA `(.L_x_11915) ;  /* 0x0000000000107947 */ /* 0x000fea0003800000 */
.L_x_11913:
[----:B-----5:R-:W-:-:S05]  /*1170*/  HADD2.F32 R86, -RZ, R14.H0_H0 ;  /* 0x2000000eff567230 */ /* 0x020fca0000004100 */
[----:B------:R-:W-:-:S07]  /*1180*/  FADD.FTZ R85, R86, R85 ;  /* 0x0000005556557221 */ /* 0x000fce0000010000 */
.L_x_11914:
[----:B------:R-:W-:-:S04]  /*1190*/  F2FP.F16.F32.PACK_AB R86, RZ, R85 ;  /* 0x00000055ff56723e */ /* 0x000fc800000000ff */
[----:B------:R-:W-:-:S07]  /*11a0*/  PRMT R10, R86, 0x7610, R10 ;  /* 0x00007610560a7816 */ /* 0x000fce000000000a */
.L_x_11915:
[----:B------:R-:W-:-:S05]  /*11b0*/  HADD2.F32 R87, -RZ, R66.H1_H1 ;  /* 0x30000042ff577230 */ /* 0x000fca0000004100 */
[----:B------:R-:W-:Y:S01]  /*11c0*/  FMUL.FTZ R66, R87, R2 ;  /* 0x0000000257427220 */ /* 0x000fe20000410000 */
[----:B------:R-:W-:Y:S06]  /*11d0*/  @P3 BRA `(.L_x_11916) ;  /* 0x0000000000083947 */ /* 0x000fec0003800000 */
[----:B------:R-:W-:Y:S05]  /*11e0*/  @P0 BRA `(.L_x_11917) ;  /* 0x00000000000c0947 */ /* 0x000fea0003800000 */
[----:B------:R-:W-:Y:S05]  /*11f0*/  BRA `(.L_x_11918) ;  /* 0x0000000000107947 */ /* 0x000fea0003800000 */
.L_x_11916:
[----:B-----5:R-:W-:-:S05]  /*1200*/  HADD2.F32 R87, -RZ, R14.H1_H1 ;  /* 0x3000000eff577230 */ /* 0x020fca0000004100 */
[----:B------:R-:W-:-:S07]  /*1210*/  FADD.FTZ R66, R87, R66 ;  /* 0x0000004257427221 */ /* 0x000fce0000010000 */
.L_x_11917:
[----:B------:R-:W-:-:S04]  /*1220*/  F2FP.F16.F32.PACK_AB R86, RZ, R66 ;  /* 0x00000042ff56723e */ /* 0x000fc800000000ff */
[----:B------:R-:W-:-:S07]  /*1230*/  PRMT R10, R10, 0x5410, R86 ;  /* 0x000054100a0a7816 */ /* 0x000fce0000000056 */
.L_x_11918:
[----:B------:R-:W-:-:S05]  /*1240*/  HADD2.F32 R87, -RZ, R67.H0_H0 ;  /* 0x20000043ff577230 */ /* 0x000fca0000004100 */
[----:B------:R-:W-:Y:S01]  /*1250*/  FMUL.FTZ R86, R87, R2 ;  /* 0x0000000257567220 */ /* 0x000fe20000410000 */
[----:B------:R-:W-:Y:S06]  /*1260*/  @P3 BRA `(.L_x_11919) ;  /* 0x0000000000083947 */ /* 0x000fec0003800000 */
[----:B------:R-:W-:Y:S05]  /*1270*/  @P0 BRA `(.L_x_11920) ;  /* 0x00000000000c0947 */ /* 0x000fea0003800000 */
[----:B------:R-:W-:Y:S05]  /*1280*/  BRA `(.L_x_11921) ;  /* 0x0000000000107947 */ /* 0x000fea0003800000 */
.L_x_11919:
[----:B-----5:R-:W-:-:S05]  /*1290*/  HADD2.F32 R87, -RZ, R15.H0_H0 ;  /* 0x2000000fff577230 */ /* 0x020fca0000004100 */
[----:B------:R-:W-:-:S07]  /*12a0*/  FADD.FTZ R86, R87, R86 ;  /* 0x0000005657567221 */ /* 0x000fce0000010000 */
.L_x_11920:
[----:B------:R-:W-:-:S04]  /*12b0*/  F2FP.F16.F32.PACK_AB R87, RZ, R86 ;  /* 0x00000056ff57723e */ /* 0x000fc800000000ff */
[----:B------:R-:W-:-:S07]  /*12c0*/  PRMT R11, R87, 0x7610, R11 ;  /* 0x00007610570b7816 */ /* 0x000fce000000000b */
.L_x_11921:
[----:B------:R-:W-:-:S05]  /*12d0*/  HADD2.F32 R67, -RZ, R67.H1_H1 ;  /* 0x30000043ff437230 */ /* 0x000fca0000004100 */
[----:B------:R-:W-:Y:S01]  /*12e0*/  FMUL.FTZ R2, R67, R2 ;  /* 0x0000000243027220 */ /* 0x000fe20000410000 */
[----:B------:R-:W-:Y:S06]  /*12f0*/  @P3 BRA `(.L_x_11922) ;  /* 0x0000000000083947 */ /* 0x000fec0003800000 */
[----:B------:R-:W-:Y:S05]  /*1300*/  @P0 BRA `(.L_x_11923) ;  /* 0x00000000000c0947 */ /* 0x000fea0003800000 */
[----:B------:R-:W-:Y:S05]  /*1310*/  BRA `(.L_x_11924) ;  /* 0x0000000000107947 */ /* 0x000fea0003800000 */
.L_x_11922:
[----:B-----5:R-:W-:-:S05]  /*1320*/  HADD2.F32 R67, -RZ, R15.H1_H1 ;  /* 0x3000000fff437230 */ /* 0x020fca0000004100 */
[----:B------:R-:W-:-:S07]  /*1330*/  FADD.FTZ R2, R67, R2 ;  /* 0x0000000243027221 */ /* 0x000fce0000010000 */
.L_x_11923:
[----:B------:R-:W-:-:S04]  /*1340*/  F2FP.F16.F32.PACK_AB R67, RZ, R2 ;  /* 0x00000002ff43723e */ /* 0x000fc800000000ff */
[----:B------:R-:W-:-:S07]  /*1350*/  PRMT R11, R11, 0x5410, R67 ;  /* 0x000054100b0b7816 */ /* 0x000fce0000000043 */
.L_x_11924:
[----:B------:R-:W-:Y:S01]  /*1360*/  FADD.FTZ R90, RZ, R0 ;  /* 0x00000000ff5a7221 */ /* 0x000fe20000010000 */
[----:B------:R-:W0:Y:S01]  /*1370*/  @P0 LDC.64 R88, c[0x0][0x238] ;  /* 0x00008e00ff580b82 */ /* 0x000e220000000a00 */
[----:B------:R-:W-:Y:S01]  /*1380*/  UMOV UR10, 0xffffffff ;  /* 0xffffffff000a7882 */ /* 0x000fe20000000000 */
[----:B------:R-:W-:Y:S01]  /*1390*/  ISETP.NE.AND P2, PT, R4, RZ, PT ;  /* 0x000000ff0400720c */ /* 0x000fe20003f45270 */
        /* <DEDUP_REMOVED lines=95> */
.L_x_11938:
[----:B------:R-:W2:Y:S01]  /*1990*/  @!P2 LDC.64 R88, c[0x0][0x250] ;  /* 0x00009400ff58ab82 */ /* 0x000ea20000000a00 */
[----:B-1----:R-:W-:-:S04]  /*19a0*/  FADD.FTZ R4, R95, R4 ;  /* 0x000000045f047221 */ /* 0x002fc80000010000 */
[----:B------:R-:W-:Y:S01]  /*19b0*/  FFMA.FTZ R4, R4, R67, UR7 ;  /* 0x0000000704047e23 */ /* 0x000fe20008010043 */
[----:B------:R-:W-:Y:S02]  /*19c0*/  FMUL.FTZ R67, R87, R87 ;  /* 0x0000005757437220 */ /* 0x000fe40000410000 */
[----:B0-----:R-:W0:Y:S03]  /*19d0*/  LDC.64 R94, c[0x0][0x2b8] ;  /* 0x0000ae00ff5e7b82 */ /* 0x001e260000000a00 */
[----:B------:R-:W-:Y:S02]  /*19e0*/  FSEL R91, R67, RZ, P4 ;  /* 0x000000ff435b7208 */ /* 0x000fe40002000000 */
[----:B------:R-:W-:-:S03]  /*19f0*/  FSEL R67, R87, RZ, !P4 ;  /* 0x000000ff57437208 */ /* 0x000fc60006000000 */
[----:B------:R-:W-:Y:S02]  /*1a00*/  FADD.FTZ R4, R4, R91 ;  /* 0x0000005b04047221 */ /* 0x000fe40000010000 */
        /* <DEDUP_REMOVED lines=13> */
[----:B------:R-:W-:Y:S01]  /*1ae0*/  FADD.FTZ R70, -R67, R70 ;  /* 0x0000004643467221 */ /* 0x000fe20000010100 */
[----:B0-----:R-:W-:-:S04]  /*1af0*/  IMAD.WIDE.U32 R96, R3, 0x10, R94 ;  /* 0x0000001003607825 */ /* 0x001fc800078e005e */
        /* <DEDUP_REMOVED lines=8> */
[----:B-1----:R0:W1:Y:S01]  /*1b80*/  MUFU.RSQ R87, R4 ;  /* 0x0000000400577308 */ /* 0x0020620000001400 */
[C---:B------:R-:W-:Y:S01]  /*1b90*/  FADD.FTZ R88, -R67.reuse, R77 ;  /* 0x0000004d43587221 */ /* 0x040fe20000010100 */
[C---:B------:R-:W-:Y:S01]  /*1ba0*/  FADD.FTZ R86, -R67.reuse, R86 ;  /* 0x0000005643567221 */ /* 0x040fe20000010100 */
[----:B------:R-:W-:Y:S01]  /*1bb0*/  FADD.FTZ R2, -R67, R2 ;  /* 0x0000000243027221 */ /* 0x000fe20000010100 */
[----:B------:R-:W-:-:S04]  /*1bc0*/  IMAD.WIDE.U32 R98, R73, 0x10, R94 ;  /* 0x0000001049627825 */ /* 0x000fc800078e005e */
[----:B------:R-:W-:-:S04]  /*1bd0*/  IMAD.WIDE.U32 R94, R83, 0x10, R94 ;  /* 0x00000010535e7825 */ /* 0x000fc800078e005e */
[----:B0-----:R-:W-:Y:S01]  /*1be0*/  FADD.FTZ R4, -R67, R66 ;  /* 0x0000004243047221 */ /* 0x001fe20000010100 */
        /* <DEDUP_REMOVED lines=10> */
[----:B------:R-:W-:Y:S01]  /*1c90*/  F2FP.F16.F32.PACK_AB R66, R64, R3 ;  /* 0x000000034042723e */ /* 0x000fe200000000ff */
[C---:B------:R-:W-:Y:S01]  /*1ca0*/  FMUL.FTZ R3, R87.reuse, R0 ;  /* 0x0000000057037220 */ /* 0x040fe20000410000 */
[----:B------:R-:W-:Y:S01]  /*1cb0*/  F2FP.F16.F32.PACK_AB R65, R6, R65 ;  /* 0x000000410641723e */ /* 0x000fe200000000ff */
        /* <DEDUP_REMOVED lines=10> */
[----:B------:R-:W-:Y:S01]  /*1d60*/  F2FP.F16.F32.PACK_AB R64, R0, R3 ;  /* 0x000000030040723e */ /* 0x000fe200000000ff */
[C---:B------:R-:W-:Y:S01]  /*1d70*/  FMUL.FTZ R3, R87.reuse, R72 ;  /* 0x0000004857037220 */ /* 0x040fe20000410000 */
[C---:B------:R-:W-:Y:S01]  /*1d80*/  FMUL.FTZ R0, R87.reuse, R75 ;  /* 0x0000004b57007220 */ /* 0x040fe20000410000 */
[----:B------:R-:W-:Y:S01]  /*1d90*/  F2FP.F16.F32.PACK_AB R71, R6, R71 ;  /* 0x000000470647723e */ /* 0x000fe200000000ff */
[C---:B------:R-:W-:Y:S01]  /*1da0*/  FMUL.FTZ R73, R87.reuse, R86 ;  /* 0x0000005657497220 */ /* 0x040fe20000410000 */
[----:B------:R-:W-:Y:S01]  /*1db0*/  F2FP.F16.F32.PACK_AB R70, R70, R7 ;  /* 0x000000074646723e */ /* 0x000fe200000000ff */
[----:B------:R-:W-:Y:S01]  /*1dc0*/  FMUL.FTZ R2, R87, R2 ;  /* 0x0000000257027220 */ /* 0x000fe20000410000 */
[----:B------:R-:W0:Y:S01]  /*1dd0*/  @!P2 LDC.64 R6, c[0x0][0x258] ;  /* 0x00009600ff06ab82 */ /* 0x000e220000000a00 */
[----:B------:R-:W-:Y:S01]  /*1de0*/  FFMA.FTZ R3, R28, R3, R52 ;  /* 0x000000031c037223 */ /* 0x000fe20000010034 */
[----:B------:R-:W-:Y:S01]  /*1df0*/  FFMA.FTZ R0, R29, R0, R53 ;  /* 0x000000001d007223 */ /* 0x000fe20000010035 */
[----:B------:R-:W-:Y:S01]  /*1e00*/  FFMA.FTZ R73, R18, R73, R42 ;  /* 0x0000004912497223 */ /* 0x000fe2000001002a */
[----:B------:R-:W-:Y:S01]  /*1e10*/  FFMA.FTZ R2, R19, R2, R43 ;  /* 0x0000000213027223 */ /* 0x000fe2000001002b */
[C---:B------:R-:W-:Y:S01]  /*1e20*/  FMUL.FTZ R74, R87.reuse, R74 ;  /* 0x0000004a574a7220 */ /* 0x040fe20000410000 */
[----:B------:R-:W-:Y:S01]  /*1e30*/  FFMA.FTZ R67, R34, R67, R58 ;  /* 0x0000004322437223 */ /* 0x000fe2000001003a */
[----:B------:R-:W-:Y:S01]  /*1e40*/  F2FP.F16.F32.PACK_AB R68, R0, R3 ;  /* 0x000000030044723e */ /* 0x000fe200000000ff */
[----:B------:R-:W-:Y:S01]  /*1e50*/  FMUL.FTZ R69, R87, R76 ;  /* 0x0000004c57457220 */ /* 0x000fe20000410000 */
[----:B------:R-:W-:Y:S01]  /*1e60*/  F2FP.F16.F32.PACK_AB R75, R2, R73 ;  /* 0x00000049024b723e */ /* 0x000fe200000000ff */
[----:B------:R-:W-:Y:S01]  /*1e70*/  FFMA.FTZ R74, R35, R74, R59 ;  /* 0x0000004a234a7223 */ /* 0x000fe2000001003b */
[----:B------:R-:W1:Y:S01]  /*1e80*/  LDC.64 R2, c[0x0][0x210] ;  /* 0x00008400ff027b82 */ /* 0x000e620000000a00 */
        /* <DEDUP_REMOVED lines=15> */
[----:B------:R-:W-:Y:S01]  /*1f80*/  FFMA.FTZ R77, R21, R84, R45 ;  /* 0x00000054154d7223 */ /* 0x000fe2000001002d */
[----:B0-----:R-:W-:Y:S01]  /*1f90*/  @!P2 IMAD.WIDE R6, R5, 0x4, R6 ;  /* 0x000000040506a825 */ /* 0x001fe200078e0206 */
[----:B------:R-:W-:-:S02]  /*1fa0*/  F2FP.F16.F32.PACK_AB R69, R78, R69 ;  /* 0x000000454e45723e */ /* 0x000fc400000000ff */
[----:B------:R-:W-:Y:S02]  /*1fb0*/  F2FP.F16.F32.PACK_AB R74, R79, R74 ;  /* 0x0000004a4f4a723e */ /* 0x000fe400000000ff */
[----:B------:R-:W-:Y:S01]  /*1fc0*/  F2FP.F16.F32.PACK_AB R73, R92, R73 ;  /* 0x000000495c49723e */ /* 0x000fe200000000ff */
[----:B------:R0:W-:Y:S01]  /*1fd0*/  @!P2 STG.E desc[UR4][R6.64], R87 ;  /* 0x000000570600a986 */ /* 0x0001e2000c101904 */
[----:B------:R-:W-:Y:S02]  /*1fe0*/  F2FP.F16.F32.PACK_AB R72, R77, R72 ;  /* 0x000000484d48723e */ /* 0x000fe400000000ff */
[----:B-1----:R-:W-:Y:S01]  /*1ff0*/  LEA R5, R2, R5, 0x2 ;  /* 0x0000000502057211 */ /* 0x002fe200078e10ff */
[----:B------:R0:W-:Y:S03]  /*2000*/  STG.E.128 desc[UR4][R96.64], R64 ;  /* 0x0000004060007986 */ /* 0x0001e6000c101d04 */
[----:B------:R-:W-:Y:S01]  /*2010*/  ISETP.GE.AND P2, PT, R5, R3, PT ;  /* 0x000000030500720c */ /* 0x000fe20003f46270 */
[----:B------:R0:W-:Y:S04]  /*2020*/  STG.E.128 desc[UR4][R98.64], R68 ;  /* 0x0000004462007986 */ /* 0x0001e8000c101d04 */
[----:B------:R0:W-:Y:S08]  /*2030*/  STG.E.128 desc[UR4][R94.64], R72 ;  /* 0x000000485e007986 */ /* 0x0001f0000c101d04 */
[----:B------:R-:W-:Y:S05]  /*2040*/  @!P2 BRA `(.L_x_11926) ;  /* 0xffffffe000c8a947 */ /* 0x000fea000383ffff */
[----:B------:R-:W-:Y:S05]  /*2050*/  EXIT ;  /* 0x000000000000794d */ /* 0x000fea0003800000 */
.L_x_11925:
        /* <DEDUP_REMOVED lines=8> */
.L_x_11928:
[----:B------:R-:W-:Y:S05]  /*20e0*/  BSYNC B0 ;  /* 0x0000000000007941 */ /* 0x000fea0003800000 */
.L_x_11927:
        /* <DEDUP_REMOVED lines=9> */
.L_x_11929:
[----:B------:R-:W-:Y:S01]  /*2180*/  HFMA2.MMA R90, -RZ, RZ, 0, 2.384185791015625e-07 ;  /* 0x00000004ff5a7435 */ /* 0x000fe200000001ff */
[----:B------:R-:W-:-:S05]  /*2190*/  FADD.FTZ R92, R91, R4 ;  /* 0x000000045b5c7221 */ /* 0x000fca0000010000 */
[----:B------:R-:W-:-:S07]  /*21a0*/  MOV R97, R92 ;  /* 0x0000005c00617202 */ /* 0x000fce0000000f00 */
[----:B------:R-:W-:Y:S05]  /*21b0*/  WARPSYNC.COLLECTIVE R88, `(.L_x_11930) ;  /* 0x0000000058087348 */ /* 0x000fea0003c00000 */
[----:B------:R0:W1:Y:S02]  /*21c0*/  SHFL.BFLY P3, R4, R97, R90, R89 ;  /* 0x0c00005a61047389 */ /* 0x0000640000060059 */
[----:B01----:R-:W-:Y:S01]  /*21d0*/  ENDCOLLECTIVE ;  /* 0x000000000000791b */ /* 0x003fe20003800000 */
.L_x_11930:
[----:B------:R-:W-:Y:S01]  /*21e0*/  HFMA2.MMA R90, -RZ, RZ, 0, 4.76837158203125e-07 ;  /* 0x00000008ff5a7435 */ /* 0x000fe200000001ff */
[----:B------:R-:W-:-:S05]  /*21f0*/  FADD.FTZ R93, R92, R4 ;  /* 0x000000045c5d7221 */ /* 0x000fca0000010000 */
[----:B------:R-:W-:-:S07]  /*2200*/  MOV R97, R93 ;  /* 0x0000005d00617202 */ /* 0x000fce0000000f00 */
[----:B------:R-:W-:Y:S05]  /*2210*/  WARPSYNC.COLLECTIVE R88, `(.L_x_11931) ;  /* 0x0000000058087348 */ /* 0x000fea0003c00000 */
[----:B------:R0:W1:Y:S02]  /*2220*/  SHFL.BFLY P3, R4, R97, R90, R89 ;  /* 0x0c00005a61047389 */ /* 0x0000640000060059 */
[----:B01----:R-:W-:Y:S01]  /*2230*/  ENDCOLLECTIVE ;  /* 0x000000000000791b */ /* 0x003fe20003800000 */
.L_x_11931:
[----:B------:R-:W-:Y:S01]  /*2240*/  HFMA2.MMA R90, -RZ, RZ, 0, 9.5367431640625e-07 ;  /* 0x00000010ff5a7435 */ /* 0x000fe200000001ff */
[----:B------:R-:W-:-:S05]  /*2250*/  FADD.FTZ R94, R93, R4 ;  /* 0x000000045d5e7221 */ /* 0x000fca0000010000 */
[----:B------:R-:W-:-:S07]  /*2260*/  MOV R97, R94 ;  /* 0x0000005e00617202 */ /* 0x000fce0000000f00 */
[----:B------:R-:W-:Y:S05]  /*2270*/  WARPSYNC.COLLECTIVE R88, `(.L_x_11932) ;  /* 0x0000000058087348 */ /* 0x000fea0003c00000 */
[----:B------:R0:W1:Y:S02]  /*2280*/  SHFL.BFLY P3, R4, R97, R90, R89 ;  /* 0x0c00005a61047389 */ /* 0x0000640000060059 */
[----:B01----:R-:W-:Y:S01]  /*2290*/  ENDCOLLECTIVE ;  /* 0x000000000000791b */ /* 0x003fe20003800000 */
.L_x_11932:
        /* <DEDUP_REMOVED lines=56> */
.L_x_11933:
[----:B------:R-:W-:Y:S01]  /*2620*/  HFMA2.MMA R90, -RZ, RZ, 0, 1.1920928955078125e-07 ;  /* 0x00000002ff5a7435 */ /* 0x000fe200000001ff */
[----:B------:R-:W-:-:S05]  /*2630*/  FADD.FTZ R92, R91, R4 ;  /* 0x000000045b5c7221 */ /* 0x000fca0000010000 */
[----:B------:R-:W-:-:S07]  /*2640*/  MOV R97, R92 ;  /* 0x0000005c00617202 */ /* 0x000fce0000000f00 */
[----:B------:R-:W-:Y:S05]  /*2650*/  WARPSYNC.COLLECTIVE R88, `(.L_x_11934) ;  /* 0x0000000058087348 */ /* 0x000fea0003c00000 */
[----:B------:R0:W1:Y:S02]  /*2660*/  SHFL.BFLY P3, R4, R97, R90, R89 ;  /* 0x0c00005a61047389 */ /* 0x0000640000060059 */
[----:B01----:R-:W-:Y:S01]  /*2670*/  ENDCOLLECTIVE ;  /* 0x000000000000791b */ /* 0x003fe20003800000 */
.L_x_11934:
[----:B------:R-:W-:Y:S01]  /*2680*/  HFMA2.MMA R90, -RZ, RZ, 0, 2.384185791015625e-07 ;  /* 0x00000004ff5a7435 */ /* 0x000fe200000001ff */
[----:B------:R-:W-:-:S05]  /*2690*/  FADD.FTZ R93, R92, R4 ;  /* 0x000000045c5d7221 */ /* 0x000fca0000010000 */
[----:B------:R-:W-:-:S07]  /*26a0*/  MOV R97, R93 ;  /* 0x0000005d00617202 */ /* 0x000fce0000000f00 */
[----:B------:R-:W-:Y:S05]  /*26b0*/  WARPSYNC.COLLECTIVE R88, `(.L_x_11935) ;  /* 0x0000000058087348 */ /* 0x000fea0003c00000 */
[----:B------:R0:W1:Y:S02]  /*26c0*/  SHFL.BFLY P3, R4, R97, R90, R89 ;  /* 0x0c00005a61047389 */ /* 0x0000640000060059 */
[----:B01----:R-:W-:Y:S01]  /*26d0*/  ENDCOLLECTIVE ;  /* 0x000000000000791b */ /* 0x003fe20003800000 */
.L_x_11935:
[----:B------:R-:W-:Y:S01]  /*26e0*/  HFMA2.MMA R90, -RZ, RZ, 0, 4.76837158203125e-07 ;  /* 0x00000008ff5a7435 */ /* 0x000fe200000001ff */
[----:B------:R-:W-:-:S05]  /*26f0*/  FADD.FTZ R94, R93, R4 ;  /* 0x000000045d5e7221 */ /* 0x000fca0000010000 */
[----:B------:R-:W-:-:S07]  /*2700*/  MOV R97, R94 ;  /* 0x0000005e00617202 */ /* 0x000fce0000000f00 */
[----:B------:R-:W-:Y:S05]  /*2710*/  WARPSYNC.COLLECTIVE R88, `(.L_x_11936) ;  /* 0x0000000058087348 */ /* 0x000fea0003c00000 */
[----:B------:R0:W1:Y:S02]  /*2720*/  SHFL.BFLY P3, R4, R97, R90, R89 ;  /* 0x0c00005a61047389 */ /* 0x0000640000060059 */
[----:B01----:R-:W-:Y:S01]  /*2730*/  ENDCOLLECTIVE ;  /* 0x000000000000791b */ /* 0x003fe20003800000 */
.L_x_11936:
[----:B------:R-:W-:Y:S01]  /*2740*/  HFMA2.MMA R90, -RZ, RZ, 0, 9.5367431640625e-07 ;  /* 0x00000010ff5a7435 */ /* 0x000fe200000001ff */
[----:B------:R-:W-:-:S05]  /*2750*/  FADD.FTZ R95, R94, R4 ;  /* 0x000000045e5f7221 */ /* 0x000fca0000010000 */
[----:B------:R-:W-:-:S07]  /*2760*/  MOV R97, R95 ;  /* 0x0000005f00617202 */ /* 0x000fce0000000f00 */
[----:B------:R-:W-:Y:S05]  /*2770*/  WARPSYNC.COLLECTIVE R88, `(.L_x_11937) ;  /* 0x0000000058087348 */ /* 0x000fea0003c00000 */
[----:B------:R0:W1:Y:S02]  /*2780*/  SHFL.BFLY P3, R4, R97, R90, R89 ;  /* 0x0c00005a61047389 */ /* 0x0000640000060059 */
[----:B01----:R-:W-:Y:S01]  /*2790*/  ENDCOLLECTIVE ;  /* 0x000000000000791b */ /* 0x003fe20003800000 */
.L_x_11937:
[----:B------:R-:W-:Y:S05]  /*27a0*/  BRA `(.L_x_11938) ;  /* 0xfffffff000787947 */ /* 0x000fea000383ffff */
.L_x_11939:
        /* <DEDUP_REMOVED lines=13> */
.L_x_23529:


//--------------------- .text._ZN10layer_norm13ln_fwd_kernelINS_13Kernel_traitsIf6__halfS2_S2_fjLj768ELj1ELj4ELj1ELj16ENS_18Kernel_traits_baseILj768EfS2_S2_S2_fjLj128EEEEELb0ELb0ELb1ELb0EEEvNS_9FwdParamsE --------------------------
	.section	.text._ZN10layer_norm13ln_fwd_kernelINS_13Kernel_traitsIf6__halfS2_S2_fjLj768ELj1ELj4ELj1ELj16ENS_18Kernel_traits_baseILj768EfS2_S2_S2_fjLj128EEEEELb0ELb0ELb1ELb0EEEvNS_9FwdParamsE,"ax",@progbits
	.align	128
        .global         _ZN10layer_norm13ln_fwd_kernelINS_13Kernel_traitsIf6__halfS2_S2_fjLj768ELj1ELj4ELj1ELj16ENS_18Kernel_traits_baseILj768EfS2_S2_S2_fjLj128EEEEELb0ELb0ELb1ELb0EEEvNS_9FwdParamsE
        .type           _ZN10layer_norm13ln_fwd_kernelINS_13Kernel_traitsIf6__halfS2_S2_fjLj768ELj1ELj4ELj1ELj16ENS_18Kernel_traits_baseILj768EfS2_S2_S2_fjLj128EEEEELb0ELb0ELb1ELb0EEEvNS_9FwdParamsE,@function
        .size           _ZN10layer_norm13ln_fwd_kernelINS_13Kernel_traitsIf6__halfS2_S2_fjLj768ELj1ELj4ELj1ELj16ENS_18Kernel_traits_baseILj768EfS2_S2_S2_fjLj128EEEEELb0ELb0ELb1ELb0EEEvNS_9FwdParamsE,(.L_x_23530 - _ZN10layer_norm13ln_fwd_kernelINS_13Kernel_traitsIf6__halfS2_S2_fjLj768ELj1ELj4ELj1ELj16ENS_18Kernel_traits_baseILj768EfS2_S2_S2_fjLj128EEEEELb0ELb0ELb1ELb0EEEvNS_9FwdParamsE)
        .other          _ZN10layer_norm13ln_fwd_kernelINS_13Kernel_traitsIf6__halfS2_S2_fjLj768ELj1ELj4ELj1ELj16ENS_18Kernel_traits_baseILj768EfS2_S2_S2_fjLj128EEEEELb0ELb0ELb1ELb0EEEvNS_9FwdParamsE,@"STO_CUDA_ENTRY STV_DEFAULT"
_ZN10layer_norm13ln_fwd_kernelINS_13Kernel_traitsIf6__halfS2_S2_fjLj768ELj1ELj4ELj1ELj16ENS_18Kernel_traits_baseILj768EfS2_S2_S2_fjLj128EEEEELb0ELb0ELb1ELb0EEEvNS_9FwdParamsE:
.text._ZN10layer_norm13ln_fwd_kernelINS_13Kernel_traitsIf6__halfS2_S2_fjLj768ELj1ELj4ELj1ELj16ENS_18Kernel_traits_baseILj768EfS2_S2_S2_fjLj128EEEEELb0ELb0ELb1ELb0EEEvNS_9FwdParamsE:
        /* <DEDUP_REMOVED lines=34> */
.L_x_11941:
[----:B------:R-:W-:Y:S05]  /*0220*/  BSYNC B0 ;  /* 0x0000000000007941 */ /* 0x000fea0003800000 */
.L_x_11940:
        /* <DEDUP_REMOVED lines=18> */
.L_x_11943:
[----:B------:R-:W-:Y:S05]  /*0350*/  BSYNC B0 ;  /* 0x0000000000007941 */ /* 0x000fea0003800000 */
.L_x_11942:
        /* <DEDUP_REMOVED lines=17> */
.L_x_11945:
[----:B------:R-:W-:Y:S05]  /*0470*/  BSYNC B0 ;  /* 0x0000000000007941 */ /* 0x000fea0003800000 */
.L_x_11944:
        /* <DEDUP_REMOVED lines=9> */
.L_x_12031:
        /* <DEDUP_REMOVED lines=35> */
[----:B-----5:R-:W-:Y:S01]  /*0740*/  HADD2.F32 R61, -RZ, R4.H0_H0 ;  /* 0x20000004ff3d7230 */ /* 0x020fe20000004100 */
[----:B------:R-:W-:Y:S06]  /*0750*/  BRA `(.L_x_11950) ;  /* 0x0000000000107947 */ /* 0x000fec0003800000 */
.L_x_11949:
[----:B-----5:R-:W-:Y:S02]  /*0760*/  HADD2.F32 R61, -RZ, R68.H0_H0 ;  /* 0x20000044ff3d7230 */ /* 0x020fe40000004100 */
[----:B------:R-:W-:-:S03]  /*0770*/  @P3 HADD2.F32 R56, -RZ, R4.H0_H0 ;  /* 0x20000004ff383230 */ /* 0x000fc60000004100 */
[----:B------:R-:W-:-:S04]  /*0780*/  FMUL.FTZ R61, R61, UR8 ;  /* 0x000000083d3d7c20 */ /* 0x000fc80008410000 */
[----:B------:R-:W-:-:S07]  /*0790*/  @P3 FADD.FTZ R61, R56, R61 ;  /* 0x0000003d383d3221 */ /* 0x000fce0000010000 */
.L_x_11950:
[----:B------:R-:W-:Y:S05]  /*07a0*/  BSYNC B1 ;  /* 0x0000000000017941 */ /* 0x000fea0003800000 */
.L_x_11948:
[----:B------:R-:W-:Y:S04]  /*07b0*/  BSSY B1, `(.L_x_11951) ;  /* 0x000000a000017945 */ /* 0x000fe80003800000 */
[----:B------:R-:W-:Y:S05]  /*07c0*/  @P5 BRA `(.L_x_11952) ;  /* 0x0000000000105947 */ /* 0x000fea0003800000 */
[----:B------:R-:W-:Y:S01]  /*07d0*/  HFMA2.MMA R62, -RZ, RZ, 0, 0 ;  /* 0x00000000ff3e7435 */ /* 0x000fe200000001ff */
[----:B------:R-:W-:Y:S10]  /*07e0*/  @!P3 BRA `(.L_x_11953) ;  /* 0x000000000018b947 */ /* 0x000ff40003800000 */
[----:B-----5:R-:W-:Y:S01]  /*07f0*/  HADD2.F32 R62, -RZ, R4.H1_H1 ;  /* 0x30000004ff3e7230 */ /* 0x020fe20000004100 */
[----:B------:R-:W-:Y:S06]  /*0800*/  BRA `(.L_x_11953) ;  /* 0x0000000000107947 */ /* 0x000fec0003800000 */
.L_x_11952:
[----:B-----5:R-:W-:Y:S02]  /*0810*/  HADD2.F32 R62, -RZ, R68.H1_H1 ;  /* 0x30000044ff3e7230 */ /* 0x020fe40000004100 */
[----:B------:R-:W-:-:S03]  /*0820*/  @P3 HADD2.F32 R57, -RZ, R4.H1_H1 ;  /* 0x30000004ff393230 */ /* 0x000fc60000004100 */
[----:B------:R-:W-:-:S04]  /*0830*/  FMUL.FTZ R62, R62, UR8 ;  /* 0x000000083e3e7c20 */ /* 0x000fc80008410000 */
[----:B------:R-:W-:-:S07]  /*0840*/  @P3 FADD.FTZ R62, R57, R62 ;  /* 0x0000003e393e3221 */ /* 0x000fce0000010000 */
.L_x_11953:
[----:B------:R-:W-:Y:S05]  /*0850*/  BSYNC B1 ;  /* 0x0000000000017941 */ /* 0x000fea0003800000 */
.L_x_11951:
[----:B------:R-:W-:Y:S04]  /*0860*/  BSSY B1, `(.L_x_11954) ;  /* 0x000000a000017945 */ /* 0x000fe80003800000 */
[----:B------:R-:W-:Y:S05]  /*0870*/  @P5 BRA `(.L_x_11955) ;  /* 0x0000000000105947 */ /* 0x000fea0003800000 */
[----:B------:R-:W-:Y:S01]  /*0880*/  MOV R63, RZ ;  /* 0x000000ff003f7202 */ /* 0x000fe20000000f00 */
[----:B------:R-:W-:Y:S06]  /*0890*/  @!P3 BRA `(.L_x_11956) ;  /* 0x000000000018b947 */ /* 0x000fec0003800000 */
[----:B-----5:R-:W-:Y:S01]  /*08a0*/  HADD2.F32 R63, -RZ, R5.H0_H0 ;  /* 0x20000005ff3f7230 */ /* 0x020fe20000004100 */
[----:B------:R-:W-:Y:S06]  /*08b0*/  BRA `(.L_x_11956) ;  /* 0x0000000000107947 */ /* 0x000fec0003800000 */
.L_x_11955:
[----:B-----5:R-:W-:Y:S02]  /*08c0*/  HADD2.F32 R63, -RZ, R69.H0_H0 ;  /* 0x20000045ff3f7230 */ /* 0x020fe40000004100 */
[----:B------:R-:W-:-:S03]  /*08d0*/  @P3 HADD2.F32 R56, -RZ, R5.H0_H0 ;  /* 0x20000005ff383230 */ /* 0x000fc60000004100 */
[----:B------:R-:W-:-:S04]  /*08e0*/  FMUL.FTZ R63, R63, UR8 ;  /* 0x000000083f3f7c20 */ /* 0x000fc80008410000 */
[----:B------:R-:W-:-:S07]  /*08f0*/  @P3 FADD.FTZ R63, R56, R63 ;  /* 0x0000003f383f3221 */ /* 0x000fce0000010000 */
.L_x_11956:
[----:B------:R-:W-:Y:S05]  /*0900*/  BSYNC B1 ;  /* 0x0000000000017941 */ /* 0x000fea0003800000 */
.L_x_11954:
[----:B------:R-:W-:Y:S04]  /*0910*/  BSSY B1, `(.L_x_11957) ;  /* 0x000000a000017945 */ /* 0x000fe80003800000 */
[----:B------:R-:W-:Y:S05]  /*0920*/  @P5 BRA `(.L_x_11958) ;  /* 0x0000000000105947 */ /* 0x000fea0003800000 */
[----:B------:R-:W-:Y:S01]  /*0930*/  HFMA2.MMA R64, -RZ, RZ, 0, 0 ;  /* 0x00000000ff407435 */ /* 0x000fe200000001ff */
[----:B------:R-:W-:Y:S10]  /*0940*/  @!P3 BRA `(.L_x_11959) ;  /* 0x000000000018b947 */ /* 0x000ff40003800000 */
[----:B-----5:R-:W-:Y:S01]  /*0950*/  HADD2.F32 R64, -RZ, R5.H1_H1 ;  /* 0x30000005ff407230 */ /* 0x020fe20000004100 */
[----:B------:R-:W-:Y:S06]  /*0960*/  BRA `(.L_x_11959) ;  /* 0x0000000000107947 */ /* 0x000fec0003800000 */
.L_x_11958:
[----:B-----5:R-:W-:Y:S02]  /*0970*/  HADD2.F32 R64, -RZ, R69.H1_H1 ;  /* 0x30000045ff407230 */ /* 0x020fe40000004100 */
[----:B------:R-:W-:-:S03]  /*0980*/  @P3 HADD2.F32 R57, -RZ, R5.H1_H1 ;  /* 0x30000005ff393230 */ /* 0x000fc60000004100 */
[----:B------:R-:W-:-:S04]  /*0990*/  FMUL.FTZ R64, R64, UR8 ;  /* 0x0000000840407c20 */ /* 0x000fc80008410000 */
[----:B------:R-:W-:-:S07]  /*09a0*/  @P3 FADD.FTZ R64, R57, R64 ;  /* 0x0000004039403221 */ /* 0x000fce0000010000 */
.L_x_11959:
[----:B------:R-:W-:Y:S05]  /*09b0*/  BSYNC B1 ;  /* 0x0000000000017941 */ /* 0x000fea0003800000 */
.L_x_11957:
[----:B------:R-:W-:Y:S04]  /*09c0*/  BSSY B1, `(.L_x_11960) ;  /* 0x000000a000017945 */ /* 0x000fe80003800000 */
[----:B------:R-:W-:Y:S05]  /*09d0*/  @P5 BRA `(.L_x_11961) ;  /* 0x0000000000105947 */ /* 0x000fea0003800000 */
[----:B------:R-:W-:Y:S01]  /*09e0*/  MOV R65, RZ ;  /* 0x000000ff00417202 */ /* 0x000fe20000000f00 */
[----:B------:R-:W-:Y:S06]  /*09f0*/  @!P3 BRA `(.L_x_11962) ;  /* 0x000000000018b947 */ /* 0x000fec0003800000 */
[----:B-----5:R-:W-:Y:S01]  /*0a00*/  HADD2.F32 R65, -RZ, R6.H0_H0 ;  /* 0x20000006ff417230 */ /* 0x020fe20000004100 */
[----:B------:R-:W-:Y:S06]  /*0a10*/  BRA `(.L_x_11962) ;  /* 0x0000000000107947 */ /* 0x000fec0003800000 */
.L_x_11961:
[----:B-----5:R-:W-:Y:S02]  /*0a20*/  HADD2.F32 R65, -RZ, R70.H0_H0 ;  /* 0x20000046ff417230 */ /* 0x020fe40000004100 */
[----:B------:R-:W-:-:S03]  /*0a30*/  @P3 HADD2.F32 R56, -RZ, R6.H0_H0 ;  /* 0x20000006ff383230 */ /* 0x000fc60000004100 */
[----:B------:R-:W-:-:S04]  /*0a40*/  FMUL.FTZ R65, R65, UR8 ;  /* 0x0000000841417c20 */ /* 0x000fc80008410000 */
[----:B------:R-:W-:-:S07]  /*0a50*/  @P3 FADD.FTZ R65, R56, R65 ;  /* 0x0000004138413221 */ /* 0x000fce0000010000 */
.L_x_11962:
[----:B------:R-:W-:Y:S05]  /*0a60*/  BSYNC B1 ;  /* 0x0000000000017941 */ /* 0x000fea0003800000 */
.L_x_11960:
[----:B------:R-:W-:Y:S04]  /*0a70*/  BSSY B1, `(.L_x_11963) ;  /* 0x000000a000017945 */ /* 0x000fe80003800000 */
[----:B------:R-:W-:Y:S05]  /*0a80*/  @P5 BRA `(.L_x_11964) ;  /* 0x0000000000105947 */ /* 0x000fea0003800000 */
[----:B------:R-:W-:Y:S01]  /*0a90*/  HFMA2.MMA R66, -RZ, RZ, 0, 0 ;  /* 0x00000000ff427435 */ /* 0x000fe200000001ff */
[----:B------:R-:W-:Y:S10]  /*0aa0*/  @!P3 BRA `(.L_x_11965) ;  /* 0x000000000018b947 */ /* 0x000ff40003800000 */
[----:B-----5:R-:W-:Y:S01]  /*0ab0*/  HADD2.F32 R66, -RZ, R6.H1_H1 ;  /* 0x30000006ff427230 */ /* 0x020fe20000004100 */
[----:B------:R-:W-:Y:S06]  /*0ac0*/  BRA `(.L_x_11965) ;  /* 0x0000000000107947 */ /* 0x000fec0003800000 */
.L_x_11964:
[----:B-----5:R-:W-:Y:S02]  /*0ad0*/  HADD2.F32 R66, -RZ, R70.H1_H1 ;  /* 0x30000046ff427230 */ /* 0x020fe40000004100 */
[----:B------:R-:W-:-:S03]  /*0ae0*/  @P3 HADD2.F32 R57, -RZ, R6.H1_H1 ;  /* 0x30000006ff393230 */ /* 0x000fc60000004100 */
[----:B------:R-:W-:-:S04]  /*0af0*/  FMUL.FTZ R66, R66, UR8 ;  /* 0x0000000842427c20 */ /* 0x000fc80008410000 */
[----:B------:R-:W-:-:S07]  /*0b00*/  @P3 FADD.FTZ R66, R57, R66 ;  /* 0x0000004239423221 */ /* 0x000fce0000010000 */
.L_x_11965:
[----:B------:R-:W-:Y:S05]  /*0b10*/  BSYNC B1 ;  /* 0x0000000000017941 */ /* 0x000fea0003800000 */
.L_x_11963:
[----:B------:R-:W-:Y:S04]  /*0b20*/  BSSY B1, `(.L_x_11966) ;  /* 0x000000a000017945 */ /* 0x000fe80003800000 */
[----:B------:R-:W-:Y:S05]  /*0b30*/  @P5 BRA `(.L_x_11967) ;  /* 0x0000000000105947 */ /* 0x000fea0003800000 */
[----:B------:R-:W-:Y:S01]  /*0b40*/  MOV R67, RZ ;  /* 0x000000ff00437202 */ /* 0x000fe20000000f00 */
[----:B------:R-:W-:Y:S06]  /*0b50*/  @!P3 BRA `(.L_x_11968) ;  /* 0x000000000018b947 */ /* 0x000fec0003800000 */
[----:B-----5:R-:W-:Y:S01]  /*0b60*/  HADD2.F32 R67, -RZ, R7.H0_H0 ;  /* 0x20000007ff437230 */ /* 0x020fe20000004100 */
[----:B------:R-:W-:Y:S06]  /*0b70*/  BRA `(.L_x_11968) ;  /* 0x0000000000107947 */ /* 0x000fec0003800000 */
.L_x_11967:
[----:B-----5:R-:W-:Y:S02]  /*0b80*/  HADD2.F32 R67, -RZ, R71.H0_H0 ;  /* 0x20000047ff437230 */ /* 0x020fe40000004100 */
[----:B------:R-:W-:-:S03]  /*0b90*/  @P3 HADD2.F32 R56, -RZ, R7.H0_H0 ;  /* 0x20000007ff383230 */ /* 0x000fc60000004100 */
[----:B------:R-:W-:-:S04]  /*0ba0*/  FMUL.FTZ R67, R67, UR8 ;  /* 0x0000000843437c20 */ /* 0x000fc80008410000 */
[----:B------:R-:W-:-:S07]  /*0bb0*/  @P3 FADD.FTZ R67, R56, R67 ;  /* 0x0000004338433221 */ /* 0x000fce0000010000 */
.L_x_11968:
[----:B------:R-:W-:Y:S05]  /*0bc0*/  BSYNC B1 ;  /* 0x0000000000017941 */ /* 0x000fea0003800000 */
.L_x_11966:
[----:B------:R-:W-:Y:S04]  /*0bd0*/  BSSY B1, `(.L_x_11969) ;  /* 0x000000a000017945 */ /* 0x000fe80003800000 */
[----:B------:R-:W-:Y:S05]  /*0be0*/  @P5 BRA `(.L_x_11970) ;  /* 0x0000000000105947 */ /* 0x000fea0003800000 */
[----:B------:R-:W-:Y:S01]  /*0bf0*/  HFMA2.MMA R72, -RZ, RZ, 0, 0 ;  /* 0x00000000ff487435 */ /* 0x000fe200000001ff */
[----:B------:R-:W-:Y:S10]  /*0c00*/  @!P3 BRA `(.L_x_11971) ;  /* 0x000000000018b947 */ /* 0x000ff40003800000 */
[----:B-----5:R-:W-:Y:S01]  /*0c10*/  HADD2.F32 R72, -RZ, R7.H1_H1 ;  /* 0x30000007ff487230 */ /* 0x020fe20000004100 */
[----:B------:R-:W-:Y:S06]  /*0c20*/  BRA `(.L_x_11971) ;  /* 0x0000000000107947 */ /* 0x000fec0003800000 */
.L_x_11970:
[----:B-----5:R-:W-:Y:S02]  /*0c30*/  HADD2.F32 R72, -RZ, R71.H1_H1 ;  /* 0x30000047ff487230 */ /* 0x020fe40000004100 */
[----:B------:R-:W-:-:S03]  /*0c40*/  @P3 HADD2.F32 R57, -RZ, R7.H1_H1 ;  /* 0x30000007ff393230 */ /* 0x000fc60000004100 */
[----:B------:R-:W-:-:S04]  /*0c50*/  FMUL.FTZ R72, R72, UR8 ;  /* 0x0000000848487c20 */ /* 0x000fc80008410000 */
[----:B------:R-:W-:-:S07]  /*0c60*/  @P3 FADD.FTZ R72, R57, R72 ;  /* 0x0000004839483221 */ /* 0x000fce0000010000 */
.L_x_11971:
[----:B------:R-:W-:Y:S05]  /*0c70*/  BSYNC B1 ;  /* 0x0000000000017941 */ /* 0x000fea0003800000 */
.L_x_11969:
        /* <DEDUP_REMOVED lines=9> */
.L_x_11947:
[----:B------:R-:W-:Y:S05]  /*0d10*/  BSYNC B0 ;  /* 0x0000000000007941 */ /* 0x000fea0003800000 */
.L_x_11946:
        /* <DEDUP_REMOVED lines=17> */
.L_x_11975:
[----:B-----5:R-:W-:Y:S02]  /*0e30*/  HADD2.F32 R73, -RZ, R68.H0_H0 ;  /* 0x20000044ff497230 */ /* 0x020fe40000004100 */
[----:B------:R-:W-:-:S03]  /*0e40*/  @P3 HADD2.F32 R56, -RZ, R4.H0_H0 ;  /* 0x20000004ff383230 */ /* 0x000fc60000004100 */
[----:B------:R-:W-:-:S04]  /*0e50*/  FMUL.FTZ R73, R73, UR8 ;  /* 0x0000000849497c20 */ /* 0x000fc80008410000 */
[----:B------:R-:W-:-:S07]  /*0e60*/  @P3 FADD.FTZ R73, R56, R73 ;  /* 0x0000004938493221 */ /* 0x000fce0000010000 */
.L_x_11976:
[----:B------:R-:W-:Y:S05]  /*0e70*/  BSYNC B1 ;  /* 0x0000000000017941 */ /* 0x000fea0003800000 */
.L_x_11974:
[----:B------:R-:W-:Y:S04]  /*0e80*/  BSSY B1, `(.L_x_11977) ;  /* 0x000000a000017945 */ /* 0x000fe80003800000 */
[----:B------:R-:W-:Y:S05]  /*0e90*/  @P5 BRA `(.L_x_11978) ;  /* 0x0000000000105947 */ /* 0x000fea0003800000 */
[----:B------:R-:W-:Y:S01]  /*0ea0*/  HFMA2.MMA R74, -RZ, RZ, 0, 0 ;  /* 0x00000000ff4a7435 */ /* 0x000fe200000001ff */
[----:B------:R-:W-:Y:S10]  /*0eb0*/  @!P3 BRA `(.L_x_11979) ;  /* 0x000000000018b947 */ /* 0x000ff40003800000 */
[----:B-----5:R-:W-:Y:S01]  /*0ec0*/  HADD2.F32 R74, -RZ, R4.H1_H1 ;  /* 0x30000004ff4a7230 */ /* 0x020fe20000004100 */
[----:B------:R-:W-:Y:S06]  /*0ed0*/  BRA `(.L_x_11979) ;  /* 0x0000000000107947 */ /* 0x000fec0003800000 */
.L_x_11978:
[----:B-----5:R-:W-:Y:S02]  /*0ee0*/  HADD2.F32 R74, -RZ, R68.H1_H1 ;  /* 0x30000044ff4a7230 */ /* 0x020fe40000004100 */
[----:B------:R-:W-:-:S03]  /*0ef0*/  @P3 HADD2.F32 R57, -RZ, R4.H1_H1 ;  /* 0x30000004ff393230 */ /* 0x000fc60000004100 */
[----:B------:R-:W-:-:S04]  /*0f00*/  FMUL.FTZ R74, R74, UR8 ;  /* 0x000000084a4a7c20 */ /* 0x000fc80008410000 */
[----:B------:R-:W-:-:S07]  /*0f10*/  @P3 FADD.FTZ R74, R57, R74 ;  /* 0x0000004a394a3221 */ /* 0x000fce0000010000 */
.L_x_11979:
[----:B------:R-:W-:Y:S05]  /*0f20*/  BSYNC B1 ;  /* 0x0000000000017941 */ /* 0x000fea0003800000 */
.L_x_11977:
[----:B------:R-:W-:Y:S04]  /*0f30*/  BSSY B1, `(.L_x_11980) ;  /* 0x000000a000017945 */ /* 0x000fe80003800000 */
[----:B------:R-:W-:Y:S05]  /*0f40*/  @P5 BRA `(.L_x_11981) ;  /* 0x0000000000105947 */ /* 0x000fea0003800000 */
[----:B------:R-:W-:Y:S01]  /*0f50*/  MOV R75, RZ ;  /* 0x000000ff004b7202 */ /* 0x000fe20000000f00 */
[----:B------:R-:W-:Y:S06]  /*0f60*/  @!P3 BRA `(.L_x_11982) ;  /* 0x000000000018b947 */ /* 0x000fec0003800000 */
[----:B-----5:R-:W-:Y:S01]  /*0f70*/  HADD2.F32 R75, -RZ, R5.H0_H0 ;  /* 0x20000005ff4b7230 */ /* 0x020fe20000004100 */
[----:B------:R-:W-:Y:S06]  /*0f80*/  BRA `(.L_x_11982) ;  /* 0x0000000000107947 */ /* 0x000fec0003800000 */
.L_x_11981:
[----:B-----5:R-:W-:Y:S02]  /*0f90*/  HADD2.F32 R75, -RZ, R69.H0_H0 ;  /* 0x20000045ff4b7230 */ /* 0x020fe40000004100 */
[----:B------:R-:W-:-:S03]  /*0fa0*/  @P3 HADD2.F32 R56, -RZ, R5.H0_H0 ;  /* 0x20000005ff383230 */ /* 0x000fc60000004100 */
[----:B------:R-:W-:-:S04]  /*0fb0*/  FMUL.FTZ R75, R75, UR8 ;  /* 0x000000084b4b7c20 */ /* 0x000fc80008410000 */
[----:B------:R-:W-:-:S07]  /*0fc0*/  @P3 FADD.FTZ R75, R56, R75 ;  /* 0x0000004b384b3221 */ /* 0x000fce0000010000 */
.L_x_11982:
[----:B------:R-:W-:Y:S05]  /*0fd0*/  BSYNC B1 ;  /* 0x0000000000017941 */ /* 0x000fea0003800000 */
.L_x_11980:
[----:B------:R-:W-:Y:S04]  /*0fe0*/  BSSY B1, `(.L_x_11983) ;  /* 0x000000a000017945 */ /* 0x000fe80003800000 */
[----:B------:R-:W-:Y:S05]  /*0ff0*/  @P5 BRA `(.L_x_11984) ;  /* 0x0000000000105947 */ /* 0x000fea0003800000 */
[----:B------:R-:W-:Y:S01]  /*1000*/  HFMA2.MMA R76, -RZ, RZ, 0, 0 ;  /* 0x00000000ff4c7435 */ /* 0x000fe200000001ff */
[----:B------:R-:W-:Y:S10]  /*1010*/  @!P3 BRA `(.L_x_11985) ;  /* 0x000000000018b947 */ /* 0x000ff40003800000 */
[----:B-----5:R-:W-:Y:S01]  /*1020*/  HADD2.F32 R76, -RZ, R5.H1_H1 ;  /* 0x30000005ff4c7230 */ /* 0x020fe20000004100 */
[----:B------:R-:W-:Y:S06]  /*1030*/  BRA `(.L_x_11985) ;  /* 0x0000000000107947 */ /* 0x000fec0003800000 */
.L_x_11984:
[----:B-----5:R-:W-:Y:S02]  /*1040*/  HADD2.F32 R76, -RZ, R69.H1_H1 ;  /* 0x30000045ff4c7230 */ /* 0x020fe40000004100 */
[----:B------:R-:W-:-:S03]  /*1050*/  @P3 HADD2.F32 R57, -RZ, R5.H1_H1 ;  /* 0x30000005ff393230 */ /* 0x000fc60000004100 */
[----:B------:R-:W-:-:S04]  /*1060*/  FMUL.FTZ R76, R76, UR8 ;  /* 0x000000084c4c7c20 */ /* 0x000fc80008410000 */
[----:B------:R-:W-:-:S07]  /*1070*/  @P3 FADD.FTZ R76, R57, R76 ;  /* 0x0000004c394c3221 */ /* 0x000fce0000010000 */
.L_x_11985:
[----:B------:R-:W-:Y:S05]  /*1080*/  BSYNC B1 ;  /* 0x0000000000017941 */ /* 0x000fea0003800000 */
.L_x_11983:
[----:B------:R-:W-:Y:S04]  /*1090*/  BSSY B1, `(.L_x_11986) ;  /* 0x000000a000017945 */ /* 0x000fe80003800000 */
[----:B------:R-:W-:Y:S05]  /*10a0*/  @P5 BRA `(.L_x_11987) ;  /* 0x0000000000105947 */ /* 0x000fea0003800000 */
[----:B------:R-:W-:Y:S01]  /*10b0*/  MOV R77, RZ ;  /* 0x000000ff004d7202 */ /* 0x000fe20000000f00 */
[----:B------:R-:W-:Y:S06]  /*10c0*/  @!P3 BRA `(.L_x_11988) ;  /* 0x000000000018b947 */ /* 0x000fec0003800000 */
[----:B-----5:R-:W-:Y:S01]  /*10d0*/  HADD2.F32 R77, -RZ, R6.H0_H0 ;  /* 0x20000006ff4d7230 */ /* 0x020fe20000004100 */
[----:B------:R-:W-:Y:S06]  /*10e0*/  BRA `(.L_x_11988) ;  /* 0x0000000000107947 */ /* 0x000fec0003800000 */
.L_x_11987:
[----:B-----5:R-:W-:Y:S02]  /*10f0*/  HADD2.F32 R77, -RZ, R70.H0_H0 ;  /* 0x20000046ff4d7230 */ /* 0x020fe40000004100 */
[----:B------:R-:W-:-:S03]  /*1100*/  @P3 HADD2.F32 R56, -RZ, R6.H0_H0 ;  /* 0x20000006ff383230 */ /* 0x000fc60000004100 */
[----:B------:R-:W-:-:S04]  /*1110*/  FMUL.FTZ R77, R77, UR8 ;  /* 0x000000084d4d7c20 */ /* 0x000fc80008410000 */
[----:B------:R-:W-:-:S07]  /*1120*/  @P3 FADD.FTZ R77, R56, R77 ;  /* 0x0000004d384d3221 */ /* 0x000fce0000010000 */
.L_x_11988:
[----:B------:R-:W-:Y:S05]  /*1130*/  BSYNC B1 ;  /* 0x0000000000017941 */ /* 0x000fea0003800000 */
.L_x_11986:
[----:B------:R-:W-:Y:S04]  /*1140*/  BSSY B1, `(.L_x_11989) ;  /* 0x000000a000017945 */ /* 0x000fe80003800000 */
[----:B------:R-:W-:Y:S05]  /*1150*/  @P5 BRA `(.L_x_11990) ;  /* 0x0000000000105947 */ /* 0x000fea0003800000 */
[----:B------:R-:W-:Y:S01]  /*1160*/  HFMA2.MMA R78, -RZ, RZ, 0, 0 ;  /* 0x00000000ff4e7435 */ /* 0x000fe200000001ff */
[----:B------:R-:W-:Y:S10]  /*1170*/  @!P3 BRA `(.L_x_11991) ;  /* 0x000000000018b947 */ /* 0x000ff40003800000 */
[----:B-----5:R-:W-:Y:S01]  /*1180*/  HADD2.F32 R78, -RZ, R6.H1_H1 ;  /* 0x30000006ff4e7230 */ /* 0x020fe20000004100 */
[----:B------:R-:W-:Y:S06]  /*1190*/  BRA `(.L_x_11991) ;  /* 0x0000000000107947 */ /* 0x000fec0003800000 */
.L_x_11990:
[----:B-----5:R-:W-:Y:S02]  /*11a0*/  HADD2.F32 R78, -RZ, R70.H1_H1 ;  /* 0x30000046ff4e7230 */ /* 0x020fe40000004100 */
[----:B------:R-:W-:-:S03]  /*11b0*/  @P3 HADD2.F32 R57, -RZ, R6.H1_H1 ;  /* 0x30000006ff393230 */ /* 0x000fc60000004100 */
[----:B------:R-:W-:-:S04]  /*11c0*/  FMUL.FTZ R78, R78, UR8 ;  /* 0x000000084e4e7c20 */ /* 0x000fc80008410000 */
[----:B------:R-:W-:-:S07]  /*11d0*/  @P3 FADD.FTZ R78, R57, R78 ;  /* 0x0000004e394e3221 */ /* 0x000fce0000010000 */
.L_x_11991:
[----:B------:R-:W-:Y:S05]  /*11e0*/  BSYNC B1 ;  /* 0x0000000000017941 */ /* 0x000fea0003800000 */
.L_x_11989:
[----:B------:R-:W-:Y:S04]  /*11f0*/  BSSY B1, `(.L_x_11992) ;  /* 0x000000a000017945 */ /* 0x000fe80003800000 */
[----:B------:R-:W-:Y:S05]  /*1200*/  @P5 BRA `(.L_x_11993) ;  /* 0x0000000000105947 */ /* 0x000fea0003800000 */
[----:B------:R-:W-:Y:S01]  /*1210*/  MOV R79, RZ ;  /* 0x000000ff004f7202 */ /* 0x000fe20000000f00 */
[----:B------:R-:W-:Y:S06]  /*1220*/  @!P3 BRA `(.L_x_11994) ;  /* 0x000000000018b947 */ /* 0x000fec0003800000 */
[----:B-----5:R-:W-:Y:S01]  /*1230*/  HADD2.F32 R79, -RZ, R7.H0_H0 ;  /* 0x20000007ff4f7230 */ /* 0x020fe20000004100 */
[----:B------:R-:W-:Y:S06]  /*1240*/  BRA `(.L_x_11994) ;  /* 0x0000000000107947 */ /* 0x000fec0003800000 */
.L_x_11993:
[----:B-----5:R-:W-:Y:S02]  /*1250*/  HADD2.F32 R79, -RZ, R71.H0_H0 ;  /* 0x20000047ff4f7230 */ /* 0x020fe40000004100 */
[----:B------:R-:W-:-:S03]  /*1260*/  @P3 HADD2.F32 R56, -RZ, R7.H0_H0 ;  /* 0x20000007ff383230 */ /* 0x000fc60000004100 */
[----:B------:R-:W-:-:S04]  /*1270*/  FMUL.FTZ R79, R79, UR8 ;  /* 0x000000084f4f7c20 */ /* 0x000fc80008410000 */
[----:B------:R-:W-:-:S07]  /*1280*/  @P3 FADD.FTZ R79, R56, R79 ;  /* 0x0000004f384f3221 */ /* 0x000fce0000010000 */
.L_x_11994:
[----:B------:R-:W-:Y:S05]  /*1290*/  BSYNC B1 ;  /* 0x0000000000017941 */ /* 0x000fea0003800000 */
.L_x_11992:
[----:B------:R-:W-:Y:S04]  /*12a0*/  BSSY B1, `(.L_x_11995) ;  /* 0x000000a000017945 */ /* 0x000fe80003800000 */
[----:B------:R-:W-:Y:S05]  /*12b0*/  @P5 BRA `(.L_x_11996) ;  /* 0x0000000000105947 */ /* 0x000fea0003800000 */
[----:B------:R-:W-:Y:S01]  /*12c0*/  HFMA2.MMA R80, -RZ, RZ, 0, 0 ;  /* 0x00000000ff507435 */ /* 0x000fe200000001ff */
[----:B------:R-:W-:Y:S10]  /*12d0*/  @!P3 BRA `(.L_x_11997) ;  /* 0x000000000018b947 */ /* 0x000ff40003800000 */
[----:B-----5:R-:W-:Y:S01]  /*12e0*/  HADD2.F32 R80, -RZ, R7.H1_H1 ;  /* 0x30000007ff507230 */ /* 0x020fe20000004100 */
[----:B------:R-:W-:Y:S06]  /*12f0*/  BRA `(.L_x_11997) ;  /* 0x0000000000107947 */ /* 0x000fec0003800000 */
.L_x_11996:
[----:B-----5:R-:W-:Y:S02]  /*1300*/  HADD2.F32 R80, -RZ, R71.H1_H1 ;  /* 0x30000047ff507230 */ /* 0x020fe40000004100 */
[----:B------:R-:W-:-:S03]  /*1310*/  @P3 HADD2.F32 R57, -RZ, R7.H1_H1 ;  /* 0x30000007ff393230 */ /* 0x000fc60000004100 */
[----:B------:R-:W-:-:S04]  /*1320*/  FMUL.FTZ R80, R80, UR8 ;  /* 0x0000000850507c20 */ /* 0x000fc80008410000 */
[----:B------:R-:W-:-:S07]  /*1330*/  @P3 FADD.FTZ R80, R57, R80 ;  /* 0x0000005039503221 */ /* 0x000fce0000010000 */
.L_x_11997:
[----:B------:R-:W-:Y:S05]  /*1340*/  BSYNC B1 ;  /* 0x0000000000017941 */ /* 0x000fea0003800000 */
.L_x_11995:
        /* <DEDUP_REMOVED lines=9> */
.L_x_11973:
[----:B------:R-:W-:Y:S05]  /*13e0*/  BSYNC B0 ;  /* 0x0000000000007941 */ /* 0x000fea0003800000 */
.L_x_11972:
        /* <DEDUP_REMOVED lines=17> */
.L_x_12001:
[----:B-----5:R-:W-:Y:S02]  /*1500*/  HADD2.F32 R81, -RZ, R68.H0_H0 ;  /* 0x20000044ff517230 */ /* 0x020fe40000004100 */
[----:B------:R-:W-:-:S03]  /*1510*/  @P3 HADD2.F32 R0, -RZ, R4.H0_H0 ;  /* 0x20000004ff003230 */ /* 0x000fc60000004100 */
[----:B------:R-:W-:-:S04]  /*1520*/  FMUL.FTZ R81, R81, UR8 ;  /* 0x0000000851517c20 */ /* 0x000fc80008410000 */
[----:B------:R-:W-:-:S07]  /*1530*/  @P3 FADD.FTZ R81, R0, R81 ;  /* 0x0000005100513221 */ /* 0x000fce0000010000 */
.L_x_12002:
[----:B------:R-:W-:Y:S05]  /*1540*/  BSYNC B1 ;  /* 0x0000000000017941 */ /* 0x000fea0003800000 */
.L_x_12000:
[----:B------:R-:W-:Y:S04]  /*1550*/  BSSY B1, `(.L_x_12003) ;  /* 0x000000a000017945 */ /* 0x000fe80003800000 */
[----:B------:R-:W-:Y:S05]  /*1560*/  @P4 BRA `(.L_x_12004) ;  /* 0x0000000000104947 */ /* 0x000fea0003800000 */
[----:B------:R-:W-:Y:S01]  /*1570*/  HFMA2.MMA R82, -RZ, RZ, 0, 0 ;  /* 0x00000000ff527435 */ /* 0x000fe200000001ff */
[----:B------:R-:W-:Y:S10]  /*1580*/  @!P3 BRA `(.L_x_12005) ;  /* 0x000000000018b947 */ /* 0x000ff40003800000 */
[----:B-----5:R-:W-:Y:S01]  /*1590*/  HADD2.F32 R82, -RZ, R4.H1_H1 ;  /* 0x30000004ff527230 */ /* 0x020fe20000004100 */
[----:B------:R-:W-:Y:S06]  /*15a0*/  BRA `(.L_x_12005) ;  /* 0x0000000000107947 */ /* 0x000fec0003800000 */
.L_x_12004:
[----:B-----5:R-:W-:Y:S02]  /*15b0*/  HADD2.F32 R82, -RZ, R68.H1_H1 ;  /* 0x30000044ff527230 */ /* 0x020fe40000004100 */
[----:B------:R-:W-:-:S03]  /*15c0*/  @P3 HADD2.F32 R57, -RZ, R4.H1_H1 ;  /* 0x30000004ff393230 */ /* 0x000fc60000004100 */
[----:B------:R-:W-:-:S04]  /*15d0*/  FMUL.FTZ R82, R82, UR8 ;  /* 0x0000000852527c20 */ /* 0x000fc80008410000 */
[----:B------:R-:W-:-:S07]  /*15e0*/  @P3 FADD.FTZ R82, R57, R82 ;  /* 0x0000005239523221 */ /* 0x000fce0000010000 */
.L_x_12005:
[----:B------:R-:W-:Y:S05]  /*15f0*/  BSYNC B1 ;  /* 0x0000000000017941 */ /* 0x000fea0003800000 */
.L_x_12003:
[----:B------:R-:W-:Y:S04]  /*1600*/  BSSY B1, `(.L_x_12006) ;  /* 0x000000a000017945 */ /* 0x000fe80003800000 */
[----:B------:R-:W-:Y:S05]  /*1610*/  @P4 BRA `(.L_x_12007) ;  /* 0x0000000000104947 */ /* 0x000fea0003800000 */
[----:B------:R-:W-:Y:S01]  /*1620*/  MOV R83, RZ ;  /* 0x000000ff00537202 */ /* 0x000fe20000000f00 */
[----:B------:R-:W-:Y:S06]  /*1630*/  @!P3 BRA `(.L_x_12008) ;  /* 0x000000000018b947 */ /* 0x000fec0003800000 */
[----:B-----5:R-:W-:Y:S01]  /*1640*/  HADD2.F32 R83, -RZ, R5.H0_H0 ;  /* 0x20000005ff537230 */ /* 0x020fe20000004100 */
[----:B------:R-:W-:Y:S06]  /*1650*/  BRA `(.L_x_12008) ;  /* 0x0000000000107947 */ /* 0x000fec0003800000 */
.L_x_12007:
[----:B-----5:R-:W-:Y:S02]  /*1660*/  HADD2.F32 R83, -RZ, R69.H0_H0 ;  /* 0x20000045ff537230 */ /* 0x020fe40000004100 */
[----:B------:R-:W-:-:S03]  /*1670*/  @P3 HADD2.F32 R0, -RZ, R5.H0_H0 ;  /* 0x20000005ff003230 */ /* 0x000fc60000004100 */
[----:B------:R-:W-:-:S04]  /*1680*/  FMUL.FTZ R83, R83, UR8 ;  /* 0x0000000853537c20 */ /* 0x000fc80008410000 */
[----:B------:R-:W-:-:S07]  /*1690*/  @P3 FADD.FTZ R83, R0, R83 ;  /* 0x0000005300533221 */ /* 0x000fce0000010000 */
.L_x_12008:
[----:B------:R-:W-:Y:S05]  /*16a0*/  BSYNC B1 ;  /* 0x0000000000017941 */ /* 0x000fea0003800000 */
.L_x_12006:
[----:B------:R-:W-:Y:S04]  /*16b0*/  BSSY B1, `(.L_x_12009) ;  /* 0x000000a000017945 */ /* 0x000fe80003800000 */
[----:B------:R-:W-:Y:S05]  /*16c0*/  @P4 BRA `(.L_x_12010) ;  /* 0x0000000000104947 */ /* 0x000fea0003800000 */
[----:B------:R-:W-:Y:S01]  /*16d0*/  HFMA2.MMA R84, -RZ, RZ, 0, 0 ;  /* 0x00000000ff547435 */ /* 0x000fe200000001ff */
[----:B------:R-:W-:Y:S10]  /*16e0*/  @!P3 BRA `(.L_x_12011) ;  /* 0x000000000018b947 */ /* 0x000ff40003800000 */
[----:B-----5:R-:W-:Y:S01]  /*16f0*/  HADD2.F32 R84, -RZ, R5.H1_H1 ;  /* 0x30000005ff547230 */ /* 0x020fe20000004100 */
[----:B------:R-:W-:Y:S06]  /*1700*/  BRA `(.L_x_12011) ;  /* 0x0000000000107947 */ /* 0x000fec0003800000 */
.L_x_12010:
[----:B-----5:R-:W-:Y:S02]  /*1710*/  HADD2.F32 R84, -RZ, R69.H1_H1 ;  /* 0x30000045ff547230 */ /* 0x020fe40000004100 */
[----:B------:R-:W-:-:S03]  /*1720*/  @P3 HADD2.F32 R57, -RZ, R5.H1_H1 ;  /* 0x30000005ff393230 */ /* 0x000fc60000004100 */
[----:B------:R-:W-:-:S04]  /*1730*/  FMUL.FTZ R84, R84, UR8 ;  /* 0x0000000854547c20 */ /* 0x000fc80008410000 */
[----:B------:R-:W-:-:S07]  /*1740*/  @P3 FADD.FTZ R84, R57, R84 ;  /* 0x0000005439543221 */ /* 0x000fce0000010000 */
.L_x_12011:
[----:B------:R-:W-:Y:S05]  /*1750*/  BSYNC B1 ;  /* 0x0000000000017941 */ /* 0x000fea0003800000 */
.L_x_12009:
[----:B------:R-:W-:Y:S04]  /*1760*/  BSSY B1, `(.L_x_12012) ;  /* 0x000000a000017945 */ /* 0x000fe80003800000 */
[----:B------:R-:W-:Y:S05]  /*1770*/  @P4 BRA `(.L_x_12013) ;  /* 0x0000000000104947 */ /* 0x000fea0003800000 */
[----:B------:R-:W-:Y:S01]  /*1780*/  MOV R85, RZ ;  /* 0x000000ff00557202 */ /* 0x000fe20000000f00 */
[----:B------:R-:W-:Y:S06]  /*1790*/  @!P3 BRA `(.L_x_12014) ;  /* 0x000000000018b947 */ /* 0x000fec0003800000 */
[----:B-----5:R-:W-:Y:S01]  /*17a0*/  HADD2.F32 R85, -RZ, R6.H0_H0 ;  /* 0x20000006ff557230 */ /* 0x020fe20000004100 */
[----:B------:R-:W-:Y:S06]  /*17b0*/  BRA `(.L_x_12014) ;  /* 0x0000000000107947 */ /* 0x000fec0003800000 */
.L_x_12013:
[----:B-----5:R-:W-:Y:S02]  /*17c0*/  HADD2.F32 R85, -RZ, R70.H0_H0 ;  /* 0x20000046ff557230 */ /* 0x020fe40000004100 */
[----:B------:R-:W-:-:S03]  /*17d0*/  @P3 HADD2.F32 R0, -RZ, R6.H0_H0 ;  /* 0x20000006ff003230 */ /* 0x000fc60000004100 */
[----:B------:R-:W-:-:S04]  /*17e0*/  FMUL.FTZ R85, R85, UR8 ;  /* 0x0000000855557c20 */ /* 0x000fc80008410000 */
[----:B------:R-:W-:-:S07]  /*17f0*/  @P3 FADD.FTZ R85, R0, R85 ;  /* 0x0000005500553221 */ /* 0x000fce0000010000 */
.L_x_12014:
[----:B------:R-:W-:Y:S05]  /*1800*/  BSYNC B1 ;  /* 0x0000000000017941 */ /* 0x000fea0003800000 */
.L_x_12012:
[----:B------:R-:W-:Y:S04]  /*1810*/  BSSY B1, `(.L_x_12015) ;  /* 0x000000a000017945 */ /* 0x000fe80003800000 */
[----:B------:R-:W-:Y:S05]  /*1820*/  @P4 BRA `(.L_x_12016) ;  /* 0x0000000000104947 */ /* 0x000fea0003800000 */
[----:B------:R-:W-:Y:S01]  /*1830*/  HFMA2.MMA R86, -RZ, RZ, 0, 0 ;  /* 0x00000000ff567435 */ /* 0x000fe200000001ff */
[----:B------:R-:W-:Y:S10]  /*1840*/  @!P3 BRA `(.L_x_12017) ;  /* 0x000000000018b947 */ /* 0x000ff40003800000 */
[----:B-----5:R-:W-:Y:S01]  /*1850*/  HADD2.F32 R86, -RZ, R6.H1_H1 ;  /* 0x30000006ff567230 */ /* 0x020fe20000004100 */
[----:B------:R-:W-:Y:S06]  /*1860*/  BRA `(.L_x_12017) ;  /* 0x0000000000107947 */ /* 0x000fec0003800000 */
.L_x_12016:
[----:B-----5:R-:W-:Y:S02]  /*1870*/  HADD2.F32 R86, -RZ, R70.H1_H1 ;  /* 0x30000046ff567230 */ /* 0x020fe40000004100 */
[----:B------:R-:W-:-:S03]  /*1880*/  @P3 HADD2.F32 R57, -RZ, R6.H1_H1 ;  /* 0x30000006ff393230 */ /* 0x000fc60000004100 */
[----:B------:R-:W-:-:S04]  /*1890*/  FMUL.FTZ R86, R86, UR8 ;  /* 0x0000000856567c20 */ /* 0x000fc80008410000 */
[----:B------:R-:W-:-:S07]  /*18a0*/  @P3 FADD.FTZ R86, R57, R86 ;  /* 0x0000005639563221 */ /* 0x000fce0000010000 */
.L_x_12017:
[----:B------:R-:W-:Y:S05]  /*18b0*/  BSYNC B1 ;  /* 0x0000000000017941 */ /* 0x000fea0003800000 */
.L_x_12015:
[----:B------:R-:W-:Y:S04]  /*18c0*/  BSSY B1, `(.L_x_12018) ;  /* 0x000000a000017945 */ /* 0x000fe80003800000 */
[----:B------:R-:W-:Y:S05]  /*18d0*/  @P4 BRA `(.L_x_12019) ;  /* 0x0000000000104947 */ /* 0x000fea0003800000 */
[----:B------:R-:W-:Y:S01]  /*18e0*/  MOV R87, RZ ;  /* 0x000000ff00577202 */ /* 0x000fe20000000f00 */
[----:B------:R-:W-:Y:S06]  /*18f0*/  @!P3 BRA `(.L_x_12020) ;  /* 0x000000000018b947 */ /* 0x000fec0003800000 */
[----:B-----5:R-:W-:Y:S01]  /*1900*/  HADD2.F32 R87, -RZ, R7.H0_H0 ;  /* 0x20000007ff577230 */ /* 0x020fe20000004100 */
[----:B------:R-:W-:Y:S06]  /*1910*/  BRA `(.L_x_12020) ;  /* 0x0000000000107947 */ /* 0x000fec0003800000 */
.L_x_12019:
[----:B-----5:R-:W-:Y:S02]  /*1920*/  HADD2.F32 R87, -RZ, R71.H0_H0 ;  /* 0x20000047ff577230 */ /* 0x020fe40000004100 */
[----:B------:R-:W-:-:S03]  /*1930*/  @P3 HADD2.F32 R0, -RZ, R7.H0_H0 ;  /* 0x20000007ff003230 */ /* 0x000fc60000004100 */
[----:B------:R-:W-:-:S04]  /*1940*/  FMUL.FTZ R87, R87, UR8 ;  /* 0x0000000857577c20 */ /* 0x000fc80008410000 */
[----:B------:R-:W-:-:S07]  /*1950*/  @P3 FADD.FTZ R87, R0, R87 ;  /* 0x0000005700573221 */ /* 0x000fce0000010000 */
.L_x_12020:
[----:B------:R-:W-:Y:S05]  /*1960*/  BSYNC B1 ;  /* 0x0000000000017941 */ /* 0x000fea0003800000 */
.L_x_12018:
[----:B------:R-:W-:Y:S04]  /*1970*/  BSSY B1, `(.L_x_12021) ;  /* 0x000000a000017945 */ /* 0x000fe80003800000 */
[----:B------:R-:W-:Y:S05]  /*1980*/  @P4 BRA `(.L_x_12022) ;  /* 0x0000000000104947 */ /* 0x000fea0003800000 */
[----:B------:R-:W-:Y:S01]  /*1990*/  HFMA2.MMA R88, -RZ, RZ, 0, 0 ;  /* 0x00000000ff587435 */ /* 0x000fe200000001ff */
[----:B------:R-:W-:Y:S10]  /*19a0*/  @!P3 BRA `(.L_x_12023) ;  /* 0x000000000018b947 */ /* 0x000ff40003800000 */
[----:B-----5:R-:W-:Y:S01]  /*19b0*/  HADD2.F32 R88, -RZ, R7.H1_H1 ;  /* 0x30000007ff587230 */ /* 0x020fe20000004100 */
[----:B------:R-:W-:Y:S06]  /*19c0*/  BRA `(.L_x_12023) ;  /* 0x0000000000107947 */ /* 0x000fec0003800000 */
.L_x_12022:
[----:B-----5:R-:W-:Y:S02]  /*19d0*/  HADD2.F32 R88, -RZ, R71.H1_H1 ;  /* 0x30000047ff587230 */ /* 0x020fe40000004100 */
[----:B------:R-:W-:-:S03]  /*19e0*/  @P3 HADD2.F32 R57, -RZ, R7.H1_H1 ;  /* 0x30000007ff393230 */ /* 0x000fc60000004100 */
[----:B------:R-:W-:-:S04]  /*19f0*/  FMUL.FTZ R88, R88, UR8 ;  /* 0x0000000858587c20 */ /* 0x000fc80008410000 */
[----:B------:R-:W-:-:S07]  /*1a00*/  @P3 FADD.FTZ R88, R57, R88 ;  /* 0x0000005839583221 */ /* 0x000fce0000010000 */
.L_x_12023:
[----:B------:R-:W-:Y:S05]  /*1a10*/  BSYNC B1 ;  /* 0x0000000000017941 */ /* 0x000fea0003800000 */
.L_x_12021:
[----:B------:R-:W0:Y:S01]  /*1a20*/  LDC.64 R90, c[0x0][0x238] ;  /* 0x00008e00ff5a7b82 */ /* 0x000e220000000a00 */
[----:B------:R-:W-:Y:S02]  /*1a30*/  F2FP.F16.F32.PACK_AB R59, R88, R87 ;  /* 0x00000057583b723e */ /* 0x000fe400000000ff */
[----:B------:R-:W-:Y:S02]  /*1a40*/  F2FP.F16.F32.PACK_AB R58, R86, R85 ;  /* 0x00000055563a723e */ /* 0x000fe400000000ff */
[----:B------:R-:W-:Y:S02]  /*1a50*/  F2FP.F16.F32.PACK_AB R57, R84, R83 ;  /* 0x000000535439723e */ /* 0x000fe400000000ff */
[----:B------:R-:W-:Y:S01]  /*1a60*/  F2FP.F16.F32.PACK_AB R56, R82, R81 ;  /* 0x000000515238723e */ /* 0x000fe200000000ff */
[----:B0-----:R-:W-:-:S05]  /*1a70*/  IMAD.WIDE.U32 R90, R97, 0x10, R90 ;  /* 0x00000010615a7825 */ /* 0x001fca00078e005a */
[----:B------:R4:W-:Y:S02]  /*1a80*/  STG.E.128 desc[UR4][R90.64], R56 ;  /* 0x000000385a007986 */ /* 0x0009e4000c101d04 */
.L_x_11999:
[----:B------:R-:W-:Y:S05]  /*1a90*/  BSYNC B0 ;  /* 0x0000000000007941 */ /* 0x000fea0003800000 */
.L_x_11998:
        /* <DEDUP_REMOVED lines=100> */
.L_x_12043:
        /* <DEDUP_REMOVED lines=59> */
.L_x_12028:
[----:B------:R-:W-:Y:S05]  /*2490*/  BSYNC B1 ;  /* 0x0000000000017941 */ /* 0x000fea0003800000 */
.L_x_12027:
        /* <DEDUP_REMOVED lines=34> */
.L_x_12030:
[----:B------:R-:W-:Y:S05]  /*26c0*/  BSYNC B1 ;  /* 0x0000000000017941 */ /* 0x000fea0003800000 */
.L_x_12029:
        /* <DEDUP_REMOVED lines=32> */
.L_x_12026:
[----:B------:R-:W-:Y:S05]  /*28d0*/  BSYNC B0 ;  /* 0x0000000000007941 */ /* 0x000fea0003800000 */
.L_x_12025:
[----:B-1-34-:R-:W1:Y:S02]  /*28e0*/  LDC.64 R56, c[0x0][0x210] ;  /* 0x00008400ff387b82 */ /* 0x01ae640000000a00 */
[----:B-1----:R-:W-:-:S04]  /*28f0*/  LEA R60, R56, R60, 0x2 ;  /* 0x0000003c383c7211 */ /* 0x002fc800078e10ff */
[----:B------:R-:W-:-:S13]  /*2900*/  ISETP.GE.AND P3, PT, R60, R57, PT ;  /* 0x000000393c00720c */ /* 0x000fda0003f66270 */
[----:B------:R-:W-:Y:S05]  /*2910*/  @!P3 BRA `(.L_x_12031) ;  /* 0xffffffd800fcb947 */ /* 0x000fea000383ffff */
[----:B------:R-:W-:Y:S05]  /*2920*/  EXIT ;  /* 0x000000000000794d */ /* 0x000fea0003800000 */
.L_x_12024:
        /* <DEDUP_REMOVED lines=8> */
.L_x_12033:
[----:B------:R-:W-:Y:S05]  /*29b0*/  BSYNC B0 ;  /* 0x0000000000007941 */ /* 0x000fea0003800000 */
.L_x_12032:
        /* <DEDUP_REMOVED lines=10> */
.L_x_12034:
[----:B------:R-:W-:Y:S01]  /*2a60*/  HFMA2.MMA R100, -RZ, RZ, 0, 2.384185791015625e-07 ;  /* 0x00000004ff647435 */ /* 0x000fe200000001ff */
[----:B------:R-:W-:-:S05]  /*2a70*/  MOV R56, R97 ;  /* 0x0000006100387202 */ /* 0x000fca0000000f00 */
[----:B------:R-:W-:-:S05]  /*2a80*/  FADD.FTZ R56, R57, R56 ;  /* 0x0000003839387221 */ /* 0x000fca0000010000 */
[----:B------:R-:W-:-:S07]  /*2a90*/  MOV R99, R56 ;  /* 0x0000003800637202 */ /* 0x000fce0000000f00 */
[----:B------:R-:W-:Y:S05]  /*2aa0*/  WARPSYNC.COLLECTIVE R98, `(.L_x_12035) ;  /* 0x0000000062087348 */ /* 0x000fea0003c00000 */
[----:B------:R0:W1:Y:S02]  /*2ab0*/  SHFL.BFLY P6, R97, R99, R100, R101 ;  /* 0x0c00006463617389 */ /* 0x00006400000c0065 */
[----:B01----:R-:W-:Y:S01]  /*2ac0*/  ENDCOLLECTIVE ;  /* 0x000000000000791b */ /* 0x003fe20003800000 */
.L_x_12035:
[----:B------:R-:W-:Y:S01]  /*2ad0*/  HFMA2.MMA R100, -RZ, RZ, 0, 4.76837158203125e-07 ;  /* 0x00000008ff647435 */ /* 0x000fe200000001ff */
[----:B------:R-:W-:-:S05]  /*2ae0*/  MOV R59, R97 ;  /* 0x00000061003b7202 */ /* 0x000fca0000000f00 */
[----:B------:R-:W-:-:S05]  /*2af0*/  FADD.FTZ R59, R56, R59 ;  /* 0x0000003b383b7221 */ /* 0x000fca0000010000 */
[----:B------:R-:W-:-:S07]  /*2b00*/  MOV R99, R59 ;  /* 0x0000003b00637202 */ /* 0x000fce0000000f00 */
[----:B------:R-:W-:Y:S05]  /*2b10*/  WARPSYNC.COLLECTIVE R98, `(.L_x_12036) ;  /* 0x0000000062087348 */ /* 0x000fea0003c00000 */
[----:B------:R0:W1:Y:S02]  /*2b20*/  SHFL.BFLY P6, R97, R99, R100, R101 ;  /* 0x0c00006463617389 */ /* 0x00006400000c0065 */
[----:B01----:R-:W-:Y:S01]  /*2b30*/  ENDCOLLECTIVE ;  /* 0x000000000000791b */ /* 0x003fe20003800000 */
.L_x_12036:
[----:B------:R-:W-:Y:S01]  /*2b40*/  HFMA2.MMA R100, -RZ, RZ, 0, 9.5367431640625e-07 ;  /* 0x00000010ff647435 */ /* 0x000fe200000001ff */
[----:B------:R-:W-:-:S05]  /*2b50*/  MOV R58, R97 ;  /* 0x00000061003a7202 */ /* 0x000fca0000000f00 */
[----:B------:R-:W-:-:S05]  /*2b60*/  FADD.FTZ R58, R59, R58 ;  /* 0x0000003a3b3a7221 */ /* 0x000fca0000010000 */
[----:B------:R-:W-:-:S07]  /*2b70*/  MOV R99, R58 ;  /* 0x0000003a00637202 */ /* 0x000fce0000000f00 */
[----:B------:R-:W-:Y:S05]  /*2b80*/  WARPSYNC.COLLECTIVE R98, `(.L_x_12037) ;  /* 0x0000000062087348 */ /* 0x000fea0003c00000 */
[----:B------:R0:W1:Y:S02]  /*2b90*/  SHFL.BFLY P6, R97, R99, R100, R101 ;  /* 0x0c00006463617389 */ /* 0x00006400000c0065 */
[----:B01----:R-:W-:Y:S01]  /*2ba0*/  ENDCOLLECTIVE ;  /* 0x000000000000791b */ /* 0x003fe20003800000 */
.L_x_12037:
        /* <DEDUP_REMOVED lines=57> */
.L_x_12038:
[----:B------:R-:W-:Y:S01]  /*2f40*/  HFMA2.MMA R100, -RZ, RZ, 0, 1.1920928955078125e-07 ;  /* 0x00000002ff647435 */ /* 0x000fe200000001ff */
[----:B------:R-:W-:-:S05]  /*2f50*/  MOV R57, R97 ;  /* 0x0000006100397202 */ /* 0x000fca0000000f00 */
[----:B------:R-:W-:-:S05]  /*2f60*/  FADD.FTZ R57, R0, R57 ;  /* 0x0000003900397221 */ /* 0x000fca0000010000 */
[----:B------:R-:W-:-:S07]  /*2f70*/  MOV R99, R57 ;  /* 0x0000003900637202 */ /* 0x000fce0000000f00 */
[----:B------:R-:W-:Y:S05]  /*2f80*/  WARPSYNC.COLLECTIVE R98, `(.L_x_12039) ;  /* 0x0000000062087348 */ /* 0x000fea0003c00000 */
[----:B------:R0:W1:Y:S02]  /*2f90*/  SHFL.BFLY P6, R97, R99, R100, R101 ;  /* 0x0c00006463617389 */ /* 0x00006400000c0065 */
[----:B01----:R-:W-:Y:S01]  /*2fa0*/  ENDCOLLECTIVE ;  /* 0x000000000000791b */ /* 0x003fe20003800000 */
.L_x_12039:
[----:B------:R-:W-:Y:S01]  /*2fb0*/  HFMA2.MMA R100, -RZ, RZ, 0, 2.384185791015625e-07 ;  /* 0x00000004ff647435 */ /* 0x000fe200000001ff */
[----:B------:R-:W-:-:S05]  /*2fc0*/  MOV R56, R97 ;  /* 0x0000006100387202 */ /* 0x000fca0000000f00 */
[----:B------:R-:W-:-:S05]  /*2fd0*/  FADD.FTZ R56, R57, R56 ;  /* 0x0000003839387221 */ /* 0x000fca0000010000 */
[----:B------:R-:W-:-:S07]  /*2fe0*/  MOV R99, R56 ;  /* 0x0000003800637202 */ /* 0x000fce0000000f00 */
[----:B------:R-:W-:Y:S05]  /*2ff0*/  WARPSYNC.COLLECTIVE R98, `(.L_x_12040) ;  /* 0x0000000062087348 */ /* 0x000fea0003c00000 */
[----:B------:R0:W1:Y:S02]  /*3000*/  SHFL.BFLY P6, R97, R99, R100, R101 ;  /* 0x0c00006463617389 */ /* 0x00006400000c0065 */
[----:B01----:R-:W-:Y:S01]  /*3010*/  ENDCOLLECTIVE ;  /* 0x000000000000791b */ /* 0x003fe20003800000 */
.L_x_12040:
[----:B------:R-:W-:Y:S01]  /*3020*/  HFMA2.MMA R100, -RZ, RZ, 0, 4.76837158203125e-07 ;  /* 0x00000008ff647435 */ /* 0x000fe200000001ff */
[----:B------:R-:W-:-:S05]  /*3030*/  MOV R59, R97 ;  /* 0x00000061003b7202 */ /* 0x000fca0000000f00 */
[----:B------:R-:W-:-:S05]  /*3040*/  FADD.FTZ R59, R56, R59 ;  /* 0x0000003b383b7221 */ /* 0x000fca0000010000 */
[----:B------:R-:W-:-:S07]  /*3050*/  MOV R99, R59 ;  /* 0x0000003b00637202 */ /* 0x000fce0000000f00 */
[----:B------:R-:W-:Y:S05]  /*3060*/  WARPSYNC.COLLECTIVE R98, `(.L_x_12041) ;  /* 0x0000000062087348 */ /* 0x000fea0003c00000 */
[----:B------:R0:W1:Y:S02]  /*3070*/  SHFL.BFLY P6, R97, R99, R100, R101 ;  /* 0x0c00006463617389 */ /* 0x00006400000c0065 */
[----:B01----:R-:W-:Y:S01]  /*3080*/  ENDCOLLECTIVE ;  /* 0x000000000000791b */ /* 0x003fe20003800000 */
.L_x_12041:
[----:B------:R-:W-:Y:S01]  /*3090*/  HFMA2.MMA R100, -RZ, RZ, 0, 9.5367431640625e-07 ;  /* 0x00000010ff647435 */ /* 0x000fe200000001ff */
[----:B------:R-:W-:-:S05]  /*30a0*/  MOV R58, R97 ;  /* 0x00000061003a7202 */ /* 0x000fca0000000f00 */
[----:B------:R-:W-:-:S05]  /*30b0*/  FADD.FTZ R96, R59, R58 ;  /* 0x0000003a3b607221 */ /* 0x000fca0000010000 */
[----:B------:R-:W-:-:S07]  /*30c0*/  MOV R99, R96 ;  /* 0x0000006000637202 */ /* 0x000fce0000000f00 */
[----:B------:R-:W-:Y:S05]  /*30d0*/  WARPSYNC.COLLECTIVE R98, `(.L_x_12042) ;  /* 0x0000000062087348 */ /* 0x000fea0003c00000 */
[----:B------:R0:W1:Y:S02]  /*30e0*/  SHFL.BFLY P6, R97, R99, R100, R101 ;  /* 0x0c00006463617389 */ /* 0x00006400000c0065 */
[----:B01----:R-:W-:Y:S01]  /*30f0*/  ENDCOLLECTIVE ;  /* 0x000000000000791b */ /* 0x003fe20003800000 */
.L_x_12042:
[----:B------:R-:W-:Y:S05]  /*3100*/  BRA `(.L_x_12043) ;  /* 0xffffffec00f47947 */ /* 0x000fea000383ffff */
.L_x_12044:
        /* <DEDUP_REMOVED lines=15> */
.L_x_23530:


//--------------------- .text._ZN10layer_norm13ln_fwd_kernelINS_13Kernel_traitsIf6__halfS2_S2_fjLj768ELj1ELj4ELj1ELj16ENS_18Kernel_traits_baseILj768EfS2_S2_S2_fjLj128EEEEELb0ELb0ELb1ELb1EEEvNS_9FwdParamsE --------------------------
	.section	.text._ZN10layer_norm13ln_fwd_kernelINS_13Kernel_traitsIf6__halfS2_S2_fjLj768ELj1ELj4ELj1ELj16ENS_18Kernel_traits_baseILj768EfS2_S2_S2_fjLj128EEEEELb0ELb0ELb1ELb1EEEvNS_9FwdParamsE,"ax",@progbits
	.align	128
        .global         _ZN10layer_norm13ln_fwd_kernelINS_13Kernel_traitsIf6__halfS2_S2_fjLj768ELj1ELj4ELj1ELj16ENS_18Kernel_traits_baseILj768EfS2_S2_S2_fjLj128EEEEELb0ELb0ELb1ELb1EEEvNS_9FwdParamsE
        .type           _ZN10layer_norm13ln_fwd_kernelINS_13Kernel_traitsIf6__halfS2_S2_fjLj768ELj1ELj4ELj1ELj16ENS_18Kernel_traits_baseILj768EfS2_S2_S2_fjLj128EEEEELb0ELb0ELb1ELb1EEEvNS_9FwdParamsE,@function
        .size           _ZN10layer_norm13ln_fwd_kernelINS_13Kernel_traitsIf6__halfS2_S2_fjLj768ELj1ELj4ELj1ELj16ENS_18Kernel_traits_baseILj768EfS2_S2_S2_fjLj128EEEEELb0ELb0ELb1ELb1EEEvNS_9FwdParamsE,(.L_x_23531 - _ZN10layer_norm13ln_fwd_kernelINS_13Kernel_traitsIf6__halfS2_S2_fjLj768ELj1ELj4ELj1ELj16ENS_18Kernel_traits_baseILj768EfS2_S2_S2_fjLj128EEEEELb0ELb0ELb1ELb1EEEvNS_9FwdParamsE)
        .other          _ZN10layer_norm13ln_fwd_kernelINS_13Kernel_traitsIf6__halfS2_S2_fjLj768ELj1ELj4ELj1ELj16ENS_18Kernel_traits_baseILj768EfS2_S2_S2_fjLj128EEEEELb0ELb0ELb1ELb1EEEvNS_9FwdParamsE,@"STO_CUDA_ENTRY STV_DEFAULT"
_ZN10layer_norm13ln_fwd_kernelINS_13Kernel_traitsIf6__halfS2_S2_fjLj768ELj1ELj4ELj1ELj16ENS_18Kernel_traits_baseILj768EfS2_S2_S2_fjLj128EEEEELb0ELb0ELb1ELb1EEEvNS_9FwdParamsE:
.text._ZN10layer_norm13ln_fwd_kernelINS_13Kernel_traitsIf6__halfS2_S2_fjLj768ELj1ELj4ELj1ELj16ENS_18Kernel_traits_baseILj768EfS2_S2_S2_fjLj128EEEEELb0ELb0ELb1ELb1EEEvNS_9FwdParamsE:
        /* <DEDUP_REMOVED lines=49> */
.L_x_12120:
        /* <DEDUP_REMOVED lines=33> */
.L_x_12046:
[----:B-----5:R-:W-:Y:S02]  /*0520*/  HADD2.F32 R68, -RZ, R60.H0_H0 ;  /* 0x2000003cff447230 */ /* 0x020fe40000004100 */
[----:B------:R-:W-:-:S03]  /*0530*/  @P0 HADD2.F32 R3, -RZ, R56.H0_H0 ;  /* 0x20000038ff030230 */ /* 0x000fc60000004100 */
[----:B------:R-:W-:-:S04]  /*0540*/  FMUL.FTZ R68, R68, UR8 ;  /* 0x0000000844447c20 */ /* 0x000fc80008410000 */
[----:B------:R-:W-:-:S07]  /*0550*/  @P0 FADD.FTZ R68, R68, R3 ;  /* 0x0000000344440221 */ /* 0x000fce0000010000 */
.L_x_12047:
[----:B------:R-:W-:Y:S05]  /*0560*/  BSYNC B0 ;  /* 0x0000000000007941 */ /* 0x000fea0003800000 */
.L_x_12045:
[----:B------:R-:W-:Y:S04]  /*0570*/  BSSY B0, `(.L_x_12048) ;  /* 0x000000a000007945 */ /* 0x000fe80003800000 */
[----:B------:R-:W-:Y:S05]  /*0580*/  @P3 BRA `(.L_x_12049) ;  /* 0x0000000000103947 */ /* 0x000fea0003800000 */
[----:B------:R-:W-:Y:S01]  /*0590*/  MOV R7, RZ ;  /* 0x000000ff00077202 */ /* 0x000fe20000000f00 */
[----:B------:R-:W-:Y:S06]  /*05a0*/  @!P0 BRA `(.L_x_12050) ;  /* 0x0000000000188947 */ /* 0x000fec0003800000 */
[----:B-----5:R-:W-:Y:S01]  /*05b0*/  HADD2.F32 R7, -RZ, R56.H1_H1 ;  /* 0x30000038ff077230 */ /* 0x020fe20000004100 */
[----:B------:R-:W-:Y:S06]  /*05c0*/  BRA `(.L_x_12050) ;  /* 0x0000000000107947 */ /* 0x000fec0003800000 */
.L_x_12049:
[----:B-----5:R-:W-:Y:S02]  /*05d0*/  HADD2.F32 R7, -RZ, R60.H1_H1 ;  /* 0x3000003cff077230 */ /* 0x020fe40000004100 */
[----:B------:R-:W-:-:S03]  /*05e0*/  @P0 HADD2.F32 R0, -RZ, R56.H1_H1 ;  /* 0x30000038ff000230 */ /* 0x000fc60000004100 */
[----:B------:R-:W-:-:S04]  /*05f0*/  FMUL.FTZ R7, R7, UR8 ;  /* 0x0000000807077c20 */ /* 0x000fc80008410000 */
[----:B------:R-:W-:-:S07]  /*0600*/  @P0 FADD.FTZ R7, R7, R0 ;  /* 0x0000000007070221 */ /* 0x000fce0000010000 */
.L_x_12050:
[----:B------:R-:W-:Y:S05]  /*0610*/  BSYNC B0 ;  /* 0x0000000000007941 */ /* 0x000fea0003800000 */
.L_x_12048:
[----:B------:R-:W-:Y:S04]  /*0620*/  BSSY B0, `(.L_x_12051) ;  /* 0x000000a000007945 */ /* 0x000fe80003800000 */
[----:B------:R-:W-:Y:S05]  /*0630*/  @P3 BRA `(.L_x_12052) ;  /* 0x0000000000103947 */ /* 0x000fea0003800000 */
[----:B------:R-:W-:Y:S01]  /*0640*/  HFMA2.MMA R6, -RZ, RZ, 0, 0 ;  /* 0x00000000ff067435 */ /* 0x000fe200000001ff */
[----:B------:R-:W-:Y:S10]  /*0650*/  @!P0 BRA `(.L_x_12053) ;  /* 0x0000000000188947 */ /* 0x000ff40003800000 */
[----:B-----5:R-:W-:Y:S01]  /*0660*/  HADD2.F32 R6, -RZ, R57.H0_H0 ;  /* 0x20000039ff067230 */ /* 0x020fe20000004100 */
[----:B------:R-:W-:Y:S06]  /*0670*/  BRA `(.L_x_12053) ;  /* 0x0000000000107947 */ /* 0x000fec0003800000 */
.L_x_12052:
[----:B-----5:R-:W-:Y:S02]  /*0680*/  HADD2.F32 R6, -RZ, R61.H0_H0 ;  /* 0x2000003dff067230 */ /* 0x020fe40000004100 */
[----:B------:R-:W-:-:S03]  /*0690*/  @P0 HADD2.F32 R3, -RZ, R57.H0_H0 ;  /* 0x20000039ff030230 */ /* 0x000fc60000004100 */
[----:B------:R-:W-:-:S04]  /*06a0*/  FMUL.FTZ R6, R6, UR8 ;  /* 0x0000000806067c20 */ /* 0x000fc80008410000 */
[----:B------:R-:W-:-:S07]  /*06b0*/  @P0 FADD.FTZ R6, R6, R3 ;  /* 0x0000000306060221 */ /* 0x000fce0000010000 */
.L_x_12053:
[----:B------:R-:W-:Y:S05]  /*06c0*/  BSYNC B0 ;  /* 0x0000000000007941 */ /* 0x000fea0003800000 */
.L_x_12051:
[----:B------:R-:W-:Y:S04]  /*06d0*/  BSSY B0, `(.L_x_12054) ;  /* 0x000000a000007945 */ /* 0x000fe80003800000 */
[----:B------:R-:W-:Y:S05]  /*06e0*/  @P3 BRA `(.L_x_12055) ;  /* 0x0000000000103947 */ /* 0x000fea0003800000 */
[----:B------:R-:W-:Y:S01]  /*06f0*/  MOV R5, RZ ;  /* 0x000000ff00057202 */ /* 0x000fe20000000f00 */
[----:B------:R-:W-:Y:S06]  /*0700*/  @!P0 BRA `(.L_x_12056) ;  /* 0x0000000000188947 */ /* 0x000fec0003800000 */
[----:B-----5:R-:W-:Y:S01]  /*0710*/  HADD2.F32 R5, -RZ, R57.H1_H1 ;  /* 0x30000039ff057230 */ /* 0x020fe20000004100 */
[----:B------:R-:W-:Y:S06]  /*0720*/  BRA `(.L_x_12056) ;  /* 0x0000000000107947 */ /* 0x000fec0003800000 */
.L_x_12055:
[----:B-----5:R-:W-:Y:S02]  /*0730*/  HADD2.F32 R5, -RZ, R61.H1_H1 ;  /* 0x3000003dff057230 */ /* 0x020fe40000004100 */
[----:B------:R-:W-:-:S03]  /*0740*/  @P0 HADD2.F32 R0, -RZ, R57.H1_H1 ;  /* 0x30000039ff000230 */ /* 0x000fc60000004100 */
[----:B------:R-:W-:-:S04]  /*0750*/  FMUL.FTZ R5, R5, UR8 ;  /* 0x0000000805057c20 */ /* 0x000fc80008410000 */
[----:B------:R-:W-:-:S07]  /*0760*/  @P0 FADD.FTZ R5, R5, R0 ;  /* 0x0000000005050221 */ /* 0x000fce0000010000 */
.L_x_12056:
[----:B------:R-:W-:Y:S05]  /*0770*/  BSYNC B0 ;  /* 0x0000000000007941 */ /* 0x000fea0003800000 */
.L_x_12054:
[----:B------:R-:W-:Y:S04]  /*0780*/  BSSY B0, `(.L_x_12057) ;  /* 0x000000a000007945 */ /* 0x000fe80003800000 */
[----:B------:R-:W-:Y:S05]  /*0790*/  @P3 BRA `(.L_x_12058) ;  /* 0x0000000000103947 */ /* 0x000fea0003800000 */
[----:B------:R-:W-:Y:S01]  /*07a0*/  HFMA2.MMA R4, -RZ, RZ, 0, 0 ;  /* 0x00000000ff047435 */ /* 0x000fe200000001ff */
[----:B------:R-:W-:Y:S10]  /*07b0*/  @!P0 BRA `(.L_x_12059) ;  /* 0x0000000000188947 */ /* 0x000ff40003800000 */
[----:B-----5:R-:W-:Y:S01]  /*07c0*/  HADD2.F32 R4, -RZ, R58.H0_H0 ;  /* 0x2000003aff047230 */ /* 0x020fe20000004100 */
[----:B------:R-:W-:Y:S06]  /*07d0*/  BRA `(.L_x_12059) ;  /* 0x0000000000107947 */ /* 0x000fec0003800000 */
.L_x_12058:
[----:B-----5:R-:W-:Y:S02]  /*07e0*/  HADD2.F32 R4, -RZ, R62.H0_H0 ;  /* 0x2000003eff047230 */ /* 0x020fe40000004100 */
[----:B------:R-:W-:-:S03]  /*07f0*/  @P0 HADD2.F32 R3, -RZ, R58.H0_H0 ;  /* 0x2000003aff030230 */ /* 0x000fc60000004100 */
[----:B------:R-:W-:-:S04]  /*0800*/  FMUL.FTZ R4, R4, UR8 ;  /* 0x0000000804047c20 */ /* 0x000fc80008410000 */
[----:B------:R-:W-:-:S07]  /*0810*/  @P0 FADD.FTZ R4, R4, R3 ;  /* 0x0000000304040221 */ /* 0x000fce0000010000 */
.L_x_12059:
[----:B------:R-:W-:Y:S05]  /*0820*/  BSYNC B0 ;  /* 0x0000000000007941 */ /* 0x000fea0003800000 */
.L_x_12057:
[----:B------:R-:W-:Y:S04]  /*0830*/  BSSY B0, `(.L_x_12060) ;  /* 0x000000a000007945 */ /* 0x000fe80003800000 */
[----:B------:R-:W-:Y:S05]  /*0840*/  @P3 BRA `(.L_x_12061) ;  /* 0x0000000000103947 */ /* 0x000fea0003800000 */
[----:B------:R-:W-:Y:S01]  /*0850*/  MOV R3, RZ ;  /* 0x000000ff00037202 */ /* 0x000fe20000000f00 */
[----:B------:R-:W-:Y:S06]  /*0860*/  @!P0 BRA `(.L_x_12062) ;  /* 0x0000000000188947 */ /* 0x000fec0003800000 */
[----:B-----5:R-:W-:Y:S01]  /*0870*/  HADD2.F32 R3, -RZ, R58.H1_H1 ;  /* 0x3000003aff037230 */ /* 0x020fe20000004100 */
[----:B------:R-:W-:Y:S06]  /*0880*/  BRA `(.L_x_12062) ;  /* 0x0000000000107947 */ /* 0x000fec0003800000 */
.L_x_12061:
[----:B-----5:R-:W-:Y:S02]  /*0890*/  HADD2.F32 R3, -RZ, R62.H1_H1 ;  /* 0x3000003eff037230 */ /* 0x020fe40000004100 */
[----:B------:R-:W-:-:S03]  /*08a0*/  @P0 HADD2.F32 R0, -RZ, R58.H1_H1 ;  /* 0x3000003aff000230 */ /* 0x000fc60000004100 */
[----:B------:R-:W-:-:S04]  /*08b0*/  FMUL.FTZ R3, R3, UR8 ;  /* 0x0000000803037c20 */ /* 0x000fc80008410000 */
[----:B------:R-:W-:-:S07]  /*08c0*/  @P0 FADD.FTZ R3, R3, R0 ;  /* 0x0000000003030221 */ /* 0x000fce0000010000 */
.L_x_12062:
[----:B------:R-:W-:Y:S05]  /*08d0*/  BSYNC B0 ;  /* 0x0000000000007941 */ /* 0x000fea0003800000 */
.L_x_12060:
[----:B------:R-:W-:Y:S04]  /*08e0*/  BSSY B0, `(.L_x_12063) ;  /* 0x000000a000007945 */ /* 0x000fe80003800000 */
[----:B------:R-:W-:Y:S05]  /*08f0*/  @P3 BRA `(.L_x_12064) ;  /* 0x0000000000103947 */ /* 0x000fea0003800000 */
[----:B------:R-:W-:Y:S01]  /*0900*/  HFMA2.MMA R2, -RZ, RZ, 0, 0 ;  /* 0x00000000ff027435 */ /* 0x000fe200000001ff */
[----:B------:R-:W-:Y:S10]  /*0910*/  @!P0 BRA `(.L_x_12065) ;  /* 0x0000000000188947 */ /* 0x000ff40003800000 */
[----:B-----5:R-:W-:Y:S01]  /*0920*/  HADD2.F32 R2, -RZ, R59.H0_H0 ;  /* 0x2000003bff027230 */ /* 0x020fe20000004100 */
[----:B------:R-:W-:Y:S06]  /*0930*/  BRA `(.L_x_12065) ;  /* 0x0000000000107947 */ /* 0x000fec0003800000 */
.L_x_12064:
[----:B-----5:R-:W-:Y:S02]  /*0940*/  HADD2.F32 R2, -RZ, R63.H0_H0 ;  /* 0x2000003fff027230 */ /* 0x020fe40000004100 */
[----:B------:R-:W-:-:S03]  /*0950*/  @P0 HADD2.F32 R65, -RZ, R59.H0_H0 ;  /* 0x2000003bff410230 */ /* 0x000fc60000004100 */
[----:B------:R-:W-:-:S04]  /*0960*/  FMUL.FTZ R2, R2, UR8 ;  /* 0x0000000802027c20 */ /* 0x000fc80008410000 */
[----:B------:R-:W-:-:S07]  /*0970*/  @P0 FADD.FTZ R2, R2, R65 ;  /* 0x0000004102020221 */ /* 0x000fce0000010000 */
.L_x_12065:
[----:B------:R-:W-:Y:S05]  /*0980*/  BSYNC B0 ;  /* 0x0000000000007941 */ /* 0x000fea0003800000 */
.L_x_12063:
[----:B------:R-:W-:Y:S04]  /*0990*/  BSSY B0, `(.L_x_12066) ;  /* 0x000000a000007945 */ /* 0x000fe80003800000 */
[----:B------:R-:W-:Y:S05]  /*09a0*/  @P3 BRA `(.L_x_12067) ;  /* 0x0000000000103947 */ /* 0x000fea0003800000 */
[----:B------:R-:W-:Y:S01]  /*09b0*/  MOV R0, RZ ;  /* 0x000000ff00007202 */ /* 0x000fe20000000f00 */
[----:B------:R-:W-:Y:S06]  /*09c0*/  @!P0 BRA `(.L_x_12068) ;  /* 0x0000000000188947 */ /* 0x000fec0003800000 */
[----:B-----5:R-:W-:Y:S01]  /*09d0*/  HADD2.F32 R0, -RZ, R59.H1_H1 ;  /* 0x3000003bff007230 */ /* 0x020fe20000004100 */
[----:B------:R-:W-:Y:S06]  /*09e0*/  BRA `(.L_x_12068) ;  /* 0x0000000000107947 */ /* 0x000fec0003800000 */
.L_x_12067:
[----:B-----5:R-:W-:Y:S02]  /*09f0*/  HADD2.F32 R0, -RZ, R63.H1_H1 ;  /* 0x3000003fff007230 */ /* 0x020fe40000004100 */
[----:B------:R-:W-:-:S03]  /*0a00*/  @P0 HADD2.F32 R65, -RZ, R59.H1_H1 ;  /* 0x3000003bff410230 */ /* 0x000fc60000004100 */
[----:B------:R-:W-:-:S04]  /*0a10*/  FMUL.FTZ R0, R0, UR8 ;  /* 0x0000000800007c20 */ /* 0x000fc80008410000 */
[----:B------:R-:W-:-:S07]  /*0a20*/  @P0 FADD.FTZ R0, R0, R65 ;  /* 0x0000004100000221 */ /* 0x000fce0000010000 */
.L_x_12068:
[----:B------:R-:W-:Y:S05]  /*0a30*/  BSYNC B0 ;  /* 0x0000000000007941 */ /* 0x000fea0003800000 */
.L_x_12066:
        /* <DEDUP_REMOVED lines=21> */
.L_x_12070:
[----:B-----5:R-:W-:Y:S02]  /*0b90*/  HADD2.F32 R80, -RZ, R60.H0_H0 ;  /* 0x2000003cff507230 */ /* 0x020fe40000004100 */
[----:B0-----:R-:W-:-:S03]  /*0ba0*/  @P0 HADD2.F32 R65, -RZ, R56.H0_H0 ;  /* 0x20000038ff410230 */ /* 0x001fc60000004100 */
[----:B------:R-:W-:-:S04]  /*0bb0*/  FMUL.FTZ R80, R80, UR8 ;  /* 0x0000000850507c20 */ /* 0x000fc80008410000 */
[----:B------:R-:W-:-:S07]  /*0bc0*/  @P0 FADD.FTZ R80, R65, R80 ;  /* 0x0000005041500221 */ /* 0x000fce0000010000 */
.L_x_12071:
[----:B------:R-:W-:Y:S05]  /*0bd0*/  BSYNC B0 ;  /* 0x0000000000007941 */ /* 0x000fea0003800000 */
.L_x_12069:
[----:B------:R-:W-:Y:S04]  /*0be0*/  BSSY B0, `(.L_x_12072) ;  /* 0x000000a000007945 */ /* 0x000fe80003800000 */
[----:B------:R-:W-:Y:S05]  /*0bf0*/  @P3 BRA `(.L_x_12073) ;  /* 0x0000000000103947 */ /* 0x000fea0003800000 */
[----:B0-----:R-:W-:Y:S01]  /*0c00*/  MOV R79, RZ ;  /* 0x000000ff004f7202 */ /* 0x001fe20000000f00 */
[----:B------:R-:W-:Y:S06]  /*0c10*/  @!P0 BRA `(.L_x_12074) ;  /* 0x0000000000188947 */ /* 0x000fec0003800000 */
[----:B-----5:R-:W-:Y:S01]  /*0c20*/  HADD2.F32 R79, -RZ, R56.H1_H1 ;  /* 0x30000038ff4f7230 */ /* 0x020fe20000004100 */
[----:B------:R-:W-:Y:S06]  /*0c30*/  BRA `(.L_x_12074) ;  /* 0x0000000000107947 */ /* 0x000fec0003800000 */
.L_x_12073:
[----:B0----5:R-:W-:Y:S02]  /*0c40*/  HADD2.F32 R79, -RZ, R60.H1_H1 ;  /* 0x3000003cff4f7230 */ /* 0x021fe40000004100 */
[----:B------:R-:W-:-:S03]  /*0c50*/  @P0 HADD2.F32 R64, -RZ, R56.H1_H1 ;  /* 0x30000038ff400230 */ /* 0x000fc60000004100 */
[----:B------:R-:W-:-:S04]  /*0c60*/  FMUL.FTZ R79, R79, UR8 ;  /* 0x000000084f4f7c20 */ /* 0x000fc80008410000 */
[----:B------:R-:W-:-:S07]  /*0c70*/  @P0 FADD.FTZ R79, R64, R79 ;  /* 0x0000004f404f0221 */ /* 0x000fce0000010000 */
.L_x_12074:
[----:B------:R-:W-:Y:S05]  /*0c80*/  BSYNC B0 ;  /* 0x0000000000007941 */ /* 0x000fea0003800000 */
.L_x_12072:
[----:B------:R-:W-:Y:S04]  /*0c90*/  BSSY B0, `(.L_x_12075) ;  /* 0x000000a000007945 */ /* 0x000fe80003800000 */
[----:B------:R-:W-:Y:S05]  /*0ca0*/  @P3 BRA `(.L_x_12076) ;  /* 0x0000000000103947 */ /* 0x000fea0003800000 */
[----:B------:R-:W-:Y:S01]  /*0cb0*/  HFMA2.MMA R78, -RZ, RZ, 0, 0 ;  /* 0x00000000ff4e7435 */ /* 0x000fe200000001ff */
[----:B------:R-:W-:Y:S10]  /*0cc0*/  @!P0 BRA `(.L_x_12077) ;  /* 0x0000000000188947 */ /* 0x000ff40003800000 */
[----:B-----5:R-:W-:Y:S01]  /*0cd0*/  HADD2.F32 R78, -RZ, R57.H0_H0 ;  /* 0x20000039ff4e7230 */ /* 0x020fe20000004100 */
[----:B------:R-:W-:Y:S06]  /*0ce0*/  BRA `(.L_x_12077) ;  /* 0x0000000000107947 */ /* 0x000fec0003800000 */
.L_x_12076:
[----:B-----5:R-:W-:Y:S02]  /*0cf0*/  HADD2.F32 R78, -RZ, R61.H0_H0 ;  /* 0x2000003dff4e7230 */ /* 0x020fe40000004100 */
[----:B------:R-:W-:-:S03]  /*0d00*/  @P0 HADD2.F32 R65, -RZ, R57.H0_H0 ;  /* 0x20000039ff410230 */ /* 0x000fc60000004100 */
[----:B------:R-:W-:-:S04]  /*0d10*/  FMUL.FTZ R78, R78, UR8 ;  /* 0x000000084e4e7c20 */ /* 0x000fc80008410000 */
[----:B------:R-:W-:-:S07]  /*0d20*/  @P0 FADD.FTZ R78, R65, R78 ;  /* 0x0000004e414e0221 */ /* 0x000fce0000010000 */
.L_x_12077:
[----:B------:R-:W-:Y:S05]  /*0d30*/  BSYNC B0 ;  /* 0x0000000000007941 */ /* 0x000fea0003800000 */
.L_x_12075:
[----:B------:R-:W-:Y:S04]  /*0d40*/  BSSY B0, `(.L_x_12078) ;  /* 0x000000a000007945 */ /* 0x000fe80003800000 */
[----:B------:R-:W-:Y:S05]  /*0d50*/  @P3 BRA `(.L_x_12079) ;  /* 0x0000000000103947 */ /* 0x000fea0003800000 */
[----:B------:R-:W-:Y:S01]  /*0d60*/  MOV R77, RZ ;  /* 0x000000ff004d7202 */ /* 0x000fe20000000f00 */
[----:B------:R-:W-:Y:S06]  /*0d70*/  @!P0 BRA `(.L_x_12080) ;  /* 0x0000000000188947 */ /* 0x000fec0003800000 */
[----:B-----5:R-:W-:Y:S01]  /*0d80*/  HADD2.F32 R77, -RZ, R57.H1_H1 ;  /* 0x30000039ff4d7230 */ /* 0x020fe20000004100 */
[----:B------:R-:W-:Y:S06]  /*0d90*/  BRA `(.L_x_12080) ;  /* 0x0000000000107947 */ /* 0x000fec0003800000 */
.L_x_12079:
[----:B-----5:R-:W-:Y:S02]  /*0da0*/  HADD2.F32 R77, -RZ, R61.H1_H1 ;  /* 0x3000003dff4d7230 */ /* 0x020fe40000004100 */
[----:B------:R-:W-:-:S03]  /*0db0*/  @P0 HADD2.F32 R64, -RZ, R57.H1_H1 ;  /* 0x30000039ff400230 */ /* 0x000fc60000004100 */
[----:B------:R-:W-:-:S04]  /*0dc0*/  FMUL.FTZ R77, R77, UR8 ;  /* 0x000000084d4d7c20 */ /* 0x000fc80008410000 */
[----:B------:R-:W-:-:S07]  /*0dd0*/  @P0 FADD.FTZ R77, R64, R77 ;  /* 0x0000004d404d0221 */ /* 0x000fce0000010000 */
.L_x_12080:
[----:B------:R-:W-:Y:S05]  /*0de0*/  BSYNC B0 ;  /* 0x0000000000007941 */ /* 0x000fea0003800000 */
.L_x_12078:
[----:B------:R-:W-:Y:S04]  /*0df0*/  BSSY B0, `(.L_x_12081) ;  /* 0x000000a000007945 */ /* 0x000fe80003800000 */
[----:B------:R-:W-:Y:S05]  /*0e00*/  @P3 BRA `(.L_x_12082) ;  /* 0x0000000000103947 */ /* 0x000fea0003800000 */
[----:B------:R-:W-:Y:S01]  /*0e10*/  HFMA2.MMA R76, -RZ, RZ, 0, 0 ;  /* 0x00000000ff4c7435 */ /* 0x000fe200000001ff */
[----:B------:R-:W-:Y:S10]  /*0e20*/  @!P0 BRA `(.L_x_12083) ;  /* 0x0000000000188947 */ /* 0x000ff40003800000 */
[----:B-----5:R-:W-:Y:S01]  /*0e30*/  HADD2.F32 R76, -RZ, R58.H0_H0 ;  /* 0x2000003aff4c7230 */ /* 0x020fe20000004100 */
[----:B------:R-:W-:Y:S06]  /*0e40*/  BRA `(.L_x_12083) ;  /* 0x0000000000107947 */ /* 0x000fec0003800000 */
.L_x_12082:
[----:B-----5:R-:W-:Y:S02]  /*0e50*/  HADD2.F32 R76, -RZ, R62.H0_H0 ;  /* 0x2000003eff4c7230 */ /* 0x020fe40000004100 */
[----:B------:R-:W-:-:S03]  /*0e60*/  @P0 HADD2.F32 R65, -RZ, R58.H0_H0 ;  /* 0x2000003aff410230 */ /* 0x000fc60000004100 */
[----:B------:R-:W-:-:S04]  /*0e70*/  FMUL.FTZ R76, R76, UR8 ;  /* 0x000000084c4c7c20 */ /* 0x000fc80008410000 */
[----:B------:R-:W-:-:S07]  /*0e80*/  @P0 FADD.FTZ R76, R65, R76 ;  /* 0x0000004c414c0221 */ /* 0x000fce0000010000 */
.L_x_12083:
[----:B------:R-:W-:Y:S05]  /*0e90*/  BSYNC B0 ;  /* 0x0000000000007941 */ /* 0x000fea0003800000 */
.L_x_12081:
[----:B------:R-:W-:Y:S04]  /*0ea0*/  BSSY B0, `(.L_x_12084) ;  /* 0x000000a000007945 */ /* 0x000fe80003800000 */
[----:B------:R-:W-:Y:S05]  /*0eb0*/  @P3 BRA `(.L_x_12085) ;  /* 0x0000000000103947 */ /* 0x000fea0003800000 */
[----:B------:R-:W-:Y:S01]  /*0ec0*/  MOV R75, RZ ;  /* 0x000000ff004b7202 */ /* 0x000fe20000000f00 */
[----:B------:R-:W-:Y:S06]  /*0ed0*/  @!P0 BRA `(.L_x_12086) ;  /* 0x0000000000188947 */ /* 0x000fec0003800000 */
[----:B-----5:R-:W-:Y:S01]  /*0ee0*/  HADD2.F32 R75, -RZ, R58.H1_H1 ;  /* 0x3000003aff4b7230 */ /* 0x020fe20000004100 */
[----:B------:R-:W-:Y:S06]  /*0ef0*/  BRA `(.L_x_12086) ;  /* 0x0000000000107947 */ /* 0x000fec0003800000 */
.L_x_12085:
[----:B-----5:R-:W-:Y:S02]  /*0f00*/  HADD2.F32 R75, -RZ, R62.H1_H1 ;  /* 0x3000003eff4b7230 */ /* 0x020fe40000004100 */
[----:B------:R-:W-:-:S03]  /*0f10*/  @P0 HADD2.F32 R64, -RZ, R58.H1_H1 ;  /* 0x3000003aff400230 */ /* 0x000fc60000004100 */
[----:B------:R-:W-:-:S04]  /*0f20*/  FMUL.FTZ R75, R75, UR8 ;  /* 0x000000084b4b7c20 */ /* 0x000fc80008410000 */
[----:B------:R-:W-:-:S07]  /*0f30*/  @P0 FADD.FTZ R75, R64, R75 ;  /* 0x0000004b404b0221 */ /* 0x000fce0000010000 */
.L_x_12086:
[----:B------:R-:W-:Y:S05]  /*0f40*/  BSYNC B0 ;  /* 0x0000000000007941 */ /* 0x000fea0003800000 */
.L_x_12084:
[----:B------:R-:W-:Y:S04]  /*0f50*/  BSSY B0, `(.L_x_12087) ;  /* 0x000000a000007945 */ /* 0x000fe80003800000 */
[----:B------:R-:W-:Y:S05]  /*0f60*/  @P3 BRA `(.L_x_12088) ;  /* 0x0000000000103947 */ /* 0x000fea0003800000 */
[----:B------:R-:W-:Y:S01]  /*0f70*/  HFMA2.MMA R74, -RZ, RZ, 0, 0 ;  /* 0x00000000ff4a7435 */ /* 0x000fe200000001ff */
[----:B------:R-:W-:Y:S10]  /*0f80*/  @!P0 BRA `(.L_x_12089) ;  /* 0x0000000000188947 */ /* 0x000ff40003800000 */
[----:B-----5:R-:W-:Y:S01]  /*0f90*/  HADD2.F32 R74, -RZ, R59.H0_H0 ;  /* 0x2000003bff4a7230 */ /* 0x020fe20000004100 */
[----:B------:R-:W-:Y:S06]  /*0fa0*/  BRA `(.L_x_12089) ;  /* 0x0000000000107947 */ /* 0x000fec0003800000 */
.L_x_12088:
[----:B-----5:R-:W-:Y:S02]  /*0fb0*/  HADD2.F32 R74, -RZ, R63.H0_H0 ;  /* 0x2000003fff4a7230 */ /* 0x020fe40000004100 */
[----:B------:R-:W-:-:S03]  /*0fc0*/  @P0 HADD2.F32 R65, -RZ, R59.H0_H0 ;  /* 0x2000003bff410230 */ /* 0x000fc60000004100 */
[----:B------:R-:W-:-:S04]  /*0fd0*/  FMUL.FTZ R74, R74, UR8 ;  /* 0x000000084a4a7c20 */ /* 0x000fc80008410000 */
[----:B------:R-:W-:-:S07]  /*0fe0*/  @P0 FADD.FTZ R74, R65, R74 ;  /* 0x0000004a414a0221 */ /* 0x000fce0000010000 */
.L_x_12089:
[----:B------:R-:W-:Y:S05]  /*0ff0*/  BSYNC B0 ;  /* 0x0000000000007941 */ /* 0x000fea0003800000 */
.L_x_12087:
[----:B------:R-:W-:Y:S04]  /*1000*/  BSSY B0, `(.L_x_12090) ;  /* 0x000000a000007945 */ /* 0x000fe80003800000 */
[----:B------:R-:W-:Y:S05]  /*1010*/  @P3 BRA `(.L_x_12091) ;  /* 0x0000000000103947 */ /* 0x000fea0003800000 */
[----:B------:R-:W-:Y:S01]  /*1020*/  MOV R73, RZ ;  /* 0x000000ff00497202 */ /* 0x000fe20000000f00 */
[----:B------:R-:W-:Y:S06]  /*1030*/  @!P0 BRA `(.L_x_12092) ;  /* 0x0000000000188947 */ /* 0x000fec0003800000 */
[----:B-----5:R-:W-:Y:S01]  /*1040*/  HADD2.F32 R73, -RZ, R59.H1_H1 ;  /* 0x3000003bff497230 */ /* 0x020fe20000004100 */
[----:B------:R-:W-:Y:S06]  /*1050*/  BRA `(.L_x_12092) ;  /* 0x0000000000107947 */ /* 0x000fec0003800000 */
.L_x_12091:
[----:B-----5:R-:W-:Y:S02]  /*1060*/  HADD2.F32 R73, -RZ, R63.H1_H1 ;  /* 0x3000003fff497230 */ /* 0x020fe40000004100 */
[----:B------:R-:W-:-:S03]  /*1070*/  @P0 HADD2.F32 R64, -RZ, R59.H1_H1 ;  /* 0x3000003bff400230 */ /* 0x000fc60000004100 */
[----:B------:R-:W-:-:S04]  /*1080*/  FMUL.FTZ R73, R73, UR8 ;  /* 0x0000000849497c20 */ /* 0x000fc80008410000 */
[----:B------:R-:W-:-:S07]  /*1090*/  @P0 FADD.FTZ R73, R64, R73 ;  /* 0x0000004940490221 */ /* 0x000fce0000010000 */
.L_x_12092:
[----:B------:R-:W-:Y:S05]  /*10a0*/  BSYNC B0 ;  /* 0x0000000000007941 */ /* 0x000fea0003800000 */
.L_x_12090:
[----:B------:R-:W-:Y:S01]  /*10b0*/  IMAD.WIDE.U32 R82, R82, 0x10, R90 ;  /* 0x0000001052527825 */ /* 0x000fe200078e005a */
[----:B------:R-:W-:Y:S02]  /*10c0*/  F2FP.F16.F32.PACK_AB R67, R73, R74 ;  /* 0x0000004a4943723e */ /* 0x000fe400000000ff */
[----:B------:R-:W-:Y:S02]  /*10d0*/  F2FP.F16.F32.PACK_AB R66, R75, R76 ;  /* 0x0000004c4b42723e */ /* 0x000fe400000000ff */
[----:B------:R-:W-:Y:S02]  /*10e0*/  F2FP.F16.F32.PACK_AB R65, R77, R78 ;  /* 0x0000004e4d41723e */ /* 0x000fe400000000ff */
[----:B------:R-:W-:Y:S02]  /*10f0*/  F2FP.F16.F32.PACK_AB R64, R79, R80 ;  /* 0x000000504f40723e */ /* 0x000fe400000000ff */
        /* <DEDUP_REMOVED lines=15> */
.L_x_12094:
[----:B-----5:R-:W-:Y:S02]  /*11f0*/  HADD2.F32 R81, -RZ, R60.H0_H0 ;  /* 0x2000003cff517230 */ /* 0x020fe40000004100 */
[----:B0-----:R-:W-:-:S03]  /*1200*/  @P0 HADD2.F32 R64, -RZ, R56.H0_H0 ;  /* 0x20000038ff400230 */ /* 0x001fc60000004100 */
[----:B------:R-:W-:-:S04]  /*1210*/  FMUL.FTZ R81, R81, UR8 ;  /* 0x0000000851517c20 */ /* 0x000fc80008410000 */
[----:B------:R-:W-:-:S07]  /*1220*/  @P0 FADD.FTZ R81, R64, R81 ;  /* 0x0000005140510221 */ /* 0x000fce0000010000 */
.L_x_12095:
[----:B------:R-:W-:Y:S05]  /*1230*/  BSYNC B0 ;  /* 0x0000000000007941 */ /* 0x000fea0003800000 */
.L_x_12093:
[----:B------:R-:W-:Y:S04]  /*1240*/  BSSY B0, `(.L_x_12096) ;  /* 0x000000a000007945 */ /* 0x000fe80003800000 */
[----:B------:R-:W-:Y:S05]  /*1250*/  @P3 BRA `(.L_x_12097) ;  /* 0x0000000000103947 */ /* 0x000fea0003800000 */
[----:B------:R-:W-:Y:S01]  /*1260*/  MOV R82, RZ ;  /* 0x000000ff00527202 */ /* 0x000fe20000000f00 */
[----:B------:R-:W-:Y:S06]  /*1270*/  @!P0 BRA `(.L_x_12098) ;  /* 0x0000000000188947 */ /* 0x000fec0003800000 */
[----:B-----5:R-:W-:Y:S01]  /*1280*/  HADD2.F32 R82, -RZ, R56.H1_H1 ;  /* 0x30000038ff527230 */ /* 0x020fe20000004100 */
[----:B------:R-:W-:Y:S06]  /*1290*/  BRA `(.L_x_12098) ;  /* 0x0000000000107947 */ /* 0x000fec0003800000 */
.L_x_12097:
[----:B-----5:R-:W-:Y:S02]  /*12a0*/  HADD2.F32 R82, -RZ, R60.H1_H1 ;  /* 0x3000003cff527230 */ /* 0x020fe40000004100 */
[----:B0-----:R-:W-:-:S03]  /*12b0*/  @P0 HADD2.F32 R65, -RZ, R56.H1_H1 ;  /* 0x30000038ff410230 */ /* 0x001fc60000004100 */
[----:B------:R-:W-:-:S04]  /*12c0*/  FMUL.FTZ R82, R82, UR8 ;  /* 0x0000000852527c20 */ /* 0x000fc80008410000 */
[----:B------:R-:W-:-:S07]  /*12d0*/  @P0 FADD.FTZ R82, R65, R82 ;  /* 0x0000005241520221 */ /* 0x000fce0000010000 */
.L_x_12098:
[----:B------:R-:W-:Y:S05]  /*12e0*/  BSYNC B0 ;  /* 0x0000000000007941 */ /* 0x000fea0003800000 */
.L_x_12096:
[----:B------:R-:W-:Y:S04]  /*12f0*/  BSSY B0, `(.L_x_12099) ;  /* 0x000000a000007945 */ /* 0x000fe80003800000 */
[----:B------:R-:W-:Y:S05]  /*1300*/  @P3 BRA `(.L_x_12100) ;  /* 0x0000000000103947 */ /* 0x000fea0003800000 */
[----:B------:R-:W-:Y:S01]  /*1310*/  HFMA2.MMA R83, -RZ, RZ, 0, 0 ;  /* 0x00000000ff537435 */ /* 0x000fe200000001ff */
[----:B------:R-:W-:Y:S10]  /*1320*/  @!P0 BRA `(.L_x_12101) ;  /* 0x0000000000188947 */ /* 0x000ff40003800000 */
[----:B-----5:R-:W-:Y:S01]  /*1330*/  HADD2.F32 R83, -RZ, R57.H0_H0 ;  /* 0x20000039ff537230 */ /* 0x020fe20000004100 */
[----:B------:R-:W-:Y:S06]  /*1340*/  BRA `(.L_x_12101) ;  /* 0x0000000000107947 */ /* 0x000fec0003800000 */
.L_x_12100:
[----:B-----5:R-:W-:Y:S02]  /*1350*/  HADD2.F32 R83, -RZ, R61.H0_H0 ;  /* 0x2000003dff537230 */ /* 0x020fe40000004100 */
[----:B0-----:R-:W-:-:S03]  /*1360*/  @P0 HADD2.F32 R64, -RZ, R57.H0_H0 ;  /* 0x20000039ff400230 */ /* 0x001fc60000004100 */
[----:B------:R-:W-:-:S04]  /*1370*/  FMUL.FTZ R83, R83, UR8 ;  /* 0x0000000853537c20 */ /* 0x000fc80008410000 */
[----:B------:R-:W-:-:S07]  /*1380*/  @P0 FADD.FTZ R83, R64, R83 ;  /* 0x0000005340530221 */ /* 0x000fce0000010000 */
.L_x_12101:
[----:B------:R-:W-:Y:S05]  /*1390*/  BSYNC B0 ;  /* 0x0000000000007941 */ /* 0x000fea0003800000 */
.L_x_12099:
[----:B------:R-:W-:Y:S04]  /*13a0*/  BSSY B0, `(.L_x_12102) ;  /* 0x000000a000007945 */ /* 0x000fe80003800000 */
[----:B------:R-:W-:Y:S05]  /*13b0*/  @P3 BRA `(.L_x_12103) ;  /* 0x0000000000103947 */ /* 0x000fea0003800000 */
[----:B------:R-:W-:Y:S01]  /*13c0*/  MOV R84, RZ ;  /* 0x000000ff00547202 */ /* 0x000fe20000000f00 */
[----:B------:R-:W-:Y:S06]  /*13d0*/  @!P0 BRA `(.L_x_12104) ;  /* 0x0000000000188947 */ /* 0x000fec0003800000 */
[----:B-----5:R-:W-:Y:S01]  /*13e0*/  HADD2.F32 R84, -RZ, R57.H1_H1 ;  /* 0x30000039ff547230 */ /* 0x020fe20000004100 */
[----:B------:R-:W-:Y:S06]  /*13f0*/  BRA `(.L_x_12104) ;  /* 0x0000000000107947 */ /* 0x000fec0003800000 */
.L_x_12103:
[----:B-----5:R-:W-:Y:S02]  /*1400*/  HADD2.F32 R84, -RZ, R61.H1_H1 ;  /* 0x3000003dff547230 */ /* 0x020fe40000004100 */
[----:B0-----:R-:W-:-:S03]  /*1410*/  @P0 HADD2.F32 R65, -RZ, R57.H1_H1 ;  /* 0x30000039ff410230 */ /* 0x001fc60000004100 */
[----:B------:R-:W-:-:S04]  /*1420*/  FMUL.FTZ R84, R84, UR8 ;  /* 0x0000000854547c20 */ /* 0x000fc80008410000 */
[----:B------:R-:W-:-:S07]  /*1430*/  @P0 FADD.FTZ R84, R65, R84 ;  /* 0x0000005441540221 */ /* 0x000fce0000010000 */
.L_x_12104:
[----:B------:R-:W-:Y:S05]  /*1440*/  BSYNC B0 ;  /* 0x0000000000007941 */ /* 0x000fea0003800000 */
.L_x_12102:
[----:B------:R-:W-:Y:S04]  /*1450*/  BSSY B0, `(.L_x_12105) ;  /* 0x000000a000007945 */ /* 0x000fe80003800000 */
[----:B------:R-:W-:Y:S05]  /*1460*/  @P3 BRA `(.L_x_12106) ;  /* 0x0000000000103947 */ /* 0x000fea0003800000 */
[----:B------:R-:W-:Y:S01]  /*1470*/  HFMA2.MMA R85, -RZ, RZ, 0, 0 ;  /* 0x00000000ff557435 */ /* 0x000fe200000001ff */
[----:B------:R-:W-:Y:S10]  /*1480*/  @!P0 BRA `(.L_x_12107) ;  /* 0x0000000000188947 */ /* 0x000ff40003800000 */
[----:B-----5:R-:W-:Y:S01]  /*1490*/  HADD2.F32 R85, -RZ, R58.H0_H0 ;  /* 0x2000003aff557230 */ /* 0x020fe20000004100 */
[----:B------:R-:W-:Y:S06]  /*14a0*/  BRA `(.L_x_12107) ;  /* 0x0000000000107947 */ /* 0x000fec0003800000 */
.L_x_12106:
[----:B-----5:R-:W-:Y:S02]  /*14b0*/  HADD2.F32 R85, -RZ, R62.H0_H0 ;  /* 0x2000003eff557230 */ /* 0x020fe40000004100 */
[----:B0-----:R-:W-:-:S03]  /*14c0*/  @P0 HADD2.F32 R64, -RZ, R58.H0_H0 ;  /* 0x2000003aff400230 */ /* 0x001fc60000004100 */
[----:B------:R-:W-:-:S04]  /*14d0*/  FMUL.FTZ R85, R85, UR8 ;  /* 0x0000000855557c20 */ /* 0x000fc80008410000 */
[----:B------:R-:W-:-:S07]  /*14e0*/  @P0 FADD.FTZ R85, R64, R85 ;  /* 0x0000005540550221 */ /* 0x000fce0000010000 */
.L_x_12107:
[----:B------:R-:W-:Y:S05]  /*14f0*/  BSYNC B0 ;  /* 0x0000000000007941 */ /* 0x000fea0003800000 */
.L_x_12105:
[----:B------:R-:W-:Y:S04]  /*1500*/  BSSY B0, `(.L_x_12108) ;  /* 0x000000a000007945 */ /* 0x000fe80003800000 */
[----:B------:R-:W-:Y:S05]  /*1510*/  @P3 BRA `(.L_x_12109) ;  /* 0x0000000000103947 */ /* 0x000fea0003800000 */
[----:B------:R-:W-:Y:S01]  /*1520*/  MOV R86, RZ ;  /* 0x000000ff00567202 */ /* 0x000fe20000000f00 */
[----:B------:R-:W-:Y:S06]  /*1530*/  @!P0 BRA `(.L_x_12110) ;  /* 0x0000000000188947 */ /* 0x000fec0003800000 */
[----:B-----5:R-:W-:Y:S01]  /*1540*/  HADD2.F32 R86, -RZ, R58.H1_H1 ;  /* 0x3000003aff567230 */ /* 0x020fe20000004100 */
[----:B------:R-:W-:Y:S06]  /*1550*/  BRA `(.L_x_12110) ;  /* 0x0000000000107947 */ /* 0x000fec0003800000 */
.L_x_12109:
[----:B-----5:R-:W-:Y:S02]  /*1560*/  HADD2.F32 R86, -RZ, R62.H1_H1 ;  /* 0x3000003eff567230 */ /* 0x020fe40000004100 */
[----:B0-----:R-:W-:-:S03]  /*1570*/  @P0 HADD2.F32 R65, -RZ, R58.H1_H1 ;  /* 0x3000003aff410230 */ /* 0x001fc60000004100 */
[----:B------:R-:W-:-:S04]  /*1580*/  FMUL.FTZ R86, R86, UR8 ;  /* 0x0000000856567c20 */ /* 0x000fc80008410000 */
[----:B------:R-:W-:-:S07]  /*1590*/  @P0 FADD.FTZ R86, R65, R86 ;  /* 0x0000005641560221 */ /* 0x000fce0000010000 */
.L_x_12110:
[----:B------:R-:W-:Y:S05]  /*15a0*/  BSYNC B0 ;  /* 0x0000000000007941 */ /* 0x000fea0003800000 */
.L_x_12108:
[----:B------:R-:W-:Y:S04]  /*15b0*/  BSSY B0, `(.L_x_12111) ;  /* 0x000000a000007945 */ /* 0x000fe80003800000 */
[----:B------:R-:W-:Y:S05]  /*15c0*/  @P3 BRA `(.L_x_12112) ;  /* 0x0000000000103947 */ /* 0x000fea0003800000 */
[----:B------:R-:W-:Y:S01]  /*15d0*/  HFMA2.MMA R87, -RZ, RZ, 0, 0 ;  /* 0x00000000ff577435 */ /* 0x000fe200000001ff */
[----:B------:R-:W-:Y:S10]  /*15e0*/  @!P0 BRA `(.L_x_12113) ;  /* 0x0000000000188947 */ /* 0x000ff40003800000 */
[----:B-----5:R-:W-:Y:S01]  /*15f0*/  HADD2.F32 R87, -RZ, R59.H0_H0 ;  /* 0x2000003bff577230 */ /* 0x020fe20000004100 */
[----:B------:R-:W-:Y:S06]  /*1600*/  BRA `(.L_x_12113) ;  /* 0x0000000000107947 */ /* 0x000fec0003800000 */
.L_x_12112:
[----:B-----5:R-:W-:Y:S02]  /*1610*/  HADD2.F32 R87, -RZ, R63.H0_H0 ;  /* 0x2000003fff577230 */ /* 0x020fe40000004100 */
[----:B0-----:R-:W-:-:S03]  /*1620*/  @P0 HADD2.F32 R64, -RZ, R59.H0_H0 ;  /* 0x2000003bff400230 */ /* 0x001fc60000004100 */
[----:B------:R-:W-:-:S04]  /*1630*/  FMUL.FTZ R87, R87, UR8 ;  /* 0x0000000857577c20 */ /* 0x000fc80008410000 */
[----:B------:R-:W-:-:S07]  /*1640*/  @P0 FADD.FTZ R87, R64, R87 ;  /* 0x0000005740570221 */ /* 0x000fce0000010000 */
.L_x_12113:
[----:B------:R-:W-:Y:S05]  /*1650*/  BSYNC B0 ;  /* 0x0000000000007941 */ /* 0x000fea0003800000 */
.L_x_12111:
[----:B------:R-:W-:Y:S04]  /*1660*/  BSSY B0, `(.L_x_12114) ;  /* 0x000000a000007945 */ /* 0x000fe80003800000 */
[----:B------:R-:W-:Y:S05]  /*1670*/  @P3 BRA `(.L_x_12115) ;  /* 0x0000000000103947 */ /* 0x000fea0003800000 */
[----:B------:R-:W-:Y:S01]  /*1680*/  MOV R88, RZ ;  /* 0x000000ff00587202 */ /* 0x000fe20000000f00 */
[----:B------:R-:W-:Y:S06]  /*1690*/  @!P0 BRA `(.L_x_12116) ;  /* 0x0000000000188947 */ /* 0x000fec0003800000 */
[----:B-----5:R-:W-:Y:S01]  /*16a0*/  HADD2.F32 R88, -RZ, R59.H1_H1 ;  /* 0x3000003bff587230 */ /* 0x020fe20000004100 */
[----:B------:R-:W-:Y:S06]  /*16b0*/  BRA `(.L_x_12116) ;  /* 0x0000000000107947 */ /* 0x000fec0003800000 */
.L_x_12115:
[----:B-----5:R-:W-:Y:S02]  /*16c0*/  HADD2.F32 R88, -RZ, R63.H1_H1 ;  /* 0x3000003fff587230 */ /* 0x020fe40000004100 */
[----:B0-----:R-:W-:-:S03]  /*16d0*/  @P0 HADD2.F32 R65, -RZ, R59.H1_H1 ;  /* 0x3000003bff410230 */ /* 0x001fc60000004100 */
[----:B------:R-:W-:-:S04]  /*16e0*/  FMUL.FTZ R88, R88, UR8 ;  /* 0x0000000858587c20 */ /* 0x000fc80008410000 */
[----:B------:R-:W-:-:S07]  /*16f0*/  @P0 FADD.FTZ R88, R65, R88 ;  /* 0x0000005841580221 */ /* 0x000fce0000010000 */
.L_x_12116:
[----:B------:R-:W-:Y:S05]  /*1700*/  BSYNC B0 ;  /* 0x0000000000007941 */ /* 0x000fea0003800000 */
.L_x_12114:
[----:B------:R-:W-:Y:S01]  /*1710*/  FADD.FTZ R92, RZ, R68 ;  /* 0x00000044ff5c7221 */ /* 0x000fe20000010000 */
[----:B------:R-:W-:Y:S01]  /*1720*/  IMAD.WIDE.U32 R90, R89, 0x10, R90 ;  /* 0x00000010595a7825 */ /* 0x000fe200078e005a */
[----:B0-----:R-:W-:Y:S01]  /*1730*/  F2FP.F16.F32.PACK_AB R67, R88, R87 ;  /* 0x000000575843723e */ /* 0x001fe200000000ff */
        /* <DEDUP_REMOVED lines=100> */
.L_x_12132:
        /* <DEDUP_REMOVED lines=63> */
[----:B------:R-:W-:-:S03]  /*2170*/  F2FP.F16.F32.PACK_AB R67, R0, R65 ;  /* 0x000000410043723e */ /* 0x000fc600000000ff */
        /* <DEDUP_REMOVED lines=52> */
.L_x_12119:
[----:B------:R-:W-:Y:S05]  /*24c0*/  BSYNC B0 ;  /* 0x0000000000007941 */ /* 0x000fea0003800000 */
.L_x_12118:
[----:B-1----:R-:W1:Y:S02]  /*24d0*/  LDC.64 R2, c[0x0][0x210] ;  /* 0x00008400ff027b82 */ /* 0x002e640000000a00 */
[----:B-1----:R-:W-:-:S04]  /*24e0*/  LEA R71, R2, R71, 0x2 ;  /* 0x0000004702477211 */ /* 0x002fc800078e10ff */
[----:B------:R-:W-:-:S13]  /*24f0*/  ISETP.GE.AND P0, PT, R71, R3, PT ;  /* 0x000000034700720c */ /* 0x000fda0003f06270 */
[----:B------:R-:W-:Y:S05]  /*2500*/  @!P0 BRA `(.L_x_12120) ;  /* 0xffffffdc00808947 */ /* 0x000fea000383ffff */
[----:B------:R-:W-:Y:S05]  /*2510*/  EXIT ;  /* 0x000000000000794d */ /* 0x000fea0003800000 */
.L_x_12117:
        /* <DEDUP_REMOVED lines=8> */
.L_x_12122:
[----:B------:R-:W-:Y:S05]  /*25a0*/  BSYNC B0 ;  /* 0x0000000000007941 */ /* 0x000fea0003800000 */
.L_x_12121:
        /* <DEDUP_REMOVED lines=8> */
.L_x_12123:
[----:B------:R-:W-:Y:S01]  /*2630*/  HFMA2.MMA R89, -RZ, RZ, 0, 2.384185791015625e-07 ;  /* 0x00000004ff597435 */ /* 0x000fe200000001ff */
[----:B------:R-:W-:-:S05]  /*2640*/  FADD.FTZ R93, R92, R64 ;  /* 0x000000405c5d7221 */ /* 0x000fca0000010000 */
[----:B------:R-:W-:-:S07]  /*2650*/  MOV R92, R93 ;  /* 0x0000005d005c7202 */ /* 0x000fce0000000f00 */
[----:B------:R-:W-:Y:S05]  /*2660*/  WARPSYNC.COLLECTIVE R65, `(.L_x_12124) ;  /* 0x0000000041087348 */ /* 0x000fea0003c00000 */
[----:B------:R0:W1:Y:S02]  /*2670*/  SHFL.BFLY P2, R64, R92, R89, R90 ;  /* 0x0c0000595c407389 */ /* 0x000064000004005a */
[----:B01----:R-:W-:Y:S01]  /*2680*/  ENDCOLLECTIVE ;  /* 0x000000000000791b */ /* 0x003fe20003800000 */
.L_x_12124:
[----:B------:R-:W-:Y:S01]  /*2690*/  HFMA2.MMA R89, -RZ, RZ, 0, 4.76837158203125e-07 ;  /* 0x00000008ff597435 */ /* 0x000fe200000001ff */
[----:B------:R-:W-:-:S05]  /*26a0*/  FADD.FTZ R93, R93, R64 ;  /* 0x000000405d5d7221 */ /* 0x000fca0000010000 */
[----:B------:R-:W-:-:S07]  /*26b0*/  MOV R92, R93 ;  /* 0x0000005d005c7202 */ /* 0x000fce0000000f00 */
[----:B------:R-:W-:Y:S05]  /*26c0*/  WARPSYNC.COLLECTIVE R65, `(.L_x_12125) ;  /* 0x0000000041087348 */ /* 0x000fea0003c00000 */
[----:B------:R0:W1:Y:S02]  /*26d0*/  SHFL.BFLY P2, R64, R92, R89, R90 ;  /* 0x0c0000595c407389 */ /* 0x000064000004005a */
[----:B01----:R-:W-:Y:S01]  /*26e0*/  ENDCOLLECTIVE ;  /* 0x000000000000791b */ /* 0x003fe20003800000 */
.L_x_12125:
[----:B------:R-:W-:Y:S01]  /*26f0*/  MOV R89, 0x10 ;  /* 0x0000001000597802 */ /* 0x000fe20000000f00 */
[----:B------:R-:W-:-:S07]  /*2700*/  FADD.FTZ R92, R93, R64 ;  /* 0x000000405d5c7221 */ /* 0x000fce0000010000 */
[----:B------:R-:W-:Y:S05]  /*2710*/  WARPSYNC.COLLECTIVE R65, `(.L_x_12126) ;  /* 0x0000000041087348 */ /* 0x000fea0003c00000 */
[----:B------:R0:W1:Y:S02]  /*2720*/  SHFL.BFLY P2, R64, R92, R89, R90 ;  /* 0x0c0000595c407389 */ /* 0x000064000004005a */
[----:B01----:R-:W-:Y:S01]  /*2730*/  ENDCOLLECTIVE ;  /* 0x000000000000791b */ /* 0x003fe20003800000 */
.L_x_12126:
        /* <DEDUP_REMOVED lines=55> */
.L_x_12127:
[----:B------:R-:W-:Y:S01]  /*2ab0*/  HFMA2.MMA R89, -RZ, RZ, 0, 1.1920928955078125e-07 ;  /* 0x00000002ff597435 */ /* 0x000fe200000001ff */
[----:B------:R-:W-:-:S05]  /*2ac0*/  FADD.FTZ R93, R92, R64 ;  /* 0x000000405c5d7221 */ /* 0x000fca0000010000 */
[----:B------:R-:W-:-:S07]  /*2ad0*/  MOV R92, R93 ;  /* 0x0000005d005c7202 */ /* 0x000fce0000000f00 */
[----:B------:R-:W-:Y:S05]  /*2ae0*/  WARPSYNC.COLLECTIVE R65, `(.L_x_12128) ;  /* 0x0000000041087348 */ /* 0x000fea0003c00000 */
[----:B------:R0:W1:Y:S02]  /*2af0*/  SHFL.BFLY P2, R64, R92, R89, R90 ;  /* 0x0c0000595c407389 */ /* 0x000064000004005a */
[----:B01----:R-:W-:Y:S01]  /*2b00*/  ENDCOLLECTIVE ;  /* 0x000000000000791b */ /* 0x003fe20003800000 */
.L_x_12128:
[----:B------:R-:W-:Y:S01]  /*2b10*/  HFMA2.MMA R89, -RZ, RZ, 0, 2.384185791015625e-07 ;  /* 0x00000004ff597435 */ /* 0x000fe200000001ff */
[----:B------:R-:W-:-:S05]  /*2b20*/  FADD.FTZ R93, R93, R64 ;  /* 0x000000405d5d7221 */ /* 0x000fca0000010000 */
[----:B------:R-:W-:-:S07]  /*2b30*/  MOV R92, R93 ;  /* 0x0000005d005c7202 */ /* 0x000fce0000000f00 */
[----:B------:R-:W-:Y:S05]  /*2b40*/  WARPSYNC.COLLECTIVE R65, `(.L_x_12129) ;  /* 0x0000000041087348 */ /* 0x000fea0003c00000 */
[----:B------:R0:W1:Y:S02]  /*2b50*/  SHFL.BFLY P2, R64, R92, R89, R90 ;  /* 0x0c0000595c407389 */ /* 0x000064000004005a */
[----:B01----:R-:W-:Y:S01]  /*2b60*/  ENDCOLLECTIVE ;  /* 0x000000000000791b */ /* 0x003fe20003800000 */
.L_x_12129:
[----:B------:R-:W-:Y:S01]  /*2b70*/  MOV R89, 0x8 ;  /* 0x0000000800597802 */ /* 0x000fe20000000f00 */
[----:B------:R-:W-:-:S07]  /*2b80*/  FADD.FTZ R92, R93, R64 ;  /* 0x000000405d5c7221 */ /* 0x000fce0000010000 */
[----:B------:R-:W-:Y:S05]  /*2b90*/  WARPSYNC.COLLECTIVE R65, `(.L_x_12130) ;  /* 0x0000000041087348 */ /* 0x000fea0003c00000 */
[----:B------:R0:W1:Y:S02]  /*2ba0*/  SHFL.BFLY P2, R64, R92, R89, R90 ;  /* 0x0c0000595c407389 */ /* 0x000064000004005a */
[----:B01----:R-:W-:Y:S01]  /*2bb0*/  ENDCOLLECTIVE ;  /* 0x000000000000791b */ /* 0x003fe20003800000 */
.L_x_12130:
[----:B------:R-:W-:Y:S01]  /*2bc0*/  HFMA2.MMA R89, -RZ, RZ, 0, 9.5367431640625e-07 ;  /* 0x00000010ff597435 */ /* 0x000fe200000001ff */
[----:B------:R-:W-:-:S10]  /*2bd0*/  FADD.FTZ R92, R92, R64 ;  /* 0x000000405c5c7221 */ /* 0x000fd40000010000 */
[----:B------:R-:W-:Y:S05]  /*2be0*/  WARPSYNC.COLLECTIVE R65, `(.L_x_12131) ;  /* 0x0000000041087348 */ /* 0x000fea0003c00000 */
[----:B------:R0:W1:Y:S02]  /*2bf0*/  SHFL.BFLY P2, R64, R92, R89, R90 ;  /* 0x0c0000595c407389 */ /* 0x000064000004005a */
[----:B01----:R-:W-:Y:S01]  /*2c00*/  ENDCOLLECTIVE ;  /* 0x000000000000791b */ /* 0x003fe20003800000 */
.L_x_12131:
[----:B------:R-:W-:Y:S05]  /*2c10*/  BRA `(.L_x_12132) ;  /* 0xfffffff000587947 */ /* 0x000fea000383ffff */
.L_x_12133:
        /* <DEDUP_REMOVED lines=14> */
.L_x_23531:


//--------------------- .text._ZN10layer_norm13ln_fwd_kernelINS_13Kernel_traitsIf6__halfS2_S2_fjLj768ELj1ELj4ELj1ELj16ENS_18Kernel_traits_baseILj768EfS2_S2_S2_fjLj128EEEEELb0ELb1ELb0ELb0EEEvNS_9FwdParamsE --------------------------
	.section	.text._ZN10layer_norm13ln_fwd_kernelINS_13Kernel_traitsIf6__halfS2_S2_fjLj768ELj1ELj4ELj1ELj16ENS_18Kernel_traits_baseILj768EfS2_S2_S2_fjLj128EEEEELb0ELb1ELb0ELb0EEEvNS_9FwdParamsE,"ax",@progbits
	.align	128
        .global         _ZN10layer_norm13ln_fwd_kernelINS_13Kernel_traitsIf6__halfS2_S2_fjLj768ELj1ELj4ELj1ELj16ENS_18Kernel_traits_baseILj768EfS2_S2_S2_fjLj128EEEEELb0ELb1ELb0ELb0EEEvNS_9FwdParamsE
        .type           _ZN10layer_norm13ln_fwd_kernelINS_13Kernel_traitsIf6__halfS2_S2_fjLj768ELj1ELj4ELj1ELj16ENS_18Kernel_traits_baseILj768EfS2_S2_S2_fjLj128EEEEELb0ELb1ELb0ELb0EEEvNS_9FwdParamsE,@function
        .size           _ZN10layer_norm13ln_fwd_kernelINS_13Kernel_traitsIf6__halfS2_S2_fjLj768ELj1ELj4ELj1ELj16ENS_18Kernel_traits_baseILj768EfS2_S2_S2_fjLj128EEEEELb0ELb1ELb0ELb0EEEvNS_9FwdParamsE,(.L_x_23532 - _ZN10layer_norm13ln_fwd_kernelINS_13Kernel_traitsIf6__halfS2_S2_fjLj768ELj1ELj4ELj1ELj16ENS_18Kernel_traits_baseILj768EfS2_S2_S2_fjLj128EEEEELb0ELb1ELb0ELb0EEEvNS_9FwdParamsE)
        .other          _ZN10layer_norm13ln_fwd_kernelINS_13Kernel_traitsIf6__halfS2_S2_fjLj768ELj1ELj4ELj1ELj16ENS_18Kernel_traits_baseILj768EfS2_S2_S2_fjLj128EEEEELb0ELb1ELb0ELb0EEEvNS_9FwdParamsE,@"STO_CUDA_ENTRY STV_DEFAULT"
_ZN10layer_norm13ln_fwd_kernelINS_13Kernel_traitsIf6__halfS2_S2_fjLj768ELj1ELj4ELj1ELj16ENS_18Kernel_traits_baseILj768EfS2_S2_S2_fjLj128EEEEELb0ELb1ELb0ELb0EEEvNS_9FwdParamsE:
.text._ZN10layer_norm13ln_fwd_kernelINS_13Kernel_traitsIf6__halfS2_S2_fjLj768ELj1ELj4ELj1ELj16ENS_18Kernel_traits_baseILj768EfS2_S2_S2_fjLj128EEEEELb0ELb1ELb0ELb0EEEvNS_9FwdParamsE:
        /* <DEDUP_REMOVED lines=38> */
.L_x_12135:
[----:B------:R-:W-:Y:S05]  /*0260*/  BSYNC B0 ;  /* 0x0000000000007941 */ /* 0x000fea0003800000 */
.L_x_12134:
        /* <DEDUP_REMOVED lines=23> */
.L_x_12137:
[----:B------:R-:W-:Y:S05]  /*03e0*/  BSYNC B0 ;  /* 0x0000000000007941 */ /* 0x000fea0003800000 */
.L_x_12136:
        /* <DEDUP_REMOVED lines=22> */
.L_x_12139:
[----:B------:R-:W-:Y:S05]  /*0550*/  BSYNC B0 ;  /* 0x0000000000007941 */ /* 0x000fea0003800000 */
.L_x_12138:
        /* <DEDUP_REMOVED lines=13> */
.L_x_12153:
        /* <DEDUP_REMOVED lines=28> */
[----:B---3--:R-:W-:Y:S02]  /*07f0*/  @P0 HADD2.F32 R11, -RZ, R84.H0_H0 ;  /* 0x20000054ff0b0230 */ /* 0x008fe40000004100 */
[----:B------:R-:W-:Y:S01]  /*0800*/  FMUL.FTZ R3, R94, R109 ;  /* 0x0000006d5e037220 */ /* 0x000fe20000410000 */
[----:B------:R-:W-:-:S02]  /*0810*/  HADD2.F32 R98, -RZ, R89.H0_H0 ;  /* 0x20000059ff627230 */ /* 0x000fc40000004100 */
[----:B------:R-:W-:Y:S01]  /*0820*/  FMUL.FTZ R96, R96, R109 ;  /* 0x0000006d60607220 */ /* 0x000fe20000410000 */
[--C-:B------:R-:W-:Y:S02]  /*0830*/  HADD2.F32 R112, -RZ, R90.reuse.H0_H0 ;  /* 0x2000005aff707230 */ /* 0x100fe40000004100 */
[----:B-----5:R-:W-:Y:S01]  /*0840*/  FMUL.FTZ R92, R28, R3 ;  /* 0x000000031c5c7220 */ /* 0x020fe20000410000 */
[----:B------:R-:W-:Y:S02]  /*0850*/  HADD2.F32 R90, -RZ, R90.H1_H1 ;  /* 0x3000005aff5a7230 */ /* 0x000fe40000004100 */
[----:B------:R-:W-:Y:S01]  /*0860*/  FMUL.FTZ R3, R29, R96 ;  /* 0x000000601d037220 */ /* 0x000fe20000410000 */
[--C-:B------:R-:W-:Y:S02]  /*0870*/  HADD2.F32 R94, -RZ, R91.reuse.H0_H0 ;  /* 0x2000005bff5e7230 */ /* 0x100fe40000004100 */
[----:B------:R-:W-:Y:S01]  /*0880*/  @P0 FADD.FTZ R92, R11, R92 ;  /* 0x0000005c0b5c0221 */ /* 0x000fe20000010000 */
[----:B------:R-:W-:Y:S01]  /*0890*/  FMUL.FTZ R11, R98, R109 ;  /* 0x0000006d620b7220 */ /* 0x000fe20000410000 */
[----:B------:R-:W-:-:S02]  /*08a0*/  HADD2.F32 R114, -RZ, R91.H1_H1 ;  /* 0x3000005bff727230 */ /* 0x000fc40000004100 */
[----:B------:R-:W-:Y:S01]  /*08b0*/  FMUL.FTZ R91, R112, R109 ;  /* 0x0000006d705b7220 */ /* 0x000fe20000410000 */
[----:B------:R-:W-:Y:S02]  /*08c0*/  @P0 HADD2.F32 R88, -RZ, R84.H1_H1 ;  /* 0x30000054ff580230 */ /* 0x000fe40000004100 */
[----:B------:R-:W-:Y:S01]  /*08d0*/  FMUL.FTZ R98, R30, R11 ;  /* 0x0000000b1e627220 */ /* 0x000fe20000410000 */
[----:B------:R-:W-:Y:S02]  /*08e0*/  @P0 HADD2.F32 R11, -RZ, R86.H0_H0 ;  /* 0x20000056ff0b0230 */ /* 0x000fe40000004100 */
[----:B------:R-:W-:Y:S01]  /*08f0*/  FMUL.FTZ R90, R90, R109 ;  /* 0x0000006d5a5a7220 */ /* 0x000fe20000410000 */
[----:B------:R-:W-:Y:S01]  /*0900*/  FMUL.FTZ R96, R32, R91 ;  /* 0x0000005b20607220 */ /* 0x000fe20000410000 */
[----:B------:R-:W-:Y:S02]  /*0910*/  HADD2.F32 R110, -RZ, R89.H1_H1 ;  /* 0x30000059ff6e7230 */ /* 0x000fe40000004100 */
[----:B------:R-:W-:Y:S01]  /*0920*/  @P0 FADD.FTZ R3, R88, R3 ;  /* 0x0000000358030221 */ /* 0x000fe20000010000 */
[----:B------:R-:W-:-:S02]  /*0930*/  @P0 HADD2.F32 R89, -RZ, R85.H0_H0 ;  /* 0x20000055ff590230 */ /* 0x000fc40000004100 */
[----:B------:R-:W-:Y:S01]  /*0940*/  FMUL.FTZ R95, R33, R90 ;  /* 0x0000005a215f7220 */ /* 0x000fe20000410000 */
[----:B------:R-:W-:Y:S02]  /*0950*/  @P0 HADD2.F32 R88, -RZ, R86.H1_H1 ;  /* 0x30000056ff580230 */ /* 0x000fe40000004100 */
[----:B------:R-:W-:Y:S01]  /*0960*/  @P0 FADD.FTZ R96, R11, R96 ;  /* 0x000000600b600221 */ /* 0x000fe20000010000 */
[-C--:B------:R-:W-:Y:S01]  /*0970*/  FMUL.FTZ R11, R94, R109.reuse ;  /* 0x0000006d5e0b7220 */ /* 0x080fe20000410000 */
[-C--:B------:R-:W-:Y:S01]  /*0980*/  FMUL.FTZ R110, R110, R109.reuse ;  /* 0x0000006d6e6e7220 */ /* 0x080fe20000410000 */
[----:B------:R-:W-:Y:S01]  /*0990*/  FMUL.FTZ R114, R114, R109 ;  /* 0x0000006d72727220 */ /* 0x000fe20000410000 */
[----:B------:R-:W-:Y:S01]  /*09a0*/  @P0 FADD.FTZ R98, R89, R98 ;  /* 0x0000006259620221 */ /* 0x000fe20000010000 */
[----:B------:R-:W-:Y:S01]  /*09b0*/  @P0 FADD.FTZ R95, R88, R95 ;  /* 0x0000005f585f0221 */ /* 0x000fe20000010000 */
[----:B------:R-:W-:Y:S01]  /*09c0*/  FMUL.FTZ R94, R34, R11 ;  /* 0x0000000b225e7220 */ /* 0x000fe20000410000 */
[----:B------:R-:W-:-:S02]  /*09d0*/  @P0 HADD2.F32 R88, -RZ, R85.H1_H1 ;  /* 0x30000055ff580230 */ /* 0x000fc40000004100 */
[----:B------:R-:W-:Y:S01]  /*09e0*/  FMUL.FTZ R93, R31, R110 ;  /* 0x0000006e1f5d7220 */ /* 0x000fe20000410000 */
[--C-:B------:R-:W-:Y:S02]  /*09f0*/  @P0 HADD2.F32 R89, -RZ, R87.reuse.H0_H0 ;  /* 0x20000057ff590230 */ /* 0x100fe40000004100 */
[----:B------:R-:W-:Y:S01]  /*0a00*/  FMUL.FTZ R11, R35, R114 ;  /* 0x00000072230b7220 */ /* 0x000fe20000410000 */
[----:B------:R-:W-:Y:S02]  /*0a10*/  @P0 HADD2.F32 R90, -RZ, R87.H1_H1 ;  /* 0x30000057ff5a0230 */ /* 0x000fe40000004100 */
[----:B------:R-:W-:Y:S01]  /*0a20*/  @P0 FADD.FTZ R93, R88, R93 ;  /* 0x0000005d585d0221 */ /* 0x000fe20000010000 */
[----:B------:R-:W-:Y:S01]  /*0a30*/  LEA R110, P4, R107, UR10, 0x4 ;  /* 0x0000000a6b6e7c11 */ /* 0x000fe2000f8820ff */
[----:B------:R-:W-:Y:S01]  /*0a40*/  @P0 FADD.FTZ R94, R89, R94 ;  /* 0x0000005e595e0221 */ /* 0x000fe20000010000 */
[----:B------:R-:W-:Y:S01]  /*0a50*/  F2FP.F16.F32.PACK_AB R88, R3, R92 ;  /* 0x0000005c0358723e */ /* 0x000fe200000000ff */
[----:B------:R-:W-:Y:S01]  /*0a60*/  @P0 FADD.FTZ R11, R90, R11 ;  /* 0x0000000b5a0b0221 */ /* 0x000fe20000010000 */
[----:B------:R-:W-:-:S02]  /*0a70*/  LEA.HI.X R111, R107, UR11, RZ, 0x4, P4 ;  /* 0x0000000b6b6f7c11 */ /* 0x000fc4000a0f24ff */
[----:B------:R-:W-:Y:S02]  /*0a80*/  F2FP.F16.F32.PACK_AB R90, R95, R96 ;  /* 0x000000605f5a723e */ /* 0x000fe400000000ff */
[----:B------:R-:W-:Y:S02]  /*0a90*/  F2FP.F16.F32.PACK_AB R89, R93, R98 ;  /* 0x000000625d59723e */ /* 0x000fe400000000ff */
[----:B------:R-:W-:Y:S02]  /*0aa0*/  F2FP.F16.F32.PACK_AB R91, R11, R94 ;  /* 0x0000005e0b5b723e */ /* 0x000fe400000000ff */
[----:B------:R-:W-:-:S03]  /*0ab0*/  IADD3 R112, R107, 0x20, RZ ;  /* 0x000000206b707810 */ /* 0x000fc60007ffe0ff */
[----:B------:R0:W-:Y:S04]  /*0ac0*/  STG.E.128 desc[UR4][R110.64], R88 ;  /* 0x000000586e007986 */ /* 0x0001e8000c101d04 */
.L_x_12141:
[----:B------:R-:W-:Y:S05]  /*0ad0*/  BSYNC B0 ;  /* 0x0000000000007941 */ /* 0x000fea0003800000 */
.L_x_12140:
[----:B------:R-:W-:Y:S04]  /*0ae0*/  BSSY B0, `(.L_x_12142) ;  /* 0x000003a000007945 */ /* 0x000fe80003800000 */
[----:B------:R-:W-:Y:S05]  /*0af0*/  @!P2 BRA `(.L_x_12143) ;  /* 0x0000000000e0a947 */ /* 0x000fea0003800000 */
[----:B------:R-:W1:Y:S01]  /*0b00*/  LDC.64 R4, c[0x0][0x220] ;  /* 0x00008800ff047b82 */ /* 0x000e620000000a00 */
[----:B------:R-:W-:-:S04]  /*0b10*/  ISETP.NE.U32.AND P0, PT, RZ, UR8, PT ;  /* 0x00000008ff007c0c */ /* 0x000fc8000bf05070 */
[----:B------:R-:W-:-:S13]  /*0b20*/  ISETP.NE.AND.EX P0, PT, RZ, UR9, PT, P0 ;  /* 0x00000009ff007c0c */ /* 0x000fda000bf05300 */
[C---:B------:R-:W-:Y:S01]  /*0b30*/  @P0 LEA R8, P4, R112.reuse, UR8, 0x4 ;  /* 0x0000000870080c11 */ /* 0x040fe2000f8820ff */
[----:B-1----:R-:W-:-:S06]  /*0b40*/  IMAD.WIDE.U32 R4, R112, 0x10, R4 ;  /* 0x0000001070047825 */ /* 0x002fcc00078e0004 */
[----:B------:R-:W0:Y:S01]  /*0b50*/  LDG.E.128 R4, desc[UR4][R4.64] ;  /* 0x0000000404047981 */ /* 0x000e22000c1e1d00 */
[----:B------:R-:W-:-:S05]  /*0b60*/  @P0 LEA.HI.X R9, R112, UR9, RZ, 0x4, P4 ;  /* 0x0000000970090c11 */ /* 0x000fca000a0f24ff */
[----:B------:R-:W2:Y:S01]  /*0b70*/  @P0 LDG.E.128 R84, desc[UR4][R8.64] ;  /* 0x0000000408540981 */ /* 0x000ea2000c1e1d00 */
[--C-:B0-----:R-:W-:Y:S02]  /*0b80*/  HADD2.F32 R88, -RZ, R4.reuse.H1_H1 ;  /* 0x30000004ff587230 */ /* 0x101fe40000004100 */
[----:B------:R-:W-:Y:S02]  /*0b90*/  HADD2.F32 R10, -RZ, R4.H0_H0 ;  /* 0x20000004ff0a7230 */ /* 0x000fe40000004100 */
[--C-:B------:R-:W-:Y:S02]  /*0ba0*/  HADD2.F32 R90, -RZ, R5.reuse.H0_H0 ;  /* 0x20000005ff5a7230 */ /* 0x100fe40000004100 */
[-C--:B------:R-:W-:Y:S01]  /*0bb0*/  FMUL.FTZ R88, R88, R109.reuse ;  /* 0x0000006d58587220 */ /* 0x080fe20000410000 */
[----:B------:R-:W-:Y:S02]  /*0bc0*/  HADD2.F32 R110, -RZ, R5.H1_H1 ;  /* 0x30000005ff6e7230 */ /* 0x000fe40000004100 */
[----:B------:R-:W-:Y:S01]  /*0bd0*/  FMUL.FTZ R89, R10, R109 ;  /* 0x0000006d0a597220 */ /* 0x000fe20000410000 */
[----:B------:R-:W-:-:S02]  /*0be0*/  HADD2.F32 R116, -RZ, R7.H0_H0 ;  /* 0x20000007ff747230 */ /* 0x000fc40000004100 */
[----:B-----5:R-:W-:Y:S01]  /*0bf0*/  FMUL.FTZ R5, R53, R88 ;  /* 0x0000005835057220 */ /* 0x020fe20000410000 */
[----:B------:R-:W-:Y:S02]  /*0c00*/  HADD2.F32 R88, -RZ, R7.H1_H1 ;  /* 0x30000007ff587230 */ /* 0x000fe40000004100 */
[----:B------:R-:W-:Y:S01]  /*0c10*/  FMUL.FTZ R7, R90, R109 ;  /* 0x0000006d5a077220 */ /* 0x000fe20000410000 */
[--C-:B------:R-:W-:Y:S02]  /*0c20*/  HADD2.F32 R114, -RZ, R6.reuse.H0_H0 ;  /* 0x20000006ff727230 */ /* 0x100fe40000004100 */
[----:B------:R-:W-:Y:S01]  /*0c30*/  FMUL.FTZ R4, R52, R89 ;  /* 0x0000005934047220 */ /* 0x000fe20000410000 */
[----:B------:R-:W-:Y:S02]  /*0c40*/  HADD2.F32 R6, -RZ, R6.H1_H1 ;  /* 0x30000006ff067230 */ /* 0x000fe40000004100 */
[----:B------:R-:W-:Y:S01]  /*0c50*/  FMUL.FTZ R10, R54, R7 ;  /* 0x00000007360a7220 */ /* 0x000fe20000410000 */
[----:B--2---:R-:W-:-:S02]  /*0c60*/  @P0 HADD2.F32 R89, -RZ, R85.H0_H0 ;  /* 0x20000055ff590230 */ /* 0x004fc40000004100 */
[-C--:B------:R-:W-:Y:S01]  /*0c70*/  FMUL.FTZ R9, R114, R109.reuse ;  /* 0x0000006d72097220 */ /* 0x080fe20000410000 */
[----:B------:R-:W-:Y:S02]  /*0c80*/  @P0 HADD2.F32 R8, -RZ, R84.H1_H1 ;  /* 0x30000054ff080230 */ /* 0x000fe40000004100 */
[----:B------:R-:W-:Y:S01]  /*0c90*/  FMUL.FTZ R6, R6, R109 ;  /* 0x0000006d06067220 */ /* 0x000fe20000410000 */
[--C-:B------:R-:W-:Y:S02]  /*0ca0*/  @P0 HADD2.F32 R90, -RZ, R86.reuse.H0_H0 ;  /* 0x20000056ff5a0230 */ /* 0x100fe40000004100 */
[----:B------:R-:W-:Y:S01]  /*0cb0*/  @P0 FADD.FTZ R10, R89, R10 ;  /* 0x0000000a590a0221 */ /* 0x000fe20000010000 */
[----:B------:R-:W-:Y:S01]  /*0cc0*/  FMUL.FTZ R9, R56, R9 ;  /* 0x0000000938097220 */ /* 0x000fe20000410000 */
[----:B------:R-:W-:Y:S01]  /*0cd0*/  @P0 FADD.FTZ R5, R8, R5 ;  /* 0x0000000508050221 */ /* 0x000fe20000010000 */
[----:B------:R-:W-:Y:S02]  /*0ce0*/  @P0 HADD2.F32 R7, -RZ, R86.H1_H1 ;  /* 0x30000056ff070230 */ /* 0x000fe40000004100 */
[-C--:B------:R-:W-:Y:S01]  /*0cf0*/  FMUL.FTZ R89, R116, R109.reuse ;  /* 0x0000006d74597220 */ /* 0x080fe20000410000 */
[----:B------:R-:W-:Y:S01]  /*0d00*/  FMUL.FTZ R8, R57, R6 ;  /* 0x0000000639087220 */ /* 0x000fe20000410000 */
[-C--:B------:R-:W-:Y:S01]  /*0d10*/  FMUL.FTZ R110, R110, R109.reuse ;  /* 0x0000006d6e6e7220 */ /* 0x080fe20000410000 */
[----:B------:R-:W-:Y:S01]  /*0d20*/  FMUL.FTZ R88, R88, R109 ;  /* 0x0000006d58587220 */ /* 0x000fe20000410000 */
[----:B------:R-:W-:Y:S01]  /*0d30*/  @P0 FADD.FTZ R9, R90, R9 ;  /* 0x000000095a090221 */ /* 0x000fe20000010000 */
[----:B------:R-:W-:Y:S01]  /*0d40*/  FMUL.FTZ R6, R58, R89 ;  /* 0x000000593a067220 */ /* 0x000fe20000410000 */
[----:B------:R-:W-:-:S02]  /*0d50*/  @P0 HADD2.F32 R91, -RZ, R84.H0_H0 ;  /* 0x20000054ff5b0230 */ /* 0x000fc40000004100 */
[----:B------:R-:W-:Y:S01]  /*0d60*/  @P0 FADD.FTZ R8, R7, R8 ;  /* 0x0000000807080221 */ /* 0x000fe20000010000 */
[----:B------:R-:W-:Y:S02]  /*0d70*/  @P0 HADD2.F32 R90, -RZ, R85.H1_H1 ;  /* 0x30000055ff5a0230 */ /* 0x000fe40000004100 */
[----:B------:R-:W-:Y:S01]  /*0d80*/  FMUL.FTZ R7, R55, R110 ;  /* 0x0000006e37077220 */ /* 0x000fe20000410000 */
[--C-:B------:R-:W-:Y:S02]  /*0d90*/  @P0 HADD2.F32 R89, -RZ, R87.reuse.H0_H0 ;  /* 0x20000057ff590230 */ /* 0x100fe40000004100 */
[----:B------:R-:W-:Y:S01]  /*0da0*/  FMUL.FTZ R97, R59, R88 ;  /* 0x000000583b617220 */ /* 0x000fe20000410000 */
[----:B------:R-:W-:Y:S02]  /*0db0*/  @P0 HADD2.F32 R114, -RZ, R87.H1_H1 ;  /* 0x30000057ff720230 */ /* 0x000fe40000004100 */
[----:B------:R-:W-:Y:S01]  /*0dc0*/  @P0 FADD.FTZ R4, R91, R4 ;  /* 0x000000045b040221 */ /* 0x000fe20000010000 */
[----:B------:R-:W-:Y:S01]  /*0dd0*/  @P0 FADD.FTZ R7, R90, R7 ;  /* 0x000000075a070221 */ /* 0x000fe20000010000 */
[----:B------:R-:W-:Y:S01]  /*0de0*/  @P0 FADD.FTZ R6, R89, R6 ;  /* 0x0000000659060221 */ /* 0x000fe20000010000 */
[----:B------:R-:W-:Y:S01]  /*0df0*/  LEA R110, P4, R112, UR10, 0x4 ;  /* 0x0000000a706e7c11 */ /* 0x000fe2000f8820ff */
[----:B------:R-:W-:Y:S01]  /*0e00*/  @P0 FADD.FTZ R97, R114, R97 ;  /* 0x0000006172610221 */ /* 0x000fe20000010000 */
[----:B------:R-:W-:-:S02]  /*0e10*/  F2FP.F16.F32.PACK_AB R90, R8, R9 ;  /* 0x00000009085a723e */ /* 0x000fc400000000ff */
[C---:B------:R-:W-:Y:S02]  /*0e20*/  LEA.HI.X R111, R112.reuse, UR11, RZ, 0x4, P4 ;  /* 0x0000000b706f7c11 */ /* 0x040fe4000a0f24ff */
[----:B------:R-:W-:Y:S02]  /*0e30*/  F2FP.F16.F32.PACK_AB R89, R7, R10 ;  /* 0x0000000a0759723e */ /* 0x000fe400000000ff */
[----:B------:R-:W-:Y:S02]  /*0e40*/  F2FP.F16.F32.PACK_AB R88, R5, R4 ;  /* 0x000000040558723e */ /* 0x000fe400000000ff */
[----:B------:R-:W-:Y:S02]  /*0e50*/  F2FP.F16.F32.PACK_AB R91, R97, R6 ;  /* 0x00000006615b723e */ /* 0x000fe400000000ff */
[----:B------:R-:W-:-:S03]  /*0e60*/  IADD3 R112, R112, 0x20, RZ ;  /* 0x0000002070707810 */ /* 0x000fc60007ffe0ff */
[----:B------:R1:W-:Y:S04]  /*0e70*/  STG.E.128 desc[UR4][R110.64], R88 ;  /* 0x000000586e007986 */ /* 0x0003e8000c101d04 */
.L_x_12143:
[----:B------:R-:W-:Y:S05]  /*0e80*/  BSYNC B0 ;  /* 0x0000000000007941 */ /* 0x000fea0003800000 */
.L_x_12142:
        /* <DEDUP_REMOVED lines=15> */
[----:B------:R-:W-:Y:S01]  /*0f80*/  FMUL.FTZ R104, R104, R109 ;  /* 0x0000006d68687220 */ /* 0x000fe20000410000 */
[--C-:B------:R-:W-:Y:S02]  /*0f90*/  HADD2.F32 R106, -RZ, R89.reuse.H0_H0 ;  /* 0x20000059ff6a7230 */ /* 0x100fe40000004100 */
[----:B-----5:R-:W-:Y:S01]  /*0fa0*/  FMUL.FTZ R99, R76, R99 ;  /* 0x000000634c637220 */ /* 0x020fe20000410000 */
[----:B---3--:R-:W-:Y:S02]  /*0fb0*/  @P0 HADD2.F32 R100, -RZ, R84.H0_H0 ;  /* 0x20000054ff640230 */ /* 0x008fe40000004100 */
[-C--:B------:R-:W-:Y:S01]  /*0fc0*/  FMUL.FTZ R90, R90, R109.reuse ;  /* 0x0000006d5a5a7220 */ /* 0x080fe20000410000 */
[----:B------:R-:W-:Y:S02]  /*0fd0*/  HADD2.F32 R110, -RZ, R89.H1_H1 ;  /* 0x30000059ff6e7230 */ /* 0x000fe40000004100 */
[----:B------:R-:W-:Y:S01]  /*0fe0*/  FMUL.FTZ R101, R106, R109 ;  /* 0x0000006d6a657220 */ /* 0x000fe20000410000 */
[----:B------:R-:W-:-:S02]  /*0ff0*/  HADD2.F32 R116, -RZ, R91.H0_H0 ;  /* 0x2000005bff747230 */ /* 0x000fc40000004100 */
[----:B------:R-:W-:Y:S01]  /*1000*/  FMUL.FTZ R103, R114, R109 ;  /* 0x0000006d72677220 */ /* 0x000fe20000410000 */
[----:B------:R-:W-:Y:S02]  /*1010*/  HADD2.F32 R88, -RZ, R91.H1_H1 ;  /* 0x3000005bff587230 */ /* 0x000fe40000004100 */
[----:B------:R-:W-:Y:S01]  /*1020*/  @P0 FADD.FTZ R99, R100, R99 ;  /* 0x0000006364630221 */ /* 0x000fe20000010000 */
[----:B------:R-:W-:Y:S01]  /*1030*/  FMUL.FTZ R100, R77, R104 ;  /* 0x000000684d647220 */ /* 0x000fe20000410000 */
[----:B------:R-:W-:Y:S02]  /*1040*/  @P0 HADD2.F32 R89, -RZ, R84.H1_H1 ;  /* 0x30000054ff590230 */ /* 0x000fe40000004100 */
[----:B------:R-:W-:Y:S01]  /*1050*/  FMUL.FTZ R104, R81, R90 ;  /* 0x0000005a51687220 */ /* 0x000fe20000410000 */
[----:B------:R-:W-:Y:S02]  /*1060*/  @P0 HADD2.F32 R91, -RZ, R86.H1_H1 ;  /* 0x30000056ff5b0230 */ /* 0x000fe40000004100 */
[----:B------:R-:W-:Y:S01]  /*1070*/  FMUL.FTZ R101, R78, R101 ;  /* 0x000000654e657220 */ /* 0x000fe20000410000 */
[----:B------:R-:W-:-:S02]  /*1080*/  @P0 HADD2.F32 R102, -RZ, R85.H0_H0 ;  /* 0x20000055ff660230 */ /* 0x000fc40000004100 */
[----:B------:R-:W-:Y:S01]  /*1090*/  FMUL.FTZ R103, R80, R103 ;  /* 0x0000006750677220 */ /* 0x000fe20000410000 */
[----:B------:R-:W-:Y:S02]  /*10a0*/  @P0 HADD2.F32 R106, -RZ, R86.H0_H0 ;  /* 0x20000056ff6a0230 */ /* 0x000fe40000004100 */
[-C--:B------:R-:W-:Y:S01]  /*10b0*/  FMUL.FTZ R110, R110, R109.reuse ;  /* 0x0000006d6e6e7220 */ /* 0x080fe20000410000 */
[-C--:B------:R-:W-:Y:S01]  /*10c0*/  FMUL.FTZ R105, R116, R109.reuse ;  /* 0x0000006d74697220 */ /* 0x080fe20000410000 */
[----:B------:R-:W-:Y:S01]  /*10d0*/  FMUL.FTZ R88, R88, R109 ;  /* 0x0000006d58587220 */ /* 0x000fe20000410000 */
[----:B------:R-:W-:Y:S01]  /*10e0*/  @P0 FADD.FTZ R100, R89, R100 ;  /* 0x0000006459640221 */ /* 0x000fe20000010000 */
[----:B------:R-:W-:Y:S01]  /*10f0*/  @P0 FADD.FTZ R104, R91, R104 ;  /* 0x000000685b680221 */ /* 0x000fe20000010000 */
        /* <DEDUP_REMOVED lines=16> */
[----:B------:R-:W-:-:S05]  /*1200*/  F2FP.F16.F32.PACK_AB R91, R106, R105 ;  /* 0x000000696a5b723e */ /* 0x000fca00000000ff */
[----:B------:R2:W-:Y:S02]  /*1210*/  STG.E.128 desc[UR4][R110.64], R88 ;  /* 0x000000586e007986 */ /* 0x0005e4000c101d04 */
.L_x_12145:
[----:B------:R-:W-:Y:S05]  /*1220*/  BSYNC B0 ;  /* 0x0000000000007941 */ /* 0x000fea0003800000 */
.L_x_12144:
        /* <DEDUP_REMOVED lines=100> */
.L_x_12165:
        /* <DEDUP_REMOVED lines=31> */
[----:B------:R-:W-:Y:S01]  /*1a60*/  F2FP.F16.F32.PACK_AB R88, R89, R88 ;  /* 0x000000585958723e */ /* 0x000fe200000000ff */
        /* <DEDUP_REMOVED lines=13> */
[----:B------:R-:W-:Y:S02]  /*1b40*/  F2FP.F16.F32.PACK_AB R89, R90, R89 ;  /* 0x000000595a59723e */ /* 0x000fe400000000ff */
[----:B------:R-:W-:Y:S02]  /*1b50*/  F2FP.F16.F32.PACK_AB R90, R112, R113 ;  /* 0x00000071705a723e */ /* 0x000fe400000000ff */
[----:B------:R-:W-:-:S05]  /*1b60*/  F2FP.F16.F32.PACK_AB R91, R114, R91 ;  /* 0x0000005b725b723e */ /* 0x000fca00000000ff */
[----:B------:R1:W-:Y:S02]  /*1b70*/  STG.E.128 desc[UR4][R108.64], R88 ;  /* 0x000000586c007986 */ /* 0x0003e4000c101d04 */
.L_x_12148:
[----:B------:R-:W-:Y:S05]  /*1b80*/  BSYNC B0 ;  /* 0x0000000000007941 */ /* 0x000fea0003800000 */
.L_x_12147:
        /* <DEDUP_REMOVED lines=34> */
.L_x_12150:
[----:B------:R-:W-:Y:S05]  /*1db0*/  BSYNC B0 ;  /* 0x0000000000007941 */ /* 0x000fea0003800000 */
.L_x_12149:
        /* <DEDUP_REMOVED lines=33> */
.L_x_12152:
[----:B------:R-:W-:Y:S05]  /*1fd0*/  BSYNC B0 ;  /* 0x0000000000007941 */ /* 0x000fea0003800000 */
.L_x_12151:
[----:B0123--:R-:W0:Y:S02]  /*1fe0*/  LDC.64 R88, c[0x0][0x210] ;  /* 0x00008400ff587b82 */ /* 0x00fe240000000a00 */
[----:B0-----:R-:W-:-:S04]  /*1ff0*/  LEA R2, R88, R2, 0x2 ;  /* 0x0000000258027211 */ /* 0x001fc800078e10ff */
[----:B------:R-:W-:-:S13]  /*2000*/  ISETP.GE.AND P0, PT, R2, R89, PT ;  /* 0x000000590200720c */ /* 0x000fda0003f06270 */
[----:B------:R-:W-:Y:S05]  /*2010*/  @!P0 BRA `(.L_x_12153) ;  /* 0xffffffe400848947 */ /* 0x000fea000383ffff */
[----:B------:R-:W-:Y:S05]  /*2020*/  EXIT ;  /* 0x000000000000794d */ /* 0x000fea0003800000 */
.L_x_12146:
        /* <DEDUP_REMOVED lines=8> */
.L_x_12155:
[----:B------:R-:W-:Y:S05]  /*20b0*/  BSYNC B0 ;  /* 0x0000000000007941 */ /* 0x000fea0003800000 */
.L_x_12154:
        /* <DEDUP_REMOVED lines=9> */
.L_x_12156:
[----:B------:R-:W-:Y:S01]  /*2150*/  HFMA2.MMA R114, -RZ, RZ, 0, 2.384185791015625e-07 ;  /* 0x00000004ff727435 */ /* 0x000fe200000001ff */
[----:B------:R-:W-:-:S05]  /*2160*/  MOV R90, R111 ;  /* 0x0000006f005a7202 */ /* 0x000fca0000000f00 */
[----:B------:R-:W-:-:S05]  /*2170*/  FADD.FTZ R90, R89, R90 ;  /* 0x0000005a595a7221 */ /* 0x000fca0000010000 */
[----:B------:R-:W-:-:S07]  /*2180*/  MOV R113, R90 ;  /* 0x0000005a00717202 */ /* 0x000fce0000000f00 */
[----:B------:R-:W-:Y:S05]  /*2190*/  WARPSYNC.COLLECTIVE R112, `(.L_x_12157) ;  /* 0x0000000070087348 */ /* 0x000fea0003c00000 */
[----:B------:R0:W1:Y:S02]  /*21a0*/  SHFL.BFLY P6, R111, R113, R114, R115 ;  /* 0x0c000072716f7389 */ /* 0x00006400000c0073 */
[----:B01----:R-:W-:Y:S01]  /*21b0*/  ENDCOLLECTIVE ;  /* 0x000000000000791b */ /* 0x003fe20003800000 */
.L_x_12157:
[----:B------:R-:W-:Y:S01]  /*21c0*/  HFMA2.MMA R114, -RZ, RZ, 0, 4.76837158203125e-07 ;  /* 0x00000008ff727435 */ /* 0x000fe200000001ff */
[----:B------:R-:W-:-:S05]  /*21d0*/  MOV R91, R111 ;  /* 0x0000006f005b7202 */ /* 0x000fca0000000f00 */
[----:B------:R-:W-:-:S05]  /*21e0*/  FADD.FTZ R91, R90, R91 ;  /* 0x0000005b5a5b7221 */ /* 0x000fca0000010000 */
[----:B------:R-:W-:-:S07]  /*21f0*/  MOV R113, R91 ;  /* 0x0000005b00717202 */ /* 0x000fce0000000f00 */
[----:B------:R-:W-:Y:S05]  /*2200*/  WARPSYNC.COLLECTIVE R112, `(.L_x_12158) ;  /* 0x0000000070087348 */ /* 0x000fea0003c00000 */
[----:B------:R0:W1:Y:S02]  /*2210*/  SHFL.BFLY P6, R111, R113, R114, R115 ;  /* 0x0c000072716f7389 */ /* 0x00006400000c0073 */
[----:B01----:R-:W-:Y:S01]  /*2220*/  ENDCOLLECTIVE ;  /* 0x000000000000791b */ /* 0x003fe20003800000 */
.L_x_12158:
        /* <DEDUP_REMOVED lines=8> */
.L_x_12159:
        /* <DEDUP_REMOVED lines=57> */
.L_x_12160:
[----:B------:R-:W-:Y:S01]  /*2640*/  HFMA2.MMA R114, -RZ, RZ, 0, 1.1920928955078125e-07 ;  /* 0x00000002ff727435 */ /* 0x000fe200000001ff */
[----:B------:R-:W-:-:S05]  /*2650*/  MOV R89, R111 ;  /* 0x0000006f00597202 */ /* 0x000fca0000000f00 */
[----:B------:R-:W-:-:S05]  /*2660*/  FADD.FTZ R89, R88, R89 ;  /* 0x0000005958597221 */ /* 0x000fca0000010000 */
[----:B------:R-:W-:-:S07]  /*2670*/  MOV R113, R89 ;  /* 0x0000005900717202 */ /* 0x000fce0000000f00 */
[----:B------:R-:W-:Y:S05]  /*2680*/  WARPSYNC.COLLECTIVE R112, `(.L_x_12161) ;  /* 0x0000000070087348 */ /* 0x000fea0003c00000 */
[----:B------:R0:W1:Y:S02]  /*2690*/  SHFL.BFLY P6, R111, R113, R114, R115 ;  /* 0x0c000072716f7389 */ /* 0x00006400000c0073 */
[----:B01----:R-:W-:Y:S01]  /*26a0*/  ENDCOLLECTIVE ;  /* 0x000000000000791b */ /* 0x003fe20003800000 */
.L_x_12161:
[----:B------:R-:W-:Y:S01]  /*26b0*/  HFMA2.MMA R114, -RZ, RZ, 0, 2.384185791015625e-07 ;  /* 0x00000004ff727435 */ /* 0x000fe200000001ff */
[----:B------:R-:W-:-:S05]  /*26c0*/  MOV R90, R111 ;  /* 0x0000006f005a7202 */ /* 0x000fca0000000f00 */
[----:B------:R-:W-:-:S05]  /*26d0*/  FADD.FTZ R90, R89, R90 ;  /* 0x0000005a595a7221 */ /* 0x000fca0000010000 */
[----:B------:R-:W-:-:S07]  /*26e0*/  MOV R113, R90 ;  /* 0x0000005a00717202 */ /* 0x000fce0000000f00 */
[----:B------:R-:W-:Y:S05]  /*26f0*/  WARPSYNC.COLLECTIVE R112, `(.L_x_12162) ;  /* 0x0000000070087348 */ /* 0x000fea0003c00000 */
[----:B------:R0:W1:Y:S02]  /*2700*/  SHFL.BFLY P6, R111, R113, R114, R115 ;  /* 0x0c000072716f7389 */ /* 0x00006400000c0073 */
[----:B01----:R-:W-:Y:S01]  /*2710*/  ENDCOLLECTIVE ;  /* 0x000000000000791b */ /* 0x003fe20003800000 */
.L_x_12162:
[----:B------:R-:W-:Y:S01]  /*2720*/  HFMA2.MMA R114, -RZ, RZ, 0, 4.76837158203125e-07 ;  /* 0x00000008ff727435 */ /* 0x000fe200000001ff */
[----:B------:R-:W-:-:S05]  /*2730*/  MOV R91, R111 ;  /* 0x0000006f005b7202 */ /* 0x000fca0000000f00 */
[----:B------:R-:W-:-:S05]  /*2740*/  FADD.FTZ R91, R90, R91 ;  /* 0x0000005b5a5b7221 */ /* 0x000fca0000010000 */
[----:B------:R-:W-:-:S07]  /*2750*/  MOV R113, R91 ;  /* 0x0000005b00717202 */ /* 0x000fce0000000f00 */
[----:B------:R-:W-:Y:S05]  /*2760*/  WARPSYNC.COLLECTIVE R112, `(.L_x_12163) ;  /* 0x0000000070087348 */ /* 0x000fea0003c00000 */
[----:B------:R0:W1:Y:S02]  /*2770*/  SHFL.BFLY P6, R111, R113, R114, R115 ;  /* 0x0c000072716f7389 */ /* 0x00006400000c0073 */
[----:B01----:R-:W-:Y:S01]  /*2780*/  ENDCOLLECTIVE ;  /* 0x000000000000791b */ /* 0x003fe20003800000 */
.L_x_12163:
[----:B------:R-:W-:Y:S01]  /*2790*/  HFMA2.MMA R114, -RZ, RZ, 0, 9.5367431640625e-07 ;  /* 0x00000010ff727435 */ /* 0x000fe200000001ff */
[----:B------:R-:W-:-:S05]  /*27a0*/  MOV R110, R111 ;  /* 0x0000006f006e7202 */ /* 0x000fca0000000f00 */
[----:B------:R-:W-:-:S05]  /*27b0*/  FADD.FTZ R110, R91, R110 ;  /* 0x0000006e5b6e7221 */ /* 0x000fca0000010000 */
[----:B------:R-:W-:-:S07]  /*27c0*/  MOV R113, R110 ;  /* 0x0000006e00717202 */ /* 0x000fce0000000f00 */
[----:B------:R-:W-:Y:S05]  /*27d0*/  WARPSYNC.COLLECTIVE R112, `(.L_x_12164) ;  /* 0x0000000070087348 */ /* 0x000fea0003c00000 */
[----:B------:R0:W1:Y:S02]  /*27e0*/  SHFL.BFLY P6, R111, R113, R114, R115 ;  /* 0x0c000072716f7389 */ /* 0x00006400000c0073 */
[----:B01----:R-:W-:Y:S01]  /*27f0*/  ENDCOLLECTIVE ;  /* 0x000000000000791b */ /* 0x003fe20003800000 */
.L_x_12164:
[----:B------:R-:W-:Y:S05]  /*2800*/  BRA `(.L_x_12165) ;  /* 0xfffffff000187947 */ /* 0x000fea000383ffff */
.L_x_12166:
        /* <DEDUP_REMOVED lines=15> */
.L_x_23532:


//--------------------- .text._ZN10layer_norm13ln_fwd_kernelINS_13Kernel_traitsIf6__halfS2_S2_fjLj768ELj1ELj4ELj1ELj16ENS_18Kernel_traits_baseILj768EfS2_S2_S2_fjLj128EEEEELb0ELb1ELb0ELb1EEEvNS_9FwdParamsE --------------------------
	.section	.text._ZN10layer_norm13ln_fwd_kernelINS_13Kernel_traitsIf6__halfS2_S2_fjLj768ELj1ELj4ELj1ELj16ENS_18Kernel_traits_baseILj768EfS2_S2_S2_fjLj128EEEEELb0ELb1ELb0ELb1EEEvNS_9FwdParamsE,"ax",@progbits
	.align	128
        .global         _ZN10layer_norm13ln_fwd_kernelINS_13Kernel_traitsIf6__halfS2_S2_fjLj768ELj1ELj4ELj1ELj16ENS_18Kernel_traits_baseILj768EfS2_S2_S2_fjLj128EEEEELb0ELb1ELb0ELb1EEEvNS_9FwdParamsE
        .type           _ZN10layer_norm13ln_fwd_kernelINS_13Kernel_traitsIf6__halfS2_S2_fjLj768ELj1ELj4ELj1ELj16ENS_18Kernel_traits_baseILj768EfS2_S2_S2_fjLj128EEEEELb0ELb1ELb0ELb1EEEvNS_9FwdParamsE,@function
        .size           _ZN10layer_norm13ln_fwd_kernelINS_13Kernel_traitsIf6__halfS2_S2_fjLj768ELj1ELj4ELj1ELj16ENS_18Kernel_traits_baseILj768EfS2_S2_S2_fjLj128EEEEELb0ELb1ELb0ELb1EEEvNS_9FwdParamsE,(.L_x_23533 - _ZN10layer_norm13ln_fwd_kernelINS_13Kernel_traitsIf6__halfS2_S2_fjLj768ELj1ELj4ELj1ELj16ENS_18Kernel_traits_baseILj768EfS2_S2_S2_fjLj128EEEEELb0ELb1ELb0ELb1EEEvNS_9FwdParamsE)
        .other          _ZN10layer_norm13ln_fwd_kernelINS_13Kernel_traitsIf6__halfS2_S2_fjLj768ELj1ELj4ELj1ELj16ENS_18Kernel_traits_baseILj768EfS2_S2_S2_fjLj128EEEEELb0ELb1ELb0ELb1EEEvNS_9FwdParamsE,@"STO_CUDA_ENTRY STV_DEFAULT"
_ZN10layer_norm13ln_fwd_kernelINS_13Kernel_traitsIf6__halfS2_S2_fjLj768ELj1ELj4ELj1ELj16ENS_18Kernel_traits_baseILj768EfS2_S2_S2_fjLj128EEEEELb0ELb1ELb0ELb1EEEvNS_9FwdParamsE:
.text._ZN10layer_norm13ln_fwd_kernelINS_13Kernel_traitsIf6__halfS2_S2_fjLj768ELj1ELj4ELj1ELj16ENS_18Kernel_traits_baseILj768EfS2_S2_S2_fjLj128EEEEELb0ELb1ELb0ELb1EEEvNS_9FwdParamsE:
        /* <DEDUP_REMOVED lines=63> */
.L_x_12168:
        /* <DEDUP_REMOVED lines=16> */
[C---:B------:R-:W-:Y:S02]  /*04f0*/  SHF.L.U32 R90, R101.reuse, 0x4, RZ ;  /* 0x00000004655a7819 */ /* 0x040fe400000006ff */
[----:B------:R-:W-:Y:S02]  /*0500*/  IADD3 R111, R101, 0x20, RZ ;  /* 0x00000020656f7810 */ /* 0x000fe40007ffe0ff */
[----:B------:R-:W-:-:S02]  /*0510*/  SHF.R.U32.HI R106, RZ, 0x1c, R101 ;  /* 0x0000001cff6a7819 */ /* 0x000fc40000011665 */
[----:B------:R-:W-:Y:S01]  /*0520*/  IADD3 R102, P3, R90, UR10, RZ ;  /* 0x0000000a5a667c10 */ /* 0x000fe2000ff7e0ff */
[----:B--2---:R-:W-:Y:S02]  /*0530*/  @P0 HADD2.F32 R0, -RZ, R84.H0_H0 ;  /* 0x20000054ff000230 */ /* 0x004fe40000004100 */
[--C-:B---3--:R-:W-:Y:S02]  /*0540*/  HADD2.F32 R89, -RZ, R80.reuse.H0_H0 ;  /* 0x20000050ff597230 */ /* 0x108fe40000004100 */
[----:B------:R-:W-:Y:S02]  /*0550*/  HADD2.F32 R91, -RZ, R80.H1_H1 ;  /* 0x30000050ff5b7230 */ /* 0x000fe40000004100 */
[----:B------:R-:W-:Y:S02]  /*0560*/  HADD2.F32 R93, -RZ, R81.H0_H0 ;  /* 0x20000051ff5d7230 */ /* 0x000fe40000004100 */
[----:B------:R-:W-:Y:S01]  /*0570*/  FMUL.FTZ R89, R89, R0 ;  /* 0x0000000059597220 */ /* 0x000fe20000410000 */
[----:B------:R-:W-:-:S02]  /*0580*/  HADD2.F32 R103, -RZ, R82.H0_H0 ;  /* 0x20000052ff677230 */ /* 0x000fc40000004100 */
[-C--:B------:R-:W-:Y:S01]  /*0590*/  FMUL.FTZ R80, R91, R0.reuse ;  /* 0x000000005b507220 */ /* 0x080fe20000410000 */
[----:B------:R-:W-:Y:S02]  /*05a0*/  HADD2.F32 R99, -RZ, R81.H1_H1 ;  /* 0x30000051ff637230 */ /* 0x000fe40000004100 */
[----:B------:R-:W-:Y:S01]  /*05b0*/  FMUL.FTZ R93, R93, R0 ;  /* 0x000000005d5d7220 */ /* 0x000fe20000410000 */
[----:B------:R-:W-:Y:S02]  /*05c0*/  HADD2.F32 R85, -RZ, R82.H1_H1 ;  /* 0x30000052ff557230 */ /* 0x000fe40000004100 */
[----:B-----5:R-:W-:Y:S01]  /*05d0*/  FMUL.FTZ R96, R28, R89 ;  /* 0x000000591c607220 */ /* 0x020fe20000410000 */
[--C-:B----4-:R-:W-:Y:S02]  /*05e0*/  @P1 HADD2.F32 R81, -RZ, R4.reuse.H0_H0 ;  /* 0x20000004ff511230 */ /* 0x110fe40000004100 */
[----:B------:R-:W-:Y:S01]  /*05f0*/  FMUL.FTZ R95, R29, R80 ;  /* 0x000000501d5f7220 */ /* 0x000fe20000410000 */
[----:B------:R-:W-:-:S02]  /*0600*/  @P1 HADD2.F32 R82, -RZ, R4.H1_H1 ;  /* 0x30000004ff521230 */ /* 0x000fc40000004100 */
[----:B------:R-:W-:Y:S01]  /*0610*/  FMUL.FTZ R103, R103, R0 ;  /* 0x0000000067677220 */ /* 0x000fe20000410000 */
[--C-:B------:R-:W-:Y:S02]  /*0620*/  HADD2.F32 R87, -RZ, R83.reuse.H0_H0 ;  /* 0x20000053ff577230 */ /* 0x100fe40000004100 */
[----:B------:R-:W-:Y:S01]  /*0630*/  FMUL.FTZ R93, R30, R93 ;  /* 0x0000005d1e5d7220 */ /* 0x000fe20000410000 */
[----:B------:R-:W-:Y:S02]  /*0640*/  HADD2.F32 R83, -RZ, R83.H1_H1 ;  /* 0x30000053ff537230 */ /* 0x000fe40000004100 */
[----:B------:R-:W-:Y:S01]  /*0650*/  @P1 FADD.FTZ R96, R96, R81 ;  /* 0x0000005160601221 */ /* 0x000fe20000010000 */
[----:B------:R-:W-:Y:S02]  /*0660*/  @P1 HADD2.F32 R80, -RZ, R5.H0_H0 ;  /* 0x20000005ff501230 */ /* 0x000fe40000004100 */
[----:B------:R-:W-:Y:S01]  /*0670*/  @P1 FADD.FTZ R95, R95, R82 ;  /* 0x000000525f5f1221 */ /* 0x000fe20000010000 */
[----:B------:R-:W-:-:S02]  /*0680*/  @P1 HADD2.F32 R81, -RZ, R6.H0_H0 ;  /* 0x20000006ff511230 */ /* 0x000fc40000004100 */
[-C--:B------:R-:W-:Y:S01]  /*0690*/  FMUL.FTZ R82, R83, R0.reuse ;  /* 0x0000000053527220 */ /* 0x080fe20000410000 */
[----:B------:R-:W-:Y:S01]  /*06a0*/  FMUL.FTZ R94, R24, R103 ;  /* 0x00000067185e7220 */ /* 0x000fe20000410000 */
[----:B------:R-:W-:Y:S01]  /*06b0*/  @P1 FADD.FTZ R93, R93, R80 ;  /* 0x000000505d5d1221 */ /* 0x000fe20000010000 */
[-C--:B------:R-:W-:Y:S01]  /*06c0*/  FMUL.FTZ R87, R87, R0.reuse ;  /* 0x0000000057577220 */ /* 0x080fe20000410000 */
[-C--:B------:R-:W-:Y:S01]  /*06d0*/  FMUL.FTZ R80, R85, R0.reuse ;  /* 0x0000000055507220 */ /* 0x080fe20000410000 */
[----:B------:R-:W-:Y:S01]  /*06e0*/  FMUL.FTZ R88, R99, R0 ;  /* 0x0000000063587220 */ /* 0x000fe20000410000 */
[----:B------:R-:W-:Y:S01]  /*06f0*/  FMUL.FTZ R91, R27, R82 ;  /* 0x000000521b5b7220 */ /* 0x000fe20000410000 */
[----:B------:R-:W-:Y:S01]  /*0700*/  @P1 FADD.FTZ R94, R94, R81 ;  /* 0x000000515e5e1221 */ /* 0x000fe20000010000 */
[--C-:B------:R-:W-:Y:S02]  /*0710*/  @P1 HADD2.F32 R83, -RZ, R7.reuse.H0_H0 ;  /* 0x20000007ff531230 */ /* 0x100fe40000004100 */
[----:B------:R-:W-:Y:S01]  /*0720*/  FMUL.FTZ R92, R26, R87 ;  /* 0x000000571a5c7220 */ /* 0x000fe20000410000 */
[----:B------:R-:W-:-:S02]  /*0730*/  @P1 HADD2.F32 R84, -RZ, R7.H1_H1 ;  /* 0x30000007ff541230 */ /* 0x000fc40000004100 */
[----:B------:R-:W-:Y:S01]  /*0740*/  FMUL.FTZ R89, R25, R80 ;  /* 0x0000005019597220 */ /* 0x000fe20000410000 */
[----:B------:R-:W-:Y:S02]  /*0750*/  @P1 HADD2.F32 R81, -RZ, R5.H1_H1 ;  /* 0x30000005ff511230 */ /* 0x000fe40000004100 */
[----:B------:R-:W-:Y:S01]  /*0760*/  FMUL.FTZ R88, R31, R88 ;  /* 0x000000581f587220 */ /* 0x000fe20000410000 */
[----:B------:R-:W-:Y:S02]  /*0770*/  @P1 HADD2.F32 R82, -RZ, R6.H1_H1 ;  /* 0x30000006ff521230 */ /* 0x000fe40000004100 */
[----:B------:R-:W-:Y:S01]  /*0780*/  @P1 FADD.FTZ R92, R92, R83 ;  /* 0x000000535c5c1221 */ /* 0x000fe20000010000 */
[----:B------:R-:W-:Y:S01]  /*0790*/  @P1 FADD.FTZ R91, R91, R84 ;  /* 0x000000545b5b1221 */ /* 0x000fe20000010000 */
[----:B------:R-:W-:Y:S01]  /*07a0*/  @P1 FADD.FTZ R88, R88, R81 ;  /* 0x0000005158581221 */ /* 0x000fe20000010000 */
[----:B------:R-:W-:Y:S01]  /*07b0*/  IADD3.X R103, R106, UR11, RZ, P3, !PT ;  /* 0x0000000b6a677c10 */ /* 0x000fe20009ffe4ff */
[----:B------:R-:W-:Y:S01]  /*07c0*/  @P1 FADD.FTZ R89, R89, R82 ;  /* 0x0000005259591221 */ /* 0x000fe20000010000 */
[----:B------:R-:W-:Y:S01]  /*07d0*/  F2FP.F16.F32.PACK_AB R80, R95, R96 ;  /* 0x000000605f50723e */ /* 0x000fe200000000ff */
[----:B------:R-:W-:Y:S01]  /*07e0*/  IMAD.WIDE.U32 R84, R111, 0x10, R2 ;  /* 0x000000106f547825 */ /* 0x000fe200078e0002 */
[----:B------:R-:W-:-:S02]  /*07f0*/  F2FP.F16.F32.PACK_AB R83, R91, R92 ;  /* 0x0000005c5b53723e */ /* 0x000fc400000000ff */
[----:B------:R-:W-:Y:S02]  /*0800*/  F2FP.F16.F32.PACK_AB R82, R89, R94 ;  /* 0x0000005e5952723e */ /* 0x000fe400000000ff */
[----:B------:R-:W-:Y:S02]  /*0810*/  F2FP.F16.F32.PACK_AB R81, R88, R93 ;  /* 0x0000005d5851723e */ /* 0x000fe400000000ff */
[----:B------:R-:W-:-:S03]  /*0820*/  @P1 LEA R104, P3, R111, UR8, 0x4 ;  /* 0x000000086f681c11 */ /* 0x000fc6000f8620ff */
[----:B------:R0:W-:Y:S01]  /*0830*/  STG.E.128 desc[UR4][R102.64], R80 ;  /* 0x0000005066007986 */ /* 0x0001e2000c101d04 */
[----:B------:R-:W-:-:S03]  /*0840*/  @P1 LEA.HI.X R105, R111, UR9, RZ, 0x4, P3 ;  /* 0x000000096f691c11 */ /* 0x000fc600098f24ff */
[----:B------:R-:W2:Y:S04]  /*0850*/  LDG.E.128 R84, desc[UR4][R84.64] ;  /* 0x0000000454547981 */ /* 0x000ea8000c1e1d00 */
[----:B------:R-:W3:Y:S01]  /*0860*/  @P1 LDG.E.128 R4, desc[UR4][R104.64] ;  /* 0x0000000468041981 */ /* 0x000ee2000c1e1d00 */
[----:B0-----:R-:W-:Y:S01]  /*0870*/  SHF.R.U32.HI R102, RZ, 0x1c, R111 ;  /* 0x0000001cff667819 */ /* 0x001fe2000001166f */
[--C-:B--2---:R-:W-:Y:S02]  /*0880*/  HADD2.F32 R107, -RZ, R84.reuse.H1_H1 ;  /* 0x30000054ff6b7230 */ /* 0x104fe40000004100 */
[----:B------:R-:W-:Y:S02]  /*0890*/  HADD2.F32 R99, -RZ, R84.H0_H0 ;  /* 0x20000054ff637230 */ /* 0x000fe40000004100 */
[----:B------:R-:W-:-:S02]  /*08a0*/  HADD2.F32 R81, -RZ, R87.H0_H0 ;  /* 0x20000057ff517230 */ /* 0x000fc40000004100 */
[-C--:B------:R-:W-:Y:S01]  /*08b0*/  FMUL.FTZ R112, R107, R0.reuse ;  /* 0x000000006b707220 */ /* 0x080fe20000410000 */
[--C-:B---3--:R-:W-:Y:S02]  /*08c0*/  @P1 HADD2.F32 R83, -RZ, R4.reuse.H1_H1 ;  /* 0x30000004ff531230 */ /* 0x108fe40000004100 */
[----:B------:R-:W-:Y:S01]  /*08d0*/  FMUL.FTZ R99, R99, R0 ;  /* 0x0000000063637220 */ /* 0x000fe20000410000 */
[----:B------:R-:W-:Y:S02]  /*08e0*/  @P1 HADD2.F32 R80, -RZ, R4.H0_H0 ;  /* 0x20000004ff501230 */ /* 0x000fe40000004100 */
[----:B------:R-:W-:Y:S01]  /*08f0*/  FMUL.FTZ R112, R21, R112 ;  /* 0x0000007015707220 */ /* 0x000fe20000410000 */
[----:B------:R-:W-:Y:S01]  /*0900*/  FMUL.FTZ R81, R81, R0 ;  /* 0x0000000051517220 */ /* 0x000fe20000410000 */
[--C-:B------:R-:W-:Y:S02]  /*0910*/  HADD2.F32 R113, -RZ, R85.reuse.H0_H0 ;  /* 0x20000055ff717230 */ /* 0x100fe40000004100 */
[----:B------:R-:W-:Y:S01]  /*0920*/  FMUL.FTZ R109, R20, R99 ;  /* 0x00000063146d7220 */ /* 0x000fe20000410000 */
[----:B------:R-:W-:-:S02]  /*0930*/  HADD2.F32 R115, -RZ, R85.H1_H1 ;  /* 0x30000055ff737230 */ /* 0x000fc40000004100 */
[----:B------:R-:W-:Y:S01]  /*0940*/  @P1 FADD.FTZ R112, R83, R112 ;  /* 0x0000007053701221 */ /* 0x000fe20000010000 */
[--C-:B------:R-:W-:Y:S02]  /*0950*/  HADD2.F32 R117, -RZ, R86.reuse.H0_H0 ;  /* 0x20000056ff757230 */ /* 0x100fe40000004100 */
[----:B------:R-:W-:Y:S01]  /*0960*/  FMUL.FTZ R104, R18, R81 ;  /* 0x0000005112687220 */ /* 0x000fe20000410000 */
[----:B------:R-:W-:Y:S02]  /*0970*/  HADD2.F32 R119, -RZ, R86.H1_H1 ;  /* 0x30000056ff777230 */ /* 0x000fe40000004100 */
[----:B------:R-:W-:Y:S01]  /*0980*/  @P1 FADD.FTZ R109, R80, R109 ;  /* 0x0000006d506d1221 */ /* 0x000fe20000010000 */
[----:B------:R-:W-:Y:S02]  /*0990*/  HADD2.F32 R87, -RZ, R87.H1_H1 ;  /* 0x30000057ff577230 */ /* 0x000fe40000004100 */
[----:B------:R-:W-:Y:S01]  /*09a0*/  FMUL.FTZ R113, R113, R0 ;  /* 0x0000000071717220 */ /* 0x000fe20000410000 */
[----:B------:R-:W-:-:S02]  /*09b0*/  @P1 HADD2.F32 R83, -RZ, R7.H0_H0 ;  /* 0x20000007ff531230 */ /* 0x000fc40000004100 */
[-C--:B------:R-:W-:Y:S01]  /*09c0*/  FMUL.FTZ R117, R117, R0.reuse ;  /* 0x0000000075757220 */ /* 0x080fe20000410000 */
[-C--:B------:R-:W-:Y:S01]  /*09d0*/  FMUL.FTZ R110, R119, R0.reuse ;  /* 0x00000000776e7220 */ /* 0x080fe20000410000 */
[-C--:B------:R-:W-:Y:S01]  /*09e0*/  FMUL.FTZ R80, R87, R0.reuse ;  /* 0x0000000057507220 */ /* 0x080fe20000410000 */
[----:B------:R-:W-:Y:S01]  /*09f0*/  FMUL.FTZ R108, R115, R0 ;  /* 0x00000000736c7220 */ /* 0x000fe20000410000 */
[----:B------:R-:W-:Y:S01]  /*0a00*/  @P1 FADD.FTZ R104, R83, R104 ;  /* 0x0000006853681221 */ /* 0x000fe20000010000 */
[----:B------:R-:W-:Y:S02]  /*0a10*/  @P1 HADD2.F32 R82, -RZ, R5.H0_H0 ;  /* 0x20000005ff521230 */ /* 0x000fe40000004100 */
[----:B------:R-:W-:Y:S01]  /*0a20*/  FMUL.FTZ R105, R22, R113 ;  /* 0x0000007116697220 */ /* 0x000fe20000410000 */
[----:B------:R-:W-:Y:S02]  /*0a30*/  @P1 HADD2.F32 R84, -RZ, R6.H0_H0 ;  /* 0x20000006ff541230 */ /* 0x000fe40000004100 */
[----:B------:R-:W-:Y:S01]  /*0a40*/  FMUL.FTZ R103, R16, R117 ;  /* 0x0000007510677220 */ /* 0x000fe20000410000 */
[----:B------:R-:W-:-:S02]  /*0a50*/  @P1 HADD2.F32 R86, -RZ, R7.H1_H1 ;  /* 0x30000007ff561230 */ /* 0x000fc40000004100 */
[----:B------:R-:W-:Y:S01]  /*0a60*/  FMUL.FTZ R107, R19, R80 ;  /* 0x00000050136b7220 */ /* 0x000fe20000410000 */
[----:B------:R-:W-:Y:S02]  /*0a70*/  @P1 HADD2.F32 R81, -RZ, R5.H1_H1 ;  /* 0x30000005ff511230 */ /* 0x000fe40000004100 */
[----:B------:R-:W-:Y:S01]  /*0a80*/  FMUL.FTZ R110, R17, R110 ;  /* 0x0000006e116e7220 */ /* 0x000fe20000410000 */
[----:B------:R-:W-:Y:S02]  /*0a90*/  @P1 HADD2.F32 R83, -RZ, R6.H1_H1 ;  /* 0x30000006ff531230 */ /* 0x000fe40000004100 */
[----:B------:R-:W-:Y:S01]  /*0aa0*/  FMUL.FTZ R108, R23, R108 ;  /* 0x0000006c176c7220 */ /* 0x000fe20000410000 */
[----:B------:R-:W-:Y:S01]  /*0ab0*/  SHF.L.U32 R99, R111, 0x4, RZ ;  /* 0x000000046f637819 */ /* 0x000fe200000006ff */
[----:B------:R-:W-:Y:S01]  /*0ac0*/  @P1 FADD.FTZ R105, R82, R105 ;  /* 0x0000006952691221 */ /* 0x000fe20000010000 */
[----:B------:R-:W-:Y:S01]  /*0ad0*/  @P1 FADD.FTZ R103, R84, R103 ;  /* 0x0000006754671221 */ /* 0x000fe20000010000 */
[----:B------:R-:W-:Y:S01]  /*0ae0*/  @P1 FADD.FTZ R107, R86, R107 ;  /* 0x0000006b566b1221 */ /* 0x000fe20000010000 */
[----:B------:R-:W-:Y:S01]  /*0af0*/  @P1 FADD.FTZ R110, R83, R110 ;  /* 0x0000006e536e1221 */ /* 0x000fe20000010000 */
[----:B------:R-:W-:Y:S01]  /*0b00*/  @P1 FADD.FTZ R108, R81, R108 ;  /* 0x0000006c516c1221 */ /* 0x000fe20000010000 */
[----:B------:R-:W-:-:S02]  /*0b10*/  IADD3 R111, R101, 0x40, RZ ;  /* 0x00000040656f7810 */ /* 0x000fc40007ffe0ff */
[----:B------:R-:W-:Y:S02]  /*0b20*/  IADD3 R100, P3, R99, UR10, RZ ;  /* 0x0000000a63647c10 */ /* 0x000fe4000ff7e0ff */
[----:B------:R-:W-:Y:S01]  /*0b30*/  F2FP.F16.F32.PACK_AB R83, R107, R104 ;  /* 0x000000686b53723e */ /* 0x000fe200000000ff */
[----:B------:R-:W-:Y:S01]  /*0b40*/  IMAD.WIDE.U32 R84, R111, 0x10, R2 ;  /* 0x000000106f547825 */ /* 0x000fe200078e0002 */
[----:B------:R-:W-:Y:S02]  /*0b50*/  IADD3.X R101, R102, UR11, RZ, P3, !PT ;  /* 0x0000000b66657c10 */ /* 0x000fe40009ffe4ff */
[----:B------:R-:W-:Y:S02]  /*0b60*/  F2FP.F16.F32.PACK_AB R82, R110, R103 ;  /* 0x000000676e52723e */ /* 0x000fe400000000ff */
[----:B------:R-:W-:Y:S02]  /*0b70*/  F2FP.F16.F32.PACK_AB R81, R108, R105 ;  /* 0x000000696c51723e */ /* 0x000fe400000000ff */
[----:B------:R-:W-:-:S02]  /*0b80*/  F2FP.F16.F32.PACK_AB R80, R112, R109 ;  /* 0x0000006d7050723e */ /* 0x000fc400000000ff */
[----:B------:R-:W-:-:S03]  /*0b90*/  @P1 LEA R2, P3, R111, UR8, 0x4 ;  /* 0x000000086f021c11 */ /* 0x000fc6000f8620ff */
[----:B------:R0:W-:Y:S04]  /*0ba0*/  STG.E.128 desc[UR4][R100.64], R80 ;  /* 0x0000005064007986 */ /* 0x0001e8000c101d04 */
[----:B------:R-:W2:Y:S01]  /*0bb0*/  LDG.E.128 R84, desc[UR4][R84.64] ;  /* 0x0000000454547981 */ /* 0x000ea2000c1e1d00 */
[----:B------:R-:W-:-:S05]  /*0bc0*/  @P1 LEA.HI.X R3, R111, UR9, RZ, 0x4, P3 ;  /* 0x000000096f031c11 */ /* 0x000fca00098f24ff */
[----:B------:R1:W3:Y:S01]  /*0bd0*/  @P1 LDG.E.128 R4, desc[UR4][R2.64] ;  /* 0x0000000402041981 */ /* 0x0002e2000c1e1d00 */
[----:B------:R-:W-:Y:S01]  /*0be0*/  SHF.L.U32 R114, R111, 0x4, RZ ;  /* 0x000000046f727819 */ /* 0x000fe200000006ff */
[----:B------:R-:W-:Y:S01]  /*0bf0*/  UMOV UR14, 0xffffffff ;  /* 0xffffffff000e7882 */ /* 0x000fe20000000000 */
[--C-:B--2---:R-:W-:Y:S02]  /*0c00*/  HADD2.F32 R113, -RZ, R84.reuse.H0_H0 ;  /* 0x20000054ff717230 */ /* 0x104fe40000004100 */
[----:B------:R-:W-:Y:S02]  /*0c10*/  HADD2.F32 R115, -RZ, R84.H1_H1 ;  /* 0x30000054ff737230 */ /* 0x000fe40000004100 */
[--C-:B------:R-:W-:Y:S02]  /*0c20*/  HADD2.F32 R117, -RZ, R85.reuse.H0_H0 ;  /* 0x20000055ff757230 */ /* 0x100fe40000004100 */
[----:B------:R-:W-:Y:S01]  /*0c30*/  FMUL.FTZ R113, R113, R0 ;  /* 0x0000000071717220 */ /* 0x000fe20000410000 */
[----:B------:R-:W-:-:S02]  /*0c40*/  HADD2.F32 R119, -RZ, R85.H1_H1 ;  /* 0x30000055ff777230 */ /* 0x000fc40000004100 */
[-C--:B------:R-:W-:Y:S01]  /*0c50*/  FMUL.FTZ R116, R115, R0.reuse ;  /* 0x0000000073747220 */ /* 0x080fe20000410000 */
[--C-:B------:R-:W-:Y:S02]  /*0c60*/  HADD2.F32 R121, -RZ, R86.reuse.H0_H0 ;  /* 0x20000056ff797230 */ /* 0x100fe40000004100 */
[-C--:B------:R-:W-:Y:S01]  /*0c70*/  FMUL.FTZ R117, R117, R0.reuse ;  /* 0x0000000075757220 */ /* 0x080fe20000410000 */
[----:B------:R-:W-:Y:S02]  /*0c80*/  HADD2.F32 R123, -RZ, R86.H1_H1 ;  /* 0x30000056ff7b7230 */ /* 0x000fe40000004100 */
[-C--:B-1----:R-:W-:Y:S01]  /*0c90*/  FMUL.FTZ R2, R119, R0.reuse ;  /* 0x0000000077027220 */ /* 0x082fe20000410000 */
[--C-:B------:R-:W-:Y:S02]  /*0ca0*/  HADD2.F32 R125, -RZ, R87.reuse.H0_H0 ;  /* 0x20000057ff7d7230 */ /* 0x100fe40000004100 */
[----:B------:R-:W-:Y:S01]  /*0cb0*/  FMUL.FTZ R121, R121, R0 ;  /* 0x0000000079797220 */ /* 0x000fe20000410000 */
[----:B------:R-:W-:-:S02]  /*0cc0*/  HADD2.F32 R87, -RZ, R87.H1_H1 ;  /* 0x30000057ff577230 */ /* 0x000fc40000004100 */
[-C--:B0-----:R-:W-:Y:S01]  /*0cd0*/  FMUL.FTZ R80, R123, R0.reuse ;  /* 0x000000007b507220 */ /* 0x081fe20000410000 */
[----:B------:R-:W-:Y:S01]  /*0ce0*/  FMUL.FTZ R101, R12, R113 ;  /* 0x000000710c657220 */ /* 0x000fe20000410000 */
[----:B------:R-:W-:Y:S01]  /*0cf0*/  FMUL.FTZ R125, R125, R0 ;  /* 0x000000007d7d7220 */ /* 0x000fe20000410000 */
[----:B------:R-:W-:Y:S01]  /*0d00*/  FMUL.FTZ R113, R15, R2 ;  /* 0x000000020f717220 */ /* 0x000fe20000410000 */
[----:B------:R-:W-:Y:S01]  /*0d10*/  FMUL.FTZ R0, R87, R0 ;  /* 0x0000000057007220 */ /* 0x000fe20000410000 */
[----:B---3--:R-:W-:Y:S02]  /*0d20*/  @P1 HADD2.F32 R82, -RZ, R4.H0_H0 ;  /* 0x20000004ff521230 */ /* 0x008fe40000004100 */
[----:B------:R-:W-:Y:S01]  /*0d30*/  FMUL.FTZ R84, R14, R117 ;  /* 0x000000750e547220 */ /* 0x000fe20000410000 */
[--C-:B------:R-:W-:Y:S02]  /*0d40*/  @P1 HADD2.F32 R3, -RZ, R5.reuse.H0_H0 ;  /* 0x20000005ff031230 */ /* 0x100fe40000004100 */
[----:B------:R-:W-:Y:S01]  /*0d50*/  FMUL.FTZ R87, R11, R0 ;  /* 0x000000000b577220 */ /* 0x000fe20000410000 */
[----:B------:R-:W-:-:S02]  /*0d60*/  @P1 HADD2.F32 R0, -RZ, R5.H1_H1 ;  /* 0x30000005ff001230 */ /* 0x000fc40000004100 */
[----:B------:R-:W-:Y:S01]  /*0d70*/  @P1 FADD.FTZ R101, R82, R101 ;  /* 0x0000006552651221 */ /* 0x000fe20000010000 */
[--C-:B------:R-:W-:Y:S02]  /*0d80*/  @P1 HADD2.F32 R82, -RZ, R7.reuse.H1_H1 ;  /* 0x30000007ff521230 */ /* 0x100fe40000004100 */
[----:B------:R-:W-:Y:S01]  /*0d90*/  @P1 FADD.FTZ R84, R3, R84 ;  /* 0x0000005403541221 */ /* 0x000fe20000010000 */
[----:B------:R-:W-:Y:S02]  /*0da0*/  @P1 HADD2.F32 R81, -RZ, R6.H0_H0 ;  /* 0x20000006ff511230 */ /* 0x000fe40000004100 */
[----:B------:R-:W-:Y:S01]  /*0db0*/  @P1 FADD.FTZ R113, R0, R113 ;  /* 0x0000007100711221 */ /* 0x000fe20000010000 */
[----:B------:R-:W-:Y:S01]  /*0dc0*/  FADD.FTZ R0, RZ, R96 ;  /* 0x00000060ff007221 */ /* 0x000fe20000010000 */
[----:B------:R-:W-:Y:S01]  /*0dd0*/  @P1 FADD.FTZ R87, R82, R87 ;  /* 0x0000005752571221 */ /* 0x000fe20000010000 */
[----:B------:R-:W-:Y:S01]  /*0de0*/  @P1 HADD2.F32 R83, -RZ, R7.H0_H0 ;  /* 0x20000007ff531230 */ /* 0x000fe20000004100 */
[----:B------:R-:W-:Y:S01]  /*0df0*/  SHF.R.U32.HI R85, RZ, 0x1c, R111 ;  /* 0x0000001cff557819 */ /* 0x000fe2000001166f */
[----:B------:R-:W-:Y:S01]  /*0e00*/  FADD.FTZ R0, R0, R95 ;  /* 0x0000005f00007221 */ /* 0x000fe20000010000 */
[----:B------:R-:W-:-:S02]  /*0e10*/  @P1 HADD2.F32 R3, -RZ, R4.H1_H1 ;  /* 0x30000004ff031230 */ /* 0x000fc40000004100 */
[----:B------:R-:W-:Y:S01]  /*0e20*/  FMUL.FTZ R100, R8, R121 ;  /* 0x0000007908647220 */ /* 0x000fe20000410000 */
[----:B------:R-:W-:Y:S02]  /*0e30*/  @P1 HADD2.F32 R82, -RZ, R6.H1_H1 ;  /* 0x30000006ff521230 */ /* 0x000fe40000004100 */
        /* <DEDUP_REMOVED lines=107> */
.L_x_12180:
[----:B------:R-:W2:Y:S01]  /*14f0*/  @!P1 LDC.64 R2, c[0x0][0x250] ;  /* 0x00009400ff029b82 */ /* 0x000ea20000000a00 */
[----:B------:R-:W-:Y:S01]  /*1500*/  FMUL.FTZ R0, R83, R83 ;  /* 0x0000005353007220 */ /* 0x000fe20000410000 */
[----:B-1----:R-:W-:Y:S01]  /*1510*/  FADD.FTZ R115, R82, R115 ;  /* 0x0000007352737221 */ /* 0x002fe20000010000 */
[----:B------:R-:W-:-:S03]  /*1520*/  IADD3 R114, P4, R114, UR12, RZ ;  /* 0x0000000c72727c10 */ /* 0x000fc6000ff9e0ff */
[----:B------:R-:W-:Y:S01]  /*1530*/  FSEL R81, R0, RZ, P2 ;  /* 0x000000ff00517208 */ /* 0x000fe20001000000 */
[----:B------:R-:W-:Y:S01]  /*1540*/  FFMA.FTZ R80, R115, R80, UR7 ;  /* 0x0000000773507e23 */ /* 0x000fe20008010050 */
        /* <DEDUP_REMOVED lines=45> */
[----:B------:R-:W-:Y:S01]  /*1820*/  FMUL.FTZ R88, R2, R88 ;  /* 0x0000005802587220 */ /* 0x000fe20000410000 */
[----:B------:R-:W-:Y:S01]  /*1830*/  F2FP.F16.F32.PACK_AB R83, R92, R83 ;  /* 0x000000535c53723e */ /* 0x000fe200000000ff */
        /* <DEDUP_REMOVED lines=8> */
[----:B0-----:R-:W-:Y:S01]  /*18c0*/  F2FP.F16.F32.PACK_AB R80, R3, R96 ;  /* 0x000000600350723e */ /* 0x001fe200000000ff */
        /* <DEDUP_REMOVED lines=23> */
[----:B------:R-:W-:Y:S01]  /*1a40*/  F2FP.F16.F32.PACK_AB R93, R86, R93 ;  /* 0x0000005d565d723e */ /* 0x000fe200000000ff */
        /* <DEDUP_REMOVED lines=8> */
[----:B------:R-:W-:-:S02]  /*1ad0*/  F2FP.F16.F32.PACK_AB R82, R82, R95 ;  /* 0x0000005f5252723e */ /* 0x000fc400000000ff */
        /* <DEDUP_REMOVED lines=9> */
[----:B------:R-:W-:Y:S02]  /*1b70*/  F2FP.F16.F32.PACK_AB R108, R100, R101 ;  /* 0x00000065646c723e */ /* 0x000fe400000000ff */
[----:B------:R-:W-:Y:S02]  /*1b80*/  IADD3.X R115, R85, UR13, RZ, P4, !PT ;  /* 0x0000000d55737c10 */ /* 0x000fe4000a7fe4ff */
[----:B0-----:R-:W-:-:S03]  /*1b90*/  LEA R97, R2, R97, 0x2 ;  /* 0x0000006102617211 */ /* 0x001fc600078e10ff */
[----:B------:R2:W-:Y:S01]  /*1ba0*/  STG.E.128 desc[UR4][R114.64], R108 ;  /* 0x0000006c72007986 */ /* 0x0005e2000c101d04 */
[----:B------:R-:W-:-:S13]  /*1bb0*/  ISETP.GE.AND P1, PT, R97, R3, PT ;  /* 0x000000036100720c */ /* 0x000fda0003f26270 */
[----:B------:R-:W-:Y:S05]  /*1bc0*/  @!P1 BRA `(.L_x_12168) ;  /* 0xffffffe800089947 */ /* 0x000fea000383ffff */
[----:B------:R-:W-:Y:S05]  /*1bd0*/  EXIT ;  /* 0x000000000000794d */ /* 0x000fea0003800000 */
.L_x_12167:
        /* <DEDUP_REMOVED lines=8> */
.L_x_12170:
[----:B------:R-:W-:Y:S05]  /*1c60*/  BSYNC B0 ;  /* 0x0000000000007941 */ /* 0x000fea0003800000 */
.L_x_12169:
        /* <DEDUP_REMOVED lines=9> */
.L_x_12171:
[----:B------:R-:W-:Y:S01]  /*1d00*/  HFMA2.MMA R119, -RZ, RZ, 0, 2.384185791015625e-07 ;  /* 0x00000004ff777435 */ /* 0x000fe200000001ff */
[----:B------:R-:W-:-:S05]  /*1d10*/  MOV R2, R115 ;  /* 0x0000007300027202 */ /* 0x000fca0000000f00 */
[----:B------:R-:W-:-:S05]  /*1d20*/  FADD.FTZ R2, R3, R2 ;  /* 0x0000000203027221 */ /* 0x000fca0000010000 */
[----:B------:R-:W-:-:S07]  /*1d30*/  MOV R118, R2 ;  /* 0x0000000200767202 */ /* 0x000fce0000000f00 */
[----:B------:R-:W-:Y:S05]  /*1d40*/  WARPSYNC.COLLECTIVE R117, `(.L_x_12172) ;  /* 0x0000000075087348 */ /* 0x000fea0003c00000 */
[----:B------:R0:W1:Y:S02]  /*1d50*/  SHFL.BFLY P3, R115, R118, R119, R120 ;  /* 0x0c00007776737389 */ /* 0x0000640000060078 */
[----:B01----:R-:W-:Y:S01]  /*1d60*/  ENDCOLLECTIVE ;  /* 0x000000000000791b */ /* 0x003fe20003800000 */
.L_x_12172:
[----:B------:R-:W-:Y:S01]  /*1d70*/  HFMA2.MMA R119, -RZ, RZ, 0, 4.76837158203125e-07 ;  /* 0x00000008ff777435 */ /* 0x000fe200000001ff */
[----:B------:R-:W-:-:S05]  /*1d80*/  MOV R81, R115 ;  /* 0x0000007300517202 */ /* 0x000fca0000000f00 */
[----:B------:R-:W-:-:S05]  /*1d90*/  FADD.FTZ R81, R2, R81 ;  /* 0x0000005102517221 */ /* 0x000fca0000010000 */
[----:B------:R-:W-:-:S07]  /*1da0*/  MOV R118, R81 ;  /* 0x0000005100767202 */ /* 0x000fce0000000f00 */
[----:B------:R-:W-:Y:S05]  /*1db0*/  WARPSYNC.COLLECTIVE R117, `(.L_x_12173) ;  /* 0x0000000075087348 */ /* 0x000fea0003c00000 */
[----:B------:R0:W1:Y:S02]  /*1dc0*/  SHFL.BFLY P3, R115, R118, R119, R120 ;  /* 0x0c00007776737389 */ /* 0x0000640000060078 */
[----:B01----:R-:W-:Y:S01]  /*1dd0*/  ENDCOLLECTIVE ;  /* 0x000000000000791b */ /* 0x003fe20003800000 */
.L_x_12173:
        /* <DEDUP_REMOVED lines=8> */
.L_x_12174:
        /* <DEDUP_REMOVED lines=56> */
.L_x_12175:
[----:B------:R-:W-:Y:S01]  /*21e0*/  HFMA2.MMA R119, -RZ, RZ, 0, 1.1920928955078125e-07 ;  /* 0x00000002ff777435 */ /* 0x000fe200000001ff */
[----:B------:R-:W-:-:S05]  /*21f0*/  MOV R3, R115 ;  /* 0x0000007300037202 */ /* 0x000fca0000000f00 */
[----:B------:R-:W-:-:S05]  /*2200*/  FADD.FTZ R3, R0, R3 ;  /* 0x0000000300037221 */ /* 0x000fca0000010000 */
[----:B------:R-:W-:-:S07]  /*2210*/  MOV R118, R3 ;  /* 0x0000000300767202 */ /* 0x000fce0000000f00 */
[----:B------:R-:W-:Y:S05]  /*2220*/  WARPSYNC.COLLECTIVE R117, `(.L_x_12176) ;  /* 0x0000000075087348 */ /* 0x000fea0003c00000 */
[----:B------:R0:W1:Y:S02]  /*2230*/  SHFL.BFLY P3, R115, R118, R119, R120 ;  /* 0x0c00007776737389 */ /* 0x0000640000060078 */
[----:B01----:R-:W-:Y:S01]  /*2240*/  ENDCOLLECTIVE ;  /* 0x000000000000791b */ /* 0x003fe20003800000 */
.L_x_12176:
[----:B------:R-:W-:Y:S01]  /*2250*/  HFMA2.MMA R119, -RZ, RZ, 0, 2.384185791015625e-07 ;  /* 0x00000004ff777435 */ /* 0x000fe200000001ff */
[----:B------:R-:W-:-:S05]  /*2260*/  MOV R2, R115 ;  /* 0x0000007300027202 */ /* 0x000fca0000000f00 */
[----:B------:R-:W-:-:S05]  /*2270*/  FADD.FTZ R2, R3, R2 ;  /* 0x0000000203027221 */ /* 0x000fca0000010000 */
[----:B------:R-:W-:-:S07]  /*2280*/  MOV R118, R2 ;  /* 0x0000000200767202 */ /* 0x000fce0000000f00 */
[----:B------:R-:W-:Y:S05]  /*2290*/  WARPSYNC.COLLECTIVE R117, `(.L_x_12177) ;  /* 0x0000000075087348 */ /* 0x000fea0003c00000 */
[----:B------:R0:W1:Y:S02]  /*22a0*/  SHFL.BFLY P3, R115, R118, R119, R120 ;  /* 0x0c00007776737389 */ /* 0x0000640000060078 */
[----:B01----:R-:W-:Y:S01]  /*22b0*/  ENDCOLLECTIVE ;  /* 0x000000000000791b */ /* 0x003fe20003800000 */
.L_x_12177:
[----:B------:R-:W-:Y:S01]  /*22c0*/  HFMA2.MMA R119, -RZ, RZ, 0, 4.76837158203125e-07 ;  /* 0x00000008ff777435 */ /* 0x000fe200000001ff */
[----:B------:R-:W-:-:S05]  /*22d0*/  MOV R81, R115 ;  /* 0x0000007300517202 */ /* 0x000fca0000000f00 */
[----:B------:R-:W-:-:S05]  /*22e0*/  FADD.FTZ R81, R2, R81 ;  /* 0x0000005102517221 */ /* 0x000fca0000010000 */
[----:B------:R-:W-:-:S07]  /*22f0*/  MOV R118, R81 ;  /* 0x0000005100767202 */ /* 0x000fce0000000f00 */
[----:B------:R-:W-:Y:S05]  /*2300*/  WARPSYNC.COLLECTIVE R117, `(.L_x_12178) ;  /* 0x0000000075087348 */ /* 0x000fea0003c00000 */
[----:B------:R0:W1:Y:S02]  /*2310*/  SHFL.BFLY P3, R115, R118, R119, R120 ;  /* 0x0c00007776737389 */ /* 0x0000640000060078 */
[----:B01----:R-:W-:Y:S01]  /*2320*/  ENDCOLLECTIVE ;  /* 0x000000000000791b */ /* 0x003fe20003800000 */
.L_x_12178:
[----:B------:R-:W-:Y:S01]  /*2330*/  HFMA2.MMA R119, -RZ, RZ, 0, 9.5367431640625e-07 ;  /* 0x00000010ff777435 */ /* 0x000fe200000001ff */
[----:B------:R-:W-:-:S05]  /*2340*/  MOV R82, R115 ;  /* 0x0000007300527202 */ /* 0x000fca0000000f00 */
[----:B------:R-:W-:-:S05]  /*2350*/  FADD.FTZ R82, R81, R82 ;  /* 0x0000005251527221 */ /* 0x000fca0000010000 */
[----:B------:R-:W-:-:S07]  /*2360*/  MOV R118, R82 ;  /* 0x0000005200767202 */ /* 0x000fce0000000f00 */
[----:B------:R-:W-:Y:S05]  /*2370*/  WARPSYNC.COLLECTIVE R117, `(.L_x_12179) ;  /* 0x0000000075087348 */ /* 0x000fea0003c00000 */
[----:B------:R0:W1:Y:S02]  /*2380*/  SHFL.BFLY P3, R115, R118, R119, R120 ;  /* 0x0c00007776737389 */ /* 0x0000640000060078 */
[----:B01----:R-:W-:Y:S01]  /*2390*/  ENDCOLLECTIVE ;  /* 0x000000000000791b */ /* 0x003fe20003800000 */
.L_x_12179:
[----:B------:R-:W-:Y:S05]  /*23a0*/  BRA `(.L_x_12180) ;  /* 0xfffffff000507947 */ /* 0x000fea000383ffff */
.L_x_12181:
        /* <DEDUP_REMOVED lines=13> */
.L_x_23533:


//--------------------- .text._ZN10layer_norm13ln_fwd_kernelINS_13Kernel_traitsIf6__halfS2_S2_fjLj768ELj1ELj4ELj1ELj16ENS_18Kernel_traits_baseILj768EfS2_S2_S2_fjLj128EEEEELb0ELb1ELb1ELb0EEEvNS_9FwdParamsE --------------------------
	.section	.text._ZN10layer_norm13ln_fwd_kernelINS_13Kernel_traitsIf6__halfS2_S2_fjLj768ELj1ELj4ELj1ELj16ENS_18Kernel_traits_baseILj768EfS2_S2_S2_fjLj128EEEEELb0ELb1ELb1ELb0EEEvNS_9FwdParamsE,"ax",@progbits
	.align	128
        .global         _ZN10layer_norm13ln_fwd_kernelINS_13Kernel_traitsIf6__halfS2_S2_fjLj768ELj1ELj4ELj1ELj16ENS_18Kernel_traits_baseILj768EfS2_S2_S2_fjLj128EEEEELb0ELb1ELb1ELb0EEEvNS_9FwdParamsE
        .type           _ZN10layer_norm13ln_fwd_kernelINS_13Kernel_traitsIf6__halfS2_S2_fjLj768ELj1ELj4ELj1ELj16ENS_18Kernel_traits_baseILj768EfS2_S2_S2_fjLj128EEEEELb0ELb1ELb1ELb0EEEvNS_9FwdParamsE,@function
        .size           _ZN10layer_norm13ln_fwd_kernelINS_13Kernel_traitsIf6__halfS2_S2_fjLj768ELj1ELj4ELj1ELj16ENS_18Kernel_traits_baseILj768EfS2_S2_S2_fjLj128EEEEELb0ELb1ELb1ELb0EEEvNS_9FwdParamsE,(.L_x_23534 - _ZN10layer_norm13ln_fwd_kernelINS_13Kernel_traitsIf6__halfS2_S2_fjLj768ELj1ELj4ELj1ELj16ENS_18Kernel_traits_baseILj768EfS2_S2_S2_fjLj128EEEEELb0ELb1ELb1ELb0EEEvNS_9FwdParamsE)
        .other          _ZN10layer_norm13ln_fwd_kernelINS_13Kernel_traitsIf6__halfS2_S2_fjLj768ELj1ELj4ELj1ELj16ENS_18Kernel_traits_baseILj768EfS2_S2_S2_fjLj128EEEEELb0ELb1ELb1ELb0EEEvNS_9FwdParamsE,@"STO_CUDA_ENTRY STV_DEFAULT"
_ZN10layer_norm13ln_fwd_kernelINS_13Kernel_traitsIf6__halfS2_S2_fjLj768ELj1ELj4ELj1ELj16ENS_18Kernel_traits_baseILj768EfS2_S2_S2_fjLj128EEEEELb0ELb1ELb1ELb0EEEvNS_9FwdParamsE:
.text._ZN10layer_norm13ln_fwd_kernelINS_13Kernel_traitsIf6__halfS2_S2_fjLj768ELj1ELj4ELj1ELj16ENS_18Kernel_traits_baseILj768EfS2_S2_S2_fjLj128EEEEELb0ELb1ELb1ELb0EEEvNS_9FwdParamsE:
        /* <DEDUP_REMOVED lines=39> */
.L_x_12183:
[----:B------:R-:W-:Y:S05]  /*0270*/  BSYNC B0 ;  /* 0x0000000000007941 */ /* 0x000fea0003800000 */
.L_x_12182:
        /* <DEDUP_REMOVED lines=23> */
.L_x_12185:
[----:B------:R-:W-:Y:S05]  /*03f0*/  BSYNC B0 ;  /* 0x0000000000007941 */ /* 0x000fea0003800000 */
.L_x_12184:
        /* <DEDUP_REMOVED lines=22> */
.L_x_12187:
[----:B------:R-:W-:Y:S05]  /*0560*/  BSYNC B0 ;  /* 0x0000000000007941 */ /* 0x000fea0003800000 */
.L_x_12186:
        /* <DEDUP_REMOVED lines=9> */
.L_x_12273:
        /* <DEDUP_REMOVED lines=36> */
.L_x_12191:
[----:B-----5:R-:W-:Y:S02]  /*0840*/  HADD2.F32 R0, -RZ, R84.H0_H0 ;  /* 0x20000054ff007230 */ /* 0x020fe40000004100 */
[----:B------:R-:W-:-:S03]  /*0850*/  @P3 HADD2.F32 R5, -RZ, R88.H0_H0 ;  /* 0x20000058ff053230 */ /* 0x000fc60000004100 */
[----:B------:R-:W-:-:S04]  /*0860*/  FMUL.FTZ R3, R0, UR8 ;  /* 0x0000000800037c20 */ /* 0x000fc80008410000 */
[----:B------:R-:W-:-:S04]  /*0870*/  FMUL.FTZ R0, R32, R3 ;  /* 0x0000000320007220 */ /* 0x000fc80000410000 */
[----:B------:R-:W-:-:S07]  /*0880*/  @P3 FADD.FTZ R0, R5, R0 ;  /* 0x0000000005003221 */ /* 0x000fce0000010000 */
.L_x_12192:
[----:B------:R-:W-:Y:S05]  /*0890*/  BSYNC B1 ;  /* 0x0000000000017941 */ /* 0x000fea0003800000 */
.L_x_12190:
[----:B------:R-:W-:Y:S04]  /*08a0*/  BSSY B1, `(.L_x_12193) ;  /* 0x000000b000017945 */ /* 0x000fe80003800000 */
[----:B------:R-:W-:Y:S05]  /*08b0*/  @P5 BRA `(.L_x_12194) ;  /* 0x0000000000105947 */ /* 0x000fea0003800000 */
[----:B------:R-:W-:Y:S01]  /*08c0*/  HFMA2.MMA R3, -RZ, RZ, 0, 0 ;  /* 0x00000000ff037435 */ /* 0x000fe200000001ff */
[----:B------:R-:W-:Y:S10]  /*08d0*/  @!P3 BRA `(.L_x_12195) ;  /* 0x00000000001cb947 */ /* 0x000ff40003800000 */
[----:B-----5:R-:W-:Y:S01]  /*08e0*/  HADD2.F32 R3, -RZ, R88.H1_H1 ;  /* 0x30000058ff037230 */ /* 0x020fe20000004100 */
[----:B------:R-:W-:Y:S06]  /*08f0*/  BRA `(.L_x_12195) ;  /* 0x0000000000147947 */ /* 0x000fec0003800000 */
.L_x_12194:
[----:B-----5:R-:W-:Y:S02]  /*0900*/  HADD2.F32 R2, -RZ, R84.H1_H1 ;  /* 0x30000054ff027230 */ /* 0x020fe40000004100 */
[----:B------:R-:W-:-:S03]  /*0910*/  @P3 HADD2.F32 R4, -RZ, R88.H1_H1 ;  /* 0x30000058ff043230 */ /* 0x000fc60000004100 */
[----:B------:R-:W-:-:S04]  /*0920*/  FMUL.FTZ R2, R2, UR8 ;  /* 0x0000000802027c20 */ /* 0x000fc80008410000 */
[----:B------:R-:W-:-:S04]  /*0930*/  FMUL.FTZ R3, R33, R2 ;  /* 0x0000000221037220 */ /* 0x000fc80000410000 */
[----:B------:R-:W-:-:S07]  /*0940*/  @P3 FADD.FTZ R3, R4, R3 ;  /* 0x0000000304033221 */ /* 0x000fce0000010000 */
.L_x_12195:
[----:B------:R-:W-:Y:S05]  /*0950*/  BSYNC B1 ;  /* 0x0000000000017941 */ /* 0x000fea0003800000 */
.L_x_12193:
[----:B------:R-:W-:Y:S04]  /*0960*/  BSSY B1, `(.L_x_12196) ;  /* 0x000000b000017945 */ /* 0x000fe80003800000 */
[----:B------:R-:W-:Y:S05]  /*0970*/  @P5 BRA `(.L_x_12197) ;  /* 0x0000000000105947 */ /* 0x000fea0003800000 */
[----:B------:R-:W-:Y:S01]  /*0980*/  MOV R2, RZ ;  /* 0x000000ff00027202 */ /* 0x000fe20000000f00 */
[----:B------:R-:W-:Y:S06]  /*0990*/  @!P3 BRA `(.L_x_12198) ;  /* 0x00000000001cb947 */ /* 0x000fec0003800000 */
[----:B-----5:R-:W-:Y:S01]  /*09a0*/  HADD2.F32 R2, -RZ, R89.H0_H0 ;  /* 0x20000059ff027230 */ /* 0x020fe20000004100 */
[----:B------:R-:W-:Y:S06]  /*09b0*/  BRA `(.L_x_12198) ;  /* 0x0000000000147947 */ /* 0x000fec0003800000 */
.L_x_12197:
[----:B-----5:R-:W-:Y:S02]  /*09c0*/  HADD2.F32 R2, -RZ, R85.H0_H0 ;  /* 0x20000055ff027230 */ /* 0x020fe40000004100 */
[----:B------:R-:W-:-:S03]  /*09d0*/  @P3 HADD2.F32 R7, -RZ, R89.H0_H0 ;  /* 0x20000059ff073230 */ /* 0x000fc60000004100 */
[----:B------:R-:W-:-:S04]  /*09e0*/  FMUL.FTZ R5, R2, UR8 ;  /* 0x0000000802057c20 */ /* 0x000fc80008410000 */
[----:B------:R-:W-:-:S04]  /*09f0*/  FMUL.FTZ R2, R34, R5 ;  /* 0x0000000522027220 */ /* 0x000fc80000410000 */
[----:B------:R-:W-:-:S07]  /*0a00*/  @P3 FADD.FTZ R2, R7, R2 ;  /* 0x0000000207023221 */ /* 0x000fce0000010000 */
.L_x_12198:
[----:B------:R-:W-:Y:S05]  /*0a10*/  BSYNC B1 ;  /* 0x0000000000017941 */ /* 0x000fea0003800000 */
.L_x_12196:
[----:B------:R-:W-:Y:S04]  /*0a20*/  BSSY B1, `(.L_x_12199) ;  /* 0x000000b000017945 */ /* 0x000fe80003800000 */
[----:B------:R-:W-:Y:S05]  /*0a30*/  @P5 BRA `(.L_x_12200) ;  /* 0x0000000000105947 */ /* 0x000fea0003800000 */
[----:B------:R-:W-:Y:S01]  /*0a40*/  HFMA2.MMA R5, -RZ, RZ, 0, 0 ;  /* 0x00000000ff057435 */ /* 0x000fe200000001ff */
[----:B------:R-:W-:Y:S10]  /*0a50*/  @!P3 BRA `(.L_x_12201) ;  /* 0x00000000001cb947 */ /* 0x000ff40003800000 */
[----:B-----5:R-:W-:Y:S01]  /*0a60*/  HADD2.F32 R5, -RZ, R89.H1_H1 ;  /* 0x30000059ff057230 */ /* 0x020fe20000004100 */
[----:B------:R-:W-:Y:S06]  /*0a70*/  BRA `(.L_x_12201) ;  /* 0x0000000000147947 */ /* 0x000fec0003800000 */
.L_x_12200:
[----:B-----5:R-:W-:Y:S02]  /*0a80*/  HADD2.F32 R4, -RZ, R85.H1_H1 ;  /* 0x30000055ff047230 */ /* 0x020fe40000004100 */
[----:B------:R-:W-:-:S03]  /*0a90*/  @P3 HADD2.F32 R6, -RZ, R89.H1_H1 ;  /* 0x30000059ff063230 */ /* 0x000fc60000004100 */
[----:B------:R-:W-:-:S04]  /*0aa0*/  FMUL.FTZ R4, R4, UR8 ;  /* 0x0000000804047c20 */ /* 0x000fc80008410000 */
[----:B------:R-:W-:-:S04]  /*0ab0*/  FMUL.FTZ R5, R35, R4 ;  /* 0x0000000423057220 */ /* 0x000fc80000410000 */
[----:B------:R-:W-:-:S07]  /*0ac0*/  @P3 FADD.FTZ R5, R6, R5 ;  /* 0x0000000506053221 */ /* 0x000fce0000010000 */
.L_x_12201:
[----:B------:R-:W-:Y:S05]  /*0ad0*/  BSYNC B1 ;  /* 0x0000000000017941 */ /* 0x000fea0003800000 */
.L_x_12199:
[----:B------:R-:W-:Y:S04]  /*0ae0*/  BSSY B1, `(.L_x_12202) ;  /* 0x000000b000017945 */ /* 0x000fe80003800000 */
[----:B------:R-:W-:Y:S05]  /*0af0*/  @P5 BRA `(.L_x_12203) ;  /* 0x0000000000105947 */ /* 0x000fea0003800000 */
[----:B------:R-:W-:Y:S01]  /*0b00*/  MOV R4, RZ ;  /* 0x000000ff00047202 */ /* 0x000fe20000000f00 */
[----:B------:R-:W-:Y:S06]  /*0b10*/  @!P3 BRA `(.L_x_12204) ;  /* 0x00000000001cb947 */ /* 0x000fec0003800000 */
[----:B-----5:R-:W-:Y:S01]  /*0b20*/  HADD2.F32 R4, -RZ, R90.H0_H0 ;  /* 0x2000005aff047230 */ /* 0x020fe20000004100 */
[----:B------:R-:W-:Y:S06]  /*0b30*/  BRA `(.L_x_12204) ;  /* 0x0000000000147947 */ /* 0x000fec0003800000 */
.L_x_12203:
[----:B-----5:R-:W-:Y:S02]  /*0b40*/  HADD2.F32 R4, -RZ, R86.H0_H0 ;  /* 0x20000056ff047230 */ /* 0x020fe40000004100 */
[----:B------:R-:W-:-:S03]  /*0b50*/  @P3 HADD2.F32 R9, -RZ, R90.H0_H0 ;  /* 0x2000005aff093230 */ /* 0x000fc60000004100 */
[----:B------:R-:W-:-:S04]  /*0b60*/  FMUL.FTZ R7, R4, UR8 ;  /* 0x0000000804077c20 */ /* 0x000fc80008410000 */
[----:B------:R-:W-:-:S04]  /*0b70*/  FMUL.FTZ R4, R28, R7 ;  /* 0x000000071c047220 */ /* 0x000fc80000410000 */
[----:B------:R-:W-:-:S07]  /*0b80*/  @P3 FADD.FTZ R4, R9, R4 ;  /* 0x0000000409043221 */ /* 0x000fce0000010000 */
.L_x_12204:
[----:B------:R-:W-:Y:S05]  /*0b90*/  BSYNC B1 ;  /* 0x0000000000017941 */ /* 0x000fea0003800000 */
.L_x_12202:
[----:B------:R-:W-:Y:S04]  /*0ba0*/  BSSY B1, `(.L_x_12205) ;  /* 0x000000b000017945 */ /* 0x000fe80003800000 */
[----:B------:R-:W-:Y:S05]  /*0bb0*/  @P5 BRA `(.L_x_12206) ;  /* 0x0000000000105947 */ /* 0x000fea0003800000 */
[----:B------:R-:W-:Y:S01]  /*0bc0*/  HFMA2.MMA R7, -RZ, RZ, 0, 0 ;  /* 0x00000000ff077435 */ /* 0x000fe200000001ff */
[----:B------:R-:W-:Y:S10]  /*0bd0*/  @!P3 BRA `(.L_x_12207) ;  /* 0x00000000001cb947 */ /* 0x000ff40003800000 */
[----:B-----5:R-:W-:Y:S01]  /*0be0*/  HADD2.F32 R7, -RZ, R90.H1_H1 ;  /* 0x3000005aff077230 */ /* 0x020fe20000004100 */
[----:B------:R-:W-:Y:S06]  /*0bf0*/  BRA `(.L_x_12207) ;  /* 0x0000000000147947 */ /* 0x000fec0003800000 */
.L_x_12206:
[----:B-----5:R-:W-:Y:S02]  /*0c00*/  HADD2.F32 R6, -RZ, R86.H1_H1 ;  /* 0x30000056ff067230 */ /* 0x020fe40000004100 */
[----:B------:R-:W-:-:S03]  /*0c10*/  @P3 HADD2.F32 R92, -RZ, R90.H1_H1 ;  /* 0x3000005aff5c3230 */ /* 0x000fc60000004100 */
[----:B------:R-:W-:-:S04]  /*0c20*/  FMUL.FTZ R6, R6, UR8 ;  /* 0x0000000806067c20 */ /* 0x000fc80008410000 */
[----:B------:R-:W-:-:S04]  /*0c30*/  FMUL.FTZ R7, R29, R6 ;  /* 0x000000061d077220 */ /* 0x000fc80000410000 */
[----:B------:R-:W-:-:S07]  /*0c40*/  @P3 FADD.FTZ R7, R92, R7 ;  /* 0x000000075c073221 */ /* 0x000fce0000010000 */
.L_x_12207:
[----:B------:R-:W-:Y:S05]  /*0c50*/  BSYNC B1 ;  /* 0x0000000000017941 */ /* 0x000fea0003800000 */
.L_x_12205:
[----:B------:R-:W-:Y:S04]  /*0c60*/  BSSY B1, `(.L_x_12208) ;  /* 0x000000b000017945 */ /* 0x000fe80003800000 */
[----:B------:R-:W-:Y:S05]  /*0c70*/  @P5 BRA `(.L_x_12209) ;  /* 0x0000000000105947 */ /* 0x000fea0003800000 */
[----:B------:R-:W-:Y:S01]  /*0c80*/  MOV R6, RZ ;  /* 0x000000ff00067202 */ /* 0x000fe20000000f00 */
[----:B------:R-:W-:Y:S06]  /*0c90*/  @!P3 BRA `(.L_x_12210) ;  /* 0x00000000001cb947 */ /* 0x000fec0003800000 */
[----:B-----5:R-:W-:Y:S01]  /*0ca0*/  HADD2.F32 R6, -RZ, R91.H0_H0 ;  /* 0x2000005bff067230 */ /* 0x020fe20000004100 */
[----:B------:R-:W-:Y:S06]  /*0cb0*/  BRA `(.L_x_12210) ;  /* 0x0000000000147947 */ /* 0x000fec0003800000 */
.L_x_12209:
[----:B-----5:R-:W-:Y:S02]  /*0cc0*/  HADD2.F32 R6, -RZ, R87.H0_H0 ;  /* 0x20000057ff067230 */ /* 0x020fe40000004100 */
[----:B------:R-:W-:-:S03]  /*0cd0*/  @P3 HADD2.F32 R93, -RZ, R91.H0_H0 ;  /* 0x2000005bff5d3230 */ /* 0x000fc60000004100 */
[----:B------:R-:W-:-:S04]  /*0ce0*/  FMUL.FTZ R9, R6, UR8 ;  /* 0x0000000806097c20 */ /* 0x000fc80008410000 */
[----:B------:R-:W-:-:S04]  /*0cf0*/  FMUL.FTZ R6, R30, R9 ;  /* 0x000000091e067220 */ /* 0x000fc80000410000 */
[----:B------:R-:W-:-:S07]  /*0d00*/  @P3 FADD.FTZ R6, R93, R6 ;  /* 0x000000065d063221 */ /* 0x000fce0000010000 */
.L_x_12210:
[----:B------:R-:W-:Y:S05]  /*0d10*/  BSYNC B1 ;  /* 0x0000000000017941 */ /* 0x000fea0003800000 */
.L_x_12208:
[----:B------:R-:W-:Y:S04]  /*0d20*/  BSSY B1, `(.L_x_12211) ;  /* 0x000000b000017945 */ /* 0x000fe80003800000 */
[----:B------:R-:W-:Y:S05]  /*0d30*/  @P5 BRA `(.L_x_12212) ;  /* 0x0000000000105947 */ /* 0x000fea0003800000 */
[----:B------:R-:W-:Y:S01]  /*0d40*/  HFMA2.MMA R9, -RZ, RZ, 0, 0 ;  /* 0x00000000ff097435 */ /* 0x000fe200000001ff */
[----:B------:R-:W-:Y:S10]  /*0d50*/  @!P3 BRA `(.L_x_12213) ;  /* 0x00000000001cb947 */ /* 0x000ff40003800000 */
[----:B-----5:R-:W-:Y:S01]  /*0d60*/  HADD2.F32 R9, -RZ, R91.H1_H1 ;  /* 0x3000005bff097230 */ /* 0x020fe20000004100 */
[----:B------:R-:W-:Y:S06]  /*0d70*/  BRA `(.L_x_12213) ;  /* 0x0000000000147947 */ /* 0x000fec0003800000 */
.L_x_12212:
[----:B-----5:R-:W-:Y:S02]  /*0d80*/  HADD2.F32 R9, -RZ, R87.H1_H1 ;  /* 0x30000057ff097230 */ /* 0x020fe40000004100 */
[----:B------:R-:W-:-:S03]  /*0d90*/  @P3 HADD2.F32 R94, -RZ, R91.H1_H1 ;  /* 0x3000005bff5e3230 */ /* 0x000fc60000004100 */
[----:B------:R-:W-:-:S04]  /*0da0*/  FMUL.FTZ R92, R9, UR8 ;  /* 0x00000008095c7c20 */ /* 0x000fc80008410000 */
[----:B------:R-:W-:-:S04]  /*0db0*/  FMUL.FTZ R9, R31, R92 ;  /* 0x0000005c1f097220 */ /* 0x000fc80000410000 */
[----:B------:R-:W-:-:S07]  /*0dc0*/  @P3 FADD.FTZ R9, R94, R9 ;  /* 0x000000095e093221 */ /* 0x000fce0000010000 */
.L_x_12213:
[----:B------:R-:W-:Y:S05]  /*0dd0*/  BSYNC B1 ;  /* 0x0000000000017941 */ /* 0x000fea0003800000 */
.L_x_12211:
        /* <DEDUP_REMOVED lines=9> */
.L_x_12189:
[----:B------:R-:W-:Y:S05]  /*0e70*/  BSYNC B0 ;  /* 0x0000000000007941 */ /* 0x000fea0003800000 */
.L_x_12188:
        /* <DEDUP_REMOVED lines=17> */
.L_x_12217:
[----:B-----5:R-:W-:Y:S02]  /*0f90*/  HADD2.F32 R8, -RZ, R84.H0_H0 ;  /* 0x20000054ff087230 */ /* 0x020fe40000004100 */
[----:B------:R-:W-:-:S03]  /*0fa0*/  @P3 HADD2.F32 R93, -RZ, R88.H0_H0 ;  /* 0x20000058ff5d3230 */ /* 0x000fc60000004100 */
[----:B------:R-:W-:-:S04]  /*0fb0*/  FMUL.FTZ R11, R8, UR8 ;  /* 0x00000008080b7c20 */ /* 0x000fc80008410000 */
[----:B------:R-:W-:-:S04]  /*0fc0*/  FMUL.FTZ R8, R56, R11 ;  /* 0x0000000b38087220 */ /* 0x000fc80000410000 */
[----:B------:R-:W-:-:S07]  /*0fd0*/  @P3 FADD.FTZ R8, R93, R8 ;  /* 0x000000085d083221 */ /* 0x000fce0000010000 */
.L_x_12218:
[----:B------:R-:W-:Y:S05]  /*0fe0*/  BSYNC B1 ;  /* 0x0000000000017941 */ /* 0x000fea0003800000 */
.L_x_12216:
[----:B------:R-:W-:Y:S04]  /*0ff0*/  BSSY B1, `(.L_x_12219) ;  /* 0x000000b000017945 */ /* 0x000fe80003800000 */
[----:B------:R-:W-:Y:S05]  /*1000*/  @P5 BRA `(.L_x_12220) ;  /* 0x0000000000105947 */ /* 0x000fea0003800000 */
[----:B------:R-:W-:Y:S01]  /*1010*/  HFMA2.MMA R11, -RZ, RZ, 0, 0 ;  /* 0x00000000ff0b7435 */ /* 0x000fe200000001ff */
[----:B------:R-:W-:Y:S10]  /*1020*/  @!P3 BRA `(.L_x_12221) ;  /* 0x00000000001cb947 */ /* 0x000ff40003800000 */
[----:B-----5:R-:W-:Y:S01]  /*1030*/  HADD2.F32 R11, -RZ, R88.H1_H1 ;  /* 0x30000058ff0b7230 */ /* 0x020fe20000004100 */
[----:B------:R-:W-:Y:S06]  /*1040*/  BRA `(.L_x_12221) ;  /* 0x0000000000147947 */ /* 0x000fec0003800000 */
.L_x_12220:
[----:B-----5:R-:W-:Y:S02]  /*1050*/  HADD2.F32 R10, -RZ, R84.H1_H1 ;  /* 0x30000054ff0a7230 */ /* 0x020fe40000004100 */
[----:B------:R-:W-:-:S03]  /*1060*/  @P3 HADD2.F32 R92, -RZ, R88.H1_H1 ;  /* 0x30000058ff5c3230 */ /* 0x000fc60000004100 */
[----:B------:R-:W-:-:S04]  /*1070*/  FMUL.FTZ R10, R10, UR8 ;  /* 0x000000080a0a7c20 */ /* 0x000fc80008410000 */
[----:B------:R-:W-:-:S04]  /*1080*/  FMUL.FTZ R11, R57, R10 ;  /* 0x0000000a390b7220 */ /* 0x000fc80000410000 */
[----:B------:R-:W-:-:S07]  /*1090*/  @P3 FADD.FTZ R11, R92, R11 ;  /* 0x0000000b5c0b3221 */ /* 0x000fce0000010000 */
.L_x_12221:
[----:B------:R-:W-:Y:S05]  /*10a0*/  BSYNC B1 ;  /* 0x0000000000017941 */ /* 0x000fea0003800000 */
.L_x_12219:
[----:B------:R-:W-:Y:S04]  /*10b0*/  BSSY B1, `(.L_x_12222) ;  /* 0x000000b000017945 */ /* 0x000fe80003800000 */
[----:B------:R-:W-:Y:S05]  /*10c0*/  @P5 BRA `(.L_x_12223) ;  /* 0x0000000000105947 */ /* 0x000fea0003800000 */
[----:B------:R-:W-:Y:S01]  /*10d0*/  MOV R10, RZ ;  /* 0x000000ff000a7202 */ /* 0x000fe20000000f00 */
[----:B------:R-:W-:Y:S06]  /*10e0*/  @!P3 BRA `(.L_x_12224) ;  /* 0x00000000001cb947 */ /* 0x000fec0003800000 */
[----:B-----5:R-:W-:Y:S01]  /*10f0*/  HADD2.F32 R10, -RZ, R89.H0_H0 ;  /* 0x20000059ff0a7230 */ /* 0x020fe20000004100 */
[----:B------:R-:W-:Y:S06]  /*1100*/  BRA `(.L_x_12224) ;  /* 0x0000000000147947 */ /* 0x000fec0003800000 */
.L_x_12223:
[----:B-----5:R-:W-:Y:S02]  /*1110*/  HADD2.F32 R10, -RZ, R85.H0_H0 ;  /* 0x20000055ff0a7230 */ /* 0x020fe40000004100 */
[----:B------:R-:W-:-:S03]  /*1120*/  @P3 HADD2.F32 R95, -RZ, R89.H0_H0 ;  /* 0x20000059ff5f3230 */ /* 0x000fc60000004100 */
[----:B------:R-:W-:-:S04]  /*1130*/  FMUL.FTZ R93, R10, UR8 ;  /* 0x000000080a5d7c20 */ /* 0x000fc80008410000 */
[----:B------:R-:W-:-:S04]  /*1140*/  FMUL.FTZ R10, R58, R93 ;  /* 0x0000005d3a0a7220 */ /* 0x000fc80000410000 */
[----:B------:R-:W-:-:S07]  /*1150*/  @P3 FADD.FTZ R10, R95, R10 ;  /* 0x0000000a5f0a3221 */ /* 0x000fce0000010000 */
.L_x_12224:
[----:B------:R-:W-:Y:S05]  /*1160*/  BSYNC B1 ;  /* 0x0000000000017941 */ /* 0x000fea0003800000 */
.L_x_12222:
[----:B------:R-:W-:Y:S04]  /*1170*/  BSSY B1, `(.L_x_12225) ;  /* 0x000000b000017945 */ /* 0x000fe80003800000 */
[----:B------:R-:W-:Y:S05]  /*1180*/  @P5 BRA `(.L_x_12226) ;  /* 0x0000000000105947 */ /* 0x000fea0003800000 */
[----:B------:R-:W-:Y:S01]  /*1190*/  HFMA2.MMA R97, -RZ, RZ, 0, 0 ;  /* 0x00000000ff617435 */ /* 0x000fe200000001ff */
[----:B------:R-:W-:Y:S10]  /*11a0*/  @!P3 BRA `(.L_x_12227) ;  /* 0x00000000001cb947 */ /* 0x000ff40003800000 */
[----:B-----5:R-:W-:Y:S01]  /*11b0*/  HADD2.F32 R97, -RZ, R89.H1_H1 ;  /* 0x30000059ff617230 */ /* 0x020fe20000004100 */
[----:B------:R-:W-:Y:S06]  /*11c0*/  BRA `(.L_x_12227) ;  /* 0x0000000000147947 */ /* 0x000fec0003800000 */
.L_x_12226:
[----:B-----5:R-:W-:Y:S02]  /*11d0*/  HADD2.F32 R92, -RZ, R85.H1_H1 ;  /* 0x30000055ff5c7230 */ /* 0x020fe40000004100 */
[----:B------:R-:W-:-:S03]  /*11e0*/  @P3 HADD2.F32 R94, -RZ, R89.H1_H1 ;  /* 0x30000059ff5e3230 */ /* 0x000fc60000004100 */
[----:B------:R-:W-:-:S04]  /*11f0*/  FMUL.FTZ R92, R92, UR8 ;  /* 0x000000085c5c7c20 */ /* 0x000fc80008410000 */
[----:B------:R-:W-:-:S04]  /*1200*/  FMUL.FTZ R97, R59, R92 ;  /* 0x0000005c3b617220 */ /* 0x000fc80000410000 */
[----:B------:R-:W-:-:S07]  /*1210*/  @P3 FADD.FTZ R97, R94, R97 ;  /* 0x000000615e613221 */ /* 0x000fce0000010000 */
.L_x_12227:
[----:B------:R-:W-:Y:S05]  /*1220*/  BSYNC B1 ;  /* 0x0000000000017941 */ /* 0x000fea0003800000 */
.L_x_12225:
[----:B------:R-:W-:Y:S04]  /*1230*/  BSSY B1, `(.L_x_12228) ;  /* 0x000000b000017945 */ /* 0x000fe80003800000 */
[----:B------:R-:W-:Y:S05]  /*1240*/  @P5 BRA `(.L_x_12229) ;  /* 0x0000000000105947 */ /* 0x000fea0003800000 */
[----:B------:R-:W-:Y:S01]  /*1250*/  MOV R96, RZ ;  /* 0x000000ff00607202 */ /* 0x000fe20000000f00 */
[----:B------:R-:W-:Y:S06]  /*1260*/  @!P3 BRA `(.L_x_12230) ;  /* 0x00000000001cb947 */ /* 0x000fec0003800000 */
[----:B-----5:R-:W-:Y:S01]  /*1270*/  HADD2.F32 R96, -RZ, R90.H0_H0 ;  /* 0x2000005aff607230 */ /* 0x020fe20000004100 */
[----:B------:R-:W-:Y:S06]  /*1280*/  BRA `(.L_x_12230) ;  /* 0x0000000000147947 */ /* 0x000fec0003800000 */
.L_x_12229:
[----:B-----5:R-:W-:Y:S02]  /*1290*/  HADD2.F32 R92, -RZ, R86.H0_H0 ;  /* 0x20000056ff5c7230 */ /* 0x020fe40000004100 */
[----:B------:R-:W-:-:S03]  /*12a0*/  @P3 HADD2.F32 R95, -RZ, R90.H0_H0 ;  /* 0x2000005aff5f3230 */ /* 0x000fc60000004100 */
[----:B------:R-:W-:-:S04]  /*12b0*/  FMUL.FTZ R93, R92, UR8 ;  /* 0x000000085c5d7c20 */ /* 0x000fc80008410000 */
[----:B------:R-:W-:-:S04]  /*12c0*/  FMUL.FTZ R96, R52, R93 ;  /* 0x0000005d34607220 */ /* 0x000fc80000410000 */
[----:B------:R-:W-:-:S07]  /*12d0*/  @P3 FADD.FTZ R96, R95, R96 ;  /* 0x000000605f603221 */ /* 0x000fce0000010000 */
.L_x_12230:
[----:B------:R-:W-:Y:S05]  /*12e0*/  BSYNC B1 ;  /* 0x0000000000017941 */ /* 0x000fea0003800000 */
.L_x_12228:
[----:B------:R-:W-:Y:S04]  /*12f0*/  BSSY B1, `(.L_x_12231) ;  /* 0x000000b000017945 */ /* 0x000fe80003800000 */
[----:B------:R-:W-:Y:S05]  /*1300*/  @P5 BRA `(.L_x_12232) ;  /* 0x0000000000105947 */ /* 0x000fea0003800000 */
[----:B------:R-:W-:Y:S01]  /*1310*/  HFMA2.MMA R99, -RZ, RZ, 0, 0 ;  /* 0x00000000ff637435 */ /* 0x000fe200000001ff */
[----:B------:R-:W-:Y:S10]  /*1320*/  @!P3 BRA `(.L_x_12233) ;  /* 0x00000000001cb947 */ /* 0x000ff40003800000 */
[----:B-----5:R-:W-:Y:S01]  /*1330*/  HADD2.F32 R99, -RZ, R90.H1_H1 ;  /* 0x3000005aff637230 */ /* 0x020fe20000004100 */
[----:B------:R-:W-:Y:S06]  /*1340*/  BRA `(.L_x_12233) ;  /* 0x0000000000147947 */ /* 0x000fec0003800000 */
.L_x_12232:
[----:B-----5:R-:W-:Y:S02]  /*1350*/  HADD2.F32 R92, -RZ, R86.H1_H1 ;  /* 0x30000056ff5c7230 */ /* 0x020fe40000004100 */
[----:B------:R-:W-:-:S03]  /*1360*/  @P3 HADD2.F32 R94, -RZ, R90.H1_H1 ;  /* 0x3000005aff5e3230 */ /* 0x000fc60000004100 */
[----:B------:R-:W-:-:S04]  /*1370*/  FMUL.FTZ R92, R92, UR8 ;  /* 0x000000085c5c7c20 */ /* 0x000fc80008410000 */
[----:B------:R-:W-:-:S04]  /*1380*/  FMUL.FTZ R99, R53, R92 ;  /* 0x0000005c35637220 */ /* 0x000fc80000410000 */
[----:B------:R-:W-:-:S07]  /*1390*/  @P3 FADD.FTZ R99, R94, R99 ;  /* 0x000000635e633221 */ /* 0x000fce0000010000 */
.L_x_12233:
[----:B------:R-:W-:Y:S05]  /*13a0*/  BSYNC B1 ;  /* 0x0000000000017941 */ /* 0x000fea0003800000 */
.L_x_12231:
[----:B------:R-:W-:Y:S04]  /*13b0*/  BSSY B1, `(.L_x_12234) ;  /* 0x000000b000017945 */ /* 0x000fe80003800000 */
[----:B------:R-:W-:Y:S05]  /*13c0*/  @P5 BRA `(.L_x_12235) ;  /* 0x0000000000105947 */ /* 0x000fea0003800000 */
[----:B------:R-:W-:Y:S01]  /*13d0*/  MOV R98, RZ ;  /* 0x000000ff00627202 */ /* 0x000fe20000000f00 */
[----:B------:R-:W-:Y:S06]  /*13e0*/  @!P3 BRA `(.L_x_12236) ;  /* 0x00000000001cb947 */ /* 0x000fec0003800000 */
[----:B-----5:R-:W-:Y:S01]  /*13f0*/  HADD2.F32 R98, -RZ, R91.H0_H0 ;  /* 0x2000005bff627230 */ /* 0x020fe20000004100 */
[----:B------:R-:W-:Y:S06]  /*1400*/  BRA `(.L_x_12236) ;  /* 0x0000000000147947 */ /* 0x000fec0003800000 */
.L_x_12235:
[----:B-----5:R-:W-:Y:S02]  /*1410*/  HADD2.F32 R92, -RZ, R87.H0_H0 ;  /* 0x20000057ff5c7230 */ /* 0x020fe40000004100 */
[----:B------:R-:W-:-:S03]  /*1420*/  @P3 HADD2.F32 R95, -RZ, R91.H0_H0 ;  /* 0x2000005bff5f3230 */ /* 0x000fc60000004100 */
[----:B------:R-:W-:-:S04]  /*1430*/  FMUL.FTZ R93, R92, UR8 ;  /* 0x000000085c5d7c20 */ /* 0x000fc80008410000 */
[----:B------:R-:W-:-:S04]  /*1440*/  FMUL.FTZ R98, R54, R93 ;  /* 0x0000005d36627220 */ /* 0x000fc80000410000 */
[----:B------:R-:W-:-:S07]  /*1450*/  @P3 FADD.FTZ R98, R95, R98 ;  /* 0x000000625f623221 */ /* 0x000fce0000010000 */
.L_x_12236:
[----:B------:R-:W-:Y:S05]  /*1460*/  BSYNC B1 ;  /* 0x0000000000017941 */ /* 0x000fea0003800000 */
.L_x_12234:
[----:B------:R-:W-:Y:S04]  /*1470*/  BSSY B1, `(.L_x_12237) ;  /* 0x000000b000017945 */ /* 0x000fe80003800000 */
[----:B------:R-:W-:Y:S05]  /*1480*/  @P5 BRA `(.L_x_12238) ;  /* 0x0000000000105947 */ /* 0x000fea0003800000 */
[----:B------:R-:W-:Y:S01]  /*1490*/  HFMA2.MMA R101, -RZ, RZ, 0, 0 ;  /* 0x00000000ff657435 */ /* 0x000fe200000001ff */
[----:B------:R-:W-:Y:S10]  /*14a0*/  @!P3 BRA `(.L_x_12239) ;  /* 0x00000000001cb947 */ /* 0x000ff40003800000 */
[----:B-----5:R-:W-:Y:S01]  /*14b0*/  HADD2.F32 R101, -RZ, R91.H1_H1 ;  /* 0x3000005bff657230 */ /* 0x020fe20000004100 */
[----:B------:R-:W-:Y:S06]  /*14c0*/  BRA `(.L_x_12239) ;  /* 0x0000000000147947 */ /* 0x000fec0003800000 */
.L_x_12238:
[----:B-----5:R-:W-:Y:S02]  /*14d0*/  HADD2.F32 R92, -RZ, R87.H1_H1 ;  /* 0x30000057ff5c7230 */ /* 0x020fe40000004100 */
[----:B------:R-:W-:-:S03]  /*14e0*/  @P3 HADD2.F32 R94, -RZ, R91.H1_H1 ;  /* 0x3000005bff5e3230 */ /* 0x000fc60000004100 */
[----:B------:R-:W-:-:S04]  /*14f0*/  FMUL.FTZ R92, R92, UR8 ;  /* 0x000000085c5c7c20 */ /* 0x000fc80008410000 */
[----:B------:R-:W-:-:S04]  /*1500*/  FMUL.FTZ R101, R55, R92 ;  /* 0x0000005c37657220 */ /* 0x000fc80000410000 */
[----:B------:R-:W-:-:S07]  /*1510*/  @P3 FADD.FTZ R101, R94, R101 ;  /* 0x000000655e653221 */ /* 0x000fce0000010000 */
.L_x_12239:
[----:B------:R-:W-:Y:S05]  /*1520*/  BSYNC B1 ;  /* 0x0000000000017941 */ /* 0x000fea0003800000 */
.L_x_12237:
        /* <DEDUP_REMOVED lines=9> */
.L_x_12215:
[----:B------:R-:W-:Y:S05]  /*15c0*/  BSYNC B0 ;  /* 0x0000000000007941 */ /* 0x000fea0003800000 */
.L_x_12214:
        /* <DEDUP_REMOVED lines=17> */
.L_x_12243:
[----:B-----5:R-:W-:Y:S02]  /*16e0*/  HADD2.F32 R92, -RZ, R84.H0_H0 ;  /* 0x20000054ff5c7230 */ /* 0x020fe40000004100 */
[----:B------:R-:W-:-:S03]  /*16f0*/  @P3 HADD2.F32 R95, -RZ, R88.H0_H0 ;  /* 0x20000058ff5f3230 */ /* 0x000fc60000004100 */
[----:B------:R-:W-:-:S04]  /*1700*/  FMUL.FTZ R93, R92, UR8 ;  /* 0x000000085c5d7c20 */ /* 0x000fc80008410000 */
[----:B------:R-:W-:-:S04]  /*1710*/  FMUL.FTZ R100, R80, R93 ;  /* 0x0000005d50647220 */ /* 0x000fc80000410000 */
[----:B------:R-:W-:-:S07]  /*1720*/  @P3 FADD.FTZ R100, R95, R100 ;  /* 0x000000645f643221 */ /* 0x000fce0000010000 */
.L_x_12244:
[----:B------:R-:W-:Y:S05]  /*1730*/  BSYNC B1 ;  /* 0x0000000000017941 */ /* 0x000fea0003800000 */
.L_x_12242:
[----:B------:R-:W-:Y:S04]  /*1740*/  BSSY B1, `(.L_x_12245) ;  /* 0x000000b000017945 */ /* 0x000fe80003800000 */
[----:B------:R-:W-:Y:S05]  /*1750*/  @P4 BRA `(.L_x_12246) ;  /* 0x0000000000104947 */ /* 0x000fea0003800000 */
[----:B------:R-:W-:Y:S01]  /*1760*/  HFMA2.MMA R103, -RZ, RZ, 0, 0 ;  /* 0x00000000ff677435 */ /* 0x000fe200000001ff */
[----:B------:R-:W-:Y:S10]  /*1770*/  @!P3 BRA `(.L_x_12247) ;  /* 0x00000000001cb947 */ /* 0x000ff40003800000 */
[----:B-----5:R-:W-:Y:S01]  /*1780*/  HADD2.F32 R103, -RZ, R88.H1_H1 ;  /* 0x30000058ff677230 */ /* 0x020fe20000004100 */
[----:B------:R-:W-:Y:S06]  /*1790*/  BRA `(.L_x_12247) ;  /* 0x0000000000147947 */ /* 0x000fec0003800000 */
.L_x_12246:
[----:B-----5:R-:W-:Y:S02]  /*17a0*/  HADD2.F32 R92, -RZ, R84.H1_H1 ;  /* 0x30000054ff5c7230 */ /* 0x020fe40000004100 */
[----:B------:R-:W-:-:S03]  /*17b0*/  @P3 HADD2.F32 R94, -RZ, R88.H1_H1 ;  /* 0x30000058ff5e3230 */ /* 0x000fc60000004100 */
[----:B------:R-:W-:-:S04]  /*17c0*/  FMUL.FTZ R92, R92, UR8 ;  /* 0x000000085c5c7c20 */ /* 0x000fc80008410000 */
[----:B------:R-:W-:-:S04]  /*17d0*/  FMUL.FTZ R103, R81, R92 ;  /* 0x0000005c51677220 */ /* 0x000fc80000410000 */
[----:B------:R-:W-:-:S07]  /*17e0*/  @P3 FADD.FTZ R103, R94, R103 ;  /* 0x000000675e673221 */ /* 0x000fce0000010000 */
.L_x_12247:
[----:B------:R-:W-:Y:S05]  /*17f0*/  BSYNC B1 ;  /* 0x0000000000017941 */ /* 0x000fea0003800000 */
.L_x_12245:
[----:B------:R-:W-:Y:S04]  /*1800*/  BSSY B1, `(.L_x_12248) ;  /* 0x000000b000017945 */ /* 0x000fe80003800000 */
[----:B------:R-:W-:Y:S05]  /*1810*/  @P4 BRA `(.L_x_12249) ;  /* 0x0000000000104947 */ /* 0x000fea0003800000 */
[----:B------:R-:W-:Y:S01]  /*1820*/  MOV R102, RZ ;  /* 0x000000ff00667202 */ /* 0x000fe20000000f00 */
[----:B------:R-:W-:Y:S06]  /*1830*/  @!P3 BRA `(.L_x_12250) ;  /* 0x00000000001cb947 */ /* 0x000fec0003800000 */
[----:B-----5:R-:W-:Y:S01]  /*1840*/  HADD2.F32 R102, -RZ, R89.H0_H0 ;  /* 0x20000059ff667230 */ /* 0x020fe20000004100 */
[----:B------:R-:W-:Y:S06]  /*1850*/  BRA `(.L_x_12250) ;  /* 0x0000000000147947 */ /* 0x000fec0003800000 */
.L_x_12249:
[----:B-----5:R-:W-:Y:S02]  /*1860*/  HADD2.F32 R92, -RZ, R85.H0_H0 ;  /* 0x20000055ff5c7230 */ /* 0x020fe40000004100 */
[----:B------:R-:W-:-:S03]  /*1870*/  @P3 HADD2.F32 R95, -RZ, R89.H0_H0 ;  /* 0x20000059ff5f3230 */ /* 0x000fc60000004100 */
[----:B------:R-:W-:-:S04]  /*1880*/  FMUL.FTZ R93, R92, UR8 ;  /* 0x000000085c5d7c20 */ /* 0x000fc80008410000 */
[----:B------:R-:W-:-:S04]  /*1890*/  FMUL.FTZ R102, R82, R93 ;  /* 0x0000005d52667220 */ /* 0x000fc80000410000 */
[----:B------:R-:W-:-:S07]  /*18a0*/  @P3 FADD.FTZ R102, R95, R102 ;  /* 0x000000665f663221 */ /* 0x000fce0000010000 */
.L_x_12250:
[----:B------:R-:W-:Y:S05]  /*18b0*/  BSYNC B1 ;  /* 0x0000000000017941 */ /* 0x000fea0003800000 */
.L_x_12248:
[----:B------:R-:W-:Y:S04]  /*18c0*/  BSSY B1, `(.L_x_12251) ;  /* 0x000000b000017945 */ /* 0x000fe80003800000 */
[----:B------:R-:W-:Y:S05]  /*18d0*/  @P4 BRA `(.L_x_12252) ;  /* 0x0000000000104947 */ /* 0x000fea0003800000 */
[----:B------:R-:W-:Y:S01]  /*18e0*/  HFMA2.MMA R105, -RZ, RZ, 0, 0 ;  /* 0x00000000ff697435 */ /* 0x000fe200000001ff */
[----:B------:R-:W-:Y:S10]  /*18f0*/  @!P3 BRA `(.L_x_12253) ;  /* 0x00000000001cb947 */ /* 0x000ff40003800000 */
[----:B-----5:R-:W-:Y:S01]  /*1900*/  HADD2.F32 R105, -RZ, R89.H1_H1 ;  /* 0x30000059ff697230 */ /* 0x020fe20000004100 */
[----:B------:R-:W-:Y:S06]  /*1910*/  BRA `(.L_x_12253) ;  /* 0x0000000000147947 */ /* 0x000fec0003800000 */
.L_x_12252:
[----:B-----5:R-:W-:Y:S02]  /*1920*/  HADD2.F32 R92, -RZ, R85.H1_H1 ;  /* 0x30000055ff5c7230 */ /* 0x020fe40000004100 */
[----:B------:R-:W-:-:S03]  /*1930*/  @P3 HADD2.F32 R94, -RZ, R89.H1_H1 ;  /* 0x30000059ff5e3230 */ /* 0x000fc60000004100 */
[----:B------:R-:W-:-:S04]  /*1940*/  FMUL.FTZ R92, R92, UR8 ;  /* 0x000000085c5c7c20 */ /* 0x000fc80008410000 */
[----:B------:R-:W-:-:S04]  /*1950*/  FMUL.FTZ R105, R83, R92 ;  /* 0x0000005c53697220 */ /* 0x000fc80000410000 */
[----:B------:R-:W-:-:S07]  /*1960*/  @P3 FADD.FTZ R105, R94, R105 ;  /* 0x000000695e693221 */ /* 0x000fce0000010000 */
.L_x_12253:
[----:B------:R-:W-:Y:S05]  /*1970*/  BSYNC B1 ;  /* 0x0000000000017941 */ /* 0x000fea0003800000 */
.L_x_12251:
[----:B------:R-:W-:Y:S04]  /*1980*/  BSSY B1, `(.L_x_12254) ;  /* 0x000000b000017945 */ /* 0x000fe80003800000 */
[----:B------:R-:W-:Y:S05]  /*1990*/  @P4 BRA `(.L_x_12255) ;  /* 0x0000000000104947 */ /* 0x000fea0003800000 */
[----:B------:R-:W-:Y:S01]  /*19a0*/  MOV R104, RZ ;  /* 0x000000ff00687202 */ /* 0x000fe20000000f00 */
[----:B------:R-:W-:Y:S06]  /*19b0*/  @!P3 BRA `(.L_x_12256) ;  /* 0x00000000001cb947 */ /* 0x000fec0003800000 */
[----:B-----5:R-:W-:Y:S01]  /*19c0*/  HADD2.F32 R104, -RZ, R90.H0_H0 ;  /* 0x2000005aff687230 */ /* 0x020fe20000004100 */
[----:B------:R-:W-:Y:S06]  /*19d0*/  BRA `(.L_x_12256) ;  /* 0x0000000000147947 */ /* 0x000fec0003800000 */
.L_x_12255:
[----:B-----5:R-:W-:Y:S02]  /*19e0*/  HADD2.F32 R92, -RZ, R86.H0_H0 ;  /* 0x20000056ff5c7230 */ /* 0x020fe40000004100 */
[----:B------:R-:W-:-:S03]  /*19f0*/  @P3 HADD2.F32 R95, -RZ, R90.H0_H0 ;  /* 0x2000005aff5f3230 */ /* 0x000fc60000004100 */
[----:B------:R-:W-:-:S04]  /*1a00*/  FMUL.FTZ R93, R92, UR8 ;  /* 0x000000085c5d7c20 */ /* 0x000fc80008410000 */
[----:B------:R-:W-:-:S04]  /*1a10*/  FMUL.FTZ R104, R76, R93 ;  /* 0x0000005d4c687220 */ /* 0x000fc80000410000 */
[----:B------:R-:W-:-:S07]  /*1a20*/  @P3 FADD.FTZ R104, R95, R104 ;  /* 0x000000685f683221 */ /* 0x000fce0000010000 */
.L_x_12256:
[----:B------:R-:W-:Y:S05]  /*1a30*/  BSYNC B1 ;  /* 0x0000000000017941 */ /* 0x000fea0003800000 */
.L_x_12254:
[----:B------:R-:W-:Y:S04]  /*1a40*/  BSSY B1, `(.L_x_12257) ;  /* 0x000000b000017945 */ /* 0x000fe80003800000 */
[----:B------:R-:W-:Y:S05]  /*1a50*/  @P4 BRA `(.L_x_12258) ;  /* 0x0000000000104947 */ /* 0x000fea0003800000 */
[----:B------:R-:W-:Y:S01]  /*1a60*/  HFMA2.MMA R107, -RZ, RZ, 0, 0 ;  /* 0x00000000ff6b7435 */ /* 0x000fe200000001ff */
[----:B------:R-:W-:Y:S10]  /*1a70*/  @!P3 BRA `(.L_x_12259) ;  /* 0x00000000001cb947 */ /* 0x000ff40003800000 */
[----:B-----5:R-:W-:Y:S01]  /*1a80*/  HADD2.F32 R107, -RZ, R90.H1_H1 ;  /* 0x3000005aff6b7230 */ /* 0x020fe20000004100 */
[----:B------:R-:W-:Y:S06]  /*1a90*/  BRA `(.L_x_12259) ;  /* 0x0000000000147947 */ /* 0x000fec0003800000 */
.L_x_12258:
[----:B-----5:R-:W-:Y:S02]  /*1aa0*/  HADD2.F32 R92, -RZ, R86.H1_H1 ;  /* 0x30000056ff5c7230 */ /* 0x020fe40000004100 */
[----:B------:R-:W-:-:S03]  /*1ab0*/  @P3 HADD2.F32 R94, -RZ, R90.H1_H1 ;  /* 0x3000005aff5e3230 */ /* 0x000fc60000004100 */
[----:B------:R-:W-:-:S04]  /*1ac0*/  FMUL.FTZ R92, R92, UR8 ;  /* 0x000000085c5c7c20 */ /* 0x000fc80008410000 */
[----:B------:R-:W-:-:S04]  /*1ad0*/  FMUL.FTZ R107, R77, R92 ;  /* 0x0000005c4d6b7220 */ /* 0x000fc80000410000 */
[----:B------:R-:W-:-:S07]  /*1ae0*/  @P3 FADD.FTZ R107, R94, R107 ;  /* 0x0000006b5e6b3221 */ /* 0x000fce0000010000 */
.L_x_12259:
[----:B------:R-:W-:Y:S05]  /*1af0*/  BSYNC B1 ;  /* 0x0000000000017941 */ /* 0x000fea0003800000 */
.L_x_12257:
[----:B------:R-:W-:Y:S04]  /*1b00*/  BSSY B1, `(.L_x_12260) ;  /* 0x000000b000017945 */ /* 0x000fe80003800000 */
[----:B------:R-:W-:Y:S05]  /*1b10*/  @P4 BRA `(.L_x_12261) ;  /* 0x0000000000104947 */ /* 0x000fea0003800000 */
[----:B------:R-:W-:Y:S01]  /*1b20*/  MOV R106, RZ ;  /* 0x000000ff006a7202 */ /* 0x000fe20000000f00 */
[----:B------:R-:W-:Y:S06]  /*1b30*/  @!P3 BRA `(.L_x_12262) ;  /* 0x00000000001cb947 */ /* 0x000fec0003800000 */
[----:B-----5:R-:W-:Y:S01]  /*1b40*/  HADD2.F32 R106, -RZ, R91.H0_H0 ;  /* 0x2000005bff6a7230 */ /* 0x020fe20000004100 */
[----:B------:R-:W-:Y:S06]  /*1b50*/  BRA `(.L_x_12262) ;  /* 0x0000000000147947 */ /* 0x000fec0003800000 */
.L_x_12261:
[----:B-----5:R-:W-:Y:S02]  /*1b60*/  HADD2.F32 R92, -RZ, R87.H0_H0 ;  /* 0x20000057ff5c7230 */ /* 0x020fe40000004100 */
[----:B------:R-:W-:-:S03]  /*1b70*/  @P3 HADD2.F32 R95, -RZ, R91.H0_H0 ;  /* 0x2000005bff5f3230 */ /* 0x000fc60000004100 */
[----:B------:R-:W-:-:S04]  /*1b80*/  FMUL.FTZ R93, R92, UR8 ;  /* 0x000000085c5d7c20 */ /* 0x000fc80008410000 */
[----:B------:R-:W-:-:S04]  /*1b90*/  FMUL.FTZ R106, R78, R93 ;  /* 0x0000005d4e6a7220 */ /* 0x000fc80000410000 */
[----:B------:R-:W-:-:S07]  /*1ba0*/  @P3 FADD.FTZ R106, R95, R106 ;  /* 0x0000006a5f6a3221 */ /* 0x000fce0000010000 */
.L_x_12262:
[----:B------:R-:W-:Y:S05]  /*1bb0*/  BSYNC B1 ;  /* 0x0000000000017941 */ /* 0x000fea0003800000 */
.L_x_12260:
[----:B------:R-:W-:Y:S04]  /*1bc0*/  BSSY B1, `(.L_x_12263) ;  /* 0x000000b000017945 */ /* 0x000fe80003800000 */
[----:B------:R-:W-:Y:S05]  /*1bd0*/  @P4 BRA `(.L_x_12264) ;  /* 0x0000000000104947 */ /* 0x000fea0003800000 */
[----:B------:R-:W-:Y:S01]  /*1be0*/  HFMA2.MMA R109, -RZ, RZ, 0, 0 ;  /* 0x00000000ff6d7435 */ /* 0x000fe200000001ff */
[----:B------:R-:W-:Y:S10]  /*1bf0*/  @!P3 BRA `(.L_x_12265) ;  /* 0x00000000001cb947 */ /* 0x000ff40003800000 */
[----:B-----5:R-:W-:Y:S01]  /*1c00*/  HADD2.F32 R109, -RZ, R91.H1_H1 ;  /* 0x3000005bff6d7230 */ /* 0x020fe20000004100 */
[----:B------:R-:W-:Y:S06]  /*1c10*/  BRA `(.L_x_12265) ;  /* 0x0000000000147947 */ /* 0x000fec0003800000 */
.L_x_12264:
[----:B-----5:R-:W-:Y:S02]  /*1c20*/  HADD2.F32 R92, -RZ, R87.H1_H1 ;  /* 0x30000057ff5c7230 */ /* 0x020fe40000004100 */
[----:B------:R-:W-:-:S03]  /*1c30*/  @P3 HADD2.F32 R94, -RZ, R91.H1_H1 ;  /* 0x3000005bff5e3230 */ /* 0x000fc60000004100 */
[----:B------:R-:W-:-:S04]  /*1c40*/  FMUL.FTZ R92, R92, UR8 ;  /* 0x000000085c5c7c20 */ /* 0x000fc80008410000 */
[----:B------:R-:W-:-:S04]  /*1c50*/  FMUL.FTZ R109, R79, R92 ;  /* 0x0000005c4f6d7220 */ /* 0x000fc80000410000 */
[----:B------:R-:W-:-:S07]  /*1c60*/  @P3 FADD.FTZ R109, R94, R109 ;  /* 0x0000006d5e6d3221 */ /* 0x000fce0000010000 */
.L_x_12265:
[----:B------:R-:W-:Y:S05]  /*1c70*/  BSYNC B1 ;  /* 0x0000000000017941 */ /* 0x000fea0003800000 */
.L_x_12263:
[----:B------:R-:W0:Y:S01]  /*1c80*/  LDC.64 R116, c[0x0][0x238] ;  /* 0x00008e00ff747b82 */ /* 0x000e220000000a00 */
[----:B------:R-:W-:Y:S02]  /*1c90*/  F2FP.F16.F32.PACK_AB R95, R109, R106 ;  /* 0x0000006a6d5f723e */ /* 0x000fe400000000ff */
[----:B------:R-:W-:Y:S02]  /*1ca0*/  F2FP.F16.F32.PACK_AB R94, R107, R104 ;  /* 0x000000686b5e723e */ /* 0x000fe400000000ff */
[----:B------:R-:W-:Y:S02]  /*1cb0*/  F2FP.F16.F32.PACK_AB R93, R105, R102 ;  /* 0x00000066695d723e */ /* 0x000fe400000000ff */
[----:B------:R-:W-:Y:S01]  /*1cc0*/  F2FP.F16.F32.PACK_AB R92, R103, R100 ;  /* 0x00000064675c723e */ /* 0x000fe200000000ff */
[----:B0-----:R-:W-:-:S05]  /*1cd0*/  IMAD.WIDE.U32 R116, R119, 0x10, R116 ;  /* 0x0000001077747825 */ /* 0x001fca00078e0074 */
[----:B------:R3:W-:Y:S02]  /*1ce0*/  STG.E.128 desc[UR4][R116.64], R92 ;  /* 0x0000005c74007986 */ /* 0x0007e4000c101d04 */
.L_x_12241:
[----:B------:R-:W-:Y:S05]  /*1cf0*/  BSYNC B0 ;  /* 0x0000000000007941 */ /* 0x000fea0003800000 */
.L_x_12240:
        /* <DEDUP_REMOVED lines=101> */
.L_x_12285:
        /* <DEDUP_REMOVED lines=39> */
[----:B------:R-:W-:Y:S01]  /*25c0*/  F2FP.F16.F32.PACK_AB R92, R93, R92 ;  /* 0x0000005c5d5c723e */ /* 0x000fe200000000ff */
        /* <DEDUP_REMOVED lines=11> */
[----:B------:R-:W-:Y:S01]  /*2680*/  F2FP.F16.F32.PACK_AB R93, R120, R95 ;  /* 0x0000005f785d723e */ /* 0x000fe200000000ff */
[----:B------:R-:W-:Y:S01]  /*2690*/  FFMA.FTZ R122, R25, R122, R17 ;  /* 0x0000007a197a7223 */ /* 0x000fe20000010011 */
[----:B------:R-:W-:Y:S01]  /*26a0*/  FFMA.FTZ R119, R26, R119, R18 ;  /* 0x000000771a777223 */ /* 0x000fe20000010012 */
[C---:B--2---:R-:W-:Y:S01]  /*26b0*/  IMAD.WIDE.U32 R114, R117.reuse, 0x10, R114 ;  /* 0x0000001075727825 */ /* 0x044fe200078e0072 */
[----:B------:R-:W-:-:S02]  /*26c0*/  IADD3 R117, R117, 0x20, RZ ;  /* 0x0000002075757810 */ /* 0x000fc40007ffe0ff */
[----:B------:R-:W-:Y:S02]  /*26d0*/  F2FP.F16.F32.PACK_AB R94, R122, R121 ;  /* 0x000000797a5e723e */ /* 0x000fe400000000ff */
[----:B------:R-:W-:-:S05]  /*26e0*/  F2FP.F16.F32.PACK_AB R95, R124, R119 ;  /* 0x000000777c5f723e */ /* 0x000fca00000000ff */
[----:B------:R2:W-:Y:S02]  /*26f0*/  STG.E.128 desc[UR4][R114.64], R92 ;  /* 0x0000005c72007986 */ /* 0x0005e4000c101d04 */
.L_x_12270:
[----:B------:R-:W-:Y:S05]  /*2700*/  BSYNC B1 ;  /* 0x0000000000017941 */ /* 0x000fea0003800000 */
.L_x_12269:
        /* <DEDUP_REMOVED lines=34> */
.L_x_12272:
[----:B------:R-:W-:Y:S05]  /*2930*/  BSYNC B1 ;  /* 0x0000000000017941 */ /* 0x000fea0003800000 */
.L_x_12271:
        /* <DEDUP_REMOVED lines=30> */
[----:B--2---:R-:W-:-:S05]  /*2b20*/  IMAD.WIDE.U32 R114, R117, 0x10, R114 ;  /* 0x0000001075727825 */ /* 0x004fca00078e0072 */
[----:B------:R4:W-:Y:S02]  /*2b30*/  STG.E.128 desc[UR4][R114.64], R92 ;  /* 0x0000005c72007986 */ /* 0x0009e4000c101d04 */
.L_x_12268:
[----:B------:R-:W-:Y:S05]  /*2b40*/  BSYNC B0 ;  /* 0x0000000000007941 */ /* 0x000fea0003800000 */
.L_x_12267:
[----:B--234-:R-:W2:Y:S02]  /*2b50*/  LDC.64 R92, c[0x0][0x210] ;  /* 0x00008400ff5c7b82 */ /* 0x01cea40000000a00 */
[----:B--2---:R-:W-:-:S04]  /*2b60*/  LEA R110, R92, R110, 0x2 ;  /* 0x0000006e5c6e7211 */ /* 0x004fc800078e10ff */
[----:B------:R-:W-:-:S13]  /*2b70*/  ISETP.GE.AND P3, PT, R110, R93, PT ;  /* 0x0000005d6e00720c */ /* 0x000fda0003f66270 */
[----:B------:R-:W-:Y:S05]  /*2b80*/  @!P3 BRA `(.L_x_12273) ;  /* 0xffffffd8009cb947 */ /* 0x000fea000383ffff */
[----:B------:R-:W-:Y:S05]  /*2b90*/  EXIT ;  /* 0x000000000000794d */ /* 0x000fea0003800000 */
.L_x_12266:
        /* <DEDUP_REMOVED lines=8> */
.L_x_12275:
[----:B------:R-:W-:Y:S05]  /*2c20*/  BSYNC B0 ;  /* 0x0000000000007941 */ /* 0x000fea0003800000 */
.L_x_12274:
        /* <DEDUP_REMOVED lines=10> */
.L_x_12276:
[----:B------:R-:W-:Y:S01]  /*2cd0*/  HFMA2.MMA R118, -RZ, RZ, 0, 2.384185791015625e-07 ;  /* 0x00000004ff767435 */ /* 0x000fe200000001ff */
[----:B------:R-:W-:-:S05]  /*2ce0*/  MOV R119, R124 ;  /* 0x0000007c00777202 */ /* 0x000fca0000000f00 */
[----:B------:R-:W-:-:S05]  /*2cf0*/  FADD.FTZ R121, R120, R119 ;  /* 0x0000007778797221 */ /* 0x000fca0000010000 */
[----:B------:R-:W-:-:S07]  /*2d00*/  MOV R125, R121 ;  /* 0x00000079007d7202 */ /* 0x000fce0000000f00 */
[----:B------:R-:W-:Y:S05]  /*2d10*/  WARPSYNC.COLLECTIVE R95, `(.L_x_12277) ;  /* 0x000000005f087348 */ /* 0x000fea0003c00000 */
[----:B------:R0:W1:Y:S02]  /*2d20*/  SHFL.BFLY P6, R124, R125, R118, R116 ;  /* 0x0c0000767d7c7389 */ /* 0x00006400000c0074 */
[----:B01----:R-:W-:Y:S01]  /*2d30*/  ENDCOLLECTIVE ;  /* 0x000000000000791b */ /* 0x003fe20003800000 */
.L_x_12277:
[----:B------:R-:W-:Y:S01]  /*2d40*/  HFMA2.MMA R118, -RZ, RZ, 0, 4.76837158203125e-07 ;  /* 0x00000008ff767435 */ /* 0x000fe200000001ff */
[----:B------:R-:W-:-:S05]  /*2d50*/  MOV R92, R124 ;  /* 0x0000007c005c7202 */ /* 0x000fca0000000f00 */
[----:B------:R-:W-:-:S05]  /*2d60*/  FADD.FTZ R122, R121, R92 ;  /* 0x0000005c797a7221 */ /* 0x000fca0000010000 */
[----:B------:R-:W-:-:S07]  /*2d70*/  MOV R125, R122 ;  /* 0x0000007a007d7202 */ /* 0x000fce0000000f00 */
[----:B------:R-:W-:Y:S05]  /*2d80*/  WARPSYNC.COLLECTIVE R95, `(.L_x_12278) ;  /* 0x000000005f087348 */ /* 0x000fea0003c00000 */
[----:B------:R0:W1:Y:S02]  /*2d90*/  SHFL.BFLY P6, R124, R125, R118, R116 ;  /* 0x0c0000767d7c7389 */ /* 0x00006400000c0074 */
[----:B01----:R-:W-:Y:S01]  /*2da0*/  ENDCOLLECTIVE ;  /* 0x000000000000791b */ /* 0x003fe20003800000 */
.L_x_12278:
[----:B------:R-:W-:Y:S01]  /*2db0*/  HFMA2.MMA R118, -RZ, RZ, 0, 9.5367431640625e-07 ;  /* 0x00000010ff767435 */ /* 0x000fe200000001ff */
[----:B------:R-:W-:-:S05]  /*2dc0*/  MOV R119, R124 ;  /* 0x0000007c00777202 */ /* 0x000fca0000000f00 */
[----:B------:R-:W-:-:S05]  /*2dd0*/  FADD.FTZ R123, R122, R119 ;  /* 0x000000777a7b7221 */ /* 0x000fca0000010000 */
[----:B------:R-:W-:-:S07]  /*2de0*/  MOV R125, R123 ;  /* 0x0000007b007d7202 */ /* 0x000fce0000000f00 */
[----:B------:R-:W-:Y:S05]  /*2df0*/  WARPSYNC.COLLECTIVE R95, `(.L_x_12279) ;  /* 0x000000005f087348 */ /* 0x000fea0003c00000 */
[----:B------:R0:W1:Y:S02]  /*2e00*/  SHFL.BFLY P6, R124, R125, R118, R116 ;  /* 0x0c0000767d7c7389 */ /* 0x00006400000c0074 */
[----:B01----:R-:W-:Y:S01]  /*2e10*/  ENDCOLLECTIVE ;  /* 0x000000000000791b */ /* 0x003fe20003800000 */
.L_x_12279:
        /* <DEDUP_REMOVED lines=58> */
.L_x_12280:
[----:B------:R-:W-:Y:S01]  /*31c0*/  HFMA2.MMA R118, -RZ, RZ, 0, 1.1920928955078125e-07 ;  /* 0x00000002ff767435 */ /* 0x000fe200000001ff */
[----:B------:R-:W-:-:S05]  /*31d0*/  MOV R93, R124 ;  /* 0x0000007c005d7202 */ /* 0x000fca0000000f00 */
[----:B------:R-:W-:-:S05]  /*31e0*/  FADD.FTZ R93, R92, R93 ;  /* 0x0000005d5c5d7221 */ /* 0x000fca0000010000 */
[----:B------:R-:W-:-:S07]  /*31f0*/  MOV R125, R93 ;  /* 0x0000005d007d7202 */ /* 0x000fce0000000f00 */
[----:B------:R-:W-:Y:S05]  /*3200*/  WARPSYNC.COLLECTIVE R95, `(.L_x_12281) ;  /* 0x000000005f087348 */ /* 0x000fea0003c00000 */
[----:B------:R0:W1:Y:S02]  /*3210*/  SHFL.BFLY P6, R124, R125, R118, R116 ;  /* 0x0c0000767d7c7389 */ /* 0x00006400000c0074 */
[----:B01----:R-:W-:Y:S01]  /*3220*/  ENDCOLLECTIVE ;  /* 0x000000000000791b */ /* 0x003fe20003800000 */
.L_x_12281:
[----:B------:R-:W-:Y:S01]  /*3230*/  HFMA2.MMA R118, -RZ, RZ, 0, 2.384185791015625e-07 ;  /* 0x00000004ff767435 */ /* 0x000fe200000001ff */
[----:B------:R-:W-:-:S05]  /*3240*/  MOV R120, R124 ;  /* 0x0000007c00787202 */ /* 0x000fca0000000f00 */
[----:B------:R-:W-:-:S05]  /*3250*/  FADD.FTZ R120, R93, R120 ;  /* 0x000000785d787221 */ /* 0x000fca0000010000 */
[----:B------:R-:W-:-:S07]  /*3260*/  MOV R125, R120 ;  /* 0x00000078007d7202 */ /* 0x000fce0000000f00 */
[----:B------:R-:W-:Y:S05]  /*3270*/  WARPSYNC.COLLECTIVE R95, `(.L_x_12282) ;  /* 0x000000005f087348 */ /* 0x000fea0003c00000 */
[----:B------:R0:W1:Y:S02]  /*3280*/  SHFL.BFLY P6, R124, R125, R118, R116 ;  /* 0x0c0000767d7c7389 */ /* 0x00006400000c0074 */
[----:B01----:R-:W-:Y:S01]  /*3290*/  ENDCOLLECTIVE ;  /* 0x000000000000791b */ /* 0x003fe20003800000 */
.L_x_12282:
[----:B------:R-:W-:Y:S01]  /*32a0*/  HFMA2.MMA R118, -RZ, RZ, 0, 4.76837158203125e-07 ;  /* 0x00000008ff767435 */ /* 0x000fe200000001ff */
[----:B------:R-:W-:-:S05]  /*32b0*/  MOV R121, R124 ;  /* 0x0000007c00797202 */ /* 0x000fca0000000f00 */
[----:B------:R-:W-:-:S05]  /*32c0*/  FADD.FTZ R121, R120, R121 ;  /* 0x0000007978797221 */ /* 0x000fca0000010000 */
[----:B------:R-:W-:-:S07]  /*32d0*/  MOV R125, R121 ;  /* 0x00000079007d7202 */ /* 0x000fce0000000f00 */
[----:B------:R-:W-:Y:S05]  /*32e0*/  WARPSYNC.COLLECTIVE R95, `(.L_x_12283) ;  /* 0x000000005f087348 */ /* 0x000fea0003c00000 */
[----:B------:R0:W1:Y:S02]  /*32f0*/  SHFL.BFLY P6, R124, R125, R118, R116 ;  /* 0x0c0000767d7c7389 */ /* 0x00006400000c0074 */
[----:B01----:R-:W-:Y:S01]  /*3300*/  ENDCOLLECTIVE ;  /* 0x000000000000791b */ /* 0x003fe20003800000 */
.L_x_12283:
[----:B------:R-:W-:Y:S01]  /*3310*/  HFMA2.MMA R118, -RZ, RZ, 0, 9.5367431640625e-07 ;  /* 0x00000010ff767435 */ /* 0x000fe200000001ff */
[----:B------:R-:W-:-:S05]  /*3320*/  MOV R122, R124 ;  /* 0x0000007c007a7202 */ /* 0x000fca0000000f00 */
[----:B------:R-:W-:-:S05]  /*3330*/  FADD.FTZ R122, R121, R122 ;  /* 0x0000007a797a7221 */ /* 0x000fca0000010000 */
[----:B------:R-:W-:-:S07]  /*3340*/  MOV R125, R122 ;  /* 0x0000007a007d7202 */ /* 0x000fce0000000f00 */
[----:B------:R-:W-:Y:S05]  /*3350*/  WARPSYNC.COLLECTIVE R95, `(.L_x_12284) ;  /* 0x000000005f087348 */ /* 0x000fea0003c00000 */
[----:B------:R0:W1:Y:S02]  /*3360*/  SHFL.BFLY P6, R124, R125, R118, R116 ;  /* 0x0c0000767d7c7389 */ /* 0x00006400000c0074 */
[----:B01----:R-:W-:Y:S01]  /*3370*/  ENDCOLLECTIVE ;  /* 0x000000000000791b */ /* 0x003fe20003800000 */
.L_x_12284:
[----:B------:R-:W-:Y:S01]  /*3380*/  MOV R123, R124 ;  /* 0x0000007c007b7202 */ /* 0x000fe20000000f00 */
[----:B------:R-:W-:Y:S06]  /*3390*/  BRA `(.L_x_12285) ;  /* 0xffffffec00ec7947 */ /* 0x000fec000383ffff */
.L_x_12286:
        /* <DEDUP_REMOVED lines=14> */
.L_x_23534:


//--------------------- .text._ZN10layer_norm13ln_fwd_kernelINS_13Kernel_traitsIf6__halfS2_S2_fjLj768ELj1ELj4ELj1ELj16ENS_18Kernel_traits_baseILj768EfS2_S2_S2_fjLj128EEEEELb0ELb1ELb1ELb1EEEvNS_9FwdParamsE --------------------------
	.section	.text._ZN10layer_norm13ln_fwd_kernelINS_13Kernel_traitsIf6__halfS2_S2_fjLj768ELj1ELj4ELj1ELj16ENS_18Kernel_traits_baseILj768EfS2_S2_S2_fjLj128EEEEELb0ELb1ELb1ELb1EEEvNS_9FwdParamsE,"ax",@progbits
	.align	128
        .global         _ZN10layer_norm13ln_fwd_kernelINS_13Kernel_traitsIf6__halfS2_S2_fjLj768ELj1ELj4ELj1ELj16ENS_18Kernel_traits_baseILj768EfS2_S2_S2_fjLj128EEEEELb0ELb1ELb1ELb1EEEvNS_9FwdParamsE
        .type           _ZN10layer_norm13ln_fwd_kernelINS_13Kernel_traitsIf6__halfS2_S2_fjLj768ELj1ELj4ELj1ELj16ENS_18Kernel_traits_baseILj768EfS2_S2_S2_fjLj128EEEEELb0ELb1ELb1ELb1EEEvNS_9FwdParamsE,@function
        .size           _ZN10layer_norm13ln_fwd_kernelINS_13Kernel_traitsIf6__halfS2_S2_fjLj768ELj1ELj4ELj1ELj16ENS_18Kernel_traits_baseILj768EfS2_S2_S2_fjLj128EEEEELb0ELb1ELb1ELb1EEEvNS_9FwdParamsE,(.L_x_23535 - _ZN10layer_norm13ln_fwd_kernelINS_13Kernel_traitsIf6__halfS2_S2_fjLj768ELj1ELj4ELj1ELj16ENS_18Kernel_traits_baseILj768EfS2_S2_S2_fjLj128EEEEELb0ELb1ELb1ELb1EEEvNS_9FwdParamsE)
        .other          _ZN10layer_norm13ln_fwd_kernelINS_13Kernel_traitsIf6__halfS2_S2_fjLj768ELj1ELj4ELj1ELj16ENS_18Kernel_traits_baseILj768EfS2_S2_S2_fjLj128EEEEELb0ELb1ELb1ELb1EEEvNS_9FwdParamsE,@"STO_CUDA_ENTRY STV_DEFAULT"
_ZN10layer_norm13ln_fwd_kernelINS_13Kernel_traitsIf6__halfS2_S2_fjLj768ELj1ELj4ELj1ELj16ENS_18Kernel_traits_baseILj768EfS2_S2_S2_fjLj128EEEEELb0ELb1ELb1ELb1EEEvNS_9FwdParamsE:
.text._ZN10layer_norm13ln_fwd_kernelINS_13Kernel_traitsIf6__halfS2_S2_fjLj768ELj1ELj4ELj1ELj16ENS_18Kernel_traits_baseILj768EfS2_S2_S2_fjLj128EEEEELb0ELb1ELb1ELb1EEEvNS_9FwdParamsE:
        /* <DEDUP_REMOVED lines=59> */
.L_x_12362:
        /* <DEDUP_REMOVED lines=34> */
.L_x_12288:
[----:B-----5:R-:W-:Y:S02]  /*05d0*/  HADD2.F32 R5, -RZ, R88.H0_H0 ;  /* 0x20000058ff057230 */ /* 0x020fe40000004100 */
[----:B------:R-:W-:-:S03]  /*05e0*/  @P0 HADD2.F32 R6, -RZ, R84.H0_H0 ;  /* 0x20000054ff060230 */ /* 0x000fc60000004100 */
[----:B------:R-:W-:-:S04]  /*05f0*/  FMUL.FTZ R5, R5, UR8 ;  /* 0x0000000805057c20 */ /* 0x000fc80008410000 */
[----:B------:R-:W-:-:S04]  /*0600*/  FMUL.FTZ R5, R60, R5 ;  /* 0x000000053c057220 */ /* 0x000fc80000410000 */
[----:B------:R-:W-:-:S07]  /*0610*/  @P0 FADD.FTZ R5, R5, R6 ;  /* 0x0000000605050221 */ /* 0x000fce0000010000 */
.L_x_12289:
[----:B------:R-:W-:Y:S05]  /*0620*/  BSYNC B0 ;  /* 0x0000000000007941 */ /* 0x000fea0003800000 */
.L_x_12287:
[----:B------:R-:W-:Y:S04]  /*0630*/  BSSY B0, `(.L_x_12290) ;  /* 0x000000b000007945 */ /* 0x000fe80003800000 */
[----:B------:R-:W-:Y:S05]  /*0640*/  @P3 BRA `(.L_x_12291) ;  /* 0x0000000000103947 */ /* 0x000fea0003800000 */
[----:B------:R-:W-:Y:S01]  /*0650*/  MOV R6, RZ ;  /* 0x000000ff00067202 */ /* 0x000fe20000000f00 */
[----:B------:R-:W-:Y:S06]  /*0660*/  @!P0 BRA `(.L_x_12292) ;  /* 0x00000000001c8947 */ /* 0x000fec0003800000 */
[----:B-----5:R-:W-:Y:S01]  /*0670*/  HADD2.F32 R6, -RZ, R84.H1_H1 ;  /* 0x30000054ff067230 */ /* 0x020fe20000004100 */
[----:B------:R-:W-:Y:S06]  /*0680*/  BRA `(.L_x_12292) ;  /* 0x0000000000147947 */ /* 0x000fec0003800000 */
.L_x_12291:
[----:B-----5:R-:W-:Y:S02]  /*0690*/  HADD2.F32 R6, -RZ, R88.H1_H1 ;  /* 0x30000058ff067230 */ /* 0x020fe40000004100 */
[----:B------:R-:W-:-:S03]  /*06a0*/  @P0 HADD2.F32 R7, -RZ, R84.H1_H1 ;  /* 0x30000054ff070230 */ /* 0x000fc60000004100 */
[----:B------:R-:W-:-:S04]  /*06b0*/  FMUL.FTZ R6, R6, UR8 ;  /* 0x0000000806067c20 */ /* 0x000fc80008410000 */
[----:B------:R-:W-:-:S04]  /*06c0*/  FMUL.FTZ R6, R61, R6 ;  /* 0x000000063d067220 */ /* 0x000fc80000410000 */
[----:B------:R-:W-:-:S07]  /*06d0*/  @P0 FADD.FTZ R6, R6, R7 ;  /* 0x0000000706060221 */ /* 0x000fce0000010000 */
.L_x_12292:
[----:B------:R-:W-:Y:S05]  /*06e0*/  BSYNC B0 ;  /* 0x0000000000007941 */ /* 0x000fea0003800000 */
.L_x_12290:
[----:B------:R-:W-:Y:S04]  /*06f0*/  BSSY B0, `(.L_x_12293) ;  /* 0x000000b000007945 */ /* 0x000fe80003800000 */
[----:B------:R-:W-:Y:S05]  /*0700*/  @P3 BRA `(.L_x_12294) ;  /* 0x0000000000103947 */ /* 0x000fea0003800000 */
[----:B------:R-:W-:Y:S01]  /*0710*/  HFMA2.MMA R7, -RZ, RZ, 0, 0 ;  /* 0x00000000ff077435 */ /* 0x000fe200000001ff */
[----:B------:R-:W-:Y:S10]  /*0720*/  @!P0 BRA `(.L_x_12295) ;  /* 0x00000000001c8947 */ /* 0x000ff40003800000 */
[----:B-----5:R-:W-:Y:S01]  /*0730*/  HADD2.F32 R7, -RZ, R85.H0_H0 ;  /* 0x20000055ff077230 */ /* 0x020fe20000004100 */
[----:B------:R-:W-:Y:S06]  /*0740*/  BRA `(.L_x_12295) ;  /* 0x0000000000147947 */ /* 0x000fec0003800000 */
.L_x_12294:
[----:B-----5:R-:W-:Y:S02]  /*0750*/  HADD2.F32 R7, -RZ, R89.H0_H0 ;  /* 0x20000059ff077230 */ /* 0x020fe40000004100 */
[----:B------:R-:W-:-:S03]  /*0760*/  @P0 HADD2.F32 R8, -RZ, R85.H0_H0 ;  /* 0x20000055ff080230 */ /* 0x000fc60000004100 */
[----:B------:R-:W-:-:S04]  /*0770*/  FMUL.FTZ R7, R7, UR8 ;  /* 0x0000000807077c20 */ /* 0x000fc80008410000 */
[----:B------:R-:W-:-:S04]  /*0780*/  FMUL.FTZ R7, R62, R7 ;  /* 0x000000073e077220 */ /* 0x000fc80000410000 */
[----:B------:R-:W-:-:S07]  /*0790*/  @P0 FADD.FTZ R7, R7, R8 ;  /* 0x0000000807070221 */ /* 0x000fce0000010000 */
.L_x_12295:
[----:B------:R-:W-:Y:S05]  /*07a0*/  BSYNC B0 ;  /* 0x0000000000007941 */ /* 0x000fea0003800000 */
.L_x_12293:
[----:B------:R-:W-:Y:S04]  /*07b0*/  BSSY B0, `(.L_x_12296) ;  /* 0x000000b000007945 */ /* 0x000fe80003800000 */
[----:B------:R-:W-:Y:S05]  /*07c0*/  @P3 BRA `(.L_x_12297) ;  /* 0x0000000000103947 */ /* 0x000fea0003800000 */
[----:B------:R-:W-:Y:S01]  /*07d0*/  MOV R8, RZ ;  /* 0x000000ff00087202 */ /* 0x000fe20000000f00 */
[----:B------:R-:W-:Y:S06]  /*07e0*/  @!P0 BRA `(.L_x_12298) ;  /* 0x00000000001c8947 */ /* 0x000fec0003800000 */
[----:B-----5:R-:W-:Y:S01]  /*07f0*/  HADD2.F32 R8, -RZ, R85.H1_H1 ;  /* 0x30000055ff087230 */ /* 0x020fe20000004100 */
[----:B------:R-:W-:Y:S06]  /*0800*/  BRA `(.L_x_12298) ;  /* 0x0000000000147947 */ /* 0x000fec0003800000 */
.L_x_12297:
[----:B-----5:R-:W-:Y:S02]  /*0810*/  HADD2.F32 R8, -RZ, R89.H1_H1 ;  /* 0x30000059ff087230 */ /* 0x020fe40000004100 */
[----:B------:R-:W-:-:S03]  /*0820*/  @P0 HADD2.F32 R9, -RZ, R85.H1_H1 ;  /* 0x30000055ff090230 */ /* 0x000fc60000004100 */
[----:B------:R-:W-:-:S04]  /*0830*/  FMUL.FTZ R8, R8, UR8 ;  /* 0x0000000808087c20 */ /* 0x000fc80008410000 */
[----:B------:R-:W-:-:S04]  /*0840*/  FMUL.FTZ R8, R63, R8 ;  /* 0x000000083f087220 */ /* 0x000fc80000410000 */
[----:B------:R-:W-:-:S07]  /*0850*/  @P0 FADD.FTZ R8, R8, R9 ;  /* 0x0000000908080221 */ /* 0x000fce0000010000 */
.L_x_12298:
[----:B------:R-:W-:Y:S05]  /*0860*/  BSYNC B0 ;  /* 0x0000000000007941 */ /* 0x000fea0003800000 */
.L_x_12296:
[----:B------:R-:W-:Y:S04]  /*0870*/  BSSY B0, `(.L_x_12299) ;  /* 0x000000b000007945 */ /* 0x000fe80003800000 */
[----:B------:R-:W-:Y:S05]  /*0880*/  @P3 BRA `(.L_x_12300) ;  /* 0x0000000000103947 */ /* 0x000fea0003800000 */
[----:B------:R-:W-:Y:S01]  /*0890*/  HFMA2.MMA R9, -RZ, RZ, 0, 0 ;  /* 0x00000000ff097435 */ /* 0x000fe200000001ff */
[----:B------:R-:W-:Y:S10]  /*08a0*/  @!P0 BRA `(.L_x_12301) ;  /* 0x00000000001c8947 */ /* 0x000ff40003800000 */
[----:B-----5:R-:W-:Y:S01]  /*08b0*/  HADD2.F32 R9, -RZ, R86.H0_H0 ;  /* 0x20000056ff097230 */ /* 0x020fe20000004100 */
[----:B------:R-:W-:Y:S06]  /*08c0*/  BRA `(.L_x_12301) ;  /* 0x0000000000147947 */ /* 0x000fec0003800000 */
.L_x_12300:
[----:B-----5:R-:W-:Y:S02]  /*08d0*/  HADD2.F32 R9, -RZ, R90.H0_H0 ;  /* 0x2000005aff097230 */ /* 0x020fe40000004100 */
[----:B------:R-:W-:-:S03]  /*08e0*/  @P0 HADD2.F32 R10, -RZ, R86.H0_H0 ;  /* 0x20000056ff0a0230 */ /* 0x000fc60000004100 */
[----:B------:R-:W-:-:S04]  /*08f0*/  FMUL.FTZ R9, R9, UR8 ;  /* 0x0000000809097c20 */ /* 0x000fc80008410000 */
[----:B------:R-:W-:-:S04]  /*0900*/  FMUL.FTZ R9, R64, R9 ;  /* 0x0000000940097220 */ /* 0x000fc80000410000 */
[----:B------:R-:W-:-:S07]  /*0910*/  @P0 FADD.FTZ R9, R9, R10 ;  /* 0x0000000a09090221 */ /* 0x000fce0000010000 */
.L_x_12301:
[----:B------:R-:W-:Y:S05]  /*0920*/  BSYNC B0 ;  /* 0x0000000000007941 */ /* 0x000fea0003800000 */
.L_x_12299:
[----:B------:R-:W-:Y:S04]  /*0930*/  BSSY B0, `(.L_x_12302) ;  /* 0x000000b000007945 */ /* 0x000fe80003800000 */
[----:B------:R-:W-:Y:S05]  /*0940*/  @P3 BRA `(.L_x_12303) ;  /* 0x0000000000103947 */ /* 0x000fea0003800000 */
[----:B------:R-:W-:Y:S01]  /*0950*/  MOV R10, RZ ;  /* 0x000000ff000a7202 */ /* 0x000fe20000000f00 */
[----:B------:R-:W-:Y:S06]  /*0960*/  @!P0 BRA `(.L_x_12304) ;  /* 0x00000000001c8947 */ /* 0x000fec0003800000 */
[----:B-----5:R-:W-:Y:S01]  /*0970*/  HADD2.F32 R10, -RZ, R86.H1_H1 ;  /* 0x30000056ff0a7230 */ /* 0x020fe20000004100 */
[----:B------:R-:W-:Y:S06]  /*0980*/  BRA `(.L_x_12304) ;  /* 0x0000000000147947 */ /* 0x000fec0003800000 */
.L_x_12303:
[----:B-----5:R-:W-:Y:S02]  /*0990*/  HADD2.F32 R10, -RZ, R90.H1_H1 ;  /* 0x3000005aff0a7230 */ /* 0x020fe40000004100 */
[----:B------:R-:W-:-:S03]  /*09a0*/  @P0 HADD2.F32 R11, -RZ, R86.H1_H1 ;  /* 0x30000056ff0b0230 */ /* 0x000fc60000004100 */
[----:B------:R-:W-:-:S04]  /*09b0*/  FMUL.FTZ R10, R10, UR8 ;  /* 0x000000080a0a7c20 */ /* 0x000fc80008410000 */
[----:B------:R-:W-:-:S04]  /*09c0*/  FMUL.FTZ R10, R65, R10 ;  /* 0x0000000a410a7220 */ /* 0x000fc80000410000 */
[----:B------:R-:W-:-:S07]  /*09d0*/  @P0 FADD.FTZ R10, R10, R11 ;  /* 0x0000000b0a0a0221 */ /* 0x000fce0000010000 */
.L_x_12304:
[----:B------:R-:W-:Y:S05]  /*09e0*/  BSYNC B0 ;  /* 0x0000000000007941 */ /* 0x000fea0003800000 */
.L_x_12302:
[----:B------:R-:W-:Y:S04]  /*09f0*/  BSSY B0, `(.L_x_12305) ;  /* 0x000000b000007945 */ /* 0x000fe80003800000 */
[----:B------:R-:W-:Y:S05]  /*0a00*/  @P3 BRA `(.L_x_12306) ;  /* 0x0000000000103947 */ /* 0x000fea0003800000 */
[----:B------:R-:W-:Y:S01]  /*0a10*/  HFMA2.MMA R11, -RZ, RZ, 0, 0 ;  /* 0x00000000ff0b7435 */ /* 0x000fe200000001ff */
[----:B------:R-:W-:Y:S10]  /*0a20*/  @!P0 BRA `(.L_x_12307) ;  /* 0x00000000001c8947 */ /* 0x000ff40003800000 */
[----:B-----5:R-:W-:Y:S01]  /*0a30*/  HADD2.F32 R11, -RZ, R87.H0_H0 ;  /* 0x20000057ff0b7230 */ /* 0x020fe20000004100 */
[----:B------:R-:W-:Y:S06]  /*0a40*/  BRA `(.L_x_12307) ;  /* 0x0000000000147947 */ /* 0x000fec0003800000 */
.L_x_12306:
[----:B-----5:R-:W-:Y:S02]  /*0a50*/  HADD2.F32 R11, -RZ, R91.H0_H0 ;  /* 0x2000005bff0b7230 */ /* 0x020fe40000004100 */
[----:B------:R-:W-:-:S03]  /*0a60*/  @P0 HADD2.F32 R92, -RZ, R87.H0_H0 ;  /* 0x20000057ff5c0230 */ /* 0x000fc60000004100 */
[----:B------:R-:W-:-:S04]  /*0a70*/  FMUL.FTZ R11, R11, UR8 ;  /* 0x000000080b0b7c20 */ /* 0x000fc80008410000 */
[----:B------:R-:W-:-:S04]  /*0a80*/  FMUL.FTZ R11, R66, R11 ;  /* 0x0000000b420b7220 */ /* 0x000fc80000410000 */
[----:B------:R-:W-:-:S07]  /*0a90*/  @P0 FADD.FTZ R11, R11, R92 ;  /* 0x0000005c0b0b0221 */ /* 0x000fce0000010000 */
.L_x_12307:
[----:B------:R-:W-:Y:S05]  /*0aa0*/  BSYNC B0 ;  /* 0x0000000000007941 */ /* 0x000fea0003800000 */
.L_x_12305:
[----:B------:R-:W-:Y:S04]  /*0ab0*/  BSSY B0, `(.L_x_12308) ;  /* 0x000000b000007945 */ /* 0x000fe80003800000 */
[----:B------:R-:W-:Y:S05]  /*0ac0*/  @P3 BRA `(.L_x_12309) ;  /* 0x0000000000103947 */ /* 0x000fea0003800000 */
[----:B------:R-:W-:Y:S01]  /*0ad0*/  MOV R96, RZ ;  /* 0x000000ff00607202 */ /* 0x000fe20000000f00 */
[----:B------:R-:W-:Y:S06]  /*0ae0*/  @!P0 BRA `(.L_x_12310) ;  /* 0x00000000001c8947 */ /* 0x000fec0003800000 */
[----:B-----5:R-:W-:Y:S01]  /*0af0*/  HADD2.F32 R96, -RZ, R87.H1_H1 ;  /* 0x30000057ff607230 */ /* 0x020fe20000004100 */
[----:B------:R-:W-:Y:S06]  /*0b00*/  BRA `(.L_x_12310) ;  /* 0x0000000000147947 */ /* 0x000fec0003800000 */
.L_x_12309:
[----:B-----5:R-:W-:Y:S02]  /*0b10*/  HADD2.F32 R92, -RZ, R91.H1_H1 ;  /* 0x3000005bff5c7230 */ /* 0x020fe40000004100 */
[----:B------:R-:W-:-:S03]  /*0b20*/  @P0 HADD2.F32 R93, -RZ, R87.H1_H1 ;  /* 0x30000057ff5d0230 */ /* 0x000fc60000004100 */
[----:B------:R-:W-:-:S04]  /*0b30*/  FMUL.FTZ R92, R92, UR8 ;  /* 0x000000085c5c7c20 */ /* 0x000fc80008410000 */
[----:B------:R-:W-:-:S04]  /*0b40*/  FMUL.FTZ R96, R67, R92 ;  /* 0x0000005c43607220 */ /* 0x000fc80000410000 */
[----:B------:R-:W-:-:S07]  /*0b50*/  @P0 FADD.FTZ R96, R96, R93 ;  /* 0x0000005d60600221 */ /* 0x000fce0000010000 */
.L_x_12310:
[----:B------:R-:W-:Y:S05]  /*0b60*/  BSYNC B0 ;  /* 0x0000000000007941 */ /* 0x000fea0003800000 */
.L_x_12308:
        /* <DEDUP_REMOVED lines=21> */
.L_x_12312:
[----:B0----5:R-:W-:Y:S02]  /*0cc0*/  HADD2.F32 R92, -RZ, R88.H0_H0 ;  /* 0x20000058ff5c7230 */ /* 0x021fe40000004100 */
[----:B------:R-:W-:-:S03]  /*0cd0*/  @P0 HADD2.F32 R95, -RZ, R84.H0_H0 ;  /* 0x20000054ff5f0230 */ /* 0x000fc60000004100 */
[----:B------:R-:W-:-:S04]  /*0ce0*/  FMUL.FTZ R93, R92, UR8 ;  /* 0x000000085c5d7c20 */ /* 0x000fc80008410000 */
[----:B------:R-:W-:-:S04]  /*0cf0*/  FMUL.FTZ R98, R68, R93 ;  /* 0x0000005d44627220 */ /* 0x000fc80000410000 */
[----:B------:R-:W-:-:S07]  /*0d00*/  @P0 FADD.FTZ R98, R95, R98 ;  /* 0x000000625f620221 */ /* 0x000fce0000010000 */
.L_x_12313:
[----:B------:R-:W-:Y:S05]  /*0d10*/  BSYNC B0 ;  /* 0x0000000000007941 */ /* 0x000fea0003800000 */
.L_x_12311:
[----:B------:R-:W-:Y:S04]  /*0d20*/  BSSY B0, `(.L_x_12314) ;  /* 0x000000b000007945 */ /* 0x000fe80003800000 */
[----:B------:R-:W-:Y:S05]  /*0d30*/  @P3 BRA `(.L_x_12315) ;  /* 0x0000000000103947 */ /* 0x000fea0003800000 */
[----:B------:R-:W-:Y:S01]  /*0d40*/  MOV R99, RZ ;  /* 0x000000ff00637202 */ /* 0x000fe20000000f00 */
[----:B------:R-:W-:Y:S06]  /*0d50*/  @!P0 BRA `(.L_x_12316) ;  /* 0x00000000001c8947 */ /* 0x000fec0003800000 */
[----:B-----5:R-:W-:Y:S01]  /*0d60*/  HADD2.F32 R99, -RZ, R84.H1_H1 ;  /* 0x30000054ff637230 */ /* 0x020fe20000004100 */
[----:B------:R-:W-:Y:S06]  /*0d70*/  BRA `(.L_x_12316) ;  /* 0x0000000000147947 */ /* 0x000fec0003800000 */
.L_x_12315:
[----:B-----5:R-:W-:Y:S02]  /*0d80*/  HADD2.F32 R92, -RZ, R88.H1_H1 ;  /* 0x30000058ff5c7230 */ /* 0x020fe40000004100 */
[----:B------:R-:W-:-:S03]  /*0d90*/  @P0 HADD2.F32 R94, -RZ, R84.H1_H1 ;  /* 0x30000054ff5e0230 */ /* 0x000fc60000004100 */
[----:B------:R-:W-:-:S04]  /*0da0*/  FMUL.FTZ R92, R92, UR8 ;  /* 0x000000085c5c7c20 */ /* 0x000fc80008410000 */
[----:B------:R-:W-:-:S04]  /*0db0*/  FMUL.FTZ R99, R69, R92 ;  /* 0x0000005c45637220 */ /* 0x000fc80000410000 */
[----:B------:R-:W-:-:S07]  /*0dc0*/  @P0 FADD.FTZ R99, R94, R99 ;  /* 0x000000635e630221 */ /* 0x000fce0000010000 */
.L_x_12316:
[----:B------:R-:W-:Y:S05]  /*0dd0*/  BSYNC B0 ;  /* 0x0000000000007941 */ /* 0x000fea0003800000 */
.L_x_12314:
[----:B------:R-:W-:Y:S04]  /*0de0*/  BSSY B0, `(.L_x_12317) ;  /* 0x000000b000007945 */ /* 0x000fe80003800000 */
[----:B------:R-:W-:Y:S05]  /*0df0*/  @P3 BRA `(.L_x_12318) ;  /* 0x0000000000103947 */ /* 0x000fea0003800000 */
[----:B------:R-:W-:Y:S01]  /*0e00*/  HFMA2.MMA R100, -RZ, RZ, 0, 0 ;  /* 0x00000000ff647435 */ /* 0x000fe200000001ff */
[----:B------:R-:W-:Y:S10]  /*0e10*/  @!P0 BRA `(.L_x_12319) ;  /* 0x00000000001c8947 */ /* 0x000ff40003800000 */
[----:B-----5:R-:W-:Y:S01]  /*0e20*/  HADD2.F32 R100, -RZ, R85.H0_H0 ;  /* 0x20000055ff647230 */ /* 0x020fe20000004100 */
[----:B------:R-:W-:Y:S06]  /*0e30*/  BRA `(.L_x_12319) ;  /* 0x0000000000147947 */ /* 0x000fec0003800000 */
.L_x_12318:
[----:B-----5:R-:W-:Y:S02]  /*0e40*/  HADD2.F32 R92, -RZ, R89.H0_H0 ;  /* 0x20000059ff5c7230 */ /* 0x020fe40000004100 */
[----:B------:R-:W-:-:S03]  /*0e50*/  @P0 HADD2.F32 R95, -RZ, R85.H0_H0 ;  /* 0x20000055ff5f0230 */ /* 0x000fc60000004100 */
[----:B------:R-:W-:-:S04]  /*0e60*/  FMUL.FTZ R93, R92, UR8 ;  /* 0x000000085c5d7c20 */ /* 0x000fc80008410000 */
[----:B------:R-:W-:-:S04]  /*0e70*/  FMUL.FTZ R100, R70, R93 ;  /* 0x0000005d46647220 */ /* 0x000fc80000410000 */
[----:B------:R-:W-:-:S07]  /*0e80*/  @P0 FADD.FTZ R100, R95, R100 ;  /* 0x000000645f640221 */ /* 0x000fce0000010000 */
.L_x_12319:
[----:B------:R-:W-:Y:S05]  /*0e90*/  BSYNC B0 ;  /* 0x0000000000007941 */ /* 0x000fea0003800000 */
.L_x_12317:
[----:B------:R-:W-:Y:S04]  /*0ea0*/  BSSY B0, `(.L_x_12320) ;  /* 0x000000b000007945 */ /* 0x000fe80003800000 */
[----:B------:R-:W-:Y:S05]  /*0eb0*/  @P3 BRA `(.L_x_12321) ;  /* 0x0000000000103947 */ /* 0x000fea0003800000 */
[----:B------:R-:W-:Y:S01]  /*0ec0*/  MOV R101, RZ ;  /* 0x000000ff00657202 */ /* 0x000fe20000000f00 */
[----:B------:R-:W-:Y:S06]  /*0ed0*/  @!P0 BRA `(.L_x_12322) ;  /* 0x00000000001c8947 */ /* 0x000fec0003800000 */
[----:B-----5:R-:W-:Y:S01]  /*0ee0*/  HADD2.F32 R101, -RZ, R85.H1_H1 ;  /* 0x30000055ff657230 */ /* 0x020fe20000004100 */
[----:B------:R-:W-:Y:S06]  /*0ef0*/  BRA `(.L_x_12322) ;  /* 0x0000000000147947 */ /* 0x000fec0003800000 */
.L_x_12321:
[----:B-----5:R-:W-:Y:S02]  /*0f00*/  HADD2.F32 R92, -RZ, R89.H1_H1 ;  /* 0x30000059ff5c7230 */ /* 0x020fe40000004100 */
[----:B------:R-:W-:-:S03]  /*0f10*/  @P0 HADD2.F32 R94, -RZ, R85.H1_H1 ;  /* 0x30000055ff5e0230 */ /* 0x000fc60000004100 */
[----:B------:R-:W-:-:S04]  /*0f20*/  FMUL.FTZ R92, R92, UR8 ;  /* 0x000000085c5c7c20 */ /* 0x000fc80008410000 */
[----:B------:R-:W-:-:S04]  /*0f30*/  FMUL.FTZ R101, R71, R92 ;  /* 0x0000005c47657220 */ /* 0x000fc80000410000 */
[----:B------:R-:W-:-:S07]  /*0f40*/  @P0 FADD.FTZ R101, R94, R101 ;  /* 0x000000655e650221 */ /* 0x000fce0000010000 */
.L_x_12322:
[----:B------:R-:W-:Y:S05]  /*0f50*/  BSYNC B0 ;  /* 0x0000000000007941 */ /* 0x000fea0003800000 */
.L_x_12320:
[----:B------:R-:W-:Y:S04]  /*0f60*/  BSSY B0, `(.L_x_12323) ;  /* 0x000000b000007945 */ /* 0x000fe80003800000 */
[----:B------:R-:W-:Y:S05]  /*0f70*/  @P3 BRA `(.L_x_12324) ;  /* 0x0000000000103947 */ /* 0x000fea0003800000 */
[----:B------:R-:W-:Y:S01]  /*0f80*/  HFMA2.MMA R110, -RZ, RZ, 0, 0 ;  /* 0x00000000ff6e7435 */ /* 0x000fe200000001ff */
[----:B------:R-:W-:Y:S10]  /*0f90*/  @!P0 BRA `(.L_x_12325) ;  /* 0x00000000001c8947 */ /* 0x000ff40003800000 */
[----:B-----5:R-:W-:Y:S01]  /*0fa0*/  HADD2.F32 R110, -RZ, R86.H0_H0 ;  /* 0x20000056ff6e7230 */ /* 0x020fe20000004100 */
[----:B------:R-:W-:Y:S06]  /*0fb0*/  BRA `(.L_x_12325) ;  /* 0x0000000000147947 */ /* 0x000fec0003800000 */
.L_x_12324:
[----:B-----5:R-:W-:Y:S02]  /*0fc0*/  HADD2.F32 R92, -RZ, R90.H0_H0 ;  /* 0x2000005aff5c7230 */ /* 0x020fe40000004100 */
[----:B------:R-:W-:-:S03]  /*0fd0*/  @P0 HADD2.F32 R95, -RZ, R86.H0_H0 ;  /* 0x20000056ff5f0230 */ /* 0x000fc60000004100 */
[----:B------:R-:W-:-:S04]  /*0fe0*/  FMUL.FTZ R93, R92, UR8 ;  /* 0x000000085c5d7c20 */ /* 0x000fc80008410000 */
[----:B------:R-:W-:-:S04]  /*0ff0*/  FMUL.FTZ R110, R72, R93 ;  /* 0x0000005d486e7220 */ /* 0x000fc80000410000 */
[----:B------:R-:W-:-:S07]  /*1000*/  @P0 FADD.FTZ R110, R95, R110 ;  /* 0x0000006e5f6e0221 */ /* 0x000fce0000010000 */
.L_x_12325:
[----:B------:R-:W-:Y:S05]  /*1010*/  BSYNC B0 ;  /* 0x0000000000007941 */ /* 0x000fea0003800000 */
.L_x_12323:
[----:B------:R-:W-:Y:S04]  /*1020*/  BSSY B0, `(.L_x_12326) ;  /* 0x000000b000007945 */ /* 0x000fe80003800000 */
[----:B------:R-:W-:Y:S05]  /*1030*/  @P3 BRA `(.L_x_12327) ;  /* 0x0000000000103947 */ /* 0x000fea0003800000 */
[----:B------:R-:W-:Y:S01]  /*1040*/  MOV R111, RZ ;  /* 0x000000ff006f7202 */ /* 0x000fe20000000f00 */
[----:B------:R-:W-:Y:S06]  /*1050*/  @!P0 BRA `(.L_x_12328) ;  /* 0x00000000001c8947 */ /* 0x000fec0003800000 */
[----:B-----5:R-:W-:Y:S01]  /*1060*/  HADD2.F32 R111, -RZ, R86.H1_H1 ;  /* 0x30000056ff6f7230 */ /* 0x020fe20000004100 */
[----:B------:R-:W-:Y:S06]  /*1070*/  BRA `(.L_x_12328) ;  /* 0x0000000000147947 */ /* 0x000fec0003800000 */
.L_x_12327:
[----:B-----5:R-:W-:Y:S02]  /*1080*/  HADD2.F32 R92, -RZ, R90.H1_H1 ;  /* 0x3000005aff5c7230 */ /* 0x020fe40000004100 */
[----:B------:R-:W-:-:S03]  /*1090*/  @P0 HADD2.F32 R94, -RZ, R86.H1_H1 ;  /* 0x30000056ff5e0230 */ /* 0x000fc60000004100 */
[----:B------:R-:W-:-:S04]  /*10a0*/  FMUL.FTZ R92, R92, UR8 ;  /* 0x000000085c5c7c20 */ /* 0x000fc80008410000 */
[----:B------:R-:W-:-:S04]  /*10b0*/  FMUL.FTZ R111, R73, R92 ;  /* 0x0000005c496f7220 */ /* 0x000fc80000410000 */
[----:B------:R-:W-:-:S07]  /*10c0*/  @P0 FADD.FTZ R111, R94, R111 ;  /* 0x0000006f5e6f0221 */ /* 0x000fce0000010000 */
.L_x_12328:
[----:B------:R-:W-:Y:S05]  /*10d0*/  BSYNC B0 ;  /* 0x0000000000007941 */ /* 0x000fea0003800000 */
.L_x_12326:
[----:B------:R-:W-:Y:S04]  /*10e0*/  BSSY B0, `(.L_x_12329) ;  /* 0x000000b000007945 */ /* 0x000fe80003800000 */
[----:B------:R-:W-:Y:S05]  /*10f0*/  @P3 BRA `(.L_x_12330) ;  /* 0x0000000000103947 */ /* 0x000fea0003800000 */
[----:B------:R-:W-:Y:S01]  /*1100*/  HFMA2.MMA R112, -RZ, RZ, 0, 0 ;  /* 0x00000000ff707435 */ /* 0x000fe200000001ff */
[----:B------:R-:W-:Y:S10]  /*1110*/  @!P0 BRA `(.L_x_12331) ;  /* 0x00000000001c8947 */ /* 0x000ff40003800000 */
[----:B-----5:R-:W-:Y:S01]  /*1120*/  HADD2.F32 R112, -RZ, R87.H0_H0 ;  /* 0x20000057ff707230 */ /* 0x020fe20000004100 */
[----:B------:R-:W-:Y:S06]  /*1130*/  BRA `(.L_x_12331) ;  /* 0x0000000000147947 */ /* 0x000fec0003800000 */
.L_x_12330:
[----:B-----5:R-:W-:Y:S02]  /*1140*/  HADD2.F32 R92, -RZ, R91.H0_H0 ;  /* 0x2000005bff5c7230 */ /* 0x020fe40000004100 */
[----:B------:R-:W-:-:S03]  /*1150*/  @P0 HADD2.F32 R95, -RZ, R87.H0_H0 ;  /* 0x20000057ff5f0230 */ /* 0x000fc60000004100 */
[----:B------:R-:W-:-:S04]  /*1160*/  FMUL.FTZ R93, R92, UR8 ;  /* 0x000000085c5d7c20 */ /* 0x000fc80008410000 */
[----:B------:R-:W-:-:S04]  /*1170*/  FMUL.FTZ R112, R74, R93 ;  /* 0x0000005d4a707220 */ /* 0x000fc80000410000 */
[----:B------:R-:W-:-:S07]  /*1180*/  @P0 FADD.FTZ R112, R95, R112 ;  /* 0x000000705f700221 */ /* 0x000fce0000010000 */
.L_x_12331:
[----:B------:R-:W-:Y:S05]  /*1190*/  BSYNC B0 ;  /* 0x0000000000007941 */ /* 0x000fea0003800000 */
.L_x_12329:
[----:B------:R-:W-:Y:S04]  /*11a0*/  BSSY B0, `(.L_x_12332) ;  /* 0x000000b000007945 */ /* 0x000fe80003800000 */
[----:B------:R-:W-:Y:S05]  /*11b0*/  @P3 BRA `(.L_x_12333) ;  /* 0x0000000000103947 */ /* 0x000fea0003800000 */
[----:B------:R-:W-:Y:S01]  /*11c0*/  MOV R113, RZ ;  /* 0x000000ff00717202 */ /* 0x000fe20000000f00 */
[----:B------:R-:W-:Y:S06]  /*11d0*/  @!P0 BRA `(.L_x_12334) ;  /* 0x00000000001c8947 */ /* 0x000fec0003800000 */
[----:B-----5:R-:W-:Y:S01]  /*11e0*/  HADD2.F32 R113, -RZ, R87.H1_H1 ;  /* 0x30000057ff717230 */ /* 0x020fe20000004100 */
[----:B------:R-:W-:Y:S06]  /*11f0*/  BRA `(.L_x_12334) ;  /* 0x0000000000147947 */ /* 0x000fec0003800000 */
.L_x_12333:
[----:B-----5:R-:W-:Y:S02]  /*1200*/  HADD2.F32 R92, -RZ, R91.H1_H1 ;  /* 0x3000005bff5c7230 */ /* 0x020fe40000004100 */
[----:B------:R-:W-:-:S03]  /*1210*/  @P0 HADD2.F32 R94, -RZ, R87.H1_H1 ;  /* 0x30000057ff5e0230 */ /* 0x000fc60000004100 */
[----:B------:R-:W-:-:S04]  /*1220*/  FMUL.FTZ R92, R92, UR8 ;  /* 0x000000085c5c7c20 */ /* 0x000fc80008410000 */
[----:B------:R-:W-:-:S04]  /*1230*/  FMUL.FTZ R113, R75, R92 ;  /* 0x0000005c4b717220 */ /* 0x000fc80000410000 */
[----:B------:R-:W-:-:S07]  /*1240*/  @P0 FADD.FTZ R113, R94, R113 ;  /* 0x000000715e710221 */ /* 0x000fce0000010000 */
.L_x_12334:
[----:B------:R-:W-:Y:S05]  /*1250*/  BSYNC B0 ;  /* 0x0000000000007941 */ /* 0x000fea0003800000 */
.L_x_12332:
[----:B------:R-:W0:Y:S01]  /*1260*/  @P2 LDC.64 R104, c[0x0][0x220] ;  /* 0x00008800ff682b82 */ /* 0x000e220000000a00 */
[----:B------:R-:W-:Y:S01]  /*1270*/  @P2 IADD3 R93, R106, 0x40, RZ ;  /* 0x000000406a5d2810 */ /* 0x000fe20007ffe0ff */
[----:B------:R-:W-:Y:S01]  /*1280*/  IMAD.WIDE.U32 R106, R107, 0x10, R102 ;  /* 0x000000106b6a7825 */ /* 0x000fe200078e0066 */
[----:B------:R-:W-:Y:S02]  /*1290*/  IADD3 R117, R117, 0x40, RZ ;  /* 0x0000004075757810 */ /* 0x000fe40007ffe0ff */
[----:B------:R-:W-:Y:S02]  /*12a0*/  F2FP.F16.F32.PACK_AB R95, R113, R112 ;  /* 0x00000070715f723e */ /* 0x000fe400000000ff */
[----:B------:R-:W-:Y:S01]  /*12b0*/  F2FP.F16.F32.PACK_AB R94, R111, R110 ;  /* 0x0000006e6f5e723e */ /* 0x000fe200000000ff */
[----:B------:R-:W1:Y:S01]  /*12c0*/  @P0 LDC.64 R108, c[0x0][0x230] ;  /* 0x00008c00ff6c0b82 */ /* 0x000e620000000a00 */
[----:B------:R-:W-:Y:S01]  /*12d0*/  F2FP.F16.F32.PACK_AB R92, R99, R98 ;  /* 0x00000062635c723e */ /* 0x000fe200000000ff */
[----:B0-----:R-:W-:Y:S01]  /*12e0*/  @P2 IMAD.WIDE.U32 R104, R93, 0x10, R104 ;  /* 0x000000105d682825 */ /* 0x001fe200078e0068 */
[----:B------:R-:W-:-:S05]  /*12f0*/  F2FP.F16.F32.PACK_AB R93, R101, R100 ;  /* 0x00000064655d723e */ /* 0x000fca00000000ff */
        /* <DEDUP_REMOVED lines=8> */
[----:B-----5:R-:W-:Y:S01]  /*1380*/  HADD2.F32 R104, -RZ, R84.H0_H0 ;  /* 0x20000054ff687230 */ /* 0x020fe20000004100 */
[----:B------:R-:W-:Y:S06]  /*1390*/  BRA `(.L_x_12337) ;  /* 0x0000000000147947 */ /* 0x000fec0003800000 */
.L_x_12336:
[----:B0----5:R-:W-:Y:S02]  /*13a0*/  HADD2.F32 R92, -RZ, R88.H0_H0 ;  /* 0x20000058ff5c7230 */ /* 0x021fe40000004100 */
[----:B------:R-:W-:-:S03]  /*13b0*/  @P0 HADD2.F32 R95, -RZ, R84.H0_H0 ;  /* 0x20000054ff5f0230 */ /* 0x000fc60000004100 */
[----:B------:R-:W-:-:S04]  /*13c0*/  FMUL.FTZ R93, R92, UR8 ;  /* 0x000000085c5d7c20 */ /* 0x000fc80008410000 */
[----:B------:R-:W-:-:S04]  /*13d0*/  FMUL.FTZ R104, R76, R93 ;  /* 0x0000005d4c687220 */ /* 0x000fc80000410000 */
[----:B------:R-:W-:-:S07]  /*13e0*/  @P0 FADD.FTZ R104, R95, R104 ;  /* 0x000000685f680221 */ /* 0x000fce0000010000 */
.L_x_12337:
[----:B------:R-:W-:Y:S05]  /*13f0*/  BSYNC B0 ;  /* 0x0000000000007941 */ /* 0x000fea0003800000 */
.L_x_12335:
[----:B------:R-:W-:Y:S04]  /*1400*/  BSSY B0, `(.L_x_12338) ;  /* 0x000000b000007945 */ /* 0x000fe80003800000 */
[----:B------:R-:W-:Y:S05]  /*1410*/  @P3 BRA `(.L_x_12339) ;  /* 0x0000000000103947 */ /* 0x000fea0003800000 */
[----:B------:R-:W-:Y:S01]  /*1420*/  MOV R105, RZ ;  /* 0x000000ff00697202 */ /* 0x000fe20000000f00 */
[----:B------:R-:W-:Y:S06]  /*1430*/  @!P0 BRA `(.L_x_12340) ;  /* 0x00000000001c8947 */ /* 0x000fec0003800000 */
[----:B-----5:R-:W-:Y:S01]  /*1440*/  HADD2.F32 R105, -RZ, R84.H1_H1 ;  /* 0x30000054ff697230 */ /* 0x020fe20000004100 */
[----:B------:R-:W-:Y:S06]  /*1450*/  BRA `(.L_x_12340) ;  /* 0x0000000000147947 */ /* 0x000fec0003800000 */
.L_x_12339:
[----:B-----5:R-:W-:Y:S02]  /*1460*/  HADD2.F32 R92, -RZ, R88.H1_H1 ;  /* 0x30000058ff5c7230 */ /* 0x020fe40000004100 */
[----:B------:R-:W-:-:S03]  /*1470*/  @P0 HADD2.F32 R94, -RZ, R84.H1_H1 ;  /* 0x30000054ff5e0230 */ /* 0x000fc60000004100 */
[----:B------:R-:W-:-:S04]  /*1480*/  FMUL.FTZ R92, R92, UR8 ;  /* 0x000000085c5c7c20 */ /* 0x000fc80008410000 */
[----:B------:R-:W-:-:S04]  /*1490*/  FMUL.FTZ R105, R77, R92 ;  /* 0x0000005c4d697220 */ /* 0x000fc80000410000 */
[----:B------:R-:W-:-:S07]  /*14a0*/  @P0 FADD.FTZ R105, R94, R105 ;  /* 0x000000695e690221 */ /* 0x000fce0000010000 */
.L_x_12340:
[----:B------:R-:W-:Y:S05]  /*14b0*/  BSYNC B0 ;  /* 0x0000000000007941 */ /* 0x000fea0003800000 */
.L_x_12338:
[----:B------:R-:W-:Y:S04]  /*14c0*/  BSSY B0, `(.L_x_12341) ;  /* 0x000000b000007945 */ /* 0x000fe80003800000 */
[----:B------:R-:W-:Y:S05]  /*14d0*/  @P3 BRA `(.L_x_12342) ;  /* 0x0000000000103947 */ /* 0x000fea0003800000 */
[----:B------:R-:W-:Y:S01]  /*14e0*/  HFMA2.MMA R106, -RZ, RZ, 0, 0 ;  /* 0x00000000ff6a7435 */ /* 0x000fe200000001ff */
[----:B------:R-:W-:Y:S10]  /*14f0*/  @!P0 BRA `(.L_x_12343) ;  /* 0x00000000001c8947 */ /* 0x000ff40003800000 */
[----:B-----5:R-:W-:Y:S01]  /*1500*/  HADD2.F32 R106, -RZ, R85.H0_H0 ;  /* 0x20000055ff6a7230 */ /* 0x020fe20000004100 */
[----:B------:R-:W-:Y:S06]  /*1510*/  BRA `(.L_x_12343) ;  /* 0x0000000000147947 */ /* 0x000fec0003800000 */
.L_x_12342:
[----:B-----5:R-:W-:Y:S02]  /*1520*/  HADD2.F32 R92, -RZ, R89.H0_H0 ;  /* 0x20000059ff5c7230 */ /* 0x020fe40000004100 */
[----:B------:R-:W-:-:S03]  /*1530*/  @P0 HADD2.F32 R95, -RZ, R85.H0_H0 ;  /* 0x20000055ff5f0230 */ /* 0x000fc60000004100 */
[----:B------:R-:W-:-:S04]  /*1540*/  FMUL.FTZ R93, R92, UR8 ;  /* 0x000000085c5d7c20 */ /* 0x000fc80008410000 */
[----:B------:R-:W-:-:S04]  /*1550*/  FMUL.FTZ R106, R78, R93 ;  /* 0x0000005d4e6a7220 */ /* 0x000fc80000410000 */
[----:B------:R-:W-:-:S07]  /*1560*/  @P0 FADD.FTZ R106, R95, R106 ;  /* 0x0000006a5f6a0221 */ /* 0x000fce0000010000 */
.L_x_12343:
[----:B------:R-:W-:Y:S05]  /*1570*/  BSYNC B0 ;  /* 0x0000000000007941 */ /* 0x000fea0003800000 */
.L_x_12341:
[----:B------:R-:W-:Y:S04]  /*1580*/  BSSY B0, `(.L_x_12344) ;  /* 0x000000b000007945 */ /* 0x000fe80003800000 */
[----:B------:R-:W-:Y:S05]  /*1590*/  @P3 BRA `(.L_x_12345) ;  /* 0x0000000000103947 */ /* 0x000fea0003800000 */
[----:B------:R-:W-:Y:S01]  /*15a0*/  MOV R107, RZ ;  /* 0x000000ff006b7202 */ /* 0x000fe20000000f00 */
[----:B------:R-:W-:Y:S06]  /*15b0*/  @!P0 BRA `(.L_x_12346) ;  /* 0x00000000001c8947 */ /* 0x000fec0003800000 */
[----:B-----5:R-:W-:Y:S01]  /*15c0*/  HADD2.F32 R107, -RZ, R85.H1_H1 ;  /* 0x30000055ff6b7230 */ /* 0x020fe20000004100 */
[----:B------:R-:W-:Y:S06]  /*15d0*/  BRA `(.L_x_12346) ;  /* 0x0000000000147947 */ /* 0x000fec0003800000 */
.L_x_12345:
[----:B-----5:R-:W-:Y:S02]  /*15e0*/  HADD2.F32 R92, -RZ, R89.H1_H1 ;  /* 0x30000059ff5c7230 */ /* 0x020fe40000004100 */
[----:B------:R-:W-:-:S03]  /*15f0*/  @P0 HADD2.F32 R94, -RZ, R85.H1_H1 ;  /* 0x30000055ff5e0230 */ /* 0x000fc60000004100 */
[----:B------:R-:W-:-:S04]  /*1600*/  FMUL.FTZ R92, R92, UR8 ;  /* 0x000000085c5c7c20 */ /* 0x000fc80008410000 */
[----:B------:R-:W-:-:S04]  /*1610*/  FMUL.FTZ R107, R79, R92 ;  /* 0x0000005c4f6b7220 */ /* 0x000fc80000410000 */
[----:B------:R-:W-:-:S07]  /*1620*/  @P0 FADD.FTZ R107, R94, R107 ;  /* 0x0000006b5e6b0221 */ /* 0x000fce0000010000 */
.L_x_12346:
[----:B------:R-:W-:Y:S05]  /*1630*/  BSYNC B0 ;  /* 0x0000000000007941 */ /* 0x000fea0003800000 */
.L_x_12344:
[----:B------:R-:W-:Y:S04]  /*1640*/  BSSY B0, `(.L_x_12347) ;  /* 0x000000b000007945 */ /* 0x000fe80003800000 */
[----:B------:R-:W-:Y:S05]  /*1650*/  @P3 BRA `(.L_x_12348) ;  /* 0x0000000000103947 */ /* 0x000fea0003800000 */
[----:B------:R-:W-:Y:S01]  /*1660*/  HFMA2.MMA R108, -RZ, RZ, 0, 0 ;  /* 0x00000000ff6c7435 */ /* 0x000fe200000001ff */
[----:B------:R-:W-:Y:S10]  /*1670*/  @!P0 BRA `(.L_x_12349) ;  /* 0x00000000001c8947 */ /* 0x000ff40003800000 */
[----:B-----5:R-:W-:Y:S01]  /*1680*/  HADD2.F32 R108, -RZ, R86.H0_H0 ;  /* 0x20000056ff6c7230 */ /* 0x020fe20000004100 */
[----:B------:R-:W-:Y:S06]  /*1690*/  BRA `(.L_x_12349) ;  /* 0x0000000000147947 */ /* 0x000fec0003800000 */
.L_x_12348:
[----:B-----5:R-:W-:Y:S02]  /*16a0*/  HADD2.F32 R92, -RZ, R90.H0_H0 ;  /* 0x2000005aff5c7230 */ /* 0x020fe40000004100 */
[----:B------:R-:W-:-:S03]  /*16b0*/  @P0 HADD2.F32 R95, -RZ, R86.H0_H0 ;  /* 0x20000056ff5f0230 */ /* 0x000fc60000004100 */
[----:B------:R-:W-:-:S04]  /*16c0*/  FMUL.FTZ R93, R92, UR8 ;  /* 0x000000085c5d7c20 */ /* 0x000fc80008410000 */
[----:B------:R-:W-:-:S04]  /*16d0*/  FMUL.FTZ R108, R80, R93 ;  /* 0x0000005d506c7220 */ /* 0x000fc80000410000 */
[----:B------:R-:W-:-:S07]  /*16e0*/  @P0 FADD.FTZ R108, R95, R108 ;  /* 0x0000006c5f6c0221 */ /* 0x000fce0000010000 */
.L_x_12349:
[----:B------:R-:W-:Y:S05]  /*16f0*/  BSYNC B0 ;  /* 0x0000000000007941 */ /* 0x000fea0003800000 */
.L_x_12347:
[----:B------:R-:W-:Y:S04]  /*1700*/  BSSY B0, `(.L_x_12350) ;  /* 0x000000b000007945 */ /* 0x000fe80003800000 */
[----:B------:R-:W-:Y:S05]  /*1710*/  @P3 BRA `(.L_x_12351) ;  /* 0x0000000000103947 */ /* 0x000fea0003800000 */
[----:B------:R-:W-:Y:S01]  /*1720*/  MOV R109, RZ ;  /* 0x000000ff006d7202 */ /* 0x000fe20000000f00 */
[----:B------:R-:W-:Y:S06]  /*1730*/  @!P0 BRA `(.L_x_12352) ;  /* 0x00000000001c8947 */ /* 0x000fec0003800000 */
[----:B-----5:R-:W-:Y:S01]  /*1740*/  HADD2.F32 R109, -RZ, R86.H1_H1 ;  /* 0x30000056ff6d7230 */ /* 0x020fe20000004100 */
[----:B------:R-:W-:Y:S06]  /*1750*/  BRA `(.L_x_12352) ;  /* 0x0000000000147947 */ /* 0x000fec0003800000 */
.L_x_12351:
[----:B-----5:R-:W-:Y:S02]  /*1760*/  HADD2.F32 R92, -RZ, R90.H1_H1 ;  /* 0x3000005aff5c7230 */ /* 0x020fe40000004100 */
[----:B------:R-:W-:-:S03]  /*1770*/  @P0 HADD2.F32 R94, -RZ, R86.H1_H1 ;  /* 0x30000056ff5e0230 */ /* 0x000fc60000004100 */
[----:B------:R-:W-:-:S04]  /*1780*/  FMUL.FTZ R92, R92, UR8 ;  /* 0x000000085c5c7c20 */ /* 0x000fc80008410000 */
[----:B------:R-:W-:-:S04]  /*1790*/  FMUL.FTZ R109, R81, R92 ;  /* 0x0000005c516d7220 */ /* 0x000fc80000410000 */
[----:B------:R-:W-:-:S07]  /*17a0*/  @P0 FADD.FTZ R109, R94, R109 ;  /* 0x0000006d5e6d0221 */ /* 0x000fce0000010000 */
.L_x_12352:
[----:B------:R-:W-:Y:S05]  /*17b0*/  BSYNC B0 ;  /* 0x0000000000007941 */ /* 0x000fea0003800000 */
.L_x_12350:
[----:B------:R-:W-:Y:S04]  /*17c0*/  BSSY B0, `(.L_x_12353) ;  /* 0x000000b000007945 */ /* 0x000fe80003800000 */
[----:B------:R-:W-:Y:S05]  /*17d0*/  @P3 BRA `(.L_x_12354) ;  /* 0x0000000000103947 */ /* 0x000fea0003800000 */
[----:B------:R-:W-:Y:S01]  /*17e0*/  HFMA2.MMA R114, -RZ, RZ, 0, 0 ;  /* 0x00000000ff727435 */ /* 0x000fe200000001ff */
[----:B------:R-:W-:Y:S10]  /*17f0*/  @!P0 BRA `(.L_x_12355) ;  /* 0x00000000001c8947 */ /* 0x000ff40003800000 */
[----:B-----5:R-:W-:Y:S01]  /*1800*/  HADD2.F32 R114, -RZ, R87.H0_H0 ;  /* 0x20000057ff727230 */ /* 0x020fe20000004100 */
[----:B------:R-:W-:Y:S06]  /*1810*/  BRA `(.L_x_12355) ;  /* 0x0000000000147947 */ /* 0x000fec0003800000 */
.L_x_12354:
[----:B-----5:R-:W-:Y:S02]  /*1820*/  HADD2.F32 R92, -RZ, R91.H0_H0 ;  /* 0x2000005bff5c7230 */ /* 0x020fe40000004100 */
[----:B------:R-:W-:-:S03]  /*1830*/  @P0 HADD2.F32 R95, -RZ, R87.H0_H0 ;  /* 0x20000057ff5f0230 */ /* 0x000fc60000004100 */
[----:B------:R-:W-:-:S04]  /*1840*/  FMUL.FTZ R93, R92, UR8 ;  /* 0x000000085c5d7c20 */ /* 0x000fc80008410000 */
[----:B------:R-:W-:-:S04]  /*1850*/  FMUL.FTZ R114, R82, R93 ;  /* 0x0000005d52727220 */ /* 0x000fc80000410000 */
[----:B------:R-:W-:-:S07]  /*1860*/  @P0 FADD.FTZ R114, R95, R114 ;  /* 0x000000725f720221 */ /* 0x000fce0000010000 */
.L_x_12355:
[----:B------:R-:W-:Y:S05]  /*1870*/  BSYNC B0 ;  /* 0x0000000000007941 */ /* 0x000fea0003800000 */
.L_x_12353:
[----:B------:R-:W-:Y:S04]  /*1880*/  BSSY B0, `(.L_x_12356) ;  /* 0x000000b000007945 */ /* 0x000fe80003800000 */
[----:B------:R-:W-:Y:S05]  /*1890*/  @P3 BRA `(.L_x_12357) ;  /* 0x0000000000103947 */ /* 0x000fea0003800000 */
[----:B------:R-:W-:Y:S01]  /*18a0*/  MOV R115, RZ ;  /* 0x000000ff00737202 */ /* 0x000fe20000000f00 */
[----:B------:R-:W-:Y:S06]  /*18b0*/  @!P0 BRA `(.L_x_12358) ;  /* 0x00000000001c8947 */ /* 0x000fec0003800000 */
[----:B-----5:R-:W-:Y:S01]  /*18c0*/  HADD2.F32 R115, -RZ, R87.H1_H1 ;  /* 0x30000057ff737230 */ /* 0x020fe20000004100 */
[----:B------:R-:W-:Y:S06]  /*18d0*/  BRA `(.L_x_12358) ;  /* 0x0000000000147947 */ /* 0x000fec0003800000 */
.L_x_12357:
[----:B-----5:R-:W-:Y:S02]  /*18e0*/  HADD2.F32 R92, -RZ, R91.H1_H1 ;  /* 0x3000005bff5c7230 */ /* 0x020fe40000004100 */
[----:B------:R-:W-:-:S03]  /*18f0*/  @P0 HADD2.F32 R94, -RZ, R87.H1_H1 ;  /* 0x30000057ff5e0230 */ /* 0x000fc60000004100 */
[----:B------:R-:W-:-:S04]  /*1900*/  FMUL.FTZ R92, R92, UR8 ;  /* 0x000000085c5c7c20 */ /* 0x000fc80008410000 */
[----:B------:R-:W-:-:S04]  /*1910*/  FMUL.FTZ R115, R83, R92 ;  /* 0x0000005c53737220 */ /* 0x000fc80000410000 */
[----:B------:R-:W-:-:S07]  /*1920*/  @P0 FADD.FTZ R115, R94, R115 ;  /* 0x000000735e730221 */ /* 0x000fce0000010000 */
.L_x_12358:
[----:B------:R-:W-:Y:S05]  /*1930*/  BSYNC B0 ;  /* 0x0000000000007941 */ /* 0x000fea0003800000 */
.L_x_12356:
[----:B------:R-:W-:-:S04]  /*1940*/  IMAD.WIDE.U32 R102, R117, 0x10, R102 ;  /* 0x0000001075667825 */ /* 0x000fc800078e0066 */
[----:B------:R-:W-:Y:S01]  /*1950*/  FADD.FTZ R117, RZ, R5 ;  /* 0x00000005ff757221 */ /* 0x000fe20000010000 */
[----:B------:R-:W-:Y:S01]  /*1960*/  F2FP.F16.F32.PACK_AB R95, R115, R114 ;  /* 0x00000072735f723e */ /* 0x000fe200000000ff */
        /* <DEDUP_REMOVED lines=99> */
.L_x_12374:
        /* <DEDUP_REMOVED lines=83> */
[----:B------:R-:W-:Y:S01]  /*24d0*/  FFMA.FTZ R94, R48, R113, R24 ;  /* 0x00000071305e7223 */ /* 0x000fe20000010018 */
[----:B------:R-:W-:-:S04]  /*24e0*/  IMAD.WIDE.U32 R100, R101, 0x10, R4 ;  /* 0x0000001065647825 */ /* 0x000fc800078e0004 */
        /* <DEDUP_REMOVED lines=31> */
.L_x_12361:
[----:B------:R-:W-:Y:S05]  /*26e0*/  BSYNC B0 ;  /* 0x0000000000007941 */ /* 0x000fea0003800000 */
.L_x_12360:
[----:B0-----:R-:W0:Y:S02]  /*26f0*/  LDC.64 R4, c[0x0][0x210] ;  /* 0x00008400ff047b82 */ /* 0x001e240000000a00 */
[----:B0-----:R-:W-:-:S04]  /*2700*/  LEA R2, R4, R2, 0x2 ;  /* 0x0000000204027211 */ /* 0x001fc800078e10ff */
[----:B------:R-:W-:-:S13]  /*2710*/  ISETP.GE.AND P0, PT, R2, R5, PT ;  /* 0x000000050200720c */ /* 0x000fda0003f06270 */
[----:B------:R-:W-:Y:S05]  /*2720*/  @!P0 BRA `(.L_x_12362) ;  /* 0xffffffdc00208947 */ /* 0x000fea000383ffff */
[----:B------:R-:W-:Y:S05]  /*2730*/  EXIT ;  /* 0x000000000000794d */ /* 0x000fea0003800000 */
.L_x_12359:
        /* <DEDUP_REMOVED lines=8> */
.L_x_12364:
[----:B------:R-:W-:Y:S05]  /*27c0*/  BSYNC B0 ;  /* 0x0000000000007941 */ /* 0x000fea0003800000 */
.L_x_12363:
        /* <DEDUP_REMOVED lines=9> */
.L_x_12365:
[----:B------:R-:W-:Y:S01]  /*2860*/  HFMA2.MMA R120, -RZ, RZ, 0, 2.384185791015625e-07 ;  /* 0x00000004ff787435 */ /* 0x000fe200000001ff */
[----:B------:R-:W-:-:S05]  /*2870*/  MOV R93, R116 ;  /* 0x00000074005d7202 */ /* 0x000fca0000000f00 */
[----:B------:R-:W-:-:S05]  /*2880*/  FADD.FTZ R95, R94, R93 ;  /* 0x0000005d5e5f7221 */ /* 0x000fca0000010000 */
[----:B------:R-:W-:-:S07]  /*2890*/  MOV R121, R95 ;  /* 0x0000005f00797202 */ /* 0x000fce0000000f00 */
[----:B------:R-:W-:Y:S05]  /*28a0*/  WARPSYNC.COLLECTIVE R118, `(.L_x_12366) ;  /* 0x0000000076087348 */ /* 0x000fea0003c00000 */
[----:B------:R0:W1:Y:S02]  /*28b0*/  SHFL.BFLY P2, R116, R121, R120, R123 ;  /* 0x0c00007879747389 */ /* 0x000064000004007b */
[----:B01----:R-:W-:Y:S01]  /*28c0*/  ENDCOLLECTIVE ;  /* 0x000000000000791b */ /* 0x003fe20003800000 */
.L_x_12366:
[----:B------:R-:W-:Y:S01]  /*28d0*/  HFMA2.MMA R120, -RZ, RZ, 0, 4.76837158203125e-07 ;  /* 0x00000008ff787435 */ /* 0x000fe200000001ff */
[----:B------:R-:W-:-:S05]  /*28e0*/  MOV R102, R116 ;  /* 0x0000007400667202 */ /* 0x000fca0000000f00 */
[----:B------:R-:W-:-:S05]  /*28f0*/  FADD.FTZ R102, R95, R102 ;  /* 0x000000665f667221 */ /* 0x000fca0000010000 */
[----:B------:R-:W-:-:S07]  /*2900*/  MOV R121, R102 ;  /* 0x0000006600797202 */ /* 0x000fce0000000f00 */
[----:B------:R-:W-:Y:S05]  /*2910*/  WARPSYNC.COLLECTIVE R118, `(.L_x_12367) ;  /* 0x0000000076087348 */ /* 0x000fea0003c00000 */
[----:B------:R0:W1:Y:S02]  /*2920*/  SHFL.BFLY P2, R116, R121, R120, R123 ;  /* 0x0c00007879747389 */ /* 0x000064000004007b */
[----:B01----:R-:W-:Y:S01]  /*2930*/  ENDCOLLECTIVE ;  /* 0x000000000000791b */ /* 0x003fe20003800000 */
.L_x_12367:
        /* <DEDUP_REMOVED lines=8> */
.L_x_12368:
        /* <DEDUP_REMOVED lines=55> */
.L_x_12369:
[----:B------:R-:W-:Y:S01]  /*2d30*/  HFMA2.MMA R120, -RZ, RZ, 0, 1.1920928955078125e-07 ;  /* 0x00000002ff787435 */ /* 0x000fe200000001ff */
[----:B------:R-:W-:-:S05]  /*2d40*/  MOV R95, R116 ;  /* 0x00000074005f7202 */ /* 0x000fca0000000f00 */
[----:B------:R-:W-:-:S05]  /*2d50*/  FADD.FTZ R95, R92, R95 ;  /* 0x0000005f5c5f7221 */ /* 0x000fca0000010000 */
[----:B------:R-:W-:-:S07]  /*2d60*/  MOV R121, R95 ;  /* 0x0000005f00797202 */ /* 0x000fce0000000f00 */
[----:B------:R-:W-:Y:S05]  /*2d70*/  WARPSYNC.COLLECTIVE R118, `(.L_x_12370) ;  /* 0x0000000076087348 */ /* 0x000fea0003c00000 */
[----:B------:R0:W1:Y:S02]  /*2d80*/  SHFL.BFLY P2, R116, R121, R120, R123 ;  /* 0x0c00007879747389 */ /* 0x000064000004007b */
[----:B01----:R-:W-:Y:S01]  /*2d90*/  ENDCOLLECTIVE ;  /* 0x000000000000791b */ /* 0x003fe20003800000 */
.L_x_12370:
[----:B------:R-:W-:Y:S01]  /*2da0*/  HFMA2.MMA R120, -RZ, RZ, 0, 2.384185791015625e-07 ;  /* 0x00000004ff787435 */ /* 0x000fe200000001ff */
[----:B------:R-:W-:-:S05]  /*2db0*/  MOV R94, R116 ;  /* 0x00000074005e7202 */ /* 0x000fca0000000f00 */
[----:B------:R-:W-:-:S05]  /*2dc0*/  FADD.FTZ R94, R95, R94 ;  /* 0x0000005e5f5e7221 */ /* 0x000fca0000010000 */
[----:B------:R-:W-:-:S07]  /*2dd0*/  MOV R121, R94 ;  /* 0x0000005e00797202 */ /* 0x000fce0000000f00 */
[----:B------:R-:W-:Y:S05]  /*2de0*/  WARPSYNC.COLLECTIVE R118, `(.L_x_12371) ;  /* 0x0000000076087348 */ /* 0x000fea0003c00000 */
[----:B------:R0:W1:Y:S02]  /*2df0*/  SHFL.BFLY P2, R116, R121, R120, R123 ;  /* 0x0c00007879747389 */ /* 0x000064000004007b */
[----:B01----:R-:W-:Y:S01]  /*2e00*/  ENDCOLLECTIVE ;  /* 0x000000000000791b */ /* 0x003fe20003800000 */
.L_x_12371:
[----:B------:R-:W-:Y:S01]  /*2e10*/  HFMA2.MMA R120, -RZ, RZ, 0, 4.76837158203125e-07 ;  /* 0x00000008ff787435 */ /* 0x000fe200000001ff */
[----:B------:R-:W-:-:S05]  /*2e20*/  MOV R103, R116 ;  /* 0x0000007400677202 */ /* 0x000fca0000000f00 */
[----:B------:R-:W-:-:S05]  /*2e30*/  FADD.FTZ R103, R94, R103 ;  /* 0x000000675e677221 */ /* 0x000fca0000010000 */
[----:B------:R-:W-:-:S07]  /*2e40*/  MOV R121, R103 ;  /* 0x0000006700797202 */ /* 0x000fce0000000f00 */
[----:B------:R-:W-:Y:S05]  /*2e50*/  WARPSYNC.COLLECTIVE R118, `(.L_x_12372) ;  /* 0x0000000076087348 */ /* 0x000fea0003c00000 */
[----:B------:R0:W1:Y:S02]  /*2e60*/  SHFL.BFLY P2, R116, R121, R120, R123 ;  /* 0x0c00007879747389 */ /* 0x000064000004007b */
[----:B01----:R-:W-:Y:S01]  /*2e70*/  ENDCOLLECTIVE ;  /* 0x000000000000791b */ /* 0x003fe20003800000 */
.L_x_12372:
[----:B------:R-:W-:Y:S01]  /*2e80*/  HFMA2.MMA R120, -RZ, RZ, 0, 9.5367431640625e-07 ;  /* 0x00000010ff787435 */ /* 0x000fe200000001ff */
[----:B------:R-:W-:-:S05]  /*2e90*/  MOV R102, R116 ;  /* 0x0000007400667202 */ /* 0x000fca0000000f00 */
[----:B------:R-:W-:-:S05]  /*2ea0*/  FADD.FTZ R102, R103, R102 ;  /* 0x0000006667667221 */ /* 0x000fca0000010000 */
[----:B------:R-:W-:-:S07]  /*2eb0*/  MOV R121, R102 ;  /* 0x0000006600797202 */ /* 0x000fce0000000f00 */
[----:B------:R-:W-:Y:S05]  /*2ec0*/  WARPSYNC.COLLECTIVE R118, `(.L_x_12373) ;  /* 0x0000000076087348 */ /* 0x000fea0003c00000 */
[----:B------:R0:W1:Y:S02]  /*2ed0*/  SHFL.BFLY P2, R116, R121, R120, R123 ;  /* 0x0c00007879747389 */ /* 0x000064000004007b */
[----:B01----:R-:W-:Y:S01]  /*2ee0*/  ENDCOLLECTIVE ;  /* 0x000000000000791b */ /* 0x003fe20003800000 */
.L_x_12373:
[----:B------:R-:W-:Y:S01]  /*2ef0*/  MOV R119, R116 ;  /* 0x0000007400777202 */ /* 0x000fe20000000f00 */
[----:B------:R-:W-:Y:S06]  /*2f00*/  BRA `(.L_x_12374) ;  /* 0xfffffff000247947 */ /* 0x000fec000383ffff */
.L_x_12375:
        /* <DEDUP_REMOVED lines=15> */
.L_x_23535:


//--------------------- .text._ZN10layer_norm13ln_fwd_kernelINS_13Kernel_traitsIf6__halfS2_S2_fjLj768ELj1ELj4ELj1ELj16ENS_18Kernel_traits_baseILj768EfS2_S2_S2_fjLj128EEEEELb1ELb0ELb0ELb0EEEvNS_9FwdParamsE --------------------------
	.section	.text._ZN10layer_norm13ln_fwd_kernelINS_13Kernel_traitsIf6__halfS2_S2_fjLj768ELj1ELj4ELj1ELj16ENS_18Kernel_traits_baseILj768EfS2_S2_S2_fjLj128EEEEELb1ELb0ELb0ELb0EEEvNS_9FwdParamsE,"ax",@progbits
	.align	128
        .global         _ZN10layer_norm13ln_fwd_kernelINS_13Kernel_traitsIf6__halfS2_S2_fjLj768ELj1ELj4ELj1ELj16ENS_18Kernel_traits_baseILj768EfS2_S2_S2_fjLj128EEEEELb1ELb0ELb0ELb0EEEvNS_9FwdParamsE
        .type           _ZN10layer_norm13ln_fwd_kernelINS_13Kernel_traitsIf6__halfS2_S2_fjLj768ELj1ELj4ELj1ELj16ENS_18Kernel_traits_baseILj768EfS2_S2_S2_fjLj128EEEEELb1ELb0ELb0ELb0EEEvNS_9FwdParamsE,@function
        .size           _ZN10layer_norm13ln_fwd_kernelINS_13Kernel_traitsIf6__halfS2_S2_fjLj768ELj1ELj4ELj1ELj16ENS_18Kernel_traits_baseILj768EfS2_S2_S2_fjLj128EEEEELb1ELb0ELb0ELb0EEEvNS_9FwdParamsE,(.L_x_23536 - _ZN10layer_norm13ln_fwd_kernelINS_13Kernel_traitsIf6__halfS2_S2_fjLj768ELj1ELj4ELj1ELj16ENS_18Kernel_traits_baseILj768EfS2_S2_S2_fjLj128EEEEELb1ELb0ELb0ELb0EEEvNS_9FwdParamsE)
        .other          _ZN10layer_norm13ln_fwd_kernelINS_13Kernel_traitsIf6__halfS2_S2_fjLj768ELj1ELj4ELj1ELj16ENS_18Kernel_traits_baseILj768EfS2_S2_S2_fjLj128EEEEELb1ELb0ELb0ELb0EEEvNS_9FwdParamsE,@"STO_CUDA_ENTRY STV_DEFAULT"
_ZN10layer_norm13ln_fwd_kernelINS_13Kernel_traitsIf6__halfS2_S2_fjLj768ELj1ELj4ELj1ELj16ENS_18Kernel_traits_baseILj768EfS2_S2_S2_fjLj128EEEEELb1ELb0ELb0ELb0EEEvNS_9FwdParamsE:
.text._ZN10layer_norm13ln_fwd_kernelINS_13Kernel_traitsIf6__halfS2_S2_fjLj768ELj1ELj4ELj1ELj16ENS_18Kernel_traits_baseILj768EfS2_S2_S2_fjLj128EEEEELb1ELb0ELb0ELb0EEEvNS_9FwdParamsE:
        /* <DEDUP_REMOVED lines=87> */
[----:B------:R-:W-:Y:S01]  /*0570*/  IMAD R13, R10, 0x4, R13 ;  /* 0x000000040a0d7824 */ /* 0x000fe200078e020d */
[----:B------:R-:W-:Y:S01]  /*0580*/  P2R R6, PR, RZ, 0x10 ;  /* 0x00000010ff067803 */ /* 0x000fe20000000000 */
[----:B------:R-:W-:Y:S01]  /*0590*/  IMAD.HI.U32 R5, R7, -0x2daee0ad, RZ ;  /* 0xd2511f5307057827 */ /* 0x000fe200078e00ff */
[----:B------:R-:W-:-:S02]  /*05a0*/  P2R R4, PR, RZ, 0x8 ;  /* 0x00000008ff047803 */ /* 0x000fc40000000000 */
        /* <DEDUP_REMOVED lines=18> */
.L_x_12377:
[----:B------:R-:W-:Y:S05]  /*06d0*/  BSYNC B0 ;  /* 0x0000000000007941 */ /* 0x000fea0003800000 */
.L_x_12376:
        /* <DEDUP_REMOVED lines=18> */
.L_x_12379:
[----:B------:R-:W-:Y:S05]  /*0800*/  BSYNC B0 ;  /* 0x0000000000007941 */ /* 0x000fea0003800000 */
.L_x_12378:
        /* <DEDUP_REMOVED lines=17> */
.L_x_12381:
[----:B------:R-:W-:Y:S05]  /*0920*/  BSYNC B0 ;  /* 0x0000000000007941 */ /* 0x000fea0003800000 */
.L_x_12380:
        /* <DEDUP_REMOVED lines=24> */
.L_x_12564:
        /* <DEDUP_REMOVED lines=39> */
.L_x_12386:
[----:B------:R-:W-:-:S07]  /*0d20*/  IMAD.MOV.U32 R5, RZ, RZ, R8 ;  /* 0x000000ffff057224 */ /* 0x000fce00078e0008 */
.L_x_12387:
[----:B------:R-:W-:Y:S05]  /*0d30*/  BSYNC B2 ;  /* 0x0000000000027941 */ /* 0x000fea0003800000 */
.L_x_12385:
        /* <DEDUP_REMOVED lines=16> */
.L_x_12391:
[----:B------:R-:W-:Y:S05]  /*0e40*/  BSYNC B3 ;  /* 0x0000000000037941 */ /* 0x000fea0003800000 */
.L_x_12390:
        /* <DEDUP_REMOVED lines=44> */
.L_x_12389:
[----:B------:R-:W-:Y:S05]  /*1110*/  BSYNC B2 ;  /* 0x0000000000027941 */ /* 0x000fea0003800000 */
.L_x_12388:
        /* <DEDUP_REMOVED lines=25> */
.L_x_12393:
[----:B------:R-:W-:-:S07]  /*12b0*/  IMAD.MOV.U32 R18, RZ, RZ, R8 ;  /* 0x000000ffff127224 */ /* 0x000fce00078e0008 */
.L_x_12394:
[----:B------:R-:W-:Y:S05]  /*12c0*/  BSYNC B2 ;  /* 0x0000000000027941 */ /* 0x000fea0003800000 */
.L_x_12392:
        /* <DEDUP_REMOVED lines=16> */
.L_x_12398:
[----:B------:R-:W-:Y:S05]  /*13d0*/  BSYNC B3 ;  /* 0x0000000000037941 */ /* 0x000fea0003800000 */
.L_x_12397:
        /* <DEDUP_REMOVED lines=42> */
.L_x_12396:
[----:B------:R-:W-:Y:S05]  /*1680*/  BSYNC B2 ;  /* 0x0000000000027941 */ /* 0x000fea0003800000 */
.L_x_12395:
        /* <DEDUP_REMOVED lines=22> */
.L_x_12400:
[----:B------:R-:W-:-:S07]  /*17f0*/  MOV R18, R8 ;  /* 0x0000000800127202 */ /* 0x000fce0000000f00 */
.L_x_12401:
[----:B------:R-:W-:Y:S05]  /*1800*/  BSYNC B2 ;  /* 0x0000000000027941 */ /* 0x000fea0003800000 */
.L_x_12399:
        /* <DEDUP_REMOVED lines=16> */
.L_x_12405:
[----:B------:R-:W-:Y:S05]  /*1910*/  BSYNC B3 ;  /* 0x0000000000037941 */ /* 0x000fea0003800000 */
.L_x_12404:
        /* <DEDUP_REMOVED lines=42> */
.L_x_12403:
[----:B------:R-:W-:Y:S05]  /*1bc0*/  BSYNC B2 ;  /* 0x0000000000027941 */ /* 0x000fea0003800000 */
.L_x_12402:
        /* <DEDUP_REMOVED lines=21> */
.L_x_12407:
[----:B------:R-:W-:-:S07]  /*1d20*/  IMAD.MOV.U32 R72, RZ, RZ, R8 ;  /* 0x000000ffff487224 */ /* 0x000fce00078e0008 */
.L_x_12408:
[----:B------:R-:W-:Y:S05]  /*1d30*/  BSYNC B2 ;  /* 0x0000000000027941 */ /* 0x000fea0003800000 */
.L_x_12406:
        /* <DEDUP_REMOVED lines=16> */
.L_x_12412:
[----:B------:R-:W-:Y:S05]  /*1e40*/  BSYNC B3 ;  /* 0x0000000000037941 */ /* 0x000fea0003800000 */
.L_x_12411:
        /* <DEDUP_REMOVED lines=42> */
.L_x_12410:
[----:B------:R-:W-:Y:S05]  /*20f0*/  BSYNC B2 ;  /* 0x0000000000027941 */ /* 0x000fea0003800000 */
.L_x_12409:
        /* <DEDUP_REMOVED lines=21> */
.L_x_12414:
[----:B------:R-:W-:-:S07]  /*2250*/  MOV R81, R8 ;  /* 0x0000000800517202 */ /* 0x000fce0000000f00 */
.L_x_12415:
[----:B------:R-:W-:Y:S05]  /*2260*/  BSYNC B2 ;  /* 0x0000000000027941 */ /* 0x000fea0003800000 */
.L_x_12413:
        /* <DEDUP_REMOVED lines=16> */
.L_x_12419:
[----:B------:R-:W-:Y:S05]  /*2370*/  BSYNC B3 ;  /* 0x0000000000037941 */ /* 0x000fea0003800000 */
.L_x_12418:
        /* <DEDUP_REMOVED lines=42> */
.L_x_12417:
[----:B------:R-:W-:Y:S05]  /*2620*/  BSYNC B2 ;  /* 0x0000000000027941 */ /* 0x000fea0003800000 */
.L_x_12416:
        /* <DEDUP_REMOVED lines=21> */
.L_x_12421:
[----:B------:R-:W-:-:S07]  /*2780*/  IMAD.MOV.U32 R96, RZ, RZ, R8 ;  /* 0x000000ffff607224 */ /* 0x000fce00078e0008 */
.L_x_12422:
[----:B------:R-:W-:Y:S05]  /*2790*/  BSYNC B2 ;  /* 0x0000000000027941 */ /* 0x000fea0003800000 */
.L_x_12420:
        /* <DEDUP_REMOVED lines=16> */
.L_x_12426:
[----:B------:R-:W-:Y:S05]  /*28a0*/  BSYNC B3 ;  /* 0x0000000000037941 */ /* 0x000fea0003800000 */
.L_x_12425:
        /* <DEDUP_REMOVED lines=42> */
.L_x_12424:
[----:B------:R-:W-:Y:S05]  /*2b50*/  BSYNC B2 ;  /* 0x0000000000027941 */ /* 0x000fea0003800000 */
.L_x_12423:
        /* <DEDUP_REMOVED lines=21> */
.L_x_12428:
[----:B------:R-:W-:-:S07]  /*2cb0*/  MOV R74, R8 ;  /* 0x00000008004a7202 */ /* 0x000fce0000000f00 */
.L_x_12429:
[----:B------:R-:W-:Y:S05]  /*2cc0*/  BSYNC B2 ;  /* 0x0000000000027941 */ /* 0x000fea0003800000 */
.L_x_12427:
        /* <DEDUP_REMOVED lines=16> */
.L_x_12433:
[----:B------:R-:W-:Y:S05]  /*2dd0*/  BSYNC B3 ;  /* 0x0000000000037941 */ /* 0x000fea0003800000 */
.L_x_12432:
        /* <DEDUP_REMOVED lines=42> */
.L_x_12431:
[----:B------:R-:W-:Y:S05]  /*3080*/  BSYNC B2 ;  /* 0x0000000000027941 */ /* 0x000fea0003800000 */
.L_x_12430:
        /* <DEDUP_REMOVED lines=21> */
.L_x_12435:
[----:B------:R-:W-:-:S07]  /*31e0*/  IMAD.MOV.U32 R74, RZ, RZ, R8 ;  /* 0x000000ffff4a7224 */ /* 0x000fce00078e0008 */
.L_x_12436:
[----:B------:R-:W-:Y:S05]  /*31f0*/  BSYNC B2 ;  /* 0x0000000000027941 */ /* 0x000fea0003800000 */
.L_x_12434:
        /* <DEDUP_REMOVED lines=18> */
.L_x_12440:
[----:B------:R-:W-:Y:S05]  /*3320*/  BSYNC B3 ;  /* 0x0000000000037941 */ /* 0x000fea0003800000 */
.L_x_12439:
        /* <DEDUP_REMOVED lines=42> */
.L_x_12438:
[----:B------:R-:W-:Y:S05]  /*35d0*/  BSYNC B2 ;  /* 0x0000000000027941 */ /* 0x000fea0003800000 */
.L_x_12437:
        /* <DEDUP_REMOVED lines=38> */
.L_x_12384:
[----:B------:R-:W-:Y:S05]  /*3840*/  BSYNC B1 ;  /* 0x0000000000017941 */ /* 0x000fea0003800000 */
.L_x_12383:
        /* <DEDUP_REMOVED lines=23> */
.L_x_12444:
[----:B------:R-:W-:-:S07]  /*39c0*/  IMAD.MOV.U32 R3, RZ, RZ, R8 ;  /* 0x000000ffff037224 */ /* 0x000fce00078e0008 */
.L_x_12445:
[----:B------:R-:W-:Y:S05]  /*39d0*/  BSYNC B2 ;  /* 0x0000000000027941 */ /* 0x000fea0003800000 */
.L_x_12443:
        /* <DEDUP_REMOVED lines=16> */
.L_x_12449:
[----:B------:R-:W-:Y:S05]  /*3ae0*/  BSYNC B3 ;  /* 0x0000000000037941 */ /* 0x000fea0003800000 */
.L_x_12448:
        /* <DEDUP_REMOVED lines=44> */
.L_x_12447:
[----:B------:R-:W-:Y:S05]  /*3db0*/  BSYNC B2 ;  /* 0x0000000000027941 */ /* 0x000fea0003800000 */
.L_x_12446:
[----:B------:R-:W0:Y:S01]  /*3dc0*/  LDC R93, c[0x0][0x298] ;  /* 0x0000a600ff5d7b82 */ /* 0x000e220000000800 */
[----:B------:R-:W-:Y:S01]  /*3dd0*/  HFMA2.MMA R99, -RZ, RZ, 0.1171875, 0 ;  /* 0x2f800000ff637435 */ /* 0x000fe200000001ff */
[----:B------:R-:W-:Y:S01]  /*3de0*/  I2FP.F32.U32 R80, R3 ;  /* 0x0000000300507245 */ /* 0x000fe20000201000 */
[----:B-----5:R-:W-:Y:S01]  /*3df0*/  HADD2.F32 R82, -RZ, R72.H0_H0 ;  /* 0x20000048ff527230 */ /* 0x020fe20000004100 */
[----:B------:R-:W-:Y:S01]  /*3e00*/  ISETP.NE.AND P1, PT, R78, 0x1, PT ;  /* 0x000000014e00780c */ /* 0x000fe20003f25270 */
[----:B------:R-:W-:Y:S03]  /*3e10*/  BSSY B2, `(.L_x_12450) ;  /* 0x0000015000027945 */ /* 0x000fe60003800000 */
[----:B------:R-:W1:Y:S01]  /*3e20*/  LDC R100, c[0x0][0x294] ;  /* 0x0000a500ff647b82 */ /* 0x000e620000000800 */
[----:B------:R-:W-:Y:S02]  /*3e30*/  FMUL.FTZ R82, R82, R105 ;  /* 0x0000006952527220 */ /* 0x000fe40000410000 */
[----:B------:R-:W-:Y:S01]  /*3e40*/  FFMA.FTZ R3, R80, R99, 1.1641532182693481445e-10 ;  /* 0x2f00000050037423 */ /* 0x000fe20000010063 */
[----:B------:R-:W-:-:S02]  /*3e50*/  @P0 HADD2.F32 R80, -RZ, R20.H0_H0 ;  /* 0x20000014ff500230 */ /* 0x000fc40000004100 */
[----:B0-----:R-:W-:Y:S02]  /*3e60*/  FMUL.FTZ R82, R82, R93 ;  /* 0x0000005d52527220 */ /* 0x001fe40000410000 */
[----:B-1----:R-:W-:-:S04]  /*3e70*/  FSETP.GTU.FTZ.AND P2, PT, R3, R100, PT ;  /* 0x000000640300720b */ /* 0x002fc80003f5c000 */
        /* <DEDUP_REMOVED lines=13> */
.L_x_12451:
[----:B------:R-:W-:-:S07]  /*3f50*/  IMAD.MOV.U32 R19, RZ, RZ, R8 ;  /* 0x000000ffff137224 */ /* 0x000fce00078e0008 */
.L_x_12452:
[----:B------:R-:W-:Y:S05]  /*3f60*/  BSYNC B2 ;  /* 0x0000000000027941 */ /* 0x000fea0003800000 */
.L_x_12450:
        /* <DEDUP_REMOVED lines=16> */
.L_x_12456:
[----:B------:R-:W-:Y:S05]  /*4070*/  BSYNC B3 ;  /* 0x0000000000037941 */ /* 0x000fea0003800000 */
.L_x_12455:
        /* <DEDUP_REMOVED lines=42> */
.L_x_12454:
[----:B------:R-:W-:Y:S05]  /*4320*/  BSYNC B2 ;  /* 0x0000000000027941 */ /* 0x000fea0003800000 */
.L_x_12453:
        /* <DEDUP_REMOVED lines=22> */
.L_x_12458:
[----:B------:R-:W-:-:S07]  /*4490*/  MOV R19, R8 ;  /* 0x0000000800137202 */ /* 0x000fce0000000f00 */
.L_x_12459:
[----:B------:R-:W-:Y:S05]  /*44a0*/  BSYNC B2 ;  /* 0x0000000000027941 */ /* 0x000fea0003800000 */
.L_x_12457:
        /* <DEDUP_REMOVED lines=16> */
.L_x_12463:
[----:B------:R-:W-:Y:S05]  /*45b0*/  BSYNC B3 ;  /* 0x0000000000037941 */ /* 0x000fea0003800000 */
.L_x_12462:
        /* <DEDUP_REMOVED lines=42> */
.L_x_12461:
[----:B------:R-:W-:Y:S05]  /*4860*/  BSYNC B2 ;  /* 0x0000000000027941 */ /* 0x000fea0003800000 */
.L_x_12460:
        /* <DEDUP_REMOVED lines=21> */
.L_x_12465:
[----:B------:R-:W-:-:S07]  /*49c0*/  IMAD.MOV.U32 R72, RZ, RZ, R8 ;  /* 0x000000ffff487224 */ /* 0x000fce00078e0008 */
.L_x_12466:
[----:B------:R-:W-:Y:S05]  /*49d0*/  BSYNC B2 ;  /* 0x0000000000027941 */ /* 0x000fea0003800000 */
.L_x_12464:
        /* <DEDUP_REMOVED lines=16> */
.L_x_12470:
[----:B------:R-:W-:Y:S05]  /*4ae0*/  BSYNC B3 ;  /* 0x0000000000037941 */ /* 0x000fea0003800000 */
.L_x_12469:
        /* <DEDUP_REMOVED lines=42> */
.L_x_12468:
[----:B------:R-:W-:Y:S05]  /*4d90*/  BSYNC B2 ;  /* 0x0000000000027941 */ /* 0x000fea0003800000 */
.L_x_12467:
        /* <DEDUP_REMOVED lines=21> */
.L_x_12472:
[----:B------:R-:W-:-:S07]  /*4ef0*/  MOV R80, R8 ;  /* 0x0000000800507202 */ /* 0x000fce0000000f00 */
.L_x_12473:
[----:B------:R-:W-:Y:S05]  /*4f00*/  BSYNC B2 ;  /* 0x0000000000027941 */ /* 0x000fea0003800000 */
.L_x_12471:
        /* <DEDUP_REMOVED lines=16> */
.L_x_12477:
[----:B------:R-:W-:Y:S05]  /*5010*/  BSYNC B3 ;  /* 0x0000000000037941 */ /* 0x000fea0003800000 */
.L_x_12476:
        /* <DEDUP_REMOVED lines=42> */
.L_x_12475:
[----:B------:R-:W-:Y:S05]  /*52c0*/  BSYNC B2 ;  /* 0x0000000000027941 */ /* 0x000fea0003800000 */
.L_x_12474:
[----:B------:R-:W-:Y:S01]  /*52d0*/  I2FP.F32.U32 R72, R80 ;  /* 0x0000005000487245 */ /* 0x000fe20000201000 */
[----:B------:R-:W-:Y:S01]  /*52e0*/  HADD2.F32 R80, -RZ, R74.H0_H0 ;  /* 0x2000004aff507230 */ /* 0x000fe20000004100 */
[----:B------:R-:W-:Y:S01]  /*52f0*/  ISETP.NE.AND P4, PT, R88, 0x1, PT ;  /* 0x000000015800780c */ /* 0x000fe20003f85270 */
[----:B------:R-:W-:Y:S01]  /*5300*/  @P0 HADD2.F32 R73, -RZ, R22.H0_H0 ;  /* 0x20000016ff490230 */ /* 0x000fe20000004100 */
[----:B------:R-:W-:Y:S01]  /*5310*/  BSSY B2, `(.L_x_12478) ;  /* 0x0000012000027945 */ /* 0x000fe20003800000 */
        /* <DEDUP_REMOVED lines=16> */
.L_x_12479:
[----:B------:R-:W-:-:S07]  /*5420*/  IMAD.MOV.U32 R96, RZ, RZ, R8 ;  /* 0x000000ffff607224 */ /* 0x000fce00078e0008 */
.L_x_12480:
[----:B------:R-:W-:Y:S05]  /*5430*/  BSYNC B2 ;  /* 0x0000000000027941 */ /* 0x000fea0003800000 */
.L_x_12478:
        /* <DEDUP_REMOVED lines=16> */
.L_x_12484:
[----:B------:R-:W-:Y:S05]  /*5540*/  BSYNC B3 ;  /* 0x0000000000037941 */ /* 0x000fea0003800000 */
.L_x_12483:
        /* <DEDUP_REMOVED lines=42> */
.L_x_12482:
[----:B------:R-:W-:Y:S05]  /*57f0*/  BSYNC B2 ;  /* 0x0000000000027941 */ /* 0x000fea0003800000 */
.L_x_12481:
        /* <DEDUP_REMOVED lines=21> */
.L_x_12486:
[----:B------:R-:W-:-:S07]  /*5950*/  MOV R74, R8 ;  /* 0x00000008004a7202 */ /* 0x000fce0000000f00 */
.L_x_12487:
[----:B------:R-:W-:Y:S05]  /*5960*/  BSYNC B2 ;  /* 0x0000000000027941 */ /* 0x000fea0003800000 */
.L_x_12485:
        /* <DEDUP_REMOVED lines=16> */
.L_x_12491:
[----:B------:R-:W-:Y:S05]  /*5a70*/  BSYNC B3 ;  /* 0x0000000000037941 */ /* 0x000fea0003800000 */
.L_x_12490:
        /* <DEDUP_REMOVED lines=42> */
.L_x_12489:
[----:B------:R-:W-:Y:S05]  /*5d20*/  BSYNC B2 ;  /* 0x0000000000027941 */ /* 0x000fea0003800000 */
.L_x_12488:
[----:B------:R-:W-:Y:S01]  /*5d30*/  I2FP.F32.U32 R72, R74 ;  /* 0x0000004a00487245 */ /* 0x000fe20000201000 */
[----:B------:R-:W-:Y:S01]  /*5d40*/  HADD2.F32 R74, -RZ, R75.H0_H0 ;  /* 0x2000004bff4a7230 */ /* 0x000fe20000004100 */
[----:B------:R-:W-:Y:S01]  /*5d50*/  ISETP.NE.AND P6, PT, R96, 0x1, PT ;  /* 0x000000016000780c */ /* 0x000fe20003fc5270 */
[----:B------:R-:W-:Y:S01]  /*5d60*/  @P0 HADD2.F32 R73, -RZ, R23.H0_H0 ;  /* 0x20000017ff490230 */ /* 0x000fe20000004100 */
[----:B------:R-:W-:Y:S01]  /*5d70*/  BSSY B2, `(.L_x_12492) ;  /* 0x0000012000027945 */ /* 0x000fe20003800000 */
[----:B------:R-:W-:Y:S01]  /*5d80*/  FFMA.FTZ R9, R72, R99, 1.1641532182693481445e-10 ;  /* 0x2f00000048097423 */ /* 0x000fe20000010063 */
[----:B------:R-:W-:-:S04]  /*5d90*/  FMUL.FTZ R74, R74, R105 ;  /* 0x000000694a4a7220 */ /* 0x000fc80000410000 */
        /* <DEDUP_REMOVED lines=14> */
.L_x_12493:
[----:B------:R-:W-:-:S07]  /*5e80*/  IMAD.MOV.U32 R74, RZ, RZ, R8 ;  /* 0x000000ffff4a7224 */ /* 0x000fce00078e0008 */
.L_x_12494:
[----:B------:R-:W-:Y:S05]  /*5e90*/  BSYNC B2 ;  /* 0x0000000000027941 */ /* 0x000fea0003800000 */
.L_x_12492:
        /* <DEDUP_REMOVED lines=18> */
.L_x_12498:
[----:B------:R-:W-:Y:S05]  /*5fc0*/  BSYNC B3 ;  /* 0x0000000000037941 */ /* 0x000fea0003800000 */
.L_x_12497:
        /* <DEDUP_REMOVED lines=42> */
.L_x_12496:
[----:B------:R-:W-:Y:S05]  /*6270*/  BSYNC B2 ;  /* 0x0000000000027941 */ /* 0x000fea0003800000 */
.L_x_12495:
        /* <DEDUP_REMOVED lines=38> */
.L_x_12442:
[----:B------:R-:W-:Y:S05]  /*64e0*/  BSYNC B1 ;  /* 0x0000000000017941 */ /* 0x000fea0003800000 */
.L_x_12441:
        /* <DEDUP_REMOVED lines=23> */
.L_x_12502:
[----:B------:R-:W-:-:S07]  /*6660*/  IMAD.MOV.U32 R0, RZ, RZ, R8 ;  /* 0x000000ffff007224 */ /* 0x000fce00078e0008 */
.L_x_12503:
[----:B------:R-:W-:Y:S05]  /*6670*/  BSYNC B2 ;  /* 0x0000000000027941 */ /* 0x000fea0003800000 */
.L_x_12501:
        /* <DEDUP_REMOVED lines=16> */
.L_x_12507:
[----:B------:R-:W-:Y:S05]  /*6780*/  BSYNC B3 ;  /* 0x0000000000037941 */ /* 0x000fea0003800000 */
.L_x_12506:
        /* <DEDUP_REMOVED lines=44> */
.L_x_12505:
[----:B------:R-:W-:Y:S05]  /*6a50*/  BSYNC B2 ;  /* 0x0000000000027941 */ /* 0x000fea0003800000 */
.L_x_12504:
[----:B------:R-:W0:Y:S01]  /*6a60*/  LDC R100, c[0x0][0x298] ;  /* 0x0000a600ff647b82 */ /* 0x000e220000000800 */
[----:B------:R-:W-:Y:S01]  /*6a70*/  HFMA2.MMA R98, -RZ, RZ, 0.1171875, 0 ;  /* 0x2f800000ff627435 */ /* 0x000fe200000001ff */
[----:B------:R-:W-:Y:S01]  /*6a80*/  I2FP.F32.U32 R9, R0 ;  /* 0x0000000000097245 */ /* 0x000fe20000201000 */
[----:B-----5:R-:W-:Y:S01]  /*6a90*/  HADD2.F32 R84, -RZ, R72.H0_H0 ;  /* 0x20000048ff547230 */ /* 0x020fe20000004100 */
[C---:B------:R-:W-:Y:S01]  /*6aa0*/  ISETP.NE.AND P1, PT, R79.reuse, 0x1, PT ;  /* 0x000000014f00780c */ /* 0x040fe20003f25270 */
[----:B------:R-:W-:Y:S01]  /*6ab0*/  @P0 HADD2.F32 R77, -RZ, R20.H0_H0 ;  /* 0x20000014ff4d0230 */ /* 0x000fe20000004100 */
[----:B------:R-:W-:Y:S01]  /*6ac0*/  BSSY B2, `(.L_x_12508) ;  /* 0x0000014000027945 */ /* 0x000fe20003800000 */
[----:B------:R-:W-:Y:S01]  /*6ad0*/  VIADD R85, R79, 0x1 ;  /* 0x000000014f557836 */ /* 0x000fe20000000000 */
[----:B------:R-:W1:Y:S03]  /*6ae0*/  LDC R99, c[0x0][0x294] ;  /* 0x0000a500ff637b82 */ /* 0x000e660000000800 */
[----:B------:R-:W-:Y:S01]  /*6af0*/  FFMA.FTZ R0, R9, R98, 1.1641532182693481445e-10 ;  /* 0x2f00000009007423 */ /* 0x000fe20000010062 */
[----:B------:R-:W-:-:S04]  /*6b00*/  FMUL.FTZ R9, R84, R105 ;  /* 0x0000006954097220 */ /* 0x000fc80000410000 */
        /* <DEDUP_REMOVED lines=14> */
.L_x_12509:
[----:B------:R-:W-:-:S07]  /*6bf0*/  IMAD.MOV.U32 R77, RZ, RZ, R8 ;  /* 0x000000ffff4d7224 */ /* 0x000fce00078e0008 */
.L_x_12510:
[----:B------:R-:W-:Y:S05]  /*6c00*/  BSYNC B2 ;  /* 0x0000000000027941 */ /* 0x000fea0003800000 */
.L_x_12508:
        /* <DEDUP_REMOVED lines=16> */
.L_x_12514:
[----:B------:R-:W-:Y:S05]  /*6d10*/  BSYNC B3 ;  /* 0x0000000000037941 */ /* 0x000fea0003800000 */
.L_x_12513:
        /* <DEDUP_REMOVED lines=42> */
.L_x_12512:
[----:B------:R-:W-:Y:S05]  /*6fc0*/  BSYNC B2 ;  /* 0x0000000000027941 */ /* 0x000fea0003800000 */
.L_x_12511:
        /* <DEDUP_REMOVED lines=22> */
.L_x_12516:
[----:B------:R-:W-:-:S07]  /*7130*/  MOV R72, R8 ;  /* 0x0000000800487202 */ /* 0x000fce0000000f00 */
.L_x_12517:
[----:B------:R-:W-:Y:S05]  /*7140*/  BSYNC B2 ;  /* 0x0000000000027941 */ /* 0x000fea0003800000 */
.L_x_12515:
        /* <DEDUP_REMOVED lines=16> */
.L_x_12521:
[----:B------:R-:W-:Y:S05]  /*7250*/  BSYNC B3 ;  /* 0x0000000000037941 */ /* 0x000fea0003800000 */
.L_x_12520:
        /* <DEDUP_REMOVED lines=42> */
.L_x_12519:
[----:B------:R-:W-:Y:S05]  /*7500*/  BSYNC B2 ;  /* 0x0000000000027941 */ /* 0x000fea0003800000 */
.L_x_12518:
        /* <DEDUP_REMOVED lines=21> */
.L_x_12523:
[----:B------:R-:W-:-:S07]  /*7660*/  IMAD.MOV.U32 R72, RZ, RZ, R8 ;  /* 0x000000ffff487224 */ /* 0x000fce00078e0008 */
.L_x_12524:
[----:B------:R-:W-:Y:S05]  /*7670*/  BSYNC B2 ;  /* 0x0000000000027941 */ /* 0x000fea0003800000 */
.L_x_12522:
        /* <DEDUP_REMOVED lines=16> */
.L_x_12528:
[----:B------:R-:W-:Y:S05]  /*7780*/  BSYNC B3 ;  /* 0x0000000000037941 */ /* 0x000fea0003800000 */
.L_x_12527:
        /* <DEDUP_REMOVED lines=42> */
.L_x_12526:
[----:B------:R-:W-:Y:S05]  /*7a30*/  BSYNC B2 ;  /* 0x0000000000027941 */ /* 0x000fea0003800000 */
.L_x_12525:
        /* <DEDUP_REMOVED lines=21> */
.L_x_12530:
[----:B------:R-:W-:-:S07]  /*7b90*/  MOV R85, R8 ;  /* 0x0000000800557202 */ /* 0x000fce0000000f00 */
.L_x_12531:
[----:B------:R-:W-:Y:S05]  /*7ba0*/  BSYNC B2 ;  /* 0x0000000000027941 */ /* 0x000fea0003800000 */
.L_x_12529:
        /* <DEDUP_REMOVED lines=16> */
.L_x_12535:
[----:B------:R-:W-:Y:S05]  /*7cb0*/  BSYNC B3 ;  /* 0x0000000000037941 */ /* 0x000fea0003800000 */
.L_x_12534:
        /* <DEDUP_REMOVED lines=42> */
.L_x_12533:
[----:B------:R-:W-:Y:S05]  /*7f60*/  BSYNC B2 ;  /* 0x0000000000027941 */ /* 0x000fea0003800000 */
.L_x_12532:
        /* <DEDUP_REMOVED lines=21> */
.L_x_12537:
[----:B------:R-:W-:-:S07]  /*80c0*/  IMAD.MOV.U32 R96, RZ, RZ, R8 ;  /* 0x000000ffff607224 */ /* 0x000fce00078e0008 */
.L_x_12538:
[----:B------:R-:W-:Y:S05]  /*80d0*/  BSYNC B2 ;  /* 0x0000000000027941 */ /* 0x000fea0003800000 */
.L_x_12536:
        /* <DEDUP_REMOVED lines=16> */
.L_x_12542:
[----:B------:R-:W-:Y:S05]  /*81e0*/  BSYNC B3 ;  /* 0x0000000000037941 */ /* 0x000fea0003800000 */
.L_x_12541:
        /* <DEDUP_REMOVED lines=42> */
.L_x_12540:
[----:B------:R-:W-:Y:S05]  /*8490*/  BSYNC B2 ;  /* 0x0000000000027941 */ /* 0x000fea0003800000 */
.L_x_12539:
        /* <DEDUP_REMOVED lines=21> */
.L_x_12544:
[----:B------:R-:W-:-:S07]  /*85f0*/  MOV R74, R8 ;  /* 0x00000008004a7202 */ /* 0x000fce0000000f00 */
.L_x_12545:
[----:B------:R-:W-:Y:S05]  /*8600*/  BSYNC B2 ;  /* 0x0000000000027941 */ /* 0x000fea0003800000 */
.L_x_12543:
        /* <DEDUP_REMOVED lines=16> */
.L_x_12549:
[----:B------:R-:W-:Y:S05]  /*8710*/  BSYNC B3 ;  /* 0x0000000000037941 */ /* 0x000fea0003800000 */
.L_x_12548:
        /* <DEDUP_REMOVED lines=42> */
.L_x_12547:
[----:B------:R-:W-:Y:S05]  /*89c0*/  BSYNC B2 ;  /* 0x0000000000027941 */ /* 0x000fea0003800000 */
.L_x_12546:
        /* <DEDUP_REMOVED lines=9> */
[----:B------:R-:W-:Y:S02]  /*8a60*/  FSEL R91, R9, RZ, !P5 ;  /* 0x000000ff095b7208 */ /* 0x000fe40006800000 */
        /* <DEDUP_REMOVED lines=11> */
.L_x_12551:
[----:B------:R-:W-:-:S07]  /*8b20*/  MOV R74, R8 ;  /* 0x00000008004a7202 */ /* 0x000fce0000000f00 */
.L_x_12552:
[----:B------:R-:W-:Y:S05]  /*8b30*/  BSYNC B2 ;  /* 0x0000000000027941 */ /* 0x000fea0003800000 */
.L_x_12550:
        /* <DEDUP_REMOVED lines=18> */
.L_x_12556:
[----:B------:R-:W-:Y:S05]  /*8c60*/  BSYNC B3 ;  /* 0x0000000000037941 */ /* 0x000fea0003800000 */
.L_x_12555:
        /* <DEDUP_REMOVED lines=42> */
.L_x_12554:
[----:B------:R-:W-:Y:S05]  /*8f10*/  BSYNC B2 ;  /* 0x0000000000027941 */ /* 0x000fea0003800000 */
.L_x_12553:
        /* <DEDUP_REMOVED lines=37> */
.L_x_12500:
[----:B------:R-:W-:Y:S05]  /*9170*/  BSYNC B1 ;  /* 0x0000000000017941 */ /* 0x000fea0003800000 */
.L_x_12499:
        /* <DEDUP_REMOVED lines=101> */
.L_x_12576:
        /* <DEDUP_REMOVED lines=49> */
.L_x_12559:
[----:B------:R-:W-:Y:S05]  /*9ae0*/  BSYNC B1 ;  /* 0x0000000000017941 */ /* 0x000fea0003800000 */
.L_x_12558:
        /* <DEDUP_REMOVED lines=35> */
.L_x_12561:
[----:B------:R-:W-:Y:S05]  /*9d20*/  BSYNC B1 ;  /* 0x0000000000017941 */ /* 0x000fea0003800000 */
.L_x_12560:
        /* <DEDUP_REMOVED lines=34> */
.L_x_12563:
[----:B------:R-:W-:Y:S05]  /*9f50*/  BSYNC B1 ;  /* 0x0000000000017941 */ /* 0x000fea0003800000 */
.L_x_12562:
[----:B0123--:R-:W0:Y:S02]  /*9f60*/  LDC.64 R72, c[0x0][0x210] ;  /* 0x00008400ff487b82 */ /* 0x00fe240000000a00 */
[----:B0-----:R-:W-:-:S04]  /*9f70*/  LEA R13, R72, R13, 0x2 ;  /* 0x0000000d480d7211 */ /* 0x001fc800078e10ff */
[----:B------:R-:W-:-:S13]  /*9f80*/  ISETP.GE.AND P0, PT, R13, R73, PT ;  /* 0x000000490d00720c */ /* 0x000fda0003f06270 */
[----:B------:R-:W-:Y:S05]  /*9f90*/  @!P0 BRA `(.L_x_12564) ;  /* 0xffffff6800c48947 */ /* 0x000fea000383ffff */
[----:B------:R-:W-:Y:S05]  /*9fa0*/  BSYNC B0 ;  /* 0x0000000000007941 */ /* 0x000fea0003800000 */
.L_x_12382:
[----:B------:R-:W-:Y:S05]  /*9fb0*/  EXIT ;  /* 0x000000000000794d */ /* 0x000fea0003800000 */
.L_x_12557:
        /* <DEDUP_REMOVED lines=8> */
.L_x_12566:
[----:B------:R-:W-:Y:S05]  /*a040*/  BSYNC B1 ;  /* 0x0000000000017941 */ /* 0x000fea0003800000 */
.L_x_12565:
        /* <DEDUP_REMOVED lines=10> */
.L_x_12567:
[----:B------:R-:W-:Y:S01]  /*a0f0*/  HFMA2.MMA R102, -RZ, RZ, 0, 2.384185791015625e-07 ;  /* 0x00000004ff667435 */ /* 0x000fe200000001ff */
[----:B------:R-:W-:-:S05]  /*a100*/  MOV R75, R101 ;  /* 0x00000065004b7202 */ /* 0x000fca0000000f00 */
[----:B------:R-:W-:-:S04]  /*a110*/  FADD.FTZ R75, R74, R75 ;  /* 0x0000004b4a4b7221 */ /* 0x000fc80000010000 */
[----:B------:R-:W-:-:S07]  /*a120*/  IMAD.MOV.U32 R103, RZ, RZ, R75 ;  /* 0x000000ffff677224 */ /* 0x000fce00078e004b */
[----:B------:R-:W-:Y:S05]  /*a130*/  WARPSYNC.COLLECTIVE R100, `(.L_x_12568) ;  /* 0x0000000064087348 */ /* 0x000fea0003c00000 */
[----:B------:R0:W1:Y:S02]  /*a140*/  SHFL.BFLY P3, R101, R103, R102, R105 ;  /* 0x0c00006667657389 */ /* 0x0000640000060069 */
[----:B01----:R-:W-:Y:S01]  /*a150*/  ENDCOLLECTIVE ;  /* 0x000000000000791b */ /* 0x003fe20003800000 */
.L_x_12568:
[----:B------:R-:W-:Y:S01]  /*a160*/  HFMA2.MMA R102, -RZ, RZ, 0, 4.76837158203125e-07 ;  /* 0x00000008ff667435 */ /* 0x000fe200000001ff */
[----:B------:R-:W-:-:S05]  /*a170*/  MOV R72, R101 ;  /* 0x0000006500487202 */ /* 0x000fca0000000f00 */
[----:B------:R-:W-:-:S04]  /*a180*/  FADD.FTZ R98, R75, R72 ;  /* 0x000000484b627221 */ /* 0x000fc80000010000 */
[----:B------:R-:W-:-:S07]  /*a190*/  IMAD.MOV.U32 R103, RZ, RZ, R98 ;  /* 0x000000ffff677224 */ /* 0x000fce00078e0062 */
[----:B------:R-:W-:Y:S05]  /*a1a0*/  WARPSYNC.COLLECTIVE R100, `(.L_x_12569) ;  /* 0x0000000064087348 */ /* 0x000fea0003c00000 */
[----:B------:R0:W1:Y:S02]  /*a1b0*/  SHFL.BFLY P3, R101, R103, R102, R105 ;  /* 0x0c00006667657389 */ /* 0x0000640000060069 */
[----:B01----:R-:W-:Y:S01]  /*a1c0*/  ENDCOLLECTIVE ;  /* 0x000000000000791b */ /* 0x003fe20003800000 */
.L_x_12569:
[----:B------:R-:W-:Y:S01]  /*a1d0*/  HFMA2.MMA R102, -RZ, RZ, 0, 9.5367431640625e-07 ;  /* 0x00000010ff667435 */ /* 0x000fe200000001ff */
[----:B------:R-:W-:-:S05]  /*a1e0*/  MOV R97, R101 ;  /* 0x0000006500617202 */ /* 0x000fca0000000f00 */
[----:B------:R-:W-:-:S04]  /*a1f0*/  FADD.FTZ R99, R98, R97 ;  /* 0x0000006162637221 */ /* 0x000fc80000010000 */
[----:B------:R-:W-:-:S07]  /*a200*/  IMAD.MOV.U32 R103, RZ, RZ, R99 ;  /* 0x000000ffff677224 */ /* 0x000fce00078e0063 */
[----:B------:R-:W-:Y:S05]  /*a210*/  WARPSYNC.COLLECTIVE R100, `(.L_x_12570) ;  /* 0x0000000064087348 */ /* 0x000fea0003c00000 */
[----:B------:R0:W1:Y:S02]  /*a220*/  SHFL.BFLY P3, R101, R103, R102, R105 ;  /* 0x0c00006667657389 */ /* 0x0000640000060069 */
[----:B01----:R-:W-:Y:S01]  /*a230*/  ENDCOLLECTIVE ;  /* 0x000000000000791b */ /* 0x003fe20003800000 */
.L_x_12570:
        /* <DEDUP_REMOVED lines=57> */
.L_x_12571:
[----:B------:R-:W-:Y:S01]  /*a5d0*/  HFMA2.MMA R102, -RZ, RZ, 0, 1.1920928955078125e-07 ;  /* 0x00000002ff667435 */ /* 0x000fe200000001ff */
[----:B------:R-:W-:-:S05]  /*a5e0*/  MOV R73, R101 ;  /* 0x0000006500497202 */ /* 0x000fca0000000f00 */
[----:B------:R-:W-:-:S04]  /*a5f0*/  FADD.FTZ R73, R72, R73 ;  /* 0x0000004948497221 */ /* 0x000fc80000010000 */
[----:B------:R-:W-:-:S07]  /*a600*/  IMAD.MOV.U32 R103, RZ, RZ, R73 ;  /* 0x000000ffff677224 */ /* 0x000fce00078e0049 */
[----:B------:R-:W-:Y:S05]  /*a610*/  WARPSYNC.COLLECTIVE R100, `(.L_x_12572) ;  /* 0x0000000064087348 */ /* 0x000fea0003c00000 */
[----:B------:R0:W1:Y:S02]  /*a620*/  SHFL.BFLY P3, R101, R103, R102, R105 ;  /* 0x0c00006667657389 */ /* 0x0000640000060069 */
[----:B01----:R-:W-:Y:S01]  /*a630*/  ENDCOLLECTIVE ;  /* 0x000000000000791b */ /* 0x003fe20003800000 */
.L_x_12572:
[----:B------:R-:W-:Y:S01]  /*a640*/  HFMA2.MMA R102, -RZ, RZ, 0, 2.384185791015625e-07 ;  /* 0x00000004ff667435 */ /* 0x000fe200000001ff */
[----:B------:R-:W-:-:S05]  /*a650*/  MOV R74, R101 ;  /* 0x00000065004a7202 */ /* 0x000fca0000000f00 */
[----:B------:R-:W-:-:S04]  /*a660*/  FADD.FTZ R74, R73, R74 ;  /* 0x0000004a494a7221 */ /* 0x000fc80000010000 */
[----:B------:R-:W-:-:S07]  /*a670*/  IMAD.MOV.U32 R103, RZ, RZ, R74 ;  /* 0x000000ffff677224 */ /* 0x000fce00078e004a */
[----:B------:R-:W-:Y:S05]  /*a680*/  WARPSYNC.COLLECTIVE R100, `(.L_x_12573) ;  /* 0x0000000064087348 */ /* 0x000fea0003c00000 */
[----:B------:R0:W1:Y:S02]  /*a690*/  SHFL.BFLY P3, R101, R103, R102, R105 ;  /* 0x0c00006667657389 */ /* 0x0000640000060069 */
[----:B01----:R-:W-:Y:S01]  /*a6a0*/  ENDCOLLECTIVE ;  /* 0x000000000000791b */ /* 0x003fe20003800000 */
.L_x_12573:
[----:B------:R-:W-:Y:S01]  /*a6b0*/  HFMA2.MMA R102, -RZ, RZ, 0, 4.76837158203125e-07 ;  /* 0x00000008ff667435 */ /* 0x000fe200000001ff */
[----:B------:R-:W-:-:S05]  /*a6c0*/  MOV R75, R101 ;  /* 0x00000065004b7202 */ /* 0x000fca0000000f00 */
[----:B------:R-:W-:-:S04]  /*a6d0*/  FADD.FTZ R75, R74, R75 ;  /* 0x0000004b4a4b7221 */ /* 0x000fc80000010000 */
[----:B------:R-:W-:-:S07]  /*a6e0*/  IMAD.MOV.U32 R103, RZ, RZ, R75 ;  /* 0x000000ffff677224 */ /* 0x000fce00078e004b */
[----:B------:R-:W-:Y:S05]  /*a6f0*/  WARPSYNC.COLLECTIVE R100, `(.L_x_12574) ;  /* 0x0000000064087348 */ /* 0x000fea0003c00000 */
[----:B------:R0:W1:Y:S02]  /*a700*/  SHFL.BFLY P3, R101, R103, R102, R105 ;  /* 0x0c00006667657389 */ /* 0x0000640000060069 */
[----:B01----:R-:W-:Y:S01]  /*a710*/  ENDCOLLECTIVE ;  /* 0x000000000000791b */ /* 0x003fe20003800000 */
.L_x_12574:
[----:B------:R-:W-:Y:S01]  /*a720*/  HFMA2.MMA R102, -RZ, RZ, 0, 9.5367431640625e-07 ;  /* 0x00000010ff667435 */ /* 0x000fe200000001ff */
[----:B------:R-:W-:-:S05]  /*a730*/  MOV R98, R101 ;  /* 0x0000006500627202 */ /* 0x000fca0000000f00 */
[----:B------:R-:W-:-:S04]  /*a740*/  FADD.FTZ R98, R75, R98 ;  /* 0x000000624b627221 */ /* 0x000fc80000010000 */
[----:B------:R-:W-:-:S07]  /*a750*/  IMAD.MOV.U32 R103, RZ, RZ, R98 ;  /* 0x000000ffff677224 */ /* 0x000fce00078e0062 */
[----:B------:R-:W-:Y:S05]  /*a760*/  WARPSYNC.COLLECTIVE R100, `(.L_x_12575) ;  /* 0x0000000064087348 */ /* 0x000fea0003c00000 */
[----:B------:R0:W1:Y:S02]  /*a770*/  SHFL.BFLY P3, R101, R103, R102, R105 ;  /* 0x0c00006667657389 */ /* 0x0000640000060069 */
[----:B01----:R-:W-:Y:S01]  /*a780*/  ENDCOLLECTIVE ;  /* 0x000000000000791b */ /* 0x003fe20003800000 */
.L_x_12575:
[----:B------:R-:W-:Y:S01]  /*a790*/  MOV R99, R101 ;  /* 0x0000006500637202 */ /* 0x000fe20000000f00 */
[----:B------:R-:W-:Y:S06]  /*a7a0*/  BRA `(.L_x_12576) ;  /* 0xfffffff000087947 */ /* 0x000fec000383ffff */
.L_x_12577:
        /* <DEDUP_REMOVED lines=13> */
.L_x_23536:


//--------------------- .text._ZN10layer_norm13ln_fwd_kernelINS_13Kernel_traitsIf6__halfS2_S2_fjLj768ELj1ELj4ELj1ELj16ENS_18Kernel_traits_baseILj768EfS2_S2_S2_fjLj128EEEEELb1ELb0ELb0ELb1EEEvNS_9FwdParamsE --------------------------
	.section	.text._ZN10layer_norm13ln_fwd_kernelINS_13Kernel_traitsIf6__halfS2_S2_fjLj768ELj1ELj4ELj1ELj16ENS_18Kernel_traits_baseILj768EfS2_S2_S2_fjLj128EEEEELb1ELb0ELb0ELb1EEEvNS_9FwdParamsE,"ax",@progbits
	.align	128
        .global         _ZN10layer_norm13ln_fwd_kernelINS_13Kernel_traitsIf6__halfS2_S2_fjLj768ELj1ELj4ELj1ELj16ENS_18Kernel_traits_baseILj768EfS2_S2_S2_fjLj128EEEEELb1ELb0ELb0ELb1EEEvNS_9FwdParamsE
        .type           _ZN10layer_norm13ln_fwd_kernelINS_13Kernel_traitsIf6__halfS2_S2_fjLj768ELj1ELj4ELj1ELj16ENS_18Kernel_traits_baseILj768EfS2_S2_S2_fjLj128EEEEELb1ELb0ELb0ELb1EEEvNS_9FwdParamsE,@function
        .size           _ZN10layer_norm13ln_fwd_kernelINS_13Kernel_traitsIf6__halfS2_S2_fjLj768ELj1ELj4ELj1ELj16ENS_18Kernel_traits_baseILj768EfS2_S2_S2_fjLj128EEEEELb1ELb0ELb0ELb1EEEvNS_9FwdParamsE,(.L_x_23537 - _ZN10layer_norm13ln_fwd_kernelINS_13Kernel_traitsIf6__halfS2_S2_fjLj768ELj1ELj4ELj1ELj16ENS_18Kernel_traits_baseILj768EfS2_S2_S2_fjLj128EEEEELb1ELb0ELb0ELb1EEEvNS_9FwdParamsE)
        .other          _ZN10layer_norm13ln_fwd_kernelINS_13Kernel_traitsIf6__halfS2_S2_fjLj768ELj1ELj4ELj1ELj16ENS_18Kernel_traits_baseILj768EfS2_S2_S2_fjLj128EEEEELb1ELb0ELb0ELb1EEEvNS_9FwdParamsE,@"STO_CUDA_ENTRY STV_DEFAULT"
_ZN10layer_norm13ln_fwd_kernelINS_13Kernel_traitsIf6__halfS2_S2_fjLj768ELj1ELj4ELj1ELj16ENS_18Kernel_traits_baseILj768EfS2_S2_S2_fjLj128EEEEELb1ELb0ELb0ELb1EEEvNS_9FwdParamsE:
.text._ZN10layer_norm13ln_fwd_kernelINS_13Kernel_traitsIf6__halfS2_S2_fjLj768ELj1ELj4ELj1ELj16ENS_18Kernel_traits_baseILj768EfS2_S2_S2_fjLj128EEEEELb1ELb0ELb0ELb1EEEvNS_9FwdParamsE:
        /* <DEDUP_REMOVED lines=24> */
[----:B------:R-:W-:Y:S01]  /*0180*/  CS2R R56, SRZ ;  /* 0x0000000000387805 */ /* 0x000fe2000001ff00 */
[----:B--2---:R-:W-:Y:S01]  /*0190*/  IMAD R10, R12, UR8, R11 ;  /* 0x000000080c0a7c24 */ /* 0x004fe2000f8e020b */
[----:B------:R-:W-:Y:S01]  /*01a0*/  ULDC.64 UR8, c[0x0][0x2c8] ;  /* 0x0000b20000087ab9 */ /* 0x000fe20000000a00 */
[----:B------:R-:W-:Y:S02]  /*01b0*/  CS2R R58, SRZ ;  /* 0x00000000003a7805 */ /* 0x000fe4000001ff00 */
[----:B------:R-:W-:Y:S02]  /*01c0*/  CS2R R52, SRZ ;  /* 0x0000000000347805 */ /* 0x000fe4000001ff00 */
[----:B------:R-:W-:Y:S02]  /*01d0*/  CS2R R54, SRZ ;  /* 0x0000000000367805 */ /* 0x000fe4000001ff00 */
[----:B------:R-:W-:Y:S02]  /*01e0*/  CS2R R48, SRZ ;  /* 0x0000000000307805 */ /* 0x000fe4000001ff00 */
[----:B------:R-:W-:-:S02]  /*01f0*/  CS2R R50, SRZ ;  /* 0x0000000000327805 */ /* 0x000fc4000001ff00 */
[----:B------:R-:W-:-:S05]  /*0200*/  SHF.R.U32.HI R0, RZ, 0x5, R11 ;  /* 0x00000005ff007819 */ /* 0x000fca000001160b */
[----:B------:R-:W-:Y:S01]  /*0210*/  IMAD R0, R12, 0x4, R0 ;  /* 0x000000040c007824 */ /* 0x000fe200078e0200 */
[----:B----4-:R-:W-:Y:S02]  /*0220*/  @P0 R2UR UR6, R2 ;  /* 0x00000000020602ca */ /* 0x010fe400000e0000 */
[----:B------:R-:W-:-:S11]  /*0230*/  @P0 R2UR UR7, R3 ;  /* 0x00000000030702ca */ /* 0x000fd600000e0000 */
[----:B------:R-:W-:Y:S02]  /*0240*/  UIADD3 UR16, UR6, -0x61c88647, URZ ;  /* 0x9e3779b906107890 */ /* 0x000fe4000fffe03f */
[----:B------:R-:W-:Y:S02]  /*0250*/  UIADD3 UR17, UR7, -0x4498517b, URZ ;  /* 0xbb67ae8507117890 */ /* 0x000fe4000fffe03f */
[----:B------:R-:W-:Y:S02]  /*0260*/  UIADD3 UR18, UR6, 0x3c6ef372, URZ ;  /* 0x3c6ef37206127890 */ /* 0x000fe4000fffe03f */
[----:B------:R-:W-:Y:S01]  /*0270*/  UIADD3 UR19, UR7, 0x76cf5d0a, URZ ;  /* 0x76cf5d0a07137890 */ /* 0x000fe2000fffe03f */
[----:B---3--:R-:W-:Y:S01]  /*0280*/  @P0 IADD3 R78, P1, R4, R9, RZ ;  /* 0x00000009044e0210 */ /* 0x008fe20007f3e0ff */
[----:B------:R-:W-:Y:S02]  /*0290*/  UIADD3 UR21, UR7, 0x32370b8f, URZ ;  /* 0x32370b8f07157890 */ /* 0x000fe4000fffe03f */
[----:B------:R-:W-:Y:S01]  /*02a0*/  UIADD3 UR20, UR6, -0x255992d5, URZ ;  /* 0xdaa66d2b06147890 */ /* 0x000fe2000fffe03f */
[----:B------:R-:W-:Y:S01]  /*02b0*/  @P0 IADD3.X R79, RZ, R5, RZ, P1, !PT ;  /* 0x00000005ff4f0210 */ /* 0x000fe20000ffe4ff */
        /* <DEDUP_REMOVED lines=46> */
[----:B------:R-:W-:Y:S01]  /*05a0*/  IMAD.HI.U32 R5, R9, -0x326172a9, RZ ;  /* 0xcd9e8d5709057827 */ /* 0x000fe200078e00ff */
[----:B------:R-:W-:Y:S02]  /*05b0*/  LOP3.LUT R7, R7, 0x3e0, RZ, 0xc0, !PT ;  /* 0x000003e007077812 */ /* 0x000fe400078ec0ff */
        /* <DEDUP_REMOVED lines=47> */
.L_x_12748:
        /* <DEDUP_REMOVED lines=20> */
[C---:B------:R-:W-:Y:S02]  /*09f0*/  ISETP.NE.AND P1, PT, R78.reuse, 0x1, PT ;  /* 0x000000014e00780c */ /* 0x040fe40003f25270 */
[----:B------:R-:W-:Y:S01]  /*0a00*/  PLOP3.LUT P2, PT, PT, PT, UP0, 0x80, 0x0 ;  /* 0x000000000000781c */ /* 0x000fe20003f4f008 */
[----:B------:R-:W-:Y:S01]  /*0a10*/  BSSY B1, `(.L_x_12579) ;  /* 0x000000e000017945 */ /* 0x000fe20003800000 */
[----:B------:R-:W-:Y:S01]  /*0a20*/  MOV R13, 0x3f800000 ;  /* 0x3f800000000d7802 */ /* 0x000fe20000000f00 */
[----:B------:R-:W-:-:S10]  /*0a30*/  VIADD R12, R78, 0x1 ;  /* 0x000000014e0c7836 */ /* 0x000fd40000000000 */
[----:B---3--:R-:W-:Y:S01]  /*0a40*/  @P2 HADD2.F32 R13, -RZ, R8.H0_H0 ;  /* 0x20000008ff0d2230 */ /* 0x008fe20000004100 */
        /* <DEDUP_REMOVED lines=9> */
.L_x_12580:
[----:B------:R-:W-:-:S07]  /*0ae0*/  IMAD.MOV.U32 R8, RZ, RZ, R106 ;  /* 0x000000ffff087224 */ /* 0x000fce00078e006a */
.L_x_12581:
[----:B------:R-:W-:Y:S05]  /*0af0*/  BSYNC B1 ;  /* 0x0000000000017941 */ /* 0x000fea0003800000 */
.L_x_12579:
        /* <DEDUP_REMOVED lines=16> */
.L_x_12585:
[----:B------:R-:W-:Y:S05]  /*0c00*/  BSYNC B2 ;  /* 0x0000000000027941 */ /* 0x000fea0003800000 */
.L_x_12584:
        /* <DEDUP_REMOVED lines=42> */
.L_x_12583:
[----:B------:R-:W-:Y:S05]  /*0eb0*/  BSYNC B1 ;  /* 0x0000000000017941 */ /* 0x000fea0003800000 */
.L_x_12582:
        /* <DEDUP_REMOVED lines=25> */
.L_x_12587:
[----:B------:R-:W-:-:S07]  /*1050*/  IMAD.MOV.U32 R9, RZ, RZ, R106 ;  /* 0x000000ffff097224 */ /* 0x000fce00078e006a */
.L_x_12588:
[----:B------:R-:W-:Y:S05]  /*1060*/  BSYNC B1 ;  /* 0x0000000000017941 */ /* 0x000fea0003800000 */
.L_x_12586:
        /* <DEDUP_REMOVED lines=16> */
.L_x_12592:
[----:B------:R-:W-:Y:S05]  /*1170*/  BSYNC B2 ;  /* 0x0000000000027941 */ /* 0x000fea0003800000 */
.L_x_12591:
        /* <DEDUP_REMOVED lines=42> */
.L_x_12590:
[----:B------:R-:W-:Y:S05]  /*1420*/  BSYNC B1 ;  /* 0x0000000000017941 */ /* 0x000fea0003800000 */
.L_x_12589:
        /* <DEDUP_REMOVED lines=22> */
.L_x_12594:
[----:B------:R-:W-:-:S07]  /*1590*/  MOV R10, R106 ;  /* 0x0000006a000a7202 */ /* 0x000fce0000000f00 */
.L_x_12595:
[----:B------:R-:W-:Y:S05]  /*15a0*/  BSYNC B1 ;  /* 0x0000000000017941 */ /* 0x000fea0003800000 */
.L_x_12593:
        /* <DEDUP_REMOVED lines=16> */
.L_x_12599:
[----:B------:R-:W-:Y:S05]  /*16b0*/  BSYNC B2 ;  /* 0x0000000000027941 */ /* 0x000fea0003800000 */
.L_x_12598:
        /* <DEDUP_REMOVED lines=42> */
.L_x_12597:
[----:B------:R-:W-:Y:S05]  /*1960*/  BSYNC B1 ;  /* 0x0000000000017941 */ /* 0x000fea0003800000 */
.L_x_12596:
        /* <DEDUP_REMOVED lines=21> */
.L_x_12601:
[----:B------:R-:W-:-:S07]  /*1ac0*/  IMAD.MOV.U32 R11, RZ, RZ, R106 ;  /* 0x000000ffff0b7224 */ /* 0x000fce00078e006a */
.L_x_12602:
[----:B------:R-:W-:Y:S05]  /*1ad0*/  BSYNC B1 ;  /* 0x0000000000017941 */ /* 0x000fea0003800000 */
.L_x_12600:
        /* <DEDUP_REMOVED lines=16> */
.L_x_12606:
[----:B------:R-:W-:Y:S05]  /*1be0*/  BSYNC B2 ;  /* 0x0000000000027941 */ /* 0x000fea0003800000 */
.L_x_12605:
        /* <DEDUP_REMOVED lines=42> */
.L_x_12604:
[----:B------:R-:W-:Y:S05]  /*1e90*/  BSYNC B1 ;  /* 0x0000000000017941 */ /* 0x000fea0003800000 */
.L_x_12603:
        /* <DEDUP_REMOVED lines=21> */
.L_x_12608:
[----:B------:R-:W-:-:S07]  /*1ff0*/  MOV R12, R106 ;  /* 0x0000006a000c7202 */ /* 0x000fce0000000f00 */
.L_x_12609:
[----:B------:R-:W-:Y:S05]  /*2000*/  BSYNC B1 ;  /* 0x0000000000017941 */ /* 0x000fea0003800000 */
.L_x_12607:
        /* <DEDUP_REMOVED lines=16> */
.L_x_12613:
[----:B------:R-:W-:Y:S05]  /*2110*/  BSYNC B2 ;  /* 0x0000000000027941 */ /* 0x000fea0003800000 */
.L_x_12612:
        /* <DEDUP_REMOVED lines=42> */
.L_x_12611:
[----:B------:R-:W-:Y:S05]  /*23c0*/  BSYNC B1 ;  /* 0x0000000000017941 */ /* 0x000fea0003800000 */
.L_x_12610:
        /* <DEDUP_REMOVED lines=21> */
.L_x_12615:
[----:B------:R-:W-:-:S07]  /*2520*/  IMAD.MOV.U32 R17, RZ, RZ, R106 ;  /* 0x000000ffff117224 */ /* 0x000fce00078e006a */
.L_x_12616:
[----:B------:R-:W-:Y:S05]  /*2530*/  BSYNC B1 ;  /* 0x0000000000017941 */ /* 0x000fea0003800000 */
.L_x_12614:
        /* <DEDUP_REMOVED lines=16> */
.L_x_12620:
[----:B------:R-:W-:Y:S05]  /*2640*/  BSYNC B2 ;  /* 0x0000000000027941 */ /* 0x000fea0003800000 */
.L_x_12619:
        /* <DEDUP_REMOVED lines=42> */
.L_x_12618:
[----:B------:R-:W-:Y:S05]  /*28f0*/  BSYNC B1 ;  /* 0x0000000000017941 */ /* 0x000fea0003800000 */
.L_x_12617:
        /* <DEDUP_REMOVED lines=21> */
.L_x_12622:
[----:B------:R-:W-:-:S07]  /*2a50*/  MOV R18, R106 ;  /* 0x0000006a00127202 */ /* 0x000fce0000000f00 */
.L_x_12623:
[----:B------:R-:W-:Y:S05]  /*2a60*/  BSYNC B1 ;  /* 0x0000000000017941 */ /* 0x000fea0003800000 */
.L_x_12621:
        /* <DEDUP_REMOVED lines=16> */
.L_x_12627:
[----:B------:R-:W-:Y:S05]  /*2b70*/  BSYNC B2 ;  /* 0x0000000000027941 */ /* 0x000fea0003800000 */
.L_x_12626:
        /* <DEDUP_REMOVED lines=42> */
.L_x_12625:
[----:B------:R-:W-:Y:S05]  /*2e20*/  BSYNC B1 ;  /* 0x0000000000017941 */ /* 0x000fea0003800000 */
.L_x_12624:
        /* <DEDUP_REMOVED lines=21> */
.L_x_12629:
[----:B------:R-:W-:-:S07]  /*2f80*/  IMAD.MOV.U32 R19, RZ, RZ, R106 ;  /* 0x000000ffff137224 */ /* 0x000fce00078e006a */
.L_x_12630:
[----:B------:R-:W-:Y:S05]  /*2f90*/  BSYNC B1 ;  /* 0x0000000000017941 */ /* 0x000fea0003800000 */
.L_x_12628:
        /* <DEDUP_REMOVED lines=18> */
.L_x_12634:
[----:B------:R-:W-:Y:S05]  /*30c0*/  BSYNC B2 ;  /* 0x0000000000027941 */ /* 0x000fea0003800000 */
.L_x_12633:
        /* <DEDUP_REMOVED lines=42> */
.L_x_12632:
[----:B------:R-:W-:Y:S05]  /*3370*/  BSYNC B1 ;  /* 0x0000000000017941 */ /* 0x000fea0003800000 */
.L_x_12631:
[----:B------:R-:W-:Y:S01]  /*3380*/  I2FP.F32.U32 R19, R19 ;  /* 0x0000001300137245 */ /* 0x000fe20000201000 */
[----:B------:R-:W-:Y:S01]  /*3390*/  HADD2.F32 R74, -RZ, R75.H1_H1 ;  /* 0x3000004bff4a7230 */ /* 0x000fe20000004100 */
[----:B------:R-:W-:Y:S01]  /*33a0*/  SEL R82, RZ, 0x10000, P5 ;  /* 0x00010000ff527807 */ /* 0x000fe20002800000 */
[----:B------:R-:W0:Y:S01]  /*33b0*/  LDC.64 R90, c[0x0][0x238] ;  /* 0x00008e00ff5a7b82 */ /* 0x000e220000000a00 */
[----:B------:R-:W-:Y:S01]  /*33c0*/  ISETP.NE.AND P5, PT, R72, RZ, PT ;  /* 0x000000ff4800720c */ /* 0x000fe20003fa5270 */
[----:B------:R-:W-:Y:S01]  /*33d0*/  FFMA.FTZ R72, R19, R16, 1.1641532182693481445e-10 ;  /* 0x2f00000013487423 */ /* 0x000fe20000010010 */
[----:B------:R-:W-:Y:S01]  /*33e0*/  SEL R76, RZ, 0x1, P2 ;  /* 0x00000001ff4c7807 */ /* 0x000fe20001000000 */
[----:B------:R-:W-:Y:S01]  /*33f0*/  FMUL.FTZ R19, R74, R13 ;  /* 0x0000000d4a137220 */ /* 0x000fe20000410000 */
[----:B------:R-:W-:Y:S01]  /*3400*/  ISETP.NE.AND P6, PT, R80, RZ, PT ;  /* 0x000000ff5000720c */ /* 0x000fe20003fc5270 */
[----:B------:R-:W-:Y:S01]  /*3410*/  @P0 HADD2.F32 R78, -RZ, R23.H1_H1 ;  /* 0x30000017ff4e0230 */ /* 0x000fe20000004100 */
[----:B------:R-:W-:Y:S01]  /*3420*/  FSETP.GTU.FTZ.AND P2, PT, R72, R15, PT ;  /* 0x0000000f4800720b */ /* 0x000fe20003f5c000 */
[----:B------:R-:W1:Y:S01]  /*3430*/  LDC.64 R86, c[0x0][0x240] ;  /* 0x00009000ff567b82 */ /* 0x000e620000000a00 */
[----:B------:R-:W-:Y:S01]  /*3440*/  SEL R75, RZ, 0x1, P1 ;  /* 0x00000001ff4b7807 */ /* 0x000fe20000800000 */
[----:B------:R-:W-:Y:S01]  /*3450*/  FMUL.FTZ R19, R19, R14 ;  /* 0x0000000e13137220 */ /* 0x000fe20000410000 */
[----:B------:R-:W-:Y:S01]  /*3460*/  SEL R80, RZ, 0x1, P5 ;  /* 0x00000001ff507807 */ /* 0x000fe20002800000 */
[----:B------:R-:W-:Y:S01]  /*3470*/  IMAD.WIDE.U32 R76, R76, 0x1000000, RZ ;  /* 0x010000004c4c7825 */ /* 0x000fe200078e00ff */
[----:B------:R-:W-:-:S02]  /*3480*/  SEL R79, RZ, 0x100, P4 ;  /* 0x00000100ff4f7807 */ /* 0x000fc40002000000 */
[----:B------:R-:W-:Y:S01]  /*3490*/  SEL R83, RZ, 0x1000000, P2 ;  /* 0x01000000ff537807 */ /* 0x000fe20001000000 */
[----:B------:R-:W2:Y:S01]  /*34a0*/  @P0 LDC.64 R72, c[0x0][0x230] ;  /* 0x00008c00ff480b82 */ /* 0x000ea20000000a00 */
[----:B------:R-:W-:Y:S01]  /*34b0*/  IMAD.WIDE.U32 R74, R75, 0x10000, RZ ;  /* 0x000100004b4a7825 */ /* 0x000fe200078e00ff */
[----:B------:R-:W-:Y:S02]  /*34c0*/  FSEL R19, R19, RZ, !P2 ;  /* 0x000000ff13137208 */ /* 0x000fe40005000000 */
[----:B------:R-:W-:Y:S01]  /*34d0*/  SEL R85, RZ, 0x1, P6 ;  /* 0x00000001ff557807 */ /* 0x000fe20003000000 */
[----:B------:R-:W-:Y:S01]  /*34e0*/  IMAD.WIDE.U32 R80, R80, 0x100, RZ ;  /* 0x0000010050507825 */ /* 0x000fe200078e00ff */
[----:B------:R-:W-:-:S03]  /*34f0*/  LOP3.LUT R79, R79, R83, R82, 0xfe, !PT ;  /* 0x000000534f4f7212 */ /* 0x000fc600078efe52 */
[----:B------:R-:W-:Y:S01]  /*3500*/  @P0 FADD.FTZ R19, R19, R78 ;  /* 0x0000004e13130221 */ /* 0x000fe20000010000 */
[----:B------:R-:W-:Y:S01]  /*3510*/  F2FP.F16.F32.PACK_AB R78, R17, R12 ;  /* 0x0000000c114e723e */ /* 0x000fe200000000ff */
[C---:B0-----:R-:W-:Y:S01]  /*3520*/  IMAD.WIDE.U32 R82, R7.reuse, 0x10, R90 ;  /* 0x0000001007527825 */ /* 0x041fe200078e005a */
[----:B------:R-:W-:Y:S02]  /*3530*/  LOP3.LUT R84, R80, R76, R74, 0xfe, !PT ;  /* 0x0000004c50547212 */ /* 0x000fe400078efe4a */
[----:B------:R-:W-:Y:S02]  /*3540*/  SEL R76, RZ, 0x1, P3 ;  /* 0x00000001ff4c7807 */ /* 0x000fe40001800000 */
[C---:B------:R-:W-:Y:S02]  /*3550*/  IADD3 R80, R7.reuse, 0x20, RZ ;  /* 0x0000002007507810 */ /* 0x040fe40007ffe0ff */
[----:B------:R-:W-:Y:S01]  /*3560*/  LOP3.LUT R84, R84, R85, RZ, 0xfc, !PT ;  /* 0x0000005554547212 */ /* 0x000fe200078efcff */
[----:B-1----:R-:W-:Y:S01]  /*3570*/  IMAD.WIDE.U32 R88, R7, 0x8, R86 ;  /* 0x0000000807587825 */ /* 0x002fe200078e0056 */
[----:B------:R-:W-:-:S02]  /*3580*/  LOP3.LUT R85, R77, R79, R76, 0xfe, !PT ;  /* 0x0000004f4d557212 */ /* 0x000fc400078efe4c */
[----:B------:R-:W-:Y:S02]  /*3590*/  F2FP.F16.F32.PACK_AB R77, R11, R10 ;  /* 0x0000000a0b4d723e */ /* 0x000fe400000000ff */
[----:B------:R-:W-:Y:S02]  /*35a0*/  F2FP.F16.F32.PACK_AB R76, R9, R8 ;  /* 0x00000008094c723e */ /* 0x000fe400000000ff */
[----:B------:R-:W-:Y:S01]  /*35b0*/  F2FP.F16.F32.PACK_AB R79, R19, R18 ;  /* 0x00000012134f723e */ /* 0x000fe200000000ff */
[----:B--2---:R-:W-:Y:S01]  /*35c0*/  @P0 IMAD.WIDE.U32 R92, R80, 0x10, R72 ;  /* 0x00000010505c0825 */ /* 0x004fe200078e0048 */
[----:B------:R-:W-:-:S03]  /*35d0*/  LOP3.LUT R85, R81, R85, R75, 0xfe, !PT ;  /* 0x0000005551557212 */ /* 0x000fc600078efe4b */
[----:B------:R-:W-:Y:S01]  /*35e0*/  IMAD.WIDE.U32 R72, R80, 0x10, R96 ;  /* 0x0000001050487825 */ /* 0x000fe200078e0060 */
        /* <DEDUP_REMOVED lines=16> */
.L_x_12636:
[----:B------:R-:W-:-:S07]  /*36f0*/  IMAD.MOV.U32 R76, RZ, RZ, R106 ;  /* 0x000000ffff4c7224 */ /* 0x000fce00078e006a */
.L_x_12637:
[----:B------:R-:W-:Y:S05]  /*3700*/  BSYNC B1 ;  /* 0x0000000000017941 */ /* 0x000fea0003800000 */
.L_x_12635:
        /* <DEDUP_REMOVED lines=16> */
.L_x_12641:
[----:B------:R-:W-:Y:S05]  /*3810*/  BSYNC B2 ;  /* 0x0000000000027941 */ /* 0x000fea0003800000 */
.L_x_12640:
        /* <DEDUP_REMOVED lines=42> */
.L_x_12639:
[----:B------:R-:W-:Y:S05]  /*3ac0*/  BSYNC B1 ;  /* 0x0000000000017941 */ /* 0x000fea0003800000 */
.L_x_12638:
[----:B------:R-:W-:Y:S01]  /*3ad0*/  I2FP.F32.U32 R77, R76 ;  /* 0x0000004c004d7245 */ /* 0x000fe20000201000 */
[----:B-----5:R-:W-:Y:S01]  /*3ae0*/  HADD2.F32 R78, -RZ, R72.H0_H0 ;  /* 0x20000048ff4e7230 */ /* 0x020fe20000004100 */
        /* <DEDUP_REMOVED lines=20> */
.L_x_12643:
[----:B------:R-:W-:-:S07]  /*3c30*/  MOV R77, R106 ;  /* 0x0000006a004d7202 */ /* 0x000fce0000000f00 */
.L_x_12644:
[----:B------:R-:W-:Y:S05]  /*3c40*/  BSYNC B1 ;  /* 0x0000000000017941 */ /* 0x000fea0003800000 */
.L_x_12642:
        /* <DEDUP_REMOVED lines=16> */
.L_x_12648:
[----:B------:R-:W-:Y:S05]  /*3d50*/  BSYNC B2 ;  /* 0x0000000000027941 */ /* 0x000fea0003800000 */
.L_x_12647:
        /* <DEDUP_REMOVED lines=42> */
.L_x_12646:
[----:B------:R-:W-:Y:S05]  /*4000*/  BSYNC B1 ;  /* 0x0000000000017941 */ /* 0x000fea0003800000 */
.L_x_12645:
        /* <DEDUP_REMOVED lines=22> */
.L_x_12650:
[----:B------:R-:W-:-:S07]  /*4170*/  MOV R72, R106 ;  /* 0x0000006a00487202 */ /* 0x000fce0000000f00 */
.L_x_12651:
[----:B------:R-:W-:Y:S05]  /*4180*/  BSYNC B1 ;  /* 0x0000000000017941 */ /* 0x000fea0003800000 */
.L_x_12649:
        /* <DEDUP_REMOVED lines=16> */
.L_x_12655:
[----:B------:R-:W-:Y:S05]  /*4290*/  BSYNC B2 ;  /* 0x0000000000027941 */ /* 0x000fea0003800000 */
.L_x_12654:
        /* <DEDUP_REMOVED lines=42> */
.L_x_12653:
[----:B------:R-:W-:Y:S05]  /*4540*/  BSYNC B1 ;  /* 0x0000000000017941 */ /* 0x000fea0003800000 */
.L_x_12652:
        /* <DEDUP_REMOVED lines=21> */
.L_x_12657:
[----:B------:R-:W-:-:S07]  /*46a0*/  MOV R72, R106 ;  /* 0x0000006a00487202 */ /* 0x000fce0000000f00 */
.L_x_12658:
[----:B------:R-:W-:Y:S05]  /*46b0*/  BSYNC B1 ;  /* 0x0000000000017941 */ /* 0x000fea0003800000 */
.L_x_12656:
        /* <DEDUP_REMOVED lines=16> */
.L_x_12662:
[----:B------:R-:W-:Y:S05]  /*47c0*/  BSYNC B2 ;  /* 0x0000000000027941 */ /* 0x000fea0003800000 */
.L_x_12661:
        /* <DEDUP_REMOVED lines=42> */
.L_x_12660:
[----:B------:R-:W-:Y:S05]  /*4a70*/  BSYNC B1 ;  /* 0x0000000000017941 */ /* 0x000fea0003800000 */
.L_x_12659:
        /* <DEDUP_REMOVED lines=21> */
.L_x_12664:
[----:B------:R-:W-:-:S07]  /*4bd0*/  IMAD.MOV.U32 R85, RZ, RZ, R106 ;  /* 0x000000ffff557224 */ /* 0x000fce00078e006a */
.L_x_12665:
[----:B------:R-:W-:Y:S05]  /*4be0*/  BSYNC B1 ;  /* 0x0000000000017941 */ /* 0x000fea0003800000 */
.L_x_12663:
        /* <DEDUP_REMOVED lines=16> */
.L_x_12669:
[----:B------:R-:W-:Y:S05]  /*4cf0*/  BSYNC B2 ;  /* 0x0000000000027941 */ /* 0x000fea0003800000 */
.L_x_12668:
        /* <DEDUP_REMOVED lines=42> */
.L_x_12667:
[----:B------:R-:W-:Y:S05]  /*4fa0*/  BSYNC B1 ;  /* 0x0000000000017941 */ /* 0x000fea0003800000 */
.L_x_12666:
[----:B------:R-:W-:Y:S01]  /*4fb0*/  I2FP.F32.U32 R73, R85 ;  /* 0x0000005500497245 */ /* 0x000fe20000201000 */
[----:B------:R-:W-:Y:S01]  /*4fc0*/  HADD2.F32 R78, -RZ, R74.H0_H0 ;  /* 0x2000004aff4e7230 */ /* 0x000fe20000004100 */
[----:B------:R-:W-:Y:S01]  /*4fd0*/  ISETP.NE.AND P4, PT, R89, 0x1, PT ;  /* 0x000000015900780c */ /* 0x000fe20003f85270 */
[----:B------:R-:W-:Y:S02]  /*4fe0*/  BSSY B1, `(.L_x_12670) ;  /* 0x0000013000017945 */ /* 0x000fe40003800000 */
[----:B------:R-:W-:Y:S01]  /*4ff0*/  FFMA.FTZ R72, R73, R16, 1.1641532182693481445e-10 ;  /* 0x2f00000049487423 */ /* 0x000fe20000010010 */
[----:B------:R-:W-:Y:S01]  /*5000*/  FMUL.FTZ R73, R78, R13 ;  /* 0x0000000d4e497220 */ /* 0x000fe20000410000 */
[----:B------:R-:W-:-:S03]  /*5010*/  VIADD R78, R89, 0x1 ;  /* 0x00000001594e7836 */ /* 0x000fc60000000000 */
        /* <DEDUP_REMOVED lines=14> */
.L_x_12671:
[----:B------:R-:W-:-:S07]  /*5100*/  MOV R98, R106 ;  /* 0x0000006a00627202 */ /* 0x000fce0000000f00 */
.L_x_12672:
[----:B------:R-:W-:Y:S05]  /*5110*/  BSYNC B1 ;  /* 0x0000000000017941 */ /* 0x000fea0003800000 */
.L_x_12670:
        /* <DEDUP_REMOVED lines=16> */
.L_x_12676:
[----:B------:R-:W-:Y:S05]  /*5220*/  BSYNC B2 ;  /* 0x0000000000027941 */ /* 0x000fea0003800000 */
.L_x_12675:
        /* <DEDUP_REMOVED lines=42> */
.L_x_12674:
[----:B------:R-:W-:Y:S05]  /*54d0*/  BSYNC B1 ;  /* 0x0000000000017941 */ /* 0x000fea0003800000 */
.L_x_12673:
        /* <DEDUP_REMOVED lines=21> */
.L_x_12678:
[----:B------:R-:W-:-:S07]  /*5630*/  MOV R74, R106 ;  /* 0x0000006a004a7202 */ /* 0x000fce0000000f00 */
.L_x_12679:
[----:B------:R-:W-:Y:S05]  /*5640*/  BSYNC B1 ;  /* 0x0000000000017941 */ /* 0x000fea0003800000 */
.L_x_12677:
        /* <DEDUP_REMOVED lines=16> */
.L_x_12683:
[----:B------:R-:W-:Y:S05]  /*5750*/  BSYNC B2 ;  /* 0x0000000000027941 */ /* 0x000fea0003800000 */
.L_x_12682:
        /* <DEDUP_REMOVED lines=42> */
.L_x_12681:
[----:B------:R-:W-:Y:S05]  /*5a00*/  BSYNC B1 ;  /* 0x0000000000017941 */ /* 0x000fea0003800000 */
.L_x_12680:
        /* <DEDUP_REMOVED lines=21> */
.L_x_12685:
[----:B------:R-:W-:-:S07]  /*5b60*/  IMAD.MOV.U32 R74, RZ, RZ, R106 ;  /* 0x000000ffff4a7224 */ /* 0x000fce00078e006a */
.L_x_12686:
[----:B------:R-:W-:Y:S05]  /*5b70*/  BSYNC B1 ;  /* 0x0000000000017941 */ /* 0x000fea0003800000 */
.L_x_12684:
        /* <DEDUP_REMOVED lines=18> */
.L_x_12690:
[----:B------:R-:W-:Y:S05]  /*5ca0*/  BSYNC B2 ;  /* 0x0000000000027941 */ /* 0x000fea0003800000 */
.L_x_12689:
        /* <DEDUP_REMOVED lines=42> */
.L_x_12688:
[----:B------:R-:W-:Y:S05]  /*5f50*/  BSYNC B1 ;  /* 0x0000000000017941 */ /* 0x000fea0003800000 */
.L_x_12687:
[----:B------:R-:W-:Y:S01]  /*5f60*/  I2FP.F32.U32 R73, R74 ;  /* 0x0000004a00497245 */ /* 0x000fe20000201000 */
[----:B------:R-:W-:Y:S01]  /*5f70*/  HADD2.F32 R74, -RZ, R75.H1_H1 ;  /* 0x3000004bff4a7230 */ /* 0x000fe20000004100 */
[----:B------:R-:W-:Y:S01]  /*5f80*/  ISETP.NE.AND P6, PT, R76, RZ, PT ;  /* 0x000000ff4c00720c */ /* 0x000fe20003fc5270 */
[----:B------:R-:W-:Y:S01]  /*5f90*/  @P0 HADD2.F32 R103, -RZ, R23.H1_H1 ;  /* 0x30000017ff670230 */ /* 0x000fe20000004100 */
[----:B------:R-:W-:Y:S01]  /*5fa0*/  SEL R76, RZ, 0x1, P2 ;  /* 0x00000001ff4c7807 */ /* 0x000fe20001000000 */
[----:B------:R-:W-:Y:S01]  /*5fb0*/  FFMA.FTZ R72, R73, R16, 1.1641532182693481445e-10 ;  /* 0x2f00000049487423 */ /* 0x000fe20000010010 */
[----:B------:R-:W-:Y:S01]  /*5fc0*/  SEL R101, RZ, 0x10000, P5 ;  /* 0x00010000ff657807 */ /* 0x000fe20002800000 */
[----:B------:R-:W-:Y:S01]  /*5fd0*/  FMUL.FTZ R79, R74, R13 ;  /* 0x0000000d4a4f7220 */ /* 0x000fe20000410000 */
[----:B------:R-:W-:Y:S01]  /*5fe0*/  ISETP.NE.AND P5, PT, R77, RZ, PT ;  /* 0x000000ff4d00720c */ /* 0x000fe20003fa5270 */
[----:B------:R-:W-:Y:S01]  /*5ff0*/  IMAD.WIDE.U32 R76, R76, 0x1000000, RZ ;  /* 0x010000004c4c7825 */ /* 0x000fe200078e00ff */
[----:B------:R-:W-:-:S03]  /*6000*/  FSETP.GTU.FTZ.AND P2, PT, R72, R15, PT ;  /* 0x0000000f4800720b */ /* 0x000fc60003f5c000 */
[----:B------:R-:W-:Y:S01]  /*6010*/  FMUL.FTZ R79, R79, R14 ;  /* 0x0000000e4f4f7220 */ /* 0x000fe20000410000 */
[----:B------:R-:W0:Y:S01]  /*6020*/  @P0 LDC.64 R72, c[0x0][0x230] ;  /* 0x00008c00ff480b82 */ /* 0x000e220000000a00 */
[----:B------:R-:W-:Y:S02]  /*6030*/  SEL R98, RZ, 0x1, P1 ;  /* 0x00000001ff627807 */ /* 0x000fe40000800000 */
[----:B------:R-:W-:Y:S02]  /*6040*/  SEL R75, RZ, 0x1, P5 ;  /* 0x00000001ff4b7807 */ /* 0x000fe40002800000 */
[----:B------:R-:W-:Y:S01]  /*6050*/  SEL R78, RZ, 0x100, P4 ;  /* 0x00000100ff4e7807 */ /* 0x000fe20002000000 */
[----:B------:R-:W-:Y:S01]  /*6060*/  IMAD.WIDE.U32 R98, R98, 0x10000, RZ ;  /* 0x0001000062627825 */ /* 0x000fe200078e00ff */
[----:B------:R-:W-:Y:S02]  /*6070*/  SEL R100, RZ, 0x1000000, P2 ;  /* 0x01000000ff647807 */ /* 0x000fe40001000000 */
[----:B------:R-:W-:Y:S01]  /*6080*/  FSEL R92, R79, RZ, !P2 ;  /* 0x000000ff4f5c7208 */ /* 0x000fe20005000000 */
[----:B------:R-:W-:Y:S01]  /*6090*/  IMAD.WIDE.U32 R74, R75, 0x100, RZ ;  /* 0x000001004b4a7825 */ /* 0x000fe200078e00ff */
[----:B------:R-:W-:-:S03]  /*60a0*/  SEL R93, RZ, 0x1, P6 ;  /* 0x00000001ff5d7807 */ /* 0x000fc60003000000 */
[----:B------:R-:W-:Y:S01]  /*60b0*/  @P0 FADD.FTZ R92, R103, R92 ;  /* 0x0000005c675c0221 */ /* 0x000fe20000010000 */
[----:B------:R-:W-:Y:S01]  /*60c0*/  LOP3.LUT R98, R74, R76, R98, 0xfe, !PT ;  /* 0x0000004c4a627212 */ /* 0x000fe200078efe62 */
[----:B------:R-:W-:Y:S01]  /*60d0*/  IMAD.WIDE.U32 R102, R80, 0x10, R90 ;  /* 0x0000001050667825 */ /* 0x000fe200078e005a */
[----:B------:R-:W-:Y:S02]  /*60e0*/  LOP3.LUT R76, R78, R100, R101, 0xfe, !PT ;  /* 0x000000644e4c7212 */ /* 0x000fe400078efe65 */
[----:B------:R-:W-:Y:S02]  /*60f0*/  SEL R101, RZ, 0x1, P3 ;  /* 0x00000001ff657807 */ /* 0x000fe40001800000 */
[----:B------:R-:W-:Y:S01]  /*6100*/  LOP3.LUT R98, R98, R93, RZ, 0xfc, !PT ;  /* 0x0000005d62627212 */ /* 0x000fe200078efcff */
[----:B------:R-:W-:Y:S01]  /*6110*/  VIADD R93, R7, 0x40 ;  /* 0x00000040075d7836 */ /* 0x000fe20000000000 */
[----:B------:R-:W-:Y:S02]  /*6120*/  LOP3.LUT R101, R77, R76, R101, 0xfe, !PT ;  /* 0x0000004c4d657212 */ /* 0x000fe400078efe65 */
[----:B------:R-:W-:Y:S01]  /*6130*/  F2FP.F16.F32.PACK_AB R78, R88, R85 ;  /* 0x00000055584e723e */ /* 0x000fe200000000ff */
[----:B0-----:R-:W-:Y:S01]  /*6140*/  @P0 IMAD.WIDE.U32 R108, R93, 0x10, R72 ;  /* 0x000000105d6c0825 */ /* 0x001fe200078e0048 */
[----:B------:R-:W-:-:S02]  /*6150*/  F2FP.F16.F32.PACK_AB R77, R84, R83 ;  /* 0x00000053544d723e */ /* 0x000fc400000000ff */
[----:B------:R-:W-:Y:S01]  /*6160*/  F2FP.F16.F32.PACK_AB R76, R82, R81 ;  /* 0x00000051524c723e */ /* 0x000fe200000000ff */
[----:B------:R-:W-:Y:S01]  /*6170*/  IMAD.WIDE.U32 R72, R93, 0x10, R96 ;  /* 0x000000105d487825 */ /* 0x000fe200078e0060 */
[----:B------:R-:W-:Y:S02]  /*6180*/  F2FP.F16.F32.PACK_AB R79, R92, R89 ;  /* 0x000000595c4f723e */ /* 0x000fe400000000ff */
        /* <DEDUP_REMOVED lines=18> */
.L_x_12692:
[----:B------:R-:W-:-:S07]  /*62b0*/  MOV R98, R106 ;  /* 0x0000006a00627202 */ /* 0x000fce0000000f00 */
.L_x_12693:
[----:B------:R-:W-:Y:S05]  /*62c0*/  BSYNC B1 ;  /* 0x0000000000017941 */ /* 0x000fea0003800000 */
.L_x_12691:
        /* <DEDUP_REMOVED lines=16> */
.L_x_12697:
[----:B------:R-:W-:Y:S05]  /*63d0*/  BSYNC B2 ;  /* 0x0000000000027941 */ /* 0x000fea0003800000 */
.L_x_12696:
        /* <DEDUP_REMOVED lines=42> */
.L_x_12695:
[----:B------:R-:W-:Y:S05]  /*6680*/  BSYNC B1 ;  /* 0x0000000000017941 */ /* 0x000fea0003800000 */
.L_x_12694:
[----:B------:R-:W-:Y:S01]  /*6690*/  I2FP.F32.U32 R77, R98 ;  /* 0x00000062004d7245 */ /* 0x000fe20000201000 */
[----:B-----5:R-:W-:Y:S01]  /*66a0*/  HADD2.F32 R78, -RZ, R72.H0_H0 ;  /* 0x20000048ff4e7230 */ /* 0x020fe20000004100 */
        /* <DEDUP_REMOVED lines=20> */
.L_x_12699:
[----:B------:R-:W-:-:S07]  /*67f0*/  IMAD.MOV.U32 R97, RZ, RZ, R106 ;  /* 0x000000ffff617224 */ /* 0x000fce00078e006a */
.L_x_12700:
[----:B------:R-:W-:Y:S05]  /*6800*/  BSYNC B1 ;  /* 0x0000000000017941 */ /* 0x000fea0003800000 */
.L_x_12698:
        /* <DEDUP_REMOVED lines=16> */
.L_x_12704:
[----:B------:R-:W-:Y:S05]  /*6910*/  BSYNC B2 ;  /* 0x0000000000027941 */ /* 0x000fea0003800000 */
.L_x_12703:
        /* <DEDUP_REMOVED lines=42> */
.L_x_12702:
[----:B------:R-:W-:Y:S05]  /*6bc0*/  BSYNC B1 ;  /* 0x0000000000017941 */ /* 0x000fea0003800000 */
.L_x_12701:
        /* <DEDUP_REMOVED lines=22> */
.L_x_12706:
[----:B------:R-:W-:-:S07]  /*6d30*/  MOV R72, R106 ;  /* 0x0000006a00487202 */ /* 0x000fce0000000f00 */
.L_x_12707:
[----:B------:R-:W-:Y:S05]  /*6d40*/  BSYNC B1 ;  /* 0x0000000000017941 */ /* 0x000fea0003800000 */
.L_x_12705:
        /* <DEDUP_REMOVED lines=16> */
.L_x_12711:
[----:B------:R-:W-:Y:S05]  /*6e50*/  BSYNC B2 ;  /* 0x0000000000027941 */ /* 0x000fea0003800000 */
.L_x_12710:
        /* <DEDUP_REMOVED lines=42> */
.L_x_12709:
[----:B------:R-:W-:Y:S05]  /*7100*/  BSYNC B1 ;  /* 0x0000000000017941 */ /* 0x000fea0003800000 */
.L_x_12708:
        /* <DEDUP_REMOVED lines=21> */
.L_x_12713:
[----:B------:R-:W-:-:S07]  /*7260*/  MOV R72, R106 ;  /* 0x0000006a00487202 */ /* 0x000fce0000000f00 */
.L_x_12714:
[----:B------:R-:W-:Y:S05]  /*7270*/  BSYNC B1 ;  /* 0x0000000000017941 */ /* 0x000fea0003800000 */
.L_x_12712:
        /* <DEDUP_REMOVED lines=16> */
.L_x_12718:
[----:B------:R-:W-:Y:S05]  /*7380*/  BSYNC B2 ;  /* 0x0000000000027941 */ /* 0x000fea0003800000 */
.L_x_12717:
        /* <DEDUP_REMOVED lines=42> */
.L_x_12716:
[----:B------:R-:W-:Y:S05]  /*7630*/  BSYNC B1 ;  /* 0x0000000000017941 */ /* 0x000fea0003800000 */
.L_x_12715:
        /* <DEDUP_REMOVED lines=21> */
.L_x_12720:
[----:B------:R-:W-:-:S07]  /*7790*/  IMAD.MOV.U32 R98, RZ, RZ, R106 ;  /* 0x000000ffff627224 */ /* 0x000fce00078e006a */
.L_x_12721:
[----:B------:R-:W-:Y:S05]  /*77a0*/  BSYNC B1 ;  /* 0x0000000000017941 */ /* 0x000fea0003800000 */
.L_x_12719:
        /* <DEDUP_REMOVED lines=16> */
.L_x_12725:
[----:B------:R-:W-:Y:S05]  /*78b0*/  BSYNC B2 ;  /* 0x0000000000027941 */ /* 0x000fea0003800000 */
.L_x_12724:
        /* <DEDUP_REMOVED lines=42> */
.L_x_12723:
[----:B------:R-:W-:Y:S05]  /*7b60*/  BSYNC B1 ;  /* 0x0000000000017941 */ /* 0x000fea0003800000 */
.L_x_12722:
        /* <DEDUP_REMOVED lines=21> */
.L_x_12727:
[----:B------:R-:W-:-:S07]  /*7cc0*/  MOV R101, R106 ;  /* 0x0000006a00657202 */ /* 0x000fce0000000f00 */
.L_x_12728:
[----:B------:R-:W-:Y:S05]  /*7cd0*/  BSYNC B1 ;  /* 0x0000000000017941 */ /* 0x000fea0003800000 */
.L_x_12726:
        /* <DEDUP_REMOVED lines=16> */
.L_x_12732:
[----:B------:R-:W-:Y:S05]  /*7de0*/  BSYNC B2 ;  /* 0x0000000000027941 */ /* 0x000fea0003800000 */
.L_x_12731:
        /* <DEDUP_REMOVED lines=43> */
.L_x_12730:
[----:B------:R-:W-:Y:S05]  /*80a0*/  BSYNC B1 ;  /* 0x0000000000017941 */ /* 0x000fea0003800000 */
.L_x_12729:
        /* <DEDUP_REMOVED lines=21> */
.L_x_12734:
[----:B------:R-:W-:-:S07]  /*8200*/  IMAD.MOV.U32 R74, RZ, RZ, R106 ;  /* 0x000000ffff4a7224 */ /* 0x000fce00078e006a */
.L_x_12735:
[----:B------:R-:W-:Y:S05]  /*8210*/  BSYNC B1 ;  /* 0x0000000000017941 */ /* 0x000fea0003800000 */
.L_x_12733:
        /* <DEDUP_REMOVED lines=16> */
.L_x_12739:
[----:B------:R-:W-:Y:S05]  /*8320*/  BSYNC B2 ;  /* 0x0000000000027941 */ /* 0x000fea0003800000 */
.L_x_12738:
        /* <DEDUP_REMOVED lines=43> */
.L_x_12737:
[----:B------:R-:W-:Y:S05]  /*85e0*/  BSYNC B1 ;  /* 0x0000000000017941 */ /* 0x000fea0003800000 */
.L_x_12736:
        /* <DEDUP_REMOVED lines=21> */
.L_x_12741:
[----:B------:R-:W-:-:S07]  /*8740*/  MOV R74, R106 ;  /* 0x0000006a004a7202 */ /* 0x000fce0000000f00 */
.L_x_12742:
[----:B------:R-:W-:Y:S05]  /*8750*/  BSYNC B1 ;  /* 0x0000000000017941 */ /* 0x000fea0003800000 */
.L_x_12740:
        /* <DEDUP_REMOVED lines=18> */
.L_x_12746:
[----:B------:R-:W-:Y:S05]  /*8880*/  BSYNC B2 ;  /* 0x0000000000027941 */ /* 0x000fea0003800000 */
.L_x_12745:
        /* <DEDUP_REMOVED lines=42> */
[----:B------:R-:W-:-:S08]  /*8b30*/  LOP3.LUT R95, R95, UR33, R76, 0x96, !PT ;  /* 0x000000215f5f7c12 */ /* 0x000fd0000f8e964c */
.L_x_12744:
[----:B------:R-:W-:Y:S05]  /*8b40*/  BSYNC B1 ;  /* 0x0000000000017941 */ /* 0x000fea0003800000 */
.L_x_12743:
[----:B------:R-:W-:Y:S01]  /*8b50*/  FADD.FTZ R72, RZ, R8 ;  /* 0x00000008ff487221 */ /* 0x000fe20000010000 */
[----:B------:R-:W-:Y:S01]  /*8b60*/  SEL R77, RZ, 0x1, P1 ;  /* 0x00000001ff4d7807 */ /* 0x000fe20000800000 */
[----:B------:R-:W-:Y:S01]  /*8b70*/  @P0 HADD2.F32 R109, -RZ, R23.H1_H1 ;  /* 0x30000017ff6d0230 */ /* 0x000fe20000004100 */
[----:B------:R-:W-:Y:S01]  /*8b80*/  SEL R76, RZ, 0x1, P2 ;  /* 0x00000001ff4c7807 */ /* 0x000fe20001000000 */
[----:B------:R-:W-:Y:S01]  /*8b90*/  FADD.FTZ R73, R72, R9 ;  /* 0x0000000948497221 */ /* 0x000fe20000010000 */
[----:B------:R-:W-:Y:S01]  /*8ba0*/  ISETP.NE.AND P2, PT, R104, RZ, PT ;  /* 0x000000ff6800720c */ /* 0x000fe20003f45270 */
[----:B------:R-:W-:Y:S01]  /*8bb0*/  IMAD.WIDE.U32 R90, R93, 0x10, R90 ;  /* 0x000000105d5a7825 */ /* 0x000fe200078e005a */
[----:B------:R-:W-:-:S03]  /*8bc0*/  ISETP.NE.AND P6, PT, R102, RZ, PT ;  /* 0x000000ff6600720c */ /* 0x000fc60003fc5270 */
[----:B------:R-:W-:Y:S01]  /*8bd0*/  FADD.FTZ R72, R73, R10 ;  /* 0x0000000a49487221 */ /* 0x000fe20000010000 */
[----:B------:R-:W-:Y:S01]  /*8be0*/  SEL R107, RZ, 0x10000, P5 ;  /* 0x00010000ff6b7807 */ /* 0x000fe20002800000 */
[----:B------:R-:W-:Y:S01]  /*8bf0*/  IMAD.WIDE.U32 R86, R93, 0x8, R86 ;  /* 0x000000085d567825 */ /* 0x000fe200078e0056 */
[----:B------:R-:W-:-:S03]  /*8c00*/  SEL R102, RZ, 0x100, P4 ;  /* 0x00000100ff667807 */ /* 0x000fc60002000000 */
[----:B------:R-:W-:Y:S01]  /*8c10*/  FADD.FTZ R73, R72, R11 ;  /* 0x0000000b48497221 */ /* 0x000fe20000010000 */
[----:B------:R-:W-:Y:S01]  /*8c20*/  SEL R79, RZ, 0x1, P6 ;  /* 0x00000001ff4f7807 */ /* 0x000fe20003000000 */
[----:B------:R-:W-:Y:S02]  /*8c30*/  UMOV UR8, 0xffffffff ;  /* 0xffffffff00087882 */ /* 0x000fe40000000000 */
[----:B------:R-:W-:-:S04]  /*8c40*/  FADD.FTZ R72, R73, R12 ;  /* 0x0000000c49487221 */ /* 0x000fc80000010000 */
[----:B------:R-:W-:-:S04]  /*8c50*/  FADD.FTZ R73, R72, R17 ;  /* 0x0000001148497221 */ /* 0x000fc80000010000 */
[----:B------:R-:W-:Y:S01]  /*8c60*/  FADD.FTZ R72, R73, R18 ;  /* 0x0000001249487221 */ /* 0x000fe20000010000 */
[----:B------:R-:W-:-:S03]  /*8c70*/  I2FP.F32.U32 R73, R74 ;  /* 0x0000004a00497245 */ /* 0x000fc60000201000 */
[----:B------:R-:W-:Y:S01]  /*8c80*/  FADD.FTZ R74, R72, R19 ;  /* 0x00000013484a7221 */ /* 0x000fe20000010000 */
[----:B------:R-:W-:Y:S02]  /*8c90*/  HADD2.F32 R72, -RZ, R75.H1_H1 ;  /* 0x3000004bff487230 */ /* 0x000fe40000004100 */
[----:B------:R-:W-:Y:S01]  /*8ca0*/  FFMA.FTZ R16, R73, R16, 1.1641532182693481445e-10 ;  /* 0x2f00000049107423 */ /* 0x000fe20000010010 */
[----:B------:R-:W-:Y:S02]  /*8cb0*/  FADD.FTZ R75, R74, R81 ;  /* 0x000000514a4b7221 */ /* 0x000fe40000010000 */
[----:B------:R-:W-:Y:S02]  /*8cc0*/  FMUL.FTZ R13, R72, R13 ;  /* 0x0000000d480d7220 */ /* 0x000fe40000410000 */
[----:B------:R-:W-:Y:S01]  /*8cd0*/  FSETP.GTU.FTZ.AND P1, PT, R16, R15, PT ;  /* 0x0000000f1000720b */ /* 0x000fe20003f3c000 */
[----:B------:R-:W-:Y:S01]  /*8ce0*/  FADD.FTZ R72, R75, R82 ;  /* 0x000000524b487221 */ /* 0x000fe20000010000 */
[----:B------:R-:W-:Y:S01]  /*8cf0*/  FMUL.FTZ R13, R13, R14 ;  /* 0x0000000e0d0d7220 */ /* 0x000fe20000410000 */
[----:B------:R-:W-:-:S02]  /*8d00*/  SEL R14, RZ, 0x1, P2 ;  /* 0x00000001ff0e7807 */ /* 0x000fc40001000000 */
[----:B------:R-:W-:Y:S01]  /*8d10*/  FADD.FTZ R15, R72, R83 ;  /* 0x00000053480f7221 */ /* 0x000fe20000010000 */
[----:B------:R-:W-:Y:S01]  /*8d20*/  IMAD.WIDE.U32 R72, R76, 0x1000000, RZ ;  /* 0x010000004c487825 */ /* 0x000fe200078e00ff */
[----:B------:R-:W-:-:S03]  /*8d30*/  SEL R104, RZ, 0x1000000, P1 ;  /* 0x01000000ff687807 */ /* 0x000fc60000800000 */
[----:B------:R-:W-:Y:S01]  /*8d40*/  FADD.FTZ R16, R15, R84 ;  /* 0x000000540f107221 */ /* 0x000fe20000010000 */
[----:B------:R-:W-:-:S04]  /*8d50*/  IMAD.WIDE.U32 R76, R77, 0x10000, RZ ;  /* 0x000100004d4c7825 */ /* 0x000fc800078e00ff */
[----:B------:R-:W-:Y:S01]  /*8d60*/  FADD.FTZ R75, R16, R85 ;  /* 0x00000055104b7221 */ /* 0x000fe20000010000 */
[----:B------:R-:W-:Y:S01]  /*8d70*/  IMAD.WIDE.U32 R14, R14, 0x100, RZ ;  /* 0x000001000e0e7825 */ /* 0x000fe200078e00ff */
[----:B------:R-:W-:-:S03]  /*8d80*/  FSEL R16, R13, RZ, !P1 ;  /* 0x000000ff0d107208 */ /* 0x000fc60004800000 */
[----:B------:R-:W-:Y:S01]  /*8d90*/  FADD.FTZ R74, R75, R88 ;  /* 0x000000584b4a7221 */ /* 0x000fe20000010000 */
[----:B------:R-:W-:Y:S02]  /*8da0*/  LOP3.LUT R75, R102, R104, R107, 0xfe, !PT ;  /* 0x00000068664b7212 */ /* 0x000fe400078efe6b */
[----:B------:R-:W-:Y:S01]  /*8db0*/  LOP3.LUT R14, R14, R72, R76, 0xfe, !PT ;  /* 0x000000480e0e7212 */ /* 0x000fe200078efe4c */
[----:B------:R-:W-:Y:S01]  /*8dc0*/  FADD.FTZ R13, R74, R89 ;  /* 0x000000594a0d7221 */ /* 0x000fe20000010000 */
[----:B------:R-:W-:Y:S01]  /*8dd0*/  SEL R72, RZ, 0x1, P3 ;  /* 0x00000001ff487807 */ /* 0x000fe20001800000 */
[----:B------:R-:W-:Y:S01]  /*8de0*/  @P0 FADD.FTZ R16, R109, R16 ;  /* 0x000000106d100221 */ /* 0x000fe20000010000 */
[----:B------:R-:W-:Y:S01]  /*8df0*/  LOP3.LUT R14, R14, R79, RZ, 0xfc, !PT ;  /* 0x0000004f0e0e7212 */ /* 0x000fe200078efcff */
[----:B------:R-:W-:Y:S01]  /*8e00*/  FADD.FTZ R13, R13, R92 ;  /* 0x0000005c0d0d7221 */ /* 0x000fe20000010000 */
[----:B------:R-:W-:Y:S02]  /*8e10*/  LOP3.LUT R79, R73, R75, R72, 0xfe, !PT ;  /* 0x0000004b494f7212 */ /* 0x000fe400078efe48 */
[----:B------:R-:W-:Y:S01]  /*8e20*/  F2FP.F16.F32.PACK_AB R74, R103, R98 ;  /* 0x00000062674a723e */ /* 0x000fe200000000ff */
[----:B------:R-:W-:Y:S01]  /*8e30*/  FADD.FTZ R76, R13, R96 ;  /* 0x000000600d4c7221 */ /* 0x000fe20000010000 */
[----:B------:R-:W-:-:S02]  /*8e40*/  F2FP.F16.F32.PACK_AB R73, R100, R97 ;  /* 0x000000616449723e */ /* 0x000fc400000000ff */
[----:B------:R-:W-:Y:S01]  /*8e50*/  F2FP.F16.F32.PACK_AB R72, R99, R96 ;  /* 0x000000606348723e */ /* 0x000fe200000000ff */
[----:B------:R-:W-:Y:S01]  /*8e60*/  FADD.FTZ R76, R76, R99 ;  /* 0x000000634c4c7221 */ /* 0x000fe20000010000 */
[----:B------:R-:W-:Y:S02]  /*8e70*/  F2FP.F16.F32.PACK_AB R75, R16, R101 ;  /* 0x00000065104b723e */ /* 0x000fe400000000ff */
        /* <DEDUP_REMOVED lines=80> */
.L_x_12760:
[----:B------:R-:W-:Y:S01]  /*9380*/  FMUL.FTZ R6, R13, R13 ;  /* 0x0000000d0d067220 */ /* 0x000fe20000410000 */
        /* <DEDUP_REMOVED lines=8> */
[C---:B------:R-:W-:Y:S01]  /*9410*/  FADD.FTZ R102, -R74.reuse, R17 ;  /* 0x000000114a667221 */ /* 0x040fe20000010100 */
[C---:B------:R-:W-:Y:S01]  /*9420*/  FADD.FTZ R76, -R74.reuse, R8 ;  /* 0x000000084a4c7221 */ /* 0x040fe20000010100 */
[C---:B------:R-:W-:Y:S01]  /*9430*/  FADD.FTZ R86, -R74.reuse, R9 ;  /* 0x000000094a567221 */ /* 0x040fe20000010100 */
[----:B------:R-:W0:Y:S01]  /*9440*/  MUFU.RSQ R17, R6 ;  /* 0x0000000600117308 */ /* 0x000e220000001400 */
[----:B------:R-:W2:Y:S01]  /*9450*/  LDC.64 R8, c[0x0][0x2b8] ;  /* 0x0000ae00ff087b82 */ /* 0x000ea20000000a00 */
[C---:B------:R-:W-:Y:S01]  /*9460*/  FADD.FTZ R90, -R74.reuse, R11 ;  /* 0x0000000b4a5a7221 */ /* 0x040fe20000010100 */
[C---:B------:R-:W-:Y:S01]  /*9470*/  FADD.FTZ R18, -R74.reuse, R18 ;  /* 0x000000124a127221 */ /* 0x040fe20000010100 */
[C---:B------:R-:W-:Y:S01]  /*9480*/  FADD.FTZ R12, -R74.reuse, R12 ;  /* 0x0000000c4a0c7221 */ /* 0x040fe20000010100 */
[C---:B------:R-:W-:Y:S01]  /*9490*/  FADD.FTZ R108, -R74.reuse, R81 ;  /* 0x000000514a6c7221 */ /* 0x040fe20000010100 */
[C---:B------:R-:W-:Y:S01]  /*94a0*/  FADD.FTZ R110, -R74.reuse, R83 ;  /* 0x000000534a6e7221 */ /* 0x040fe20000010100 */
[C---:B------:R-:W-:Y:S01]  /*94b0*/  FADD.FTZ R84, -R74.reuse, R84 ;  /* 0x000000544a547221 */ /* 0x040fe20000010100 */
[C---:B------:R-:W-:Y:S01]  /*94c0*/  FADD.FTZ R82, -R74.reuse, R82 ;  /* 0x000000524a527221 */ /* 0x040fe20000010100 */
[----:B------:R-:W3:Y:S01]  /*94d0*/  @!P0 LDC.64 R14, c[0x0][0x258] ;  /* 0x00009600ff0e8b82 */ /* 0x000ee20000000a00 */
[C---:B------:R-:W-:Y:S01]  /*94e0*/  FADD.FTZ R112, -R74.reuse, R85 ;  /* 0x000000554a707221 */ /* 0x040fe20000010100 */
[C---:B------:R-:W-:Y:S01]  /*94f0*/  FADD.FTZ R10, -R74.reuse, R10 ;  /* 0x0000000a4a0a7221 */ /* 0x040fe20000010100 */
[----:B------:R-:W-:Y:S01]  /*9500*/  FADD.FTZ R104, -R74, R19 ;  /* 0x000000134a687221 */ /* 0x000fe20000010100 */
[----:B-1----:R-:W-:-:S04]  /*9510*/  @!P0 IMAD.WIDE R72, R0, 0x4, R72 ;  /* 0x0000000400488825 */ /* 0x002fc800078e0248 */
[C---:B------:R-:W-:Y:S01]  /*9520*/  FADD.FTZ R88, -R74.reuse, R88 ;  /* 0x000000584a587221 */ /* 0x040fe20000010100 */
[C---:B------:R-:W-:Y:S01]  /*9530*/  FADD.FTZ R114, -R74.reuse, R89 ;  /* 0x000000594a727221 */ /* 0x040fe20000010100 */
[----:B------:R-:W-:Y:S01]  /*9540*/  FADD.FTZ R92, -R74, R92 ;  /* 0x0000005c4a5c7221 */ /* 0x000fe20000010100 */
[C---:B0-----:R-:W-:Y:S01]  /*9550*/  FMUL.FTZ R11, R17.reuse, R76 ;  /* 0x0000004c110b7220 */ /* 0x041fe20000410000 */
[C---:B------:R-:W-:Y:S01]  /*9560*/  FMUL.FTZ R86, R17.reuse, R86 ;  /* 0x0000005611567220 */ /* 0x040fe20000410000 */
[----:B------:R0:W-:Y:S01]  /*9570*/  @!P0 STG.E desc[UR4][R72.64], R13 ;  /* 0x0000000d48008986 */ /* 0x0001e2000c101904 */
[C---:B------:R-:W-:Y:S01]  /*9580*/  FMUL.FTZ R81, R17.reuse, R18 ;  /* 0x0000001211517220 */ /* 0x040fe20000410000 */
[----:B------:R-:W-:Y:S01]  /*9590*/  FMUL.FTZ R79, R17, R12 ;  /* 0x0000000c114f7220 */ /* 0x000fe20000410000 */
        /* <DEDUP_REMOVED lines=9> */
[----:B0-----:R-:W-:Y:S01]  /*9630*/  FFMA.FTZ R13, R44, R11, R68 ;  /* 0x0000000b2c0d7223 */ /* 0x001fe20000010044 */
[----:B------:R-:W-:Y:S01]  /*9640*/  FFMA.FTZ R11, R42, R81, R66 ;  /* 0x000000512a0b7223 */ /* 0x000fe20000010042 */
[----:B--2---:R-:W-:-:S04]  /*9650*/  IMAD.WIDE.U32 R80, R80, 0x10, R8 ;  /* 0x0000001050507825 */ /* 0x004fc800078e0008 */
[C---:B------:R-:W-:Y:S01]  /*9660*/  FMUL.FTZ R90, R17.reuse, R90 ;  /* 0x0000005a115a7220 */ /* 0x040fe20000410000 */
[----:B------:R-:W-:Y:S01]  /*9670*/  FADD.FTZ R96, -R74, R96 ;  /* 0x000000604a607221 */ /* 0x000fe20000010100 */
[----:B------:R-:W-:Y:S01]  /*9680*/  F2FP.F16.F32.PACK_AB R8, R86, R13 ;  /* 0x0000000d5608723e */ /* 0x000fe200000000ff */
[----:B------:R-:W-:Y:S01]  /*9690*/  FFMA.FTZ R13, R38, R85, R62 ;  /* 0x00000055260d7223 */ /* 0x000fe2000001003e */
[C---:B------:R-:W-:Y:S01]  /*96a0*/  FADD.FTZ R116, -R74.reuse, R99 ;  /* 0x000000634a747221 */ /* 0x040fe20000010100 */
[C---:B------:R-:W-:Y:S01]  /*96b0*/  FADD.FTZ R118, -R74.reuse, R97 ;  /* 0x000000614a767221 */ /* 0x040fe20000010100 */
[C---:B------:R-:W-:Y:S01]  /*96c0*/  FADD.FTZ R100, -R74.reuse, R100 ;  /* 0x000000644a647221 */ /* 0x040fe20000010100 */
[----:B------:R-:W-:Y:S01]  /*96d0*/  FADD.FTZ R98, -R74, R98 ;  /* 0x000000624a627221 */ /* 0x000fe20000010100 */
[----:B------:R-:W-:Y:S01]  /*96e0*/  F2FP.F16.F32.PACK_AB R13, R12, R13 ;  /* 0x0000000d0c0d723e */ /* 0x000fe200000000ff */
[----:B------:R-:W-:Y:S01]  /*96f0*/  FADD.FTZ R120, -R74, R103 ;  /* 0x000000674a787221 */ /* 0x000fe20000010100 */
[----:B------:R-:W-:Y:S01]  /*9700*/  F2FP.F16.F32.PACK_AB R12, R82, R83 ;  /* 0x00000053520c723e */ /* 0x000fe200000000ff */
[----:B------:R-:W-:Y:S01]  /*9710*/  FADD.FTZ R122, -R74, R101 ;  /* 0x000000654a7a7221 */ /* 0x000fe20000010100 */
[----:B---3--:R-:W-:Y:S01]  /*9720*/  @!P0 IMAD.WIDE R14, R0, 0x4, R14 ;  /* 0x00000004000e8825 */ /* 0x008fe200078e020e */
[----:B------:R-:W0:Y:S03]  /*9730*/  LDC.64 R82, c[0x0][0x210] ;  /* 0x00008400ff527b82 */ /* 0x000e260000000a00 */
[----:B------:R-:W-:Y:S01]  /*9740*/  FADD.FTZ R74, -R74, R16 ;  /* 0x000000104a4a7221 */ /* 0x000fe20000010100 */
        /* <DEDUP_REMOVED lines=17> */
[----:B------:R-:W-:Y:S01]  /*9860*/  F2FP.F16.F32.PACK_AB R9, R90, R19 ;  /* 0x000000135a09723e */ /* 0x000fe200000000ff */
        /* <DEDUP_REMOVED lines=9> */
[----:B------:R-:W-:Y:S01]  /*9900*/  F2FP.F16.F32.PACK_AB R19, R74, R19 ;  /* 0x000000134a13723e */ /* 0x000fe200000000ff */
[----:B-1----:R-:W-:Y:S01]  /*9910*/  FFMA.FTZ R14, R32, R87, R56 ;  /* 0x00000057200e7223 */ /* 0x002fe20000010038 */
[----:B------:R-:W-:Y:S01]  /*9920*/  FFMA.FTZ R17, R33, R88, R57 ;  /* 0x0000005821117223 */ /* 0x000fe20000010039 */
[----:B------:R-:W-:Y:S01]  /*9930*/  FFMA.FTZ R15, R34, R89, R58 ;  /* 0x00000059220f7223 */ /* 0x000fe2000001003a */
[----:B------:R-:W-:Y:S01]  /*9940*/  FFMA.FTZ R16, R28, R73, R52 ;  /* 0x000000491c107223 */ /* 0x000fe20000010034 */
[----:B------:R-:W-:Y:S01]  /*9950*/  LEA R74, P1, R93, UR14, 0x4 ;  /* 0x0000000e5d4a7c11 */ /* 0x000fe2000f8220ff */
[----:B0-----:R-:W-:Y:S01]  /*9960*/  IMAD R0, R82, 0x4, R0 ;  /* 0x0000000452007824 */ /* 0x001fe200078e0200 */
[----:B------:R-:W-:Y:S01]  /*9970*/  F2FP.F16.F32.PACK_AB R14, R17, R14 ;  /* 0x0000000e110e723e */ /* 0x000fe200000000ff */
[----:B------:R-:W-:Y:S01]  /*9980*/  FFMA.FTZ R17, R30, R75, R54 ;  /* 0x0000004b1e117223 */ /* 0x000fe20000010036 */
[----:B------:R-:W-:Y:S01]  /*9990*/  FFMA.FTZ R75, R24, R77, R48 ;  /* 0x0000004d184b7223 */ /* 0x000fe20000010030 */
[----:B------:R-:W-:Y:S01]  /*99a0*/  FFMA.FTZ R77, R29, R6, R53 ;  /* 0x000000061d4d7223 */ /* 0x000fe20000010035 */
[----:B------:R-:W-:-:S02]  /*99b0*/  F2FP.F16.F32.PACK_AB R11, R104, R11 ;  /* 0x0000000b680b723e */ /* 0x000fc400000000ff */
[----:B------:R-:W-:Y:S02]  /*99c0*/  F2FP.F16.F32.PACK_AB R10, R79, R10 ;  /* 0x0000000a4f0a723e */ /* 0x000fe400000000ff */
        /* <DEDUP_REMOVED lines=8> */
[----:B------:R-:W-:-:S03]  /*9a50*/  ISETP.GE.AND P0, PT, R0, R83, PT ;  /* 0x000000530000720c */ /* 0x000fc60003f06270 */
[----:B------:R0:W-:Y:S10]  /*9a60*/  STG.E.128 desc[UR4][R74.64], R16 ;  /* 0x000000104a007986 */ /* 0x0001f4000c101d04 */
[----:B------:R-:W-:Y:S05]  /*9a70*/  @!P0 BRA `(.L_x_12748) ;  /* 0xffffff6c008c8947 */ /* 0x000fea000383ffff */
[----:B------:R-:W-:Y:S05]  /*9a80*/  BSYNC B0 ;  /* 0x0000000000007941 */ /* 0x000fea0003800000 */
.L_x_12578:
[----:B------:R-:W-:Y:S05]  /*9a90*/  EXIT ;  /* 0x000000000000794d */ /* 0x000fea0003800000 */
.L_x_12747:
        /* <DEDUP_REMOVED lines=8> */
.L_x_12750:
[----:B------:R-:W-:Y:S05]  /*9b20*/  BSYNC B1 ;  /* 0x0000000000017941 */ /* 0x000fea0003800000 */
.L_x_12749:
[----:B------:R-:W-:Y:S01]  /*9b30*/  MOV R6, R75 ;  /* 0x0000004b00067202 */ /* 0x000fe20000000f00 */
[----:B------:R-:W-:Y:S01]  /*9b40*/  HFMA2.MMA R79, -RZ, RZ, 0, 1.1920928955078125e-07 ;  /* 0x00000002ff4f7435 */ /* 0x000fe200000001ff */
[----:B------:R-:W-:Y:S01]  /*9b50*/  MOV R86, 0x1f ;  /* 0x0000001f00567802 */ /* 0x000fe20000000f00 */
[----:B------:R-:W-:Y:S01]  /*9b60*/  IMAD.MOV.U32 R76, RZ, RZ, -0x1 ;  /* 0xffffffffff4c7424 */ /* 0x000fe200078e00ff */
[----:B------:R-:W0:Y:S01]  /*9b70*/  LDC R14, c[0x0][0x290] ;  /* 0x0000a400ff0e7b82 */ /* 0x000e220000000800 */
[----:B------:R-:W-:-:S04]  /*9b80*/  FADD.FTZ R15, R13, R6 ;  /* 0x000000060d0f7221 */ /* 0x000fc80000010000 */
[----:B------:R-:W-:-:S07]  /*9b90*/  IMAD.MOV.U32 R77, RZ, RZ, R15 ;  /* 0x000000ffff4d7224 */ /* 0x000fce00078e000f */
[----:B0-----:R-:W-:Y:S05]  /*9ba0*/  WARPSYNC.COLLECTIVE R76, `(.L_x_12751) ;  /* 0x000000004c087348 */ /* 0x001fea0003c00000 */
[----:B------:R1:W2:Y:S02]  /*9bb0*/  SHFL.BFLY P1, R75, R77, R79, R86 ;  /* 0x0c00004f4d4b7389 */ /* 0x0002a40000020056 */
[----:B012---:R-:W-:Y:S01]  /*9bc0*/  ENDCOLLECTIVE ;  /* 0x000000000000791b */ /* 0x007fe20003800000 */
.L_x_12751:
[----:B------:R-:W-:Y:S01]  /*9bd0*/  IMAD.MOV.U32 R79, RZ, RZ, 0x4 ;  /* 0x00000004ff4f7424 */ /* 0x000fe200078e00ff */
[----:B------:R-:W-:-:S05]  /*9be0*/  MOV R6, R75 ;  /* 0x0000004b00067202 */ /* 0x000fca0000000f00 */
[----:B------:R-:W-:-:S05]  /*9bf0*/  FADD.FTZ R72, R15, R6 ;  /* 0x000000060f487221 */ /* 0x000fca0000010000 */
[----:B------:R-:W-:-:S07]  /*9c00*/  MOV R77, R72 ;  /* 0x00000048004d7202 */ /* 0x000fce0000000f00 */
[----:B------:R-:W-:Y:S05]  /*9c10*/  WARPSYNC.COLLECTIVE R76, `(.L_x_12752) ;  /* 0x000000004c087348 */ /* 0x000fea0003c00000 */
[----:B------:R0:W1:Y:S02]  /*9c20*/  SHFL.BFLY P1, R75, R77, R79, R86 ;  /* 0x0c00004f4d4b7389 */ /* 0x0000640000020056 */
[----:B01----:R-:W-:Y:S01]  /*9c30*/  ENDCOLLECTIVE ;  /* 0x000000000000791b */ /* 0x003fe20003800000 */
.L_x_12752:
[----:B------:R-:W-:Y:S01]  /*9c40*/  IMAD.MOV.U32 R79, RZ, RZ, 0x8 ;  /* 0x00000008ff4f7424 */ /* 0x000fe200078e00ff */
[----:B------:R-:W-:-:S05]  /*9c50*/  MOV R73, R75 ;  /* 0x0000004b00497202 */ /* 0x000fca0000000f00 */
[----:B------:R-:W-:-:S05]  /*9c60*/  FADD.FTZ R73, R72, R73 ;  /* 0x0000004948497221 */ /* 0x000fca0000010000 */
[----:B------:R-:W-:-:S07]  /*9c70*/  MOV R77, R73 ;  /* 0x00000049004d7202 */ /* 0x000fce0000000f00 */
[----:B------:R-:W-:Y:S05]  /*9c80*/  WARPSYNC.COLLECTIVE R76, `(.L_x_12753) ;  /* 0x000000004c087348 */ /* 0x000fea0003c00000 */
[----:B------:R0:W1:Y:S02]  /*9c90*/  SHFL.BFLY P1, R75, R77, R79, R86 ;  /* 0x0c00004f4d4b7389 */ /* 0x0000640000020056 */
[----:B01----:R-:W-:Y:S01]  /*9ca0*/  ENDCOLLECTIVE ;  /* 0x000000000000791b */ /* 0x003fe20003800000 */
.L_x_12753:
[----:B------:R-:W-:Y:S01]  /*9cb0*/  IMAD.MOV.U32 R79, RZ, RZ, 0x10 ;  /* 0x00000010ff4f7424 */ /* 0x000fe200078e00ff */
[----:B------:R-:W-:-:S05]  /*9cc0*/  MOV R6, R75 ;  /* 0x0000004b00067202 */ /* 0x000fca0000000f00 */
[----:B------:R-:W-:-:S05]  /*9cd0*/  FADD.FTZ R74, R73, R6 ;  /* 0x00000006494a7221 */ /* 0x000fca0000010000 */
[----:B------:R-:W-:-:S07]  /*9ce0*/  MOV R77, R74 ;  /* 0x0000004a004d7202 */ /* 0x000fce0000000f00 */
[----:B------:R-:W-:Y:S05]  /*9cf0*/  WARPSYNC.COLLECTIVE R76, `(.L_x_12754) ;  /* 0x000000004c087348 */ /* 0x000fea0003c00000 */
[----:B------:R0:W1:Y:S02]  /*9d00*/  SHFL.BFLY P1, R75, R77, R79, R86 ;  /* 0x0c00004f4d4b7389 */ /* 0x0000640000020056 */
[----:B01----:R-:W-:Y:S01]  /*9d10*/  ENDCOLLECTIVE ;  /* 0x000000000000791b */ /* 0x003fe20003800000 */
.L_x_12754:
        /* <DEDUP_REMOVED lines=55> */
.L_x_12755:
[----:B------:R-:W-:Y:S01]  /*a090*/  HFMA2.MMA R79, -RZ, RZ, 0, 1.1920928955078125e-07 ;  /* 0x00000002ff4f7435 */ /* 0x000fe200000001ff */
[----:B------:R-:W-:-:S04]  /*a0a0*/  IMAD.MOV.U32 R15, RZ, RZ, R75 ;  /* 0x000000ffff0f7224 */ /* 0x000fc800078e004b */
[----:B------:R-:W-:-:S05]  /*a0b0*/  FADD.FTZ R15, R6, R15 ;  /* 0x0000000f060f7221 */ /* 0x000fca0000010000 */
[----:B------:R-:W-:-:S07]  /*a0c0*/  MOV R77, R15 ;  /* 0x0000000f004d7202 */ /* 0x000fce0000000f00 */
[----:B------:R-:W-:Y:S05]  /*a0d0*/  WARPSYNC.COLLECTIVE R76, `(.L_x_12756) ;  /* 0x000000004c087348 */ /* 0x000fea0003c00000 */
[----:B------:R0:W1:Y:S02]  /*a0e0*/  SHFL.BFLY P1, R75, R77, R79, R86 ;  /* 0x0c00004f4d4b7389 */ /* 0x0000640000020056 */
[----:B01----:R-:W-:Y:S01]  /*a0f0*/  ENDCOLLECTIVE ;  /* 0x000000000000791b */ /* 0x003fe20003800000 */
.L_x_12756:
[----:B------:R-:W-:Y:S01]  /*a100*/  HFMA2.MMA R79, -RZ, RZ, 0, 2.384185791015625e-07 ;  /* 0x00000004ff4f7435 */ /* 0x000fe200000001ff */
[----:B------:R-:W-:-:S04]  /*a110*/  IMAD.MOV.U32 R72, RZ, RZ, R75 ;  /* 0x000000ffff487224 */ /* 0x000fc800078e004b */
[----:B------:R-:W-:-:S05]  /*a120*/  FADD.FTZ R72, R15, R72 ;  /* 0x000000480f487221 */ /* 0x000fca0000010000 */
[----:B------:R-:W-:-:S07]  /*a130*/  MOV R77, R72 ;  /* 0x00000048004d7202 */ /* 0x000fce0000000f00 */
[----:B------:R-:W-:Y:S05]  /*a140*/  WARPSYNC.COLLECTIVE R76, `(.L_x_12757) ;  /* 0x000000004c087348 */ /* 0x000fea0003c00000 */
[----:B------:R0:W1:Y:S02]  /*a150*/  SHFL.BFLY P1, R75, R77, R79, R86 ;  /* 0x0c00004f4d4b7389 */ /* 0x0000640000020056 */
[----:B01----:R-:W-:Y:S01]  /*a160*/  ENDCOLLECTIVE ;  /* 0x000000000000791b */ /* 0x003fe20003800000 */
.L_x_12757:
[----:B------:R-:W-:Y:S01]  /*a170*/  HFMA2.MMA R79, -RZ, RZ, 0, 4.76837158203125e-07 ;  /* 0x00000008ff4f7435 */ /* 0x000fe200000001ff */
[----:B------:R-:W-:-:S04]  /*a180*/  IMAD.MOV.U32 R73, RZ, RZ, R75 ;  /* 0x000000ffff497224 */ /* 0x000fc800078e004b */
[----:B------:R-:W-:-:S05]  /*a190*/  FADD.FTZ R73, R72, R73 ;  /* 0x0000004948497221 */ /* 0x000fca0000010000 */
[----:B------:R-:W-:-:S07]  /*a1a0*/  MOV R77, R73 ;  /* 0x00000049004d7202 */ /* 0x000fce0000000f00 */
[----:B------:R-:W-:Y:S05]  /*a1b0*/  WARPSYNC.COLLECTIVE R76, `(.L_x_12758) ;  /* 0x000000004c087348 */ /* 0x000fea0003c00000 */
[----:B------:R0:W1:Y:S02]  /*a1c0*/  SHFL.BFLY P1, R75, R77, R79, R86 ;  /* 0x0c00004f4d4b7389 */ /* 0x0000640000020056 */
[----:B01----:R-:W-:Y:S01]  /*a1d0*/  ENDCOLLECTIVE ;  /* 0x000000000000791b */ /* 0x003fe20003800000 */
.L_x_12758:
[----:B------:R-:W-:Y:S01]  /*a1e0*/  HFMA2.MMA R79, -RZ, RZ, 0, 9.5367431640625e-07 ;  /* 0x00000010ff4f7435 */ /* 0x000fe200000001ff */
[----:B------:R-:W-:-:S04]  /*a1f0*/  IMAD.MOV.U32 R74, RZ, RZ, R75 ;  /* 0x000000ffff4a7224 */ /* 0x000fc800078e004b */
[----:B------:R-:W-:-:S05]  /*a200*/  FADD.FTZ R74, R73, R74 ;  /* 0x0000004a494a7221 */ /* 0x000fca0000010000 */
[----:B------:R-:W-:-:S07]  /*a210*/  MOV R77, R74 ;  /* 0x0000004a004d7202 */ /* 0x000fce0000000f00 */
[----:B------:R-:W-:Y:S05]  /*a220*/  WARPSYNC.COLLECTIVE R76, `(.L_x_12759) ;  /* 0x000000004c087348 */ /* 0x000fea0003c00000 */
[----:B------:R0:W1:Y:S02]  /*a230*/  SHFL.BFLY P1, R75, R77, R79, R86 ;  /* 0x0c00004f4d4b7389 */ /* 0x0000640000020056 */
[----:B01----:R-:W-:Y:S01]  /*a240*/  ENDCOLLECTIVE ;  /* 0x000000000000791b */ /* 0x003fe20003800000 */
.L_x_12759:
[----:B------:R-:W-:Y:S05]  /*a250*/  BRA `(.L_x_12760) ;  /* 0xfffffff000487947 */ /* 0x000fea000383ffff */
.L_x_12761:
        /* <DEDUP_REMOVED lines=10> */
.L_x_23537:


//--------------------- .text._ZN10layer_norm13ln_fwd_kernelINS_13Kernel_traitsIf6__halfS2_S2_fjLj768ELj1ELj4ELj1ELj16ENS_18Kernel_traits_baseILj768EfS2_S2_S2_fjLj128EEEEELb1ELb0ELb1ELb0EEEvNS_9FwdParamsE --------------------------
	.section	.text._ZN10layer_norm13ln_fwd_kernelINS_13Kernel_traitsIf6__halfS2_S2_fjLj768ELj1ELj4ELj1ELj16ENS_18Kernel_traits_baseILj768EfS2_S2_S2_fjLj128EEEEELb1ELb0ELb1ELb0EEEvNS_9FwdParamsE,"ax",@progbits
	.align	128
        .global         _ZN10layer_norm13ln_fwd_kernelINS_13Kernel_traitsIf6__halfS2_S2_fjLj768ELj1ELj4ELj1ELj16ENS_18Kernel_traits_baseILj768EfS2_S2_S2_fjLj128EEEEELb1ELb0ELb1ELb0EEEvNS_9FwdParamsE
        .type           _ZN10layer_norm13ln_fwd_kernelINS_13Kernel_traitsIf6__halfS2_S2_fjLj768ELj1ELj4ELj1ELj16ENS_18Kernel_traits_baseILj768EfS2_S2_S2_fjLj128EEEEELb1ELb0ELb1ELb0EEEvNS_9FwdParamsE,@function
        .size           _ZN10layer_norm13ln_fwd_kernelINS_13Kernel_traitsIf6__halfS2_S2_fjLj768ELj1ELj4ELj1ELj16ENS_18Kernel_traits_baseILj768EfS2_S2_S2_fjLj128EEEEELb1ELb0ELb1ELb0EEEvNS_9FwdParamsE,(.L_x_23538 - _ZN10layer_norm13ln_fwd_kernelINS_13Kernel_traitsIf6__halfS2_S2_fjLj768ELj1ELj4ELj1ELj16ENS_18Kernel_traits_baseILj768EfS2_S2_S2_fjLj128EEEEELb1ELb0ELb1ELb0EEEvNS_9FwdParamsE)
        .other          _ZN10layer_norm13ln_fwd_kernelINS_13Kernel_traitsIf6__halfS2_S2_fjLj768ELj1ELj4ELj1ELj16ENS_18Kernel_traits_baseILj768EfS2_S2_S2_fjLj128EEEEELb1ELb0ELb1ELb0EEEvNS_9FwdParamsE,@"STO_CUDA_ENTRY STV_DEFAULT"
_ZN10layer_norm13ln_fwd_kernelINS_13Kernel_traitsIf6__halfS2_S2_fjLj768ELj1ELj4ELj1ELj16ENS_18Kernel_traits_baseILj768EfS2_S2_S2_fjLj128EEEEELb1ELb0ELb1ELb0EEEvNS_9FwdParamsE:
.text._ZN10layer_norm13ln_fwd_kernelINS_13Kernel_traitsIf6__halfS2_S2_fjLj768ELj1ELj4ELj1ELj16ENS_18Kernel_traits_baseILj768EfS2_S2_S2_fjLj128EEEEELb1ELb0ELb1ELb0EEEvNS_9FwdParamsE:
        /* <DEDUP_REMOVED lines=66> */
[----:B------:R-:W-:Y:S01]  /*0420*/  IMAD.MOV.U32 R7, RZ, RZ, R105 ;  /* 0x000000ffff077224 */ /* 0x000fe200078e0069 */
        /* <DEDUP_REMOVED lines=41> */
.L_x_12763:
[----:B------:R-:W-:Y:S05]  /*06c0*/  BSYNC B0 ;  /* 0x0000000000007941 */ /* 0x000fea0003800000 */
.L_x_12762:
        /* <DEDUP_REMOVED lines=18> */
.L_x_12765:
[----:B------:R-:W-:Y:S05]  /*07f0*/  BSYNC B0 ;  /* 0x0000000000007941 */ /* 0x000fea0003800000 */
.L_x_12764:
        /* <DEDUP_REMOVED lines=17> */
.L_x_12767:
[----:B------:R-:W-:Y:S05]  /*0910*/  BSYNC B0 ;  /* 0x0000000000007941 */ /* 0x000fea0003800000 */
.L_x_12766:
        /* <DEDUP_REMOVED lines=20> */
.L_x_13026:
        /* <DEDUP_REMOVED lines=9> */
[----:B------:R-:W-:-:S03]  /*0af0*/  MOV R113, RZ ;  /* 0x000000ff00717202 */ /* 0x000fc60000000f00 */
        /* <DEDUP_REMOVED lines=29> */
.L_x_12772:
        /* <DEDUP_REMOVED lines=12> */
.L_x_12775:
[----:B------:R-:W-:-:S07]  /*0d90*/  MOV R11, R100 ;  /* 0x00000064000b7202 */ /* 0x000fce0000000f00 */
.L_x_12776:
[----:B------:R-:W-:Y:S05]  /*0da0*/  BSYNC B3 ;  /* 0x0000000000037941 */ /* 0x000fea0003800000 */
.L_x_12774:
        /* <DEDUP_REMOVED lines=16> */
.L_x_12780:
[----:B------:R-:W-:Y:S05]  /*0eb0*/  BSYNC B4 ;  /* 0x0000000000047941 */ /* 0x000fea0003800000 */
.L_x_12779:
        /* <DEDUP_REMOVED lines=43> */
.L_x_12778:
[----:B------:R-:W-:Y:S05]  /*1170*/  BSYNC B3 ;  /* 0x0000000000037941 */ /* 0x000fea0003800000 */
.L_x_12777:
        /* <DEDUP_REMOVED lines=10> */
[----:B------:R-:W-:-:S07]  /*1220*/  @P3 FADD.FTZ R8, R11, R8 ;  /* 0x000000080b083221 */ /* 0x000fce0000010000 */
.L_x_12773:
[----:B------:R-:W-:Y:S05]  /*1230*/  BSYNC B2 ;  /* 0x0000000000027941 */ /* 0x000fea0003800000 */
.L_x_12771:
        /* <DEDUP_REMOVED lines=8> */
.L_x_12782:
        /* <DEDUP_REMOVED lines=12> */
.L_x_12785:
[----:B------:R-:W-:-:S07]  /*1380*/  MOV R0, R100 ;  /* 0x0000006400007202 */ /* 0x000fce0000000f00 */
.L_x_12786:
[----:B------:R-:W-:Y:S05]  /*1390*/  BSYNC B3 ;  /* 0x0000000000037941 */ /* 0x000fea0003800000 */
.L_x_12784:
        /* <DEDUP_REMOVED lines=16> */
.L_x_12790:
[----:B------:R-:W-:Y:S05]  /*14a0*/  BSYNC B4 ;  /* 0x0000000000047941 */ /* 0x000fea0003800000 */
.L_x_12789:
        /* <DEDUP_REMOVED lines=43> */
.L_x_12788:
[----:B------:R-:W-:Y:S05]  /*1760*/  BSYNC B3 ;  /* 0x0000000000037941 */ /* 0x000fea0003800000 */
.L_x_12787:
        /* <DEDUP_REMOVED lines=11> */
.L_x_12783:
[----:B------:R-:W-:Y:S05]  /*1820*/  BSYNC B2 ;  /* 0x0000000000027941 */ /* 0x000fea0003800000 */
.L_x_12781:
        /* <DEDUP_REMOVED lines=8> */
.L_x_12792:
        /* <DEDUP_REMOVED lines=12> */
.L_x_12795:
[----:B------:R-:W-:-:S07]  /*1970*/  MOV R0, R100 ;  /* 0x0000006400007202 */ /* 0x000fce0000000f00 */
.L_x_12796:
[----:B------:R-:W-:Y:S05]  /*1980*/  BSYNC B3 ;  /* 0x0000000000037941 */ /* 0x000fea0003800000 */
.L_x_12794:
        /* <DEDUP_REMOVED lines=16> */
.L_x_12800:
[----:B------:R-:W-:Y:S05]  /*1a90*/  BSYNC B4 ;  /* 0x0000000000047941 */ /* 0x000fea0003800000 */
.L_x_12799:
        /* <DEDUP_REMOVED lines=43> */
.L_x_12798:
[----:B------:R-:W-:Y:S05]  /*1d50*/  BSYNC B3 ;  /* 0x0000000000037941 */ /* 0x000fea0003800000 */
.L_x_12797:
        /* <DEDUP_REMOVED lines=11> */
.L_x_12793:
[----:B------:R-:W-:Y:S05]  /*1e10*/  BSYNC B2 ;  /* 0x0000000000027941 */ /* 0x000fea0003800000 */
.L_x_12791:
        /* <DEDUP_REMOVED lines=8> */
.L_x_12802:
        /* <DEDUP_REMOVED lines=12> */
.L_x_12805:
[----:B------:R-:W-:-:S07]  /*1f60*/  MOV R0, R100 ;  /* 0x0000006400007202 */ /* 0x000fce0000000f00 */
.L_x_12806:
[----:B------:R-:W-:Y:S05]  /*1f70*/  BSYNC B3 ;  /* 0x0000000000037941 */ /* 0x000fea0003800000 */
.L_x_12804:
        /* <DEDUP_REMOVED lines=16> */
.L_x_12810:
[----:B------:R-:W-:Y:S05]  /*2080*/  BSYNC B4 ;  /* 0x0000000000047941 */ /* 0x000fea0003800000 */
.L_x_12809:
        /* <DEDUP_REMOVED lines=43> */
.L_x_12808:
[----:B------:R-:W-:Y:S05]  /*2340*/  BSYNC B3 ;  /* 0x0000000000037941 */ /* 0x000fea0003800000 */
.L_x_12807:
        /* <DEDUP_REMOVED lines=11> */
.L_x_12803:
[----:B------:R-:W-:Y:S05]  /*2400*/  BSYNC B2 ;  /* 0x0000000000027941 */ /* 0x000fea0003800000 */
.L_x_12801:
        /* <DEDUP_REMOVED lines=8> */
.L_x_12812:
        /* <DEDUP_REMOVED lines=12> */
.L_x_12815:
[----:B------:R-:W-:-:S07]  /*2550*/  MOV R0, R100 ;  /* 0x0000006400007202 */ /* 0x000fce0000000f00 */
.L_x_12816:
[----:B------:R-:W-:Y:S05]  /*2560*/  BSYNC B3 ;  /* 0x0000000000037941 */ /* 0x000fea0003800000 */
.L_x_12814:
        /* <DEDUP_REMOVED lines=16> */
.L_x_12820:
[----:B------:R-:W-:Y:S05]  /*2670*/  BSYNC B4 ;  /* 0x0000000000047941 */ /* 0x000fea0003800000 */
.L_x_12819:
        /* <DEDUP_REMOVED lines=43> */
.L_x_12818:
[----:B------:R-:W-:Y:S05]  /*2930*/  BSYNC B3 ;  /* 0x0000000000037941 */ /* 0x000fea0003800000 */
.L_x_12817:
        /* <DEDUP_REMOVED lines=11> */
.L_x_12813:
[----:B------:R-:W-:Y:S05]  /*29f0*/  BSYNC B2 ;  /* 0x0000000000027941 */ /* 0x000fea0003800000 */
.L_x_12811:
        /* <DEDUP_REMOVED lines=8> */
.L_x_12822:
        /* <DEDUP_REMOVED lines=12> */
.L_x_12825:
[----:B------:R-:W-:-:S07]  /*2b40*/  MOV R0, R100 ;  /* 0x0000006400007202 */ /* 0x000fce0000000f00 */
.L_x_12826:
[----:B------:R-:W-:Y:S05]  /*2b50*/  BSYNC B3 ;  /* 0x0000000000037941 */ /* 0x000fea0003800000 */
.L_x_12824:
        /* <DEDUP_REMOVED lines=16> */
.L_x_12830:
[----:B------:R-:W-:Y:S05]  /*2c60*/  BSYNC B4 ;  /* 0x0000000000047941 */ /* 0x000fea0003800000 */
.L_x_12829:
        /* <DEDUP_REMOVED lines=43> */
.L_x_12828:
[----:B------:R-:W-:Y:S05]  /*2f20*/  BSYNC B3 ;  /* 0x0000000000037941 */ /* 0x000fea0003800000 */
.L_x_12827:
        /* <DEDUP_REMOVED lines=11> */
.L_x_12823:
[----:B------:R-:W-:Y:S05]  /*2fe0*/  BSYNC B2 ;  /* 0x0000000000027941 */ /* 0x000fea0003800000 */
.L_x_12821:
        /* <DEDUP_REMOVED lines=8> */
.L_x_12832:
        /* <DEDUP_REMOVED lines=12> */
.L_x_12835:
[----:B------:R-:W-:-:S07]  /*3130*/  MOV R0, R100 ;  /* 0x0000006400007202 */ /* 0x000fce0000000f00 */
.L_x_12836:
[----:B------:R-:W-:Y:S05]  /*3140*/  BSYNC B3 ;  /* 0x0000000000037941 */ /* 0x000fea0003800000 */
.L_x_12834:
        /* <DEDUP_REMOVED lines=16> */
.L_x_12840:
[----:B------:R-:W-:Y:S05]  /*3250*/  BSYNC B4 ;  /* 0x0000000000047941 */ /* 0x000fea0003800000 */
.L_x_12839:
        /* <DEDUP_REMOVED lines=43> */
.L_x_12838:
[----:B------:R-:W-:Y:S05]  /*3510*/  BSYNC B3 ;  /* 0x0000000000037941 */ /* 0x000fea0003800000 */
.L_x_12837:
        /* <DEDUP_REMOVED lines=11> */
.L_x_12833:
[----:B------:R-:W-:Y:S05]  /*35d0*/  BSYNC B2 ;  /* 0x0000000000027941 */ /* 0x000fea0003800000 */
.L_x_12831:
        /* <DEDUP_REMOVED lines=8> */
.L_x_12842:
        /* <DEDUP_REMOVED lines=12> */
.L_x_12845:
[----:B------:R-:W-:-:S07]  /*3720*/  MOV R110, R100 ;  /* 0x00000064006e7202 */ /* 0x000fce0000000f00 */
.L_x_12846:
[----:B------:R-:W-:Y:S05]  /*3730*/  BSYNC B3 ;  /* 0x0000000000037941 */ /* 0x000fea0003800000 */
.L_x_12844:
        /* <DEDUP_REMOVED lines=16> */
.L_x_12850:
[----:B------:R-:W-:Y:S05]  /*3840*/  BSYNC B4 ;  /* 0x0000000000047941 */ /* 0x000fea0003800000 */
.L_x_12849:
        /* <DEDUP_REMOVED lines=43> */
.L_x_12848:
[----:B------:R-:W-:Y:S05]  /*3b00*/  BSYNC B3 ;  /* 0x0000000000037941 */ /* 0x000fea0003800000 */
.L_x_12847:
        /* <DEDUP_REMOVED lines=11> */
.L_x_12843:
[----:B------:R-:W-:Y:S05]  /*3bc0*/  BSYNC B2 ;  /* 0x0000000000027941 */ /* 0x000fea0003800000 */
.L_x_12841:
        /* <DEDUP_REMOVED lines=29> */
.L_x_12852:
[----:B------:R-:W-:Y:S05]  /*3da0*/  BSYNC B2 ;  /* 0x0000000000027941 */ /* 0x000fea0003800000 */
.L_x_12851:
[----:B------:R-:W-:Y:S01]  /*3db0*/  IADD3 R112, R112, 0x20, RZ ;  /* 0x0000002070707810 */ /* 0x000fe20007ffe0ff */
[----:B------:R-:W-:-:S07]  /*3dc0*/  VIADD R113, R113, 0x20 ;  /* 0x0000002071717836 */ /* 0x000fce0000000000 */
.L_x_12770:
[----:B------:R-:W-:Y:S05]  /*3dd0*/  BSYNC B1 ;  /* 0x0000000000017941 */ /* 0x000fea0003800000 */
.L_x_12769:
        /* <DEDUP_REMOVED lines=20> */
.L_x_12856:
        /* <DEDUP_REMOVED lines=12> */
.L_x_12859:
[----:B------:R-:W-:-:S07]  /*3fe0*/  IMAD.MOV.U32 R9, RZ, RZ, R100 ;  /* 0x000000ffff097224 */ /* 0x000fce00078e0064 */
.L_x_12860:
[----:B------:R-:W-:Y:S05]  /*3ff0*/  BSYNC B3 ;  /* 0x0000000000037941 */ /* 0x000fea0003800000 */
.L_x_12858:
        /* <DEDUP_REMOVED lines=16> */
.L_x_12864:
[----:B------:R-:W-:Y:S05]  /*4100*/  BSYNC B4 ;  /* 0x0000000000047941 */ /* 0x000fea0003800000 */
.L_x_12863:
        /* <DEDUP_REMOVED lines=43> */
.L_x_12862:
[----:B------:R-:W-:Y:S05]  /*43c0*/  BSYNC B3 ;  /* 0x0000000000037941 */ /* 0x000fea0003800000 */
.L_x_12861:
        /* <DEDUP_REMOVED lines=10> */
[----:B------:R-:W-:-:S07]  /*4470*/  @P3 FADD.FTZ R84, R75, R84 ;  /* 0x000000544b543221 */ /* 0x000fce0000010000 */
.L_x_12857:
[----:B------:R-:W-:Y:S05]  /*4480*/  BSYNC B2 ;  /* 0x0000000000027941 */ /* 0x000fea0003800000 */
.L_x_12855:
        /* <DEDUP_REMOVED lines=8> */
.L_x_12866:
        /* <DEDUP_REMOVED lines=12> */
.L_x_12869:
[----:B------:R-:W-:-:S07]  /*45d0*/  IMAD.MOV.U32 R0, RZ, RZ, R100 ;  /* 0x000000ffff007224 */ /* 0x000fce00078e0064 */
.L_x_12870:
[----:B------:R-:W-:Y:S05]  /*45e0*/  BSYNC B3 ;  /* 0x0000000000037941 */ /* 0x000fea0003800000 */
.L_x_12868:
        /* <DEDUP_REMOVED lines=16> */
.L_x_12874:
[----:B------:R-:W-:Y:S05]  /*46f0*/  BSYNC B4 ;  /* 0x0000000000047941 */ /* 0x000fea0003800000 */
.L_x_12873:
        /* <DEDUP_REMOVED lines=43> */
.L_x_12872:
[----:B------:R-:W-:Y:S05]  /*49b0*/  BSYNC B3 ;  /* 0x0000000000037941 */ /* 0x000fea0003800000 */
.L_x_12871:
        /* <DEDUP_REMOVED lines=11> */
.L_x_12867:
[----:B------:R-:W-:Y:S05]  /*4a70*/  BSYNC B2 ;  /* 0x0000000000027941 */ /* 0x000fea0003800000 */
.L_x_12865:
        /* <DEDUP_REMOVED lines=8> */
.L_x_12876:
        /* <DEDUP_REMOVED lines=12> */
.L_x_12879:
[----:B------:R-:W-:-:S07]  /*4bc0*/  IMAD.MOV.U32 R0, RZ, RZ, R100 ;  /* 0x000000ffff007224 */ /* 0x000fce00078e0064 */
.L_x_12880:
[----:B------:R-:W-:Y:S05]  /*4bd0*/  BSYNC B3 ;  /* 0x0000000000037941 */ /* 0x000fea0003800000 */
.L_x_12878:
        /* <DEDUP_REMOVED lines=16> */
.L_x_12884:
[----:B------:R-:W-:Y:S05]  /*4ce0*/  BSYNC B4 ;  /* 0x0000000000047941 */ /* 0x000fea0003800000 */
.L_x_12883:
        /* <DEDUP_REMOVED lines=43> */
.L_x_12882:
[----:B------:R-:W-:Y:S05]  /*4fa0*/  BSYNC B3 ;  /* 0x0000000000037941 */ /* 0x000fea0003800000 */
.L_x_12881:
        /* <DEDUP_REMOVED lines=11> */
.L_x_12877:
[----:B------:R-:W-:Y:S05]  /*5060*/  BSYNC B2 ;  /* 0x0000000000027941 */ /* 0x000fea0003800000 */
.L_x_12875:
        /* <DEDUP_REMOVED lines=8> */
.L_x_12886:
        /* <DEDUP_REMOVED lines=12> */
.L_x_12889:
[----:B------:R-:W-:-:S07]  /*51b0*/  IMAD.MOV.U32 R0, RZ, RZ, R100 ;  /* 0x000000ffff007224 */ /* 0x000fce00078e0064 */
.L_x_12890:
[----:B------:R-:W-:Y:S05]  /*51c0*/  BSYNC B3 ;  /* 0x0000000000037941 */ /* 0x000fea0003800000 */
.L_x_12888:
        /* <DEDUP_REMOVED lines=16> */
.L_x_12894:
[----:B------:R-:W-:Y:S05]  /*52d0*/  BSYNC B4 ;  /* 0x0000000000047941 */ /* 0x000fea0003800000 */
.L_x_12893:
        /* <DEDUP_REMOVED lines=43> */
.L_x_12892:
[----:B------:R-:W-:Y:S05]  /*5590*/  BSYNC B3 ;  /* 0x0000000000037941 */ /* 0x000fea0003800000 */
.L_x_12891:
        /* <DEDUP_REMOVED lines=11> */
.L_x_12887:
[----:B------:R-:W-:Y:S05]  /*5650*/  BSYNC B2 ;  /* 0x0000000000027941 */ /* 0x000fea0003800000 */
.L_x_12885:
        /* <DEDUP_REMOVED lines=8> */
.L_x_12896:
        /* <DEDUP_REMOVED lines=12> */
.L_x_12899:
[----:B------:R-:W-:-:S07]  /*57a0*/  IMAD.MOV.U32 R0, RZ, RZ, R100 ;  /* 0x000000ffff007224 */ /* 0x000fce00078e0064 */
.L_x_12900:
[----:B------:R-:W-:Y:S05]  /*57b0*/  BSYNC B3 ;  /* 0x0000000000037941 */ /* 0x000fea0003800000 */
.L_x_12898:
        /* <DEDUP_REMOVED lines=16> */
.L_x_12904:
[----:B------:R-:W-:Y:S05]  /*58c0*/  BSYNC B4 ;  /* 0x0000000000047941 */ /* 0x000fea0003800000 */
.L_x_12903:
        /* <DEDUP_REMOVED lines=43> */
.L_x_12902:
[----:B------:R-:W-:Y:S05]  /*5b80*/  BSYNC B3 ;  /* 0x0000000000037941 */ /* 0x000fea0003800000 */
.L_x_12901:
        /* <DEDUP_REMOVED lines=11> */
.L_x_12897:
[----:B------:R-:W-:Y:S05]  /*5c40*/  BSYNC B2 ;  /* 0x0000000000027941 */ /* 0x000fea0003800000 */
.L_x_12895:
        /* <DEDUP_REMOVED lines=8> */
.L_x_12906:
        /* <DEDUP_REMOVED lines=12> */
.L_x_12909:
[----:B------:R-:W-:-:S07]  /*5d90*/  IMAD.MOV.U32 R0, RZ, RZ, R100 ;  /* 0x000000ffff007224 */ /* 0x000fce00078e0064 */
.L_x_12910:
[----:B------:R-:W-:Y:S05]  /*5da0*/  BSYNC B3 ;  /* 0x0000000000037941 */ /* 0x000fea0003800000 */
.L_x_12908:
        /* <DEDUP_REMOVED lines=16> */
.L_x_12914:
[----:B------:R-:W-:Y:S05]  /*5eb0*/  BSYNC B4 ;  /* 0x0000000000047941 */ /* 0x000fea0003800000 */
.L_x_12913:
        /* <DEDUP_REMOVED lines=43> */
.L_x_12912:
[----:B------:R-:W-:Y:S05]  /*6170*/  BSYNC B3 ;  /* 0x0000000000037941 */ /* 0x000fea0003800000 */
.L_x_12911:
        /* <DEDUP_REMOVED lines=11> */
.L_x_12907:
[----:B------:R-:W-:Y:S05]  /*6230*/  BSYNC B2 ;  /* 0x0000000000027941 */ /* 0x000fea0003800000 */
.L_x_12905:
        /* <DEDUP_REMOVED lines=8> */
.L_x_12916:
        /* <DEDUP_REMOVED lines=12> */
.L_x_12919:
[----:B------:R-:W-:-:S07]  /*6380*/  IMAD.MOV.U32 R0, RZ, RZ, R100 ;  /* 0x000000ffff007224 */ /* 0x000fce00078e0064 */
.L_x_12920:
[----:B------:R-:W-:Y:S05]  /*6390*/  BSYNC B3 ;  /* 0x0000000000037941 */ /* 0x000fea0003800000 */
.L_x_12918:
        /* <DEDUP_REMOVED lines=16> */
.L_x_12924:
[----:B------:R-:W-:Y:S05]  /*64a0*/  BSYNC B4 ;  /* 0x0000000000047941 */ /* 0x000fea0003800000 */
.L_x_12923:
        /* <DEDUP_REMOVED lines=43> */
.L_x_12922:
[----:B------:R-:W-:Y:S05]  /*6760*/  BSYNC B3 ;  /* 0x0000000000037941 */ /* 0x000fea0003800000 */
.L_x_12921:
        /* <DEDUP_REMOVED lines=11> */
.L_x_12917:
[----:B------:R-:W-:Y:S05]  /*6820*/  BSYNC B2 ;  /* 0x0000000000027941 */ /* 0x000fea0003800000 */
.L_x_12915:
        /* <DEDUP_REMOVED lines=8> */
.L_x_12926:
        /* <DEDUP_REMOVED lines=12> */
.L_x_12929:
[----:B------:R-:W-:-:S07]  /*6970*/  IMAD.MOV.U32 R82, RZ, RZ, R100 ;  /* 0x000000ffff527224 */ /* 0x000fce00078e0064 */
.L_x_12930:
[----:B------:R-:W-:Y:S05]  /*6980*/  BSYNC B3 ;  /* 0x0000000000037941 */ /* 0x000fea0003800000 */
.L_x_12928:
        /* <DEDUP_REMOVED lines=16> */
.L_x_12934:
[----:B------:R-:W-:Y:S05]  /*6a90*/  BSYNC B4 ;  /* 0x0000000000047941 */ /* 0x000fea0003800000 */
.L_x_12933:
        /* <DEDUP_REMOVED lines=43> */
.L_x_12932:
[----:B------:R-:W-:Y:S05]  /*6d50*/  BSYNC B3 ;  /* 0x0000000000037941 */ /* 0x000fea0003800000 */
.L_x_12931:
        /* <DEDUP_REMOVED lines=11> */
.L_x_12927:
[----:B------:R-:W-:Y:S05]  /*6e10*/  BSYNC B2 ;  /* 0x0000000000027941 */ /* 0x000fea0003800000 */
.L_x_12925:
        /* <DEDUP_REMOVED lines=29> */
.L_x_12936:
[----:B------:R-:W-:Y:S05]  /*6ff0*/  BSYNC B2 ;  /* 0x0000000000027941 */ /* 0x000fea0003800000 */
.L_x_12935:
[----:B------:R-:W-:Y:S01]  /*7000*/  VIADD R112, R112, 0x20 ;  /* 0x0000002070707836 */ /* 0x000fe20000000000 */
[----:B------:R-:W-:-:S07]  /*7010*/  IADD3 R113, R113, 0x20, RZ ;  /* 0x0000002071717810 */ /* 0x000fce0007ffe0ff */
.L_x_12854:
[----:B------:R-:W-:Y:S05]  /*7020*/  BSYNC B1 ;  /* 0x0000000000017941 */ /* 0x000fea0003800000 */
.L_x_12853:
        /* <DEDUP_REMOVED lines=19> */
.L_x_12940:
        /* <DEDUP_REMOVED lines=12> */
.L_x_12943:
[----:B------:R-:W-:-:S07]  /*7220*/  MOV R9, R100 ;  /* 0x0000006400097202 */ /* 0x000fce0000000f00 */
.L_x_12944:
[----:B------:R-:W-:Y:S05]  /*7230*/  BSYNC B3 ;  /* 0x0000000000037941 */ /* 0x000fea0003800000 */
.L_x_12942:
        /* <DEDUP_REMOVED lines=14> */
[----:B------:R-:W-:-:S05]  /*7320*/  @P6 IMAD.MOV R0, RZ, RZ, R7 ;  /* 0x000000ffff006224 */ /* 0x000fca00078e0207 */
[----:B------:R-:W-:-:S07]  /*7330*/  @!P5 MOV R7, R0 ;  /* 0x000000000007d202 */ /* 0x000fce0000000f00 */
.L_x_12948:
[----:B------:R-:W-:Y:S05]  /*7340*/  BSYNC B4 ;  /* 0x0000000000047941 */ /* 0x000fea0003800000 */
.L_x_12947:
        /* <DEDUP_REMOVED lines=43> */
.L_x_12946:
[----:B------:R-:W-:Y:S05]  /*7600*/  BSYNC B3 ;  /* 0x0000000000037941 */ /* 0x000fea0003800000 */
.L_x_12945:
        /* <DEDUP_REMOVED lines=10> */
[----:B------:R-:W-:-:S07]  /*76b0*/  @P3 FADD.FTZ R92, R75, R92 ;  /* 0x0000005c4b5c3221 */ /* 0x000fce0000010000 */
.L_x_12941:
[----:B------:R-:W-:Y:S05]  /*76c0*/  BSYNC B2 ;  /* 0x0000000000027941 */ /* 0x000fea0003800000 */
.L_x_12939:
        /* <DEDUP_REMOVED lines=8> */
.L_x_12950:
        /* <DEDUP_REMOVED lines=12> */
.L_x_12953:
[----:B------:R-:W-:-:S07]  /*7810*/  MOV R0, R100 ;  /* 0x0000006400007202 */ /* 0x000fce0000000f00 */
.L_x_12954:
[----:B------:R-:W-:Y:S05]  /*7820*/  BSYNC B3 ;  /* 0x0000000000037941 */ /* 0x000fea0003800000 */
.L_x_12952:
        /* <DEDUP_REMOVED lines=16> */
.L_x_12958:
[----:B------:R-:W-:Y:S05]  /*7930*/  BSYNC B4 ;  /* 0x0000000000047941 */ /* 0x000fea0003800000 */
.L_x_12957:
        /* <DEDUP_REMOVED lines=43> */
.L_x_12956:
[----:B------:R-:W-:Y:S05]  /*7bf0*/  BSYNC B3 ;  /* 0x0000000000037941 */ /* 0x000fea0003800000 */
.L_x_12955:
        /* <DEDUP_REMOVED lines=11> */
.L_x_12951:
[----:B------:R-:W-:Y:S05]  /*7cb0*/  BSYNC B2 ;  /* 0x0000000000027941 */ /* 0x000fea0003800000 */
.L_x_12949:
        /* <DEDUP_REMOVED lines=8> */
.L_x_12960:
        /* <DEDUP_REMOVED lines=12> */
.L_x_12963:
[----:B------:R-:W-:-:S07]  /*7e00*/  MOV R0, R100 ;  /* 0x0000006400007202 */ /* 0x000fce0000000f00 */
.L_x_12964:
[----:B------:R-:W-:Y:S05]  /*7e10*/  BSYNC B3 ;  /* 0x0000000000037941 */ /* 0x000fea0003800000 */
.L_x_12962:
        /* <DEDUP_REMOVED lines=16> */
.L_x_12968:
[----:B------:R-:W-:Y:S05]  /*7f20*/  BSYNC B4 ;  /* 0x0000000000047941 */ /* 0x000fea0003800000 */
.L_x_12967:
        /* <DEDUP_REMOVED lines=43> */
.L_x_12966:
[----:B------:R-:W-:Y:S05]  /*81e0*/  BSYNC B3 ;  /* 0x0000000000037941 */ /* 0x000fea0003800000 */
.L_x_12965:
        /* <DEDUP_REMOVED lines=11> */
.L_x_12961:
[----:B------:R-:W-:Y:S05]  /*82a0*/  BSYNC B2 ;  /* 0x0000000000027941 */ /* 0x000fea0003800000 */
.L_x_12959:
        /* <DEDUP_REMOVED lines=8> */
.L_x_12970:
        /* <DEDUP_REMOVED lines=12> */
.L_x_12973:
[----:B------:R-:W-:-:S07]  /*83f0*/  MOV R0, R100 ;  /* 0x0000006400007202 */ /* 0x000fce0000000f00 */
.L_x_12974:
[----:B------:R-:W-:Y:S05]  /*8400*/  BSYNC B3 ;  /* 0x0000000000037941 */ /* 0x000fea0003800000 */
.L_x_12972:
        /* <DEDUP_REMOVED lines=16> */
.L_x_12978:
[----:B------:R-:W-:Y:S05]  /*8510*/  BSYNC B4 ;  /* 0x0000000000047941 */ /* 0x000fea0003800000 */
.L_x_12977:
        /* <DEDUP_REMOVED lines=43> */
.L_x_12976:
[----:B------:R-:W-:Y:S05]  /*87d0*/  BSYNC B3 ;  /* 0x0000000000037941 */ /* 0x000fea0003800000 */
.L_x_12975:
        /* <DEDUP_REMOVED lines=11> */
.L_x_12971:
[----:B------:R-:W-:Y:S05]  /*8890*/  BSYNC B2 ;  /* 0x0000000000027941 */ /* 0x000fea0003800000 */
.L_x_12969:
        /* <DEDUP_REMOVED lines=8> */
.L_x_12980:
        /* <DEDUP_REMOVED lines=12> */
.L_x_12983:
[----:B------:R-:W-:-:S07]  /*89e0*/  MOV R0, R100 ;  /* 0x0000006400007202 */ /* 0x000fce0000000f00 */
.L_x_12984:
[----:B------:R-:W-:Y:S05]  /*89f0*/  BSYNC B3 ;  /* 0x0000000000037941 */ /* 0x000fea0003800000 */
.L_x_12982:
        /* <DEDUP_REMOVED lines=16> */
.L_x_12988:
[----:B------:R-:W-:Y:S05]  /*8b00*/  BSYNC B4 ;  /* 0x0000000000047941 */ /* 0x000fea0003800000 */
.L_x_12987:
        /* <DEDUP_REMOVED lines=43> */
.L_x_12986:
[----:B------:R-:W-:Y:S05]  /*8dc0*/  BSYNC B3 ;  /* 0x0000000000037941 */ /* 0x000fea0003800000 */
.L_x_12985:
        /* <DEDUP_REMOVED lines=11> */
.L_x_12981:
[----:B------:R-:W-:Y:S05]  /*8e80*/  BSYNC B2 ;  /* 0x0000000000027941 */ /* 0x000fea0003800000 */
.L_x_12979:
        /* <DEDUP_REMOVED lines=8> */
.L_x_12990:
        /* <DEDUP_REMOVED lines=12> */
.L_x_12993:
[----:B------:R-:W-:-:S07]  /*8fd0*/  MOV R0, R100 ;  /* 0x0000006400007202 */ /* 0x000fce0000000f00 */
.L_x_12994:
[----:B------:R-:W-:Y:S05]  /*8fe0*/  BSYNC B3 ;  /* 0x0000000000037941 */ /* 0x000fea0003800000 */
.L_x_12992:
        /* <DEDUP_REMOVED lines=16> */
.L_x_12998:
[----:B------:R-:W-:Y:S05]  /*90f0*/  BSYNC B4 ;  /* 0x0000000000047941 */ /* 0x000fea0003800000 */
.L_x_12997:
        /* <DEDUP_REMOVED lines=43> */
.L_x_12996:
[----:B------:R-:W-:Y:S05]  /*93b0*/  BSYNC B3 ;  /* 0x0000000000037941 */ /* 0x000fea0003800000 */
.L_x_12995:
        /* <DEDUP_REMOVED lines=11> */
.L_x_12991:
[----:B------:R-:W-:Y:S05]  /*9470*/  BSYNC B2 ;  /* 0x0000000000027941 */ /* 0x000fea0003800000 */
.L_x_12989:
        /* <DEDUP_REMOVED lines=8> */
.L_x_13000:
        /* <DEDUP_REMOVED lines=12> */
.L_x_13003:
[----:B------:R-:W-:-:S07]  /*95c0*/  MOV R0, R100 ;  /* 0x0000006400007202 */ /* 0x000fce0000000f00 */
.L_x_13004:
[----:B------:R-:W-:Y:S05]  /*95d0*/  BSYNC B3 ;  /* 0x0000000000037941 */ /* 0x000fea0003800000 */
.L_x_13002:
        /* <DEDUP_REMOVED lines=16> */
.L_x_13008:
[----:B------:R-:W-:Y:S05]  /*96e0*/  BSYNC B4 ;  /* 0x0000000000047941 */ /* 0x000fea0003800000 */
.L_x_13007:
        /* <DEDUP_REMOVED lines=43> */
.L_x_13006:
[----:B------:R-:W-:Y:S05]  /*99a0*/  BSYNC B3 ;  /* 0x0000000000037941 */ /* 0x000fea0003800000 */
.L_x_13005:
        /* <DEDUP_REMOVED lines=11> */
.L_x_13001:
[----:B------:R-:W-:Y:S05]  /*9a60*/  BSYNC B2 ;  /* 0x0000000000027941 */ /* 0x000fea0003800000 */
.L_x_12999:
        /* <DEDUP_REMOVED lines=8> */
.L_x_13010:
        /* <DEDUP_REMOVED lines=12> */
.L_x_13013:
[----:B------:R-:W-:-:S07]  /*9bb0*/  MOV R82, R100 ;  /* 0x0000006400527202 */ /* 0x000fce0000000f00 */
.L_x_13014:
[----:B------:R-:W-:Y:S05]  /*9bc0*/  BSYNC B3 ;  /* 0x0000000000037941 */ /* 0x000fea0003800000 */
.L_x_13012:
        /* <DEDUP_REMOVED lines=16> */
.L_x_13018:
[----:B------:R-:W-:Y:S05]  /*9cd0*/  BSYNC B4 ;  /* 0x0000000000047941 */ /* 0x000fea0003800000 */
.L_x_13017:
        /* <DEDUP_REMOVED lines=43> */
.L_x_13016:
[----:B------:R-:W-:Y:S05]  /*9f90*/  BSYNC B3 ;  /* 0x0000000000037941 */ /* 0x000fea0003800000 */
.L_x_13015:
        /* <DEDUP_REMOVED lines=11> */
.L_x_13011:
[----:B------:R-:W-:Y:S05]  /*a050*/  BSYNC B2 ;  /* 0x0000000000027941 */ /* 0x000fea0003800000 */
.L_x_13009:
        /* <DEDUP_REMOVED lines=28> */
.L_x_12938:
[----:B------:R-:W-:Y:S05]  /*a220*/  BSYNC B1 ;  /* 0x0000000000017941 */ /* 0x000fea0003800000 */
.L_x_12937:
        /* <DEDUP_REMOVED lines=100> */
.L_x_13038:
        /* <DEDUP_REMOVED lines=60> */
.L_x_13023:
[----:B------:R-:W-:Y:S05]  /*ac30*/  BSYNC B2 ;  /* 0x0000000000027941 */ /* 0x000fea0003800000 */
.L_x_13022:
        /* <DEDUP_REMOVED lines=31> */
[----:B------:R-:W-:Y:S01]  /*ae30*/  F2FP.F16.F32.PACK_AB R74, R115, R74 ;  /* 0x0000004a734a723e */ /* 0x000fe200000000ff */
[----:B------:R-:W-:Y:S01]  /*ae40*/  VIADD R107, R107, 0x20 ;  /* 0x000000206b6b7836 */ /* 0x000fe20000000000 */
[----:B------:R-:W-:-:S05]  /*ae50*/  F2FP.F16.F32.PACK_AB R75, R110, R117 ;  /* 0x000000756e4b723e */ /* 0x000fca00000000ff */
[----:B------:R2:W-:Y:S02]  /*ae60*/  STG.E.128 desc[UR6][R108.64], R72 ;  /* 0x000000486c007986 */ /* 0x0005e4000c101d06 */
.L_x_13025:
[----:B------:R-:W-:Y:S05]  /*ae70*/  BSYNC B2 ;  /* 0x0000000000027941 */ /* 0x000fea0003800000 */
.L_x_13024:
        /* <DEDUP_REMOVED lines=32> */
.L_x_13021:
[----:B------:R-:W-:Y:S05]  /*b080*/  BSYNC B1 ;  /* 0x0000000000017941 */ /* 0x000fea0003800000 */
.L_x_13020:
[----:B-123--:R-:W1:Y:S02]  /*b090*/  LDC.64 R72, c[0x0][0x210] ;  /* 0x00008400ff487b82 */ /* 0x00ee640000000a00 */
[----:B-1----:R-:W-:-:S04]  /*b0a0*/  LEA R104, R72, R104, 0x2 ;  /* 0x0000006848687211 */ /* 0x002fc800078e10ff */
[----:B------:R-:W-:-:S13]  /*b0b0*/  ISETP.GE.AND P2, PT, R104, R73, PT ;  /* 0x000000496800720c */ /* 0x000fda0003f46270 */
[----:B------:R-:W-:Y:S05]  /*b0c0*/  @!P2 BRA `(.L_x_13026) ;  /* 0xffffff580064a947 */ /* 0x000fea000383ffff */
[----:B------:R-:W-:Y:S05]  /*b0d0*/  BSYNC B0 ;  /* 0x0000000000007941 */ /* 0x000fea0003800000 */
.L_x_12768:
[----:B------:R-:W-:Y:S05]  /*b0e0*/  EXIT ;  /* 0x000000000000794d */ /* 0x000fea0003800000 */
.L_x_13019:
        /* <DEDUP_REMOVED lines=8> */
.L_x_13028:
[----:B------:R-:W-:Y:S05]  /*b170*/  BSYNC B1 ;  /* 0x0000000000017941 */ /* 0x000fea0003800000 */
.L_x_13027:
        /* <DEDUP_REMOVED lines=10> */
.L_x_13029:
[----:B------:R-:W-:Y:S01]  /*b220*/  HFMA2.MMA R116, -RZ, RZ, 0, 2.384185791015625e-07 ;  /* 0x00000004ff747435 */ /* 0x000fe200000001ff */
[----:B------:R-:W-:-:S05]  /*b230*/  MOV R75, R115 ;  /* 0x00000073004b7202 */ /* 0x000fca0000000f00 */
[----:B------:R-:W-:-:S04]  /*b240*/  FADD.FTZ R75, R74, R75 ;  /* 0x0000004b4a4b7221 */ /* 0x000fc80000010000 */
[----:B------:R-:W-:-:S07]  /*b250*/  IMAD.MOV.U32 R117, RZ, RZ, R75 ;  /* 0x000000ffff757224 */ /* 0x000fce00078e004b */
[----:B------:R-:W-:Y:S05]  /*b260*/  WARPSYNC.COLLECTIVE R114, `(.L_x_13030) ;  /* 0x0000000072087348 */ /* 0x000fea0003c00000 */
[----:B------:R0:W1:Y:S02]  /*b270*/  SHFL.BFLY P5, R115, R117, R116, R119 ;  /* 0x0c00007475737389 */ /* 0x00006400000a0077 */
[----:B01----:R-:W-:Y:S01]  /*b280*/  ENDCOLLECTIVE ;  /* 0x000000000000791b */ /* 0x003fe20003800000 */
.L_x_13030:
[----:B------:R-:W-:Y:S01]  /*b290*/  HFMA2.MMA R116, -RZ, RZ, 0, 4.76837158203125e-07 ;  /* 0x00000008ff747435 */ /* 0x000fe200000001ff */
[----:B------:R-:W-:-:S05]  /*b2a0*/  MOV R72, R115 ;  /* 0x0000007300487202 */ /* 0x000fca0000000f00 */
[----:B------:R-:W-:-:S04]  /*b2b0*/  FADD.FTZ R111, R75, R72 ;  /* 0x000000484b6f7221 */ /* 0x000fc80000010000 */
[----:B------:R-:W-:-:S07]  /*b2c0*/  IMAD.MOV.U32 R117, RZ, RZ, R111 ;  /* 0x000000ffff757224 */ /* 0x000fce00078e006f */
[----:B------:R-:W-:Y:S05]  /*b2d0*/  WARPSYNC.COLLECTIVE R114, `(.L_x_13031) ;  /* 0x0000000072087348 */ /* 0x000fea0003c00000 */
[----:B------:R0:W1:Y:S02]  /*b2e0*/  SHFL.BFLY P5, R115, R117, R116, R119 ;  /* 0x0c00007475737389 */ /* 0x00006400000a0077 */
[----:B01----:R-:W-:Y:S01]  /*b2f0*/  ENDCOLLECTIVE ;  /* 0x000000000000791b */ /* 0x003fe20003800000 */
.L_x_13031:
[----:B------:R-:W-:Y:S01]  /*b300*/  HFMA2.MMA R116, -RZ, RZ, 0, 9.5367431640625e-07 ;  /* 0x00000010ff747435 */ /* 0x000fe200000001ff */
[----:B------:R-:W-:-:S05]  /*b310*/  MOV R72, R115 ;  /* 0x0000007300487202 */ /* 0x000fca0000000f00 */
[----:B------:R-:W-:-:S04]  /*b320*/  FADD.FTZ R112, R111, R72 ;  /* 0x000000486f707221 */ /* 0x000fc80000010000 */
[----:B------:R-:W-:-:S07]  /*b330*/  IMAD.MOV.U32 R117, RZ, RZ, R112 ;  /* 0x000000ffff757224 */ /* 0x000fce00078e0070 */
[----:B------:R-:W-:Y:S05]  /*b340*/  WARPSYNC.COLLECTIVE R114, `(.L_x_13032) ;  /* 0x0000000072087348 */ /* 0x000fea0003c00000 */
[----:B------:R0:W1:Y:S02]  /*b350*/  SHFL.BFLY P5, R115, R117, R116, R119 ;  /* 0x0c00007475737389 */ /* 0x00006400000a0077 */
[----:B01----:R-:W-:Y:S01]  /*b360*/  ENDCOLLECTIVE ;  /* 0x000000000000791b */ /* 0x003fe20003800000 */
.L_x_13032:
        /* <DEDUP_REMOVED lines=57> */
.L_x_13033:
[----:B------:R-:W-:Y:S01]  /*b700*/  HFMA2.MMA R116, -RZ, RZ, 0, 1.1920928955078125e-07 ;  /* 0x00000002ff747435 */ /* 0x000fe200000001ff */
[----:B------:R-:W-:-:S05]  /*b710*/  MOV R73, R115 ;  /* 0x0000007300497202 */ /* 0x000fca0000000f00 */
[----:B------:R-:W-:-:S04]  /*b720*/  FADD.FTZ R73, R72, R73 ;  /* 0x0000004948497221 */ /* 0x000fc80000010000 */
[----:B------:R-:W-:-:S07]  /*b730*/  IMAD.MOV.U32 R117, RZ, RZ, R73 ;  /* 0x000000ffff757224 */ /* 0x000fce00078e0049 */
[----:B------:R-:W-:Y:S05]  /*b740*/  WARPSYNC.COLLECTIVE R114, `(.L_x_13034) ;  /* 0x0000000072087348 */ /* 0x000fea0003c00000 */
[----:B------:R0:W1:Y:S02]  /*b750*/  SHFL.BFLY P5, R115, R117, R116, R119 ;  /* 0x0c00007475737389 */ /* 0x00006400000a0077 */
[----:B01----:R-:W-:Y:S01]  /*b760*/  ENDCOLLECTIVE ;  /* 0x000000000000791b */ /* 0x003fe20003800000 */
.L_x_13034:
[----:B------:R-:W-:Y:S01]  /*b770*/  HFMA2.MMA R116, -RZ, RZ, 0, 2.384185791015625e-07 ;  /* 0x00000004ff747435 */ /* 0x000fe200000001ff */
[----:B------:R-:W-:-:S05]  /*b780*/  MOV R74, R115 ;  /* 0x00000073004a7202 */ /* 0x000fca0000000f00 */
[----:B------:R-:W-:-:S04]  /*b790*/  FADD.FTZ R74, R73, R74 ;  /* 0x0000004a494a7221 */ /* 0x000fc80000010000 */
[----:B------:R-:W-:-:S07]  /*b7a0*/  IMAD.MOV.U32 R117, RZ, RZ, R74 ;  /* 0x000000ffff757224 */ /* 0x000fce00078e004a */
[----:B------:R-:W-:Y:S05]  /*b7b0*/  WARPSYNC.COLLECTIVE R114, `(.L_x_13035) ;  /* 0x0000000072087348 */ /* 0x000fea0003c00000 */
[----:B------:R0:W1:Y:S02]  /*b7c0*/  SHFL.BFLY P5, R115, R117, R116, R119 ;  /* 0x0c00007475737389 */ /* 0x00006400000a0077 */
[----:B01----:R-:W-:Y:S01]  /*b7d0*/  ENDCOLLECTIVE ;  /* 0x000000000000791b */ /* 0x003fe20003800000 */
.L_x_13035:
[----:B------:R-:W-:Y:S01]  /*b7e0*/  HFMA2.MMA R116, -RZ, RZ, 0, 4.76837158203125e-07 ;  /* 0x00000008ff747435 */ /* 0x000fe200000001ff */
[----:B------:R-:W-:-:S05]  /*b7f0*/  MOV R75, R115 ;  /* 0x00000073004b7202 */ /* 0x000fca0000000f00 */
[----:B------:R-:W-:-:S04]  /*b800*/  FADD.FTZ R75, R74, R75 ;  /* 0x0000004b4a4b7221 */ /* 0x000fc80000010000 */
[----:B------:R-:W-:-:S07]  /*b810*/  IMAD.MOV.U32 R117, RZ, RZ, R75 ;  /* 0x000000ffff757224 */ /* 0x000fce00078e004b */
[----:B------:R-:W-:Y:S05]  /*b820*/  WARPSYNC.COLLECTIVE R114, `(.L_x_13036) ;  /* 0x0000000072087348 */ /* 0x000fea0003c00000 */
[----:B------:R0:W1:Y:S02]  /*b830*/  SHFL.BFLY P5, R115, R117, R116, R119 ;  /* 0x0c00007475737389 */ /* 0x00006400000a0077 */
[----:B01----:R-:W-:Y:S01]  /*b840*/  ENDCOLLECTIVE ;  /* 0x000000000000791b */ /* 0x003fe20003800000 */
.L_x_13036:
[----:B------:R-:W-:Y:S01]  /*b850*/  HFMA2.MMA R116, -RZ, RZ, 0, 9.5367431640625e-07 ;  /* 0x00000010ff747435 */ /* 0x000fe200000001ff */
[----:B------:R-:W-:-:S05]  /*b860*/  MOV R112, R115 ;  /* 0x0000007300707202 */ /* 0x000fca0000000f00 */
[----:B------:R-:W-:-:S04]  /*b870*/  FADD.FTZ R112, R75, R112 ;  /* 0x000000704b707221 */ /* 0x000fc80000010000 */
[----:B------:R-:W-:-:S07]  /*b880*/  IMAD.MOV.U32 R117, RZ, RZ, R112 ;  /* 0x000000ffff757224 */ /* 0x000fce00078e0070 */
[----:B------:R-:W-:Y:S05]  /*b890*/  WARPSYNC.COLLECTIVE R114, `(.L_x_13037) ;  /* 0x0000000072087348 */ /* 0x000fea0003c00000 */
[----:B------:R0:W1:Y:S02]  /*b8a0*/  SHFL.BFLY P5, R115, R117, R116, R119 ;  /* 0x0c00007475737389 */ /* 0x00006400000a0077 */
[----:B01----:R-:W-:Y:S01]  /*b8b0*/  ENDCOLLECTIVE ;  /* 0x000000000000791b */ /* 0x003fe20003800000 */
.L_x_13037:
[----:B------:R-:W-:Y:S01]  /*b8c0*/  MOV R111, R115 ;  /* 0x00000073006f7202 */ /* 0x000fe20000000f00 */
[----:B------:R-:W-:Y:S06]  /*b8d0*/  BRA `(.L_x_13038) ;  /* 0xffffffec00e47947 */ /* 0x000fec000383ffff */
.L_x_13039:
        /* <DEDUP_REMOVED lines=10> */
.L_x_23538:


//--------------------- .text._ZN10layer_norm13ln_fwd_kernelINS_13Kernel_traitsIf6__halfS2_S2_fjLj768ELj1ELj4ELj1ELj16ENS_18Kernel_traits_baseILj768EfS2_S2_S2_fjLj128EEEEELb1ELb0ELb1ELb1EEEvNS_9FwdParamsE --------------------------
	.section	.text._ZN10layer_norm13ln_fwd_kernelINS_13Kernel_traitsIf6__halfS2_S2_fjLj768ELj1ELj4ELj1ELj16ENS_18Kernel_traits_baseILj768EfS2_S2_S2_fjLj128EEEEELb1ELb0ELb1ELb1EEEvNS_9FwdParamsE,"ax",@progbits
	.align	128
        .global         _ZN10layer_norm13ln_fwd_kernelINS_13Kernel_traitsIf6__halfS2_S2_fjLj768ELj1ELj4ELj1ELj16ENS_18Kernel_traits_baseILj768EfS2_S2_S2_fjLj128EEEEELb1ELb0ELb1ELb1EEEvNS_9FwdParamsE
        .type           _ZN10layer_norm13ln_fwd_kernelINS_13Kernel_traitsIf6__halfS2_S2_fjLj768ELj1ELj4ELj1ELj16ENS_18Kernel_traits_baseILj768EfS2_S2_S2_fjLj128EEEEELb1ELb0ELb1ELb1EEEvNS_9FwdParamsE,@function
        .size           _ZN10layer_norm13ln_fwd_kernelINS_13Kernel_traitsIf6__halfS2_S2_fjLj768ELj1ELj4ELj1ELj16ENS_18Kernel_traits_baseILj768EfS2_S2_S2_fjLj128EEEEELb1ELb0ELb1ELb1EEEvNS_9FwdParamsE,(.L_x_23539 - _ZN10layer_norm13ln_fwd_kernelINS_13Kernel_traitsIf6__halfS2_S2_fjLj768ELj1ELj4ELj1ELj16ENS_18Kernel_traits_baseILj768EfS2_S2_S2_fjLj128EEEEELb1ELb0ELb1ELb1EEEvNS_9FwdParamsE)
        .other          _ZN10layer_norm13ln_fwd_kernelINS_13Kernel_traitsIf6__halfS2_S2_fjLj768ELj1ELj4ELj1ELj16ENS_18Kernel_traits_baseILj768EfS2_S2_S2_fjLj128EEEEELb1ELb0ELb1ELb1EEEvNS_9FwdParamsE,@"STO_CUDA_ENTRY STV_DEFAULT"
_ZN10layer_norm13ln_fwd_kernelINS_13Kernel_traitsIf6__halfS2_S2_fjLj768ELj1ELj4ELj1ELj16ENS_18Kernel_traits_baseILj768EfS2_S2_S2_fjLj128EEEEELb1ELb0ELb1ELb1EEEvNS_9FwdParamsE:
.text._ZN10layer_norm13ln_fwd_kernelINS_13Kernel_traitsIf6__halfS2_S2_fjLj768ELj1ELj4ELj1ELj16ENS_18Kernel_traits_baseILj768EfS2_S2_S2_fjLj128EEEEELb1ELb0ELb1ELb1EEEvNS_9FwdParamsE:
        /* <DEDUP_REMOVED lines=27> */
[----:B--2---:R-:W-:Y:S01]  /*01b0*/  IMAD R10, R11, UR8, R0 ;  /* 0x000000080b0a7c24 */ /* 0x004fe2000f8e0200 */
[----:B------:R-:W-:Y:S01]  /*01c0*/  ULDC.64 UR8, c[0x0][0x2c8] ;  /* 0x0000b20000087ab9 */ /* 0x000fe20000000a00 */
        /* <DEDUP_REMOVED lines=10> */
[----:B------:R-:W-:Y:S01]  /*0270*/  UIADD3 UR19, UR5, 0x32370b8f, URZ ;  /* 0x32370b8f05137890 */ /* 0x000fe2000fffe03f */
[----:B------:R-:W-:Y:S01]  /*0280*/  @P0 IADD3.X R89, RZ, R5, RZ, P1, !PT ;  /* 0x00000005ff590210 */ /* 0x000fe20000ffe4ff */
[----:B------:R-:W-:Y:S01]  /*0290*/  IMAD.WIDE.U32 R4, R10, -0x326172a9, RZ ;  /* 0xcd9e8d570a047825 */ /* 0x000fe200078e00ff */
[----:B------:R-:W-:Y:S01]  /*02a0*/  UIADD3 UR18, UR4, -0x255992d5, URZ ;  /* 0xdaa66d2b04127890 */ /* 0x000fe2000fffe03f */
[----:B------:R-:W-:Y:S01]  /*02b0*/  ISETP.NE.U32.AND P0, PT, RZ, UR8, PT ;  /* 0x00000008ff007c0c */ /* 0x000fe2000bf05070 */
[----:B------:R-:W-:Y:S01]  /*02c0*/  UIADD3 UR20, UR4, 0x78dde6e4, URZ ;  /* 0x78dde6e404147890 */ /* 0x000fe2000fffe03f */
[--C-:B------:R-:W-:Y:S01]  /*02d0*/  SHF.R.U32.HI R13, RZ, 0x2, R89.reuse ;  /* 0x00000002ff0d7819 */ /* 0x100fe20000011659 */
[----:B------:R-:W-:Y:S01]  /*02e0*/  UIADD3 UR21, UR5, -0x126145ec, URZ ;  /* 0xed9eba1405157890 */ /* 0x000fe2000fffe03f */
[----:B------:R-:W-:Y:S01]  /*02f0*/  SHF.R.U64 R12, R88, 0x2, R89 ;  /* 0x00000002580c7819 */ /* 0x000fe20000001259 */
[----:B------:R-:W-:Y:S01]  /*0300*/  UIADD3 UR23, UR5, -0x56f99767, URZ ;  /* 0xa906689905177890 */ /* 0x000fe2000fffe03f */
[----:B------:R-:W-:Y:S01]  /*0310*/  LOP3.LUT R6, R5, UR4, R13, 0x96, !PT ;  /* 0x0000000405067c12 */ /* 0x000fe2000f8e960d */
[----:B------:R-:W-:Y:S01]  /*0320*/  UIADD3 UR22, UR4, 0x1715609d, URZ ;  /* 0x1715609d04167890 */ /* 0x000fe2000fffe03f */
[----:B------:R-:W-:Y:S01]  /*0330*/  ISETP.NE.AND.EX P0, PT, RZ, UR9, PT, P0 ;  /* 0x00000009ff007c0c */ /* 0x000fe2000bf05300 */
[----:B------:R-:W-:Y:S01]  /*0340*/  IMAD.WIDE.U32 R2, R12, -0x2daee0ad, RZ ;  /* 0xd2511f530c027825 */ /* 0x000fe200078e00ff */
[----:B------:R-:W-:-:S02]  /*0350*/  UIADD3 UR24, UR4, -0x4ab325aa, URZ ;  /* 0xb54cda5604187890 */ /* 0x000fc4000fffe03f */
[----:B------:R-:W-:Y:S01]  /*0360*/  UIADD3 UR25, UR5, 0x646e171e, URZ ;  /* 0x646e171e05197890 */ /* 0x000fe2000fffe03f */
[----:B------:R-:W-:Y:S01]  /*0370*/  IMAD.WIDE.U32 R6, R6, -0x2daee0ad, RZ ;  /* 0xd2511f5306067825 */ /* 0x000fe200078e00ff */
[----:B------:R-:W-:Y:S01]  /*0380*/  LOP3.LUT R3, R3, UR5, RZ, 0x3c, !PT ;  /* 0x0000000503037c12 */ /* 0x000fe2000f8e3cff */
[----:B------:R-:W-:Y:S02]  /*0390*/  UIADD3 UR27, UR5, 0x1fd5c5a3, URZ ;  /* 0x1fd5c5a3051b7890 */ /* 0x000fe4000fffe03f */
[----:B------:R-:W-:Y:S01]  /*03a0*/  UIADD3 UR26, UR4, 0x5384540f, URZ ;  /* 0x5384540f041a7890 */ /* 0x000fe2000fffe03f */
[----:B------:R-:W-:Y:S01]  /*03b0*/  LOP3.LUT R8, R7, UR15, R2, 0x96, !PT ;  /* 0x0000000f07087c12 */ /* 0x000fe2000f8e9602 */
[----:B------:R-:W-:Y:S01]  /*03c0*/  IMAD.WIDE.U32 R2, R3, -0x326172a9, RZ ;  /* 0xcd9e8d5703027825 */ /* 0x000fe200078e00ff */
[----:B------:R-:W-:Y:S02]  /*03d0*/  UIADD3 UR28, UR4, -0xe443238, URZ ;  /* 0xf1bbcdc8041c7890 */ /* 0x000fe4000fffe03f */
[----:B------:R-:W-:Y:S01]  /*03e0*/  UIADD3 UR29, UR5, -0x24c28bd8, URZ ;  /* 0xdb3d7428051d7890 */ /* 0x000fe2000fffe03f */
        /* <DEDUP_REMOVED lines=35> */
[----:B------:R-:W-:Y:S01]  /*0620*/  IMAD.HI.U32 R3, R7, -0x2daee0ad, RZ ;  /* 0xd2511f5307037827 */ /* 0x000fe200078e00ff */
[----:B------:R-:W-:-:S02]  /*0630*/  IADD3.X R9, RZ, UR11, RZ, P1, !PT ;  /* 0x0000000bff097c10 */ /* 0x000fc40008ffe4ff */
[----:B------:R0:W5:Y:S01]  /*0640*/  @P0 LDG.E.128 R16, desc[UR6][R4.64] ;  /* 0x0000000604100981 */ /* 0x000162000c1e1d00 */
[----:B------:R-:W-:Y:S02]  /*0650*/  ISETP.GE.AND P1, PT, R2, UR8, PT ;  /* 0x0000000802007c0c */ /* 0x000fe4000bf26270 */
[----:B------:R-:W-:Y:S01]  /*0660*/  LOP3.LUT R15, R3, UR29, R6, 0x96, !PT ;  /* 0x0000001d030f7c12 */ /* 0x000fe2000f8e9606 */
        /* <DEDUP_REMOVED lines=22> */
[----:B------:R-:W-:-:S03]  /*07d0*/  IMAD.MOV.U32 R5, RZ, RZ, R10 ;  /* 0x000000ffff057224 */ /* 0x000fc600078e000a */
[----:B------:R-:W5:Y:S01]  /*07e0*/  LDG.E.128 R56, desc[UR6][R8.64+0x800] ;  /* 0x0008000608387981 */ /* 0x000f62000c1e1d00 */
[----:B------:R-:W-:-:S03]  /*07f0*/  MOV R7, R12 ;  /* 0x0000000c00077202 */ /* 0x000fc60000000f00 */
[----:B------:R0:W5:Y:S01]  /*0800*/  LDG.E.128 R60, desc[UR6][R8.64+0x810] ;  /* 0x00081006083c7981 */ /* 0x000162000c1e1d00 */
[----:B------:R-:W-:Y:S01]  /*0810*/  IMAD R10, R15, -0x326172a9, RZ ;  /* 0xcd9e8d570f0a7824 */ /* 0x000fe200078e02ff */
[----:B------:R-:W-:Y:S01]  /*0820*/  LOP3.LUT R11, R0, 0x1f, RZ, 0xc0, !PT ;  /* 0x0000001f000b7812 */ /* 0x000fe200078ec0ff */
[----:B------:R-:W-:Y:S01]  /*0830*/  ULDC UR11, c[0x0][0x2d8] ;  /* 0x0000b600000b7ab9 */ /* 0x000fe20000000800 */
[----:B------:R-:W-:Y:S01]  /*0840*/  ISETP.NE.AND P1, PT, RZ, UR8, PT ;  /* 0x00000008ff007c0c */ /* 0x000fe2000bf25270 */
[----:B------:R-:W-:Y:S01]  /*0850*/  ULDC.64 UR12, c[0x0][0x298] ;  /* 0x0000a600000c7ab9 */ /* 0x000fe20000000a00 */
[----:B------:R-:W-:Y:S01]  /*0860*/  ULDC.64 UR8, c[0x0][0x230] ;  /* 0x00008c0000087ab9 */ /* 0x000fe20000000a00 */
[----:B0-----:R-:W-:Y:S01]  /*0870*/  HFMA2.MMA R9, -RZ, RZ, 0, 0 ;  /* 0x00000000ff097435 */ /* 0x001fe200000001ff */
[----:B------:R-:W-:-:S10]  /*0880*/  IMAD.MOV.U32 R8, RZ, RZ, R13 ;  /* 0x000000ffff087224 */ /* 0x000fd400078e000d */
.L_x_13290:
[----:B0-----:R-:W0:Y:S01]  /*0890*/  LDC.64 R76, c[0x0][0x280] ;  /* 0x0000a000ff4c7b82 */ /* 0x001e220000000a00 */
[----:B------:R-:W-:-:S07]  /*08a0*/  ISETP.NE.U32.AND P0, PT, RZ, UR8, PT ;  /* 0x00000008ff007c0c */ /* 0x000fce000bf05070 */
[----:B------:R-:W1:Y:S08]  /*08b0*/  LDC R93, c[0x0][0x218] ;  /* 0x00008600ff5d7b82 */ /* 0x000e700000000800 */
[----:B------:R-:W2:Y:S01]  /*08c0*/  LDC.64 R78, c[0x0][0x288] ;  /* 0x0000a200ff4e7b82 */ /* 0x000ea20000000a00 */
[----:B0-----:R-:W-:-:S05]  /*08d0*/  IMAD.WIDE R76, R2, 0x4, R76 ;  /* 0x00000004024c7825 */ /* 0x001fca00078e024c */
[----:B------:R0:W3:Y:S01]  /*08e0*/  LDG.E R83, desc[UR6][R76.64] ;  /* 0x000000064c537981 */ /* 0x0000e2000c1e1900 */
[----:B------:R-:W-:Y:S01]  /*08f0*/  ISETP.NE.AND.EX P0, PT, RZ, UR9, PT, P0 ;  /* 0x00000009ff007c0c */ /* 0x000fe2000bf05300 */
[----:B-1----:R-:W-:Y:S01]  /*0900*/  IMAD R80, R2, R93, RZ ;  /* 0x0000005d02507224 */ /* 0x002fe200078e02ff */
[----:B------:R-:W-:-:S04]  /*0910*/  MOV R113, RZ ;  /* 0x000000ff00717202 */ /* 0x000fc80000000f00 */
[----:B0-----:R-:W-:-:S07]  /*0920*/  SHF.R.S32.HI R77, RZ, 0x1f, R80 ;  /* 0x0000001fff4d7819 */ /* 0x001fce0000011450 */
        /* <DEDUP_REMOVED lines=24> */
[----:B------:R-:W-:Y:S02]  /*0ab0*/  IMAD.MOV.U32 R72, RZ, RZ, R88 ;  /* 0x000000ffff487224 */ /* 0x000fe400078e0058 */
[----:B-----5:R-:W-:Y:S01]  /*0ac0*/  HADD2.F32 R83, -RZ, R68.H0_H0 ;  /* 0x20000044ff537230 */ /* 0x020fe20000004100 */
[----:B------:R-:W-:Y:S06]  /*0ad0*/  BRA `(.L_x_13043) ;  /* 0x00000004005c7947 */ /* 0x000fec0003800000 */
.L_x_13042:
        /* <DEDUP_REMOVED lines=12> */
.L_x_13045:
[----:B------:R-:W-:-:S07]  /*0ba0*/  MOV R12, R10 ;  /* 0x0000000a000c7202 */ /* 0x000fce0000000f00 */
.L_x_13046:
[----:B------:R-:W-:Y:S05]  /*0bb0*/  BSYNC B2 ;  /* 0x0000000000027941 */ /* 0x000fea0003800000 */
.L_x_13044:
        /* <DEDUP_REMOVED lines=16> */
.L_x_13050:
[----:B------:R-:W-:Y:S05]  /*0cc0*/  BSYNC B3 ;  /* 0x0000000000037941 */ /* 0x000fea0003800000 */
.L_x_13049:
        /* <DEDUP_REMOVED lines=44> */
.L_x_13048:
[----:B------:R-:W-:Y:S05]  /*0f90*/  BSYNC B2 ;  /* 0x0000000000027941 */ /* 0x000fea0003800000 */
.L_x_13047:
        /* <DEDUP_REMOVED lines=11> */
.L_x_13043:
[----:B------:R-:W-:Y:S05]  /*1050*/  BSYNC B1 ;  /* 0x0000000000017941 */ /* 0x000fea0003800000 */
.L_x_13041:
        /* <DEDUP_REMOVED lines=8> */
.L_x_13052:
        /* <DEDUP_REMOVED lines=12> */
.L_x_13055:
[----:B------:R-:W-:-:S07]  /*11a0*/  IMAD.MOV.U32 R13, RZ, RZ, R10 ;  /* 0x000000ffff0d7224 */ /* 0x000fce00078e000a */
.L_x_13056:
[----:B------:R-:W-:Y:S05]  /*11b0*/  BSYNC B2 ;  /* 0x0000000000027941 */ /* 0x000fea0003800000 */
.L_x_13054:
        /* <DEDUP_REMOVED lines=16> */
.L_x_13060:
[----:B------:R-:W-:Y:S05]  /*12c0*/  BSYNC B3 ;  /* 0x0000000000037941 */ /* 0x000fea0003800000 */
.L_x_13059:
        /* <DEDUP_REMOVED lines=44> */
.L_x_13058:
[----:B------:R-:W-:Y:S05]  /*1590*/  BSYNC B2 ;  /* 0x0000000000027941 */ /* 0x000fea0003800000 */
.L_x_13057:
        /* <DEDUP_REMOVED lines=10> */
[----:B------:R-:W-:-:S07]  /*1640*/  @P0 FADD.FTZ R82, R82, R75 ;  /* 0x0000004b52520221 */ /* 0x000fce0000010000 */
.L_x_13053:
[----:B------:R-:W-:Y:S05]  /*1650*/  BSYNC B1 ;  /* 0x0000000000017941 */ /* 0x000fea0003800000 */
.L_x_13051:
        /* <DEDUP_REMOVED lines=8> */
.L_x_13062:
        /* <DEDUP_REMOVED lines=12> */
.L_x_13065:
[----:B------:R-:W-:-:S07]  /*17a0*/  MOV R14, R10 ;  /* 0x0000000a000e7202 */ /* 0x000fce0000000f00 */
.L_x_13066:
[----:B------:R-:W-:Y:S05]  /*17b0*/  BSYNC B2 ;  /* 0x0000000000027941 */ /* 0x000fea0003800000 */
.L_x_13064:
        /* <DEDUP_REMOVED lines=16> */
.L_x_13070:
[----:B------:R-:W-:Y:S05]  /*18c0*/  BSYNC B3 ;  /* 0x0000000000037941 */ /* 0x000fea0003800000 */
.L_x_13069:
        /* <DEDUP_REMOVED lines=44> */
.L_x_13068:
[----:B------:R-:W-:Y:S05]  /*1b90*/  BSYNC B2 ;  /* 0x0000000000027941 */ /* 0x000fea0003800000 */
.L_x_13067:
        /* <DEDUP_REMOVED lines=11> */
.L_x_13063:
[----:B------:R-:W-:Y:S05]  /*1c50*/  BSYNC B1 ;  /* 0x0000000000017941 */ /* 0x000fea0003800000 */
.L_x_13061:
        /* <DEDUP_REMOVED lines=8> */
.L_x_13072:
        /* <DEDUP_REMOVED lines=12> */
.L_x_13075:
[----:B------:R-:W-:-:S07]  /*1da0*/  IMAD.MOV.U32 R15, RZ, RZ, R10 ;  /* 0x000000ffff0f7224 */ /* 0x000fce00078e000a */
.L_x_13076:
[----:B------:R-:W-:Y:S05]  /*1db0*/  BSYNC B2 ;  /* 0x0000000000027941 */ /* 0x000fea0003800000 */
.L_x_13074:
        /* <DEDUP_REMOVED lines=16> */
.L_x_13080:
[----:B------:R-:W-:Y:S05]  /*1ec0*/  BSYNC B3 ;  /* 0x0000000000037941 */ /* 0x000fea0003800000 */
.L_x_13079:
        /* <DEDUP_REMOVED lines=44> */
.L_x_13078:
[----:B------:R-:W-:Y:S05]  /*2190*/  BSYNC B2 ;  /* 0x0000000000027941 */ /* 0x000fea0003800000 */
.L_x_13077:
        /* <DEDUP_REMOVED lines=11> */
.L_x_13073:
[----:B------:R-:W-:Y:S05]  /*2250*/  BSYNC B1 ;  /* 0x0000000000017941 */ /* 0x000fea0003800000 */
.L_x_13071:
        /* <DEDUP_REMOVED lines=8> */
.L_x_13082:
        /* <DEDUP_REMOVED lines=12> */
.L_x_13085:
[----:B------:R-:W-:-:S07]  /*23a0*/  MOV R72, R10 ;  /* 0x0000000a00487202 */ /* 0x000fce0000000f00 */
.L_x_13086:
[----:B------:R-:W-:Y:S05]  /*23b0*/  BSYNC B2 ;  /* 0x0000000000027941 */ /* 0x000fea0003800000 */
.L_x_13084:
        /* <DEDUP_REMOVED lines=16> */
.L_x_13090:
[----:B------:R-:W-:Y:S05]  /*24c0*/  BSYNC B3 ;  /* 0x0000000000037941 */ /* 0x000fea0003800000 */
.L_x_13089:
        /* <DEDUP_REMOVED lines=44> */
.L_x_13088:
[----:B------:R-:W-:Y:S05]  /*2790*/  BSYNC B2 ;  /* 0x0000000000027941 */ /* 0x000fea0003800000 */
.L_x_13087:
        /* <DEDUP_REMOVED lines=11> */
.L_x_13083:
[----:B------:R-:W-:Y:S05]  /*2850*/  BSYNC B1 ;  /* 0x0000000000017941 */ /* 0x000fea0003800000 */
.L_x_13081:
        /* <DEDUP_REMOVED lines=8> */
.L_x_13092:
        /* <DEDUP_REMOVED lines=12> */
.L_x_13095:
[----:B------:R-:W-:-:S07]  /*29a0*/  IMAD.MOV.U32 R72, RZ, RZ, R10 ;  /* 0x000000ffff487224 */ /* 0x000fce00078e000a */
.L_x_13096:
[----:B------:R-:W-:Y:S05]  /*29b0*/  BSYNC B2 ;  /* 0x0000000000027941 */ /* 0x000fea0003800000 */
.L_x_13094:
        /* <DEDUP_REMOVED lines=16> */
.L_x_13100:
[----:B------:R-:W-:Y:S05]  /*2ac0*/  BSYNC B3 ;  /* 0x0000000000037941 */ /* 0x000fea0003800000 */
.L_x_13099:
        /* <DEDUP_REMOVED lines=44> */
.L_x_13098:
[----:B------:R-:W-:Y:S05]  /*2d90*/  BSYNC B2 ;  /* 0x0000000000027941 */ /* 0x000fea0003800000 */
.L_x_13097:
        /* <DEDUP_REMOVED lines=11> */
.L_x_13093:
[----:B------:R-:W-:Y:S05]  /*2e50*/  BSYNC B1 ;  /* 0x0000000000017941 */ /* 0x000fea0003800000 */
.L_x_13091:
        /* <DEDUP_REMOVED lines=8> */
.L_x_13102:
        /* <DEDUP_REMOVED lines=12> */
.L_x_13105:
[----:B------:R-:W-:-:S07]  /*2fa0*/  MOV R72, R10 ;  /* 0x0000000a00487202 */ /* 0x000fce0000000f00 */
.L_x_13106:
[----:B------:R-:W-:Y:S05]  /*2fb0*/  BSYNC B2 ;  /* 0x0000000000027941 */ /* 0x000fea0003800000 */
.L_x_13104:
        /* <DEDUP_REMOVED lines=16> */
.L_x_13110:
[----:B------:R-:W-:Y:S05]  /*30c0*/  BSYNC B3 ;  /* 0x0000000000037941 */ /* 0x000fea0003800000 */
.L_x_13109:
        /* <DEDUP_REMOVED lines=44> */
.L_x_13108:
[----:B------:R-:W-:Y:S05]  /*3390*/  BSYNC B2 ;  /* 0x0000000000027941 */ /* 0x000fea0003800000 */
.L_x_13107:
        /* <DEDUP_REMOVED lines=11> */
.L_x_13103:
[----:B------:R-:W-:Y:S05]  /*3450*/  BSYNC B1 ;  /* 0x0000000000017941 */ /* 0x000fea0003800000 */
.L_x_13101:
        /* <DEDUP_REMOVED lines=8> */
.L_x_13112:
        /* <DEDUP_REMOVED lines=12> */
.L_x_13115:
[----:B------:R-:W-:-:S07]  /*35a0*/  IMAD.MOV.U32 R74, RZ, RZ, R10 ;  /* 0x000000ffff4a7224 */ /* 0x000fce00078e000a */
.L_x_13116:
[----:B------:R-:W-:Y:S05]  /*35b0*/  BSYNC B2 ;  /* 0x0000000000027941 */ /* 0x000fea0003800000 */
.L_x_13114:
        /* <DEDUP_REMOVED lines=16> */
.L_x_13120:
[----:B------:R-:W-:Y:S05]  /*36c0*/  BSYNC B3 ;  /* 0x0000000000037941 */ /* 0x000fea0003800000 */
.L_x_13119:
        /* <DEDUP_REMOVED lines=44> */
.L_x_13118:
[----:B------:R-:W-:Y:S05]  /*3990*/  BSYNC B2 ;  /* 0x0000000000027941 */ /* 0x000fea0003800000 */
.L_x_13117:
        /* <DEDUP_REMOVED lines=11> */
.L_x_13113:
[----:B------:R-:W-:Y:S05]  /*3a50*/  BSYNC B1 ;  /* 0x0000000000017941 */ /* 0x000fea0003800000 */
.L_x_13111:
        /* <DEDUP_REMOVED lines=35> */
.L_x_13122:
[----:B------:R-:W-:Y:S05]  /*3c90*/  BSYNC B1 ;  /* 0x0000000000017941 */ /* 0x000fea0003800000 */
.L_x_13121:
        /* <DEDUP_REMOVED lines=10> */
.L_x_13124:
        /* <DEDUP_REMOVED lines=12> */
.L_x_13127:
[----:B------:R-:W-:-:S07]  /*3e00*/  IMAD.MOV.U32 R12, RZ, RZ, R10 ;  /* 0x000000ffff0c7224 */ /* 0x000fce00078e000a */
.L_x_13128:
[----:B------:R-:W-:Y:S05]  /*3e10*/  BSYNC B2 ;  /* 0x0000000000027941 */ /* 0x000fea0003800000 */
.L_x_13126:
        /* <DEDUP_REMOVED lines=16> */
.L_x_13132:
[----:B------:R-:W-:Y:S05]  /*3f20*/  BSYNC B3 ;  /* 0x0000000000037941 */ /* 0x000fea0003800000 */
.L_x_13131:
        /* <DEDUP_REMOVED lines=44> */
.L_x_13130:
[----:B------:R-:W-:Y:S05]  /*41f0*/  BSYNC B2 ;  /* 0x0000000000027941 */ /* 0x000fea0003800000 */
.L_x_13129:
        /* <DEDUP_REMOVED lines=11> */
.L_x_13125:
[----:B------:R-:W-:Y:S05]  /*42b0*/  BSYNC B1 ;  /* 0x0000000000017941 */ /* 0x000fea0003800000 */
.L_x_13123:
        /* <DEDUP_REMOVED lines=8> */
.L_x_13134:
        /* <DEDUP_REMOVED lines=12> */
.L_x_13137:
[----:B------:R-:W-:-:S07]  /*4400*/  MOV R13, R10 ;  /* 0x0000000a000d7202 */ /* 0x000fce0000000f00 */
.L_x_13138:
[----:B------:R-:W-:Y:S05]  /*4410*/  BSYNC B2 ;  /* 0x0000000000027941 */ /* 0x000fea0003800000 */
.L_x_13136:
        /* <DEDUP_REMOVED lines=16> */
.L_x_13142:
[----:B------:R-:W-:Y:S05]  /*4520*/  BSYNC B3 ;  /* 0x0000000000037941 */ /* 0x000fea0003800000 */
.L_x_13141:
        /* <DEDUP_REMOVED lines=44> */
.L_x_13140:
[----:B------:R-:W-:Y:S05]  /*47f0*/  BSYNC B2 ;  /* 0x0000000000027941 */ /* 0x000fea0003800000 */
.L_x_13139:
        /* <DEDUP_REMOVED lines=10> */
[----:B------:R-:W-:-:S07]  /*48a0*/  @P0 FADD.FTZ R102, R75, R102 ;  /* 0x000000664b660221 */ /* 0x000fce0000010000 */
.L_x_13135:
[----:B------:R-:W-:Y:S05]  /*48b0*/  BSYNC B1 ;  /* 0x0000000000017941 */ /* 0x000fea0003800000 */
.L_x_13133:
        /* <DEDUP_REMOVED lines=8> */
.L_x_13144:
        /* <DEDUP_REMOVED lines=12> */
.L_x_13147:
[----:B------:R-:W-:-:S07]  /*4a00*/  IMAD.MOV.U32 R14, RZ, RZ, R10 ;  /* 0x000000ffff0e7224 */ /* 0x000fce00078e000a */
.L_x_13148:
[----:B------:R-:W-:Y:S05]  /*4a10*/  BSYNC B2 ;  /* 0x0000000000027941 */ /* 0x000fea0003800000 */
.L_x_13146:
        /* <DEDUP_REMOVED lines=16> */
.L_x_13152:
[----:B------:R-:W-:Y:S05]  /*4b20*/  BSYNC B3 ;  /* 0x0000000000037941 */ /* 0x000fea0003800000 */
.L_x_13151:
        /* <DEDUP_REMOVED lines=44> */
.L_x_13150:
[----:B------:R-:W-:Y:S05]  /*4df0*/  BSYNC B2 ;  /* 0x0000000000027941 */ /* 0x000fea0003800000 */
.L_x_13149:
        /* <DEDUP_REMOVED lines=11> */
.L_x_13145:
[----:B------:R-:W-:Y:S05]  /*4eb0*/  BSYNC B1 ;  /* 0x0000000000017941 */ /* 0x000fea0003800000 */
.L_x_13143:
        /* <DEDUP_REMOVED lines=8> */
.L_x_13154:
        /* <DEDUP_REMOVED lines=12> */
.L_x_13157:
[----:B------:R-:W-:-:S07]  /*5000*/  MOV R15, R10 ;  /* 0x0000000a000f7202 */ /* 0x000fce0000000f00 */
.L_x_13158:
[----:B------:R-:W-:Y:S05]  /*5010*/  BSYNC B2 ;  /* 0x0000000000027941 */ /* 0x000fea0003800000 */
.L_x_13156:
        /* <DEDUP_REMOVED lines=16> */
.L_x_13162:
[----:B------:R-:W-:Y:S05]  /*5120*/  BSYNC B3 ;  /* 0x0000000000037941 */ /* 0x000fea0003800000 */
.L_x_13161:
        /* <DEDUP_REMOVED lines=44> */
.L_x_13160:
[----:B------:R-:W-:Y:S05]  /*53f0*/  BSYNC B2 ;  /* 0x0000000000027941 */ /* 0x000fea0003800000 */
.L_x_13159:
        /* <DEDUP_REMOVED lines=11> */
.L_x_13155:
[----:B------:R-:W-:Y:S05]  /*54b0*/  BSYNC B1 ;  /* 0x0000000000017941 */ /* 0x000fea0003800000 */
.L_x_13153:
        /* <DEDUP_REMOVED lines=8> */
.L_x_13164:
        /* <DEDUP_REMOVED lines=12> */
.L_x_13167:
[----:B------:R-:W-:-:S07]  /*5600*/  IMAD.MOV.U32 R84, RZ, RZ, R10 ;  /* 0x000000ffff547224 */ /* 0x000fce00078e000a */
.L_x_13168:
[----:B------:R-:W-:Y:S05]  /*5610*/  BSYNC B2 ;  /* 0x0000000000027941 */ /* 0x000fea0003800000 */
.L_x_13166:
        /* <DEDUP_REMOVED lines=16> */
.L_x_13172:
[----:B------:R-:W-:Y:S05]  /*5720*/  BSYNC B3 ;  /* 0x0000000000037941 */ /* 0x000fea0003800000 */
.L_x_13171:
        /* <DEDUP_REMOVED lines=44> */
.L_x_13170:
[----:B------:R-:W-:Y:S05]  /*59f0*/  BSYNC B2 ;  /* 0x0000000000027941 */ /* 0x000fea0003800000 */
.L_x_13169:
        /* <DEDUP_REMOVED lines=11> */
.L_x_13165:
[----:B------:R-:W-:Y:S05]  /*5ab0*/  BSYNC B1 ;  /* 0x0000000000017941 */ /* 0x000fea0003800000 */
.L_x_13163:
        /* <DEDUP_REMOVED lines=8> */
.L_x_13174:
        /* <DEDUP_REMOVED lines=12> */
.L_x_13177:
[----:B------:R-:W-:-:S07]  /*5c00*/  IMAD.MOV.U32 R85, RZ, RZ, R10 ;  /* 0x000000ffff557224 */ /* 0x000fce00078e000a */
.L_x_13178:
[----:B------:R-:W-:Y:S05]  /*5c10*/  BSYNC B2 ;  /* 0x0000000000027941 */ /* 0x000fea0003800000 */
.L_x_13176:
        /* <DEDUP_REMOVED lines=16> */
.L_x_13182:
[----:B------:R-:W-:Y:S05]  /*5d20*/  BSYNC B3 ;  /* 0x0000000000037941 */ /* 0x000fea0003800000 */
.L_x_13181:
        /* <DEDUP_REMOVED lines=44> */
.L_x_13180:
[----:B------:R-:W-:Y:S05]  /*5ff0*/  BSYNC B2 ;  /* 0x0000000000027941 */ /* 0x000fea0003800000 */
.L_x_13179:
        /* <DEDUP_REMOVED lines=10> */
[----:B------:R-:W-:-:S07]  /*60a0*/  @P0 FADD.FTZ R98, R75, R98 ;  /* 0x000000624b620221 */ /* 0x000fce0000010000 */
.L_x_13175:
[----:B------:R-:W-:Y:S05]  /*60b0*/  BSYNC B1 ;  /* 0x0000000000017941 */ /* 0x000fea0003800000 */
.L_x_13173:
[----:B------:R-:W-:Y:S04]  /*60c0*/  BSSY B1, `(.L_x_13183) ;  /* 0x000005f000017945 */ /* 0x000fe80003800000 */
[----:B------:R-:W-:Y:S05]  /*60d0*/  @P3 BRA `(.L_x_13184) ;  /* 0x0000000000183947 */ /* 0x000fea0003800000 */
[----:B--2---:R-:W-:Y:S01]  /*60e0*/  IMAD.MOV.U32 R97, RZ, RZ, RZ ;  /* 0x000000ffff617224 */ /* 0x004fe200078e00ff */
[----:B------:R-:W-:Y:S01]  /*60f0*/  MOV R72, R73 ;  /* 0x0000004900487202 */ /* 0x000fe20000000f00 */
[----:B------:R-:W-:Y:S06]  /*6100*/  @!P0 BRA `(.L_x_13185) ;  /* 0x0000000400688947 */ /* 0x000fec0003800000 */
[----:B------:R-:W-:Y:S01]  /*6110*/  MOV R72, R73 ;  /* 0x0000004900487202 */ /* 0x000fe20000000f00 */
[----:B-----5:R-:W-:Y:S01]  /*6120*/  HADD2.F32 R97, -RZ, R71.H0_H0 ;  /* 0x20000047ff617230 */ /* 0x020fe20000004100 */
[----:B------:R-:W-:Y:S06]  /*6130*/  BRA `(.L_x_13185) ;  /* 0x00000004005c7947 */ /* 0x000fec0003800000 */
.L_x_13184:
        /* <DEDUP_REMOVED lines=12> */
.L_x_13187:
[----:B------:R-:W-:-:S07]  /*6200*/  MOV R86, R10 ;  /* 0x0000000a00567202 */ /* 0x000fce0000000f00 */
.L_x_13188:
[----:B------:R-:W-:Y:S05]  /*6210*/  BSYNC B2 ;  /* 0x0000000000027941 */ /* 0x000fea0003800000 */
.L_x_13186:
        /* <DEDUP_REMOVED lines=16> */
.L_x_13192:
[----:B------:R-:W-:Y:S05]  /*6320*/  BSYNC B3 ;  /* 0x0000000000037941 */ /* 0x000fea0003800000 */
.L_x_13191:
        /* <DEDUP_REMOVED lines=44> */
.L_x_13190:
[----:B------:R-:W-:Y:S05]  /*65f0*/  BSYNC B2 ;  /* 0x0000000000027941 */ /* 0x000fea0003800000 */
.L_x_13189:
        /* <DEDUP_REMOVED lines=8> */
[----:B--2---:R-:W-:Y:S02]  /*6680*/  FSEL R97, R75, RZ, !P4 ;  /* 0x000000ff4b617208 */ /* 0x004fe40006000000 */
[----:B------:R-:W-:-:S03]  /*6690*/  SEL R86, RZ, 0x1, P4 ;  /* 0x00000001ff567807 */ /* 0x000fc60002000000 */
[----:B------:R-:W-:-:S07]  /*66a0*/  @P0 FADD.FTZ R97, R74, R97 ;  /* 0x000000614a610221 */ /* 0x000fce0000010000 */
.L_x_13185:
[----:B------:R-:W-:Y:S05]  /*66b0*/  BSYNC B1 ;  /* 0x0000000000017941 */ /* 0x000fea0003800000 */
.L_x_13183:
        /* <DEDUP_REMOVED lines=8> */
.L_x_13194:
        /* <DEDUP_REMOVED lines=12> */
.L_x_13197:
[----:B------:R-:W-:-:S07]  /*6800*/  MOV R87, R10 ;  /* 0x0000000a00577202 */ /* 0x000fce0000000f00 */
.L_x_13198:
[----:B------:R-:W-:Y:S05]  /*6810*/  BSYNC B2 ;  /* 0x0000000000027941 */ /* 0x000fea0003800000 */
.L_x_13196:
        /* <DEDUP_REMOVED lines=16> */
.L_x_13202:
[----:B------:R-:W-:Y:S05]  /*6920*/  BSYNC B3 ;  /* 0x0000000000037941 */ /* 0x000fea0003800000 */
.L_x_13201:
        /* <DEDUP_REMOVED lines=44> */
.L_x_13200:
[----:B------:R-:W-:Y:S05]  /*6bf0*/  BSYNC B2 ;  /* 0x0000000000027941 */ /* 0x000fea0003800000 */
.L_x_13199:
        /* <DEDUP_REMOVED lines=11> */
.L_x_13195:
[----:B------:R-:W-:Y:S05]  /*6cb0*/  BSYNC B1 ;  /* 0x0000000000017941 */ /* 0x000fea0003800000 */
.L_x_13193:
        /* <DEDUP_REMOVED lines=34> */
.L_x_13204:
[----:B------:R-:W-:Y:S05]  /*6ee0*/  BSYNC B1 ;  /* 0x0000000000017941 */ /* 0x000fea0003800000 */
.L_x_13203:
        /* <DEDUP_REMOVED lines=10> */
.L_x_13206:
        /* <DEDUP_REMOVED lines=12> */
.L_x_13209:
[----:B------:R-:W-:-:S07]  /*7050*/  IMAD.MOV.U32 R12, RZ, RZ, R10 ;  /* 0x000000ffff0c7224 */ /* 0x000fce00078e000a */
.L_x_13210:
[----:B------:R-:W-:Y:S05]  /*7060*/  BSYNC B2 ;  /* 0x0000000000027941 */ /* 0x000fea0003800000 */
.L_x_13208:
        /* <DEDUP_REMOVED lines=16> */
.L_x_13214:
[----:B------:R-:W-:Y:S05]  /*7170*/  BSYNC B3 ;  /* 0x0000000000037941 */ /* 0x000fea0003800000 */
.L_x_13213:
        /* <DEDUP_REMOVED lines=44> */
.L_x_13212:
[----:B------:R-:W-:Y:S05]  /*7440*/  BSYNC B2 ;  /* 0x0000000000027941 */ /* 0x000fea0003800000 */
.L_x_13211:
        /* <DEDUP_REMOVED lines=8> */
[----:B-1----:R-:W-:Y:S02]  /*74d0*/  FSEL R104, R74, RZ, !P4 ;  /* 0x000000ff4a687208 */ /* 0x002fe40006000000 */
[----:B------:R-:W-:-:S03]  /*74e0*/  SEL R12, RZ, 0x1, P4 ;  /* 0x00000001ff0c7807 */ /* 0x000fc60002000000 */
[----:B------:R-:W-:-:S07]  /*74f0*/  @P0 FADD.FTZ R104, R73, R104 ;  /* 0x0000006849680221 */ /* 0x000fce0000010000 */
.L_x_13207:
[----:B------:R-:W-:Y:S05]  /*7500*/  BSYNC B1 ;  /* 0x0000000000017941 */ /* 0x000fea0003800000 */
.L_x_13205:
        /* <DEDUP_REMOVED lines=8> */
.L_x_13216:
        /* <DEDUP_REMOVED lines=12> */
.L_x_13219:
[----:B------:R-:W-:-:S07]  /*7650*/  MOV R13, R10 ;  /* 0x0000000a000d7202 */ /* 0x000fce0000000f00 */
.L_x_13220:
[----:B------:R-:W-:Y:S05]  /*7660*/  BSYNC B2 ;  /* 0x0000000000027941 */ /* 0x000fea0003800000 */
.L_x_13218:
        /* <DEDUP_REMOVED lines=16> */
.L_x_13224:
[----:B------:R-:W-:Y:S05]  /*7770*/  BSYNC B3 ;  /* 0x0000000000037941 */ /* 0x000fea0003800000 */
.L_x_13223:
        /* <DEDUP_REMOVED lines=44> */
.L_x_13222:
[----:B------:R-:W-:Y:S05]  /*7a40*/  BSYNC B2 ;  /* 0x0000000000027941 */ /* 0x000fea0003800000 */
.L_x_13221:
[----:B------:R-:W-:Y:S01]  /*7a50*/  I2FP.F32.U32 R13, R13 ;  /* 0x0000000d000d7245 */ /* 0x000fe20000201000 */
[----:B-----5:R-:W-:Y:S02]  /*7a60*/  HADD2.F32 R74, -RZ, R64.H1_H1 ;  /* 0x30000040ff4a7230 */ /* 0x020fe40000004100 */
[----:B------:R-:W-:-:S03]  /*7a70*/  IMAD.MOV.U32 R72, RZ, RZ, 0x2f800000 ;  /* 0x2f800000ff487424 */ /* 0x000fc600078e00ff */
        /* <DEDUP_REMOVED lines=8> */
.L_x_13217:
[----:B------:R-:W-:Y:S05]  /*7b00*/  BSYNC B1 ;  /* 0x0000000000017941 */ /* 0x000fea0003800000 */
.L_x_13215:
        /* <DEDUP_REMOVED lines=8> */
.L_x_13226:
        /* <DEDUP_REMOVED lines=12> */
.L_x_13229:
[----:B------:R-:W-:-:S07]  /*7c50*/  MOV R14, R10 ;  /* 0x0000000a000e7202 */ /* 0x000fce0000000f00 */
.L_x_13230:
[----:B------:R-:W-:Y:S05]  /*7c60*/  BSYNC B2 ;  /* 0x0000000000027941 */ /* 0x000fea0003800000 */
.L_x_13228:
        /* <DEDUP_REMOVED lines=16> */
.L_x_13234:
[----:B------:R-:W-:Y:S05]  /*7d70*/  BSYNC B3 ;  /* 0x0000000000037941 */ /* 0x000fea0003800000 */
.L_x_13233:
        /* <DEDUP_REMOVED lines=44> */
.L_x_13232:
[----:B------:R-:W-:Y:S05]  /*8040*/  BSYNC B2 ;  /* 0x0000000000027941 */ /* 0x000fea0003800000 */
.L_x_13231:
        /* <DEDUP_REMOVED lines=11> */
.L_x_13227:
[----:B------:R-:W-:Y:S05]  /*8100*/  BSYNC B1 ;  /* 0x0000000000017941 */ /* 0x000fea0003800000 */
.L_x_13225:
        /* <DEDUP_REMOVED lines=8> */
.L_x_13236:
        /* <DEDUP_REMOVED lines=12> */
.L_x_13239:
[----:B------:R-:W-:-:S07]  /*8250*/  IMAD.MOV.U32 R15, RZ, RZ, R10 ;  /* 0x000000ffff0f7224 */ /* 0x000fce00078e000a */
.L_x_13240:
[----:B------:R-:W-:Y:S05]  /*8260*/  BSYNC B2 ;  /* 0x0000000000027941 */ /* 0x000fea0003800000 */
.L_x_13238:
        /* <DEDUP_REMOVED lines=16> */
.L_x_13244:
[----:B------:R-:W-:Y:S05]  /*8370*/  BSYNC B3 ;  /* 0x0000000000037941 */ /* 0x000fea0003800000 */
.L_x_13243:
        /* <DEDUP_REMOVED lines=44> */
.L_x_13242:
[----:B------:R-:W-:Y:S05]  /*8640*/  BSYNC B2 ;  /* 0x0000000000027941 */ /* 0x000fea0003800000 */
.L_x_13241:
        /* <DEDUP_REMOVED lines=11> */
.L_x_13237:
[----:B------:R-:W-:Y:S05]  /*8700*/  BSYNC B1 ;  /* 0x0000000000017941 */ /* 0x000fea0003800000 */
.L_x_13235:
        /* <DEDUP_REMOVED lines=8> */
.L_x_13246:
        /* <DEDUP_REMOVED lines=12> */
.L_x_13249:
[----:B------:R-:W-:-:S07]  /*8850*/  MOV R84, R10 ;  /* 0x0000000a00547202 */ /* 0x000fce0000000f00 */
.L_x_13250:
[----:B------:R-:W-:Y:S05]  /*8860*/  BSYNC B2 ;  /* 0x0000000000027941 */ /* 0x000fea0003800000 */
.L_x_13248:
        /* <DEDUP_REMOVED lines=16> */
.L_x_13254:
[----:B------:R-:W-:Y:S05]  /*8970*/  BSYNC B3 ;  /* 0x0000000000037941 */ /* 0x000fea0003800000 */
.L_x_13253:
        /* <DEDUP_REMOVED lines=44> */
.L_x_13252:
[----:B------:R-:W-:Y:S05]  /*8c40*/  BSYNC B2 ;  /* 0x0000000000027941 */ /* 0x000fea0003800000 */
.L_x_13251:
        /* <DEDUP_REMOVED lines=11> */
.L_x_13247:
[----:B------:R-:W-:Y:S05]  /*8d00*/  BSYNC B1 ;  /* 0x0000000000017941 */ /* 0x000fea0003800000 */
.L_x_13245:
        /* <DEDUP_REMOVED lines=8> */
.L_x_13256:
        /* <DEDUP_REMOVED lines=12> */
.L_x_13259:
[----:B------:R-:W-:-:S07]  /*8e50*/  MOV R85, R10 ;  /* 0x0000000a00557202 */ /* 0x000fce0000000f00 */
.L_x_13260:
[----:B------:R-:W-:Y:S05]  /*8e60*/  BSYNC B2 ;  /* 0x0000000000027941 */ /* 0x000fea0003800000 */
.L_x_13258:
        /* <DEDUP_REMOVED lines=16> */
.L_x_13264:
[----:B------:R-:W-:Y:S05]  /*8f70*/  BSYNC B3 ;  /* 0x0000000000037941 */ /* 0x000fea0003800000 */
.L_x_13263:
        /* <DEDUP_REMOVED lines=44> */
.L_x_13262:
[----:B------:R-:W-:Y:S05]  /*9240*/  BSYNC B2 ;  /* 0x0000000000027941 */ /* 0x000fea0003800000 */
.L_x_13261:
        /* <DEDUP_REMOVED lines=11> */
.L_x_13257:
[----:B------:R-:W-:Y:S05]  /*9300*/  BSYNC B1 ;  /* 0x0000000000017941 */ /* 0x000fea0003800000 */
.L_x_13255:
        /* <DEDUP_REMOVED lines=8> */
.L_x_13266:
        /* <DEDUP_REMOVED lines=12> */
.L_x_13269:
[----:B------:R-:W-:-:S07]  /*9450*/  IMAD.MOV.U32 R86, RZ, RZ, R10 ;  /* 0x000000ffff567224 */ /* 0x000fce00078e000a */
.L_x_13270:
[----:B------:R-:W-:Y:S05]  /*9460*/  BSYNC B2 ;  /* 0x0000000000027941 */ /* 0x000fea0003800000 */
.L_x_13268:
        /* <DEDUP_REMOVED lines=16> */
.L_x_13274:
[----:B------:R-:W-:Y:S05]  /*9570*/  BSYNC B3 ;  /* 0x0000000000037941 */ /* 0x000fea0003800000 */
.L_x_13273:
        /* <DEDUP_REMOVED lines=44> */
.L_x_13272:
[----:B------:R-:W-:Y:S05]  /*9840*/  BSYNC B2 ;  /* 0x0000000000027941 */ /* 0x000fea0003800000 */
.L_x_13271:
        /* <DEDUP_REMOVED lines=11> */
.L_x_13267:
[----:B------:R-:W-:Y:S05]  /*9900*/  BSYNC B1 ;  /* 0x0000000000017941 */ /* 0x000fea0003800000 */
.L_x_13265:
        /* <DEDUP_REMOVED lines=8> */
.L_x_13276:
        /* <DEDUP_REMOVED lines=12> */
.L_x_13279:
[----:B------:R-:W-:-:S07]  /*9a50*/  MOV R87, R10 ;  /* 0x0000000a00577202 */ /* 0x000fce0000000f00 */
.L_x_13280:
[----:B------:R-:W-:Y:S05]  /*9a60*/  BSYNC B2 ;  /* 0x0000000000027941 */ /* 0x000fea0003800000 */
.L_x_13278:
        /* <DEDUP_REMOVED lines=16> */
.L_x_13284:
[----:B------:R-:W-:Y:S05]  /*9b70*/  BSYNC B3 ;  /* 0x0000000000037941 */ /* 0x000fea0003800000 */
.L_x_13283:
        /* <DEDUP_REMOVED lines=44> */
.L_x_13282:
[----:B------:R-:W-:Y:S05]  /*9e40*/  BSYNC B2 ;  /* 0x0000000000027941 */ /* 0x000fea0003800000 */
.L_x_13281:
        /* <DEDUP_REMOVED lines=11> */
.L_x_13277:
[----:B------:R-:W-:Y:S05]  /*9f00*/  BSYNC B1 ;  /* 0x0000000000017941 */ /* 0x000fea0003800000 */
.L_x_13275:
        /* <DEDUP_REMOVED lines=52> */
.L_x_13286:
[----:B------:R-:W-:Y:S05]  /*a250*/  BSYNC B1 ;  /* 0x0000000000017941 */ /* 0x000fea0003800000 */
.L_x_13285:
        /* <DEDUP_REMOVED lines=72> */
.L_x_13302:
        /* <DEDUP_REMOVED lines=106> */
[----:B------:R-:W-:-:S02]  /*ad80*/  F2FP.F16.F32.PACK_AB R75, R102, R75 ;  /* 0x0000004b664b723e */ /* 0x000fc400000000ff */
[----:B------:R-:W-:Y:S02]  /*ad90*/  F2FP.F16.F32.PACK_AB R74, R107, R74 ;  /* 0x0000004a6b4a723e */ /* 0x000fe400000000ff */
[----:B------:R-:W-:Y:S02]  /*ada0*/  F2FP.F16.F32.PACK_AB R79, R122, R79 ;  /* 0x0000004f7a4f723e */ /* 0x000fe400000000ff */
[----:B------:R-:W-:Y:S01]  /*adb0*/  F2FP.F16.F32.PACK_AB R76, R76, R81 ;  /* 0x000000514c4c723e */ /* 0x000fe200000000ff */
[----:B------:R1:W-:Y:S01]  /*adc0*/  STG.E.128 desc[UR6][R90.64], R72 ;  /* 0x000000485a007986 */ /* 0x0003e2000c101d06 */
[----:B------:R-:W-:Y:S02]  /*add0*/  F2FP.F16.F32.PACK_AB R83, R98, R83 ;  /* 0x000000536253723e */ /* 0x000fe400000000ff */
[----:B------:R-:W-:Y:S01]  /*ade0*/  F2FP.F16.F32.PACK_AB R82, R97, R82 ;  /* 0x000000526152723e */ /* 0x000fe200000000ff */
[----:B------:R1:W-:Y:S01]  /*adf0*/  STG.E.128 desc[UR6][R92.64], R76 ;  /* 0x0000004c5c007986 */ /* 0x0003e2000c101d06 */
[----:B------:R-:W-:-:S02]  /*ae00*/  F2FP.F16.F32.PACK_AB R81, R104, R99 ;  /* 0x000000636851723e */ /* 0x000fc400000000ff */
[----:B------:R-:W-:-:S05]  /*ae10*/  F2FP.F16.F32.PACK_AB R80, R89, R80 ;  /* 0x000000505950723e */ /* 0x000fca00000000ff */
[----:B------:R1:W-:Y:S02]  /*ae20*/  STG.E.128 desc[UR6][R94.64], R80 ;  /* 0x000000505e007986 */ /* 0x0003e4000c101d06 */
.L_x_13289:
[----:B------:R-:W-:Y:S05]  /*ae30*/  BSYNC B1 ;  /* 0x0000000000017941 */ /* 0x000fea0003800000 */
.L_x_13288:
[----:B-1----:R-:W1:Y:S02]  /*ae40*/  LDC.64 R72, c[0x0][0x210] ;  /* 0x00008400ff487b82 */ /* 0x002e640000000a00 */
[----:B-1----:R-:W-:-:S04]  /*ae50*/  LEA R2, R72, R2, 0x2 ;  /* 0x0000000248027211 */ /* 0x002fc800078e10ff */
[----:B------:R-:W-:-:S13]  /*ae60*/  ISETP.GE.AND P0, PT, R2, R73, PT ;  /* 0x000000490200720c */ /* 0x000fda0003f06270 */
[----:B------:R-:W-:Y:S05]  /*ae70*/  @!P0 BRA `(.L_x_13290) ;  /* 0xffffff5800848947 */ /* 0x000fea000383ffff */
[----:B------:R-:W-:Y:S05]  /*ae80*/  BSYNC B0 ;  /* 0x0000000000007941 */ /* 0x000fea0003800000 */
.L_x_13040:
[----:B------:R-:W-:Y:S05]  /*ae90*/  EXIT ;  /* 0x000000000000794d */ /* 0x000fea0003800000 */
.L_x_13287:
[----:B------:R-:W-:Y:S01]  /*aea0*/  HFMA2.MMA R116, -RZ, RZ, 0, 1.847743988037109375e-06 ;  /* 0x0000001fff747435 */ /* 0x000fe200000001ff */
[----:B------:R-:W-:Y:S01]  /*aeb0*/  BSSY B1, `(.L_x_13291) ;  /* 0x0000006000017945 */ /* 0x000fe20003800000 */
[----:B------:R-:W-:Y:S01]  /*aec0*/  IMAD.MOV.U32 R115, RZ, RZ, 0x1 ;  /* 0x00000001ff737424 */ /* 0x000fe200078e00ff */
[----:B------:R-:W-:-:S08]  /*aed0*/  MOV R113, 0xffffffff ;  /* 0xffffffff00717802 */ /* 0x000fd00000000f00 */
[----:B01---5:R-:W-:Y:S05]  /*aee0*/  WARPSYNC.COLLECTIVE R113, `(.L_x_13292) ;  /* 0x0000000071087348 */ /* 0x023fea0003c00000 */
[----:B------:R2:W3:Y:S02]  /*aef0*/  SHFL.BFLY P2, R114, R112, R115, R116 ;  /* 0x0c00007370727389 */ /* 0x0004e40000040074 */
[----:B0123-5:R-:W-:Y:S01]  /*af00*/  ENDCOLLECTIVE ;  /* 0x000000000000791b */ /* 0x02ffe20003800000 */
.L_x_13292:
[----:B------:R-:W-:Y:S05]  /*af10*/  BSYNC B1 ;  /* 0x0000000000017941 */ /* 0x000fea0003800000 */
.L_x_13291:
        /* <DEDUP_REMOVED lines=10> */
.L_x_13293:
[----:B------:R-:W-:Y:S01]  /*afc0*/  HFMA2.MMA R115, -RZ, RZ, 0, 2.384185791015625e-07 ;  /* 0x00000004ff737435 */ /* 0x000fe200000001ff */
[----:B------:R-:W-:-:S05]  /*afd0*/  MOV R72, R114 ;  /* 0x0000007200487202 */ /* 0x000fca0000000f00 */
[----:B------:R-:W-:-:S04]  /*afe0*/  FADD.FTZ R74, R73, R72 ;  /* 0x00000048494a7221 */ /* 0x000fc80000010000 */
[----:B------:R-:W-:-:S07]  /*aff0*/  IMAD.MOV.U32 R112, RZ, RZ, R74 ;  /* 0x000000ffff707224 */ /* 0x000fce00078e004a */
[----:B------:R-:W-:Y:S05]  /*b000*/  WARPSYNC.COLLECTIVE R113, `(.L_x_13294) ;  /* 0x0000000071087348 */ /* 0x000fea0003c00000 */
[----:B------:R0:W1:Y:S02]  /*b010*/  SHFL.BFLY P2, R114, R112, R115, R116 ;  /* 0x0c00007370727389 */ /* 0x0000640000040074 */
[----:B01----:R-:W-:Y:S01]  /*b020*/  ENDCOLLECTIVE ;  /* 0x000000000000791b */ /* 0x003fe20003800000 */
.L_x_13294:
[----:B------:R-:W-:Y:S01]  /*b030*/  HFMA2.MMA R115, -RZ, RZ, 0, 4.76837158203125e-07 ;  /* 0x00000008ff737435 */ /* 0x000fe200000001ff */
[----:B------:R-:W-:-:S05]  /*b040*/  MOV R75, R114 ;  /* 0x00000072004b7202 */ /* 0x000fca0000000f00 */
[----:B------:R-:W-:-:S04]  /*b050*/  FADD.FTZ R75, R74, R75 ;  /* 0x0000004b4a4b7221 */ /* 0x000fc80000010000 */
[----:B------:R-:W-:-:S07]  /*b060*/  IMAD.MOV.U32 R112, RZ, RZ, R75 ;  /* 0x000000ffff707224 */ /* 0x000fce00078e004b */
[----:B------:R-:W-:Y:S05]  /*b070*/  WARPSYNC.COLLECTIVE R113, `(.L_x_13295) ;  /* 0x0000000071087348 */ /* 0x000fea0003c00000 */
[----:B------:R0:W1:Y:S02]  /*b080*/  SHFL.BFLY P2, R114, R112, R115, R116 ;  /* 0x0c00007370727389 */ /* 0x0000640000040074 */
[----:B01----:R-:W-:Y:S01]  /*b090*/  ENDCOLLECTIVE ;  /* 0x000000000000791b */ /* 0x003fe20003800000 */
.L_x_13295:
[----:B------:R-:W-:Y:S01]  /*b0a0*/  HFMA2.MMA R115, -RZ, RZ, 0, 9.5367431640625e-07 ;  /* 0x00000010ff737435 */ /* 0x000fe200000001ff */
[----:B------:R-:W-:-:S05]  /*b0b0*/  MOV R72, R114 ;  /* 0x0000007200487202 */ /* 0x000fca0000000f00 */
[----:B------:R-:W-:-:S04]  /*b0c0*/  FADD.FTZ R91, R75, R72 ;  /* 0x000000484b5b7221 */ /* 0x000fc80000010000 */
[----:B------:R-:W-:-:S07]  /*b0d0*/  IMAD.MOV.U32 R112, RZ, RZ, R91 ;  /* 0x000000ffff707224 */ /* 0x000fce00078e005b */
[----:B------:R-:W-:Y:S05]  /*b0e0*/  WARPSYNC.COLLECTIVE R113, `(.L_x_13296) ;  /* 0x0000000071087348 */ /* 0x000fea0003c00000 */
[----:B------:R0:W1:Y:S02]  /*b0f0*/  SHFL.BFLY P2, R114, R112, R115, R116 ;  /* 0x0c00007370727389 */ /* 0x0000640000040074 */
[----:B01----:R-:W-:Y:S01]  /*b100*/  ENDCOLLECTIVE ;  /* 0x000000000000791b */ /* 0x003fe20003800000 */
.L_x_13296:
        /* <DEDUP_REMOVED lines=56> */
.L_x_13297:
[----:B------:R-:W-:Y:S01]  /*b490*/  HFMA2.MMA R115, -RZ, RZ, 0, 1.1920928955078125e-07 ;  /* 0x00000002ff737435 */ /* 0x000fe200000001ff */
[----:B------:R-:W-:-:S05]  /*b4a0*/  MOV R73, R114 ;  /* 0x0000007200497202 */ /* 0x000fca0000000f00 */
[----:B------:R-:W-:-:S04]  /*b4b0*/  FADD.FTZ R73, R72, R73 ;  /* 0x0000004948497221 */ /* 0x000fc80000010000 */
[----:B------:R-:W-:-:S07]  /*b4c0*/  IMAD.MOV.U32 R112, RZ, RZ, R73 ;  /* 0x000000ffff707224 */ /* 0x000fce00078e0049 */
[----:B------:R-:W-:Y:S05]  /*b4d0*/  WARPSYNC.COLLECTIVE R113, `(.L_x_13298) ;  /* 0x0000000071087348 */ /* 0x000fea0003c00000 */
[----:B------:R0:W1:Y:S02]  /*b4e0*/  SHFL.BFLY P2, R114, R112, R115, R116 ;  /* 0x0c00007370727389 */ /* 0x0000640000040074 */
[----:B01----:R-:W-:Y:S01]  /*b4f0*/  ENDCOLLECTIVE ;  /* 0x000000000000791b */ /* 0x003fe20003800000 */
.L_x_13298:
[----:B------:R-:W-:Y:S01]  /*b500*/  HFMA2.MMA R115, -RZ, RZ, 0, 2.384185791015625e-07 ;  /* 0x00000004ff737435 */ /* 0x000fe200000001ff */
[----:B------:R-:W-:-:S05]  /*b510*/  MOV R74, R114 ;  /* 0x00000072004a7202 */ /* 0x000fca0000000f00 */
[----:B------:R-:W-:-:S04]  /*b520*/  FADD.FTZ R74, R73, R74 ;  /* 0x0000004a494a7221 */ /* 0x000fc80000010000 */
[----:B------:R-:W-:-:S07]  /*b530*/  IMAD.MOV.U32 R112, RZ, RZ, R74 ;  /* 0x000000ffff707224 */ /* 0x000fce00078e004a */
[----:B------:R-:W-:Y:S05]  /*b540*/  WARPSYNC.COLLECTIVE R113, `(.L_x_13299) ;  /* 0x0000000071087348 */ /* 0x000fea0003c00000 */
[----:B------:R0:W1:Y:S02]  /*b550*/  SHFL.BFLY P2, R114, R112, R115, R116 ;  /* 0x0c00007370727389 */ /* 0x0000640000040074 */
[----:B01----:R-:W-:Y:S01]  /*b560*/  ENDCOLLECTIVE ;  /* 0x000000000000791b */ /* 0x003fe20003800000 */
.L_x_13299:
[----:B------:R-:W-:Y:S01]  /*b570*/  HFMA2.MMA R115, -RZ, RZ, 0, 4.76837158203125e-07 ;  /* 0x00000008ff737435 */ /* 0x000fe200000001ff */
[----:B------:R-:W-:-:S05]  /*b580*/  MOV R75, R114 ;  /* 0x00000072004b7202 */ /* 0x000fca0000000f00 */
[----:B------:R-:W-:-:S04]  /*b590*/  FADD.FTZ R75, R74, R75 ;  /* 0x0000004b4a4b7221 */ /* 0x000fc80000010000 */
[----:B------:R-:W-:-:S07]  /*b5a0*/  IMAD.MOV.U32 R112, RZ, RZ, R75 ;  /* 0x000000ffff707224 */ /* 0x000fce00078e004b */
[----:B------:R-:W-:Y:S05]  /*b5b0*/  WARPSYNC.COLLECTIVE R113, `(.L_x_13300) ;  /* 0x0000000071087348 */ /* 0x000fea0003c00000 */
[----:B------:R0:W1:Y:S02]  /*b5c0*/  SHFL.BFLY P2, R114, R112, R115, R116 ;  /* 0x0c00007370727389 */ /* 0x0000640000040074 */
[----:B01----:R-:W-:Y:S01]  /*b5d0*/  ENDCOLLECTIVE ;  /* 0x000000000000791b */ /* 0x003fe20003800000 */
.L_x_13300:
[----:B------:R-:W-:Y:S01]  /*b5e0*/  HFMA2.MMA R115, -RZ, RZ, 0, 9.5367431640625e-07 ;  /* 0x00000010ff737435 */ /* 0x000fe200000001ff */
[----:B------:R-:W-:-:S05]  /*b5f0*/  MOV R94, R114 ;  /* 0x00000072005e7202 */ /* 0x000fca0000000f00 */
[----:B------:R-:W-:-:S04]  /*b600*/  FADD.FTZ R94, R75, R94 ;  /* 0x0000005e4b5e7221 */ /* 0x000fc80000010000 */
[----:B------:R-:W-:-:S07]  /*b610*/  IMAD.MOV.U32 R112, RZ, RZ, R94 ;  /* 0x000000ffff707224 */ /* 0x000fce00078e005e */
[----:B------:R-:W-:Y:S05]  /*b620*/  WARPSYNC.COLLECTIVE R113, `(.L_x_13301) ;  /* 0x0000000071087348 */ /* 0x000fea0003c00000 */
[----:B------:R0:W1:Y:S02]  /*b630*/  SHFL.BFLY P2, R114, R112, R115, R116 ;  /* 0x0c00007370727389 */ /* 0x0000640000040074 */
[----:B01----:R-:W-:Y:S01]  /*b640*/  ENDCOLLECTIVE ;  /* 0x000000000000791b */ /* 0x003fe20003800000 */
.L_x_13301:
[----:B------:R-:W-:Y:S01]  /*b650*/  MOV R91, R114 ;  /* 0x00000072005b7202 */ /* 0x000fe20000000f00 */
[----:B------:R-:W-:Y:S06]  /*b660*/  BRA `(.L_x_13302) ;  /* 0xfffffff0001c7947 */ /* 0x000fec000383ffff */
.L_x_13303:
        /* <DEDUP_REMOVED lines=9> */
.L_x_23539:


//--------------------- .text._ZN10layer_norm13ln_fwd_kernelINS_13Kernel_traitsIf6__halfS2_S2_fjLj768ELj1ELj4ELj1ELj16ENS_18Kernel_traits_baseILj768EfS2_S2_S2_fjLj128EEEEELb1ELb1ELb0ELb0EEEvNS_9FwdParamsE --------------------------
	.section	.text._ZN10layer_norm13ln_fwd_kernelINS_13Kernel_traitsIf6__halfS2_S2_fjLj768ELj1ELj4ELj1ELj16ENS_18Kernel_traits_baseILj768EfS2_S2_S2_fjLj128EEEEELb1ELb1ELb0ELb0EEEvNS_9FwdParamsE,"ax",@progbits
	.align	128
        .global         _ZN10layer_norm13ln_fwd_kernelINS_13Kernel_traitsIf6__halfS2_S2_fjLj768ELj1ELj4ELj1ELj16ENS_18Kernel_traits_baseILj768EfS2_S2_S2_fjLj128EEEEELb1ELb1ELb0ELb0EEEvNS_9FwdParamsE
        .type           _ZN10layer_norm13ln_fwd_kernelINS_13Kernel_traitsIf6__halfS2_S2_fjLj768ELj1ELj4ELj1ELj16ENS_18Kernel_traits_baseILj768EfS2_S2_S2_fjLj128EEEEELb1ELb1ELb0ELb0EEEvNS_9FwdParamsE,@function
        .size           _ZN10layer_norm13ln_fwd_kernelINS_13Kernel_traitsIf6__halfS2_S2_fjLj768ELj1ELj4ELj1ELj16ENS_18Kernel_traits_baseILj768EfS2_S2_S2_fjLj128EEEEELb1ELb1ELb0ELb0EEEvNS_9FwdParamsE,(.L_x_23540 - _ZN10layer_norm13ln_fwd_kernelINS_13Kernel_traitsIf6__halfS2_S2_fjLj768ELj1ELj4ELj1ELj16ENS_18Kernel_traits_baseILj768EfS2_S2_S2_fjLj128EEEEELb1ELb1ELb0ELb0EEEvNS_9FwdParamsE)
        .other          _ZN10layer_norm13ln_fwd_kernelINS_13Kernel_traitsIf6__halfS2_S2_fjLj768ELj1ELj4ELj1ELj16ENS_18Kernel_traits_baseILj768EfS2_S2_S2_fjLj128EEEEELb1ELb1ELb0ELb0EEEvNS_9FwdParamsE,@"STO_CUDA_ENTRY STV_DEFAULT"
_ZN10layer_norm13ln_fwd_kernelINS_13Kernel_traitsIf6__halfS2_S2_fjLj768ELj1ELj4ELj1ELj16ENS_18Kernel_traits_baseILj768EfS2_S2_S2_fjLj128EEEEELb1ELb1ELb0ELb0EEEvNS_9FwdParamsE:
.text._ZN10layer_norm13ln_fwd_kernelINS_13Kernel_traitsIf6__halfS2_S2_fjLj768ELj1ELj4ELj1ELj16ENS_18Kernel_traits_baseILj768EfS2_S2_S2_fjLj128EEEEELb1ELb1ELb0ELb0EEEvNS_9FwdParamsE:
        /* <DEDUP_REMOVED lines=21> */
[----:B0-----:R-:W-:-:S03]  /*0150*/  IMAD R4, R19, UR8, R94 ;  /* 0x0000000813047c24 */ /* 0x001fc6000f8e025e */
        /* <DEDUP_REMOVED lines=92> */
.L_x_13305:
[----:B------:R-:W-:Y:S05]  /*0720*/  BSYNC B0 ;  /* 0x0000000000007941 */ /* 0x000fea0003800000 */
.L_x_13304:
        /* <DEDUP_REMOVED lines=23> */
.L_x_13307:
[----:B------:R-:W-:Y:S05]  /*08a0*/  BSYNC B0 ;  /* 0x0000000000007941 */ /* 0x000fea0003800000 */
.L_x_13306:
        /* <DEDUP_REMOVED lines=22> */
.L_x_13309:
[----:B------:R-:W-:Y:S05]  /*0a10*/  BSYNC B0 ;  /* 0x0000000000007941 */ /* 0x000fea0003800000 */
.L_x_13308:
        /* <DEDUP_REMOVED lines=25> */
.L_x_13492:
        /* <DEDUP_REMOVED lines=39> */
.L_x_13314:
[----:B------:R-:W-:-:S07]  /*0e20*/  MOV R11, R9 ;  /* 0x00000009000b7202 */ /* 0x000fce0000000f00 */
.L_x_13315:
[----:B------:R-:W-:Y:S05]  /*0e30*/  BSYNC B2 ;  /* 0x0000000000027941 */ /* 0x000fea0003800000 */
.L_x_13313:
        /* <DEDUP_REMOVED lines=16> */
.L_x_13319:
[----:B------:R-:W-:Y:S05]  /*0f40*/  BSYNC B3 ;  /* 0x0000000000037941 */ /* 0x000fea0003800000 */
.L_x_13318:
        /* <DEDUP_REMOVED lines=44> */
.L_x_13317:
[----:B------:R-:W-:Y:S05]  /*1210*/  BSYNC B2 ;  /* 0x0000000000027941 */ /* 0x000fea0003800000 */
.L_x_13316:
        /* <DEDUP_REMOVED lines=26> */
.L_x_13321:
[----:B------:R-:W-:-:S07]  /*13c0*/  MOV R104, R9 ;  /* 0x0000000900687202 */ /* 0x000fce0000000f00 */
.L_x_13322:
[----:B------:R-:W-:Y:S05]  /*13d0*/  BSYNC B2 ;  /* 0x0000000000027941 */ /* 0x000fea0003800000 */
.L_x_13320:
        /* <DEDUP_REMOVED lines=16> */
.L_x_13326:
[----:B------:R-:W-:Y:S05]  /*14e0*/  BSYNC B3 ;  /* 0x0000000000037941 */ /* 0x000fea0003800000 */
.L_x_13325:
        /* <DEDUP_REMOVED lines=44> */
.L_x_13324:
[----:B------:R-:W-:Y:S05]  /*17b0*/  BSYNC B2 ;  /* 0x0000000000027941 */ /* 0x000fea0003800000 */
.L_x_13323:
[----:B------:R-:W-:Y:S01]  /*17c0*/  I2FP.F32.U32 R99, R104 ;  /* 0x0000006800637245 */ /* 0x000fe20000201000 */
[----:B------:R-:W-:Y:S01]  /*17d0*/  HADD2.F32 R88, -RZ, R88.H1_H1 ;  /* 0x30000058ff587230 */ /* 0x000fe20000004100 */
[----:B------:R-:W-:Y:S01]  /*17e0*/  BSSY B2, `(.L_x_13327) ;  /* 0x0000016000027945 */ /* 0x000fe20003800000 */
[----:B------:R-:W-:Y:S02]  /*17f0*/  VIADD R104, R111, 0x1 ;  /* 0x000000016f687836 */ /* 0x000fe40000000000 */
[----:B------:R-:W-:Y:S01]  /*1800*/  FFMA.FTZ R8, R99, R124, 1.1641532182693481445e-10 ;  /* 0x2f00000063087423 */ /* 0x000fe2000001007c */
[----:B------:R-:W-:Y:S01]  /*1810*/  FMUL.FTZ R88, R88, R121 ;  /* 0x0000007958587220 */ /* 0x000fe20000410000 */
[----:B------:R-:W-:-:S03]  /*1820*/  @P0 HADD2.F32 R99, -RZ, R12.H1_H1 ;  /* 0x3000000cff630230 */ /* 0x000fc60000004100 */
        /* <DEDUP_REMOVED lines=16> */
.L_x_13328:
[----:B------:R-:W-:-:S07]  /*1930*/  IMAD.MOV.U32 R99, RZ, RZ, R9 ;  /* 0x000000ffff637224 */ /* 0x000fce00078e0009 */
.L_x_13329:
[----:B------:R-:W-:Y:S05]  /*1940*/  BSYNC B2 ;  /* 0x0000000000027941 */ /* 0x000fea0003800000 */
.L_x_13327:
        /* <DEDUP_REMOVED lines=16> */
.L_x_13333:
[----:B------:R-:W-:Y:S05]  /*1a50*/  BSYNC B3 ;  /* 0x0000000000037941 */ /* 0x000fea0003800000 */
.L_x_13332:
        /* <DEDUP_REMOVED lines=41> */
[----:B------:R-:W-:Y:S01]  /*1cf0*/  MOV R7, R104 ;  /* 0x0000006800077202 */ /* 0x000fe20000000f00 */
[----:B------:R-:W-:Y:S01]  /*1d00*/  IMAD.MOV.U32 R104, RZ, RZ, RZ ;  /* 0x000000ffff687224 */ /* 0x000fe200078e00ff */
[----:B------:R-:W-:-:S07]  /*1d10*/  LOP3.LUT R6, R105, UR34, R6, 0x96, !PT ;  /* 0x0000002269067c12 */ /* 0x000fce000f8e9606 */
.L_x_13331:
[----:B------:R-:W-:Y:S05]  /*1d20*/  BSYNC B2 ;  /* 0x0000000000027941 */ /* 0x000fea0003800000 */
.L_x_13330:
        /* <DEDUP_REMOVED lines=22> */
.L_x_13335:
[----:B------:R-:W-:-:S07]  /*1e90*/  MOV R8, R9 ;  /* 0x0000000900087202 */ /* 0x000fce0000000f00 */
.L_x_13336:
[----:B------:R-:W-:Y:S05]  /*1ea0*/  BSYNC B2 ;  /* 0x0000000000027941 */ /* 0x000fea0003800000 */
.L_x_13334:
        /* <DEDUP_REMOVED lines=16> */
.L_x_13340:
[----:B------:R-:W-:Y:S05]  /*1fb0*/  BSYNC B3 ;  /* 0x0000000000037941 */ /* 0x000fea0003800000 */
.L_x_13339:
        /* <DEDUP_REMOVED lines=44> */
.L_x_13338:
[----:B------:R-:W-:Y:S05]  /*2280*/  BSYNC B2 ;  /* 0x0000000000027941 */ /* 0x000fea0003800000 */
.L_x_13337:
        /* <DEDUP_REMOVED lines=22> */
.L_x_13342:
[----:B------:R-:W-:-:S07]  /*23f0*/  IMAD.MOV.U32 R8, RZ, RZ, R9 ;  /* 0x000000ffff087224 */ /* 0x000fce00078e0009 */
.L_x_13343:
[----:B------:R-:W-:Y:S05]  /*2400*/  BSYNC B2 ;  /* 0x0000000000027941 */ /* 0x000fea0003800000 */
.L_x_13341:
        /* <DEDUP_REMOVED lines=16> */
.L_x_13347:
[----:B------:R-:W-:Y:S05]  /*2510*/  BSYNC B3 ;  /* 0x0000000000037941 */ /* 0x000fea0003800000 */
.L_x_13346:
        /* <DEDUP_REMOVED lines=44> */
.L_x_13345:
[----:B------:R-:W-:Y:S05]  /*27e0*/  BSYNC B2 ;  /* 0x0000000000027941 */ /* 0x000fea0003800000 */
.L_x_13344:
[----:B------:R-:W-:Y:S01]  /*27f0*/  I2FP.F32.U32 R89, R8 ;  /* 0x0000000800597245 */ /* 0x000fe20000201000 */
[----:B------:R-:W-:Y:S01]  /*2800*/  HADD2.F32 R126, -RZ, R90.H0_H0 ;  /* 0x2000005aff7e7230 */ /* 0x000fe20000004100 */
[----:B------:R-:W-:Y:S01]  /*2810*/  ISETP.NE.AND P4, PT, R112, 0x1, PT ;  /* 0x000000017000780c */ /* 0x000fe20003f85270 */
[----:B------:R-:W-:Y:S02]  /*2820*/  BSSY B2, `(.L_x_13348) ;  /* 0x0000014000027945 */ /* 0x000fe40003800000 */
[----:B------:R-:W-:Y:S01]  /*2830*/  FFMA.FTZ R8, R89, R124, 1.1641532182693481445e-10 ;  /* 0x2f00000059087423 */ /* 0x000fe2000001007c */
[----:B------:R-:W-:Y:S01]  /*2840*/  FMUL.FTZ R126, R126, R121 ;  /* 0x000000797e7e7220 */ /* 0x000fe20000410000 */
[----:B------:R-:W-:-:S03]  /*2850*/  IADD3 R89, R112, 0x1, RZ ;  /* 0x0000000170597810 */ /* 0x000fc60007ffe0ff */
        /* <DEDUP_REMOVED lines=15> */
.L_x_13349:
[----:B------:R-:W-:-:S07]  /*2950*/  MOV R8, R9 ;  /* 0x0000000900087202 */ /* 0x000fce0000000f00 */
.L_x_13350:
[----:B------:R-:W-:Y:S05]  /*2960*/  BSYNC B2 ;  /* 0x0000000000027941 */ /* 0x000fea0003800000 */
.L_x_13348:
        /* <DEDUP_REMOVED lines=16> */
.L_x_13354:
[----:B------:R-:W-:Y:S05]  /*2a70*/  BSYNC B3 ;  /* 0x0000000000037941 */ /* 0x000fea0003800000 */
.L_x_13353:
        /* <DEDUP_REMOVED lines=44> */
.L_x_13352:
[----:B------:R-:W-:Y:S05]  /*2d40*/  BSYNC B2 ;  /* 0x0000000000027941 */ /* 0x000fea0003800000 */
.L_x_13351:
[----:B------:R-:W-:Y:S01]  /*2d50*/  I2FP.F32.U32 R111, R8 ;  /* 0x00000008006f7245 */ /* 0x000fe20000201000 */
[----:B------:R-:W-:Y:S01]  /*2d60*/  HADD2.F32 R90, -RZ, R90.H1_H1 ;  /* 0x3000005aff5a7230 */ /* 0x000fe20000004100 */
[----:B------:R-:W-:Y:S01]  /*2d70*/  ISETP.NE.AND P5, PT, R89, 0x1, PT ;  /* 0x000000015900780c */ /* 0x000fe20003fa5270 */
[----:B------:R-:W-:Y:S02]  /*2d80*/  BSSY B2, `(.L_x_13355) ;  /* 0x0000014000027945 */ /* 0x000fe40003800000 */
[----:B------:R-:W-:Y:S01]  /*2d90*/  FFMA.FTZ R8, R111, R124, 1.1641532182693481445e-10 ;  /* 0x2f0000006f087423 */ /* 0x000fe2000001007c */
[----:B------:R-:W-:-:S04]  /*2da0*/  FMUL.FTZ R90, R90, R121 ;  /* 0x000000795a5a7220 */ /* 0x000fc80000410000 */
[----:B------:R-:W-:Y:S01]  /*2db0*/  FMUL.FTZ R90, R90, R123 ;  /* 0x0000007b5a5a7220 */ /* 0x000fe20000410000 */
[----:B------:R-:W-:Y:S01]  /*2dc0*/  FSETP.GTU.FTZ.AND P4, PT, R8, R117, PT ;  /* 0x000000750800720b */ /* 0x000fe20003f9c000 */
[----:B------:R-:W-:-:S03]  /*2dd0*/  @P0 HADD2.F32 R8, -RZ, R14.H1_H1 ;  /* 0x3000000eff080230 */ /* 0x000fc60000004100 */
        /* <DEDUP_REMOVED lines=13> */
.L_x_13356:
[----:B------:R-:W-:-:S07]  /*2eb0*/  IMAD.MOV.U32 R8, RZ, RZ, R9 ;  /* 0x000000ffff087224 */ /* 0x000fce00078e0009 */
.L_x_13357:
[----:B------:R-:W-:Y:S05]  /*2ec0*/  BSYNC B2 ;  /* 0x0000000000027941 */ /* 0x000fea0003800000 */
.L_x_13355:
        /* <DEDUP_REMOVED lines=16> */
.L_x_13361:
[----:B------:R-:W-:Y:S05]  /*2fd0*/  BSYNC B3 ;  /* 0x0000000000037941 */ /* 0x000fea0003800000 */
.L_x_13360:
        /* <DEDUP_REMOVED lines=44> */
.L_x_13359:
[----:B------:R-:W-:Y:S05]  /*32a0*/  BSYNC B2 ;  /* 0x0000000000027941 */ /* 0x000fea0003800000 */
.L_x_13358:
[----:B------:R-:W-:Y:S01]  /*32b0*/  I2FP.F32.U32 R89, R8 ;  /* 0x0000000800597245 */ /* 0x000fe20000201000 */
[----:B------:R-:W-:Y:S01]  /*32c0*/  HADD2.F32 R112, -RZ, R91.H0_H0 ;  /* 0x2000005bff707230 */ /* 0x000fe20000004100 */
[----:B------:R-:W-:Y:S01]  /*32d0*/  ISETP.NE.AND P6, PT, R90, 0x1, PT ;  /* 0x000000015a00780c */ /* 0x000fe20003fc5270 */
[----:B------:R-:W-:Y:S02]  /*32e0*/  BSSY B2, `(.L_x_13362) ;  /* 0x0000014000027945 */ /* 0x000fe40003800000 */
[----:B------:R-:W-:Y:S01]  /*32f0*/  FFMA.FTZ R8, R89, R124, 1.1641532182693481445e-10 ;  /* 0x2f00000059087423 */ /* 0x000fe2000001007c */
[----:B------:R-:W-:-:S04]  /*3300*/  FMUL.FTZ R112, R112, R121 ;  /* 0x0000007970707220 */ /* 0x000fc80000410000 */
[----:B------:R-:W-:Y:S01]  /*3310*/  FMUL.FTZ R112, R112, R123 ;  /* 0x0000007b70707220 */ /* 0x000fe20000410000 */
[----:B------:R-:W-:Y:S02]  /*3320*/  FSETP.GTU.FTZ.AND P5, PT, R8, R117, PT ;  /* 0x000000750800720b */ /* 0x000fe40003fbc000 */
[----:B------:R-:W-:Y:S02]  /*3330*/  IADD3 R8, R90, 0x1, RZ ;  /* 0x000000015a087810 */ /* 0x000fe40007ffe0ff */
        /* <DEDUP_REMOVED lines=13> */
.L_x_13363:
[----:B------:R-:W-:-:S07]  /*3410*/  MOV R89, R9 ;  /* 0x0000000900597202 */ /* 0x000fce0000000f00 */
.L_x_13364:
[----:B------:R-:W-:Y:S05]  /*3420*/  BSYNC B2 ;  /* 0x0000000000027941 */ /* 0x000fea0003800000 */
.L_x_13362:
        /* <DEDUP_REMOVED lines=18> */
.L_x_13368:
[----:B------:R-:W-:Y:S05]  /*3550*/  BSYNC B3 ;  /* 0x0000000000037941 */ /* 0x000fea0003800000 */
.L_x_13367:
        /* <DEDUP_REMOVED lines=44> */
.L_x_13366:
[----:B------:R-:W-:Y:S05]  /*3820*/  BSYNC B2 ;  /* 0x0000000000027941 */ /* 0x000fea0003800000 */
.L_x_13365:
[----:B------:R-:W-:Y:S01]  /*3830*/  I2FP.F32.U32 R89, R89 ;  /* 0x0000005900597245 */ /* 0x000fe20000201000 */
[----:B------:R-:W-:Y:S01]  /*3840*/  HADD2.F32 R90, -RZ, R91.H1_H1 ;  /* 0x3000005bff5a7230 */ /* 0x000fe20000004100 */
[----:B------:R-:W-:-:S03]  /*3850*/  SEL R126, RZ, 0x100, P4 ;  /* 0x00000100ff7e7807 */ /* 0x000fc60002000000 */
[----:B------:R-:W-:Y:S01]  /*3860*/  FFMA.FTZ R124, R89, R124, 1.1641532182693481445e-10 ;  /* 0x2f000000597c7423 */ /* 0x000fe2000001007c */
[----:B------:R-:W-:Y:S01]  /*3870*/  FMUL.FTZ R90, R90, R121 ;  /* 0x000000795a5a7220 */ /* 0x000fe20000410000 */
[----:B------:R-:W-:-:S03]  /*3880*/  F2FP.F16.F32.PACK_AB R89, R104, R99 ;  /* 0x000000636859723e */ /* 0x000fc600000000ff */
[----:B------:R-:W-:Y:S01]  /*3890*/  FMUL.FTZ R90, R90, R123 ;  /* 0x0000007b5a5a7220 */ /* 0x000fe20000410000 */
[----:B------:R-:W-:Y:S02]  /*38a0*/  FSETP.GTU.FTZ.AND P6, PT, R124, R117, PT ;  /* 0x000000757c00720b */ /* 0x000fe40003fdc000 */
[----:B------:R-:W-:Y:S02]  /*38b0*/  SEL R123, RZ, 0x10000, P5 ;  /* 0x00010000ff7b7807 */ /* 0x000fe40002800000 */
[----:B------:R-:W-:Y:S02]  /*38c0*/  FSEL R90, R90, RZ, !P6 ;  /* 0x000000ff5a5a7208 */ /* 0x000fe40007000000 */
[----:B------:R-:W-:Y:S02]  /*38d0*/  ISETP.NE.AND P5, PT, R122, RZ, PT ;  /* 0x000000ff7a00720c */ /* 0x000fe40003fa5270 */
[----:B------:R-:W-:Y:S01]  /*38e0*/  SEL R122, RZ, 0x1, P2 ;  /* 0x00000001ff7a7807 */ /* 0x000fe20001000000 */
[----:B------:R-:W-:Y:S01]  /*38f0*/  FMUL.FTZ R117, R67, R90 ;  /* 0x0000005a43757220 */ /* 0x000fe20000410000 */
[----:B------:R-:W-:Y:S01]  /*3900*/  @P0 HADD2.F32 R90, -RZ, R15.H1_H1 ;  /* 0x3000000fff5a0230 */ /* 0x000fe20000004100 */
[----:B------:R-:W-:-:S04]  /*3910*/  SEL R127, RZ, 0x1000000, P6 ;  /* 0x01000000ff7f7807 */ /* 0x000fc80003000000 */
[----:B------:R-:W-:Y:S01]  /*3920*/  @P0 FADD.FTZ R117, R90, R117 ;  /* 0x000000755a750221 */ /* 0x000fe20000010000 */
[----:B------:R-:W-:Y:S02]  /*3930*/  LEA R124, P0, R110, UR12, 0x4 ;  /* 0x0000000c6e7c7c11 */ /* 0x000fe4000f8020ff */
[----:B------:R-:W-:Y:S01]  /*3940*/  LOP3.LUT R126, R126, R127, R123, 0xfe, !PT ;  /* 0x0000007f7e7e7212 */ /* 0x000fe200078efe7b */
[----:B------:R-:W-:Y:S01]  /*3950*/  IMAD.WIDE.U32 R122, R122, 0x1000000, RZ ;  /* 0x010000007a7a7825 */ /* 0x000fe200078e00ff */
[----:B------:R-:W-:Y:S02]  /*3960*/  LEA.HI.X R125, R110, UR13, RZ, 0x4, P0 ;  /* 0x0000000d6e7d7c11 */ /* 0x000fe400080f24ff */
[----:B------:R-:W-:Y:S02]  /*3970*/  SEL R127, RZ, 0x1, P3 ;  /* 0x00000001ff7f7807 */ /* 0x000fe40001800000 */
[----:B------:R-:W-:Y:S02]  /*3980*/  ISETP.NE.AND P0, PT, R88, RZ, PT ;  /* 0x000000ff5800720c */ /* 0x000fe40003f05270 */
[----:B------:R-:W-:-:S02]  /*3990*/  F2FP.F16.F32.PACK_AB R90, R111, R105 ;  /* 0x000000696f5a723e */ /* 0x000fc400000000ff */
[----:B------:R-:W-:Y:S02]  /*39a0*/  F2FP.F16.F32.PACK_AB R88, R98, R11 ;  /* 0x0000000b6258723e */ /* 0x000fe400000000ff */
[----:B------:R-:W-:Y:S02]  /*39b0*/  F2FP.F16.F32.PACK_AB R91, R117, R112 ;  /* 0x00000070755b723e */ /* 0x000fe400000000ff */
        /* <DEDUP_REMOVED lines=10> */
[----:B------:R-:W-:Y:S01]  /*3a60*/  LOP3.LUT R90, R122, R89, RZ, 0xfc, !PT ;  /* 0x000000597a5a7212 */ /* 0x000fe200078efcff */
[C---:B------:R-:W-:Y:S01]  /*3a70*/  VIADD R122, R110.reuse, 0x20 ;  /* 0x000000206e7a7836 */ /* 0x040fe20000000000 */
[----:B------:R-:W-:-:S05]  /*3a80*/  LEA.HI.X R89, R110, UR15, RZ, 0x3, P0 ;  /* 0x0000000f6e597c11 */ /* 0x000fca00080f1cff */
[----:B------:R0:W-:Y:S04]  /*3a90*/  STG.E.64 desc[UR4][R88.64], R90 ;  /* 0x0000005a58007986 */ /* 0x0001e8000c101b04 */
.L_x_13312:
[----:B------:R-:W-:Y:S05]  /*3aa0*/  BSYNC B1 ;  /* 0x0000000000017941 */ /* 0x000fea0003800000 */
.L_x_13311:
        /* <DEDUP_REMOVED lines=23> */
.L_x_13372:
[----:B------:R-:W-:-:S07]  /*3c20*/  MOV R92, R9 ;  /* 0x00000009005c7202 */ /* 0x000fce0000000f00 */
.L_x_13373:
[----:B------:R-:W-:Y:S05]  /*3c30*/  BSYNC B2 ;  /* 0x0000000000027941 */ /* 0x000fea0003800000 */
.L_x_13371:
        /* <DEDUP_REMOVED lines=16> */
.L_x_13377:
[----:B------:R-:W-:Y:S05]  /*3d40*/  BSYNC B3 ;  /* 0x0000000000037941 */ /* 0x000fea0003800000 */
.L_x_13376:
        /* <DEDUP_REMOVED lines=44> */
.L_x_13375:
[----:B------:R-:W-:Y:S05]  /*4010*/  BSYNC B2 ;  /* 0x0000000000027941 */ /* 0x000fea0003800000 */
.L_x_13374:
[----:B------:R-:W0:Y:S01]  /*4020*/  LDC R118, c[0x0][0x298] ;  /* 0x0000a600ff767b82 */ /* 0x000e220000000800 */
[----:B------:R-:W-:Y:S01]  /*4030*/  I2FP.F32.U32 R101, R92 ;  /* 0x0000005c00657245 */ /* 0x000fe20000201000 */
[----:B------:R-:W-:Y:S01]  /*4040*/  IMAD.MOV.U32 R126, RZ, RZ, 0x2f800000 ;  /* 0x2f800000ff7e7424 */ /* 0x000fe200078e00ff */
[----:B------:R-:W-:Y:S01]  /*4050*/  BSSY B2, `(.L_x_13378) ;  /* 0x0000018000027945 */ /* 0x000fe20003800000 */
[----:B-----5:R-:W-:Y:S01]  /*4060*/  HADD2.F32 R92, -RZ, R88.H0_H0 ;  /* 0x20000058ff5c7230 */ /* 0x020fe20000004100 */
[----:B------:R-:W-:Y:S01]  /*4070*/  IADD3 R113, R107, 0x1, RZ ;  /* 0x000000016b717810 */ /* 0x000fe20007ffe0ff */
[----:B------:R-:W-:Y:S02]  /*4080*/  FFMA.FTZ R8, R101, R126, 1.1641532182693481445e-10 ;  /* 0x2f00000065087423 */ /* 0x000fe4000001007e */
[----:B------:R-:W1:Y:S01]  /*4090*/  LDC R125, c[0x0][0x294] ;  /* 0x0000a500ff7d7b82 */ /* 0x000e620000000800 */
[----:B------:R-:W-:-:S04]  /*40a0*/  FMUL.FTZ R101, R92, R121 ;  /* 0x000000795c657220 */ /* 0x000fc80000410000 */
[----:B0-----:R-:W-:Y:S01]  /*40b0*/  FMUL.FTZ R101, R101, R118 ;  /* 0x0000007665657220 */ /* 0x001fe20000410000 */
        /* <DEDUP_REMOVED lines=16> */
.L_x_13379:
[----:B------:R-:W-:-:S07]  /*41c0*/  MOV R106, R9 ;  /* 0x00000009006a7202 */ /* 0x000fce0000000f00 */
.L_x_13380:
[----:B------:R-:W-:Y:S05]  /*41d0*/  BSYNC B2 ;  /* 0x0000000000027941 */ /* 0x000fea0003800000 */
.L_x_13378:
        /* <DEDUP_REMOVED lines=16> */
.L_x_13384:
[----:B------:R-:W-:Y:S05]  /*42e0*/  BSYNC B3 ;  /* 0x0000000000037941 */ /* 0x000fea0003800000 */
.L_x_13383:
        /* <DEDUP_REMOVED lines=44> */
.L_x_13382:
[----:B------:R-:W-:Y:S05]  /*45b0*/  BSYNC B2 ;  /* 0x0000000000027941 */ /* 0x000fea0003800000 */
.L_x_13381:
        /* <DEDUP_REMOVED lines=9> */
[----:B------:R-:W-:Y:S01]  /*4650*/  FSEL R100, R101, RZ, !P1 ;  /* 0x000000ff65647208 */ /* 0x000fe20004800000 */
[----:B------:R-:W-:Y:S01]  /*4660*/  @P0 HADD2.F32 R101, -RZ, R12.H1_H1 ;  /* 0x3000000cff650230 */ /* 0x000fe20000004100 */
        /* <DEDUP_REMOVED lines=12> */
.L_x_13386:
[----:B------:R-:W-:-:S07]  /*4730*/  IMAD.MOV.U32 R8, RZ, RZ, R9 ;  /* 0x000000ffff087224 */ /* 0x000fce00078e0009 */
.L_x_13387:
[----:B------:R-:W-:Y:S05]  /*4740*/  BSYNC B2 ;  /* 0x0000000000027941 */ /* 0x000fea0003800000 */
.L_x_13385:
        /* <DEDUP_REMOVED lines=16> */
.L_x_13391:
[----:B------:R-:W-:Y:S05]  /*4850*/  BSYNC B3 ;  /* 0x0000000000037941 */ /* 0x000fea0003800000 */
.L_x_13390:
        /* <DEDUP_REMOVED lines=40> */
[----:B------:R-:W-:-:S03]  /*4ae0*/  IMAD.WIDE.U32 R106, R7, -0x2daee0ad, RZ ;  /* 0xd2511f53076a7825 */ /* 0x000fc600078e00ff */
[----:B------:R-:W-:Y:S01]  /*4af0*/  MOV R7, R106 ;  /* 0x0000006a00077202 */ /* 0x000fe20000000f00 */
[----:B------:R-:W-:Y:S01]  /*4b00*/  IMAD.MOV.U32 R106, RZ, RZ, RZ ;  /* 0x000000ffff6a7224 */ /* 0x000fe200078e00ff */
[----:B------:R-:W-:-:S07]  /*4b10*/  LOP3.LUT R6, R107, UR34, R6, 0x96, !PT ;  /* 0x000000226b067c12 */ /* 0x000fce000f8e9606 */
.L_x_13389:
[----:B------:R-:W-:Y:S05]  /*4b20*/  BSYNC B2 ;  /* 0x0000000000027941 */ /* 0x000fea0003800000 */
.L_x_13388:
        /* <DEDUP_REMOVED lines=22> */
.L_x_13393:
[----:B------:R-:W-:-:S07]  /*4c90*/  MOV R8, R9 ;  /* 0x0000000900087202 */ /* 0x000fce0000000f00 */
.L_x_13394:
[----:B------:R-:W-:Y:S05]  /*4ca0*/  BSYNC B2 ;  /* 0x0000000000027941 */ /* 0x000fea0003800000 */
.L_x_13392:
        /* <DEDUP_REMOVED lines=16> */
.L_x_13398:
[----:B------:R-:W-:Y:S05]  /*4db0*/  BSYNC B3 ;  /* 0x0000000000037941 */ /* 0x000fea0003800000 */
.L_x_13397:
        /* <DEDUP_REMOVED lines=44> */
.L_x_13396:
[----:B------:R-:W-:Y:S05]  /*5080*/  BSYNC B2 ;  /* 0x0000000000027941 */ /* 0x000fea0003800000 */
.L_x_13395:
[----:B------:R-:W-:Y:S01]  /*5090*/  I2FP.F32.U32 R107, R8 ;  /* 0x00000008006b7245 */ /* 0x000fe20000201000 */
[----:B------:R-:W-:Y:S01]  /*50a0*/  HADD2.F32 R106, -RZ, R89.H1_H1 ;  /* 0x30000059ff6a7230 */ /* 0x000fe20000004100 */
[----:B------:R-:W-:Y:S01]  /*50b0*/  ISETP.NE.AND P3, PT, R88, 0x1, PT ;  /* 0x000000015800780c */ /* 0x000fe20003f65270 */
[----:B------:R-:W-:Y:S02]  /*50c0*/  BSSY B2, `(.L_x_13399) ;  /* 0x0000014000027945 */ /* 0x000fe40003800000 */
[----:B------:R-:W-:Y:S01]  /*50d0*/  FFMA.FTZ R8, R107, R126, 1.1641532182693481445e-10 ;  /* 0x2f0000006b087423 */ /* 0x000fe2000001007e */
[----:B------:R-:W-:-:S04]  /*50e0*/  FMUL.FTZ R89, R106, R121 ;  /* 0x000000796a597220 */ /* 0x000fc80000410000 */
[----:B------:R-:W-:Y:S01]  /*50f0*/  FMUL.FTZ R89, R89, R118 ;  /* 0x0000007659597220 */ /* 0x000fe20000410000 */
[----:B------:R-:W-:-:S04]  /*5100*/  FSETP.GTU.FTZ.AND P2, PT, R8, R125, PT ;  /* 0x0000007d0800720b */ /* 0x000fc80003f5c000 */
[----:B------:R-:W-:Y:S01]  /*5110*/  FSEL R106, R89, RZ, !P2 ;  /* 0x000000ff596a7208 */ /* 0x000fe20005000000 */
[----:B------:R-:W-:-:S04]  /*5120*/  @P0 HADD2.F32 R89, -RZ, R13.H1_H1 ;  /* 0x3000000dff590230 */ /* 0x000fc80000004100 */
        /* <DEDUP_REMOVED lines=12> */
.L_x_13400:
[----:B------:R-:W-:-:S07]  /*51f0*/  IMAD.MOV.U32 R8, RZ, RZ, R9 ;  /* 0x000000ffff087224 */ /* 0x000fce00078e0009 */
.L_x_13401:
[----:B------:R-:W-:Y:S05]  /*5200*/  BSYNC B2 ;  /* 0x0000000000027941 */ /* 0x000fea0003800000 */
.L_x_13399:
        /* <DEDUP_REMOVED lines=16> */
.L_x_13405:
[----:B------:R-:W-:Y:S05]  /*5310*/  BSYNC B3 ;  /* 0x0000000000037941 */ /* 0x000fea0003800000 */
.L_x_13404:
        /* <DEDUP_REMOVED lines=44> */
.L_x_13403:
[----:B------:R-:W-:Y:S05]  /*55e0*/  BSYNC B2 ;  /* 0x0000000000027941 */ /* 0x000fea0003800000 */
.L_x_13402:
        /* <DEDUP_REMOVED lines=22> */
.L_x_13407:
[----:B------:R-:W-:-:S07]  /*5750*/  MOV R8, R9 ;  /* 0x0000000900087202 */ /* 0x000fce0000000f00 */
.L_x_13408:
[----:B------:R-:W-:Y:S05]  /*5760*/  BSYNC B2 ;  /* 0x0000000000027941 */ /* 0x000fea0003800000 */
.L_x_13406:
        /* <DEDUP_REMOVED lines=16> */
.L_x_13412:
[----:B------:R-:W-:Y:S05]  /*5870*/  BSYNC B3 ;  /* 0x0000000000037941 */ /* 0x000fea0003800000 */
.L_x_13411:
        /* <DEDUP_REMOVED lines=44> */
.L_x_13410:
[----:B------:R-:W-:Y:S05]  /*5b40*/  BSYNC B2 ;  /* 0x0000000000027941 */ /* 0x000fea0003800000 */
.L_x_13409:
        /* <DEDUP_REMOVED lines=9> */
[----:B------:R-:W-:-:S04]  /*5be0*/  VIADD R89, R88, 0x1 ;  /* 0x0000000158597836 */ /* 0x000fc80000000000 */
        /* <DEDUP_REMOVED lines=12> */
.L_x_13414:
[----:B------:R-:W-:-:S07]  /*5cb0*/  IMAD.MOV.U32 R8, RZ, RZ, R9 ;  /* 0x000000ffff087224 */ /* 0x000fce00078e0009 */
.L_x_13415:
[----:B------:R-:W-:Y:S05]  /*5cc0*/  BSYNC B2 ;  /* 0x0000000000027941 */ /* 0x000fea0003800000 */
.L_x_13413:
        /* <DEDUP_REMOVED lines=16> */
.L_x_13419:
[----:B------:R-:W-:Y:S05]  /*5dd0*/  BSYNC B3 ;  /* 0x0000000000037941 */ /* 0x000fea0003800000 */
.L_x_13418:
        /* <DEDUP_REMOVED lines=44> */
.L_x_13417:
[----:B------:R-:W-:Y:S05]  /*60a0*/  BSYNC B2 ;  /* 0x0000000000027941 */ /* 0x000fea0003800000 */
.L_x_13416:
        /* <DEDUP_REMOVED lines=22> */
.L_x_13421:
[----:B------:R-:W-:-:S07]  /*6210*/  MOV R88, R9 ;  /* 0x0000000900587202 */ /* 0x000fce0000000f00 */
.L_x_13422:
[----:B------:R-:W-:Y:S05]  /*6220*/  BSYNC B2 ;  /* 0x0000000000027941 */ /* 0x000fea0003800000 */
.L_x_13420:
        /* <DEDUP_REMOVED lines=18> */
.L_x_13426:
[----:B------:R-:W-:Y:S05]  /*6350*/  BSYNC B3 ;  /* 0x0000000000037941 */ /* 0x000fea0003800000 */
.L_x_13425:
        /* <DEDUP_REMOVED lines=44> */
.L_x_13424:
[----:B------:R-:W-:Y:S05]  /*6620*/  BSYNC B2 ;  /* 0x0000000000027941 */ /* 0x000fea0003800000 */
.L_x_13423:
[----:B------:R-:W-:Y:S01]  /*6630*/  I2FP.F32.U32 R89, R88 ;  /* 0x0000005800597245 */ /* 0x000fe20000201000 */
[----:B------:R-:W-:Y:S01]  /*6640*/  HADD2.F32 R88, -RZ, R91.H1_H1 ;  /* 0x3000005bff587230 */ /* 0x000fe20000004100 */
[----:B------:R-:W-:Y:S02]  /*6650*/  SEL R128, RZ, 0x100, P4 ;  /* 0x00000100ff807807 */ /* 0x000fe40002000000 */
[----:B------:R-:W-:Y:S01]  /*6660*/  F2FP.F16.F32.PACK_AB R90, R113, R107 ;  /* 0x0000006b715a723e */ /* 0x000fe200000000ff */
[----:B------:R-:W-:Y:S01]  /*6670*/  FFMA.FTZ R126, R89, R126, 1.1641532182693481445e-10 ;  /* 0x2f000000597e7423 */ /* 0x000fe2000001007e */
[----:B------:R-:W-:Y:S01]  /*6680*/  FMUL.FTZ R89, R88, R121 ;  /* 0x0000007958597220 */ /* 0x000fe20000410000 */
[----:B------:R-:W-:-:S03]  /*6690*/  F2FP.F16.F32.PACK_AB R88, R100, R92 ;  /* 0x0000005c6458723e */ /* 0x000fc600000000ff */
[----:B------:R-:W-:Y:S01]  /*66a0*/  FMUL.FTZ R89, R89, R118 ;  /* 0x0000007659597220 */ /* 0x000fe20000410000 */
[----:B------:R-:W-:Y:S02]  /*66b0*/  FSETP.GTU.FTZ.AND P6, PT, R126, R125, PT ;  /* 0x0000007d7e00720b */ /* 0x000fe40003fdc000 */
[----:B------:R-:W-:Y:S02]  /*66c0*/  SEL R125, RZ, 0x10000, P5 ;  /* 0x00010000ff7d7807 */ /* 0x000fe40002800000 */
[----:B------:R-:W-:Y:S01]  /*66d0*/  FSEL R118, R89, RZ, !P6 ;  /* 0x000000ff59767208 */ /* 0x000fe20007000000 */
[----:B------:R-:W-:Y:S01]  /*66e0*/  @P0 HADD2.F32 R89, -RZ, R15.H1_H1 ;  /* 0x3000000fff590230 */ /* 0x000fe20000004100 */
[----:B------:R-:W-:Y:S02]  /*66f0*/  ISETP.NE.AND P5, PT, R123, RZ, PT ;  /* 0x000000ff7b00720c */ /* 0x000fe40003fa5270 */
[----:B------:R-:W-:Y:S01]  /*6700*/  SEL R123, RZ, 0x1000000, P6 ;  /* 0x01000000ff7b7807 */ /* 0x000fe20003000000 */
[----:B------:R-:W-:-:S03]  /*6710*/  FMUL.FTZ R118, R43, R118 ;  /* 0x000000762b767220 */ /* 0x000fc60000410000 */
[----:B------:R-:W-:Y:S01]  /*6720*/  LOP3.LUT R128, R128, R123, R125, 0xfe, !PT ;  /* 0x0000007b80807212 */ /* 0x000fe200078efe7d */
[----:B------:R-:W-:Y:S01]  /*6730*/  @P0 FADD.FTZ R118, R89, R118 ;  /* 0x0000007659760221 */ /* 0x000fe20000010000 */
[C---:B------:R-:W-:Y:S02]  /*6740*/  LEA R126, P0, R122.reuse, UR12, 0x4 ;  /* 0x0000000c7a7e7c11 */ /* 0x040fe4000f8020ff */
[----:B------:R-:W-:Y:S02]  /*6750*/  SEL R123, RZ, 0x1, P3 ;  /* 0x00000001ff7b7807 */ /* 0x000fe40001800000 */
[----:B------:R-:W-:Y:S02]  /*6760*/  LEA.HI.X R127, R122, UR13, RZ, 0x4, P0 ;  /* 0x0000000d7a7f7c11 */ /* 0x000fe400080f24ff */
[----:B------:R-:W-:Y:S02]  /*6770*/  ISETP.NE.AND P0, PT, R124, RZ, PT ;  /* 0x000000ff7c00720c */ /* 0x000fe40003f05270 */
[----:B------:R-:W-:-:S02]  /*6780*/  SEL R124, RZ, 0x1, P2 ;  /* 0x00000001ff7c7807 */ /* 0x000fc40001000000 */
[----:B------:R-:W-:Y:S02]  /*6790*/  F2FP.F16.F32.PACK_AB R89, R106, R101 ;  /* 0x000000656a59723e */ /* 0x000fe400000000ff */
[----:B------:R-:W-:Y:S01]  /*67a0*/  F2FP.F16.F32.PACK_AB R91, R118, R114 ;  /* 0x00000072765b723e */ /* 0x000fe200000000ff */
[----:B------:R-:W-:-:S04]  /*67b0*/  IMAD.WIDE.U32 R124, R124, 0x1000000, RZ ;  /* 0x010000007c7c7825 */ /* 0x000fc800078e00ff */
[----:B------:R0:W-:Y:S01]  /*67c0*/  STG.E.128 desc[UR4][R126.64], R88 ;  /* 0x000000587e007986 */ /* 0x0001e2000c101d04 */
        /* <DEDUP_REMOVED lines=10> */
[C---:B------:R-:W-:Y:S01]  /*6870*/  LEA.HI.X R91, R122.reuse, UR15, RZ, 0x3, P0 ;  /* 0x0000000f7a5b7c11 */ /* 0x040fe200080f1cff */
[----:B------:R-:W-:-:S04]  /*6880*/  VIADD R122, R122, 0x20 ;  /* 0x000000207a7a7836 */ /* 0x000fc80000000000 */
[----:B------:R1:W-:Y:S04]  /*6890*/  STG.E.64 desc[UR4][R90.64], R88 ;  /* 0x000000585a007986 */ /* 0x0003e8000c101b04 */
.L_x_13370:
[----:B------:R-:W-:Y:S05]  /*68a0*/  BSYNC B1 ;  /* 0x0000000000017941 */ /* 0x000fea0003800000 */
.L_x_13369:
        /* <DEDUP_REMOVED lines=23> */
.L_x_13430:
[----:B------:R-:W-:-:S07]  /*6a20*/  MOV R93, R9 ;  /* 0x00000009005d7202 */ /* 0x000fce0000000f00 */
.L_x_13431:
[----:B------:R-:W-:Y:S05]  /*6a30*/  BSYNC B2 ;  /* 0x0000000000027941 */ /* 0x000fea0003800000 */
.L_x_13429:
        /* <DEDUP_REMOVED lines=16> */
.L_x_13435:
[----:B------:R-:W-:Y:S05]  /*6b40*/  BSYNC B3 ;  /* 0x0000000000037941 */ /* 0x000fea0003800000 */
.L_x_13434:
        /* <DEDUP_REMOVED lines=44> */
.L_x_13433:
[----:B------:R-:W-:Y:S05]  /*6e10*/  BSYNC B2 ;  /* 0x0000000000027941 */ /* 0x000fea0003800000 */
.L_x_13432:
        /* <DEDUP_REMOVED lines=26> */
.L_x_13437:
[----:B------:R-:W-:-:S07]  /*6fc0*/  MOV R108, R9 ;  /* 0x00000009006c7202 */ /* 0x000fce0000000f00 */
.L_x_13438:
[----:B------:R-:W-:Y:S05]  /*6fd0*/  BSYNC B2 ;  /* 0x0000000000027941 */ /* 0x000fea0003800000 */
.L_x_13436:
        /* <DEDUP_REMOVED lines=16> */
.L_x_13442:
[----:B------:R-:W-:Y:S05]  /*70e0*/  BSYNC B3 ;  /* 0x0000000000037941 */ /* 0x000fea0003800000 */
.L_x_13441:
        /* <DEDUP_REMOVED lines=42> */
[----:B------:R-:W-:Y:S01]  /*7390*/  LOP3.LUT R6, R103, UR34, R6, 0x96, !PT ;  /* 0x0000002267067c12 */ /* 0x000fe2000f8e9606 */
[----:B------:R-:W-:-:S11]  /*73a0*/  HFMA2.MMA R103, -RZ, RZ, 0, 0 ;  /* 0x00000000ff677435 */ /* 0x000fd600000001ff */
.L_x_13440:
[----:B------:R-:W-:Y:S05]  /*73b0*/  BSYNC B2 ;  /* 0x0000000000027941 */ /* 0x000fea0003800000 */
.L_x_13439:
        /* <DEDUP_REMOVED lines=23> */
.L_x_13444:
[----:B------:R-:W-:-:S07]  /*7530*/  MOV R8, R9 ;  /* 0x0000000900087202 */ /* 0x000fce0000000f00 */
.L_x_13445:
[----:B------:R-:W-:Y:S05]  /*7540*/  BSYNC B2 ;  /* 0x0000000000027941 */ /* 0x000fea0003800000 */
.L_x_13443:
        /* <DEDUP_REMOVED lines=16> */
.L_x_13449:
[----:B------:R-:W-:Y:S05]  /*7650*/  BSYNC B3 ;  /* 0x0000000000037941 */ /* 0x000fea0003800000 */
.L_x_13448:
        /* <DEDUP_REMOVED lines=42> */
[----:B------:R-:W-:Y:S01]  /*7900*/  IMAD.MOV.U32 R108, RZ, RZ, RZ ;  /* 0x000000ffff6c7224 */ /* 0x000fe200078e00ff */
[----:B------:R-:W-:-:S07]  /*7910*/  LOP3.LUT R6, R109, UR34, R6, 0x96, !PT ;  /* 0x000000226d067c12 */ /* 0x000fce000f8e9606 */
.L_x_13447:
[----:B------:R-:W-:Y:S05]  /*7920*/  BSYNC B2 ;  /* 0x0000000000027941 */ /* 0x000fea0003800000 */
.L_x_13446:
        /* <DEDUP_REMOVED lines=22> */
.L_x_13451:
[----:B------:R-:W-:-:S07]  /*7a90*/  MOV R8, R9 ;  /* 0x0000000900087202 */ /* 0x000fce0000000f00 */
.L_x_13452:
[----:B------:R-:W-:Y:S05]  /*7aa0*/  BSYNC B2 ;  /* 0x0000000000027941 */ /* 0x000fea0003800000 */
.L_x_13450:
        /* <DEDUP_REMOVED lines=16> */
.L_x_13456:
[----:B------:R-:W-:Y:S05]  /*7bb0*/  BSYNC B3 ;  /* 0x0000000000037941 */ /* 0x000fea0003800000 */
.L_x_13455:
        /* <DEDUP_REMOVED lines=42> */
[----:B------:R-:W-:Y:S01]  /*7e60*/  IMAD.MOV.U32 R109, RZ, RZ, RZ ;  /* 0x000000ffff6d7224 */ /* 0x000fe200078e00ff */
[----:B------:R-:W-:-:S07]  /*7e70*/  MOV R7, R108 ;  /* 0x0000006c00077202 */ /* 0x000fce0000000f00 */
.L_x_13454:
[----:B------:R-:W-:Y:S05]  /*7e80*/  BSYNC B2 ;  /* 0x0000000000027941 */ /* 0x000fea0003800000 */
.L_x_13453:
        /* <DEDUP_REMOVED lines=22> */
.L_x_13458:
[----:B------:R-:W-:-:S07]  /*7ff0*/  MOV R8, R9 ;  /* 0x0000000900087202 */ /* 0x000fce0000000f00 */
.L_x_13459:
[----:B------:R-:W-:Y:S05]  /*8000*/  BSYNC B2 ;  /* 0x0000000000027941 */ /* 0x000fea0003800000 */
.L_x_13457:
        /* <DEDUP_REMOVED lines=16> */
.L_x_13463:
[----:B------:R-:W-:Y:S05]  /*8110*/  BSYNC B3 ;  /* 0x0000000000037941 */ /* 0x000fea0003800000 */
.L_x_13462:
        /* <DEDUP_REMOVED lines=43> */
[----:B------:R-:W-:-:S07]  /*83d0*/  MOV R7, R126 ;  /* 0x0000007e00077202 */ /* 0x000fce0000000f00 */
.L_x_13461:
[----:B------:R-:W-:Y:S05]  /*83e0*/  BSYNC B2 ;  /* 0x0000000000027941 */ /* 0x000fea0003800000 */
.L_x_13460:
        /* <DEDUP_REMOVED lines=22> */
.L_x_13465:
[----:B------:R-:W-:-:S07]  /*8550*/  MOV R8, R9 ;  /* 0x0000000900087202 */ /* 0x000fce0000000f00 */
.L_x_13466:
[----:B------:R-:W-:Y:S05]  /*8560*/  BSYNC B2 ;  /* 0x0000000000027941 */ /* 0x000fea0003800000 */
.L_x_13464:
        /* <DEDUP_REMOVED lines=16> */
.L_x_13470:
[----:B------:R-:W-:Y:S05]  /*8670*/  BSYNC B3 ;  /* 0x0000000000037941 */ /* 0x000fea0003800000 */
.L_x_13469:
        /* <DEDUP_REMOVED lines=41> */
[----:B------:R-:W-:-:S05]  /*8910*/  IMAD.WIDE.U32 R126, R7, -0x2daee0ad, RZ ;  /* 0xd2511f53077e7825 */ /* 0x000fca00078e00ff */
[----:B------:R-:W-:Y:S02]  /*8920*/  LOP3.LUT R6, R127, UR34, R6, 0x96, !PT ;  /* 0x000000227f067c12 */ /* 0x000fe4000f8e9606 */
[----:B------:R-:W-:-:S07]  /*8930*/  MOV R7, R126 ;  /* 0x0000007e00077202 */ /* 0x000fce0000000f00 */
.L_x_13468:
[----:B------:R-:W-:Y:S05]  /*8940*/  BSYNC B2 ;  /* 0x0000000000027941 */ /* 0x000fea0003800000 */
.L_x_13467:
[----:B------:R-:W-:Y:S01]  /*8950*/  I2FP.F32.U32 R8, R8 ;  /* 0x0000000800087245 */ /* 0x000fe20000201000 */
[----:B------:R-:W-:Y:S01]  /*8960*/  HADD2.F32 R90, -RZ, R90.H1_H1 ;  /* 0x3000005aff5a7230 */ /* 0x000fe20000004100 */
[C---:B------:R-:W-:Y:S01]  /*8970*/  ISETP.NE.AND P5, PT, R89.reuse, 0x1, PT ;  /* 0x000000015900780c */ /* 0x040fe20003fa5270 */
[----:B------:R-:W-:Y:S02]  /*8980*/  BSSY B2, `(.L_x_13471) ;  /* 0x0000014000027945 */ /* 0x000fe40003800000 */
[----:B------:R-:W-:Y:S01]  /*8990*/  FFMA.FTZ R8, R8, R119, 1.1641532182693481445e-10 ;  /* 0x2f00000008087423 */ /* 0x000fe20000010077 */
[----:B------:R-:W-:Y:S01]  /*89a0*/  FMUL.FTZ R115, R90, R121 ;  /* 0x000000795a737220 */ /* 0x000fe20000410000 */
[----:B------:R-:W-:-:S03]  /*89b0*/  IADD3 R90, R89, 0x1, RZ ;  /* 0x00000001595a7810 */ /* 0x000fc60007ffe0ff */
        /* <DEDUP_REMOVED lines=15> */
.L_x_13472:
[----:B------:R-:W-:-:S07]  /*8ab0*/  MOV R8, R9 ;  /* 0x0000000900087202 */ /* 0x000fce0000000f00 */
.L_x_13473:
[----:B------:R-:W-:Y:S05]  /*8ac0*/  BSYNC B2 ;  /* 0x0000000000027941 */ /* 0x000fea0003800000 */
.L_x_13471:
        /* <DEDUP_REMOVED lines=16> */
.L_x_13477:
[----:B------:R-:W-:Y:S05]  /*8bd0*/  BSYNC B3 ;  /* 0x0000000000037941 */ /* 0x000fea0003800000 */
.L_x_13476:
        /* <DEDUP_REMOVED lines=44> */
.L_x_13475:
[----:B------:R-:W-:Y:S05]  /*8ea0*/  BSYNC B2 ;  /* 0x0000000000027941 */ /* 0x000fea0003800000 */
.L_x_13474:
        /* <DEDUP_REMOVED lines=22> */
.L_x_13479:
[----:B------:R-:W-:-:S07]  /*9010*/  MOV R89, R9 ;  /* 0x0000000900597202 */ /* 0x000fce0000000f00 */
.L_x_13480:
[----:B------:R-:W-:Y:S05]  /*9020*/  BSYNC B2 ;  /* 0x0000000000027941 */ /* 0x000fea0003800000 */
.L_x_13478:
        /* <DEDUP_REMOVED lines=18> */
.L_x_13484:
[----:B------:R-:W-:Y:S05]  /*9150*/  BSYNC B3 ;  /* 0x0000000000037941 */ /* 0x000fea0003800000 */
.L_x_13483:
        /* <DEDUP_REMOVED lines=42> */
[----:B------:R-:W-:Y:S01]  /*9400*/  IMAD.MOV.U32 R8, RZ, RZ, RZ ;  /* 0x000000ffff087224 */ /* 0x000fe200078e00ff */
[----:B------:R-:W-:-:S07]  /*9410*/  MOV R9, R126 ;  /* 0x0000007e00097202 */ /* 0x000fce0000000f00 */
.L_x_13482:
[----:B------:R-:W-:Y:S05]  /*9420*/  BSYNC B2 ;  /* 0x0000000000027941 */ /* 0x000fea0003800000 */
.L_x_13481:
[----:B------:R-:W-:Y:S01]  /*9430*/  I2FP.F32.U32 R90, R89 ;  /* 0x00000059005a7245 */ /* 0x000fe20000201000 */
[----:B------:R-:W-:Y:S01]  /*9440*/  HADD2.F32 R126, -RZ, R91.H1_H1 ;  /* 0x3000005bff7e7230 */ /* 0x000fe20000004100 */
[----:B------:R-:W-:-:S03]  /*9450*/  F2FP.F16.F32.PACK_AB R89, R108, R103 ;  /* 0x000000676c59723e */ /* 0x000fc600000000ff */
[----:B------:R-:W-:Y:S01]  /*9460*/  FFMA.FTZ R90, R90, R119, 1.1641532182693481445e-10 ;  /* 0x2f0000005a5a7423 */ /* 0x000fe20000010077 */
[----:B------:R-:W-:Y:S01]  /*9470*/  FMUL.FTZ R121, R126, R121 ;  /* 0x000000797e797220 */ /* 0x000fe20000410000 */
[----:B------:R-:W-:-:S03]  /*9480*/  SEL R126, RZ, 0x100, P4 ;  /* 0x00000100ff7e7807 */ /* 0x000fc60002000000 */
[----:B------:R-:W-:Y:S01]  /*9490*/  FMUL.FTZ R121, R121, R124 ;  /* 0x0000007c79797220 */ /* 0x000fe20000410000 */
[----:B------:R-:W-:-:S04]  /*94a0*/  FSETP.GTU.FTZ.AND P6, PT, R90, R125, PT ;  /* 0x0000007d5a00720b */ /* 0x000fc80003fdc000 */
[----:B------:R-:W-:Y:S02]  /*94b0*/  FSEL R90, R121, RZ, !P6 ;  /* 0x000000ff795a7208 */ /* 0x000fe40007000000 */
[----:B------:R-:W-:Y:S02]  /*94c0*/  SEL R121, RZ, 0x10000, P5 ;  /* 0x00010000ff797807 */ /* 0x000fe40002800000 */
[----:B------:R-:W-:Y:S01]  /*94d0*/  ISETP.NE.AND P5, PT, R123, RZ, PT ;  /* 0x000000ff7b00720c */ /* 0x000fe20003fa5270 */
[----:B------:R-:W-:Y:S01]  /*94e0*/  FMUL.FTZ R119, R19, R90 ;  /* 0x0000005a13777220 */ /* 0x000fe20000410000 */
[----:B------:R-:W-:Y:S01]  /*94f0*/  @P0 HADD2.F32 R90, -RZ, R15.H1_H1 ;  /* 0x3000000fff5a0230 */ /* 0x000fe20000004100 */
[----:B------:R-:W-:Y:S02]  /*9500*/  SEL R123, RZ, 0x1, P2 ;  /* 0x00000001ff7b7807 */ /* 0x000fe40001000000 */
[----:B------:R-:W-:Y:S02]  /*9510*/  SEL R127, RZ, 0x1000000, P6 ;  /* 0x01000000ff7f7807 */ /* 0x000fe40003000000 */
[----:B------:R-:W-:Y:S01]  /*9520*/  @P0 FADD.FTZ R119, R90, R119 ;  /* 0x000000775a770221 */ /* 0x000fe20000010000 */
[----:B------:R-:W-:-:S02]  /*9530*/  LEA R124, P0, R122, UR12, 0x4 ;  /* 0x0000000c7a7c7c11 */ /* 0x000fc4000f8020ff */
[----:B------:R-:W-:Y:S02]  /*9540*/  F2FP.F16.F32.PACK_AB R90, R115, R109 ;  /* 0x0000006d735a723e */ /* 0x000fe400000000ff */
[----:B------:R-:W-:Y:S02]  /*9550*/  LEA.HI.X R125, R122, UR13, RZ, 0x4, P0 ;  /* 0x0000000d7a7d7c11 */ /* 0x000fe400080f24ff */
[----:B------:R-:W-:Y:S02]  /*9560*/  ISETP.NE.AND P0, PT, R88, RZ, PT ;  /* 0x000000ff5800720c */ /* 0x000fe40003f05270 */
[----:B------:R-:W-:Y:S02]  /*9570*/  F2FP.F16.F32.PACK_AB R88, R102, R93 ;  /* 0x0000005d6658723e */ /* 0x000fe400000000ff */
[----:B------:R-:W-:Y:S02]  /*9580*/  F2FP.F16.F32.PACK_AB R91, R119, R116 ;  /* 0x00000074775b723e */ /* 0x000fe400000000ff */
[----:B------:R-:W-:-:S02]  /*9590*/  LOP3.LUT R126, R126, R127, R121, 0xfe, !PT ;  /* 0x0000007f7e7e7212 */ /* 0x000fc400078efe79 */
[----:B------:R-:W-:Y:S01]  /*95a0*/  SEL R121, RZ, 0x1, P3 ;  /* 0x00000001ff797807 */ /* 0x000fe20001800000 */
        /* <DEDUP_REMOVED lines=14> */
.L_x_13428:
[----:B------:R-:W-:Y:S05]  /*9690*/  BSYNC B1 ;  /* 0x0000000000017941 */ /* 0x000fea0003800000 */
.L_x_13427:
        /* <DEDUP_REMOVED lines=101> */
.L_x_13504:
        /* <DEDUP_REMOVED lines=31> */
[----:B------:R-:W-:Y:S01]  /*9ee0*/  F2FP.F16.F32.PACK_AB R88, R89, R88 ;  /* 0x000000585958723e */ /* 0x000fe200000000ff */
        /* <DEDUP_REMOVED lines=8> */
[----:B------:R-:W-:Y:S02]  /*9f70*/  F2FP.F16.F32.PACK_AB R89, R90, R89 ;  /* 0x000000595a59723e */ /* 0x000fe400000000ff */
[----:B------:R-:W-:Y:S01]  /*9f80*/  F2FP.F16.F32.PACK_AB R90, R124, R91 ;  /* 0x0000005b7c5a723e */ /* 0x000fe200000000ff */
[----:B------:R-:W-:Y:S01]  /*9f90*/  FADD.FTZ R124, R112, -R120 ;  /* 0x80000078707c7221 */ /* 0x000fe20000010000 */
[----:B-1----:R-:W-:-:S04]  /*9fa0*/  IMAD.WIDE.U32 R122, R110, 0x10, R122 ;  /* 0x000000106e7a7825 */ /* 0x002fc800078e007a */
[----:B------:R-:W-:Y:S01]  /*9fb0*/  FMUL.FTZ R91, R121, R124 ;  /* 0x0000007c795b7220 */ /* 0x000fe20000410000 */
[----:B------:R-:W-:-:S03]  /*9fc0*/  IADD3 R110, R110, 0x20, RZ ;  /* 0x000000206e6e7810 */ /* 0x000fc60007ffe0ff */
[----:B------:R-:W-:-:S05]  /*9fd0*/  FFMA.FTZ R91, R74, R91, R82 ;  /* 0x0000005b4a5b7223 */ /* 0x000fca0000010052 */
[----:B------:R-:W-:-:S05]  /*9fe0*/  F2FP.F16.F32.PACK_AB R91, R126, R91 ;  /* 0x0000005b7e5b723e */ /* 0x000fca00000000ff */
[----:B------:R2:W-:Y:S02]  /*9ff0*/  STG.E.128 desc[UR4][R122.64], R88 ;  /* 0x000000587a007986 */ /* 0x0005e4000c101d04 */
.L_x_13487:
[----:B------:R-:W-:Y:S05]  /*a000*/  BSYNC B1 ;  /* 0x0000000000017941 */ /* 0x000fea0003800000 */
.L_x_13486:
        /* <DEDUP_REMOVED lines=35> */
.L_x_13489:
[----:B------:R-:W-:Y:S05]  /*a240*/  BSYNC B1 ;  /* 0x0000000000017941 */ /* 0x000fea0003800000 */
.L_x_13488:
        /* <DEDUP_REMOVED lines=29> */
[----:B------:R-:W-:-:S03]  /*a420*/  F2FP.F16.F32.PACK_AB R89, R122, R89 ;  /* 0x000000597a59723e */ /* 0x000fc600000000ff */
[----:B------:R-:W-:Y:S02]  /*a430*/  F2FP.F16.F32.PACK_AB R88, R123, R88 ;  /* 0x000000587b58723e */ /* 0x000fe400000000ff */
[----:B------:R-:W-:Y:S01]  /*a440*/  F2FP.F16.F32.PACK_AB R90, R125, R124 ;  /* 0x0000007c7d5a723e */ /* 0x000fe200000000ff */
[----:B0-----:R-:W-:-:S05]  /*a450*/  IMAD.WIDE.U32 R120, R110, 0x10, R120 ;  /* 0x000000106e787825 */ /* 0x001fca00078e0078 */
[----:B------:R4:W-:Y:S02]  /*a460*/  STG.E.128 desc[UR4][R120.64], R88 ;  /* 0x0000005878007986 */ /* 0x0009e4000c101d04 */
.L_x_13491:
[----:B------:R-:W-:Y:S05]  /*a470*/  BSYNC B1 ;  /* 0x0000000000017941 */ /* 0x000fea0003800000 */
.L_x_13490:
[----:B-1234-:R-:W1:Y:S02]  /*a480*/  LDC.64 R88, c[0x0][0x210] ;  /* 0x00008400ff587b82 */ /* 0x01ee640000000a00 */
[----:B-1----:R-:W-:-:S05]  /*a490*/  IMAD R94, R88, 0x4, R94 ;  /* 0x00000004585e7824 */ /* 0x002fca00078e025e */
[----:B------:R-:W-:-:S13]  /*a4a0*/  ISETP.GE.AND P0, PT, R94, R89, PT ;  /* 0x000000595e00720c */ /* 0x000fda0003f06270 */
[----:B------:R-:W-:Y:S05]  /*a4b0*/  @!P0 BRA `(.L_x_13492) ;  /* 0xffffff6400bc8947 */ /* 0x000fea000383ffff */
[----:B------:R-:W-:Y:S05]  /*a4c0*/  BSYNC B0 ;  /* 0x0000000000007941 */ /* 0x000fea0003800000 */
.L_x_13310:
[----:B------:R-:W-:Y:S05]  /*a4d0*/  EXIT ;  /* 0x000000000000794d */ /* 0x000fea0003800000 */
.L_x_13485:
[----:B------:R-:W-:Y:S01]  /*a4e0*/  HFMA2.MMA R91, -RZ, RZ, 0, 5.9604644775390625e-08 ;  /* 0x00000001ff5b7435 */ /* 0x000fe200000001ff */
[----:B------:R-:W-:Y:S01]  /*a4f0*/  BSSY B1, `(.L_x_13493) ;  /* 0x0000007000017945 */ /* 0x000fe20003800000 */
[----:B------:R-:W-:Y:S01]  /*a500*/  MOV R128, R88 ;  /* 0x0000005800807202 */ /* 0x000fe20000000f00 */
[----:B------:R-:W-:Y:S01]  /*a510*/  IMAD.MOV.U32 R90, RZ, RZ, 0x1f ;  /* 0x0000001fff5a7424 */ /* 0x000fe200078e00ff */
[----:B------:R-:W-:-:S07]  /*a520*/  MOV R89, 0xffffffff ;  /* 0xffffffff00597802 */ /* 0x000fce0000000f00 */
[----:B-----5:R-:W-:Y:S05]  /*a530*/  WARPSYNC.COLLECTIVE R89, `(.L_x_13494) ;  /* 0x0000000059087348 */ /* 0x020fea0003c00000 */
[----:B------:R0:W1:Y:S02]  /*a540*/  SHFL.BFLY P3, R121, R128, R91, R90 ;  /* 0x0c00005b80797389 */ /* 0x000064000006005a */
[----:B01---5:R-:W-:Y:S01]  /*a550*/  ENDCOLLECTIVE ;  /* 0x000000000000791b */ /* 0x023fe20003800000 */
.L_x_13494:
[----:B------:R-:W-:Y:S05]  /*a560*/  BSYNC B1 ;  /* 0x0000000000017941 */ /* 0x000fea0003800000 */
.L_x_13493:
[----:B------:R-:W-:Y:S01]  /*a570*/  FADD.FTZ R123, R88, R121 ;  /* 0x00000079587b7221 */ /* 0x000fe20000010000 */
[----:B------:R-:W-:Y:S01]  /*a580*/  HFMA2.MMA R90, -RZ, RZ, 0, 1.847743988037109375e-06 ;  /* 0x0000001fff5a7435 */ /* 0x000fe200000001ff */
[----:B------:R-:W-:Y:S01]  /*a590*/  IMAD.MOV.U32 R91, RZ, RZ, 0x2 ;  /* 0x00000002ff5b7424 */ /* 0x000fe200078e00ff */
[----:B------:R-:W-:Y:S01]  /*a5a0*/  MOV R89, 0xffffffff ;  /* 0xffffffff00597802 */ /* 0x000fe20000000f00 */
[----:B------:R-:W0:Y:S01]  /*a5b0*/  LDC R120, c[0x0][0x290] ;  /* 0x0000a400ff787b82 */ /* 0x000e220000000800 */
[----:B------:R-:W-:-:S07]  /*a5c0*/  MOV R128, R123 ;  /* 0x0000007b00807202 */ /* 0x000fce0000000f00 */
[----:B0-----:R-:W-:Y:S05]  /*a5d0*/  WARPSYNC.COLLECTIVE R89, `(.L_x_13495) ;  /* 0x0000000059087348 */ /* 0x001fea0003c00000 */
[----:B------:R1:W2:Y:S02]  /*a5e0*/  SHFL.BFLY P3, R121, R128, R91, R90 ;  /* 0x0c00005b80797389 */ /* 0x0002a4000006005a */
[----:B012---:R-:W-:Y:S01]  /*a5f0*/  ENDCOLLECTIVE ;  /* 0x000000000000791b */ /* 0x007fe20003800000 */
.L_x_13495:
[----:B------:R-:W-:Y:S01]  /*a600*/  HFMA2.MMA R91, -RZ, RZ, 0, 2.384185791015625e-07 ;  /* 0x00000004ff5b7435 */ /* 0x000fe200000001ff */
[----:B------:R-:W-:-:S04]  /*a610*/  FADD.FTZ R124, R123, R121 ;  /* 0x000000797b7c7221 */ /* 0x000fc80000010000 */
[----:B------:R-:W-:-:S07]  /*a620*/  IMAD.MOV.U32 R128, RZ, RZ, R124 ;  /* 0x000000ffff807224 */ /* 0x000fce00078e007c */
[----:B------:R-:W-:Y:S05]  /*a630*/  WARPSYNC.COLLECTIVE R89, `(.L_x_13496) ;  /* 0x0000000059087348 */ /* 0x000fea0003c00000 */
[----:B------:R0:W1:Y:S02]  /*a640*/  SHFL.BFLY P3, R121, R128, R91, R90 ;  /* 0x0c00005b80797389 */ /* 0x000064000006005a */
[----:B01----:R-:W-:Y:S01]  /*a650*/  ENDCOLLECTIVE ;  /* 0x000000000000791b */ /* 0x003fe20003800000 */
.L_x_13496:
[----:B------:R-:W-:Y:S02]  /*a660*/  IMAD.MOV.U32 R91, RZ, RZ, 0x8 ;  /* 0x00000008ff5b7424 */ /* 0x000fe400078e00ff */
[----:B------:R-:W-:-:S05]  /*a670*/  FADD.FTZ R125, R124, R121 ;  /* 0x000000797c7d7221 */ /* 0x000fca0000010000 */
[----:B------:R-:W-:-:S07]  /*a680*/  MOV R128, R125 ;  /* 0x0000007d00807202 */ /* 0x000fce0000000f00 */
[----:B------:R-:W-:Y:S05]  /*a690*/  WARPSYNC.COLLECTIVE R89, `(.L_x_13497) ;  /* 0x0000000059087348 */ /* 0x000fea0003c00000 */
[----:B------:R0:W1:Y:S02]  /*a6a0*/  SHFL.BFLY P3, R121, R128, R91, R90 ;  /* 0x0c00005b80797389 */ /* 0x000064000006005a */
[----:B01----:R-:W-:Y:S01]  /*a6b0*/  ENDCOLLECTIVE ;  /* 0x000000000000791b */ /* 0x003fe20003800000 */
.L_x_13497:
[----:B------:R-:W-:Y:S01]  /*a6c0*/  HFMA2.MMA R91, -RZ, RZ, 0, 9.5367431640625e-07 ;  /* 0x00000010ff5b7435 */ /* 0x000fe200000001ff */
[----:B------:R-:W-:-:S05]  /*a6d0*/  FADD.FTZ R126, R125, R121 ;  /* 0x000000797d7e7221 */ /* 0x000fca0000010000 */
[----:B------:R-:W-:-:S07]  /*a6e0*/  MOV R128, R126 ;  /* 0x0000007e00807202 */ /* 0x000fce0000000f00 */
[----:B------:R-:W-:Y:S05]  /*a6f0*/  WARPSYNC.COLLECTIVE R89, `(.L_x_13498) ;  /* 0x0000000059087348 */ /* 0x000fea0003c00000 */
[----:B------:R0:W1:Y:S02]  /*a700*/  SHFL.BFLY P3, R121, R128, R91, R90 ;  /* 0x0c00005b80797389 */ /* 0x000064000006005a */
[----:B01----:R-:W-:Y:S01]  /*a710*/  ENDCOLLECTIVE ;  /* 0x000000000000791b */ /* 0x003fe20003800000 */
.L_x_13498:
        /* <DEDUP_REMOVED lines=53> */
[----:B------:R-:W-:Y:S02]  /*aa70*/  IMAD.MOV.U32 R89, RZ, RZ, -0x1 ;  /* 0xffffffffff597424 */ /* 0x000fe400078e00ff */
[----:B------:R-:W-:-:S08]  /*aa80*/  IMAD.MOV.U32 R128, RZ, RZ, R88 ;  /* 0x000000ffff807224 */ /* 0x000fd000078e0058 */
[----:B------:R-:W-:Y:S05]  /*aa90*/  WARPSYNC.COLLECTIVE R89, `(.L_x_13499) ;  /* 0x0000000059087348 */ /* 0x000fea0003c00000 */
[----:B------:R0:W1:Y:S02]  /*aaa0*/  SHFL.BFLY P3, R121, R128, R91, R90 ;  /* 0x0c00005b80797389 */ /* 0x000064000006005a */
[----:B01----:R-:W-:Y:S01]  /*aab0*/  ENDCOLLECTIVE ;  /* 0x000000000000791b */ /* 0x003fe20003800000 */
.L_x_13499:
[----:B------:R-:W-:Y:S01]  /*aac0*/  HFMA2.MMA R91, -RZ, RZ, 0, 1.1920928955078125e-07 ;  /* 0x00000002ff5b7435 */ /* 0x000fe200000001ff */
[----:B------:R-:W-:-:S05]  /*aad0*/  FADD.FTZ R123, R88, R121 ;  /* 0x00000079587b7221 */ /* 0x000fca0000010000 */
[----:B------:R-:W-:-:S07]  /*aae0*/  MOV R128, R123 ;  /* 0x0000007b00807202 */ /* 0x000fce0000000f00 */
[----:B------:R-:W-:Y:S05]  /*aaf0*/  WARPSYNC.COLLECTIVE R89, `(.L_x_13500) ;  /* 0x0000000059087348 */ /* 0x000fea0003c00000 */
[----:B------:R0:W1:Y:S02]  /*ab00*/  SHFL.BFLY P3, R121, R128, R91, R90 ;  /* 0x0c00005b80797389 */ /* 0x000064000006005a */
[----:B01----:R-:W-:Y:S01]  /*ab10*/  ENDCOLLECTIVE ;  /* 0x000000000000791b */ /* 0x003fe20003800000 */
.L_x_13500:
[----:B------:R-:W-:Y:S01]  /*ab20*/  MOV R91, 0x4 ;  /* 0x00000004005b7802 */ /* 0x000fe20000000f00 */
[----:B------:R-:W-:-:S04]  /*ab30*/  FADD.FTZ R124, R123, R121 ;  /* 0x000000797b7c7221 */ /* 0x000fc80000010000 */
[----:B------:R-:W-:-:S07]  /*ab40*/  IMAD.MOV.U32 R128, RZ, RZ, R124 ;  /* 0x000000ffff807224 */ /* 0x000fce00078e007c */
[----:B------:R-:W-:Y:S05]  /*ab50*/  WARPSYNC.COLLECTIVE R89, `(.L_x_13501) ;  /* 0x0000000059087348 */ /* 0x000fea0003c00000 */
[----:B------:R0:W1:Y:S02]  /*ab60*/  SHFL.BFLY P3, R121, R128, R91, R90 ;  /* 0x0c00005b80797389 */ /* 0x000064000006005a */
[----:B01----:R-:W-:Y:S01]  /*ab70*/  ENDCOLLECTIVE ;  /* 0x000000000000791b */ /* 0x003fe20003800000 */
.L_x_13501:
[----:B------:R-:W-:Y:S02]  /*ab80*/  IMAD.MOV.U32 R91, RZ, RZ, 0x8 ;  /* 0x00000008ff5b7424 */ /* 0x000fe400078e00ff */
[----:B------:R-:W-:-:S05]  /*ab90*/  FADD.FTZ R125, R124, R121 ;  /* 0x000000797c7d7221 */ /* 0x000fca0000010000 */
[----:B------:R-:W-:-:S07]  /*aba0*/  MOV R128, R125 ;  /* 0x0000007d00807202 */ /* 0x000fce0000000f00 */
[----:B------:R-:W-:Y:S05]  /*abb0*/  WARPSYNC.COLLECTIVE R89, `(.L_x_13502) ;  /* 0x0000000059087348 */ /* 0x000fea0003c00000 */
[----:B------:R0:W1:Y:S02]  /*abc0*/  SHFL.BFLY P3, R121, R128, R91, R90 ;  /* 0x0c00005b80797389 */ /* 0x000064000006005a */
[----:B01----:R-:W-:Y:S01]  /*abd0*/  ENDCOLLECTIVE ;  /* 0x000000000000791b */ /* 0x003fe20003800000 */
.L_x_13502:
[----:B------:R-:W-:Y:S01]  /*abe0*/  HFMA2.MMA R91, -RZ, RZ, 0, 9.5367431640625e-07 ;  /* 0x00000010ff5b7435 */ /* 0x000fe200000001ff */
[----:B------:R-:W-:-:S05]  /*abf0*/  FADD.FTZ R126, R125, R121 ;  /* 0x000000797d7e7221 */ /* 0x000fca0000010000 */
[----:B------:R-:W-:-:S07]  /*ac00*/  MOV R128, R126 ;  /* 0x0000007e00807202 */ /* 0x000fce0000000f00 */
[----:B------:R-:W-:Y:S05]  /*ac10*/  WARPSYNC.COLLECTIVE R89, `(.L_x_13503) ;  /* 0x0000000059087348 */ /* 0x000fea0003c00000 */
[----:B------:R0:W1:Y:S02]  /*ac20*/  SHFL.BFLY P3, R121, R128, R91, R90 ;  /* 0x0c00005b80797389 */ /* 0x000064000006005a */
[----:B01----:R-:W-:Y:S01]  /*ac30*/  ENDCOLLECTIVE ;  /* 0x000000000000791b */ /* 0x003fe20003800000 */
.L_x_13503:
[----:B------:R-:W-:Y:S05]  /*ac40*/  BRA `(.L_x_13504) ;  /* 0xfffffff000287947 */ /* 0x000fea000383ffff */
.L_x_13505:
        /* <DEDUP_REMOVED lines=11> */
.L_x_23540:


//--------------------- .text._ZN10layer_norm13ln_fwd_kernelINS_13Kernel_traitsIf6__halfS2_S2_fjLj768ELj1ELj4ELj1ELj16ENS_18Kernel_traits_baseILj768EfS2_S2_S2_fjLj128EEEEELb1ELb1ELb0ELb1EEEvNS_9FwdParamsE --------------------------
	.section	.text._ZN10layer_norm13ln_fwd_kernelINS_13Kernel_traitsIf6__halfS2_S2_fjLj768ELj1ELj4ELj1ELj16ENS_18Kernel_traits_baseILj768EfS2_S2_S2_fjLj128EEEEELb1ELb1ELb0ELb1EEEvNS_9FwdParamsE,"ax",@progbits
	.align	128
        .global         _ZN10layer_norm13ln_fwd_kernelINS_13Kernel_traitsIf6__halfS2_S2_fjLj768ELj1ELj4ELj1ELj16ENS_18Kernel_traits_baseILj768EfS2_S2_S2_fjLj128EEEEELb1ELb1ELb0ELb1EEEvNS_9FwdParamsE
        .type           _ZN10layer_norm13ln_fwd_kernelINS_13Kernel_traitsIf6__halfS2_S2_fjLj768ELj1ELj4ELj1ELj16ENS_18Kernel_traits_baseILj768EfS2_S2_S2_fjLj128EEEEELb1ELb1ELb0ELb1EEEvNS_9FwdParamsE,@function
        .size           _ZN10layer_norm13ln_fwd_kernelINS_13Kernel_traitsIf6__halfS2_S2_fjLj768ELj1ELj4ELj1ELj16ENS_18Kernel_traits_baseILj768EfS2_S2_S2_fjLj128EEEEELb1ELb1ELb0ELb1EEEvNS_9FwdParamsE,(.L_x_23541 - _ZN10layer_norm13ln_fwd_kernelINS_13Kernel_traitsIf6__halfS2_S2_fjLj768ELj1ELj4ELj1ELj16ENS_18Kernel_traits_baseILj768EfS2_S2_S2_fjLj128EEEEELb1ELb1ELb0ELb1EEEvNS_9FwdParamsE)
        .other          _ZN10layer_norm13ln_fwd_kernelINS_13Kernel_traitsIf6__halfS2_S2_fjLj768ELj1ELj4ELj1ELj16ENS_18Kernel_traits_baseILj768EfS2_S2_S2_fjLj128EEEEELb1ELb1ELb0ELb1EEEvNS_9FwdParamsE,@"STO_CUDA_ENTRY STV_DEFAULT"
_ZN10layer_norm13ln_fwd_kernelINS_13Kernel_traitsIf6__halfS2_S2_fjLj768ELj1ELj4ELj1ELj16ENS_18Kernel_traits_baseILj768EfS2_S2_S2_fjLj128EEEEELb1ELb1ELb0ELb1EEEvNS_9FwdParamsE:
.text._ZN10layer_norm13ln_fwd_kernelINS_13Kernel_traitsIf6__halfS2_S2_fjLj768ELj1ELj4ELj1ELj16ENS_18Kernel_traits_baseILj768EfS2_S2_S2_fjLj128EEEEELb1ELb1ELb0ELb1EEEvNS_9FwdParamsE:
        /* <DEDUP_REMOVED lines=31> */
[----:B----4-:R-:W-:Y:S01]  /*01f0*/  @P0 R2UR UR6, R2 ;  /* 0x00000000020602ca */ /* 0x010fe200000e0000 */
[----:B--2---:R-:W-:Y:S01]  /*0200*/  IMAD R2, R16, UR8, R125 ;  /* 0x0000000810027c24 */ /* 0x004fe2000f8e027d */
[----:B------:R-:W-:Y:S01]  /*0210*/  @P0 R2UR UR7, R3 ;  /* 0x00000000030702ca */ /* 0x000fe200000e0000 */
[----:B------:R-:W-:Y:S01]  /*0220*/  ULDC.64 UR8, c[0x0][0x2c8] ;  /* 0x0000b20000087ab9 */ /* 0x000fe20000000a00 */
        /* <DEDUP_REMOVED lines=48> */
[----:B------:R-:W-:-:S04]  /*0530*/  IMAD.WIDE.U32 R14, R14, -0x326172a9, RZ ;  /* 0xcd9e8d570e0e7825 */ /* 0x000fc800078e00ff */
[----:B------:R-:W-:Y:S01]  /*0540*/  IMAD.HI.U32 R7, R17, -0x326172a9, RZ ;  /* 0xcd9e8d5711077827 */ /* 0x000fe200078e00ff */
[----:B------:R-:W-:Y:S01]  /*0550*/  UIADD3 UR28, UR6, 0x5384540f, URZ ;  /* 0x5384540f061c7890 */ /* 0x000fe2000fffe03f */
[----:B------:R-:W-:-:S03]  /*0560*/  ISETP.NE.U32.AND P0, PT, RZ, UR8, PT ;  /* 0x00000008ff007c0c */ /* 0x000fc6000bf05070 */
[----:B------:R-:W-:Y:S02]  /*0570*/  LOP3.LUT R14, R7, UR30, R14, 0x96, !PT ;  /* 0x0000001e070e7c12 */ /* 0x000fe4000f8e960e */
[----:B------:R-:W-:Y:S02]  /*0580*/  SHF.L.U32 R7, R125, 0x5, RZ ;  /* 0x000000057d077819 */ /* 0x000fe400000006ff */
[----:B------:R-:W-:Y:S02]  /*0590*/  ISETP.NE.AND.EX P0, PT, RZ, UR9, PT, P0 ;  /* 0x00000009ff007c0c */ /* 0x000fe4000bf05300 */
[----:B------:R-:W-:Y:S02]  /*05a0*/  LOP3.LUT R7, R7, 0x3e0, RZ, 0xc0, !PT ;  /* 0x000003e007077812 */ /* 0x000fe400078ec0ff */
[----:B------:R-:W-:Y:S02]  /*05b0*/  LOP3.LUT R15, R15, UR28, R10, 0x96, !PT ;  /* 0x0000001c0f0f7c12 */ /* 0x000fe4000f8e960a */
[----:B------:R-:W-:Y:S01]  /*05c0*/  IADD3 R10, P2, R7, UR8, RZ ;  /* 0x00000008070a7c10 */ /* 0x000fe2000ff5e0ff */
[----:B------:R-:W-:-:S04]  /*05d0*/  ULDC UR8, c[0x0][0x214] ;  /* 0x0000850000087ab9 */ /* 0x000fc80000000800 */
        /* <DEDUP_REMOVED lines=30> */
[----:B------:R-:W-:-:S02]  /*07c0*/  ULDC.64 UR8, c[0x0][0x270] ;  /* 0x00009c0000087ab9 */ /* 0x000fc40000000a00 */
[----:B------:R-:W5:Y:S01]  /*07d0*/  LDG.E.128 R112, desc[UR4][R8.64+0x10] ;  /* 0x0000100408707981 */ /* 0x000f62000c1e1d00 */
[----:B------:R-:W-:-:S03]  /*07e0*/  IMAD.HI.U32 R91, R94, -0x326172a9, RZ ;  /* 0xcd9e8d575e5b7827 */ /* 0x000fc600078e00ff */
[----:B------:R-:W5:Y:S04]  /*07f0*/  LDG.E.128 R100, desc[UR4][R8.64+0x400] ;  /* 0x0004000408647981 */ /* 0x000f68000c1e1d00 */
[----:B------:R-:W5:Y:S04]  /*0800*/  LDG.E.128 R96, desc[UR4][R8.64+0x410] ;  /* 0x0004100408607981 */ /* 0x000f68000c1e1d00 */
[----:B------:R-:W5:Y:S04]  /*0810*/  LDG.E.128 R44, desc[UR4][R8.64+0x800] ;  /* 0x00080004082c7981 */ /* 0x000f68000c1e1d00 */
[----:B------:R0:W5:Y:S01]  /*0820*/  LDG.E.128 R40, desc[UR4][R8.64+0x810] ;  /* 0x0008100408287981 */ /* 0x000162000c1e1d00 */
[----:B------:R-:W-:Y:S01]  /*0830*/  BSSY B0, `(.L_x_13506) ;  /* 0x0000968000007945 */ /* 0x000fe20003800000 */
[----:B------:R-:W-:Y:S01]  /*0840*/  UISETP.NE.U32.AND UP0, UPT, UR8, URZ, UPT ;  /* 0x0000003f0800728c */ /* 0x000fe2000bf05070 */
[----:B------:R-:W-:Y:S01]  /*0850*/  LOP3.LUT R91, R91, UR32, R10, 0x96, !PT ;  /* 0x000000205b5b7c12 */ /* 0x000fe2000f8e960a */
[----:B------:R-:W-:Y:S01]  /*0860*/  IMAD R94, R94, -0x326172a9, RZ ;  /* 0xcd9e8d575e5e7824 */ /* 0x000fe200078e02ff */
[----:B------:R-:W-:Y:S01]  /*0870*/  LOP3.LUT R95, R6, 0x3, RZ, 0xc0, !PT ;  /* 0x00000003065f7812 */ /* 0x000fe200078ec0ff */
[----:B------:R-:W-:Y:S01]  /*0880*/  ULDC.U8 UR8, c[0x0][0x2a0] ;  /* 0x0000a80000087ab9 */ /* 0x000fe20000000000 */
[----:B------:R-:W-:Y:S01]  /*0890*/  ULDC UR10, c[0x0][0x218] ;  /* 0x00008600000a7ab9 */ /* 0x000fe20000000800 */
[----:B------:R-:W-:Y:S01]  /*08a0*/  ULDC UR11, c[0x0][0x2d8] ;  /* 0x0000b600000b7ab9 */ /* 0x000fe20000000800 */
[----:B------:R-:W-:Y:S01]  /*08b0*/  ULDC.64 UR12, c[0x0][0x230] ;  /* 0x00008c00000c7ab9 */ /* 0x000fe20000000a00 */
[----:B0-----:R-:W-:Y:S01]  /*08c0*/  IMAD.WIDE.U32 R8, R14, -0x2daee0ad, RZ ;  /* 0xd2511f530e087825 */ /* 0x001fe200078e00ff */
[----:B------:R-:W-:Y:S01]  /*08d0*/  UISETP.NE.AND.EX UP0, UPT, UR9, URZ, UPT, UP0 ;  /* 0x0000003f0900728c */ /* 0x000fe2000bf05300 */
[----:B------:R-:W-:-:S03]  /*08e0*/  ULDC.64 UR14, c[0x0][0x2b8] ;  /* 0x0000ae00000e7ab9 */ /* 0x000fc60000000a00 */
[----:B------:R-:W-:Y:S01]  /*08f0*/  LOP3.LUT R90, R9, UR33, R5, 0x96, !PT ;  /* 0x00000021095a7c12 */ /* 0x000fe2000f8e9605 */
[----:B------:R-:W-:Y:S01]  /*0900*/  IMAD.MOV.U32 R5, RZ, RZ, RZ ;  /* 0x000000ffff057224 */ /* 0x000fe200078e00ff */
[----:B------:R-:W-:Y:S01]  /*0910*/  MOV R89, R8 ;  /* 0x0000000800597202 */ /* 0x000fe20000000f00 */
[----:B------:R-:W-:-:S11]  /*0920*/  UISETP.NE.AND UP1, UPT, UR8, URZ, UPT ;  /* 0x0000003f0800728c */ /* 0x000fd6000bf25270 */
.L_x_13676:
[----:B------:R-:W-:Y:S01]  /*0930*/  ISETP.NE.U32.AND P0, PT, RZ, UR12, PT ;  /* 0x0000000cff007c0c */ /* 0x000fe2000bf05070 */
[----:B0-----:R-:W0:Y:S01]  /*0940*/  LDC.64 R92, c[0x0][0x220] ;  /* 0x00008800ff5c7b82 */ /* 0x001e220000000a00 */
[----:B------:R-:W-:Y:S01]  /*0950*/  IMAD R6, R0, UR10, RZ ;  /* 0x0000000a00067c24 */ /* 0x000fe2000f8e02ff */
[----:B------:R-:W-:Y:S01]  /*0960*/  PLOP3.LUT P1, PT, PT, PT, UP0, 0x80, 0x0 ;  /* 0x000000000000781c */ /* 0x000fe20003f2f008 */
[----:B-1----:R-:W-:Y:S01]  /*0970*/  HFMA2.MMA R9, -RZ, RZ, 0, 1.1920928955078125e-07 ;  /* 0x00000002ff097435 */ /* 0x002fe200000001ff */
        /* <DEDUP_REMOVED lines=16> */
[----:B------:R-:W-:Y:S01]  /*0a80*/  IMAD.MOV.U32 R79, RZ, RZ, 0x3f800000 ;  /* 0x3f800000ff4f7424 */ /* 0x000fe200078e00ff */
[----:B------:R-:W-:-:S10]  /*0a90*/  IADD3 R17, R95, 0x1, RZ ;  /* 0x000000015f117810 */ /* 0x000fd40007ffe0ff */
        /* <DEDUP_REMOVED lines=10> */
.L_x_13508:
[----:B------:R-:W-:-:S07]  /*0b40*/  MOV R7, R94 ;  /* 0x0000005e00077202 */ /* 0x000fce0000000f00 */
.L_x_13509:
[----:B------:R-:W-:Y:S05]  /*0b50*/  BSYNC B1 ;  /* 0x0000000000017941 */ /* 0x000fea0003800000 */
.L_x_13507:
        /* <DEDUP_REMOVED lines=16> */
.L_x_13513:
[----:B------:R-:W-:Y:S05]  /*0c60*/  BSYNC B2 ;  /* 0x0000000000027941 */ /* 0x000fea0003800000 */
.L_x_13512:
        /* <DEDUP_REMOVED lines=43> */
.L_x_13511:
[----:B------:R-:W-:Y:S05]  /*0f20*/  BSYNC B1 ;  /* 0x0000000000017941 */ /* 0x000fea0003800000 */
.L_x_13510:
[----:B------:R-:W0:Y:S01]  /*0f30*/  LDC R118, c[0x0][0x298] ;  /* 0x0000a600ff767b82 */ /* 0x000e220000000800 */
[----:B------:R-:W-:Y:S01]  /*0f40*/  HFMA2.MMA R124, -RZ, RZ, 0.1171875, 0 ;  /* 0x2f800000ff7c7435 */ /* 0x000fe200000001ff */
[----:B------:R-:W-:Y:S01]  /*0f50*/  I2FP.F32.U32 R7, R7 ;  /* 0x0000000700077245 */ /* 0x000fe20000201000 */
[----:B-----5:R-:W-:Y:S01]  /*0f60*/  HADD2.F32 R10, -RZ, R12.H0_H0 ;  /* 0x2000000cff0a7230 */ /* 0x020fe20000004100 */
[----:B------:R-:W-:Y:S04]  /*0f70*/  BSSY B1, `(.L_x_13514) ;  /* 0x0000017000017945 */ /* 0x000fe80003800000 */
[----:B------:R-:W1:Y:S03]  /*0f80*/  LDC R119, c[0x0][0x294] ;  /* 0x0000a500ff777b82 */ /* 0x000e660000000800 */
[----:B------:R-:W-:Y:S01]  /*0f90*/  FFMA.FTZ R8, R7, R124, 1.1641532182693481445e-10 ;  /* 0x2f00000007087423 */ /* 0x000fe2000001007c */
[----:B------:R-:W-:Y:S01]  /*0fa0*/  FMUL.FTZ R7, R10, R79 ;  /* 0x0000004f0a077220 */ /* 0x000fe20000410000 */
[----:B------:R-:W-:-:S03]  /*0fb0*/  VIADD R10, R17, 0x1 ;  /* 0x00000001110a7836 */ /* 0x000fc60000000000 */
[----:B0-----:R-:W-:Y:S01]  /*0fc0*/  FMUL.FTZ R7, R7, R118 ;  /* 0x0000007607077220 */ /* 0x001fe20000410000 */
        /* <DEDUP_REMOVED lines=16> */
.L_x_13515:
[----:B------:R-:W-:-:S07]  /*10d0*/  IMAD.MOV.U32 R8, RZ, RZ, R94 ;  /* 0x000000ffff087224 */ /* 0x000fce00078e005e */
.L_x_13516:
[----:B------:R-:W-:Y:S05]  /*10e0*/  BSYNC B1 ;  /* 0x0000000000017941 */ /* 0x000fea0003800000 */
.L_x_13514:
        /* <DEDUP_REMOVED lines=16> */
.L_x_13520:
[----:B------:R-:W-:Y:S05]  /*11f0*/  BSYNC B2 ;  /* 0x0000000000027941 */ /* 0x000fea0003800000 */
.L_x_13519:
        /* <DEDUP_REMOVED lines=43> */
.L_x_13518:
[----:B------:R-:W-:Y:S05]  /*14b0*/  BSYNC B1 ;  /* 0x0000000000017941 */ /* 0x000fea0003800000 */
.L_x_13517:
        /* <DEDUP_REMOVED lines=23> */
.L_x_13522:
[----:B------:R-:W-:-:S07]  /*1630*/  IMAD.MOV.U32 R9, RZ, RZ, R94 ;  /* 0x000000ffff097224 */ /* 0x000fce00078e005e */
.L_x_13523:
[----:B------:R-:W-:Y:S05]  /*1640*/  BSYNC B1 ;  /* 0x0000000000017941 */ /* 0x000fea0003800000 */
.L_x_13521:
        /* <DEDUP_REMOVED lines=16> */
.L_x_13527:
[----:B------:R-:W-:Y:S05]  /*1750*/  BSYNC B2 ;  /* 0x0000000000027941 */ /* 0x000fea0003800000 */
.L_x_13526:
        /* <DEDUP_REMOVED lines=43> */
.L_x_13525:
[----:B------:R-:W-:Y:S05]  /*1a10*/  BSYNC B1 ;  /* 0x0000000000017941 */ /* 0x000fea0003800000 */
.L_x_13524:
        /* <DEDUP_REMOVED lines=22> */
.L_x_13529:
[----:B------:R-:W-:-:S07]  /*1b80*/  IMAD.MOV.U32 R12, RZ, RZ, R94 ;  /* 0x000000ffff0c7224 */ /* 0x000fce00078e005e */
.L_x_13530:
[----:B------:R-:W-:Y:S05]  /*1b90*/  BSYNC B1 ;  /* 0x0000000000017941 */ /* 0x000fea0003800000 */
.L_x_13528:
        /* <DEDUP_REMOVED lines=16> */
.L_x_13534:
[----:B------:R-:W-:Y:S05]  /*1ca0*/  BSYNC B2 ;  /* 0x0000000000027941 */ /* 0x000fea0003800000 */
.L_x_13533:
        /* <DEDUP_REMOVED lines=43> */
.L_x_13532:
[----:B------:R-:W-:Y:S05]  /*1f60*/  BSYNC B1 ;  /* 0x0000000000017941 */ /* 0x000fea0003800000 */
.L_x_13531:
        /* <DEDUP_REMOVED lines=22> */
.L_x_13536:
[----:B------:R-:W-:-:S07]  /*20d0*/  IMAD.MOV.U32 R11, RZ, RZ, R94 ;  /* 0x000000ffff0b7224 */ /* 0x000fce00078e005e */
.L_x_13537:
[----:B------:R-:W-:Y:S05]  /*20e0*/  BSYNC B1 ;  /* 0x0000000000017941 */ /* 0x000fea0003800000 */
.L_x_13535:
        /* <DEDUP_REMOVED lines=16> */
.L_x_13541:
[----:B------:R-:W-:Y:S05]  /*21f0*/  BSYNC B2 ;  /* 0x0000000000027941 */ /* 0x000fea0003800000 */
.L_x_13540:
        /* <DEDUP_REMOVED lines=43> */
.L_x_13539:
[----:B------:R-:W-:Y:S05]  /*24b0*/  BSYNC B1 ;  /* 0x0000000000017941 */ /* 0x000fea0003800000 */
.L_x_13538:
        /* <DEDUP_REMOVED lines=22> */
.L_x_13543:
[----:B------:R-:W-:-:S07]  /*2620*/  IMAD.MOV.U32 R76, RZ, RZ, R94 ;  /* 0x000000ffff4c7224 */ /* 0x000fce00078e005e */
.L_x_13544:
[----:B------:R-:W-:Y:S05]  /*2630*/  BSYNC B1 ;  /* 0x0000000000017941 */ /* 0x000fea0003800000 */
.L_x_13542:
        /* <DEDUP_REMOVED lines=16> */
.L_x_13548:
[----:B------:R-:W-:Y:S05]  /*2740*/  BSYNC B2 ;  /* 0x0000000000027941 */ /* 0x000fea0003800000 */
.L_x_13547:
        /* <DEDUP_REMOVED lines=43> */
.L_x_13546:
[----:B------:R-:W-:Y:S05]  /*2a00*/  BSYNC B1 ;  /* 0x0000000000017941 */ /* 0x000fea0003800000 */
.L_x_13545:
        /* <DEDUP_REMOVED lines=22> */
.L_x_13550:
[----:B------:R-:W-:-:S07]  /*2b70*/  IMAD.MOV.U32 R13, RZ, RZ, R94 ;  /* 0x000000ffff0d7224 */ /* 0x000fce00078e005e */
.L_x_13551:
[----:B------:R-:W-:Y:S05]  /*2b80*/  BSYNC B1 ;  /* 0x0000000000017941 */ /* 0x000fea0003800000 */
.L_x_13549:
        /* <DEDUP_REMOVED lines=16> */
.L_x_13555:
[----:B------:R-:W-:Y:S05]  /*2c90*/  BSYNC B2 ;  /* 0x0000000000027941 */ /* 0x000fea0003800000 */
.L_x_13554:
        /* <DEDUP_REMOVED lines=43> */
.L_x_13553:
[----:B------:R-:W-:Y:S05]  /*2f50*/  BSYNC B1 ;  /* 0x0000000000017941 */ /* 0x000fea0003800000 */
.L_x_13552:
        /* <DEDUP_REMOVED lines=22> */
.L_x_13557:
[----:B------:R-:W-:-:S07]  /*30c0*/  IMAD.MOV.U32 R14, RZ, RZ, R94 ;  /* 0x000000ffff0e7224 */ /* 0x000fce00078e005e */
.L_x_13558:
[----:B------:R-:W-:Y:S05]  /*30d0*/  BSYNC B1 ;  /* 0x0000000000017941 */ /* 0x000fea0003800000 */
.L_x_13556:
        /* <DEDUP_REMOVED lines=18> */
.L_x_13562:
[----:B------:R-:W-:Y:S05]  /*3200*/  BSYNC B2 ;  /* 0x0000000000027941 */ /* 0x000fea0003800000 */
.L_x_13561:
        /* <DEDUP_REMOVED lines=43> */
.L_x_13560:
[----:B------:R-:W-:Y:S05]  /*34c0*/  BSYNC B1 ;  /* 0x0000000000017941 */ /* 0x000fea0003800000 */
.L_x_13559:
[----:B------:R-:W-:Y:S01]  /*34d0*/  ISETP.NE.AND P6, PT, R16, RZ, PT ;  /* 0x000000ff1000720c */ /* 0x000fe20003fc5270 */
[----:B------:R-:W-:Y:S01]  /*34e0*/  HADD2.F32 R16, -RZ, R15.H1_H1 ;  /* 0x3000000fff107230 */ /* 0x000fe20000004100 */
[----:B------:R-:W-:Y:S01]  /*34f0*/  I2FP.F32.U32 R19, R14 ;  /* 0x0000000e00137245 */ /* 0x000fe20000201000 */
[----:B------:R-:W0:Y:S01]  /*3500*/  LDC.64 R72, c[0x0][0x238] ;  /* 0x00008e00ff487b82 */ /* 0x000e220000000a00 */
[----:B------:R-:W-:Y:S02]  /*3510*/  SEL R74, RZ, 0x10000, P5 ;  /* 0x00010000ff4a7807 */ /* 0x000fe40002800000 */
[----:B------:R-:W-:Y:S01]  /*3520*/  FMUL.FTZ R15, R16, R79 ;  /* 0x0000004f100f7220 */ /* 0x000fe20000410000 */
[----:B------:R-:W-:Y:S01]  /*3530*/  FFMA.FTZ R14, R19, R124, 1.1641532182693481445e-10 ;  /* 0x2f000000130e7423 */ /* 0x000fe2000001007c */
[----:B------:R-:W-:Y:S02]  /*3540*/  F2FP.F16.F32.PACK_AB R18, R12, R11 ;  /* 0x0000000b0c12723e */ /* 0x000fe400000000ff */
[----:B------:R-:W-:Y:S01]  /*3550*/  FMUL.FTZ R15, R15, R118 ;  /* 0x000000760f0f7220 */ /* 0x000fe20000410000 */
[----:B------:R-:W1:Y:S01]  /*3560*/  LDC.64 R116, c[0x0][0x240] ;  /* 0x00009000ff747b82 */ /* 0x000e620000000a00 */
[----:B------:R-:W-:-:S02]  /*3570*/  FSETP.GTU.FTZ.AND P5, PT, R14, R119, PT ;  /* 0x000000770e00720b */ /* 0x000fc40003fbc000 */
[----:B------:R-:W-:Y:S02]  /*3580*/  F2FP.F16.F32.PACK_AB R16, R8, R7 ;  /* 0x000000070810723e */ /* 0x000fe400000000ff */
[----:B------:R-:W-:Y:S01]  /*3590*/  FSEL R14, R15, RZ, !P5 ;  /* 0x000000ff0f0e7208 */ /* 0x000fe20006800000 */
[----:B------:R-:W-:Y:S01]  /*35a0*/  @P0 HADD2.F32 R15, -RZ, R23.H1_H1 ;  /* 0x30000017ff0f0230 */ /* 0x000fe20000004100 */
[----:B------:R-:W-:Y:S02]  /*35b0*/  SEL R77, RZ, 0x1000000, P5 ;  /* 0x01000000ff4d7807 */ /* 0x000fe40002800000 */
[----:B------:R-:W-:Y:S01]  /*35c0*/  ISETP.NE.AND P5, PT, R17, RZ, PT ;  /* 0x000000ff1100720c */ /* 0x000fe20003fa5270 */
[----:B------:R-:W-:Y:S01]  /*35d0*/  FMUL.FTZ R14, R107, R14 ;  /* 0x0000000e6b0e7220 */ /* 0x000fe20000410000 */
[----:B------:R-:W-:Y:S02]  /*35e0*/  F2FP.F16.F32.PACK_AB R17, R10, R9 ;  /* 0x000000090a11723e */ /* 0x000fe400000000ff */
[----:B------:R-:W-:Y:S01]  /*35f0*/  SEL R75, RZ, 0x100, P4 ;  /* 0x00000100ff4b7807 */ /* 0x000fe20002000000 */
[----:B------:R-:W-:Y:S01]  /*3600*/  @P0 FADD.FTZ R14, R14, R15 ;  /* 0x0000000f0e0e0221 */ /* 0x000fe20000010000 */
[----:B------:R-:W-:Y:S01]  /*3610*/  SEL R15, RZ, 0x1, P2 ;  /* 0x00000001ff0f7807 */ /* 0x000fe20001000000 */
[----:B0-----:R-:W-:Y:S01]  /*3620*/  IMAD.WIDE.U32 R72, R6, 0x10, R72 ;  /* 0x0000001006487825 */ /* 0x001fe200078e0048 */
[----:B------:R-:W-:-:S02]  /*3630*/  LOP3.LUT R75, R75, R77, R74, 0xfe, !PT ;  /* 0x0000004d4b4b7212 */ /* 0x000fc400078efe4a */
[----:B------:R-:W-:Y:S02]  /*3640*/  F2FP.F16.F32.PACK_AB R19, R14, R13 ;  /* 0x0000000d0e13723e */ /* 0x000fe400000000ff */
[----:B------:R-:W-:Y:S02]  /*3650*/  SEL R77, RZ, 0x1, P3 ;  /* 0x00000001ff4d7807 */ /* 0x000fe40001800000 */
[----:B------:R-:W-:Y:S01]  /*3660*/  SEL R74, RZ, 0x1, P5 ;  /* 0x00000001ff4a7807 */ /* 0x000fe20002800000 */
[----:B------:R0:W-:Y:S02]  /*3670*/  STG.E.128 desc[UR4][R72.64], R16 ;  /* 0x0000001048007986 */ /* 0x0001e4000c101d04 */
[----:B0-----:R-:W0:Y:S01]  /*3680*/  @P0 LDC.64 R16, c[0x0][0x230] ;  /* 0x00008c00ff100b82 */ /* 0x001e220000000a00 */
[----:B------:R-:W-:Y:S01]  /*3690*/  IMAD.WIDE.U32 R18, R15, 0x1000000, RZ ;  /* 0x010000000f127825 */ /* 0x000fe200078e00ff */
[----:B------:R-:W-:-:S04]  /*36a0*/  SEL R15, RZ, 0x1, P1 ;  /* 0x00000001ff0f7807 */ /* 0x000fc80000800000 */
[----:B------:R-:W-:Y:S01]  /*36b0*/  LOP3.LUT R77, R19, R75, R77, 0xfe, !PT ;  /* 0x0000004b134d7212 */ /* 0x000fe200078efe4d */
[----:B------:R-:W-:Y:S01]  /*36c0*/  IMAD.WIDE.U32 R72, R15, 0x10000, RZ ;  /* 0x000100000f487825 */ /* 0x000fe200078e00ff */
[----:B------:R-:W-:-:S03]  /*36d0*/  IADD3 R15, R6, 0x20, RZ ;  /* 0x00000020060f7810 */ /* 0x000fc60007ffe0ff */
[----:B------:R-:W-:-:S05]  /*36e0*/  IMAD.WIDE.U32 R74, R74, 0x100, RZ ;  /* 0x000001004a4a7825 */ /* 0x000fca00078e00ff */
[----:B------:R-:W-:Y:S02]  /*36f0*/  LOP3.LUT R19, R75, R77, R73, 0xfe, !PT ;  /* 0x0000004d4b137212 */ /* 0x000fe400078efe49 */
[----:B------:R-:W-:Y:S02]  /*3700*/  LOP3.LUT R18, R74, R18, R72, 0xfe, !PT ;  /* 0x000000124a127212 */ /* 0x000fe400078efe48 */
[----:B------:R-:W-:-:S04]  /*3710*/  SEL R73, RZ, 0x1, P6 ;  /* 0x00000001ff497807 */ /* 0x000fc80003000000 */
        /* <DEDUP_REMOVED lines=19> */
.L_x_13564:
[----:B------:R-:W-:-:S07]  /*3850*/  IMAD.MOV.U32 R16, RZ, RZ, R94 ;  /* 0x000000ffff107224 */ /* 0x000fce00078e005e */
.L_x_13565:
[----:B------:R-:W-:Y:S05]  /*3860*/  BSYNC B1 ;  /* 0x0000000000017941 */ /* 0x000fea0003800000 */
.L_x_13563:
        /* <DEDUP_REMOVED lines=16> */
.L_x_13569:
[----:B------:R-:W-:Y:S05]  /*3970*/  BSYNC B2 ;  /* 0x0000000000027941 */ /* 0x000fea0003800000 */
.L_x_13568:
        /* <DEDUP_REMOVED lines=43> */
.L_x_13567:
[----:B------:R-:W-:Y:S05]  /*3c30*/  BSYNC B1 ;  /* 0x0000000000017941 */ /* 0x000fea0003800000 */
.L_x_13566:
[----:B------:R-:W-:Y:S01]  /*3c40*/  I2FP.F32.U32 R17, R16 ;  /* 0x0000001000117245 */ /* 0x000fe20000201000 */
[----:B-----5:R-:W-:Y:S01]  /*3c50*/  HADD2.F32 R18, -RZ, R72.H0_H0 ;  /* 0x20000048ff127230 */ /* 0x020fe20000004100 */
[----:B------:R-:W-:Y:S01]  /*3c60*/  BSSY B1, `(.L_x_13570) ;  /* 0x0000016000017945 */ /* 0x000fe20003800000 */
[----:B------:R-:W-:Y:S02]  /*3c70*/  @P0 HADD2.F32 R19, -RZ, R20.H0_H0 ;  /* 0x20000014ff130230 */ /* 0x000fe40000004100 */
        /* <DEDUP_REMOVED lines=8> */
[----:B------:R-:W-:Y:S01]  /*3d00*/  @P0 FADD.FTZ R16, R19, R16 ;  /* 0x0000001013100221 */ /* 0x000fe20000010000 */
[----:B------:R-:W-:-:S05]  /*3d10*/  IADD3 R19, R77, 0x1, RZ ;  /* 0x000000014d137810 */ /* 0x000fca0007ffe0ff */
        /* <DEDUP_REMOVED lines=9> */
.L_x_13571:
[----:B------:R-:W-:-:S07]  /*3db0*/  MOV R17, R94 ;  /* 0x0000005e00117202 */ /* 0x000fce0000000f00 */
.L_x_13572:
[----:B------:R-:W-:Y:S05]  /*3dc0*/  BSYNC B1 ;  /* 0x0000000000017941 */ /* 0x000fea0003800000 */
.L_x_13570:
        /* <DEDUP_REMOVED lines=16> */
.L_x_13576:
[----:B------:R-:W-:Y:S05]  /*3ed0*/  BSYNC B2 ;  /* 0x0000000000027941 */ /* 0x000fea0003800000 */
.L_x_13575:
        /* <DEDUP_REMOVED lines=39> */
[----:B------:R-:W-:-:S05]  /*4150*/  IMAD.WIDE.U32 R18, R19, -0x2daee0ad, RZ ;  /* 0xd2511f5313127825 */ /* 0x000fca00078e00ff */
[----:B------:R-:W-:Y:S01]  /*4160*/  LOP3.LUT R90, R19, UR33, R90, 0x96, !PT ;  /* 0x00000021135a7c12 */ /* 0x000fe2000f8e965a */
[----:B------:R-:W-:Y:S01]  /*4170*/  HFMA2.MMA R19, -RZ, RZ, 0, 0 ;  /* 0x00000000ff137435 */ /* 0x000fe200000001ff */
[----:B------:R-:W-:-:S10]  /*4180*/  MOV R89, R18 ;  /* 0x0000001200597202 */ /* 0x000fd40000000f00 */
.L_x_13574:
[----:B------:R-:W-:Y:S05]  /*4190*/  BSYNC B1 ;  /* 0x0000000000017941 */ /* 0x000fea0003800000 */
.L_x_13573:
[----:B------:R-:W-:Y:S01]  /*41a0*/  I2FP.F32.U32 R17, R17 ;  /* 0x0000001100117245 */ /* 0x000fe20000201000 */
[----:B------:R-:W-:Y:S01]  /*41b0*/  HADD2.F32 R72, -RZ, R72.H1_H1 ;  /* 0x30000048ff487230 */ /* 0x000fe20000004100 */
[----:B------:R-:W-:Y:S01]  /*41c0*/  BSSY B1, `(.L_x_13577) ;  /* 0x0000016000017945 */ /* 0x000fe20003800000 */
[----:B------:R-:W-:Y:S02]  /*41d0*/  VIADD R76, R19, 0x1 ;  /* 0x00000001134c7836 */ /* 0x000fe40000000000 */
[----:B------:R-:W-:Y:S01]  /*41e0*/  FFMA.FTZ R18, R17, R124, 1.1641532182693481445e-10 ;  /* 0x2f00000011127423 */ /* 0x000fe2000001007c */
[----:B------:R-:W-:Y:S01]  /*41f0*/  FMUL.FTZ R17, R72, R79 ;  /* 0x0000004f48117220 */ /* 0x000fe20000410000 */
[----:B------:R-:W-:-:S03]  /*4200*/  @P0 HADD2.F32 R72, -RZ, R20.H1_H1 ;  /* 0x30000014ff480230 */ /* 0x000fc60000004100 */
        /* <DEDUP_REMOVED lines=16> */
.L_x_13578:
[----:B------:R-:W-:-:S07]  /*4310*/  MOV R72, R94 ;  /* 0x0000005e00487202 */ /* 0x000fce0000000f00 */
.L_x_13579:
[----:B------:R-:W-:Y:S05]  /*4320*/  BSYNC B1 ;  /* 0x0000000000017941 */ /* 0x000fea0003800000 */
.L_x_13577:
        /* <DEDUP_REMOVED lines=16> */
.L_x_13583:
[----:B------:R-:W-:Y:S05]  /*4430*/  BSYNC B2 ;  /* 0x0000000000027941 */ /* 0x000fea0003800000 */
.L_x_13582:
        /* <DEDUP_REMOVED lines=44> */
.L_x_13581:
[----:B------:R-:W-:Y:S05]  /*4700*/  BSYNC B1 ;  /* 0x0000000000017941 */ /* 0x000fea0003800000 */
.L_x_13580:
        /* <DEDUP_REMOVED lines=22> */
.L_x_13585:
[----:B------:R-:W-:-:S07]  /*4870*/  MOV R19, R94 ;  /* 0x0000005e00137202 */ /* 0x000fce0000000f00 */
.L_x_13586:
[----:B------:R-:W-:Y:S05]  /*4880*/  BSYNC B1 ;  /* 0x0000000000017941 */ /* 0x000fea0003800000 */
.L_x_13584:
        /* <DEDUP_REMOVED lines=16> */
.L_x_13590:
[----:B------:R-:W-:Y:S05]  /*4990*/  BSYNC B2 ;  /* 0x0000000000027941 */ /* 0x000fea0003800000 */
.L_x_13589:
[----:B------:R-:W-:Y:S01]  /*49a0*/  LOP3.LUT R72, R72, UR7, R5, 0x96, !PT ;  /* 0x0000000748487c12 */ /* 0x000fe2000f8e9605 */
[----:B------:R-:W-:Y:S01]  /*49b0*/  IMAD.HI.U32 R83, R2, -0x326172a9, RZ ;  /* 0xcd9e8d5702537827 */ /* 0x000fe200078e00ff */
[----:B------:R-:W-:-:S03]  /*49c0*/  HFMA2.MMA R80, -RZ, RZ, 0, 0 ;  /* 0x00000000ff507435 */ /* 0x000fc600000001ff */
[----:B------:R-:W-:Y:S01]  /*49d0*/  IMAD R85, R2, -0x326172a9, RZ ;  /* 0xcd9e8d5702557824 */ /* 0x000fe200078e02ff */
[----:B------:R-:W-:Y:S01]  /*49e0*/  LOP3.LUT R83, R83, UR6, R4, 0x96, !PT ;  /* 0x0000000653537c12 */ /* 0x000fe2000f8e9604 */
[----:B------:R-:W-:-:S05]  /*49f0*/  IMAD.WIDE.U32 R76, R72, -0x326172a9, RZ ;  /* 0xcd9e8d57484c7825 */ /* 0x000fca00078e00ff */
[----:B------:R-:W-:Y:S01]  /*4a00*/  LOP3.LUT R82, R77, UR16, R85, 0x96, !PT ;  /* 0x000000104d527c12 */ /* 0x000fe2000f8e9655 */
[----:B------:R-:W-:Y:S02]  /*4a10*/  IMAD R77, R3, -0x2daee0ad, RZ ;  /* 0xd2511f53034d7824 */ /* 0x000fe400078e02ff */
        /* <DEDUP_REMOVED lines=36> */
.L_x_13588:
[----:B------:R-:W-:Y:S05]  /*4c60*/  BSYNC B1 ;  /* 0x0000000000017941 */ /* 0x000fea0003800000 */
.L_x_13587:
        /* <DEDUP_REMOVED lines=22> */
.L_x_13592:
[----:B------:R-:W-:-:S07]  /*4dd0*/  MOV R78, R94 ;  /* 0x0000005e004e7202 */ /* 0x000fce0000000f00 */
.L_x_13593:
[----:B------:R-:W-:Y:S05]  /*4de0*/  BSYNC B1 ;  /* 0x0000000000017941 */ /* 0x000fea0003800000 */
.L_x_13591:
        /* <DEDUP_REMOVED lines=16> */
.L_x_13597:
[----:B------:R-:W-:Y:S05]  /*4ef0*/  BSYNC B2 ;  /* 0x0000000000027941 */ /* 0x000fea0003800000 */
.L_x_13596:
[----:B------:R-:W-:Y:S01]  /*4f00*/  LOP3.LUT R72, R72, UR7, R5, 0x96, !PT ;  /* 0x0000000748487c12 */ /* 0x000fe2000f8e9605 */
[----:B------:R-:W-:-:S04]  /*4f10*/  IMAD.HI.U32 R77, R2, -0x326172a9, RZ ;  /* 0xcd9e8d57024d7827 */ /* 0x000fc800078e00ff */
        /* <DEDUP_REMOVED lines=42> */
.L_x_13595:
[----:B------:R-:W-:Y:S05]  /*51c0*/  BSYNC B1 ;  /* 0x0000000000017941 */ /* 0x000fea0003800000 */
.L_x_13594:
        /* <DEDUP_REMOVED lines=22> */
.L_x_13599:
[----:B------:R-:W-:-:S07]  /*5330*/  MOV R72, R94 ;  /* 0x0000005e00487202 */ /* 0x000fce0000000f00 */
.L_x_13600:
[----:B------:R-:W-:Y:S05]  /*5340*/  BSYNC B1 ;  /* 0x0000000000017941 */ /* 0x000fea0003800000 */
.L_x_13598:
        /* <DEDUP_REMOVED lines=16> */
.L_x_13604:
[----:B------:R-:W-:Y:S05]  /*5450*/  BSYNC B2 ;  /* 0x0000000000027941 */ /* 0x000fea0003800000 */
.L_x_13603:
[----:B------:R-:W-:Y:S01]  /*5460*/  LOP3.LUT R78, R78, UR7, R5, 0x96, !PT ;  /* 0x000000074e4e7c12 */ /* 0x000fe2000f8e9605 */
[----:B------:R-:W-:-:S04]  /*5470*/  IMAD.HI.U32 R73, R2, -0x326172a9, RZ ;  /* 0xcd9e8d5702497827 */ /* 0x000fc800078e00ff */
[----:B------:R-:W-:Y:S01]  /*5480*/  IMAD R77, R2, -0x326172a9, RZ ;  /* 0xcd9e8d57024d7824 */ /* 0x000fe200078e02ff */
[----:B------:R-:W-:Y:S01]  /*5490*/  LOP3.LUT R73, R73, UR6, R4, 0x96, !PT ;  /* 0x0000000649497c12 */ /* 0x000fe2000f8e9604 */
[----:B------:R-:W-:Y:S01]  /*54a0*/  IMAD.WIDE.U32 R82, R78, -0x326172a9, RZ ;  /* 0xcd9e8d574e527825 */ /* 0x000fe200078e00ff */
[----:B------:R-:W-:-:S03]  /*54b0*/  HFMA2.MMA R78, -RZ, RZ, 0, 0 ;  /* 0x00000000ff4e7435 */ /* 0x000fc600000001ff */
        /* <DEDUP_REMOVED lines=38> */
.L_x_13602:
[----:B------:R-:W-:Y:S05]  /*5720*/  BSYNC B1 ;  /* 0x0000000000017941 */ /* 0x000fea0003800000 */
.L_x_13601:
        /* <DEDUP_REMOVED lines=22> */
.L_x_13606:
[----:B------:R-:W-:-:S07]  /*5890*/  MOV R74, R94 ;  /* 0x0000005e004a7202 */ /* 0x000fce0000000f00 */
.L_x_13607:
[----:B------:R-:W-:Y:S05]  /*58a0*/  BSYNC B1 ;  /* 0x0000000000017941 */ /* 0x000fea0003800000 */
.L_x_13605:
        /* <DEDUP_REMOVED lines=16> */
.L_x_13611:
[----:B------:R-:W-:Y:S05]  /*59b0*/  BSYNC B2 ;  /* 0x0000000000027941 */ /* 0x000fea0003800000 */
.L_x_13610:
        /* <DEDUP_REMOVED lines=44> */
.L_x_13609:
[----:B------:R-:W-:Y:S05]  /*5c80*/  BSYNC B1 ;  /* 0x0000000000017941 */ /* 0x000fea0003800000 */
.L_x_13608:
        /* <DEDUP_REMOVED lines=22> */
.L_x_13613:
[----:B------:R-:W-:-:S07]  /*5df0*/  MOV R72, R94 ;  /* 0x0000005e00487202 */ /* 0x000fce0000000f00 */
.L_x_13614:
[----:B------:R-:W-:Y:S05]  /*5e00*/  BSYNC B1 ;  /* 0x0000000000017941 */ /* 0x000fea0003800000 */
.L_x_13612:
        /* <DEDUP_REMOVED lines=18> */
.L_x_13618:
[----:B------:R-:W-:Y:S05]  /*5f30*/  BSYNC B2 ;  /* 0x0000000000027941 */ /* 0x000fea0003800000 */
.L_x_13617:
        /* <DEDUP_REMOVED lines=44> */
.L_x_13616:
[----:B------:R-:W-:Y:S05]  /*6200*/  BSYNC B1 ;  /* 0x0000000000017941 */ /* 0x000fea0003800000 */
.L_x_13615:
[----:B------:R-:W-:Y:S01]  /*6210*/  I2FP.F32.U32 R73, R72 ;  /* 0x0000004800497245 */ /* 0x000fe20000201000 */
[----:B------:R-:W-:Y:S01]  /*6220*/  HADD2.F32 R74, -RZ, R75.H1_H1 ;  /* 0x3000004bff4a7230 */ /* 0x000fe20000004100 */
[----:B------:R-:W0:Y:S01]  /*6230*/  LDC.64 R82, c[0x0][0x238] ;  /* 0x00008e00ff527b82 */ /* 0x000e220000000a00 */
[----:B------:R-:W-:Y:S02]  /*6240*/  SEL R86, RZ, 0x10000, P5 ;  /* 0x00010000ff567807 */ /* 0x000fe40002800000 */
[----:B------:R-:W-:Y:S01]  /*6250*/  FFMA.FTZ R72, R73, R124, 1.1641532182693481445e-10 ;  /* 0x2f00000049487423 */ /* 0x000fe2000001007c */
[----:B------:R-:W-:Y:S01]  /*6260*/  FMUL.FTZ R73, R74, R79 ;  /* 0x0000004f4a497220 */ /* 0x000fe20000410000 */
[----:B------:R-:W-:Y:S02]  /*6270*/  F2FP.F16.F32.PACK_AB R74, R77, R76 ;  /* 0x0000004c4d4a723e */ /* 0x000fe400000000ff */
[----:B------:R-:W-:Y:S01]  /*6280*/  SEL R85, RZ, 0x100, P4 ;  /* 0x00000100ff557807 */ /* 0x000fe20002000000 */
[----:B------:R-:W-:Y:S01]  /*6290*/  FMUL.FTZ R73, R73, R118 ;  /* 0x0000007649497220 */ /* 0x000fe20000410000 */
[----:B------:R-:W-:-:S02]  /*62a0*/  FSETP.GTU.FTZ.AND P6, PT, R72, R119, PT ;  /* 0x000000774800720b */ /* 0x000fc40003fdc000 */
[----:B------:R-:W-:Y:S02]  /*62b0*/  F2FP.F16.F32.PACK_AB R72, R17, R16 ;  /* 0x000000101148723e */ /* 0x000fe400000000ff */
[----:B------:R-:W-:Y:S01]  /*62c0*/  FSEL R80, R73, RZ, !P6 ;  /* 0x000000ff49507208 */ /* 0x000fe20007000000 */
[----:B------:R-:W-:Y:S01]  /*62d0*/  @P0 HADD2.F32 R73, -RZ, R23.H1_H1 ;  /* 0x30000017ff490230 */ /* 0x000fe20000004100 */
[----:B------:R-:W-:Y:S02]  /*62e0*/  SEL R87, RZ, 0x1000000, P6 ;  /* 0x01000000ff577807 */ /* 0x000fe40003000000 */
[----:B------:R-:W-:Y:S01]  /*62f0*/  ISETP.NE.AND P6, PT, R81, RZ, PT ;  /* 0x000000ff5100720c */ /* 0x000fe20003fc5270 */
[----:B------:R-:W-:Y:S01]  /*6300*/  FMUL.FTZ R80, R35, R80 ;  /* 0x0000005023507220 */ /* 0x000fe20000410000 */
[----:B------:R-:W-:Y:S02]  /*6310*/  SEL R81, RZ, 0x1, P2 ;  /* 0x00000001ff517807 */ /* 0x000fe40001000000 */
[----:B------:R-:W-:Y:S01]  /*6320*/  LOP3.LUT R85, R85, R87, R86, 0xfe, !PT ;  /* 0x0000005755557212 */ /* 0x000fe200078efe56 */
[----:B------:R-:W-:Y:S01]  /*6330*/  @P0 FADD.FTZ R80, R73, R80 ;  /* 0x0000005049500221 */ /* 0x000fe20000010000 */
[----:B------:R-:W-:Y:S01]  /*6340*/  F2FP.F16.F32.PACK_AB R73, R19, R18 ;  /* 0x000000121349723e */ /* 0x000fe200000000ff */
[----:B0-----:R-:W-:Y:S01]  /*6350*/  IMAD.WIDE.U32 R82, R15, 0x10, R82 ;  /* 0x000000100f527825 */ /* 0x001fe200078e0052 */
[----:B------:R-:W-:-:S02]  /*6360*/  SEL R87, RZ, 0x1, P3 ;  /* 0x00000001ff577807 */ /* 0x000fc40001800000 */
[----:B------:R-:W-:Y:S02]  /*6370*/  F2FP.F16.F32.PACK_AB R75, R80, R78 ;  /* 0x0000004e504b723e */ /* 0x000fe400000000ff */
[----:B------:R-:W-:-:S03]  /*6380*/  ISETP.NE.AND P5, PT, R88, RZ, PT ;  /* 0x000000ff5800720c */ /* 0x000fc60003fa5270 */
        /* <DEDUP_REMOVED lines=12> */
[----:B------:R-:W-:-:S03]  /*6450*/  LOP3.LUT R74, R74, R81, RZ, 0xfc, !PT ;  /* 0x000000514a4a7212 */ /* 0x000fc600078efcff */
[----:B------:R-:W-:Y:S02]  /*6460*/  VIADD R81, R6, 0x40 ;  /* 0x0000004006517836 */ /* 0x000fe40000000000 */
[----:B------:R1:W-:Y:S02]  /*6470*/  STG.E.64 desc[UR4][R82.64], R74 ;  /* 0x0000004a52007986 */ /* 0x0003e4000c101b04 */
[----:B0-----:R-:W-:-:S05]  /*6480*/  @P0 IMAD.WIDE.U32 R72, R81, 0x10, R72 ;  /* 0x0000001051480825 */ /* 0x001fca00078e0048 */
[----:B------:R0:W5:Y:S02]  /*6490*/  @P0 LDG.E.128 R20, desc[UR4][R72.64] ;  /* 0x0000000448140981 */ /* 0x000164000c1e1d00 */
[----:B0-----:R-:W-:-:S06]  /*64a0*/  IMAD.WIDE.U32 R72, R81, 0x10, R92 ;  /* 0x0000001051487825 */ /* 0x001fcc00078e005c */
[----:B-1----:R-:W5:Y:S01]  /*64b0*/  LDG.E.128 R72, desc[UR4][R72.64] ;  /* 0x0000000448487981 */ /* 0x002f62000c1e1d00 */
        /* <DEDUP_REMOVED lines=12> */
.L_x_13620:
[----:B------:R-:W-:-:S07]  /*6580*/  MOV R82, R94 ;  /* 0x0000005e00527202 */ /* 0x000fce0000000f00 */
.L_x_13621:
[----:B------:R-:W-:Y:S05]  /*6590*/  BSYNC B1 ;  /* 0x0000000000017941 */ /* 0x000fea0003800000 */
.L_x_13619:
        /* <DEDUP_REMOVED lines=16> */
.L_x_13625:
[----:B------:R-:W-:Y:S05]  /*66a0*/  BSYNC B2 ;  /* 0x0000000000027941 */ /* 0x000fea0003800000 */
.L_x_13624:
        /* <DEDUP_REMOVED lines=41> */
[----:B------:R-:W-:Y:S01]  /*6940*/  IMAD.MOV.U32 R85, RZ, RZ, RZ ;  /* 0x000000ffff557224 */ /* 0x000fe200078e00ff */
[----:B------:R-:W-:Y:S02]  /*6950*/  LOP3.LUT R91, R87, UR32, R88, 0x96, !PT ;  /* 0x00000020575b7c12 */ /* 0x000fe4000f8e9658 */
[----:B------:R-:W-:-:S07]  /*6960*/  MOV R94, R86 ;  /* 0x00000056005e7202 */ /* 0x000fce0000000f00 */
.L_x_13623:
[----:B------:R-:W-:Y:S05]  /*6970*/  BSYNC B1 ;  /* 0x0000000000017941 */ /* 0x000fea0003800000 */
.L_x_13622:
[----:B------:R-:W-:Y:S01]  /*6980*/  I2FP.F32.U32 R83, R82 ;  /* 0x0000005200537245 */ /* 0x000fe20000201000 */
[----:B-----5:R-:W-:Y:S01]  /*6990*/  HADD2.F32 R84, -RZ, R72.H0_H0 ;  /* 0x20000048ff547230 */ /* 0x020fe20000004100 */
        /* <DEDUP_REMOVED lines=10> */
[----:B------:R-:W-:-:S05]  /*6a40*/  @P0 HADD2.F32 R83, -RZ, R20.H0_H0 ;  /* 0x20000014ff530230 */ /* 0x000fca0000004100 */
        /* <DEDUP_REMOVED lines=10> */
.L_x_13627:
[----:B------:R-:W-:-:S07]  /*6af0*/  MOV R83, R94 ;  /* 0x0000005e00537202 */ /* 0x000fce0000000f00 */
.L_x_13628:
[----:B------:R-:W-:Y:S05]  /*6b00*/  BSYNC B1 ;  /* 0x0000000000017941 */ /* 0x000fea0003800000 */
.L_x_13626:
        /* <DEDUP_REMOVED lines=16> */
.L_x_13632:
[----:B------:R-:W-:Y:S05]  /*6c10*/  BSYNC B2 ;  /* 0x0000000000027941 */ /* 0x000fea0003800000 */
.L_x_13631:
        /* <DEDUP_REMOVED lines=40> */
[----:B------:R-:W-:-:S05]  /*6ea0*/  IMAD.WIDE.U32 R84, R88, -0x326172a9, RZ ;  /* 0xcd9e8d5758547825 */ /* 0x000fca00078e00ff */
[----:B------:R-:W-:Y:S01]  /*6eb0*/  LOP3.LUT R91, R85, UR32, R86, 0x96, !PT ;  /* 0x00000020555b7c12 */ /* 0x000fe2000f8e9656 */
[----:B------:R-:W-:Y:S01]  /*6ec0*/  IMAD.MOV.U32 R86, RZ, RZ, RZ ;  /* 0x000000ffff567224 */ /* 0x000fe200078e00ff */
[----:B------:R-:W-:-:S07]  /*6ed0*/  MOV R94, R84 ;  /* 0x00000054005e7202 */ /* 0x000fce0000000f00 */
.L_x_13630:
[----:B------:R-:W-:Y:S05]  /*6ee0*/  BSYNC B1 ;  /* 0x0000000000017941 */ /* 0x000fea0003800000 */
.L_x_13629:
[----:B------:R-:W-:Y:S01]  /*6ef0*/  I2FP.F32.U32 R83, R83 ;  /* 0x0000005300537245 */ /* 0x000fe20000201000 */
[----:B------:R-:W-:Y:S01]  /*6f00*/  HADD2.F32 R84, -RZ, R72.H1_H1 ;  /* 0x30000048ff547230 */ /* 0x000fe20000004100 */
[----:B------:R-:W-:Y:S01]  /*6f10*/  BSSY B1, `(.L_x_13633) ;  /* 0x0000016000017945 */ /* 0x000fe20003800000 */
[----:B------:R-:W-:Y:S02]  /*6f20*/  IADD3 R85, R86, 0x1, RZ ;  /* 0x0000000156557810 */ /* 0x000fe40007ffe0ff */
        /* <DEDUP_REMOVED lines=19> */
.L_x_13634:
[----:B------:R-:W-:-:S07]  /*7060*/  MOV R72, R94 ;  /* 0x0000005e00487202 */ /* 0x000fce0000000f00 */
.L_x_13635:
[----:B------:R-:W-:Y:S05]  /*7070*/  BSYNC B1 ;  /* 0x0000000000017941 */ /* 0x000fea0003800000 */
.L_x_13633:
        /* <DEDUP_REMOVED lines=16> */
.L_x_13639:
[----:B------:R-:W-:Y:S05]  /*7180*/  BSYNC B2 ;  /* 0x0000000000027941 */ /* 0x000fea0003800000 */
.L_x_13638:
        /* <DEDUP_REMOVED lines=42> */
[----:B------:R-:W-:Y:S02]  /*7430*/  LOP3.LUT R91, R87, UR32, R88, 0x96, !PT ;  /* 0x00000020575b7c12 */ /* 0x000fe4000f8e9658 */
[----:B------:R-:W-:-:S07]  /*7440*/  MOV R94, R86 ;  /* 0x00000056005e7202 */ /* 0x000fce0000000f00 */
.L_x_13637:
[----:B------:R-:W-:Y:S05]  /*7450*/  BSYNC B1 ;  /* 0x0000000000017941 */ /* 0x000fea0003800000 */
.L_x_13636:
        /* <DEDUP_REMOVED lines=22> */
.L_x_13641:
[----:B------:R-:W-:-:S07]  /*75c0*/  MOV R72, R94 ;  /* 0x0000005e00487202 */ /* 0x000fce0000000f00 */
.L_x_13642:
[----:B------:R-:W-:Y:S05]  /*75d0*/  BSYNC B1 ;  /* 0x0000000000017941 */ /* 0x000fea0003800000 */
.L_x_13640:
        /* <DEDUP_REMOVED lines=16> */
.L_x_13646:
[----:B------:R-:W-:Y:S05]  /*76e0*/  BSYNC B2 ;  /* 0x0000000000027941 */ /* 0x000fea0003800000 */
.L_x_13645:
        /* <DEDUP_REMOVED lines=44> */
.L_x_13644:
[----:B------:R-:W-:Y:S05]  /*79b0*/  BSYNC B1 ;  /* 0x0000000000017941 */ /* 0x000fea0003800000 */
.L_x_13643:
        /* <DEDUP_REMOVED lines=22> */
.L_x_13648:
[----:B------:R-:W-:-:S07]  /*7b20*/  MOV R88, R94 ;  /* 0x0000005e00587202 */ /* 0x000fce0000000f00 */
.L_x_13649:
[----:B------:R-:W-:Y:S05]  /*7b30*/  BSYNC B1 ;  /* 0x0000000000017941 */ /* 0x000fea0003800000 */
.L_x_13647:
        /* <DEDUP_REMOVED lines=16> */
.L_x_13653:
[----:B------:R-:W-:Y:S05]  /*7c40*/  BSYNC B2 ;  /* 0x0000000000027941 */ /* 0x000fea0003800000 */
.L_x_13652:
        /* <DEDUP_REMOVED lines=37> */
[----:B------:R-:W-:-:S04]  /*7ea0*/  IMAD.MOV.U32 R87, RZ, RZ, RZ ;  /* 0x000000ffff577224 */ /* 0x000fc800078e00ff */
[----:B------:R-:W-:-:S05]  /*7eb0*/  IMAD.WIDE.U32 R72, R72, -0x2daee0ad, RZ ;  /* 0xd2511f5348487825 */ /* 0x000fca00078e00ff */
[----:B------:R-:W-:Y:S02]  /*7ec0*/  LOP3.LUT R90, R73, UR33, R90, 0x96, !PT ;  /* 0x00000021495a7c12 */ /* 0x000fe4000f8e965a */
[----:B------:R-:W-:Y:S01]  /*7ed0*/  MOV R89, R72 ;  /* 0x0000004800597202 */ /* 0x000fe20000000f00 */
[----:B------:R-:W-:-:S05]  /*7ee0*/  IMAD.WIDE.U32 R72, R91, -0x326172a9, RZ ;  /* 0xcd9e8d575b487825 */ /* 0x000fca00078e00ff */
[----:B------:R-:W-:Y:S02]  /*7ef0*/  LOP3.LUT R91, R73, UR32, R86, 0x96, !PT ;  /* 0x00000020495b7c12 */ /* 0x000fe4000f8e9656 */
[----:B------:R-:W-:-:S07]  /*7f00*/  MOV R94, R72 ;  /* 0x00000048005e7202 */ /* 0x000fce0000000f00 */
.L_x_13651:
[----:B------:R-:W-:Y:S05]  /*7f10*/  BSYNC B1 ;  /* 0x0000000000017941 */ /* 0x000fea0003800000 */
.L_x_13650:
[----:B------:R-:W-:Y:S01]  /*7f20*/  I2FP.F32.U32 R73, R88 ;  /* 0x0000005800497245 */ /* 0x000fe20000201000 */
[----:B------:R-:W-:Y:S01]  /*7f30*/  BSSY B1, `(.L_x_13654) ;  /* 0x0000016000017945 */ /* 0x000fe20003800000 */
[----:B------:R-:W-:-:S03]  /*7f40*/  ISETP.NE.AND P4, PT, R87, 0x1, PT ;  /* 0x000000015700780c */ /* 0x000fc60003f85270 */
[----:B------:R-:W-:-:S05]  /*7f50*/  FFMA.FTZ R72, R73, R124, 1.1641532182693481445e-10 ;  /* 0x2f00000049487423 */ /* 0x000fca000001007c */
[----:B------:R-:W-:Y:S01]  /*7f60*/  FSETP.GTU.FTZ.AND P3, PT, R72, R119, PT ;  /* 0x000000774800720b */ /* 0x000fe20003f7c000 */
[----:B------:R-:W-:-:S05]  /*7f70*/  HADD2.F32 R72, -RZ, R74.H0_H0 ;  /* 0x2000004aff487230 */ /* 0x000fca0000004100 */
[----:B------:R-:W-:-:S04]  /*7f80*/  FMUL.FTZ R73, R72, R79 ;  /* 0x0000004f48497220 */ /* 0x000fc80000410000 */
[----:B------:R-:W-:-:S05]  /*7f90*/  FMUL.FTZ R73, R73, R118 ;  /* 0x0000007649497220 */ /* 0x000fca0000410000 */
        /* <DEDUP_REMOVED lines=14> */
.L_x_13655:
[----:B------:R-:W-:-:S07]  /*8080*/  MOV R72, R94 ;  /* 0x0000005e00487202 */ /* 0x000fce0000000f00 */
.L_x_13656:
[----:B------:R-:W-:Y:S05]  /*8090*/  BSYNC B1 ;  /* 0x0000000000017941 */ /* 0x000fea0003800000 */
.L_x_13654:
        /* <DEDUP_REMOVED lines=16> */
.L_x_13660:
[----:B------:R-:W-:Y:S05]  /*81a0*/  BSYNC B2 ;  /* 0x0000000000027941 */ /* 0x000fea0003800000 */
.L_x_13659:
[----:B------:R-:W-:Y:S01]  /*81b0*/  LOP3.LUT R88, R88, UR7, R5, 0x96, !PT ;  /* 0x0000000758587c12 */ /* 0x000fe2000f8e9605 */
[----:B------:R-:W-:-:S04]  /*81c0*/  IMAD.HI.U32 R73, R2, -0x326172a9, RZ ;  /* 0xcd9e8d5702497827 */ /* 0x000fc800078e00ff */
[----:B------:R-:W-:Y:S02]  /*81d0*/  IMAD R87, R2, -0x326172a9, RZ ;  /* 0xcd9e8d5702577824 */ /* 0x000fe400078e02ff */
[----:B------:R-:W-:Y:S01]  /*81e0*/  IMAD.WIDE.U32 R92, R88, -0x326172a9, RZ ;  /* 0xcd9e8d57585c7825 */ /* 0x000fe200078e00ff */
[----:B------:R-:W-:-:S03]  /*81f0*/  LOP3.LUT R88, R73, UR6, R4, 0x96, !PT ;  /* 0x0000000649587c12 */ /* 0x000fc6000f8e9604 */
        /* <DEDUP_REMOVED lines=35> */
[----:B------:R-:W-:-:S05]  /*8430*/  IMAD.WIDE.U32 R92, R92, -0x2daee0ad, RZ ;  /* 0xd2511f535c5c7825 */ /* 0x000fca00078e00ff */
[----:B------:R-:W-:Y:S02]  /*8440*/  LOP3.LUT R90, R93, UR33, R90, 0x96, !PT ;  /* 0x000000215d5a7c12 */ /* 0x000fe4000f8e965a */
[----:B------:R-:W-:-:S07]  /*8450*/  MOV R89, R92 ;  /* 0x0000005c00597202 */ /* 0x000fce0000000f00 */
.L_x_13658:
[----:B------:R-:W-:Y:S05]  /*8460*/  BSYNC B1 ;  /* 0x0000000000017941 */ /* 0x000fea0003800000 */
.L_x_13657:
        /* <DEDUP_REMOVED lines=22> */
.L_x_13662:
[----:B------:R-:W-:-:S07]  /*85d0*/  MOV R74, R94 ;  /* 0x0000005e004a7202 */ /* 0x000fce0000000f00 */
.L_x_13663:
[----:B------:R-:W-:Y:S05]  /*85e0*/  BSYNC B1 ;  /* 0x0000000000017941 */ /* 0x000fea0003800000 */
.L_x_13661:
        /* <DEDUP_REMOVED lines=16> */
.L_x_13667:
[----:B------:R-:W-:Y:S05]  /*86f0*/  BSYNC B2 ;  /* 0x0000000000027941 */ /* 0x000fea0003800000 */
.L_x_13666:
        /* <DEDUP_REMOVED lines=42> */
[----:B------:R-:W-:Y:S01]  /*89a0*/  HFMA2.MMA R72, -RZ, RZ, 0, 0 ;  /* 0x00000000ff487435 */ /* 0x000fe200000001ff */
[----:B------:R-:W-:-:S10]  /*89b0*/  LOP3.LUT R91, R73, UR32, R88, 0x96, !PT ;  /* 0x00000020495b7c12 */ /* 0x000fd4000f8e9658 */
.L_x_13665:
[----:B------:R-:W-:Y:S05]  /*89c0*/  BSYNC B1 ;  /* 0x0000000000017941 */ /* 0x000fea0003800000 */
.L_x_13664:
[----:B------:R-:W-:Y:S01]  /*89d0*/  I2FP.F32.U32 R73, R74 ;  /* 0x0000004a00497245 */ /* 0x000fe20000201000 */
[----:B------:R-:W-:Y:S01]  /*89e0*/  BSSY B1, `(.L_x_13668) ;  /* 0x0000016000017945 */ /* 0x000fe20003800000 */
[C---:B------:R-:W-:Y:S01]  /*89f0*/  ISETP.NE.AND P6, PT, R72.reuse, 0x1, PT ;  /* 0x000000014800780c */ /* 0x040fe20003fc5270 */
[----:B------:R-:W-:Y:S02]  /*8a00*/  VIADD R95, R72, 0x1 ;  /* 0x00000001485f7836 */ /* 0x000fe40000000000 */
        /* <DEDUP_REMOVED lines=18> */
.L_x_13669:
[----:B------:R-:W-:-:S07]  /*8b30*/  MOV R74, R94 ;  /* 0x0000005e004a7202 */ /* 0x000fce0000000f00 */
.L_x_13670:
[----:B------:R-:W-:Y:S05]  /*8b40*/  BSYNC B1 ;  /* 0x0000000000017941 */ /* 0x000fea0003800000 */
.L_x_13668:
        /* <DEDUP_REMOVED lines=18> */
.L_x_13674:
[----:B------:R-:W-:Y:S05]  /*8c70*/  BSYNC B2 ;  /* 0x0000000000027941 */ /* 0x000fea0003800000 */
.L_x_13673:
        /* <DEDUP_REMOVED lines=44> */
.L_x_13672:
[----:B------:R-:W-:Y:S05]  /*8f40*/  BSYNC B1 ;  /* 0x0000000000017941 */ /* 0x000fea0003800000 */
.L_x_13671:
[----:B------:R-:W-:Y:S01]  /*8f50*/  I2FP.F32.U32 R73, R74 ;  /* 0x0000004a00497245 */ /* 0x000fe20000201000 */
[----:B------:R-:W-:Y:S01]  /*8f60*/  HADD2.F32 R72, -RZ, R75.H1_H1 ;  /* 0x3000004bff487230 */ /* 0x000fe20000004100 */
[----:B------:R-:W0:Y:S01]  /*8f70*/  LDC.64 R92, c[0x0][0x238] ;  /* 0x00008e00ff5c7b82 */ /* 0x000e220000000a00 */
[----:B------:R-:W-:Y:S01]  /*8f80*/  F2FP.F16.F32.PACK_AB R74, R87, R86 ;  /* 0x00000056574a723e */ /* 0x000fe200000000ff */
[----:B------:R-:W-:Y:S01]  /*8f90*/  UMOV UR8, 0xffffffff ;  /* 0xffffffff00087882 */ /* 0x000fe20000000000 */
[----:B------:R-:W-:Y:S01]  /*8fa0*/  FFMA.FTZ R124, R73, R124, 1.1641532182693481445e-10 ;  /* 0x2f000000497c7423 */ /* 0x000fe2000001007c */
[----:B------:R-:W-:Y:S01]  /*8fb0*/  FMUL.FTZ R79, R72, R79 ;  /* 0x0000004f484f7220 */ /* 0x000fe20000410000 */
[----:B------:R-:W-:-:S03]  /*8fc0*/  F2FP.F16.F32.PACK_AB R73, R85, R83 ;  /* 0x000000535549723e */ /* 0x000fc600000000ff */
[----:B------:R-:W-:Y:S01]  /*8fd0*/  FMUL.FTZ R79, R79, R118 ;  /* 0x000000764f4f7220 */ /* 0x000fe20000410000 */
[----:B------:R-:W-:Y:S02]  /*8fe0*/  FSETP.GTU.FTZ.AND P6, PT, R124, R119, PT ;  /* 0x000000777c00720b */ /* 0x000fe40003fdc000 */
[----:B------:R-:W-:Y:S02]  /*8ff0*/  SEL R118, RZ, 0x100, P4 ;  /* 0x00000100ff767807 */ /* 0x000fe40002000000 */
[----:B------:R-:W-:-:S05]  /*9000*/  FSEL R72, R79, RZ, !P6 ;  /* 0x000000ff4f487208 */ /* 0x000fca0007000000 */
[----:B------:R-:W-:Y:S01]  /*9010*/  FMUL.FTZ R79, R27, R72 ;  /* 0x000000481b4f7220 */ /* 0x000fe20000410000 */
[----:B------:R-:W-:-:S05]  /*9020*/  @P0 HADD2.F32 R72, -RZ, R23.H1_H1 ;  /* 0x30000017ff480230 */ /* 0x000fca0000004100 */
[----:B------:R-:W-:Y:S01]  /*9030*/  @P0 FADD.FTZ R79, R72, R79 ;  /* 0x0000004f484f0221 */ /* 0x000fe20000010000 */
[----:B------:R-:W-:Y:S01]  /*9040*/  ISETP.NE.AND P0, PT, R117, RZ, PT ;  /* 0x000000ff7500720c */ /* 0x000fe20003f05270 */
[----:B0-----:R-:W-:Y:S01]  /*9050*/  IMAD.WIDE.U32 R92, R81, 0x10, R92 ;  /* 0x00000010515c7825 */ /* 0x001fe200078e005c */
[----:B------:R-:W-:Y:S02]  /*9060*/  SEL R117, RZ, 0x10000, P5 ;  /* 0x00010000ff757807 */ /* 0x000fe40002800000 */
[----:B------:R-:W-:Y:S02]  /*9070*/  ISETP.NE.AND P5, PT, R116, RZ, PT ;  /* 0x000000ff7400720c */ /* 0x000fe40003fa5270 */
[----:B------:R-:W-:Y:S02]  /*9080*/  SEL R116, RZ, 0x1000000, P6 ;  /* 0x01000000ff747807 */ /* 0x000fe40003000000 */
[----:B------:R-:W-:Y:S02]  /*9090*/  F2FP.F16.F32.PACK_AB R72, R84, R82 ;  /* 0x000000525448723e */ /* 0x000fe400000000ff */
[----:B------:R-:W-:-:S02]  /*90a0*/  F2FP.F16.F32.PACK_AB R75, R79, R88 ;  /* 0x000000584f4b723e */ /* 0x000fc400000000ff */
[----:B------:R-:W-:Y:S02]  /*90b0*/  LOP3.LUT R118, R118, R116, R117, 0xfe, !PT ;  /* 0x0000007476767212 */ /* 0x000fe400078efe75 */
[----:B------:R-:W-:Y:S01]  /*90c0*/  SEL R116, RZ, 0x1, P2 ;  /* 0x00000001ff747807 */ /* 0x000fe20001000000 */
[----:B------:R0:W-:Y:S01]  /*90d0*/  STG.E.128 desc[UR4][R92.64], R72 ;  /* 0x000000485c007986 */ /* 0x0001e2000c101d04 */
[----:B------:R-:W-:-:S03]  /*90e0*/  SEL R117, RZ, 0x1, P3 ;  /* 0x00000001ff757807 */ /* 0x000fc60001800000 */
[----:B0-----:R-:W-:Y:S01]  /*90f0*/  IMAD.WIDE.U32 R72, R116, 0x1000000, RZ ;  /* 0x0100000074487825 */ /* 0x001fe200078e00ff */
[----:B------:R-:W-:-:S04]  /*9100*/  SEL R116, RZ, 0x1, P1 ;  /* 0x00000001ff747807 */ /* 0x000fc80000800000 */
[----:B------:R-:W-:Y:S01]  /*9110*/  LOP3.LUT R117, R73, R118, R117, 0xfe, !PT ;  /* 0x0000007649757212 */ /* 0x000fe200078efe75 */
[----:B------:R-:W-:Y:S01]  /*9120*/  IMAD.WIDE.U32 R74, R116, 0x10000, RZ ;  /* 0x00010000744a7825 */ /* 0x000fe200078e00ff */
[----:B------:R-:W-:Y:S02]  /*9130*/  SEL R118, RZ, 0x1, P5 ;  /* 0x00000001ff767807 */ /* 0x000fe40002800000 */
[----:B------:R-:W-:Y:S02]  /*9140*/  SEL R73, RZ, 0x1, P0 ;  /* 0x00000001ff497807 */ /* 0x000fe40000000000 */
[----:B------:R-:W-:Y:S01]  /*9150*/  ISETP.NE.AND P0, PT, R125, RZ, PT ;  /* 0x000000ff7d00720c */ /* 0x000fe20003f05270 */
[----:B------:R-:W-:Y:S02]  /*9160*/  IMAD.WIDE.U32 R92, R118, 0x100, RZ ;  /* 0x00000100765c7825 */ /* 0x000fe400078e00ff */
[----:B------:R-:W0:Y:S03]  /*9170*/  LDC.64 R118, c[0x0][0x240] ;  /* 0x00009000ff767b82 */ /* 0x000e260000000a00 */
[----:B------:R-:W-:Y:S01]  /*9180*/  LOP3.LUT R75, R93, R117, R75, 0xfe, !PT ;  /* 0x000000755d4b7212 */ /* 0x000fe200078efe4b */
[----:B------:R-:W-:Y:S01]  /*9190*/  FADD.FTZ R93, RZ, R7 ;  /* 0x00000007ff5d7221 */ /* 0x000fe20000010000 */
[----:B------:R-:W-:-:S03]  /*91a0*/  LOP3.LUT R72, R92, R72, R74, 0xfe, !PT ;  /* 0x000000485c487212 */ /* 0x000fc600078efe4a */
[----:B------:R-:W-:Y:S01]  /*91b0*/  FADD.FTZ R92, R93, R8 ;  /* 0x000000085d5c7221 */ /* 0x000fe20000010000 */
[----:B------:R-:W-:-:S03]  /*91c0*/  LOP3.LUT R74, R72, R73, RZ, 0xfc, !PT ;  /* 0x00000049484a7212 */ /* 0x000fc600078efcff */
[----:B------:R-:W-:-:S04]  /*91d0*/  FADD.FTZ R93, R92, R9 ;  /* 0x000000095c5d7221 */ /* 0x000fc80000010000 */
[----:B------:R-:W-:-:S04]  /*91e0*/  FADD.FTZ R92, R93, R10 ;  /* 0x0000000a5d5c7221 */ /* 0x000fc80000010000 */
[----:B------:R-:W-:-:S04]  /*91f0*/  FADD.FTZ R93, R92, R11 ;  /* 0x0000000b5c5d7221 */ /* 0x000fc80000010000 */
[----:B------:R-:W-:Y:S01]  /*9200*/  FADD.FTZ R92, R93, R12 ;  /* 0x0000000c5d5c7221 */ /* 0x000fe20000010000 */
[----:B0-----:R-:W-:-:S04]  /*9210*/  IMAD.WIDE.U32 R72, R81, 0x8, R118 ;  /* 0x0000000851487825 */ /* 0x001fc800078e0076 */
[----:B------:R-:W-:Y:S01]  /*9220*/  FADD.FTZ R93, R92, R13 ;  /* 0x0000000d5c5d7221 */ /* 0x000fe20000010000 */
[----:B------:R0:W-:Y:S03]  /*9230*/  STG.E.64 desc[UR4][R72.64], R74 ;  /* 0x0000004a48007986 */ /* 0x0001e6000c101b04 */
        /* <DEDUP_REMOVED lines=87> */
.L_x_13688:
        /* <DEDUP_REMOVED lines=8> */
[----:B------:R-:W3:Y:S01]  /*9830*/  MUFU.RSQ R92, R92 ;  /* 0x0000005c005c7308 */ /* 0x000ee20000001400 */
        /* <DEDUP_REMOVED lines=47> */
[----:B------:R-:W1:Y:S01]  /*9b30*/  LDC.64 R74, c[0x0][0x2b8] ;  /* 0x0000ae00ff4a7b82 */ /* 0x000e620000000a00 */
[----:B------:R-:W-:Y:S01]  /*9b40*/  FFMA.FTZ R7, R120, R7, R68 ;  /* 0x0000000778077223 */ /* 0x000fe20000010044 */
[----:B------:R-:W-:Y:S01]  /*9b50*/  FFMA.FTZ R9, R122, R9, R70 ;  /* 0x000000097a097223 */ /* 0x000fe20000010046 */
[----:B------:R-:W-:Y:S01]  /*9b60*/  FFMA.FTZ R78, R123, R79, R71 ;  /* 0x0000004f7b4e7223 */ /* 0x000fe20000010047 */
[----:B------:R-:W-:Y:S01]  /*9b70*/  FFMA.FTZ R8, R121, R8, R69 ;  /* 0x0000000879087223 */ /* 0x000fe20000010045 */
[C---:B------:R-:W-:Y:S01]  /*9b80*/  FMUL.FTZ R76, R92.reuse, R76 ;  /* 0x0000004c5c4c7220 */ /* 0x040fe20000410000 */
[C---:B------:R-:W-:Y:S01]  /*9b90*/  FMUL.FTZ R19, R92.reuse, R19 ;  /* 0x000000135c137220 */ /* 0x040fe20000410000 */
[----:B------:R-:W-:Y:S01]  /*9ba0*/  FMUL.FTZ R12, R92, R16 ;  /* 0x000000105c0c7220 */ /* 0x000fe20000410000 */
[----:B------:R-:W-:Y:S01]  /*9bb0*/  F2FP.F16.F32.PACK_AB R9, R78, R9 ;  /* 0x000000094e09723e */ /* 0x000fe200000000ff */
[----:B------:R-:W-:Y:S01]  /*9bc0*/  FMUL.FTZ R16, R92, R77 ;  /* 0x0000004d5c107220 */ /* 0x000fe20000410000 */
[----:B------:R-:W-:Y:S01]  /*9bd0*/  F2FP.F16.F32.PACK_AB R8, R8, R7 ;  /* 0x000000070808723e */ /* 0x000fe200000000ff */
[----:B------:R-:W-:Y:S01]  /*9be0*/  FFMA.FTZ R7, R101, R13, R61 ;  /* 0x0000000d65077223 */ /* 0x000fe2000001003d */
[----:B------:R-:W-:Y:S01]  /*9bf0*/  FFMA.FTZ R78, R99, R76, R59 ;  /* 0x0000004c634e7223 */ /* 0x000fe2000001003b */
[----:B------:R-:W-:Y:S01]  /*9c00*/  FMUL.FTZ R77, R92, R84 ;  /* 0x000000545c4d7220 */ /* 0x000fe20000410000 */
[----:B------:R-:W-:Y:S01]  /*9c10*/  FFMA.FTZ R13, R102, R14, R62 ;  /* 0x0000000e660d7223 */ /* 0x000fe2000001003e */
[----:B------:R-:W-:Y:S01]  /*9c20*/  FFMA.FTZ R76, R103, R19, R63 ;  /* 0x00000013674c7223 */ /* 0x000fe2000001003f */
[----:B------:R-:W-:Y:S01]  /*9c30*/  FMUL.FTZ R85, R92, R73 ;  /* 0x000000495c557220 */ /* 0x000fe20000410000 */
[----:B------:R-:W-:Y:S01]  /*9c40*/  FFMA.FTZ R19, R42, R77, R50 ;  /* 0x0000004d2a137223 */ /* 0x000fe20000010032 */
[C---:B------:R-:W-:Y:S01]  /*9c50*/  FMUL.FTZ R72, R92.reuse, R72 ;  /* 0x000000485c487220 */ /* 0x040fe20000410000 */
[----:B------:R-:W-:Y:S01]  /*9c60*/  FMUL.FTZ R73, R92, R80 ;  /* 0x000000505c497220 */ /* 0x000fe20000410000 */
[----:B------:R-:W-:Y:S01]  /*9c70*/  F2FP.F16.F32.PACK_AB R13, R76, R13 ;  /* 0x0000000d4c0d723e */ /* 0x000fe200000000ff */
[----:B------:R-:W-:Y:S01]  /*9c80*/  FFMA.FTZ R14, R96, R85, R56 ;  /* 0x00000055600e7223 */ /* 0x000fe20000010038 */
[----:B------:R-:W2:Y:S01]  /*9c90*/  LDC.64 R76, c[0x0][0x210] ;  /* 0x00008400ff4c7b82 */ /* 0x000ea20000000a00 */
[----:B------:R-:W-:Y:S01]  /*9ca0*/  FFMA.FTZ R79, R97, R88, R57 ;  /* 0x00000058614f7223 */ /* 0x000fe20000010039 */
[----:B------:R-:W-:Y:S01]  /*9cb0*/  FFMA.FTZ R72, R43, R72, R51 ;  /* 0x000000482b487223 */ /* 0x000fe20000010033 */
[----:B------:R-:W-:Y:S01]  /*9cc0*/  FMUL.FTZ R80, R92, R87 ;  /* 0x000000575c507220 */ /* 0x000fe20000410000 */
[----:B-1----:R-:W-:-:S04]  /*9cd0*/  IMAD.WIDE.U32 R74, R15, 0x10, R74 ;  /* 0x000000100f4a7825 */ /* 0x002fc800078e004a */
[----:B------:R-:W-:Y:S01]  /*9ce0*/  FFMA.FTZ R12, R100, R12, R60 ;  /* 0x0000000c640c7223 */ /* 0x000fe2000001003c */
[----:B------:R-:W-:Y:S01]  /*9cf0*/  FFMA.FTZ R15, R98, R116, R58 ;  /* 0x00000074620f7223 */ /* 0x000fe2000001003a */
[----:B------:R-:W-:Y:S01]  /*9d00*/  FMUL.FTZ R82, R92, R82 ;  /* 0x000000525c527220 */ /* 0x000fe20000410000 */
        /* <DEDUP_REMOVED lines=8> */
[----:B------:R-:W-:Y:S01]  /*9d90*/  LEA R72, P0, R6, UR14, 0x4 ;  /* 0x0000000e06487c11 */ /* 0x000fe2000f8020ff */
[----:B------:R-:W-:Y:S01]  /*9da0*/  FFMA.FTZ R18, R40, R82, R48 ;  /* 0x0000005228127223 */ /* 0x000fe20000010030 */
[----:B------:R-:W-:Y:S01]  /*9db0*/  F2FP.F16.F32.PACK_AB R15, R78, R15 ;  /* 0x0000000f4e0f723e */ /* 0x000fe200000000ff */
[----:B------:R-:W-:Y:S01]  /*9dc0*/  FFMA.FTZ R16, R44, R16, R52 ;  /* 0x000000102c107223 */ /* 0x000fe20000010034 */
[----:B------:R-:W-:Y:S01]  /*9dd0*/  FFMA.FTZ R7, R45, R17, R53 ;  /* 0x000000112d077223 */ /* 0x000fe20000010035 */
[----:B------:R-:W-:-:S02]  /*9de0*/  LEA R78, P1, R81, UR14, 0x4 ;  /* 0x0000000e514e7c11 */ /* 0x000fc4000f8220ff */
[----:B------:R-:W-:Y:S01]  /*9df0*/  F2FP.F16.F32.PACK_AB R11, R86, R11 ;  /* 0x0000000b560b723e */ /* 0x000fe200000000ff */
[----:B--2---:R-:W-:Y:S01]  /*9e00*/  IMAD R0, R76, 0x4, R0 ;  /* 0x000000044c007824 */ /* 0x004fe200078e0200 */
[----:B------:R-:W-:Y:S02]  /*9e10*/  LEA.HI.X R73, R6, UR15, RZ, 0x4, P0 ;  /* 0x0000000f06497c11 */ /* 0x000fe400080f24ff */
[----:B------:R-:W-:Y:S02]  /*9e20*/  F2FP.F16.F32.PACK_AB R17, R80, R79 ;  /* 0x0000004f5011723e */ /* 0x000fe400000000ff */
[----:B------:R-:W-:Y:S01]  /*9e30*/  F2FP.F16.F32.PACK_AB R18, R83, R18 ;  /* 0x000000125312723e */ /* 0x000fe200000000ff */
[----:B------:R1:W-:Y:S01]  /*9e40*/  STG.E.128 desc[UR4][R72.64], R8 ;  /* 0x0000000848007986 */ /* 0x0003e2000c101d04 */
[----:B------:R-:W-:Y:S02]  /*9e50*/  LEA.HI.X R79, R81, UR15, RZ, 0x4, P1 ;  /* 0x0000000f514f7c11 */ /* 0x000fe400088f24ff */
[----:B------:R-:W-:Y:S01]  /*9e60*/  F2FP.F16.F32.PACK_AB R16, R7, R16 ;  /* 0x000000100710723e */ /* 0x000fe200000000ff */
[----:B------:R1:W-:Y:S01]  /*9e70*/  STG.E.128 desc[UR4][R74.64], R12 ;  /* 0x0000000c4a007986 */ /* 0x0003e2000c101d04 */
[----:B------:R-:W-:-:S03]  /*9e80*/  ISETP.GE.AND P0, PT, R0, R77, PT ;  /* 0x0000004d0000720c */ /* 0x000fc60003f06270 */
[----:B------:R1:W-:Y:S10]  /*9e90*/  STG.E.128 desc[UR4][R78.64], R16 ;  /* 0x000000104e007986 */ /* 0x0003f4000c101d04 */
[----:B------:R-:W-:Y:S05]  /*9ea0*/  @!P0 BRA `(.L_x_13676) ;  /* 0xffffff6800a08947 */ /* 0x000fea000383ffff */
[----:B------:R-:W-:Y:S05]  /*9eb0*/  BSYNC B0 ;  /* 0x0000000000007941 */ /* 0x000fea0003800000 */
.L_x_13506:
[----:B------:R-:W-:Y:S05]  /*9ec0*/  EXIT ;  /* 0x000000000000794d */ /* 0x000fea0003800000 */
.L_x_13675:
        /* <DEDUP_REMOVED lines=8> */
.L_x_13678:
[----:B------:R-:W-:Y:S05]  /*9f50*/  BSYNC B1 ;  /* 0x0000000000017941 */ /* 0x000fea0003800000 */
.L_x_13677:
        /* <DEDUP_REMOVED lines=8> */
.L_x_13679:
[----:B------:R-:W-:Y:S02]  /*9fe0*/  IMAD.MOV.U32 R92, RZ, RZ, 0x4 ;  /* 0x00000004ff5c7424 */ /* 0x000fe400078e00ff */
[----:B------:R-:W-:-:S05]  /*9ff0*/  FADD.FTZ R117, R116, R72 ;  /* 0x0000004874757221 */ /* 0x000fca0000010000 */
[----:B------:R-:W-:-:S07]  /*a000*/  MOV R116, R117 ;  /* 0x0000007500747202 */ /* 0x000fce0000000f00 */
[----:B------:R-:W-:Y:S05]  /*a010*/  WARPSYNC.COLLECTIVE R74, `(.L_x_13680) ;  /* 0x000000004a087348 */ /* 0x000fea0003c00000 */
[----:B------:R0:W1:Y:S02]  /*a020*/  SHFL.BFLY P1, R72, R116, R92, R75 ;  /* 0x0c00005c74487389 */ /* 0x000064000002004b */
[----:B01----:R-:W-:Y:S01]  /*a030*/  ENDCOLLECTIVE ;  /* 0x000000000000791b */ /* 0x003fe20003800000 */
.L_x_13680:
[----:B------:R-:W-:Y:S01]  /*a040*/  HFMA2.MMA R92, -RZ, RZ, 0, 4.76837158203125e-07 ;  /* 0x00000008ff5c7435 */ /* 0x000fe200000001ff */
[----:B------:R-:W-:-:S05]  /*a050*/  FADD.FTZ R118, R117, R72 ;  /* 0x0000004875767221 */ /* 0x000fca0000010000 */
[----:B------:R-:W-:-:S07]  /*a060*/  MOV R116, R118 ;  /* 0x0000007600747202 */ /* 0x000fce0000000f00 */
[----:B------:R-:W-:Y:S05]  /*a070*/  WARPSYNC.COLLECTIVE R74, `(.L_x_13681) ;  /* 0x000000004a087348 */ /* 0x000fea0003c00000 */
[----:B------:R0:W1:Y:S02]  /*a080*/  SHFL.BFLY P1, R72, R116, R92, R75 ;  /* 0x0c00005c74487389 */ /* 0x000064000002004b */
[----:B01----:R-:W-:Y:S01]  /*a090*/  ENDCOLLECTIVE ;  /* 0x000000000000791b */ /* 0x003fe20003800000 */
.L_x_13681:
[----:B------:R-:W-:Y:S01]  /*a0a0*/  MOV R92, 0x10 ;  /* 0x00000010005c7802 */ /* 0x000fe20000000f00 */
[----:B------:R-:W-:-:S04]  /*a0b0*/  FADD.FTZ R119, R118, R72 ;  /* 0x0000004876777221 */ /* 0x000fc80000010000 */
[----:B------:R-:W-:-:S07]  /*a0c0*/  IMAD.MOV.U32 R116, RZ, RZ, R119 ;  /* 0x000000ffff747224 */ /* 0x000fce00078e0077 */
[----:B------:R-:W-:Y:S05]  /*a0d0*/  WARPSYNC.COLLECTIVE R74, `(.L_x_13682) ;  /* 0x000000004a087348 */ /* 0x000fea0003c00000 */
[----:B------:R0:W1:Y:S02]  /*a0e0*/  SHFL.BFLY P1, R72, R116, R92, R75 ;  /* 0x0c00005c74487389 */ /* 0x000064000002004b */
[----:B01----:R-:W-:Y:S01]  /*a0f0*/  ENDCOLLECTIVE ;  /* 0x000000000000791b */ /* 0x003fe20003800000 */
.L_x_13682:
        /* <DEDUP_REMOVED lines=55> */
.L_x_13683:
[----:B------:R-:W-:Y:S01]  /*a470*/  HFMA2.MMA R92, -RZ, RZ, 0, 1.1920928955078125e-07 ;  /* 0x00000002ff5c7435 */ /* 0x000fe200000001ff */
[----:B------:R-:W-:-:S05]  /*a480*/  FADD.FTZ R117, R116, R72 ;  /* 0x0000004874757221 */ /* 0x000fca0000010000 */
[----:B------:R-:W-:-:S07]  /*a490*/  MOV R116, R117 ;  /* 0x0000007500747202 */ /* 0x000fce0000000f00 */
[----:B------:R-:W-:Y:S05]  /*a4a0*/  WARPSYNC.COLLECTIVE R74, `(.L_x_13684) ;  /* 0x000000004a087348 */ /* 0x000fea0003c00000 */
[----:B------:R0:W1:Y:S02]  /*a4b0*/  SHFL.BFLY P1, R72, R116, R92, R75 ;  /* 0x0c00005c74487389 */ /* 0x000064000002004b */
[----:B01----:R-:W-:Y:S01]  /*a4c0*/  ENDCOLLECTIVE ;  /* 0x000000000000791b */ /* 0x003fe20003800000 */
.L_x_13684:
[----:B------:R-:W-:Y:S01]  /*a4d0*/  MOV R92, 0x4 ;  /* 0x00000004005c7802 */ /* 0x000fe20000000f00 */
[----:B------:R-:W-:-:S04]  /*a4e0*/  FADD.FTZ R118, R117, R72 ;  /* 0x0000004875767221 */ /* 0x000fc80000010000 */
[----:B------:R-:W-:-:S07]  /*a4f0*/  IMAD.MOV.U32 R116, RZ, RZ, R118 ;  /* 0x000000ffff747224 */ /* 0x000fce00078e0076 */
[----:B------:R-:W-:Y:S05]  /*a500*/  WARPSYNC.COLLECTIVE R74, `(.L_x_13685) ;  /* 0x000000004a087348 */ /* 0x000fea0003c00000 */
[----:B------:R0:W1:Y:S02]  /*a510*/  SHFL.BFLY P1, R72, R116, R92, R75 ;  /* 0x0c00005c74487389 */ /* 0x000064000002004b */
[----:B01----:R-:W-:Y:S01]  /*a520*/  ENDCOLLECTIVE ;  /* 0x000000000000791b */ /* 0x003fe20003800000 */
.L_x_13685:
[----:B------:R-:W-:Y:S02]  /*a530*/  IMAD.MOV.U32 R92, RZ, RZ, 0x8 ;  /* 0x00000008ff5c7424 */ /* 0x000fe400078e00ff */
[----:B------:R-:W-:-:S05]  /*a540*/  FADD.FTZ R119, R118, R72 ;  /* 0x0000004876777221 */ /* 0x000fca0000010000 */
[----:B------:R-:W-:-:S07]  /*a550*/  MOV R116, R119 ;  /* 0x0000007700747202 */ /* 0x000fce0000000f00 */
[----:B------:R-:W-:Y:S05]  /*a560*/  WARPSYNC.COLLECTIVE R74, `(.L_x_13686) ;  /* 0x000000004a087348 */ /* 0x000fea0003c00000 */
[----:B------:R0:W1:Y:S02]  /*a570*/  SHFL.BFLY P1, R72, R116, R92, R75 ;  /* 0x0c00005c74487389 */ /* 0x000064000002004b */
[----:B01----:R-:W-:Y:S01]  /*a580*/  ENDCOLLECTIVE ;  /* 0x000000000000791b */ /* 0x003fe20003800000 */
.L_x_13686:
[----:B------:R-:W-:Y:S01]  /*a590*/  HFMA2.MMA R92, -RZ, RZ, 0, 9.5367431640625e-07 ;  /* 0x00000010ff5c7435 */ /* 0x000fe200000001ff */
[----:B------:R-:W-:-:S05]  /*a5a0*/  FADD.FTZ R124, R119, R72 ;  /* 0x00000048777c7221 */ /* 0x000fca0000010000 */
[----:B------:R-:W-:-:S07]  /*a5b0*/  MOV R116, R124 ;  /* 0x0000007c00747202 */ /* 0x000fce0000000f00 */
[----:B------:R-:W-:Y:S05]  /*a5c0*/  WARPSYNC.COLLECTIVE R74, `(.L_x_13687) ;  /* 0x000000004a087348 */ /* 0x000fea0003c00000 */
[----:B------:R0:W1:Y:S02]  /*a5d0*/  SHFL.BFLY P1, R72, R116, R92, R75 ;  /* 0x0c00005c74487389 */ /* 0x000064000002004b */
[----:B01----:R-:W-:Y:S01]  /*a5e0*/  ENDCOLLECTIVE ;  /* 0x000000000000791b */ /* 0x003fe20003800000 */
.L_x_13687:
[----:B------:R-:W-:Y:S05]  /*a5f0*/  BRA `(.L_x_13688) ;  /* 0xfffffff0006c7947 */ /* 0x000fea000383ffff */
.L_x_13689:
        /* <DEDUP_REMOVED lines=16> */
.L_x_23541:


//--------------------- .text._ZN10layer_norm13ln_fwd_kernelINS_13Kernel_traitsIf6__halfS2_S2_fjLj768ELj1ELj4ELj1ELj16ENS_18Kernel_traits_baseILj768EfS2_S2_S2_fjLj128EEEEELb1ELb1ELb1ELb0EEEvNS_9FwdParamsE --------------------------
	.section	.text._ZN10layer_norm13ln_fwd_kernelINS_13Kernel_traitsIf6__halfS2_S2_fjLj768ELj1ELj4ELj1ELj16ENS_18Kernel_traits_baseILj768EfS2_S2_S2_fjLj128EEEEELb1ELb1ELb1ELb0EEEvNS_9FwdParamsE,"ax",@progbits
	.align	128
        .global         _ZN10layer_norm13ln_fwd_kernelINS_13Kernel_traitsIf6__halfS2_S2_fjLj768ELj1ELj4ELj1ELj16ENS_18Kernel_traits_baseILj768EfS2_S2_S2_fjLj128EEEEELb1ELb1ELb1ELb0EEEvNS_9FwdParamsE
        .type           _ZN10layer_norm13ln_fwd_kernelINS_13Kernel_traitsIf6__halfS2_S2_fjLj768ELj1ELj4ELj1ELj16ENS_18Kernel_traits_baseILj768EfS2_S2_S2_fjLj128EEEEELb1ELb1ELb1ELb0EEEvNS_9FwdParamsE,@function
        .size           _ZN10layer_norm13ln_fwd_kernelINS_13Kernel_traitsIf6__halfS2_S2_fjLj768ELj1ELj4ELj1ELj16ENS_18Kernel_traits_baseILj768EfS2_S2_S2_fjLj128EEEEELb1ELb1ELb1ELb0EEEvNS_9FwdParamsE,(.L_x_23542 - _ZN10layer_norm13ln_fwd_kernelINS_13Kernel_traitsIf6__halfS2_S2_fjLj768ELj1ELj4ELj1ELj16ENS_18Kernel_traits_baseILj768EfS2_S2_S2_fjLj128EEEEELb1ELb1ELb1ELb0EEEvNS_9FwdParamsE)
        .other          _ZN10layer_norm13ln_fwd_kernelINS_13Kernel_traitsIf6__halfS2_S2_fjLj768ELj1ELj4ELj1ELj16ENS_18Kernel_traits_baseILj768EfS2_S2_S2_fjLj128EEEEELb1ELb1ELb1ELb0EEEvNS_9FwdParamsE,@"STO_CUDA_ENTRY STV_DEFAULT"
_ZN10layer_norm13ln_fwd_kernelINS_13Kernel_traitsIf6__halfS2_S2_fjLj768ELj1ELj4ELj1ELj16ENS_18Kernel_traits_baseILj768EfS2_S2_S2_fjLj128EEEEELb1ELb1ELb1ELb0EEEvNS_9FwdParamsE:
.text._ZN10layer_norm13ln_fwd_kernelINS_13Kernel_traitsIf6__halfS2_S2_fjLj768ELj1ELj4ELj1ELj16ENS_18Kernel_traits_baseILj768EfS2_S2_S2_fjLj128EEEEELb1ELb1ELb1ELb0EEEvNS_9FwdParamsE:
        /* <DEDUP_REMOVED lines=66> */
[----:B------:R-:W-:Y:S02]  /*0420*/  UIADD3 UR27, UR5, 0x1fd5c5a3, URZ ;  /* 0x1fd5c5a3051b7890 */ /* 0x000fe4000fffe03f */
[----:B------:R-:W-:Y:S01]  /*0430*/  IMAD.MOV.U32 R13, RZ, RZ, R5 ;  /* 0x000000ffff0d7224 */ /* 0x000fe200078e0005 */
        /* <DEDUP_REMOVED lines=18> */
[----:B------:R-:W-:Y:S01]  /*0560*/  LEA R7, R18, R7, 0x2 ;  /* 0x0000000712077211 */ /* 0x000fe200078e10ff */
[----:B------:R-:W-:Y:S01]  /*0570*/  IMAD.HI.U32 R19, R92, -0x2daee0ad, RZ ;  /* 0xd2511f535c137827 */ /* 0x000fe200078e00ff */
[----:B------:R-:W-:Y:S02]  /*0580*/  ISETP.GE.U32.AND P1, PT, R6, 0x60, PT ;  /* 0x000000600600780c */ /* 0x000fe40003f26070 */
        /* <DEDUP_REMOVED lines=24> */
.L_x_13691:
[----:B------:R-:W-:Y:S05]  /*0710*/  BSYNC B0 ;  /* 0x0000000000007941 */ /* 0x000fea0003800000 */
.L_x_13690:
        /* <DEDUP_REMOVED lines=23> */
.L_x_13693:
[----:B------:R-:W-:Y:S05]  /*0890*/  BSYNC B0 ;  /* 0x0000000000007941 */ /* 0x000fea0003800000 */
.L_x_13692:
        /* <DEDUP_REMOVED lines=22> */
.L_x_13695:
[----:B------:R-:W-:Y:S05]  /*0a00*/  BSYNC B0 ;  /* 0x0000000000007941 */ /* 0x000fea0003800000 */
.L_x_13694:
        /* <DEDUP_REMOVED lines=20> */
.L_x_13954:
        /* <DEDUP_REMOVED lines=9> */
[----:B------:R-:W-:Y:S02]  /*0be0*/  MOV R137, RZ ;  /* 0x000000ff00897202 */ /* 0x000fe40000000f00 */
        /* <DEDUP_REMOVED lines=29> */
.L_x_13700:
        /* <DEDUP_REMOVED lines=12> */
.L_x_13703:
[----:B------:R-:W-:-:S07]  /*0e80*/  MOV R17, R12 ;  /* 0x0000000c00117202 */ /* 0x000fce0000000f00 */
.L_x_13704:
[----:B------:R-:W-:Y:S05]  /*0e90*/  BSYNC B3 ;  /* 0x0000000000037941 */ /* 0x000fea0003800000 */
.L_x_13702:
        /* <DEDUP_REMOVED lines=16> */
.L_x_13708:
[----:B------:R-:W-:Y:S05]  /*0fa0*/  BSYNC B4 ;  /* 0x0000000000047941 */ /* 0x000fea0003800000 */
.L_x_13707:
        /* <DEDUP_REMOVED lines=43> */
.L_x_13706:
[----:B------:R-:W-:Y:S05]  /*1260*/  BSYNC B3 ;  /* 0x0000000000037941 */ /* 0x000fea0003800000 */
.L_x_13705:
        /* <DEDUP_REMOVED lines=12> */
.L_x_13701:
[----:B------:R-:W-:Y:S05]  /*1330*/  BSYNC B2 ;  /* 0x0000000000027941 */ /* 0x000fea0003800000 */
.L_x_13699:
        /* <DEDUP_REMOVED lines=8> */
.L_x_13710:
        /* <DEDUP_REMOVED lines=12> */
.L_x_13713:
[----:B------:R-:W-:-:S07]  /*1480*/  MOV R18, R12 ;  /* 0x0000000c00127202 */ /* 0x000fce0000000f00 */
.L_x_13714:
[----:B------:R-:W-:Y:S05]  /*1490*/  BSYNC B3 ;  /* 0x0000000000037941 */ /* 0x000fea0003800000 */
.L_x_13712:
        /* <DEDUP_REMOVED lines=16> */
.L_x_13718:
[----:B------:R-:W-:Y:S05]  /*15a0*/  BSYNC B4 ;  /* 0x0000000000047941 */ /* 0x000fea0003800000 */
.L_x_13717:
        /* <DEDUP_REMOVED lines=43> */
.L_x_13716:
[----:B------:R-:W-:Y:S05]  /*1860*/  BSYNC B3 ;  /* 0x0000000000037941 */ /* 0x000fea0003800000 */
.L_x_13715:
        /* <DEDUP_REMOVED lines=12> */
.L_x_13711:
[----:B------:R-:W-:Y:S05]  /*1930*/  BSYNC B2 ;  /* 0x0000000000027941 */ /* 0x000fea0003800000 */
.L_x_13709:
        /* <DEDUP_REMOVED lines=8> */
.L_x_13720:
        /* <DEDUP_REMOVED lines=12> */
.L_x_13723:
[----:B------:R-:W-:-:S07]  /*1a80*/  MOV R102, R12 ;  /* 0x0000000c00667202 */ /* 0x000fce0000000f00 */
.L_x_13724:
[----:B------:R-:W-:Y:S05]  /*1a90*/  BSYNC B3 ;  /* 0x0000000000037941 */ /* 0x000fea0003800000 */
.L_x_13722:
        /* <DEDUP_REMOVED lines=16> */
.L_x_13728:
[----:B------:R-:W-:Y:S05]  /*1ba0*/  BSYNC B4 ;  /* 0x0000000000047941 */ /* 0x000fea0003800000 */
.L_x_13727:
        /* <DEDUP_REMOVED lines=43> */
.L_x_13726:
[----:B------:R-:W-:Y:S05]  /*1e60*/  BSYNC B3 ;  /* 0x0000000000037941 */ /* 0x000fea0003800000 */
.L_x_13725:
[----:B------:R-:W-:Y:S01]  /*1e70*/  I2FP.F32.U32 R11, R102 ;  /* 0x00000066000b7245 */ /* 0x000fe20000201000 */
[----:B------:R-:W-:Y:S01]  /*1e80*/  HFMA2.MMA R102, -RZ, RZ, 0.1171875, 0 ;  /* 0x2f800000ff667435 */ /* 0x000fe200000001ff */
[----:B-----5:R-:W-:Y:S02]  /*1e90*/  HADD2.F32 R18, -RZ, R93.H0_H0 ;  /* 0x2000005dff127230 */ /* 0x020fe40000004100 */
[----:B------:R-:W-:-:S03]  /*1ea0*/  @P3 HADD2.F32 R101, -RZ, R97.H0_H0 ;  /* 0x20000061ff653230 */ /* 0x000fc60000004100 */
        /* <DEDUP_REMOVED lines=8> */
.L_x_13721:
[----:B------:R-:W-:Y:S05]  /*1f30*/  BSYNC B2 ;  /* 0x0000000000027941 */ /* 0x000fea0003800000 */
.L_x_13719:
        /* <DEDUP_REMOVED lines=8> */
.L_x_13730:
        /* <DEDUP_REMOVED lines=12> */
.L_x_13733:
[----:B------:R-:W-:-:S07]  /*2080*/  MOV R104, R12 ;  /* 0x0000000c00687202 */ /* 0x000fce0000000f00 */
.L_x_13734:
[----:B------:R-:W-:Y:S05]  /*2090*/  BSYNC B3 ;  /* 0x0000000000037941 */ /* 0x000fea0003800000 */
.L_x_13732:
        /* <DEDUP_REMOVED lines=16> */
.L_x_13738:
[----:B------:R-:W-:Y:S05]  /*21a0*/  BSYNC B4 ;  /* 0x0000000000047941 */ /* 0x000fea0003800000 */
.L_x_13737:
        /* <DEDUP_REMOVED lines=43> */
.L_x_13736:
[----:B------:R-:W-:Y:S05]  /*2460*/  BSYNC B3 ;  /* 0x0000000000037941 */ /* 0x000fea0003800000 */
.L_x_13735:
        /* <DEDUP_REMOVED lines=12> */
.L_x_13731:
[----:B------:R-:W-:Y:S05]  /*2530*/  BSYNC B2 ;  /* 0x0000000000027941 */ /* 0x000fea0003800000 */
.L_x_13729:
        /* <DEDUP_REMOVED lines=8> */
.L_x_13740:
        /* <DEDUP_REMOVED lines=12> */
.L_x_13743:
[----:B------:R-:W-:-:S07]  /*2680*/  MOV R106, R12 ;  /* 0x0000000c006a7202 */ /* 0x000fce0000000f00 */
.L_x_13744:
[----:B------:R-:W-:Y:S05]  /*2690*/  BSYNC B3 ;  /* 0x0000000000037941 */ /* 0x000fea0003800000 */
.L_x_13742:
        /* <DEDUP_REMOVED lines=16> */
.L_x_13748:
[----:B------:R-:W-:Y:S05]  /*27a0*/  BSYNC B4 ;  /* 0x0000000000047941 */ /* 0x000fea0003800000 */
.L_x_13747:
        /* <DEDUP_REMOVED lines=43> */
.L_x_13746:
[----:B------:R-:W-:Y:S05]  /*2a60*/  BSYNC B3 ;  /* 0x0000000000037941 */ /* 0x000fea0003800000 */
.L_x_13745:
        /* <DEDUP_REMOVED lines=10> */
[----:B------:R-:W-:-:S04]  /*2b10*/  FMUL.FTZ R106, R36, R101 ;  /* 0x00000065246a7220 */ /* 0x000fc80000410000 */
[----:B------:R-:W-:-:S07]  /*2b20*/  @P3 FADD.FTZ R106, R11, R106 ;  /* 0x0000006a0b6a3221 */ /* 0x000fce0000010000 */
.L_x_13741:
[----:B------:R-:W-:Y:S05]  /*2b30*/  BSYNC B2 ;  /* 0x0000000000027941 */ /* 0x000fea0003800000 */
.L_x_13739:
        /* <DEDUP_REMOVED lines=8> */
.L_x_13750:
        /* <DEDUP_REMOVED lines=12> */
.L_x_13753:
[----:B------:R-:W-:-:S07]  /*2c80*/  MOV R108, R12 ;  /* 0x0000000c006c7202 */ /* 0x000fce0000000f00 */
.L_x_13754:
[----:B------:R-:W-:Y:S05]  /*2c90*/  BSYNC B3 ;  /* 0x0000000000037941 */ /* 0x000fea0003800000 */
.L_x_13752:
        /* <DEDUP_REMOVED lines=16> */
.L_x_13758:
[----:B------:R-:W-:Y:S05]  /*2da0*/  BSYNC B4 ;  /* 0x0000000000047941 */ /* 0x000fea0003800000 */
.L_x_13757:
        /* <DEDUP_REMOVED lines=43> */
.L_x_13756:
[----:B------:R-:W-:Y:S05]  /*3060*/  BSYNC B3 ;  /* 0x0000000000037941 */ /* 0x000fea0003800000 */
.L_x_13755:
        /* <DEDUP_REMOVED lines=12> */
.L_x_13751:
[----:B------:R-:W-:Y:S05]  /*3130*/  BSYNC B2 ;  /* 0x0000000000027941 */ /* 0x000fea0003800000 */
.L_x_13749:
        /* <DEDUP_REMOVED lines=8> */
.L_x_13760:
        /* <DEDUP_REMOVED lines=12> */
.L_x_13763:
[----:B------:R-:W-:-:S07]  /*3280*/  MOV R110, R12 ;  /* 0x0000000c006e7202 */ /* 0x000fce0000000f00 */
.L_x_13764:
[----:B------:R-:W-:Y:S05]  /*3290*/  BSYNC B3 ;  /* 0x0000000000037941 */ /* 0x000fea0003800000 */
.L_x_13762:
        /* <DEDUP_REMOVED lines=16> */
.L_x_13768:
[----:B------:R-:W-:Y:S05]  /*33a0*/  BSYNC B4 ;  /* 0x0000000000047941 */ /* 0x000fea0003800000 */
.L_x_13767:
        /* <DEDUP_REMOVED lines=43> */
.L_x_13766:
[----:B------:R-:W-:Y:S05]  /*3660*/  BSYNC B3 ;  /* 0x0000000000037941 */ /* 0x000fea0003800000 */
.L_x_13765:
        /* <DEDUP_REMOVED lines=12> */
.L_x_13761:
[----:B------:R-:W-:Y:S05]  /*3730*/  BSYNC B2 ;  /* 0x0000000000027941 */ /* 0x000fea0003800000 */
.L_x_13759:
        /* <DEDUP_REMOVED lines=8> */
.L_x_13770:
        /* <DEDUP_REMOVED lines=12> */
.L_x_13773:
[----:B------:R-:W-:-:S07]  /*3880*/  MOV R112, R12 ;  /* 0x0000000c00707202 */ /* 0x000fce0000000f00 */
.L_x_13774:
[----:B------:R-:W-:Y:S05]  /*3890*/  BSYNC B3 ;  /* 0x0000000000037941 */ /* 0x000fea0003800000 */
.L_x_13772:
        /* <DEDUP_REMOVED lines=16> */
.L_x_13778:
[----:B------:R-:W-:Y:S05]  /*39a0*/  BSYNC B4 ;  /* 0x0000000000047941 */ /* 0x000fea0003800000 */
.L_x_13777:
        /* <DEDUP_REMOVED lines=43> */
.L_x_13776:
[----:B------:R-:W-:Y:S05]  /*3c60*/  BSYNC B3 ;  /* 0x0000000000037941 */ /* 0x000fea0003800000 */
.L_x_13775:
        /* <DEDUP_REMOVED lines=12> */
.L_x_13771:
[----:B------:R-:W-:Y:S05]  /*3d30*/  BSYNC B2 ;  /* 0x0000000000027941 */ /* 0x000fea0003800000 */
.L_x_13769:
        /* <DEDUP_REMOVED lines=29> */
.L_x_13780:
[----:B------:R-:W-:Y:S05]  /*3f10*/  BSYNC B2 ;  /* 0x0000000000027941 */ /* 0x000fea0003800000 */
.L_x_13779:
[----:B------:R-:W-:Y:S01]  /*3f20*/  IADD3 R139, R139, 0x20, RZ ;  /* 0x000000208b8b7810 */ /* 0x000fe20007ffe0ff */
[----:B------:R-:W-:-:S07]  /*3f30*/  VIADD R137, R137, 0x20 ;  /* 0x0000002089897836 */ /* 0x000fce0000000000 */
.L_x_13698:
[----:B------:R-:W-:Y:S05]  /*3f40*/  BSYNC B1 ;  /* 0x0000000000017941 */ /* 0x000fea0003800000 */
.L_x_13697:
        /* <DEDUP_REMOVED lines=20> */
.L_x_13784:
        /* <DEDUP_REMOVED lines=12> */
.L_x_13787:
[----:B------:R-:W-:-:S07]  /*4150*/  IMAD.MOV.U32 R15, RZ, RZ, R12 ;  /* 0x000000ffff0f7224 */ /* 0x000fce00078e000c */
.L_x_13788:
[----:B------:R-:W-:Y:S05]  /*4160*/  BSYNC B3 ;  /* 0x0000000000037941 */ /* 0x000fea0003800000 */
.L_x_13786:
        /* <DEDUP_REMOVED lines=16> */
.L_x_13792:
[----:B------:R-:W-:Y:S05]  /*4270*/  BSYNC B4 ;  /* 0x0000000000047941 */ /* 0x000fea0003800000 */
.L_x_13791:
        /* <DEDUP_REMOVED lines=43> */
.L_x_13790:
[----:B------:R-:W-:Y:S05]  /*4530*/  BSYNC B3 ;  /* 0x0000000000037941 */ /* 0x000fea0003800000 */
.L_x_13789:
        /* <DEDUP_REMOVED lines=12> */
.L_x_13785:
[----:B------:R-:W-:Y:S05]  /*4600*/  BSYNC B2 ;  /* 0x0000000000027941 */ /* 0x000fea0003800000 */
.L_x_13783:
        /* <DEDUP_REMOVED lines=8> */
.L_x_13794:
        /* <DEDUP_REMOVED lines=12> */
.L_x_13797:
[----:B------:R-:W-:-:S07]  /*4750*/  IMAD.MOV.U32 R16, RZ, RZ, R12 ;  /* 0x000000ffff107224 */ /* 0x000fce00078e000c */
.L_x_13798:
[----:B------:R-:W-:Y:S05]  /*4760*/  BSYNC B3 ;  /* 0x0000000000037941 */ /* 0x000fea0003800000 */
.L_x_13796:
        /* <DEDUP_REMOVED lines=16> */
.L_x_13802:
[----:B------:R-:W-:Y:S05]  /*4870*/  BSYNC B4 ;  /* 0x0000000000047941 */ /* 0x000fea0003800000 */
.L_x_13801:
        /* <DEDUP_REMOVED lines=43> */
.L_x_13800:
[----:B------:R-:W-:Y:S05]  /*4b30*/  BSYNC B3 ;  /* 0x0000000000037941 */ /* 0x000fea0003800000 */
.L_x_13799:
        /* <DEDUP_REMOVED lines=12> */
.L_x_13795:
[----:B------:R-:W-:Y:S05]  /*4c00*/  BSYNC B2 ;  /* 0x0000000000027941 */ /* 0x000fea0003800000 */
.L_x_13793:
        /* <DEDUP_REMOVED lines=8> */
.L_x_13804:
        /* <DEDUP_REMOVED lines=12> */
.L_x_13807:
[----:B------:R-:W-:-:S07]  /*4d50*/  IMAD.MOV.U32 R19, RZ, RZ, R12 ;  /* 0x000000ffff137224 */ /* 0x000fce00078e000c */
.L_x_13808:
[----:B------:R-:W-:Y:S05]  /*4d60*/  BSYNC B3 ;  /* 0x0000000000037941 */ /* 0x000fea0003800000 */
.L_x_13806:
        /* <DEDUP_REMOVED lines=16> */
.L_x_13812:
[----:B------:R-:W-:Y:S05]  /*4e70*/  BSYNC B4 ;  /* 0x0000000000047941 */ /* 0x000fea0003800000 */
.L_x_13811:
        /* <DEDUP_REMOVED lines=43> */
.L_x_13810:
[----:B------:R-:W-:Y:S05]  /*5130*/  BSYNC B3 ;  /* 0x0000000000037941 */ /* 0x000fea0003800000 */
.L_x_13809:
        /* <DEDUP_REMOVED lines=12> */
.L_x_13805:
[----:B------:R-:W-:Y:S05]  /*5200*/  BSYNC B2 ;  /* 0x0000000000027941 */ /* 0x000fea0003800000 */
.L_x_13803:
        /* <DEDUP_REMOVED lines=8> */
.L_x_13814:
        /* <DEDUP_REMOVED lines=12> */
.L_x_13817:
[----:B------:R-:W-:-:S07]  /*5350*/  IMAD.MOV.U32 R104, RZ, RZ, R12 ;  /* 0x000000ffff687224 */ /* 0x000fce00078e000c */
.L_x_13818:
[----:B------:R-:W-:Y:S05]  /*5360*/  BSYNC B3 ;  /* 0x0000000000037941 */ /* 0x000fea0003800000 */
.L_x_13816:
        /* <DEDUP_REMOVED lines=16> */
.L_x_13822:
[----:B------:R-:W-:Y:S05]  /*5470*/  BSYNC B4 ;  /* 0x0000000000047941 */ /* 0x000fea0003800000 */
.L_x_13821:
        /* <DEDUP_REMOVED lines=43> */
.L_x_13820:
[----:B------:R-:W-:Y:S05]  /*5730*/  BSYNC B3 ;  /* 0x0000000000037941 */ /* 0x000fea0003800000 */
.L_x_13819:
        /* <DEDUP_REMOVED lines=12> */
.L_x_13815:
[----:B------:R-:W-:Y:S05]  /*5800*/  BSYNC B2 ;  /* 0x0000000000027941 */ /* 0x000fea0003800000 */
.L_x_13813:
        /* <DEDUP_REMOVED lines=8> */
.L_x_13824:
        /* <DEDUP_REMOVED lines=12> */
.L_x_13827:
[----:B------:R-:W-:-:S07]  /*5950*/  IMAD.MOV.U32 R107, RZ, RZ, R12 ;  /* 0x000000ffff6b7224 */ /* 0x000fce00078e000c */
.L_x_13828:
[----:B------:R-:W-:Y:S05]  /*5960*/  BSYNC B3 ;  /* 0x0000000000037941 */ /* 0x000fea0003800000 */
.L_x_13826:
        /* <DEDUP_REMOVED lines=16> */
.L_x_13832:
[----:B------:R-:W-:Y:S05]  /*5a70*/  BSYNC B4 ;  /* 0x0000000000047941 */ /* 0x000fea0003800000 */
.L_x_13831:
        /* <DEDUP_REMOVED lines=43> */
.L_x_13830:
[----:B------:R-:W-:Y:S05]  /*5d30*/  BSYNC B3 ;  /* 0x0000000000037941 */ /* 0x000fea0003800000 */
.L_x_13829:
        /* <DEDUP_REMOVED lines=12> */
.L_x_13825:
[----:B------:R-:W-:Y:S05]  /*5e00*/  BSYNC B2 ;  /* 0x0000000000027941 */ /* 0x000fea0003800000 */
.L_x_13823:
        /* <DEDUP_REMOVED lines=8> */
.L_x_13834:
        /* <DEDUP_REMOVED lines=12> */
.L_x_13837:
[----:B------:R-:W-:-:S07]  /*5f50*/  IMAD.MOV.U32 R108, RZ, RZ, R12 ;  /* 0x000000ffff6c7224 */ /* 0x000fce00078e000c */
.L_x_13838:
[----:B------:R-:W-:Y:S05]  /*5f60*/  BSYNC B3 ;  /* 0x0000000000037941 */ /* 0x000fea0003800000 */
.L_x_13836:
        /* <DEDUP_REMOVED lines=16> */
.L_x_13842:
[----:B------:R-:W-:Y:S05]  /*6070*/  BSYNC B4 ;  /* 0x0000000000047941 */ /* 0x000fea0003800000 */
.L_x_13841:
        /* <DEDUP_REMOVED lines=43> */
.L_x_13840:
[----:B------:R-:W-:Y:S05]  /*6330*/  BSYNC B3 ;  /* 0x0000000000037941 */ /* 0x000fea0003800000 */
.L_x_13839:
        /* <DEDUP_REMOVED lines=12> */
.L_x_13835:
[----:B------:R-:W-:Y:S05]  /*6400*/  BSYNC B2 ;  /* 0x0000000000027941 */ /* 0x000fea0003800000 */
.L_x_13833:
        /* <DEDUP_REMOVED lines=8> */
.L_x_13844:
        /* <DEDUP_REMOVED lines=12> */
.L_x_13847:
[----:B------:R-:W-:-:S07]  /*6550*/  MOV R111, R12 ;  /* 0x0000000c006f7202 */ /* 0x000fce0000000f00 */
.L_x_13848:
[----:B------:R-:W-:Y:S05]  /*6560*/  BSYNC B3 ;  /* 0x0000000000037941 */ /* 0x000fea0003800000 */
.L_x_13846:
        /* <DEDUP_REMOVED lines=16> */
.L_x_13852:
[----:B------:R-:W-:Y:S05]  /*6670*/  BSYNC B4 ;  /* 0x0000000000047941 */ /* 0x000fea0003800000 */
.L_x_13851:
        /* <DEDUP_REMOVED lines=43> */
.L_x_13850:
[----:B------:R-:W-:Y:S05]  /*6930*/  BSYNC B3 ;  /* 0x0000000000037941 */ /* 0x000fea0003800000 */
.L_x_13849:
        /* <DEDUP_REMOVED lines=12> */
.L_x_13845:
[----:B------:R-:W-:Y:S05]  /*6a00*/  BSYNC B2 ;  /* 0x0000000000027941 */ /* 0x000fea0003800000 */
.L_x_13843:
        /* <DEDUP_REMOVED lines=8> */
.L_x_13854:
        /* <DEDUP_REMOVED lines=12> */
.L_x_13857:
[----:B------:R-:W-:-:S07]  /*6b50*/  MOV R112, R12 ;  /* 0x0000000c00707202 */ /* 0x000fce0000000f00 */
.L_x_13858:
[----:B------:R-:W-:Y:S05]  /*6b60*/  BSYNC B3 ;  /* 0x0000000000037941 */ /* 0x000fea0003800000 */
.L_x_13856:
        /* <DEDUP_REMOVED lines=16> */
.L_x_13862:
[----:B------:R-:W-:Y:S05]  /*6c70*/  BSYNC B4 ;  /* 0x0000000000047941 */ /* 0x000fea0003800000 */
.L_x_13861:
        /* <DEDUP_REMOVED lines=43> */
.L_x_13860:
[----:B------:R-:W-:Y:S05]  /*6f30*/  BSYNC B3 ;  /* 0x0000000000037941 */ /* 0x000fea0003800000 */
.L_x_13859:
        /* <DEDUP_REMOVED lines=12> */
.L_x_13855:
[----:B------:R-:W-:Y:S05]  /*7000*/  BSYNC B2 ;  /* 0x0000000000027941 */ /* 0x000fea0003800000 */
.L_x_13853:
        /* <DEDUP_REMOVED lines=29> */
.L_x_13864:
[----:B------:R-:W-:Y:S05]  /*71e0*/  BSYNC B2 ;  /* 0x0000000000027941 */ /* 0x000fea0003800000 */
.L_x_13863:
[----:B------:R-:W-:Y:S02]  /*71f0*/  IADD3 R139, R139, 0x20, RZ ;  /* 0x000000208b8b7810 */ /* 0x000fe40007ffe0ff */
[----:B------:R-:W-:-:S07]  /*7200*/  IADD3 R137, R137, 0x20, RZ ;  /* 0x0000002089897810 */ /* 0x000fce0007ffe0ff */
.L_x_13782:
[----:B------:R-:W-:Y:S05]  /*7210*/  BSYNC B1 ;  /* 0x0000000000017941 */ /* 0x000fea0003800000 */
.L_x_13781:
        /* <DEDUP_REMOVED lines=19> */
.L_x_13868:
        /* <DEDUP_REMOVED lines=12> */
.L_x_13871:
[----:B------:R-:W-:-:S07]  /*7410*/  MOV R15, R12 ;  /* 0x0000000c000f7202 */ /* 0x000fce0000000f00 */
.L_x_13872:
[----:B------:R-:W-:Y:S05]  /*7420*/  BSYNC B3 ;  /* 0x0000000000037941 */ /* 0x000fea0003800000 */
.L_x_13870:
        /* <DEDUP_REMOVED lines=16> */
.L_x_13876:
[----:B------:R-:W-:Y:S05]  /*7530*/  BSYNC B4 ;  /* 0x0000000000047941 */ /* 0x000fea0003800000 */
.L_x_13875:
        /* <DEDUP_REMOVED lines=42> */
[----:B------:R-:W-:Y:S01]  /*77e0*/  MOV R10, R100 ;  /* 0x00000064000a7202 */ /* 0x000fe20000000f00 */
[----:B------:R-:W-:-:S11]  /*77f0*/  HFMA2.MMA R100, -RZ, RZ, 0, 0 ;  /* 0x00000000ff647435 */ /* 0x000fd600000001ff */
.L_x_13874:
[----:B------:R-:W-:Y:S05]  /*7800*/  BSYNC B3 ;  /* 0x0000000000037941 */ /* 0x000fea0003800000 */
.L_x_13873:
        /* <DEDUP_REMOVED lines=12> */
.L_x_13869:
[----:B------:R-:W-:Y:S05]  /*78d0*/  BSYNC B2 ;  /* 0x0000000000027941 */ /* 0x000fea0003800000 */
.L_x_13867:
        /* <DEDUP_REMOVED lines=8> */
.L_x_13878:
        /* <DEDUP_REMOVED lines=12> */
.L_x_13881:
[----:B------:R-:W-:-:S07]  /*7a20*/  MOV R16, R12 ;  /* 0x0000000c00107202 */ /* 0x000fce0000000f00 */
.L_x_13882:
[----:B------:R-:W-:Y:S05]  /*7a30*/  BSYNC B3 ;  /* 0x0000000000037941 */ /* 0x000fea0003800000 */
.L_x_13880:
        /* <DEDUP_REMOVED lines=16> */
.L_x_13886:
[----:B------:R-:W-:Y:S05]  /*7b40*/  BSYNC B4 ;  /* 0x0000000000047941 */ /* 0x000fea0003800000 */
.L_x_13885:
        /* <DEDUP_REMOVED lines=42> */
[----:B------:R-:W-:-:S11]  /*7df0*/  HFMA2.MMA R11, -RZ, RZ, 0, 0 ;  /* 0x00000000ff0b7435 */ /* 0x000fd600000001ff */
.L_x_13884:
[----:B------:R-:W-:Y:S05]  /*7e00*/  BSYNC B3 ;  /* 0x0000000000037941 */ /* 0x000fea0003800000 */
.L_x_13883:
        /* <DEDUP_REMOVED lines=12> */
.L_x_13879:
[----:B------:R-:W-:Y:S05]  /*7ed0*/  BSYNC B2 ;  /* 0x0000000000027941 */ /* 0x000fea0003800000 */
.L_x_13877:
        /* <DEDUP_REMOVED lines=8> */
.L_x_13888:
        /* <DEDUP_REMOVED lines=12> */
.L_x_13891:
[----:B------:R-:W-:-:S07]  /*8020*/  MOV R19, R12 ;  /* 0x0000000c00137202 */ /* 0x000fce0000000f00 */
.L_x_13892:
[----:B------:R-:W-:Y:S05]  /*8030*/  BSYNC B3 ;  /* 0x0000000000037941 */ /* 0x000fea0003800000 */
.L_x_13890:
        /* <DEDUP_REMOVED lines=16> */
.L_x_13896:
[----:B------:R-:W-:Y:S05]  /*8140*/  BSYNC B4 ;  /* 0x0000000000047941 */ /* 0x000fea0003800000 */
.L_x_13895:
        /* <DEDUP_REMOVED lines=43> */
.L_x_13894:
[----:B------:R-:W-:Y:S05]  /*8400*/  BSYNC B3 ;  /* 0x0000000000037941 */ /* 0x000fea0003800000 */
.L_x_13893:
        /* <DEDUP_REMOVED lines=12> */
.L_x_13889:
[----:B------:R-:W-:Y:S05]  /*84d0*/  BSYNC B2 ;  /* 0x0000000000027941 */ /* 0x000fea0003800000 */
.L_x_13887:
        /* <DEDUP_REMOVED lines=8> */
.L_x_13898:
        /* <DEDUP_REMOVED lines=12> */
.L_x_13901:
[----:B------:R-:W-:-:S07]  /*8620*/  MOV R104, R12 ;  /* 0x0000000c00687202 */ /* 0x000fce0000000f00 */
.L_x_13902:
[----:B------:R-:W-:Y:S05]  /*8630*/  BSYNC B3 ;  /* 0x0000000000037941 */ /* 0x000fea0003800000 */
.L_x_13900:
        /* <DEDUP_REMOVED lines=16> */
.L_x_13906:
[----:B------:R-:W-:Y:S05]  /*8740*/  BSYNC B4 ;  /* 0x0000000000047941 */ /* 0x000fea0003800000 */
.L_x_13905:
        /* <DEDUP_REMOVED lines=43> */
.L_x_13904:
[----:B------:R-:W-:Y:S05]  /*8a00*/  BSYNC B3 ;  /* 0x0000000000037941 */ /* 0x000fea0003800000 */
.L_x_13903:
        /* <DEDUP_REMOVED lines=12> */
.L_x_13899:
[----:B------:R-:W-:Y:S05]  /*8ad0*/  BSYNC B2 ;  /* 0x0000000000027941 */ /* 0x000fea0003800000 */
.L_x_13897:
        /* <DEDUP_REMOVED lines=8> */
.L_x_13908:
        /* <DEDUP_REMOVED lines=12> */
.L_x_13911:
[----:B------:R-:W-:-:S07]  /*8c20*/  MOV R107, R12 ;  /* 0x0000000c006b7202 */ /* 0x000fce0000000f00 */
.L_x_13912:
[----:B------:R-:W-:Y:S05]  /*8c30*/  BSYNC B3 ;  /* 0x0000000000037941 */ /* 0x000fea0003800000 */
.L_x_13910:
        /* <DEDUP_REMOVED lines=16> */
.L_x_13916:
[----:B------:R-:W-:Y:S05]  /*8d40*/  BSYNC B4 ;  /* 0x0000000000047941 */ /* 0x000fea0003800000 */
.L_x_13915:
        /* <DEDUP_REMOVED lines=43> */
.L_x_13914:
[----:B------:R-:W-:Y:S05]  /*9000*/  BSYNC B3 ;  /* 0x0000000000037941 */ /* 0x000fea0003800000 */
.L_x_13913:
        /* <DEDUP_REMOVED lines=12> */
.L_x_13909:
[----:B------:R-:W-:Y:S05]  /*90d0*/  BSYNC B2 ;  /* 0x0000000000027941 */ /* 0x000fea0003800000 */
.L_x_13907:
        /* <DEDUP_REMOVED lines=8> */
.L_x_13918:
        /* <DEDUP_REMOVED lines=12> */
.L_x_13921:
[----:B------:R-:W-:-:S07]  /*9220*/  MOV R108, R12 ;  /* 0x0000000c006c7202 */ /* 0x000fce0000000f00 */
.L_x_13922:
[----:B------:R-:W-:Y:S05]  /*9230*/  BSYNC B3 ;  /* 0x0000000000037941 */ /* 0x000fea0003800000 */
.L_x_13920:
        /* <DEDUP_REMOVED lines=16> */
.L_x_13926:
[----:B------:R-:W-:Y:S05]  /*9340*/  BSYNC B4 ;  /* 0x0000000000047941 */ /* 0x000fea0003800000 */
.L_x_13925:
        /* <DEDUP_REMOVED lines=43> */
.L_x_13924:
[----:B------:R-:W-:Y:S05]  /*9600*/  BSYNC B3 ;  /* 0x0000000000037941 */ /* 0x000fea0003800000 */
.L_x_13923:
        /* <DEDUP_REMOVED lines=12> */
.L_x_13919:
[----:B------:R-:W-:Y:S05]  /*96d0*/  BSYNC B2 ;  /* 0x0000000000027941 */ /* 0x000fea0003800000 */
.L_x_13917:
        /* <DEDUP_REMOVED lines=8> */
.L_x_13928:
        /* <DEDUP_REMOVED lines=12> */
.L_x_13931:
[----:B------:R-:W-:-:S07]  /*9820*/  MOV R111, R12 ;  /* 0x0000000c006f7202 */ /* 0x000fce0000000f00 */
.L_x_13932:
[----:B------:R-:W-:Y:S05]  /*9830*/  BSYNC B3 ;  /* 0x0000000000037941 */ /* 0x000fea0003800000 */
.L_x_13930:
        /* <DEDUP_REMOVED lines=16> */
.L_x_13936:
[----:B------:R-:W-:Y:S05]  /*9940*/  BSYNC B4 ;  /* 0x0000000000047941 */ /* 0x000fea0003800000 */
.L_x_13935:
        /* <DEDUP_REMOVED lines=43> */
.L_x_13934:
[----:B------:R-:W-:Y:S05]  /*9c00*/  BSYNC B3 ;  /* 0x0000000000037941 */ /* 0x000fea0003800000 */
.L_x_13933:
        /* <DEDUP_REMOVED lines=12> */
.L_x_13929:
[----:B------:R-:W-:Y:S05]  /*9cd0*/  BSYNC B2 ;  /* 0x0000000000027941 */ /* 0x000fea0003800000 */
.L_x_13927:
        /* <DEDUP_REMOVED lines=8> */
.L_x_13938:
        /* <DEDUP_REMOVED lines=12> */
.L_x_13941:
[----:B------:R-:W-:-:S07]  /*9e20*/  MOV R112, R12 ;  /* 0x0000000c00707202 */ /* 0x000fce0000000f00 */
.L_x_13942:
[----:B------:R-:W-:Y:S05]  /*9e30*/  BSYNC B3 ;  /* 0x0000000000037941 */ /* 0x000fea0003800000 */
.L_x_13940:
        /* <DEDUP_REMOVED lines=16> */
.L_x_13946:
[----:B------:R-:W-:Y:S05]  /*9f40*/  BSYNC B4 ;  /* 0x0000000000047941 */ /* 0x000fea0003800000 */
.L_x_13945:
        /* <DEDUP_REMOVED lines=43> */
.L_x_13944:
[----:B------:R-:W-:Y:S05]  /*a200*/  BSYNC B3 ;  /* 0x0000000000037941 */ /* 0x000fea0003800000 */
.L_x_13943:
        /* <DEDUP_REMOVED lines=12> */
.L_x_13939:
[----:B------:R-:W-:Y:S05]  /*a2d0*/  BSYNC B2 ;  /* 0x0000000000027941 */ /* 0x000fea0003800000 */
.L_x_13937:
        /* <DEDUP_REMOVED lines=28> */
.L_x_13866:
[----:B------:R-:W-:Y:S05]  /*a4a0*/  BSYNC B1 ;  /* 0x0000000000017941 */ /* 0x000fea0003800000 */
.L_x_13865:
        /* <DEDUP_REMOVED lines=100> */
.L_x_13966:
        /* <DEDUP_REMOVED lines=60> */
.L_x_13951:
[----:B------:R-:W-:Y:S05]  /*aeb0*/  BSYNC B2 ;  /* 0x0000000000027941 */ /* 0x000fea0003800000 */
.L_x_13950:
        /* <DEDUP_REMOVED lines=35> */
.L_x_13953:
[----:B------:R-:W-:Y:S05]  /*b0f0*/  BSYNC B2 ;  /* 0x0000000000027941 */ /* 0x000fea0003800000 */
.L_x_13952:
        /* <DEDUP_REMOVED lines=32> */
.L_x_13949:
[----:B------:R-:W-:Y:S05]  /*b300*/  BSYNC B1 ;  /* 0x0000000000017941 */ /* 0x000fea0003800000 */
.L_x_13948:
[----:B012---:R-:W0:Y:S02]  /*b310*/  LDC.64 R100, c[0x0][0x210] ;  /* 0x00008400ff647b82 */ /* 0x007e240000000a00 */
[----:B0-----:R-:W-:-:S04]  /*b320*/  LEA R7, R100, R7, 0x2 ;  /* 0x0000000764077211 */ /* 0x001fc800078e10ff */
[----:B------:R-:W-:-:S13]  /*b330*/  ISETP.GE.AND P2, PT, R7, R101, PT ;  /* 0x000000650700720c */ /* 0x000fda0003f46270 */
[----:B------:R-:W-:Y:S05]  /*b340*/  @!P2 BRA `(.L_x_13954) ;  /* 0xffffff580000a947 */ /* 0x000fea000383ffff */
[----:B------:R-:W-:Y:S05]  /*b350*/  BSYNC B0 ;  /* 0x0000000000007941 */ /* 0x000fea0003800000 */
.L_x_13696:
[----:B------:R-:W-:Y:S05]  /*b360*/  EXIT ;  /* 0x000000000000794d */ /* 0x000fea0003800000 */
.L_x_13947:
        /* <DEDUP_REMOVED lines=8> */
.L_x_13956:
[----:B------:R-:W-:Y:S05]  /*b3f0*/  BSYNC B1 ;  /* 0x0000000000017941 */ /* 0x000fea0003800000 */
.L_x_13955:
        /* <DEDUP_REMOVED lines=9> */
.L_x_13957:
[----:B------:R-:W-:Y:S01]  /*b490*/  HFMA2.MMA R139, -RZ, RZ, 0, 2.384185791015625e-07 ;  /* 0x00000004ff8b7435 */ /* 0x000fe200000001ff */
[----:B------:R-:W-:-:S04]  /*b4a0*/  IMAD.MOV.U32 R102, RZ, RZ, R127 ;  /* 0x000000ffff667224 */ /* 0x000fc800078e007f */
[----:B------:R-:W-:-:S05]  /*b4b0*/  FADD.FTZ R102, R101, R102 ;  /* 0x0000006665667221 */ /* 0x000fca0000010000 */
[----:B------:R-:W-:-:S07]  /*b4c0*/  MOV R140, R102 ;  /* 0x00000066008c7202 */ /* 0x000fce0000000f00 */
[----:B------:R-:W-:Y:S05]  /*b4d0*/  WARPSYNC.COLLECTIVE R137, `(.L_x_13958) ;  /* 0x0000000089087348 */ /* 0x000fea0003c00000 */
[----:B------:R0:W1:Y:S02]  /*b4e0*/  SHFL.BFLY P5, R127, R140, R139, R142 ;  /* 0x0c00008b8c7f7389 */ /* 0x00006400000a008e */
[----:B01----:R-:W-:Y:S01]  /*b4f0*/  ENDCOLLECTIVE ;  /* 0x000000000000791b */ /* 0x003fe20003800000 */
.L_x_13958:
[----:B------:R-:W-:Y:S01]  /*b500*/  HFMA2.MMA R139, -RZ, RZ, 0, 4.76837158203125e-07 ;  /* 0x00000008ff8b7435 */ /* 0x000fe200000001ff */
[----:B------:R-:W-:-:S04]  /*b510*/  IMAD.MOV.U32 R103, RZ, RZ, R127 ;  /* 0x000000ffff677224 */ /* 0x000fc800078e007f */
[----:B------:R-:W-:-:S05]  /*b520*/  FADD.FTZ R103, R102, R103 ;  /* 0x0000006766677221 */ /* 0x000fca0000010000 */
[----:B------:R-:W-:-:S07]  /*b530*/  MOV R140, R103 ;  /* 0x00000067008c7202 */ /* 0x000fce0000000f00 */
[----:B------:R-:W-:Y:S05]  /*b540*/  WARPSYNC.COLLECTIVE R137, `(.L_x_13959) ;  /* 0x0000000089087348 */ /* 0x000fea0003c00000 */
[----:B------:R0:W1:Y:S02]  /*b550*/  SHFL.BFLY P5, R127, R140, R139, R142 ;  /* 0x0c00008b8c7f7389 */ /* 0x00006400000a008e */
[----:B01----:R-:W-:Y:S01]  /*b560*/  ENDCOLLECTIVE ;  /* 0x000000000000791b */ /* 0x003fe20003800000 */
.L_x_13959:
        /* <DEDUP_REMOVED lines=8> */
.L_x_13960:
        /* <DEDUP_REMOVED lines=57> */
.L_x_13961:
[----:B------:R-:W-:Y:S01]  /*b980*/  HFMA2.MMA R139, -RZ, RZ, 0, 1.1920928955078125e-07 ;  /* 0x00000002ff8b7435 */ /* 0x000fe200000001ff */
[----:B------:R-:W-:-:S04]  /*b990*/  IMAD.MOV.U32 R101, RZ, RZ, R127 ;  /* 0x000000ffff657224 */ /* 0x000fc800078e007f */
[----:B------:R-:W-:-:S05]  /*b9a0*/  FADD.FTZ R101, R100, R101 ;  /* 0x0000006564657221 */ /* 0x000fca0000010000 */
[----:B------:R-:W-:-:S07]  /*b9b0*/  MOV R140, R101 ;  /* 0x00000065008c7202 */ /* 0x000fce0000000f00 */
[----:B------:R-:W-:Y:S05]  /*b9c0*/  WARPSYNC.COLLECTIVE R137, `(.L_x_13962) ;  /* 0x0000000089087348 */ /* 0x000fea0003c00000 */
[----:B------:R0:W1:Y:S02]  /*b9d0*/  SHFL.BFLY P5, R127, R140, R139, R142 ;  /* 0x0c00008b8c7f7389 */ /* 0x00006400000a008e */
[----:B01----:R-:W-:Y:S01]  /*b9e0*/  ENDCOLLECTIVE ;  /* 0x000000000000791b */ /* 0x003fe20003800000 */
.L_x_13962:
[----:B------:R-:W-:Y:S01]  /*b9f0*/  HFMA2.MMA R139, -RZ, RZ, 0, 2.384185791015625e-07 ;  /* 0x00000004ff8b7435 */ /* 0x000fe200000001ff */
[----:B------:R-:W-:-:S04]  /*ba00*/  IMAD.MOV.U32 R102, RZ, RZ, R127 ;  /* 0x000000ffff667224 */ /* 0x000fc800078e007f */
[----:B------:R-:W-:-:S05]  /*ba10*/  FADD.FTZ R102, R101, R102 ;  /* 0x0000006665667221 */ /* 0x000fca0000010000 */
[----:B------:R-:W-:-:S07]  /*ba20*/  MOV R140, R102 ;  /* 0x00000066008c7202 */ /* 0x000fce0000000f00 */
[----:B------:R-:W-:Y:S05]  /*ba30*/  WARPSYNC.COLLECTIVE R137, `(.L_x_13963) ;  /* 0x0000000089087348 */ /* 0x000fea0003c00000 */
[----:B------:R0:W1:Y:S02]  /*ba40*/  SHFL.BFLY P5, R127, R140, R139, R142 ;  /* 0x0c00008b8c7f7389 */ /* 0x00006400000a008e */
[----:B01----:R-:W-:Y:S01]  /*ba50*/  ENDCOLLECTIVE ;  /* 0x000000000000791b */ /* 0x003fe20003800000 */
.L_x_13963:
[----:B------:R-:W-:Y:S01]  /*ba60*/  HFMA2.MMA R139, -RZ, RZ, 0, 4.76837158203125e-07 ;  /* 0x00000008ff8b7435 */ /* 0x000fe200000001ff */
[----:B------:R-:W-:-:S04]  /*ba70*/  IMAD.MOV.U32 R103, RZ, RZ, R127 ;  /* 0x000000ffff677224 */ /* 0x000fc800078e007f */
[----:B------:R-:W-:-:S05]  /*ba80*/  FADD.FTZ R103, R102, R103 ;  /* 0x0000006766677221 */ /* 0x000fca0000010000 */
[----:B------:R-:W-:-:S07]  /*ba90*/  MOV R140, R103 ;  /* 0x00000067008c7202 */ /* 0x000fce0000000f00 */
[----:B------:R-:W-:Y:S05]  /*baa0*/  WARPSYNC.COLLECTIVE R137, `(.L_x_13964) ;  /* 0x0000000089087348 */ /* 0x000fea0003c00000 */
[----:B------:R0:W1:Y:S02]  /*bab0*/  SHFL.BFLY P5, R127, R140, R139, R142 ;  /* 0x0c00008b8c7f7389 */ /* 0x00006400000a008e */
[----:B01----:R-:W-:Y:S01]  /*bac0*/  ENDCOLLECTIVE ;  /* 0x000000000000791b */ /* 0x003fe20003800000 */
.L_x_13964:
[----:B------:R-:W-:Y:S01]  /*bad0*/  HFMA2.MMA R139, -RZ, RZ, 0, 9.5367431640625e-07 ;  /* 0x00000010ff8b7435 */ /* 0x000fe200000001ff */
[----:B------:R-:W-:-:S04]  /*bae0*/  IMAD.MOV.U32 R126, RZ, RZ, R127 ;  /* 0x000000ffff7e7224 */ /* 0x000fc800078e007f */
[----:B------:R-:W-:-:S05]  /*baf0*/  FADD.FTZ R126, R103, R126 ;  /* 0x0000007e677e7221 */ /* 0x000fca0000010000 */
[----:B------:R-:W-:-:S07]  /*bb00*/  MOV R140, R126 ;  /* 0x0000007e008c7202 */ /* 0x000fce0000000f00 */
[----:B------:R-:W-:Y:S05]  /*bb10*/  WARPSYNC.COLLECTIVE R137, `(.L_x_13965) ;  /* 0x0000000089087348 */ /* 0x000fea0003c00000 */
[----:B------:R0:W1:Y:S02]  /*bb20*/  SHFL.BFLY P5, R127, R140, R139, R142 ;  /* 0x0c00008b8c7f7389 */ /* 0x00006400000a008e */
[----:B01----:R-:W-:Y:S01]  /*bb30*/  ENDCOLLECTIVE ;  /* 0x000000000000791b */ /* 0x003fe20003800000 */
.L_x_13965:
[----:B------:R-:W-:Y:S05]  /*bb40*/  BRA `(.L_x_13966) ;  /* 0xffffffec00e87947 */ /* 0x000fea000383ffff */
.L_x_13967:
        /* <DEDUP_REMOVED lines=11> */
.L_x_23542:


//--------------------- .text._ZN10layer_norm13ln_fwd_kernelINS_13Kernel_traitsIf6__halfS2_S2_fjLj768ELj1ELj4ELj1ELj16ENS_18Kernel_traits_baseILj768EfS2_S2_S2_fjLj128EEEEELb1ELb1ELb1ELb1EEEvNS_9FwdParamsE --------------------------
	.section	.text._ZN10layer_norm13ln_fwd_kernelINS_13Kernel_traitsIf6__halfS2_S2_fjLj768ELj1ELj4ELj1ELj16ENS_18Kernel_traits_baseILj768EfS2_S2_S2_fjLj128EEEEELb1ELb1ELb1ELb1EEEvNS_9FwdParamsE,"ax",@progbits
	.align	128
        .global         _ZN10layer_norm13ln_fwd_kernelINS_13Kernel_traitsIf6__halfS2_S2_fjLj768ELj1ELj4ELj1ELj16ENS_18Kernel_traits_baseILj768EfS2_S2_S2_fjLj128EEEEELb1ELb1ELb1ELb1EEEvNS_9FwdParamsE
        .type           _ZN10layer_norm13ln_fwd_kernelINS_13Kernel_traitsIf6__halfS2_S2_fjLj768ELj1ELj4ELj1ELj16ENS_18Kernel_traits_baseILj768EfS2_S2_S2_fjLj128EEEEELb1ELb1ELb1ELb1EEEvNS_9FwdParamsE,@function
        .size           _ZN10layer_norm13ln_fwd_kernelINS_13Kernel_traitsIf6__halfS2_S2_fjLj768ELj1ELj4ELj1ELj16ENS_18Kernel_traits_baseILj768EfS2_S2_S2_fjLj128EEEEELb1ELb1ELb1ELb1EEEvNS_9FwdParamsE,(.L_x_23543 - _ZN10layer_norm13ln_fwd_kernelINS_13Kernel_traitsIf6__halfS2_S2_fjLj768ELj1ELj4ELj1ELj16ENS_18Kernel_traits_baseILj768EfS2_S2_S2_fjLj128EEEEELb1ELb1ELb1ELb1EEEvNS_9FwdParamsE)
        .other          _ZN10layer_norm13ln_fwd_kernelINS_13Kernel_traitsIf6__halfS2_S2_fjLj768ELj1ELj4ELj1ELj16ENS_18Kernel_traits_baseILj768EfS2_S2_S2_fjLj128EEEEELb1ELb1ELb1ELb1EEEvNS_9FwdParamsE,@"STO_CUDA_ENTRY STV_DEFAULT"
_ZN10layer_norm13ln_fwd_kernelINS_13Kernel_traitsIf6__halfS2_S2_fjLj768ELj1ELj4ELj1ELj16ENS_18Kernel_traits_baseILj768EfS2_S2_S2_fjLj128EEEEELb1ELb1ELb1ELb1EEEvNS_9FwdParamsE:
.text._ZN10layer_norm13ln_fwd_kernelINS_13Kernel_traitsIf6__halfS2_S2_fjLj768ELj1ELj4ELj1ELj16ENS_18Kernel_traits_baseILj768EfS2_S2_S2_fjLj128EEEEELb1ELb1ELb1ELb1EEEvNS_9FwdParamsE:
        /* <DEDUP_REMOVED lines=146> */
.L_x_14218:
        /* <DEDUP_REMOVED lines=34> */
[----:B-----5:R-:W-:Y:S01]  /*0b40*/  HADD2.F32 R106, -RZ, R96.H0_H0 ;  /* 0x20000060ff6a7230 */ /* 0x020fe20000004100 */
[----:B------:R-:W-:Y:S06]  /*0b50*/  BRA `(.L_x_13971) ;  /* 0x00000004005c7947 */ /* 0x000fec0003800000 */
.L_x_13970:
        /* <DEDUP_REMOVED lines=12> */
.L_x_13973:
[----:B------:R-:W-:-:S07]  /*0c20*/  IMAD.MOV.U32 R108, RZ, RZ, R10 ;  /* 0x000000ffff6c7224 */ /* 0x000fce00078e000a */
.L_x_13974:
[----:B------:R-:W-:Y:S05]  /*0c30*/  BSYNC B2 ;  /* 0x0000000000027941 */ /* 0x000fea0003800000 */
.L_x_13972:
        /* <DEDUP_REMOVED lines=16> */
.L_x_13978:
[----:B------:R-:W-:Y:S05]  /*0d40*/  BSYNC B3 ;  /* 0x0000000000037941 */ /* 0x000fea0003800000 */
.L_x_13977:
        /* <DEDUP_REMOVED lines=43> */
.L_x_13976:
[----:B------:R-:W-:Y:S05]  /*1000*/  BSYNC B2 ;  /* 0x0000000000027941 */ /* 0x000fea0003800000 */
.L_x_13975:
        /* <DEDUP_REMOVED lines=12> */
.L_x_13971:
[----:B------:R-:W-:Y:S05]  /*10d0*/  BSYNC B1 ;  /* 0x0000000000017941 */ /* 0x000fea0003800000 */
.L_x_13969:
        /* <DEDUP_REMOVED lines=8> */
.L_x_13980:
        /* <DEDUP_REMOVED lines=12> */
.L_x_13983:
[----:B------:R-:W-:-:S07]  /*1220*/  IMAD.MOV.U32 R12, RZ, RZ, R10 ;  /* 0x000000ffff0c7224 */ /* 0x000fce00078e000a */
.L_x_13984:
[----:B------:R-:W-:Y:S05]  /*1230*/  BSYNC B2 ;  /* 0x0000000000027941 */ /* 0x000fea0003800000 */
.L_x_13982:
        /* <DEDUP_REMOVED lines=16> */
.L_x_13988:
[----:B------:R-:W-:Y:S05]  /*1340*/  BSYNC B3 ;  /* 0x0000000000037941 */ /* 0x000fea0003800000 */
.L_x_13987:
        /* <DEDUP_REMOVED lines=44> */
.L_x_13986:
[----:B------:R-:W-:Y:S05]  /*1610*/  BSYNC B2 ;  /* 0x0000000000027941 */ /* 0x000fea0003800000 */
.L_x_13985:
        /* <DEDUP_REMOVED lines=12> */
.L_x_13981:
[----:B------:R-:W-:Y:S05]  /*16e0*/  BSYNC B1 ;  /* 0x0000000000017941 */ /* 0x000fea0003800000 */
.L_x_13979:
        /* <DEDUP_REMOVED lines=8> */
.L_x_13990:
        /* <DEDUP_REMOVED lines=12> */
.L_x_13993:
[----:B------:R-:W-:-:S07]  /*1830*/  MOV R13, R10 ;  /* 0x0000000a000d7202 */ /* 0x000fce0000000f00 */
.L_x_13994:
[----:B------:R-:W-:Y:S05]  /*1840*/  BSYNC B2 ;  /* 0x0000000000027941 */ /* 0x000fea0003800000 */
.L_x_13992:
        /* <DEDUP_REMOVED lines=16> */
.L_x_13998:
[----:B------:R-:W-:Y:S05]  /*1950*/  BSYNC B3 ;  /* 0x0000000000037941 */ /* 0x000fea0003800000 */
.L_x_13997:
        /* <DEDUP_REMOVED lines=44> */
.L_x_13996:
[----:B------:R-:W-:Y:S05]  /*1c20*/  BSYNC B2 ;  /* 0x0000000000027941 */ /* 0x000fea0003800000 */
.L_x_13995:
        /* <DEDUP_REMOVED lines=12> */
.L_x_13991:
[----:B------:R-:W-:Y:S05]  /*1cf0*/  BSYNC B1 ;  /* 0x0000000000017941 */ /* 0x000fea0003800000 */
.L_x_13989:
        /* <DEDUP_REMOVED lines=8> */
.L_x_14000:
        /* <DEDUP_REMOVED lines=12> */
.L_x_14003:
[----:B------:R-:W-:-:S07]  /*1e40*/  IMAD.MOV.U32 R14, RZ, RZ, R10 ;  /* 0x000000ffff0e7224 */ /* 0x000fce00078e000a */
.L_x_14004:
[----:B------:R-:W-:Y:S05]  /*1e50*/  BSYNC B2 ;  /* 0x0000000000027941 */ /* 0x000fea0003800000 */
.L_x_14002:
        /* <DEDUP_REMOVED lines=16> */
.L_x_14008:
[----:B------:R-:W-:Y:S05]  /*1f60*/  BSYNC B3 ;  /* 0x0000000000037941 */ /* 0x000fea0003800000 */
.L_x_14007:
        /* <DEDUP_REMOVED lines=44> */
.L_x_14006:
[----:B------:R-:W-:Y:S05]  /*2230*/  BSYNC B2 ;  /* 0x0000000000027941 */ /* 0x000fea0003800000 */
.L_x_14005:
        /* <DEDUP_REMOVED lines=12> */
.L_x_14001:
[----:B------:R-:W-:Y:S05]  /*2300*/  BSYNC B1 ;  /* 0x0000000000017941 */ /* 0x000fea0003800000 */
.L_x_13999:
        /* <DEDUP_REMOVED lines=8> */
.L_x_14010:
        /* <DEDUP_REMOVED lines=12> */
.L_x_14013:
[----:B------:R-:W-:-:S07]  /*2450*/  MOV R15, R10 ;  /* 0x0000000a000f7202 */ /* 0x000fce0000000f00 */
.L_x_14014:
[----:B------:R-:W-:Y:S05]  /*2460*/  BSYNC B2 ;  /* 0x0000000000027941 */ /* 0x000fea0003800000 */
.L_x_14012:
        /* <DEDUP_REMOVED lines=16> */
.L_x_14018:
[----:B------:R-:W-:Y:S05]  /*2570*/  BSYNC B3 ;  /* 0x0000000000037941 */ /* 0x000fea0003800000 */
.L_x_14017:
        /* <DEDUP_REMOVED lines=44> */
.L_x_14016:
[----:B------:R-:W-:Y:S05]  /*2840*/  BSYNC B2 ;  /* 0x0000000000027941 */ /* 0x000fea0003800000 */
.L_x_14015:
        /* <DEDUP_REMOVED lines=12> */
.L_x_14011:
[----:B------:R-:W-:Y:S05]  /*2910*/  BSYNC B1 ;  /* 0x0000000000017941 */ /* 0x000fea0003800000 */
.L_x_14009:
        /* <DEDUP_REMOVED lines=8> */
.L_x_14020:
        /* <DEDUP_REMOVED lines=12> */
.L_x_14023:
[----:B------:R-:W-:-:S07]  /*2a60*/  IMAD.MOV.U32 R16, RZ, RZ, R10 ;  /* 0x000000ffff107224 */ /* 0x000fce00078e000a */
.L_x_14024:
[----:B------:R-:W-:Y:S05]  /*2a70*/  BSYNC B2 ;  /* 0x0000000000027941 */ /* 0x000fea0003800000 */
.L_x_14022:
        /* <DEDUP_REMOVED lines=16> */
.L_x_14028:
[----:B------:R-:W-:Y:S05]  /*2b80*/  BSYNC B3 ;  /* 0x0000000000037941 */ /* 0x000fea0003800000 */
.L_x_14027:
        /* <DEDUP_REMOVED lines=44> */
.L_x_14026:
[----:B------:R-:W-:Y:S05]  /*2e50*/  BSYNC B2 ;  /* 0x0000000000027941 */ /* 0x000fea0003800000 */
.L_x_14025:
        /* <DEDUP_REMOVED lines=12> */
.L_x_14021:
[----:B------:R-:W-:Y:S05]  /*2f20*/  BSYNC B1 ;  /* 0x0000000000017941 */ /* 0x000fea0003800000 */
.L_x_14019:
        /* <DEDUP_REMOVED lines=8> */
.L_x_14030:
        /* <DEDUP_REMOVED lines=12> */
.L_x_14033:
[----:B------:R-:W-:-:S07]  /*3070*/  MOV R17, R10 ;  /* 0x0000000a00117202 */ /* 0x000fce0000000f00 */
.L_x_14034:
[----:B------:R-:W-:Y:S05]  /*3080*/  BSYNC B2 ;  /* 0x0000000000027941 */ /* 0x000fea0003800000 */
.L_x_14032:
        /* <DEDUP_REMOVED lines=16> */
.L_x_14038:
[----:B------:R-:W-:Y:S05]  /*3190*/  BSYNC B3 ;  /* 0x0000000000037941 */ /* 0x000fea0003800000 */
.L_x_14037:
        /* <DEDUP_REMOVED lines=44> */
.L_x_14036:
[----:B------:R-:W-:Y:S05]  /*3460*/  BSYNC B2 ;  /* 0x0000000000027941 */ /* 0x000fea0003800000 */
.L_x_14035:
        /* <DEDUP_REMOVED lines=12> */
.L_x_14031:
[----:B------:R-:W-:Y:S05]  /*3530*/  BSYNC B1 ;  /* 0x0000000000017941 */ /* 0x000fea0003800000 */
.L_x_14029:
        /* <DEDUP_REMOVED lines=8> */
.L_x_14040:
        /* <DEDUP_REMOVED lines=12> */
.L_x_14043:
[----:B------:R-:W-:-:S07]  /*3680*/  IMAD.MOV.U32 R18, RZ, RZ, R10 ;  /* 0x000000ffff127224 */ /* 0x000fce00078e000a */
.L_x_14044:
[----:B------:R-:W-:Y:S05]  /*3690*/  BSYNC B2 ;  /* 0x0000000000027941 */ /* 0x000fea0003800000 */
.L_x_14042:
        /* <DEDUP_REMOVED lines=16> */
.L_x_14048:
[----:B------:R-:W-:Y:S05]  /*37a0*/  BSYNC B3 ;  /* 0x0000000000037941 */ /* 0x000fea0003800000 */
.L_x_14047:
        /* <DEDUP_REMOVED lines=44> */
.L_x_14046:
[----:B------:R-:W-:Y:S05]  /*3a70*/  BSYNC B2 ;  /* 0x0000000000027941 */ /* 0x000fea0003800000 */
.L_x_14045:
        /* <DEDUP_REMOVED lines=12> */
.L_x_14041:
[----:B------:R-:W-:Y:S05]  /*3b40*/  BSYNC B1 ;  /* 0x0000000000017941 */ /* 0x000fea0003800000 */
.L_x_14039:
        /* <DEDUP_REMOVED lines=35> */
.L_x_14050:
[----:B------:R-:W-:Y:S05]  /*3d80*/  BSYNC B1 ;  /* 0x0000000000017941 */ /* 0x000fea0003800000 */
.L_x_14049:
        /* <DEDUP_REMOVED lines=8> */
[----:B-----5:R-:W-:Y:S01]  /*3e10*/  HADD2.F32 R114, -RZ, R96.H0_H0 ;  /* 0x20000060ff727230 */ /* 0x020fe20000004100 */
[----:B------:R-:W-:Y:S06]  /*3e20*/  BRA `(.L_x_14053) ;  /* 0x0000000400607947 */ /* 0x000fec0003800000 */
.L_x_14052:
        /* <DEDUP_REMOVED lines=12> */
.L_x_14055:
[----:B------:R-:W-:-:S07]  /*3ef0*/  IMAD.MOV.U32 R11, RZ, RZ, R10 ;  /* 0x000000ffff0b7224 */ /* 0x000fce00078e000a */
.L_x_14056:
[----:B------:R-:W-:Y:S05]  /*3f00*/  BSYNC B2 ;  /* 0x0000000000027941 */ /* 0x000fea0003800000 */
.L_x_14054:
        /* <DEDUP_REMOVED lines=16> */
.L_x_14060:
[----:B------:R-:W-:Y:S05]  /*4010*/  BSYNC B3 ;  /* 0x0000000000037941 */ /* 0x000fea0003800000 */
.L_x_14059:
        /* <DEDUP_REMOVED lines=44> */
.L_x_14058:
[----:B------:R-:W-:Y:S05]  /*42e0*/  BSYNC B2 ;  /* 0x0000000000027941 */ /* 0x000fea0003800000 */
.L_x_14057:
        /* <DEDUP_REMOVED lines=10> */
[----:B--2---:R-:W-:-:S04]  /*4390*/  FMUL.FTZ R114, R76, R101 ;  /* 0x000000654c727220 */ /* 0x004fc80000410000 */
[----:B------:R-:W-:-:S07]  /*43a0*/  @P0 FADD.FTZ R114, R103, R114 ;  /* 0x0000007267720221 */ /* 0x000fce0000010000 */
.L_x_14053:
[----:B------:R-:W-:Y:S05]  /*43b0*/  BSYNC B1 ;  /* 0x0000000000017941 */ /* 0x000fea0003800000 */
.L_x_14051:
        /* <DEDUP_REMOVED lines=8> */
.L_x_14062:
        /* <DEDUP_REMOVED lines=12> */
.L_x_14065:
[----:B------:R-:W-:-:S07]  /*4500*/  MOV R12, R10 ;  /* 0x0000000a000c7202 */ /* 0x000fce0000000f00 */
.L_x_14066:
[----:B------:R-:W-:Y:S05]  /*4510*/  BSYNC B2 ;  /* 0x0000000000027941 */ /* 0x000fea0003800000 */
.L_x_14064:
        /* <DEDUP_REMOVED lines=16> */
.L_x_14070:
[----:B------:R-:W-:Y:S05]  /*4620*/  BSYNC B3 ;  /* 0x0000000000037941 */ /* 0x000fea0003800000 */
.L_x_14069:
        /* <DEDUP_REMOVED lines=44> */
.L_x_14068:
[----:B------:R-:W-:Y:S05]  /*48f0*/  BSYNC B2 ;  /* 0x0000000000027941 */ /* 0x000fea0003800000 */
.L_x_14067:
        /* <DEDUP_REMOVED lines=12> */
.L_x_14063:
[----:B------:R-:W-:Y:S05]  /*49c0*/  BSYNC B1 ;  /* 0x0000000000017941 */ /* 0x000fea0003800000 */
.L_x_14061:
        /* <DEDUP_REMOVED lines=8> */
.L_x_14072:
        /* <DEDUP_REMOVED lines=12> */
.L_x_14075:
[----:B------:R-:W-:-:S07]  /*4b10*/  MOV R13, R10 ;  /* 0x0000000a000d7202 */ /* 0x000fce0000000f00 */
.L_x_14076:
[----:B------:R-:W-:Y:S05]  /*4b20*/  BSYNC B2 ;  /* 0x0000000000027941 */ /* 0x000fea0003800000 */
.L_x_14074:
        /* <DEDUP_REMOVED lines=16> */
.L_x_14080:
[----:B------:R-:W-:Y:S05]  /*4c30*/  BSYNC B3 ;  /* 0x0000000000037941 */ /* 0x000fea0003800000 */
.L_x_14079:
        /* <DEDUP_REMOVED lines=44> */
.L_x_14078:
[----:B------:R-:W-:Y:S05]  /*4f00*/  BSYNC B2 ;  /* 0x0000000000027941 */ /* 0x000fea0003800000 */
.L_x_14077:
        /* <DEDUP_REMOVED lines=12> */
.L_x_14073:
[----:B------:R-:W-:Y:S05]  /*4fd0*/  BSYNC B1 ;  /* 0x0000000000017941 */ /* 0x000fea0003800000 */
.L_x_14071:
        /* <DEDUP_REMOVED lines=8> */
.L_x_14082:
        /* <DEDUP_REMOVED lines=12> */
.L_x_14085:
[----:B------:R-:W-:-:S07]  /*5120*/  IMAD.MOV.U32 R14, RZ, RZ, R10 ;  /* 0x000000ffff0e7224 */ /* 0x000fce00078e000a */
.L_x_14086:
[----:B------:R-:W-:Y:S05]  /*5130*/  BSYNC B2 ;  /* 0x0000000000027941 */ /* 0x000fea0003800000 */
.L_x_14084:
        /* <DEDUP_REMOVED lines=16> */
.L_x_14090:
[----:B------:R-:W-:Y:S05]  /*5240*/  BSYNC B3 ;  /* 0x0000000000037941 */ /* 0x000fea0003800000 */
.L_x_14089:
        /* <DEDUP_REMOVED lines=44> */
.L_x_14088:
[----:B------:R-:W-:Y:S05]  /*5510*/  BSYNC B2 ;  /* 0x0000000000027941 */ /* 0x000fea0003800000 */
.L_x_14087:
        /* <DEDUP_REMOVED lines=12> */
.L_x_14083:
[----:B------:R-:W-:Y:S05]  /*55e0*/  BSYNC B1 ;  /* 0x0000000000017941 */ /* 0x000fea0003800000 */
.L_x_14081:
        /* <DEDUP_REMOVED lines=8> */
.L_x_14092:
        /* <DEDUP_REMOVED lines=12> */
.L_x_14095:
[----:B------:R-:W-:-:S07]  /*5730*/  MOV R15, R10 ;  /* 0x0000000a000f7202 */ /* 0x000fce0000000f00 */
.L_x_14096:
[----:B------:R-:W-:Y:S05]  /*5740*/  BSYNC B2 ;  /* 0x0000000000027941 */ /* 0x000fea0003800000 */
.L_x_14094:
        /* <DEDUP_REMOVED lines=16> */
.L_x_14100:
[----:B------:R-:W-:Y:S05]  /*5850*/  BSYNC B3 ;  /* 0x0000000000037941 */ /* 0x000fea0003800000 */
.L_x_14099:
        /* <DEDUP_REMOVED lines=44> */
.L_x_14098:
[----:B------:R-:W-:Y:S05]  /*5b20*/  BSYNC B2 ;  /* 0x0000000000027941 */ /* 0x000fea0003800000 */
.L_x_14097:
        /* <DEDUP_REMOVED lines=12> */
.L_x_14093:
[----:B------:R-:W-:Y:S05]  /*5bf0*/  BSYNC B1 ;  /* 0x0000000000017941 */ /* 0x000fea0003800000 */
.L_x_14091:
        /* <DEDUP_REMOVED lines=8> */
.L_x_14102:
        /* <DEDUP_REMOVED lines=12> */
.L_x_14105:
[----:B------:R-:W-:-:S07]  /*5d40*/  MOV R16, R10 ;  /* 0x0000000a00107202 */ /* 0x000fce0000000f00 */
.L_x_14106:
[----:B------:R-:W-:Y:S05]  /*5d50*/  BSYNC B2 ;  /* 0x0000000000027941 */ /* 0x000fea0003800000 */
.L_x_14104:
        /* <DEDUP_REMOVED lines=16> */
.L_x_14110:
[----:B------:R-:W-:Y:S05]  /*5e60*/  BSYNC B3 ;  /* 0x0000000000037941 */ /* 0x000fea0003800000 */
.L_x_14109:
        /* <DEDUP_REMOVED lines=44> */
.L_x_14108:
[----:B------:R-:W-:Y:S05]  /*6130*/  BSYNC B2 ;  /* 0x0000000000027941 */ /* 0x000fea0003800000 */
.L_x_14107:
        /* <DEDUP_REMOVED lines=12> */
.L_x_14103:
[----:B------:R-:W-:Y:S05]  /*6200*/  BSYNC B1 ;  /* 0x0000000000017941 */ /* 0x000fea0003800000 */
.L_x_14101:
        /* <DEDUP_REMOVED lines=8> */
.L_x_14112:
        /* <DEDUP_REMOVED lines=12> */
.L_x_14115:
[----:B------:R-:W-:-:S07]  /*6350*/  IMAD.MOV.U32 R17, RZ, RZ, R10 ;  /* 0x000000ffff117224 */ /* 0x000fce00078e000a */
.L_x_14116:
[----:B------:R-:W-:Y:S05]  /*6360*/  BSYNC B2 ;  /* 0x0000000000027941 */ /* 0x000fea0003800000 */
.L_x_14114:
        /* <DEDUP_REMOVED lines=16> */
.L_x_14120:
[----:B------:R-:W-:Y:S05]  /*6470*/  BSYNC B3 ;  /* 0x0000000000037941 */ /* 0x000fea0003800000 */
.L_x_14119:
        /* <DEDUP_REMOVED lines=44> */
.L_x_14118:
[----:B------:R-:W-:Y:S05]  /*6740*/  BSYNC B2 ;  /* 0x0000000000027941 */ /* 0x000fea0003800000 */
.L_x_14117:
        /* <DEDUP_REMOVED lines=12> */
.L_x_14113:
[----:B------:R-:W-:Y:S05]  /*6810*/  BSYNC B1 ;  /* 0x0000000000017941 */ /* 0x000fea0003800000 */
.L_x_14111:
        /* <DEDUP_REMOVED lines=8> */
.L_x_14122:
        /* <DEDUP_REMOVED lines=12> */
.L_x_14125:
[----:B------:R-:W-:-:S07]  /*6960*/  MOV R18, R10 ;  /* 0x0000000a00127202 */ /* 0x000fce0000000f00 */
.L_x_14126:
[----:B------:R-:W-:Y:S05]  /*6970*/  BSYNC B2 ;  /* 0x0000000000027941 */ /* 0x000fea0003800000 */
.L_x_14124:
        /* <DEDUP_REMOVED lines=16> */
.L_x_14130:
[----:B------:R-:W-:Y:S05]  /*6a80*/  BSYNC B3 ;  /* 0x0000000000037941 */ /* 0x000fea0003800000 */
.L_x_14129:
        /* <DEDUP_REMOVED lines=44> */
.L_x_14128:
[----:B------:R-:W-:Y:S05]  /*6d50*/  BSYNC B2 ;  /* 0x0000000000027941 */ /* 0x000fea0003800000 */
.L_x_14127:
        /* <DEDUP_REMOVED lines=12> */
.L_x_14123:
[----:B------:R-:W-:Y:S05]  /*6e20*/  BSYNC B1 ;  /* 0x0000000000017941 */ /* 0x000fea0003800000 */
.L_x_14121:
        /* <DEDUP_REMOVED lines=34> */
.L_x_14132:
[----:B------:R-:W-:Y:S05]  /*7050*/  BSYNC B1 ;  /* 0x0000000000017941 */ /* 0x000fea0003800000 */
.L_x_14131:
[----:B-----5:R1:W5:Y:S04]  /*7060*/  @P2 LDG.E.128 R92, desc[UR4][R126.64] ;  /* 0x000000047e5c2981 */ /* 0x020368000c1e1d00 */
[----:B------:R1:W5:Y:S01]  /*7070*/  @P0 LDG.E.128 R96, desc[UR4][R124.64] ;  /* 0x000000047c600981 */ /* 0x000362000c1e1d00 */
[----:B------:R-:W-:Y:S04]  /*7080*/  BSSY B1, `(.L_x_14133) ;  /* 0x000005f000017945 */ /* 0x000fe80003800000 */
[----:B------:R-:W-:Y:S05]  /*7090*/  @P3 BRA `(.L_x_14134) ;  /* 0x0000000000183947 */ /* 0x000fea0003800000 */
[----:B-1----:R-:W-:Y:S02]  /*70a0*/  MOV R125, RZ ;  /* 0x000000ff007d7202 */ /* 0x002fe40000000f00 */
[----:B0-----:R-:W-:Y:S01]  /*70b0*/  MOV R100, R132 ;  /* 0x0000008400647202 */ /* 0x001fe20000000f00 */
[----:B------:R-:W-:Y:S06]  /*70c0*/  @!P0 BRA `(.L_x_14135) ;  /* 0x0000000400688947 */ /* 0x000fec0003800000 */
[----:B------:R-:W-:Y:S02]  /*70d0*/  IMAD.MOV.U32 R100, RZ, RZ, R132 ;  /* 0x000000ffff647224 */ /* 0x000fe400078e0084 */
[----:B-----5:R-:W-:Y:S01]  /*70e0*/  HADD2.F32 R125, -RZ, R96.H0_H0 ;  /* 0x20000060ff7d7230 */ /* 0x020fe20000004100 */
[----:B------:R-:W-:Y:S06]  /*70f0*/  BRA `(.L_x_14135) ;  /* 0x00000004005c7947 */ /* 0x000fec0003800000 */
.L_x_14134:
[C---:B------:R-:W-:Y:S01]  /*7100*/  ISETP.NE.AND P4, PT, R132.reuse, 0x1, PT ;  /* 0x000000018400780c */ /* 0x040fe20003f85270 */
[----:B------:R-:W-:Y:S01]  /*7110*/  BSSY B2, `(.L_x_14136) ;  /* 0x000000c000027945 */ /* 0x000fe20003800000 */
[----:B0-----:R-:W-:-:S11]  /*7120*/  IADD3 R100, R132, 0x1, RZ ;  /* 0x0000000184647810 */ /* 0x001fd60007ffe0ff */
        /* <DEDUP_REMOVED lines=9> */
.L_x_14137:
[----:B-1----:R-:W-:-:S07]  /*71c0*/  MOV R124, R10 ;  /* 0x0000000a007c7202 */ /* 0x002fce0000000f00 */
.L_x_14138:
[----:B------:R-:W-:Y:S05]  /*71d0*/  BSYNC B2 ;  /* 0x0000000000027941 */ /* 0x000fea0003800000 */
.L_x_14136:
        /* <DEDUP_REMOVED lines=16> */
.L_x_14142:
[----:B------:R-:W-:Y:S05]  /*72e0*/  BSYNC B3 ;  /* 0x0000000000037941 */ /* 0x000fea0003800000 */
.L_x_14141:
        /* <DEDUP_REMOVED lines=42> */
[----:B------:R-:W-:-:S10]  /*7590*/  MOV R6, R102 ;  /* 0x0000006600067202 */ /* 0x000fd40000000f00 */
.L_x_14140:
[----:B------:R-:W-:Y:S05]  /*75a0*/  BSYNC B2 ;  /* 0x0000000000027941 */ /* 0x000fea0003800000 */
.L_x_14139:
        /* <DEDUP_REMOVED lines=12> */
.L_x_14135:
[----:B------:R-:W-:Y:S05]  /*7670*/  BSYNC B1 ;  /* 0x0000000000017941 */ /* 0x000fea0003800000 */
.L_x_14133:
        /* <DEDUP_REMOVED lines=8> */
.L_x_14144:
        /* <DEDUP_REMOVED lines=12> */
.L_x_14147:
[----:B------:R-:W-:-:S07]  /*77c0*/  MOV R12, R10 ;  /* 0x0000000a000c7202 */ /* 0x000fce0000000f00 */
.L_x_14148:
[----:B------:R-:W-:Y:S05]  /*77d0*/  BSYNC B2 ;  /* 0x0000000000027941 */ /* 0x000fea0003800000 */
.L_x_14146:
        /* <DEDUP_REMOVED lines=16> */
.L_x_14152:
[----:B------:R-:W-:Y:S05]  /*78e0*/  BSYNC B3 ;  /* 0x0000000000037941 */ /* 0x000fea0003800000 */
.L_x_14151:
        /* <DEDUP_REMOVED lines=44> */
.L_x_14150:
[----:B------:R-:W-:Y:S05]  /*7bb0*/  BSYNC B2 ;  /* 0x0000000000027941 */ /* 0x000fea0003800000 */
.L_x_14149:
        /* <DEDUP_REMOVED lines=12> */
.L_x_14145:
[----:B------:R-:W-:Y:S05]  /*7c80*/  BSYNC B1 ;  /* 0x0000000000017941 */ /* 0x000fea0003800000 */
.L_x_14143:
        /* <DEDUP_REMOVED lines=8> */
.L_x_14154:
        /* <DEDUP_REMOVED lines=12> */
.L_x_14157:
[----:B------:R-:W-:-:S07]  /*7dd0*/  IMAD.MOV.U32 R13, RZ, RZ, R10 ;  /* 0x000000ffff0d7224 */ /* 0x000fce00078e000a */
.L_x_14158:
[----:B------:R-:W-:Y:S05]  /*7de0*/  BSYNC B2 ;  /* 0x0000000000027941 */ /* 0x000fea0003800000 */
.L_x_14156:
        /* <DEDUP_REMOVED lines=16> */
.L_x_14162:
[----:B------:R-:W-:Y:S05]  /*7ef0*/  BSYNC B3 ;  /* 0x0000000000037941 */ /* 0x000fea0003800000 */
.L_x_14161:
        /* <DEDUP_REMOVED lines=44> */
.L_x_14160:
[----:B------:R-:W-:Y:S05]  /*81c0*/  BSYNC B2 ;  /* 0x0000000000027941 */ /* 0x000fea0003800000 */
.L_x_14159:
        /* <DEDUP_REMOVED lines=12> */
.L_x_14155:
[----:B------:R-:W-:Y:S05]  /*8290*/  BSYNC B1 ;  /* 0x0000000000017941 */ /* 0x000fea0003800000 */
.L_x_14153:
        /* <DEDUP_REMOVED lines=8> */
.L_x_14164:
        /* <DEDUP_REMOVED lines=12> */
.L_x_14167:
[----:B------:R-:W-:-:S07]  /*83e0*/  MOV R14, R10 ;  /* 0x0000000a000e7202 */ /* 0x000fce0000000f00 */
.L_x_14168:
[----:B------:R-:W-:Y:S05]  /*83f0*/  BSYNC B2 ;  /* 0x0000000000027941 */ /* 0x000fea0003800000 */
.L_x_14166:
        /* <DEDUP_REMOVED lines=16> */
.L_x_14172:
[----:B------:R-:W-:Y:S05]  /*8500*/  BSYNC B3 ;  /* 0x0000000000037941 */ /* 0x000fea0003800000 */
.L_x_14171:
        /* <DEDUP_REMOVED lines=44> */
.L_x_14170:
[----:B------:R-:W-:Y:S05]  /*87d0*/  BSYNC B2 ;  /* 0x0000000000027941 */ /* 0x000fea0003800000 */
.L_x_14169:
        /* <DEDUP_REMOVED lines=12> */
.L_x_14165:
[----:B------:R-:W-:Y:S05]  /*88a0*/  BSYNC B1 ;  /* 0x0000000000017941 */ /* 0x000fea0003800000 */
.L_x_14163:
        /* <DEDUP_REMOVED lines=8> */
.L_x_14174:
        /* <DEDUP_REMOVED lines=12> */
.L_x_14177:
[----:B------:R-:W-:-:S07]  /*89f0*/  MOV R15, R10 ;  /* 0x0000000a000f7202 */ /* 0x000fce0000000f00 */
.L_x_14178:
[----:B------:R-:W-:Y:S05]  /*8a00*/  BSYNC B2 ;  /* 0x0000000000027941 */ /* 0x000fea0003800000 */
.L_x_14176:
        /* <DEDUP_REMOVED lines=16> */
.L_x_14182:
[----:B------:R-:W-:Y:S05]  /*8b10*/  BSYNC B3 ;  /* 0x0000000000037941 */ /* 0x000fea0003800000 */
.L_x_14181:
        /* <DEDUP_REMOVED lines=44> */
.L_x_14180:
[----:B------:R-:W-:Y:S05]  /*8de0*/  BSYNC B2 ;  /* 0x0000000000027941 */ /* 0x000fea0003800000 */
.L_x_14179:
        /* <DEDUP_REMOVED lines=12> */
.L_x_14175:
[----:B------:R-:W-:Y:S05]  /*8eb0*/  BSYNC B1 ;  /* 0x0000000000017941 */ /* 0x000fea0003800000 */
.L_x_14173:
        /* <DEDUP_REMOVED lines=8> */
.L_x_14184:
        /* <DEDUP_REMOVED lines=12> */
.L_x_14187:
[----:B------:R-:W-:-:S07]  /*9000*/  IMAD.MOV.U32 R16, RZ, RZ, R10 ;  /* 0x000000ffff107224 */ /* 0x000fce00078e000a */
.L_x_14188:
[----:B------:R-:W-:Y:S05]  /*9010*/  BSYNC B2 ;  /* 0x0000000000027941 */ /* 0x000fea0003800000 */
.L_x_14186:
        /* <DEDUP_REMOVED lines=16> */
.L_x_14192:
[----:B------:R-:W-:Y:S05]  /*9120*/  BSYNC B3 ;  /* 0x0000000000037941 */ /* 0x000fea0003800000 */
.L_x_14191:
        /* <DEDUP_REMOVED lines=44> */
.L_x_14190:
[----:B------:R-:W-:Y:S05]  /*93f0*/  BSYNC B2 ;  /* 0x0000000000027941 */ /* 0x000fea0003800000 */
.L_x_14189:
        /* <DEDUP_REMOVED lines=12> */
.L_x_14185:
[----:B------:R-:W-:Y:S05]  /*94c0*/  BSYNC B1 ;  /* 0x0000000000017941 */ /* 0x000fea0003800000 */
.L_x_14183:
        /* <DEDUP_REMOVED lines=8> */
.L_x_14194:
        /* <DEDUP_REMOVED lines=12> */
.L_x_14197:
[----:B------:R-:W-:-:S07]  /*9610*/  MOV R17, R10 ;  /* 0x0000000a00117202 */ /* 0x000fce0000000f00 */
.L_x_14198:
[----:B------:R-:W-:Y:S05]  /*9620*/  BSYNC B2 ;  /* 0x0000000000027941 */ /* 0x000fea0003800000 */
.L_x_14196:
        /* <DEDUP_REMOVED lines=16> */
.L_x_14202:
[----:B------:R-:W-:Y:S05]  /*9730*/  BSYNC B3 ;  /* 0x0000000000037941 */ /* 0x000fea0003800000 */
.L_x_14201:
        /* <DEDUP_REMOVED lines=44> */
.L_x_14200:
[----:B------:R-:W-:Y:S05]  /*9a00*/  BSYNC B2 ;  /* 0x0000000000027941 */ /* 0x000fea0003800000 */
.L_x_14199:
        /* <DEDUP_REMOVED lines=12> */
.L_x_14195:
[----:B------:R-:W-:Y:S05]  /*9ad0*/  BSYNC B1 ;  /* 0x0000000000017941 */ /* 0x000fea0003800000 */
.L_x_14193:
        /* <DEDUP_REMOVED lines=8> */
.L_x_14204:
        /* <DEDUP_REMOVED lines=12> */
.L_x_14207:
[----:B------:R-:W-:-:S07]  /*9c20*/  MOV R18, R10 ;  /* 0x0000000a00127202 */ /* 0x000fce0000000f00 */
.L_x_14208:
[----:B------:R-:W-:Y:S05]  /*9c30*/  BSYNC B2 ;  /* 0x0000000000027941 */ /* 0x000fea0003800000 */
.L_x_14206:
        /* <DEDUP_REMOVED lines=16> */
.L_x_14212:
[----:B------:R-:W-:Y:S05]  /*9d40*/  BSYNC B3 ;  /* 0x0000000000037941 */ /* 0x000fea0003800000 */
.L_x_14211:
        /* <DEDUP_REMOVED lines=44> */
.L_x_14210:
[----:B------:R-:W-:Y:S05]  /*a010*/  BSYNC B2 ;  /* 0x0000000000027941 */ /* 0x000fea0003800000 */
.L_x_14209:
        /* <DEDUP_REMOVED lines=12> */
.L_x_14205:
[----:B------:R-:W-:Y:S05]  /*a0e0*/  BSYNC B1 ;  /* 0x0000000000017941 */ /* 0x000fea0003800000 */
.L_x_14203:
        /* <DEDUP_REMOVED lines=52> */
.L_x_14214:
[----:B------:R-:W-:Y:S05]  /*a430*/  BSYNC B1 ;  /* 0x0000000000017941 */ /* 0x000fea0003800000 */
.L_x_14213:
        /* <DEDUP_REMOVED lines=72> */
.L_x_14230:
        /* <DEDUP_REMOVED lines=64> */
[C---:B-1----:R-:W-:Y:S01]  /*acc0*/  IMAD.WIDE.U32 R112, R101.reuse, 0x10, R116 ;  /* 0x0000001065707825 */ /* 0x042fe200078e0074 */
[----:B------:R-:W-:-:S03]  /*acd0*/  IADD3 R125, R101, 0x40, RZ ;  /* 0x00000040657d7810 */ /* 0x000fc60007ffe0ff */
[----:B------:R-:W-:Y:S01]  /*ace0*/  FFMA.FTZ R105, R45, R106, R21 ;  /* 0x0000006a2d697223 */ /* 0x000fe20000010015 */
[----:B------:R-:W-:Y:S01]  /*acf0*/  F2FP.F16.F32.PACK_AB R102, R111, R102 ;  /* 0x000000666f66723e */ /* 0x000fe200000000ff */
        /* <DEDUP_REMOVED lines=37> */
[----:B------:R-:W-:Y:S01]  /*af50*/  IMAD.WIDE.U32 R114, R115, 0x10, R116 ;  /* 0x0000001073727825 */ /* 0x000fe200078e0074 */
[----:B------:R-:W-:-:S02]  /*af60*/  F2FP.F16.F32.PACK_AB R107, R146, R107 ;  /* 0x0000006b926b723e */ /* 0x000fc400000000ff */
[----:B------:R-:W-:Y:S01]  /*af70*/  F2FP.F16.F32.PACK_AB R104, R104, R19 ;  /* 0x000000136868723e */ /* 0x000fe200000000ff */
[----:B------:R-:W-:Y:S01]  /*af80*/  IMAD.WIDE.U32 R116, R125, 0x10, R116 ;  /* 0x000000107d747825 */ /* 0x000fe200078e0074 */
[----:B------:R-:W-:Y:S01]  /*af90*/  F2FP.F16.F32.PACK_AB R111, R154, R111 ;  /* 0x0000006f9a6f723e */ /* 0x000fe200000000ff */
[----:B------:R1:W-:Y:S01]  /*afa0*/  STG.E.128 desc[UR4][R112.64], R100 ;  /* 0x0000006470007986 */ /* 0x0003e2000c101d04 */
[----:B------:R-:W-:Y:S02]  /*afb0*/  F2FP.F16.F32.PACK_AB R110, R120, R131 ;  /* 0x00000083786e723e */ /* 0x000fe400000000ff */
[----:B------:R-:W-:Y:S01]  /*afc0*/  F2FP.F16.F32.PACK_AB R109, R118, R109 ;  /* 0x0000006d766d723e */ /* 0x000fe200000000ff */
[----:B------:R1:W-:Y:S01]  /*afd0*/  STG.E.128 desc[UR4][R114.64], R104 ;  /* 0x0000006872007986 */ /* 0x0003e2000c101d04 */
[----:B------:R-:W-:-:S05]  /*afe0*/  F2FP.F16.F32.PACK_AB R108, R108, R119 ;  /* 0x000000776c6c723e */ /* 0x000fca00000000ff */
[----:B------:R1:W-:Y:S02]  /*aff0*/  STG.E.128 desc[UR4][R116.64], R108 ;  /* 0x0000006c74007986 */ /* 0x0003e4000c101d04 */
.L_x_14217:
[----:B------:R-:W-:Y:S05]  /*b000*/  BSYNC B1 ;  /* 0x0000000000017941 */ /* 0x000fea0003800000 */
.L_x_14216:
[----:B-1----:R-:W1:Y:S02]  /*b010*/  LDC.64 R100, c[0x0][0x210] ;  /* 0x00008400ff647b82 */ /* 0x002e640000000a00 */
[----:B-1----:R-:W-:-:S05]  /*b020*/  IMAD R0, R100, 0x4, R0 ;  /* 0x0000000464007824 */ /* 0x002fca00078e0200 */
[----:B------:R-:W-:-:S13]  /*b030*/  ISETP.GE.AND P0, PT, R0, R101, PT ;  /* 0x000000650000720c */ /* 0x000fda0003f06270 */
[----:B------:R-:W-:Y:S05]  /*b040*/  @!P0 BRA `(.L_x_14218) ;  /* 0xffffff5800348947 */ /* 0x000fea000383ffff */
[----:B------:R-:W-:Y:S05]  /*b050*/  BSYNC B0 ;  /* 0x0000000000007941 */ /* 0x000fea0003800000 */
.L_x_13968:
[----:B------:R-:W-:Y:S05]  /*b060*/  EXIT ;  /* 0x000000000000794d */ /* 0x000fea0003800000 */
.L_x_14215:
[----:B------:R-:W-:Y:S01]  /*b070*/  HFMA2.MMA R137, -RZ, RZ, 0, 5.9604644775390625e-08 ;  /* 0x00000001ff897435 */ /* 0x000fe200000001ff */
[----:B------:R-:W-:Y:S01]  /*b080*/  BSSY B1, `(.L_x_14219) ;  /* 0x0000006000017945 */ /* 0x000fe20003800000 */
[----:B------:R-:W-:Y:S01]  /*b090*/  MOV R138, 0x1f ;  /* 0x0000001f008a7802 */ /* 0x000fe20000000f00 */
[----:B------:R-:W-:-:S08]  /*b0a0*/  IMAD.MOV.U32 R135, RZ, RZ, -0x1 ;  /* 0xffffffffff877424 */ /* 0x000fd000078e00ff */
[----:B01---5:R-:W-:Y:S05]  /*b0b0*/  WARPSYNC.COLLECTIVE R135, `(.L_x_14220) ;  /* 0x0000000087087348 */ /* 0x023fea0003c00000 */
[----:B------:R2:W3:Y:S02]  /*b0c0*/  SHFL.BFLY P2, R127, R136, R137, R138 ;  /* 0x0c000089887f7389 */ /* 0x0004e4000004008a */
[----:B0123-5:R-:W-:Y:S01]  /*b0d0*/  ENDCOLLECTIVE ;  /* 0x000000000000791b */ /* 0x02ffe20003800000 */
.L_x_14220:
[----:B------:R-:W-:Y:S05]  /*b0e0*/  BSYNC B1 ;  /* 0x0000000000017941 */ /* 0x000fea0003800000 */
.L_x_14219:
        /* <DEDUP_REMOVED lines=10> */
.L_x_14221:
[----:B------:R-:W-:Y:S01]  /*b190*/  HFMA2.MMA R137, -RZ, RZ, 0, 2.384185791015625e-07 ;  /* 0x00000004ff897435 */ /* 0x000fe200000001ff */
[----:B------:R-:W-:-:S04]  /*b1a0*/  IMAD.MOV.U32 R100, RZ, RZ, R127 ;  /* 0x000000ffff647224 */ /* 0x000fc800078e007f */
[----:B------:R-:W-:-:S05]  /*b1b0*/  FADD.FTZ R102, R101, R100 ;  /* 0x0000006465667221 */ /* 0x000fca0000010000 */
[----:B------:R-:W-:-:S07]  /*b1c0*/  MOV R136, R102 ;  /* 0x0000006600887202 */ /* 0x000fce0000000f00 */
[----:B------:R-:W-:Y:S05]  /*b1d0*/  WARPSYNC.COLLECTIVE R135, `(.L_x_14222) ;  /* 0x0000000087087348 */ /* 0x000fea0003c00000 */
[----:B------:R0:W1:Y:S02]  /*b1e0*/  SHFL.BFLY P2, R127, R136, R137, R138 ;  /* 0x0c000089887f7389 */ /* 0x000064000004008a */
[----:B01----:R-:W-:Y:S01]  /*b1f0*/  ENDCOLLECTIVE ;  /* 0x000000000000791b */ /* 0x003fe20003800000 */
.L_x_14222:
[----:B------:R-:W-:Y:S01]  /*b200*/  HFMA2.MMA R137, -RZ, RZ, 0, 4.76837158203125e-07 ;  /* 0x00000008ff897435 */ /* 0x000fe200000001ff */
[----:B------:R-:W-:-:S04]  /*b210*/  IMAD.MOV.U32 R103, RZ, RZ, R127 ;  /* 0x000000ffff677224 */ /* 0x000fc800078e007f */
[----:B------:R-:W-:-:S05]  /*b220*/  FADD.FTZ R103, R102, R103 ;  /* 0x0000006766677221 */ /* 0x000fca0000010000 */
[----:B------:R-:W-:-:S07]  /*b230*/  MOV R136, R103 ;  /* 0x0000006700887202 */ /* 0x000fce0000000f00 */
[----:B------:R-:W-:Y:S05]  /*b240*/  WARPSYNC.COLLECTIVE R135, `(.L_x_14223) ;  /* 0x0000000087087348 */ /* 0x000fea0003c00000 */
[----:B------:R0:W1:Y:S02]  /*b250*/  SHFL.BFLY P2, R127, R136, R137, R138 ;  /* 0x0c000089887f7389 */ /* 0x000064000004008a */
[----:B01----:R-:W-:Y:S01]  /*b260*/  ENDCOLLECTIVE ;  /* 0x000000000000791b */ /* 0x003fe20003800000 */
.L_x_14223:
[----:B------:R-:W-:Y:S01]  /*b270*/  HFMA2.MMA R137, -RZ, RZ, 0, 9.5367431640625e-07 ;  /* 0x00000010ff897435 */ /* 0x000fe200000001ff */
[----:B------:R-:W-:-:S04]  /*b280*/  IMAD.MOV.U32 R100, RZ, RZ, R127 ;  /* 0x000000ffff647224 */ /* 0x000fc800078e007f */
[----:B------:R-:W-:-:S05]  /*b290*/  FADD.FTZ R126, R103, R100 ;  /* 0x00000064677e7221 */ /* 0x000fca0000010000 */
[----:B------:R-:W-:-:S07]  /*b2a0*/  MOV R136, R126 ;  /* 0x0000007e00887202 */ /* 0x000fce0000000f00 */
[----:B------:R-:W-:Y:S05]  /*b2b0*/  WARPSYNC.COLLECTIVE R135, `(.L_x_14224) ;  /* 0x0000000087087348 */ /* 0x000fea0003c00000 */
[----:B------:R0:W1:Y:S02]  /*b2c0*/  SHFL.BFLY P2, R127, R136, R137, R138 ;  /* 0x0c000089887f7389 */ /* 0x000064000004008a */
[----:B01----:R-:W-:Y:S01]  /*b2d0*/  ENDCOLLECTIVE ;  /* 0x000000000000791b */ /* 0x003fe20003800000 */
.L_x_14224:
        /* <DEDUP_REMOVED lines=56> */
.L_x_14225:
[----:B------:R-:W-:Y:S01]  /*b660*/  HFMA2.MMA R137, -RZ, RZ, 0, 1.1920928955078125e-07 ;  /* 0x00000002ff897435 */ /* 0x000fe200000001ff */
[----:B------:R-:W-:-:S04]  /*b670*/  IMAD.MOV.U32 R101, RZ, RZ, R127 ;  /* 0x000000ffff657224 */ /* 0x000fc800078e007f */
[----:B------:R-:W-:-:S05]  /*b680*/  FADD.FTZ R101, R100, R101 ;  /* 0x0000006564657221 */ /* 0x000fca0000010000 */
[----:B------:R-:W-:-:S07]  /*b690*/  MOV R136, R101 ;  /* 0x0000006500887202 */ /* 0x000fce0000000f00 */
[----:B------:R-:W-:Y:S05]  /*b6a0*/  WARPSYNC.COLLECTIVE R135, `(.L_x_14226) ;  /* 0x0000000087087348 */ /* 0x000fea0003c00000 */
[----:B------:R0:W1:Y:S02]  /*b6b0*/  SHFL.BFLY P2, R127, R136, R137, R138 ;  /* 0x0c000089887f7389 */ /* 0x000064000004008a */
[----:B01----:R-:W-:Y:S01]  /*b6c0*/  ENDCOLLECTIVE ;  /* 0x000000000000791b */ /* 0x003fe20003800000 */
.L_x_14226:
[----:B------:R-:W-:Y:S01]  /*b6d0*/  HFMA2.MMA R137, -RZ, RZ, 0, 2.384185791015625e-07 ;  /* 0x00000004ff897435 */ /* 0x000fe200000001ff */
[----:B------:R-:W-:-:S04]  /*b6e0*/  IMAD.MOV.U32 R102, RZ, RZ, R127 ;  /* 0x000000ffff667224 */ /* 0x000fc800078e007f */
[----:B------:R-:W-:-:S05]  /*b6f0*/  FADD.FTZ R102, R101, R102 ;  /* 0x0000006665667221 */ /* 0x000fca0000010000 */
[----:B------:R-:W-:-:S07]  /*b700*/  MOV R136, R102 ;  /* 0x0000006600887202 */ /* 0x000fce0000000f00 */
[----:B------:R-:W-:Y:S05]  /*b710*/  WARPSYNC.COLLECTIVE R135, `(.L_x_14227) ;  /* 0x0000000087087348 */ /* 0x000fea0003c00000 */
[----:B------:R0:W1:Y:S02]  /*b720*/  SHFL.BFLY P2, R127, R136, R137, R138 ;  /* 0x0c000089887f7389 */ /* 0x000064000004008a */
[----:B01----:R-:W-:Y:S01]  /*b730*/  ENDCOLLECTIVE ;  /* 0x000000000000791b */ /* 0x003fe20003800000 */
.L_x_14227:
[----:B------:R-:W-:Y:S01]  /*b740*/  HFMA2.MMA R137, -RZ, RZ, 0, 4.76837158203125e-07 ;  /* 0x00000008ff897435 */ /* 0x000fe200000001ff */
[----:B------:R-:W-:-:S04]  /*b750*/  IMAD.MOV.U32 R103, RZ, RZ, R127 ;  /* 0x000000ffff677224 */ /* 0x000fc800078e007f */
[----:B------:R-:W-:-:S05]  /*b760*/  FADD.FTZ R103, R102, R103 ;  /* 0x0000006766677221 */ /* 0x000fca0000010000 */
[----:B------:R-:W-:-:S07]  /*b770*/  MOV R136, R103 ;  /* 0x0000006700887202 */ /* 0x000fce0000000f00 */
[----:B------:R-:W-:Y:S05]  /*b780*/  WARPSYNC.COLLECTIVE R135, `(.L_x_14228) ;  /* 0x0000000087087348 */ /* 0x000fea0003c00000 */
[----:B------:R0:W1:Y:S02]  /*b790*/  SHFL.BFLY P2, R127, R136, R137, R138 ;  /* 0x0c000089887f7389 */ /* 0x000064000004008a */
[----:B01----:R-:W-:Y:S01]  /*b7a0*/  ENDCOLLECTIVE ;  /* 0x000000000000791b */ /* 0x003fe20003800000 */
.L_x_14228:
[----:B------:R-:W-:Y:S01]  /*b7b0*/  HFMA2.MMA R137, -RZ, RZ, 0, 9.5367431640625e-07 ;  /* 0x00000010ff897435 */ /* 0x000fe200000001ff */
[----:B------:R-:W-:-:S04]  /*b7c0*/  IMAD.MOV.U32 R126, RZ, RZ, R127 ;  /* 0x000000ffff7e7224 */ /* 0x000fc800078e007f */
[----:B------:R-:W-:-:S05]  /*b7d0*/  FADD.FTZ R126, R103, R126 ;  /* 0x0000007e677e7221 */ /* 0x000fca0000010000 */
[----:B------:R-:W-:-:S07]  /*b7e0*/  MOV R136, R126 ;  /* 0x0000007e00887202 */ /* 0x000fce0000000f00 */
[----:B------:R-:W-:Y:S05]  /*b7f0*/  WARPSYNC.COLLECTIVE R135, `(.L_x_14229) ;  /* 0x0000000087087348 */ /* 0x000fea0003c00000 */
[----:B------:R0:W1:Y:S02]  /*b800*/  SHFL.BFLY P2, R127, R136, R137, R138 ;  /* 0x0c000089887f7389 */ /* 0x000064000004008a */
[----:B01----:R-:W-:Y:S01]  /*b810*/  ENDCOLLECTIVE ;  /* 0x000000000000791b */ /* 0x003fe20003800000 */
.L_x_14229:
[----:B------:R-:W-:Y:S05]  /*b820*/  BRA `(.L_x_14230) ;  /* 0xfffffff000247947 */ /* 0x000fea000383ffff */
.L_x_14231:
        /* <DEDUP_REMOVED lines=13> */
.L_x_23543:


//--------------------- .text._ZN10layer_norm13ln_fwd_kernelINS_13Kernel_traitsI6__halfS2_fS2_fjLj768ELj1ELj4ELj1ELj16ENS_18Kernel_traits_baseILj768ES2_S2_fS2_fjLj128EEEEELb0ELb0ELb0ELb0EEEvNS_9FwdParamsE --------------------------
	.section	.text._ZN10layer_norm13ln_fwd_kernelINS_13Kernel_traitsI6__halfS2_fS2_fjLj768ELj1ELj4ELj1ELj16ENS_18Kernel_traits_baseILj768ES2_S2_fS2_fjLj128EEEEELb0ELb0ELb0ELb0EEEvNS_9FwdParamsE,"ax",@progbits
	.align	128
        .global         _ZN10layer_norm13ln_fwd_kernelINS_13Kernel_traitsI6__halfS2_fS2_fjLj768ELj1ELj4ELj1ELj16ENS_18Kernel_traits_baseILj768ES2_S2_fS2_fjLj128EEEEELb0ELb0ELb0ELb0EEEvNS_9FwdParamsE
        .type           _ZN10layer_norm13ln_fwd_kernelINS_13Kernel_traitsI6__halfS2_fS2_fjLj768ELj1ELj4ELj1ELj16ENS_18Kernel_traits_baseILj768ES2_S2_fS2_fjLj128EEEEELb0ELb0ELb0ELb0EEEvNS_9FwdParamsE,@function
        .size           _ZN10layer_norm13ln_fwd_kernelINS_13Kernel_traitsI6__halfS2_fS2_fjLj768ELj1ELj4ELj1ELj16ENS_18Kernel_traits_baseILj768ES2_S2_fS2_fjLj128EEEEELb0ELb0ELb0ELb0EEEvNS_9FwdParamsE,(.L_x_23544 - _ZN10layer_norm13ln_fwd_kernelINS_13Kernel_traitsI6__halfS2_fS2_fjLj768ELj1ELj4ELj1ELj16ENS_18Kernel_traits_baseILj768ES2_S2_fS2_fjLj128EEEEELb0ELb0ELb0ELb0EEEvNS_9FwdParamsE)
        .other          _ZN10layer_norm13ln_fwd_kernelINS_13Kernel_traitsI6__halfS2_fS2_fjLj768ELj1ELj4ELj1ELj16ENS_18Kernel_traits_baseILj768ES2_S2_fS2_fjLj128EEEEELb0ELb0ELb0ELb0EEEvNS_9FwdParamsE,@"STO_CUDA_ENTRY STV_DEFAULT"
_ZN10layer_norm13ln_fwd_kernelINS_13Kernel_traitsI6__halfS2_fS2_fjLj768ELj1ELj4ELj1ELj16ENS_18Kernel_traits_baseILj768ES2_S2_fS2_fjLj128EEEEELb0ELb0ELb0ELb0EEEvNS_9FwdParamsE:
.text._ZN10layer_norm13ln_fwd_kernelINS_13Kernel_traitsI6__halfS2_fS2_fjLj768ELj1ELj4ELj1ELj16ENS_18Kernel_traits_baseILj768ES2_S2_fS2_fjLj128EEEEELb0ELb0ELb0ELb0EEEvNS_9FwdParamsE:
        /* <DEDUP_REMOVED lines=18> */
[----:B------:R-:W-:Y:S01]  /*0120*/  ULDC.64 UR6, c[0x0][0x2c8] ;  /* 0x0000b20000067ab9 */ /* 0x000fe20000000a00 */
[----:B------:R-:W0:Y:S01]  /*0130*/  LDC.64 R84, c[0x0][0x260] ;  /* 0x00009800ff547b82 */ /* 0x000e220000000a00 */
[----:B------:R-:W-:-:S04]  /*0140*/  ISETP.NE.U32.AND P0, PT, RZ, UR6, PT ;  /* 0x00000006ff007c0c */ /* 0x000fc8000bf05070 */
[----:B------:R-:W-:-:S13]  /*0150*/  ISETP.NE.AND.EX P0, PT, RZ, UR7, PT, P0 ;  /* 0x00000007ff007c0c */ /* 0x000fda000bf05300 */
[----:B------:R-:W-:-:S04]  /*0160*/  @P0 LEA R2, P4, R4, UR6, 0x4 ;  /* 0x0000000604020c11 */ /* 0x000fc8000f8820ff */
[----:B------:R-:W-:Y:S01]  /*0170*/  @P0 IADD3.X R3, RZ, UR7, RZ, P4, !PT ;  /* 0x00000007ff030c10 */ /* 0x000fe2000a7fe4ff */
[----:B0-----:R-:W-:-:S04]  /*0180*/  IMAD.WIDE.U32 R84, R4, 0x10, R84 ;  /* 0x0000001004547825 */ /* 0x001fc800078e0054 */
[----:B------:R0:W5:Y:S04]  /*0190*/  @P0 LDG.E.128 R72, desc[UR4][R2.64] ;  /* 0x0000000402480981 */ /* 0x000168000c1e1d00 */
[----:B------:R-:W5:Y:S01]  /*01a0*/  LDG.E.128 R84, desc[UR4][R84.64] ;  /* 0x0000000454547981 */ /* 0x000f62000c1e1d00 */
[----:B------:R-:W-:Y:S02]  /*01b0*/  LOP3.LUT R9, R4, 0x20, RZ, 0xfc, !PT ;  /* 0x0000002004097812 */ /* 0x000fe400078efcff */
[----:B------:R-:W-:Y:S02]  /*01c0*/  @!P0 CS2R R72, SRZ ;  /* 0x0000000000488805 */ /* 0x000fe4000001ff00 */
[----:B0-----:R-:W-:-:S07]  /*01d0*/  @!P0 CS2R R74, SRZ ;  /* 0x00000000004a8805 */ /* 0x001fce000001ff00 */
.L_x_14233:
[----:B------:R-:W-:Y:S05]  /*01e0*/  BSYNC B0 ;  /* 0x0000000000007941 */ /* 0x000fea0003800000 */
.L_x_14232:
        /* <DEDUP_REMOVED lines=11> */
[----:B------:R-:W-:Y:S02]  /*02a0*/  IADD3 R9, R9, 0x20, RZ ;  /* 0x0000002009097810 */ /* 0x000fe40007ffe0ff */
[----:B------:R-:W-:Y:S02]  /*02b0*/  @!P0 CS2R R4, SRZ ;  /* 0x0000000000048805 */ /* 0x000fe4000001ff00 */
[----:B0-----:R-:W-:-:S07]  /*02c0*/  @!P0 CS2R R6, SRZ ;  /* 0x0000000000068805 */ /* 0x001fce000001ff00 */
.L_x_14235:
[----:B------:R-:W-:Y:S05]  /*02d0*/  BSYNC B0 ;  /* 0x0000000000007941 */ /* 0x000fea0003800000 */
.L_x_14234:
        /* <DEDUP_REMOVED lines=13> */
.L_x_14237:
[----:B------:R-:W-:Y:S05]  /*03b0*/  BSYNC B0 ;  /* 0x0000000000007941 */ /* 0x000fea0003800000 */
.L_x_14236:
[----:B------:R-:W-:Y:S02]  /*03c0*/  ULDC UR6, c[0x0][0x214] ;  /* 0x0000850000067ab9 */ /* 0x000fe40000000800 */
[----:B------:R-:W-:-:S13]  /*03d0*/  ISETP.GE.AND P0, PT, R66, UR6, PT ;  /* 0x0000000642007c0c */ /* 0x000fda000bf06270 */
[----:B------:R-:W-:Y:S05]  /*03e0*/  @P0 EXIT ;  /* 0x000000000000094d */ /* 0x000fea0003800000 */
[----:B------:R-:W-:Y:S01]  /*03f0*/  ULDC.64 UR6, c[0x0][0x270] ;  /* 0x00009c0000067ab9 */ /* 0x000fe20000000a00 */
[--C-:B-----5:R-:W-:Y:S01]  /*0400*/  HADD2.F32 R82, -RZ, R72.reuse.H0_H0 ;  /* 0x20000048ff527230 */ /* 0x120fe20000004100 */
[----:B------:R-:W-:Y:S01]  /*0410*/  ISETP.NE.U32.AND P0, PT, RZ, UR6, PT ;  /* 0x00000006ff007c0c */ /* 0x000fe2000bf05070 */
[----:B------:R-:W-:Y:S01]  /*0420*/  ULDC.U8 UR6, c[0x0][0x2a0] ;  /* 0x0000a80000067ab9 */ /* 0x000fe20000000000 */
[----:B------:R-:W-:Y:S01]  /*0430*/  HADD2.F32 R81, -RZ, R72.H1_H1 ;  /* 0x30000048ff517230 */ /* 0x000fe20000004100 */
[----:B------:R-:W-:Y:S01]  /*0440*/  ISETP.NE.AND P4, PT, RZ, UR6, PT ;  /* 0x00000006ff007c0c */ /* 0x000fe2000bf85270 */
[--C-:B------:R-:W-:Y:S01]  /*0450*/  HADD2.F32 R78, -RZ, R74.reuse.H0_H0 ;  /* 0x2000004aff4e7230 */ /* 0x100fe20000004100 */
[----:B------:R-:W-:Y:S01]  /*0460*/  ISETP.NE.AND.EX P0, PT, RZ, UR7, PT, P0 ;  /* 0x00000007ff007c0c */ /* 0x000fe2000bf05300 */
[----:B------:R-:W-:Y:S01]  /*0470*/  HADD2.F32 R77, -RZ, R74.H1_H1 ;  /* 0x3000004aff4d7230 */ /* 0x000fe20000004100 */
[----:B------:R-:W-:Y:S01]  /*0480*/  P2R R62, PR, RZ, 0x10 ;  /* 0x00000010ff3e7803 */ /* 0x000fe20000000000 */
        /* <DEDUP_REMOVED lines=16> */
[----:B------:R-:W-:Y:S02]  /*0590*/  HADD2.F32 R88, -RZ, R86.H0_H0 ;  /* 0x20000056ff587230 */ /* 0x000fe40000004100 */
[----:B------:R-:W-:Y:S02]  /*05a0*/  HADD2.F32 R76, -RZ, R75.H0_H0 ;  /* 0x2000004bff4c7230 */ /* 0x000fe40000004100 */
[----:B------:R-:W-:Y:S02]  /*05b0*/  HADD2.F32 R52, -RZ, R15.H0_H0 ;  /* 0x2000000fff347230 */ /* 0x000fe40000004100 */
        /* <DEDUP_REMOVED lines=28> */
[----:B------:R-:W-:-:S07]  /*0780*/  HADD2.F32 R63, -RZ, R19.H1_H1 ;  /* 0x30000013ff3f7230 */ /* 0x000fce0000004100 */
.L_x_14251:
        /* <DEDUP_REMOVED lines=11> */
[----:B------:R-:W-:Y:S01]  /*0840*/  MOV R51, R67 ;  /* 0x0000004300337202 */ /* 0x000fe20000000f00 */
[----:B--2---:R-:W-:Y:S01]  /*0850*/  @P0 HADD2.F32 R50, -RZ, R48.H0_H0 ;  /* 0x20000030ff320230 */ /* 0x004fe20000004100 */
        /* <DEDUP_REMOVED lines=11> */
[----:B------:R-:W-:Y:S01]  /*0910*/  ISETP.NE.AND.EX P4, PT, RZ, UR7, PT, P4 ;  /* 0x00000007ff007c0c */ /* 0x000fe2000bf85340 */
[--C-:B--2---:R-:W-:Y:S02]  /*0920*/  HADD2.F32 R31, -RZ, R24.reuse.H0_H0 ;  /* 0x20000018ff1f7230 */ /* 0x104fe40000004100 */
[----:B------:R-:W-:Y:S02]  /*0930*/  HADD2.F32 R48, -RZ, R27.H1_H1 ;  /* 0x3000001bff307230 */ /* 0x000fe40000004100 */
[----:B------:R-:W-:Y:S02]  /*0940*/  HADD2.F32 R49, -RZ, R24.H1_H1 ;  /* 0x30000018ff317230 */ /* 0x000fe40000004100 */
[-C--:B------:R-:W-:Y:S01]  /*0950*/  FMUL.FTZ R24, R31, R50.reuse ;  /* 0x000000321f187220 */ /* 0x080fe20000410000 */
[--C-:B------:R-:W-:Y:S02]  /*0960*/  HADD2.F32 R51, -RZ, R25.reuse.H0_H0 ;  /* 0x20000019ff337230 */ /* 0x100fe40000004100 */
[----:B------:R-:W-:Y:S01]  /*0970*/  FMUL.FTZ R31, R48, R50 ;  /* 0x00000032301f7220 */ /* 0x000fe20000410000 */
[----:B------:R-:W-:-:S02]  /*0980*/  HADD2.F32 R65, -RZ, R25.H1_H1 ;  /* 0x30000019ff417230 */ /* 0x000fc40000004100 */
[-C--:B------:R-:W-:Y:S01]  /*0990*/  FMUL.FTZ R25, R49, R50.reuse ;  /* 0x0000003231197220 */ /* 0x080fe20000410000 */
[--C-:B------:R-:W-:Y:S01]  /*09a0*/  HADD2.F32 R83, -RZ, R26.reuse.H0_H0 ;  /* 0x2000001aff537230 */ /* 0x100fe20000004100 */
[----:B------:R-:W-:Y:S01]  /*09b0*/  LEA R48, P5, R67, UR8, 0x5 ;  /* 0x0000000843307c11 */ /* 0x000fe2000f8a28ff */
[----:B------:R-:W-:Y:S02]  /*09c0*/  HADD2.F32 R87, -RZ, R26.H1_H1 ;  /* 0x3000001aff577230 */ /* 0x000fe40000004100 */
[-C--:B------:R-:W-:Y:S01]  /*09d0*/  FMUL.FTZ R26, R51, R50.reuse ;  /* 0x00000032331a7220 */ /* 0x080fe20000410000 */
[----:B------:R-:W-:Y:S02]  /*09e0*/  HADD2.F32 R93, -RZ, R27.H0_H0 ;  /* 0x2000001bff5d7230 */ /* 0x000fe40000004100 */
[-C--:B------:R-:W-:Y:S01]  /*09f0*/  FMUL.FTZ R27, R65, R50.reuse ;  /* 0x00000032411b7220 */ /* 0x080fe20000410000 */
[-C--:B0-----:R-:W-:Y:S01]  /*0a00*/  FMUL.FTZ R28, R83, R50.reuse ;  /* 0x00000032531c7220 */ /* 0x081fe20000410000 */
[-C--:B------:R-:W-:Y:S01]  /*0a10*/  FMUL.FTZ R29, R87, R50.reuse ;  /* 0x00000032571d7220 */ /* 0x080fe20000410000 */
[----:B---3--:R-:W-:Y:S01]  /*0a20*/  @P4 FADD.FTZ R24, R16, R24 ;  /* 0x0000001810184221 */ /* 0x008fe20000010000 */
[----:B------:R-:W-:Y:S01]  /*0a30*/  FMUL.FTZ R30, R93, R50 ;  /* 0x000000325d1e7220 */ /* 0x000fe20000410000 */
        /* <DEDUP_REMOVED lines=11> */
.L_x_14239:
[----:B------:R-:W-:Y:S05]  /*0af0*/  BSYNC B0 ;  /* 0x0000000000007941 */ /* 0x000fea0003800000 */
.L_x_14238:
        /* <DEDUP_REMOVED lines=14> */
[----:B0-----:R-:W-:Y:S02]  /*0be0*/  HADD2.F32 R48, -RZ, R34.H1_H1 ;  /* 0x30000022ff307230 */ /* 0x001fe40000004100 */
[----:B------:R-:W-:Y:S02]  /*0bf0*/  HADD2.F32 R39, -RZ, R35.H0_H0 ;  /* 0x20000023ff277230 */ /* 0x000fe40000004100 */
[-C--:B-1----:R-:W-:Y:S01]  /*0c00*/  FMUL.FTZ R36, R38, R50.reuse ;  /* 0x0000003226247220 */ /* 0x082fe20000410000 */
[--C-:B------:R-:W-:Y:S02]  /*0c10*/  HADD2.F32 R65, -RZ, R32.reuse.H0_H0 ;  /* 0x20000020ff417230 */ /* 0x100fe40000004100 */
[----:B------:R-:W-:Y:S01]  /*0c20*/  FMUL.FTZ R37, R48, R50 ;  /* 0x0000003230257220 */ /* 0x000fe20000410000 */
[----:B------:R-:W-:-:S02]  /*0c30*/  HADD2.F32 R83, -RZ, R32.H1_H1 ;  /* 0x30000020ff537230 */ /* 0x000fc40000004100 */
[-C--:B------:R-:W-:Y:S01]  /*0c40*/  FMUL.FTZ R38, R39, R50.reuse ;  /* 0x0000003227267220 */ /* 0x080fe20000410000 */
[--C-:B------:R-:W-:Y:S02]  /*0c50*/  HADD2.F32 R87, -RZ, R33.reuse.H0_H0 ;  /* 0x20000021ff577230 */ /* 0x100fe40000004100 */
[-C--:B------:R-:W-:Y:S01]  /*0c60*/  FMUL.FTZ R32, R65, R50.reuse ;  /* 0x0000003241207220 */ /* 0x080fe20000410000 */
[----:B------:R-:W-:Y:S02]  /*0c70*/  HADD2.F32 R93, -RZ, R33.H1_H1 ;  /* 0x30000021ff5d7230 */ /* 0x000fe40000004100 */
[-C--:B------:R-:W-:Y:S01]  /*0c80*/  FMUL.FTZ R33, R83, R50.reuse ;  /* 0x0000003253217220 */ /* 0x080fe20000410000 */
[----:B------:R-:W-:Y:S02]  /*0c90*/  HADD2.F32 R49, -RZ, R35.H1_H1 ;  /* 0x30000023ff317230 */ /* 0x000fe40000004100 */
[-C--:B------:R-:W-:Y:S01]  /*0ca0*/  FMUL.FTZ R34, R87, R50.reuse ;  /* 0x0000003257227220 */ /* 0x080fe20000410000 */
[----:B------:R-:W-:Y:S01]  /*0cb0*/  LEA R48, P5, R51, UR8, 0x5 ;  /* 0x0000000833307c11 */ /* 0x000fe2000f8a28ff */
        /* <DEDUP_REMOVED lines=14> */
.L_x_14241:
[----:B------:R-:W-:Y:S05]  /*0da0*/  BSYNC B0 ;  /* 0x0000000000007941 */ /* 0x000fea0003800000 */
.L_x_14240:
        /* <DEDUP_REMOVED lines=11> */
[----:B------:R-:W-:-:S04]  /*0e60*/  ISETP.NE.U32.AND P4, PT, RZ, UR6, PT ;  /* 0x00000006ff007c0c */ /* 0x000fc8000bf85070 */
[----:B------:R-:W-:Y:S01]  /*0e70*/  ISETP.NE.AND.EX P4, PT, RZ, UR7, PT, P4 ;  /* 0x00000007ff007c0c */ /* 0x000fe2000bf85340 */
[--C-:B--2---:R-:W-:Y:S02]  /*0e80*/  HADD2.F32 R46, -RZ, R42.reuse.H0_H0 ;  /* 0x2000002aff2e7230 */ /* 0x104fe40000004100 */
[----:B01----:R-:W-:Y:S02]  /*0e90*/  HADD2.F32 R48, -RZ, R42.H1_H1 ;  /* 0x3000002aff307230 */ /* 0x003fe40000004100 */
[----:B------:R-:W-:Y:S02]  /*0ea0*/  HADD2.F32 R47, -RZ, R43.H0_H0 ;  /* 0x2000002bff2f7230 */ /* 0x000fe40000004100 */
[-C--:B----4-:R-:W-:Y:S01]  /*0eb0*/  FMUL.FTZ R44, R46, R50.reuse ;  /* 0x000000322e2c7220 */ /* 0x090fe20000410000 */
        /* <DEDUP_REMOVED lines=14> */
[----:B------:R-:W-:Y:S01]  /*0fa0*/  LEA.HI.X R49, R51, UR9, RZ, 0x5, P5 ;  /* 0x0000000933317c11 */ /* 0x000fe2000a8f2cff */
        /* <DEDUP_REMOVED lines=9> */
.L_x_14243:
[----:B------:R-:W-:Y:S05]  /*1040*/  BSYNC B0 ;  /* 0x0000000000007941 */ /* 0x000fea0003800000 */
.L_x_14242:
        /* <DEDUP_REMOVED lines=99> */
.L_x_14263:
        /* <DEDUP_REMOVED lines=29> */
[----:B------:R-:W-:Y:S01]  /*1850*/  F2FP.F16.F32.PACK_AB R48, R49, R48 ;  /* 0x000000303130723e */ /* 0x000fe200000000ff */
[----:B------:R-:W-:Y:S01]  /*1860*/  FMUL.FTZ R49, R83, R50 ;  /* 0x0000003253317220 */ /* 0x000fe20000410000 */
[----:B------:R-:W-:-:S03]  /*1870*/  FADD.FTZ R50, R28, -R87 ;  /* 0x800000571c327221 */ /* 0x000fc60000010000 */
[----:B------:R-:W-:Y:S01]  /*1880*/  FFMA.FTZ R49, R90, R49, R80 ;  /* 0x000000315a317223 */ /* 0x000fe20000010050 */
[----:B------:R-:W-:-:S04]  /*1890*/  FMUL.FTZ R51, R83, R50 ;  /* 0x0000003253337220 */ /* 0x000fc80000410000 */
[----:B------:R-:W-:Y:S01]  /*18a0*/  F2FP.F16.F32.PACK_AB R49, R64, R49 ;  /* 0x000000314031723e */ /* 0x000fe200000000ff */
[----:B------:R-:W-:Y:S01]  /*18b0*/  FADD.FTZ R64, R29, -R87 ;  /* 0x800000571d407221 */ /* 0x000fe20000010000 */
[----:B------:R-:W-:-:S03]  /*18c0*/  FFMA.FTZ R50, R88, R51, R78 ;  /* 0x0000003358327223 */ /* 0x000fc6000001004e */
[----:B------:R-:W-:-:S04]  /*18d0*/  FMUL.FTZ R64, R83, R64 ;  /* 0x0000004053407220 */ /* 0x000fc80000410000 */
[----:B------:R-:W-:Y:S01]  /*18e0*/  FFMA.FTZ R51, R86, R64, R77 ;  /* 0x0000004056337223 */ /* 0x000fe2000001004d */
[----:B------:R-:W-:-:S04]  /*18f0*/  FADD.FTZ R64, R30, -R87 ;  /* 0x800000571e407221 */ /* 0x000fc80000010000 */
[----:B------:R-:W-:Y:S01]  /*1900*/  F2FP.F16.F32.PACK_AB R50, R51, R50 ;  /* 0x000000323332723e */ /* 0x000fe200000000ff */
[----:B------:R-:W-:Y:S01]  /*1910*/  FADD.FTZ R51, R31, -R87 ;  /* 0x800000571f337221 */ /* 0x000fe20000010000 */
[----:B------:R-:W-:-:S03]  /*1920*/  FMUL.FTZ R64, R83, R64 ;  /* 0x0000004053407220 */ /* 0x000fc60000410000 */
[----:B------:R-:W-:Y:S01]  /*1930*/  FMUL.FTZ R65, R83, R51 ;  /* 0x0000003353417220 */ /* 0x000fe20000410000 */
[----:B------:R-:W-:-:S03]  /*1940*/  FFMA.FTZ R51, R85, R64, R76 ;  /* 0x0000004055337223 */ /* 0x000fc6000001004c */
[----:B------:R-:W-:-:S05]  /*1950*/  FFMA.FTZ R64, R84, R65, R75 ;  /* 0x0000004154407223 */ /* 0x000fca000001004b */
[----:B------:R-:W-:Y:S02]  /*1960*/  F2FP.F16.F32.PACK_AB R51, R64, R51 ;  /* 0x000000334033723e */ /* 0x000fe400000000ff */
[----:B------:R-:W0:Y:S02]  /*1970*/  LDC.64 R64, c[0x0][0x2b8] ;  /* 0x0000ae00ff407b82 */ /* 0x000e240000000a00 */
[C---:B0-----:R-:W-:Y:S01]  /*1980*/  IMAD.WIDE.U32 R64, R67.reuse, 0x10, R64 ;  /* 0x0000001043407825 */ /* 0x041fe200078e0040 */
[----:B------:R-:W-:-:S04]  /*1990*/  IADD3 R67, R67, 0x20, RZ ;  /* 0x0000002043437810 */ /* 0x000fc80007ffe0ff */
[----:B------:R1:W-:Y:S03]  /*19a0*/  STG.E.128 desc[UR4][R64.64], R48 ;  /* 0x0000003040007986 */ /* 0x0003e6000c101d04 */
.L_x_14246:
[----:B------:R-:W-:Y:S05]  /*19b0*/  BSYNC B0 ;  /* 0x0000000000007941 */ /* 0x000fea0003800000 */
.L_x_14245:
[----:B------:R-:W-:Y:S04]  /*19c0*/  BSSY B0, `(.L_x_14247) ;  /* 0x0000022000007945 */ /* 0x000fe80003800000 */
[----:B------:R-:W-:Y:S05]  /*19d0*/  @!P2 BRA `(.L_x_14248) ;  /* 0x000000000080a947 */ /* 0x000fea0003800000 */
[--C-:B-1----:R-:W-:Y:S01]  /*19e0*/  FADD.FTZ R50, R33, -R87.reuse ;  /* 0x8000005721327221 */ /* 0x102fe20000010000 */
[--C-:B0-----:R-:W-:Y:S01]  /*19f0*/  FADD.FTZ R48, R32, -R87.reuse ;  /* 0x8000005720307221 */ /* 0x101fe20000010000 */
[--C-:B------:R-:W-:Y:S02]  /*1a00*/  FADD.FTZ R64, R35, -R87.reuse ;  /* 0x8000005723407221 */ /* 0x100fe40000010000 */
[C---:B------:R-:W-:Y:S01]  /*1a10*/  FMUL.FTZ R50, R83.reuse, R50 ;  /* 0x0000003253327220 */ /* 0x040fe20000410000 */
[C---:B------:R-:W-:Y:S01]  /*1a20*/  FMUL.FTZ R48, R83.reuse, R48 ;  /* 0x0000003053307220 */ /* 0x040fe20000410000 */
[----:B------:R-:W-:Y:S01]  /*1a30*/  FMUL.FTZ R51, R83, R64 ;  /* 0x0000004053337220 */ /* 0x000fe20000410000 */
[----:B------:R-:W-:Y:S01]  /*1a40*/  FADD.FTZ R64, R37, -R87 ;  /* 0x8000005725407221 */ /* 0x000fe20000010000 */
[----:B------:R-:W-:Y:S01]  /*1a50*/  FFMA.FTZ R49, R72, R50, R71 ;  /* 0x0000003248317223 */ /* 0x000fe20000010047 */
[----:B------:R-:W-:Y:S01]  /*1a60*/  FADD.FTZ R50, R34, -R87 ;  /* 0x8000005722327221 */ /* 0x000fe20000010000 */
[----:B------:R-:W-:Y:S01]  /*1a70*/  FFMA.FTZ R48, R74, R48, R73 ;  /* 0x000000304a307223 */ /* 0x000fe20000010049 */
[----:B------:R-:W-:-:S02]  /*1a80*/  FMUL.FTZ R64, R83, R64 ;  /* 0x0000004053407220 */ /* 0x000fc40000410000 */
[----:B------:R-:W-:Y:S02]  /*1a90*/  FMUL.FTZ R50, R83, R50 ;  /* 0x0000003253327220 */ /* 0x000fe40000410000 */
[----:B------:R-:W-:Y:S02]  /*1aa0*/  F2FP.F16.F32.PACK_AB R48, R49, R48 ;  /* 0x000000303130723e */ /* 0x000fe400000000ff */
[----:B------:R-:W-:Y:S01]  /*1ab0*/  FFMA.FTZ R49, R70, R50, R69 ;  /* 0x0000003246317223 */ /* 0x000fe20000010045 */
[----:B------:R-:W-:Y:S01]  /*1ac0*/  FFMA.FTZ R50, R68, R51, R14 ;  /* 0x0000003344327223 */ /* 0x000fe2000001000e */
[----:B------:R-:W-:Y:S01]  /*1ad0*/  FFMA.FTZ R51, R53, R64, R12 ;  /* 0x0000004035337223 */ /* 0x000fe2000001000c */
[----:B------:R-:W-:-:S03]  /*1ae0*/  FADD.FTZ R64, R38, -R87 ;  /* 0x8000005726407221 */ /* 0x000fc60000010000 */
[----:B------:R-:W-:Y:S01]  /*1af0*/  F2FP.F16.F32.PACK_AB R49, R50, R49 ;  /* 0x000000313231723e */ /* 0x000fe200000000ff */
[----:B------:R-:W-:Y:S01]  /*1b00*/  FADD.FTZ R50, R36, -R87 ;  /* 0x8000005724327221 */ /* 0x000fe20000010000 */
[----:B------:R-:W-:-:S03]  /*1b10*/  FMUL.FTZ R64, R83, R64 ;  /* 0x0000004053407220 */ /* 0x000fc60000410000 */
[----:B------:R-:W-:-:S04]  /*1b20*/  FMUL.FTZ R50, R83, R50 ;  /* 0x0000003253327220 */ /* 0x000fc80000410000 */
[----:B------:R-:W-:-:S05]  /*1b30*/  FFMA.FTZ R50, R54, R50, R13 ;  /* 0x0000003236327223 */ /* 0x000fca000001000d */
[----:B------:R-:W-:Y:S01]  /*1b40*/  F2FP.F16.F32.PACK_AB R50, R51, R50 ;  /* 0x000000323332723e */ /* 0x000fe200000000ff */
[----:B------:R-:W-:-:S04]  /*1b50*/  FADD.FTZ R51, R39, -R87 ;  /* 0x8000005727337221 */ /* 0x000fc80000010000 */
        /* <DEDUP_REMOVED lines=8> */
.L_x_14248:
[----:B------:R-:W-:Y:S05]  /*1be0*/  BSYNC B0 ;  /* 0x0000000000007941 */ /* 0x000fea0003800000 */
.L_x_14247:
        /* <DEDUP_REMOVED lines=28> */
[----:B------:R-:W0:Y:S01]  /*1db0*/  LDC.64 R64, c[0x0][0x2b8] ;  /* 0x0000ae00ff407b82 */ /* 0x000e220000000a00 */
[----:B------:R-:W-:Y:S02]  /*1dc0*/  F2FP.F16.F32.PACK_AB R51, R87, R51 ;  /* 0x000000335733723e */ /* 0x000fe400000000ff */
[----:B------:R-:W-:Y:S01]  /*1dd0*/  F2FP.F16.F32.PACK_AB R50, R93, R50 ;  /* 0x000000325d32723e */ /* 0x000fe200000000ff */
[----:B0-----:R-:W-:-:S05]  /*1de0*/  IMAD.WIDE.U32 R64, R67, 0x10, R64 ;  /* 0x0000001043407825 */ /* 0x001fca00078e0040 */
[----:B------:R3:W-:Y:S02]  /*1df0*/  STG.E.128 desc[UR4][R64.64], R48 ;  /* 0x0000003040007986 */ /* 0x0007e4000c101d04 */
.L_x_14250:
[----:B------:R-:W-:Y:S05]  /*1e00*/  BSYNC B0 ;  /* 0x0000000000007941 */ /* 0x000fea0003800000 */
.L_x_14249:
[----:B0123--:R-:W0:Y:S02]  /*1e10*/  LDC.64 R48, c[0x0][0x210] ;  /* 0x00008400ff307b82 */ /* 0x00fe240000000a00 */
[----:B0-----:R-:W-:-:S04]  /*1e20*/  LEA R66, R48, R66, 0x2 ;  /* 0x0000004230427211 */ /* 0x001fc800078e10ff */
[----:B------:R-:W-:-:S13]  /*1e30*/  ISETP.GE.AND P4, PT, R66, R49, PT ;  /* 0x000000314200720c */ /* 0x000fda0003f86270 */
[----:B------:R-:W-:Y:S05]  /*1e40*/  @!P4 BRA `(.L_x_14251) ;  /* 0xffffffe80050c947 */ /* 0x000fea000383ffff */
[----:B------:R-:W-:Y:S05]  /*1e50*/  EXIT ;  /* 0x000000000000794d */ /* 0x000fea0003800000 */
.L_x_14244:
        /* <DEDUP_REMOVED lines=8> */
.L_x_14253:
[----:B------:R-:W-:Y:S05]  /*1ee0*/  BSYNC B0 ;  /* 0x0000000000007941 */ /* 0x000fea0003800000 */
.L_x_14252:
        /* <DEDUP_REMOVED lines=8> */
.L_x_14254:
[----:B------:R-:W-:Y:S01]  /*1f70*/  HFMA2.MMA R65, -RZ, RZ, 0, 2.384185791015625e-07 ;  /* 0x00000004ff417435 */ /* 0x000fe200000001ff */
[----:B------:R-:W-:-:S05]  /*1f80*/  FADD.FTZ R93, R83, R48 ;  /* 0x00000030535d7221 */ /* 0x000fca0000010000 */
[----:B------:R-:W-:-:S07]  /*1f90*/  MOV R83, R93 ;  /* 0x0000005d00537202 */ /* 0x000fce0000000f00 */
[----:B------:R-:W-:Y:S05]  /*1fa0*/  WARPSYNC.COLLECTIVE R51, `(.L_x_14255) ;  /* 0x0000000033087348 */ /* 0x000fea0003c00000 */
[----:B------:R0:W1:Y:S02]  /*1fb0*/  SHFL.BFLY P6, R48, R83, R65, R64 ;  /* 0x0c00004153307389 */ /* 0x00006400000c0040 */
[----:B01----:R-:W-:Y:S01]  /*1fc0*/  ENDCOLLECTIVE ;  /* 0x000000000000791b */ /* 0x003fe20003800000 */
.L_x_14255:
[----:B------:R-:W-:Y:S01]  /*1fd0*/  HFMA2.MMA R65, -RZ, RZ, 0, 4.76837158203125e-07 ;  /* 0x00000008ff417435 */ /* 0x000fe200000001ff */
[----:B------:R-:W-:-:S05]  /*1fe0*/  FADD.FTZ R93, R93, R48 ;  /* 0x000000305d5d7221 */ /* 0x000fca0000010000 */
[----:B------:R-:W-:-:S07]  /*1ff0*/  MOV R83, R93 ;  /* 0x0000005d00537202 */ /* 0x000fce0000000f00 */
[----:B------:R-:W-:Y:S05]  /*2000*/  WARPSYNC.COLLECTIVE R51, `(.L_x_14256) ;  /* 0x0000000033087348 */ /* 0x000fea0003c00000 */
[----:B------:R0:W1:Y:S02]  /*2010*/  SHFL.BFLY P6, R48, R83, R65, R64 ;  /* 0x0c00004153307389 */ /* 0x00006400000c0040 */
[----:B01----:R-:W-:Y:S01]  /*2020*/  ENDCOLLECTIVE ;  /* 0x000000000000791b */ /* 0x003fe20003800000 */
.L_x_14256:
[----:B------:R-:W-:Y:S01]  /*2030*/  HFMA2.MMA R65, -RZ, RZ, 0, 9.5367431640625e-07 ;  /* 0x00000010ff417435 */ /* 0x000fe200000001ff */
[----:B------:R-:W-:-:S05]  /*2040*/  FADD.FTZ R49, R93, R48 ;  /* 0x000000305d317221 */ /* 0x000fca0000010000 */
[----:B------:R-:W-:-:S07]  /*2050*/  MOV R83, R49 ;  /* 0x0000003100537202 */ /* 0x000fce0000000f00 */
[----:B------:R-:W-:Y:S05]  /*2060*/  WARPSYNC.COLLECTIVE R51, `(.L_x_14257) ;  /* 0x0000000033087348 */ /* 0x000fea0003c00000 */
[----:B------:R0:W1:Y:S02]  /*2070*/  SHFL.BFLY P6, R48, R83, R65, R64 ;  /* 0x0c00004153307389 */ /* 0x00006400000c0040 */
[----:B01----:R-:W-:Y:S01]  /*2080*/  ENDCOLLECTIVE ;  /* 0x000000000000791b */ /* 0x003fe20003800000 */
.L_x_14257:
        /* <DEDUP_REMOVED lines=57> */
.L_x_14258:
[----:B------:R-:W-:Y:S01]  /*2420*/  HFMA2.MMA R65, -RZ, RZ, 0, 1.1920928955078125e-07 ;  /* 0x00000002ff417435 */ /* 0x000fe200000001ff */
[----:B------:R-:W-:-:S10]  /*2430*/  FADD.FTZ R83, R49, R48 ;  /* 0x0000003031537221 */ /* 0x000fd40000010000 */
[----:B------:R-:W-:Y:S05]  /*2440*/  WARPSYNC.COLLECTIVE R51, `(.L_x_14259) ;  /* 0x0000000033087348 */ /* 0x000fea0003c00000 */
[----:B------:R0:W1:Y:S02]  /*2450*/  SHFL.BFLY P6, R48, R83, R65, R64 ;  /* 0x0c00004153307389 */ /* 0x00006400000c0040 */
[----:B01----:R-:W-:Y:S01]  /*2460*/  ENDCOLLECTIVE ;  /* 0x000000000000791b */ /* 0x003fe20003800000 */
.L_x_14259:
[----:B------:R-:W-:Y:S01]  /*2470*/  HFMA2.MMA R65, -RZ, RZ, 0, 2.384185791015625e-07 ;  /* 0x00000004ff417435 */ /* 0x000fe200000001ff */
[----:B------:R-:W-:-:S05]  /*2480*/  FADD.FTZ R93, R83, R48 ;  /* 0x00000030535d7221 */ /* 0x000fca0000010000 */
[----:B------:R-:W-:-:S07]  /*2490*/  MOV R83, R93 ;  /* 0x0000005d00537202 */ /* 0x000fce0000000f00 */
[----:B------:R-:W-:Y:S05]  /*24a0*/  WARPSYNC.COLLECTIVE R51, `(.L_x_14260) ;  /* 0x0000000033087348 */ /* 0x000fea0003c00000 */
[----:B------:R0:W1:Y:S02]  /*24b0*/  SHFL.BFLY P6, R48, R83, R65, R64 ;  /* 0x0c00004153307389 */ /* 0x00006400000c0040 */
[----:B01----:R-:W-:Y:S01]  /*24c0*/  ENDCOLLECTIVE ;  /* 0x000000000000791b */ /* 0x003fe20003800000 */
.L_x_14260:
[----:B------:R-:W-:Y:S01]  /*24d0*/  HFMA2.MMA R65, -RZ, RZ, 0, 4.76837158203125e-07 ;  /* 0x00000008ff417435 */ /* 0x000fe200000001ff */
[----:B------:R-:W-:-:S05]  /*24e0*/  FADD.FTZ R93, R93, R48 ;  /* 0x000000305d5d7221 */ /* 0x000fca0000010000 */
[----:B------:R-:W-:-:S07]  /*24f0*/  MOV R83, R93 ;  /* 0x0000005d00537202 */ /* 0x000fce0000000f00 */
[----:B------:R-:W-:Y:S05]  /*2500*/  WARPSYNC.COLLECTIVE R51, `(.L_x_14261) ;  /* 0x0000000033087348 */ /* 0x000fea0003c00000 */
[----:B------:R0:W1:Y:S02]  /*2510*/  SHFL.BFLY P6, R48, R83, R65, R64 ;  /* 0x0c00004153307389 */ /* 0x00006400000c0040 */
[----:B01----:R-:W-:Y:S01]  /*2520*/  ENDCOLLECTIVE ;  /* 0x000000000000791b */ /* 0x003fe20003800000 */
.L_x_14261:
[----:B------:R-:W-:Y:S01]  /*2530*/  HFMA2.MMA R65, -RZ, RZ, 0, 9.5367431640625e-07 ;  /* 0x00000010ff417435 */ /* 0x000fe200000001ff */
[----:B------:R-:W-:-:S05]  /*2540*/  FADD.FTZ R49, R93, R48 ;  /* 0x000000305d317221 */ /* 0x000fca0000010000 */
[----:B------:R-:W-:-:S07]  /*2550*/  MOV R83, R49 ;  /* 0x0000003100537202 */ /* 0x000fce0000000f00 */
[----:B------:R-:W-:Y:S05]  /*2560*/  WARPSYNC.COLLECTIVE R51, `(.L_x_14262) ;  /* 0x0000000033087348 */ /* 0x000fea0003c00000 */
[----:B------:R0:W1:Y:S02]  /*2570*/  SHFL.BFLY P6, R48, R83, R65, R64 ;  /* 0x0c00004153307389 */ /* 0x00006400000c0040 */
[----:B01----:R-:W-:Y:S01]  /*2580*/  ENDCOLLECTIVE ;  /* 0x000000000000791b */ /* 0x003fe20003800000 */
.L_x_14262:
[----:B------:R-:W-:Y:S05]  /*2590*/  BRA `(.L_x_14263) ;  /* 0xfffffff000387947 */ /* 0x000fea000383ffff */
.L_x_14264:
        /* <DEDUP_REMOVED lines=14> */
.L_x_23544:


//--------------------- .text._ZN10layer_norm13ln_fwd_kernelINS_13Kernel_traitsI6__halfS2_fS2_fjLj768ELj1ELj4ELj1ELj16ENS_18Kernel_traits_baseILj768ES2_S2_fS2_fjLj128EEEEELb0ELb0ELb0ELb1EEEvNS_9FwdParamsE --------------------------
	.section	.text._ZN10layer_norm13ln_fwd_kernelINS_13Kernel_traitsI6__halfS2_fS2_fjLj768ELj1ELj4ELj1ELj16ENS_18Kernel_traits_baseILj768ES2_S2_fS2_fjLj128EEEEELb0ELb0ELb0ELb1EEEvNS_9FwdParamsE,"ax",@progbits
	.align	128
        .global         _ZN10layer_norm13ln_fwd_kernelINS_13Kernel_traitsI6__halfS2_fS2_fjLj768ELj1ELj4ELj1ELj16ENS_18Kernel_traits_baseILj768ES2_S2_fS2_fjLj128EEEEELb0ELb0ELb0ELb1EEEvNS_9FwdParamsE
        .type           _ZN10layer_norm13ln_fwd_kernelINS_13Kernel_traitsI6__halfS2_fS2_fjLj768ELj1ELj4ELj1ELj16ENS_18Kernel_traits_baseILj768ES2_S2_fS2_fjLj128EEEEELb0ELb0ELb0ELb1EEEvNS_9FwdParamsE,@function
        .size           _ZN10layer_norm13ln_fwd_kernelINS_13Kernel_traitsI6__halfS2_fS2_fjLj768ELj1ELj4ELj1ELj16ENS_18Kernel_traits_baseILj768ES2_S2_fS2_fjLj128EEEEELb0ELb0ELb0ELb1EEEvNS_9FwdParamsE,(.L_x_23545 - _ZN10layer_norm13ln_fwd_kernelINS_13Kernel_traitsI6__halfS2_fS2_fjLj768ELj1ELj4ELj1ELj16ENS_18Kernel_traits_baseILj768ES2_S2_fS2_fjLj128EEEEELb0ELb0ELb0ELb1EEEvNS_9FwdParamsE)
        .other          _ZN10layer_norm13ln_fwd_kernelINS_13Kernel_traitsI6__halfS2_fS2_fjLj768ELj1ELj4ELj1ELj16ENS_18Kernel_traits_baseILj768ES2_S2_fS2_fjLj128EEEEELb0ELb0ELb0ELb1EEEvNS_9FwdParamsE,@"STO_CUDA_ENTRY STV_DEFAULT"
_ZN10layer_norm13ln_fwd_kernelINS_13Kernel_traitsI6__halfS2_fS2_fjLj768ELj1ELj4ELj1ELj16ENS_18Kernel_traits_baseILj768ES2_S2_fS2_fjLj128EEEEELb0ELb0ELb0ELb1EEEvNS_9FwdParamsE:
.text._ZN10layer_norm13ln_fwd_kernelINS_13Kernel_traitsI6__halfS2_fS2_fjLj768ELj1ELj4ELj1ELj16ENS_18Kernel_traits_baseILj768ES2_S2_fS2_fjLj128EEEEELb0ELb0ELb0ELb1EEEvNS_9FwdParamsE:
        /* <DEDUP_REMOVED lines=36> */
[--C-:B------:R-:W-:Y:S01]  /*0240*/  HADD2.F32 R15, -RZ, R37.reuse.H0_H0 ;  /* 0x20000025ff0f7230 */ /* 0x100fe20000004100 */
[----:B------:R-:W-:Y:S01]  /*0250*/  ISETP.NE.AND.EX P0, PT, RZ, UR7, PT, P0 ;  /* 0x00000007ff007c0c */ /* 0x000fe2000bf05300 */
[----:B------:R-:W-:Y:S01]  /*0260*/  HADD2.F32 R14, -RZ, R37.H1_H1 ;  /* 0x30000025ff0e7230 */ /* 0x000fe20000004100 */
[----:B------:R-:W-:Y:S01]  /*0270*/  ISETP.NE.AND P3, PT, RZ, UR6, PT ;  /* 0x00000006ff007c0c */ /* 0x000fe2000bf65270 */
        /* <DEDUP_REMOVED lines=13> */
[--C-:B0-----:R-:W-:Y:S02]  /*0350*/  HADD2.F32 R3, -RZ, R35.reuse.H0_H0 ;  /* 0x20000023ff037230 */ /* 0x101fe40000004100 */
        /* <DEDUP_REMOVED lines=9> */
[--C-:B--2---:R-:W-:Y:S02]  /*03f0*/  HADD2.F32 R65, -RZ, R20.reuse.H0_H0 ;  /* 0x20000014ff417230 */ /* 0x104fe40000004100 */
[----:B------:R-:W-:-:S02]  /*0400*/  HADD2.F32 R67, -RZ, R20.H1_H1 ;  /* 0x30000014ff437230 */ /* 0x000fc40000004100 */
[--C-:B------:R-:W-:Y:S02]  /*0410*/  HADD2.F32 R66, -RZ, R21.reuse.H0_H0 ;  /* 0x20000015ff427230 */ /* 0x100fe40000004100 */
[----:B------:R-:W-:Y:S02]  /*0420*/  HADD2.F32 R69, -RZ, R21.H1_H1 ;  /* 0x30000015ff457230 */ /* 0x000fe40000004100 */
[--C-:B------:R-:W-:Y:S02]  /*0430*/  HADD2.F32 R68, -RZ, R22.reuse.H0_H0 ;  /* 0x20000016ff447230 */ /* 0x100fe40000004100 */
[----:B------:R-:W-:Y:S02]  /*0440*/  HADD2.F32 R71, -RZ, R22.H1_H1 ;  /* 0x30000016ff477230 */ /* 0x000fe40000004100 */
[--C-:B------:R-:W-:Y:S02]  /*0450*/  HADD2.F32 R70, -RZ, R23.reuse.H0_H0 ;  /* 0x20000017ff467230 */ /* 0x100fe40000004100 */
[----:B------:R-:W-:-:S02]  /*0460*/  HADD2.F32 R73, -RZ, R23.H1_H1 ;  /* 0x30000017ff497230 */ /* 0x000fc40000004100 */
[--C-:B---3--:R-:W-:Y:S02]  /*0470*/  HADD2.F32 R72, -RZ, R24.reuse.H0_H0 ;  /* 0x20000018ff487230 */ /* 0x108fe40000004100 */
[----:B------:R-:W-:Y:S02]  /*0480*/  HADD2.F32 R75, -RZ, R24.H1_H1 ;  /* 0x30000018ff4b7230 */ /* 0x000fe40000004100 */
[--C-:B------:R-:W-:Y:S02]  /*0490*/  HADD2.F32 R74, -RZ, R25.reuse.H0_H0 ;  /* 0x20000019ff4a7230 */ /* 0x100fe40000004100 */
[----:B------:R-:W-:Y:S02]  /*04a0*/  HADD2.F32 R77, -RZ, R25.H1_H1 ;  /* 0x30000019ff4d7230 */ /* 0x000fe40000004100 */
[--C-:B------:R-:W-:Y:S02]  /*04b0*/  HADD2.F32 R76, -RZ, R26.reuse.H0_H0 ;  /* 0x2000001aff4c7230 */ /* 0x100fe40000004100 */
[----:B------:R-:W-:-:S02]  /*04c0*/  HADD2.F32 R79, -RZ, R26.H1_H1 ;  /* 0x3000001aff4f7230 */ /* 0x000fc40000004100 */
[--C-:B------:R-:W-:Y:S02]  /*04d0*/  HADD2.F32 R78, -RZ, R27.reuse.H0_H0 ;  /* 0x2000001bff4e7230 */ /* 0x100fe40000004100 */
[----:B------:R-:W-:Y:S02]  /*04e0*/  HADD2.F32 R81, -RZ, R27.H1_H1 ;  /* 0x3000001bff517230 */ /* 0x000fe40000004100 */
[--C-:B----4-:R-:W-:Y:S02]  /*04f0*/  HADD2.F32 R80, -RZ, R28.reuse.H0_H0 ;  /* 0x2000001cff507230 */ /* 0x110fe40000004100 */
[----:B------:R-:W-:Y:S02]  /*0500*/  HADD2.F32 R83, -RZ, R28.H1_H1 ;  /* 0x3000001cff537230 */ /* 0x000fe40000004100 */
[--C-:B------:R-:W-:Y:S02]  /*0510*/  HADD2.F32 R82, -RZ, R29.reuse.H0_H0 ;  /* 0x2000001dff527230 */ /* 0x100fe40000004100 */
[----:B------:R-:W-:-:S02]  /*0520*/  HADD2.F32 R85, -RZ, R29.H1_H1 ;  /* 0x3000001dff557230 */ /* 0x000fc40000004100 */
[--C-:B------:R-:W-:Y:S02]  /*0530*/  HADD2.F32 R84, -RZ, R30.reuse.H0_H0 ;  /* 0x2000001eff547230 */ /* 0x100fe40000004100 */
[----:B------:R-:W-:Y:S02]  /*0540*/  HADD2.F32 R87, -RZ, R30.H1_H1 ;  /* 0x3000001eff577230 */ /* 0x000fe40000004100 */
[--C-:B------:R-:W-:Y:S02]  /*0550*/  HADD2.F32 R86, -RZ, R31.reuse.H0_H0 ;  /* 0x2000001fff567230 */ /* 0x100fe40000004100 */
[----:B------:R-:W-:-:S07]  /*0560*/  HADD2.F32 R88, -RZ, R31.H1_H1 ;  /* 0x3000001fff587230 */ /* 0x000fce0000004100 */
.L_x_14266:
[----:B0-----:R-:W0:Y:S01]  /*0570*/  S2R R46, SR_TID.X ;  /* 0x00000000002e7919 */ /* 0x001e220000002100 */
[----:B------:R-:W-:Y:S01]  /*0580*/  ISETP.NE.U32.AND P1, PT, RZ, UR8, PT ;  /* 0x00000008ff007c0c */ /* 0x000fe2000bf25070 */
[----:B------:R-:W1:Y:S01]  /*0590*/  @P0 LDC.64 R26, c[0x0][0x270] ;  /* 0x00009c00ff1a0b82 */ /* 0x000e620000000a00 */
[----:B------:R-:W-:Y:S02]  /*05a0*/  IMAD R24, R89, UR6, RZ ;  /* 0x0000000659187c24 */ /* 0x000fe4000f8e02ff */
[----:B------:R-:W-:-:S03]  /*05b0*/  ISETP.NE.AND.EX P1, PT, RZ, UR9, PT, P1 ;  /* 0x00000009ff007c0c */ /* 0x000fc6000bf25310 */
[----:B------:R-:W-:Y:S02]  /*05c0*/  SHF.R.S32.HI R25, RZ, 0x1f, R24 ;  /* 0x0000001fff197819 */ /* 0x000fe40000011418 */
[----:B------:R-:W2:Y:S02]  /*05d0*/  LDC.64 R48, c[0x0][0x220] ;  /* 0x00008800ff307b82 */ /* 0x000ea40000000a00 */
[----:B------:R-:W-:-:S06]  /*05e0*/  LEA.HI R25, R25, R24, RZ, 0x3 ;  /* 0x0000001819197211 */ /* 0x000fcc00078f18ff */
[----:B------:R-:W3:Y:S01]  /*05f0*/  @P1 LDC.64 R28, c[0x0][0x230] ;  /* 0x00008c00ff1c1b82 */ /* 0x000ee20000000a00 */
[----:B-1----:R-:W-:-:S07]  /*0600*/  @P0 IMAD.WIDE R26, R89, 0x2, R26 ;  /* 0x00000002591a0825 */ /* 0x002fce00078e021a */
[----:B------:R-:W1:Y:S01]  /*0610*/  LDC.64 R50, c[0x0][0x238] ;  /* 0x00008e00ff327b82 */ /* 0x000e620000000a00 */
[----:B------:R-:W4:Y:S01]  /*0620*/  @P0 LDG.E.U16 R30, desc[UR4][R26.64] ;  /* 0x000000041a1e0981 */ /* 0x000f22000c1e1500 */
[----:B0-----:R-:W-:Y:S01]  /*0630*/  LOP3.LUT R46, R46, 0x1f, RZ, 0xc0, !PT ;  /* 0x0000001f2e2e7812 */ /* 0x001fe200078ec0ff */
[----:B------:R-:W-:Y:S01]  /*0640*/  HFMA2.MMA R91, -RZ, RZ, 1.875, 0 ;  /* 0x3f800000ff5b7435 */ /* 0x000fe200000001ff */
[----:B------:R-:W-:-:S04]  /*0650*/  ISETP.NE.U32.AND P2, PT, RZ, UR8, PT ;  /* 0x00000008ff007c0c */ /* 0x000fc8000bf45070 */
[----:B------:R-:W0:Y:S01]  /*0660*/  @P1 LDC.64 R44, c[0x0][0x230] ;  /* 0x00008c00ff2c1b82 */ /* 0x000e220000000a00 */
[----:B------:R-:W-:-:S05]  /*0670*/  LEA.HI.SX32 R90, R25, R46, 0x1d ;  /* 0x0000002e195a7211 */ /* 0x000fca00078feaff */
[----:B--2---:R-:W-:-:S06]  /*0680*/  IMAD.WIDE.U32 R24, R90, 0x10, R48 ;  /* 0x000000105a187825 */ /* 0x004fcc00078e0030 */
[----:B------:R-:W2:Y:S01]  /*0690*/  LDG.E.128 R24, desc[UR4][R24.64] ;  /* 0x0000000418187981 */ /* 0x000ea2000c1e1d00 */
[----:B---3--:R-:W-:-:S05]  /*06a0*/  @P1 IMAD.WIDE.U32 R28, R90, 0x20, R28 ;  /* 0x000000205a1c1825 */ /* 0x008fca00078e001c */
[----:B------:R-:W3:Y:S04]  /*06b0*/  @P1 LDG.E.128 R16, desc[UR4][R28.64] ;  /* 0x000000041c101981 */ /* 0x000ee8000c1e1d00 */
[----:B------:R5:W3:Y:S01]  /*06c0*/  @P1 LDG.E.128 R20, desc[UR4][R28.64+0x10] ;  /* 0x000010041c141981 */ /* 0x000ae2000c1e1d00 */
[----:B------:R-:W-:Y:S02]  /*06d0*/  ISETP.NE.AND.EX P2, PT, RZ, UR9, PT, P2 ;  /* 0x00000009ff007c0c */ /* 0x000fe4000bf45320 */
[C---:B------:R-:W-:Y:S01]  /*06e0*/  IADD3 R92, R90.reuse, 0x20, RZ ;  /* 0x000000205a5c7810 */ /* 0x040fe20007ffe0ff */
[----:B-1----:R-:W-:-:S04]  /*06f0*/  IMAD.WIDE.U32 R50, R90, 0x20, R50 ;  /* 0x000000205a327825 */ /* 0x002fc800078e0032 */
[----:B0-----:R-:W-:-:S04]  /*0700*/  @P1 IMAD.WIDE.U32 R44, R92, 0x20, R44 ;  /* 0x000000205c2c1825 */ /* 0x001fc800078e002c */
[----:B----4-:R-:W-:Y:S02]  /*0710*/  @P0 HADD2.F32 R91, -RZ, R30.H0_H0 ;  /* 0x2000001eff5b0230 */ /* 0x010fe40000004100 */
[--C-:B--2---:R-:W-:Y:S02]  /*0720*/  HADD2.F32 R30, -RZ, R24.reuse.H0_H0 ;  /* 0x20000018ff1e7230 */ /* 0x104fe40000004100 */
[----:B------:R-:W-:Y:S02]  /*0730*/  HADD2.F32 R32, -RZ, R24.H1_H1 ;  /* 0x30000018ff207230 */ /* 0x000fe40000004100 */
[--C-:B------:R-:W-:Y:S02]  /*0740*/  HADD2.F32 R34, -RZ, R25.reuse.H0_H0 ;  /* 0x20000019ff227230 */ /* 0x100fe40000004100 */
[----:B------:R-:W-:Y:S02]  /*0750*/  HADD2.F32 R36, -RZ, R25.H1_H1 ;  /* 0x30000019ff247230 */ /* 0x000fe40000004100 */
[----:B------:R-:W-:-:S02]  /*0760*/  HADD2.F32 R38, -RZ, R26.H0_H0 ;  /* 0x2000001aff267230 */ /* 0x000fc40000004100 */
[----:B------:R-:W-:Y:S02]  /*0770*/  HADD2.F32 R40, -RZ, R26.H1_H1 ;  /* 0x3000001aff287230 */ /* 0x000fe40000004100 */
[--C-:B------:R-:W-:Y:S02]  /*0780*/  HADD2.F32 R42, -RZ, R27.reuse.H0_H0 ;  /* 0x2000001bff2a7230 */ /* 0x100fe40000004100 */
[----:B------:R-:W-:Y:S02]  /*0790*/  HADD2.F32 R52, -RZ, R27.H1_H1 ;  /* 0x3000001bff347230 */ /* 0x000fe40000004100 */
[-C--:B------:R-:W-:Y:S01]  /*07a0*/  FMUL.FTZ R24, R30, R91.reuse ;  /* 0x0000005b1e187220 */ /* 0x080fe20000410000 */
[-C--:B------:R-:W-:Y:S01]  /*07b0*/  FMUL.FTZ R25, R32, R91.reuse ;  /* 0x0000005b20197220 */ /* 0x080fe20000410000 */
[-C--:B------:R-:W-:Y:S01]  /*07c0*/  FMUL.FTZ R26, R34, R91.reuse ;  /* 0x0000005b221a7220 */ /* 0x080fe20000410000 */
[-C--:B------:R-:W-:Y:S01]  /*07d0*/  FMUL.FTZ R27, R36, R91.reuse ;  /* 0x0000005b241b7220 */ /* 0x080fe20000410000 */
[-C--:B-----5:R-:W-:Y:S01]  /*07e0*/  FMUL.FTZ R28, R38, R91.reuse ;  /* 0x0000005b261c7220 */ /* 0x0a0fe20000410000 */
[-C--:B------:R-:W-:Y:S01]  /*07f0*/  FMUL.FTZ R29, R40, R91.reuse ;  /* 0x0000005b281d7220 */ /* 0x080fe20000410000 */
[-C--:B------:R-:W-:Y:S01]  /*0800*/  FMUL.FTZ R30, R42, R91.reuse ;  /* 0x0000005b2a1e7220 */ /* 0x080fe20000410000 */
[----:B------:R-:W-:Y:S01]  /*0810*/  FMUL.FTZ R31, R52, R91 ;  /* 0x0000005b341f7220 */ /* 0x000fe20000410000 */
[----:B---3--:R-:W-:Y:S01]  /*0820*/  @P2 FADD.FTZ R24, R16, R24 ;  /* 0x0000001810182221 */ /* 0x008fe20000010000 */
[----:B------:R-:W-:Y:S01]  /*0830*/  @P2 FADD.FTZ R25, R17, R25 ;  /* 0x0000001911192221 */ /* 0x000fe20000010000 */
[----:B------:R-:W-:Y:S01]  /*0840*/  @P2 FADD.FTZ R26, R18, R26 ;  /* 0x0000001a121a2221 */ /* 0x000fe20000010000 */
[----:B------:R-:W-:Y:S01]  /*0850*/  @P2 FADD.FTZ R27, R19, R27 ;  /* 0x0000001b131b2221 */ /* 0x000fe20000010000 */
[----:B------:R-:W-:Y:S01]  /*0860*/  @P2 FADD.FTZ R28, R20, R28 ;  /* 0x0000001c141c2221 */ /* 0x000fe20000010000 */
[----:B------:R-:W-:Y:S01]  /*0870*/  @P2 FADD.FTZ R29, R21, R29 ;  /* 0x0000001d151d2221 */ /* 0x000fe20000010000 */
[----:B------:R-:W-:Y:S01]  /*0880*/  @P2 FADD.FTZ R30, R22, R30 ;  /* 0x0000001e161e2221 */ /* 0x000fe20000010000 */
[----:B------:R-:W-:Y:S01]  /*0890*/  @P2 FADD.FTZ R31, R23, R31 ;  /* 0x0000001f171f2221 */ /* 0x000fe20000010000 */
[----:B------:R-:W-:Y:S01]  /*08a0*/  IMAD.WIDE.U32 R40, R92, 0x10, R48 ;  /* 0x000000105c287825 */ /* 0x000fe200078e0030 */
[----:B------:R-:W-:Y:S04]  /*08b0*/  STG.E.128 desc[UR4][R50.64], R24 ;  /* 0x0000001832007986 */ /* 0x000fe8000c101d04 */
[----:B------:R0:W-:Y:S04]  /*08c0*/  STG.E.128 desc[UR4][R50.64+0x10], R28 ;  /* 0x0000101c32007986 */ /* 0x0001e8000c101d04 */
[----:B------:R-:W2:Y:S01]  /*08d0*/  LDG.E.128 R40, desc[UR4][R40.64] ;  /* 0x0000000428287981 */ /* 0x000ea2000c1e1d00 */
[----:B------:R-:W-:-:S02]  /*08e0*/  MOV R32, R16 ;  /* 0x0000001000207202 */ /* 0x000fc40000000f00 */
[----:B------:R-:W-:Y:S02]  /*08f0*/  MOV R33, R17 ;  /* 0x0000001100217202 */ /* 0x000fe40000000f00 */
        /* <DEDUP_REMOVED lines=9> */
[----:B------:R-:W-:Y:S01]  /*0990*/  IADD3 R93, R90, 0x40, RZ ;  /* 0x000000405a5d7810 */ /* 0x000fe20007ffe0ff */
[----:B--2---:R-:W-:Y:S02]  /*09a0*/  HADD2.F32 R53, -RZ, R41.H0_H0 ;  /* 0x20000029ff357230 */ /* 0x004fe40000004100 */
[--C-:B------:R-:W-:Y:S02]  /*09b0*/  HADD2.F32 R52, -RZ, R42.reuse.H0_H0 ;  /* 0x2000002aff347230 */ /* 0x100fe40000004100 */
[----:B------:R-:W-:Y:S02]  /*09c0*/  HADD2.F32 R54, -RZ, R42.H1_H1 ;  /* 0x3000002aff367230 */ /* 0x000fe40000004100 */
[-C--:B------:R-:W-:Y:S01]  /*09d0*/  FMUL.FTZ R42, R53, R91.reuse ;  /* 0x0000005b352a7220 */ /* 0x080fe20000410000 */
[----:B-1----:R-:W-:-:S02]  /*09e0*/  FMUL.FTZ R44, R52, R91 ;  /* 0x0000005b342c7220 */ /* 0x002fc40000410000 */
[----:B------:R-:W1:Y:S01]  /*09f0*/  LDC.64 R52, c[0x0][0x238] ;  /* 0x00008e00ff347b82 */ /* 0x000e620000000a00 */
[--C-:B------:R-:W-:Y:S02]  /*0a00*/  HADD2.F32 R47, -RZ, R40.reuse.H0_H0 ;  /* 0x20000028ff2f7230 */ /* 0x100fe40000004100 */
[----:B0-----:R-:W-:Y:S02]  /*0a10*/  HADD2.F32 R51, -RZ, R40.H1_H1 ;  /* 0x30000028ff337230 */ /* 0x001fe40000004100 */
[----:B------:R-:W-:Y:S02]  /*0a20*/  HADD2.F32 R55, -RZ, R41.H1_H1 ;  /* 0x30000029ff377230 */ /* 0x000fe40000004100 */
[--C-:B------:R-:W-:Y:S02]  /*0a30*/  HADD2.F32 R46, -RZ, R43.reuse.H0_H0 ;  /* 0x2000002bff2e7230 */ /* 0x100fe40000004100 */
[----:B------:R-:W-:Y:S02]  /*0a40*/  HADD2.F32 R50, -RZ, R43.H1_H1 ;  /* 0x3000002bff327230 */ /* 0x000fe40000004100 */
        /* <DEDUP_REMOVED lines=32> */
[----:B--2---:R-:W-:-:S05]  /*0c50*/  HADD2.F32 R48, -RZ, R52.H0_H0 ;  /* 0x20000034ff307230 */ /* 0x004fca0000004100 */
[----:B------:R-:W-:Y:S01]  /*0c60*/  FMUL.FTZ R48, R48, R91 ;  /* 0x0000005b30307220 */ /* 0x000fe20000410000 */
[----:B0-----:R-:W-:Y:S01]  /*0c70*/  HADD2.F32 R50, -RZ, R53.H0_H0 ;  /* 0x20000035ff327230 */ /* 0x001fe20000004100 */
[----:B---3--:R-:W-:-:S05]  /*0c80*/  @P1 MOV R32, R16 ;  /* 0x0000001000201202 */ /* 0x008fca0000000f00 */
[----:B------:R-:W-:Y:S01]  /*0c90*/  @P2 FADD.FTZ R48, R48, R32 ;  /* 0x0000002030302221 */ /* 0x000fe20000010000 */
[----:B------:R-:W-:-:S05]  /*0ca0*/  HADD2.F32 R32, -RZ, R52.H1_H1 ;  /* 0x30000034ff207230 */ /* 0x000fca0000004100 */
[-C--:B------:R-:W-:Y:S01]  /*0cb0*/  FMUL.FTZ R49, R32, R91.reuse ;  /* 0x0000005b20317220 */ /* 0x080fe20000410000 */
[----:B------:R-:W-:Y:S01]  /*0cc0*/  HADD2.F32 R32, -RZ, R53.H1_H1 ;  /* 0x30000035ff207230 */ /* 0x000fe20000004100 */
[----:B------:R-:W-:Y:S01]  /*0cd0*/  @P1 MOV R34, R18 ;  /* 0x0000001200221202 */ /* 0x000fe20000000f00 */
[-C--:B------:R-:W-:Y:S01]  /*0ce0*/  FMUL.FTZ R50, R50, R91.reuse ;  /* 0x0000005b32327220 */ /* 0x080fe20000410000 */
[----:B----4-:R-:W-:Y:S01]  /*0cf0*/  @P1 MOV R36, R20 ;  /* 0x0000001400241202 */ /* 0x010fe20000000f00 */
[----:B------:R-:W0:Y:S01]  /*0d00*/  LDC.64 R52, c[0x0][0x238] ;  /* 0x00008e00ff347b82 */ /* 0x000e220000000a00 */
[----:B------:R-:W-:Y:S01]  /*0d10*/  FMUL.FTZ R51, R32, R91 ;  /* 0x0000005b20337220 */ /* 0x000fe20000410000 */
[----:B------:R-:W-:Y:S02]  /*0d20*/  HADD2.F32 R32, -RZ, R54.H0_H0 ;  /* 0x20000036ff207230 */ /* 0x000fe40000004100 */
[----:B------:R-:W-:Y:S01]  /*0d30*/  @P2 FADD.FTZ R50, R50, R34 ;  /* 0x0000002232322221 */ /* 0x000fe20000010000 */
[----:B------:R-:W-:-:S02]  /*0d40*/  HADD2.F32 R34, -RZ, R55.H0_H0 ;  /* 0x20000037ff227230 */ /* 0x000fc40000004100 */
[----:B------:R-:W-:Y:S01]  /*0d50*/  FMUL.FTZ R32, R32, R91 ;  /* 0x0000005b20207220 */ /* 0x000fe20000410000 */
[----:B------:R-:W-:Y:S02]  /*0d60*/  @P1 MOV R35, R19 ;  /* 0x0000001300231202 */ /* 0x000fe40000000f00 */
[----:B------:R-:W-:Y:S01]  /*0d70*/  FMUL.FTZ R34, R34, R91 ;  /* 0x0000005b22227220 */ /* 0x000fe20000410000 */
[----:B------:R-:W-:Y:S01]  /*0d80*/  @P1 MOV R38, R22 ;  /* 0x0000001600261202 */ /* 0x000fe20000000f00 */
[----:B------:R-:W-:Y:S01]  /*0d90*/  @P2 FADD.FTZ R32, R32, R36 ;  /* 0x0000002420202221 */ /* 0x000fe20000010000 */
[----:B------:R-:W-:Y:S02]  /*0da0*/  HADD2.F32 R36, -RZ, R55.H1_H1 ;  /* 0x30000037ff247230 */ /* 0x000fe40000004100 */
[----:B------:R-:W-:Y:S01]  /*0db0*/  @P2 FADD.FTZ R51, R51, R35 ;  /* 0x0000002333332221 */ /* 0x000fe20000010000 */
        /* <DEDUP_REMOVED lines=8> */
[----:B------:R-:W-:Y:S01]  /*0e40*/  FADD.FTZ R38, R28, R39 ;  /* 0x000000271c267221 */ /* 0x000fe20000010000 */
[----:B------:R-:W-:-:S03]  /*0e50*/  @P1 MOV R33, R17 ;  /* 0x0000001100211202 */ /* 0x000fc60000000f00 */
[----:B------:R-:W-:Y:S01]  /*0e60*/  FADD.FTZ R39, R29, R38 ;  /* 0x000000261d277221 */ /* 0x000fe20000010000 */
[----:B------:R-:W-:-:S03]  /*0e70*/  HADD2.F32 R54, -RZ, R54.H1_H1 ;  /* 0x30000036ff367230 */ /* 0x000fc60000004100 */
[----:B------:R-:W-:Y:S01]  /*0e80*/  FADD.FTZ R38, R30, R39 ;  /* 0x000000271e267221 */ /* 0x000fe20000010000 */
[----:B------:R-:W-:Y:S01]  /*0e90*/  @P2 FADD.FTZ R49, R49, R33 ;  /* 0x0000002131312221 */ /* 0x000fe20000010000 */
[----:B------:R-:W-:Y:S01]  /*0ea0*/  @P1 MOV R37, R21 ;  /* 0x0000001500251202 */ /* 0x000fe20000000f00 */
[----:B------:R-:W-:Y:S01]  /*0eb0*/  FMUL.FTZ R33, R54, R91 ;  /* 0x0000005b36217220 */ /* 0x000fe20000410000 */
[----:B------:R-:W-:-:S03]  /*0ec0*/  FADD.FTZ R39, R31, R38 ;  /* 0x000000261f277221 */ /* 0x000fc60000010000 */
[----:B------:R-:W-:Y:S01]  /*0ed0*/  @P2 FADD.FTZ R33, R33, R37 ;  /* 0x0000002521212221 */ /* 0x000fe20000010000 */
        /* <DEDUP_REMOVED lines=89> */
.L_x_14278:
[----:B-1----:R-:W-:Y:S01]  /*1470*/  FADD.FTZ R53, R54, R36 ;  /* 0x0000002436357221 */ /* 0x002fe20000010000 */
[----:B------:R-:W-:Y:S01]  /*1480*/  FMUL.FTZ R52, R39, R39 ;  /* 0x0000002727347220 */ /* 0x000fe20000410000 */
[----:B------:R-:W1:Y:S02]  /*1490*/  @!P4 LDC.64 R36, c[0x0][0x250] ;  /* 0x00009400ff24cb82 */ /* 0x000e640000000a00 */
[----:B------:R-:W-:Y:S02]  /*14a0*/  FFMA.FTZ R38, R53, R38, UR7 ;  /* 0x0000000735267e23 */ /* 0x000fe40008010026 */
[----:B------:R-:W-:-:S05]  /*14b0*/  FSEL R53, R52, RZ, P3 ;  /* 0x000000ff34357208 */ /* 0x000fca0001800000 */
[----:B------:R-:W-:Y:S02]  /*14c0*/  FADD.FTZ R38, R38, R53 ;  /* 0x0000003526267221 */ /* 0x000fe40000010000 */
[----:B------:R-:W2:Y:S04]  /*14d0*/  LDC.64 R52, c[0x0][0x2b8] ;  /* 0x0000ae00ff347b82 */ /* 0x000ea80000000a00 */
[----:B------:R-:W3:Y:S01]  /*14e0*/  MUFU.RSQ R38, R38 ;  /* 0x0000002600267308 */ /* 0x000ee20000001400 */
[----:B-1----:R-:W-:-:S05]  /*14f0*/  @!P4 IMAD.WIDE R36, R89, 0x4, R36 ;  /* 0x000000045924c825 */ /* 0x002fca00078e0224 */
[----:B------:R1:W-:Y:S01]  /*1500*/  @!P4 STG.E desc[UR4][R36.64], R39 ;  /* 0x000000272400c986 */ /* 0x0003e2000c101904 */
[----:B--2---:R-:W-:-:S04]  /*1510*/  IMAD.WIDE.U32 R90, R90, 0x10, R52 ;  /* 0x000000105a5a7825 */ /* 0x004fc800078e0034 */
[----:B0-----:R-:W-:Y:S01]  /*1520*/  IMAD.WIDE.U32 R54, R92, 0x10, R52 ;  /* 0x000000105c367825 */ /* 0x001fe200078e0034 */
[----:B-1----:R-:W-:-:S03]  /*1530*/  FSEL R37, R39, RZ, !P3 ;  /* 0x000000ff27257208 */ /* 0x002fc60005800000 */
[----:B------:R-:W-:-:S04]  /*1540*/  IMAD.WIDE.U32 R52, R93, 0x10, R52 ;  /* 0x000000105d347825 */ /* 0x000fc800078e0034 */
[--C-:B------:R-:W-:Y:S01]  /*1550*/  FADD.FTZ R26, R26, -R37.reuse ;  /* 0x800000251a1a7221 */ /* 0x100fe20000010000 */
[--C-:B------:R-:W-:Y:S01]  /*1560*/  FADD.FTZ R28, R28, -R37.reuse ;  /* 0x800000251c1c7221 */ /* 0x100fe20000010000 */
[--C-:B------:R-:W-:Y:S01]  /*1570*/  FADD.FTZ R27, R27, -R37.reuse ;  /* 0x800000251b1b7221 */ /* 0x100fe20000010000 */
[--C-:B------:R-:W-:Y:S01]  /*1580*/  FADD.FTZ R30, R30, -R37.reuse ;  /* 0x800000251e1e7221 */ /* 0x100fe20000010000 */
[--C-:B------:R-:W-:Y:S01]  /*1590*/  FADD.FTZ R31, R31, -R37.reuse ;  /* 0x800000251f1f7221 */ /* 0x100fe20000010000 */
[C---:B---3--:R-:W-:Y:S01]  /*15a0*/  FMUL.FTZ R26, R38.reuse, R26 ;  /* 0x0000001a261a7220 */ /* 0x048fe20000410000 */
[C---:B------:R-:W-:Y:S01]  /*15b0*/  FMUL.FTZ R28, R38.reuse, R28 ;  /* 0x0000001c261c7220 */ /* 0x040fe20000410000 */
[C---:B------:R-:W-:Y:S01]  /*15c0*/  FMUL.FTZ R27, R38.reuse, R27 ;  /* 0x0000001b261b7220 */ /* 0x040fe20000410000 */
[C---:B------:R-:W-:Y:S01]  /*15d0*/  FMUL.FTZ R30, R38.reuse, R30 ;  /* 0x0000001e261e7220 */ /* 0x040fe20000410000 */
[----:B------:R-:W-:Y:S01]  /*15e0*/  FMUL.FTZ R31, R38, R31 ;  /* 0x0000001f261f7220 */ /* 0x000fe20000410000 */
[--C-:B------:R-:W-:Y:S01]  /*15f0*/  FADD.FTZ R36, R25, -R37.reuse ;  /* 0x8000002519247221 */ /* 0x100fe20000010000 */
[--C-:B------:R-:W-:Y:S01]  /*1600*/  FADD.FTZ R46, R46, -R37.reuse ;  /* 0x800000252e2e7221 */ /* 0x100fe20000010000 */
[----:B------:R-:W-:Y:S01]  /*1610*/  FADD.FTZ R47, R47, -R37 ;  /* 0x800000252f2f7221 */ /* 0x000fe20000010000 */
[----:B------:R-:W-:Y:S01]  /*1620*/  FFMA.FTZ R25, R26, R66, R15 ;  /* 0x000000421a197223 */ /* 0x000fe2000001000f */
[----:B------:R-:W-:Y:S01]  /*1630*/  FFMA.FTZ R26, R28, R68, R13 ;  /* 0x000000441c1a7223 */ /* 0x000fe2000001000d */
[----:B------:R-:W-:Y:S01]  /*1640*/  FFMA.FTZ R30, R30, R70, R11 ;  /* 0x000000461e1e7223 */ /* 0x000fe2000001000b */
[----:B------:R-:W-:Y:S01]  /*1650*/  FFMA.FTZ R31, R31, R73, R10 ;  /* 0x000000491f1f7223 */ /* 0x000fe2000001000a */
[----:B------:R-:W-:Y:S01]  /*1660*/  FFMA.FTZ R28, R27, R69, R14 ;  /* 0x000000451b1c7223 */ /* 0x000fe2000001000e */
[--C-:B------:R-:W-:Y:S01]  /*1670*/  FADD.FTZ R29, R29, -R37.reuse ;  /* 0x800000251d1d7221 */ /* 0x100fe20000010000 */
[C---:B------:R-:W-:Y:S01]  /*1680*/  FMUL.FTZ R46, R38.reuse, R46 ;  /* 0x0000002e262e7220 */ /* 0x040fe20000410000 */
[----:B------:R-:W-:Y:S01]  /*1690*/  FMUL.FTZ R47, R38, R47 ;  /* 0x0000002f262f7220 */ /* 0x000fe20000410000 */
[--C-:B------:R-:W-:Y:S01]  /*16a0*/  FADD.FTZ R40, R40, -R37.reuse ;  /* 0x8000002528287221 */ /* 0x100fe20000010000 */
[----:B------:R-:W-:Y:S01]  /*16b0*/  FADD.FTZ R41, R41, -R37 ;  /* 0x8000002529297221 */ /* 0x000fe20000010000 */
[----:B------:R-:W-:Y:S01]  /*16c0*/  FMUL.FTZ R29, R38, R29 ;  /* 0x0000001d261d7220 */ /* 0x000fe20000410000 */
[----:B------:R-:W-:Y:S01]  /*16d0*/  F2FP.F16.F32.PACK_AB R27, R31, R30 ;  /* 0x0000001e1f1b723e */ /* 0x000fe200000000ff */
[----:B------:R-:W-:Y:S01]  /*16e0*/  FFMA.FTZ R31, R46, R78, R3 ;  /* 0x0000004e2e1f7223 */ /* 0x000fe20000010003 */
[----:B------:R-:W-:Y:S01]  /*16f0*/  F2FP.F16.F32.PACK_AB R25, R28, R25 ;  /* 0x000000191c19723e */ /* 0x000fe200000000ff */
[----:B------:R-:W-:Y:S01]  /*1700*/  FFMA.FTZ R28, R47, R81, R2 ;  /* 0x000000512f1c7223 */ /* 0x000fe20000010002 */
[--C-:B------:R-:W-:Y:S01]  /*1710*/  FADD.FTZ R35, R35, -R37.reuse ;  /* 0x8000002523237221 */ /* 0x100fe20000010000 */
[C---:B------:R-:W-:Y:S01]  /*1720*/  FMUL.FTZ R40, R38.reuse, R40 ;  /* 0x0000002826287220 */ /* 0x040fe20000410000 */
[----:B------:R-:W-:Y:S01]  /*1730*/  FMUL.FTZ R41, R38, R41 ;  /* 0x0000002926297220 */ /* 0x000fe20000410000 */
[--C-:B------:R-:W-:Y:S01]  /*1740*/  FADD.FTZ R34, R34, -R37.reuse ;  /* 0x8000002522227221 */ /* 0x100fe20000010000 */
[----:B------:R-:W-:Y:S01]  /*1750*/  FFMA.FTZ R29, R29, R71, R12 ;  /* 0x000000471d1d7223 */ /* 0x000fe2000001000c */
        /* <DEDUP_REMOVED lines=11> */
[----:B------:R-:W-:Y:S01]  /*1810*/  F2FP.F16.F32.PACK_AB R31, R28, R31 ;  /* 0x0000001f1c1f723e */ /* 0x000fe200000000ff */
[C---:B------:R-:W-:Y:S01]  /*1820*/  FMUL.FTZ R39, R38.reuse, R35 ;  /* 0x0000002326277220 */ /* 0x040fe20000410000 */
[----:B------:R-:W-:Y:S01]  /*1830*/  FMUL.FTZ R37, R38, R34 ;  /* 0x0000002226257220 */ /* 0x000fe20000410000 */
[----:B------:R-:W-:Y:S01]  /*1840*/  FFMA.FTZ R28, R40, R72, R9 ;  /* 0x00000048281c7223 */ /* 0x000fe20000010009 */
[----:B------:R-:W-:Y:S01]  /*1850*/  FFMA.FTZ R35, R41, R75, R8 ;  /* 0x0000004b29237223 */ /* 0x000fe20000010008 */
[----:B------:R-:W-:Y:S01]  /*1860*/  F2FP.F16.F32.PACK_AB R26, R29, R26 ;  /* 0x0000001a1d1a723e */ /* 0x000fe200000000ff */
[----:B------:R-:W0:Y:S01]  /*1870*/  @!P4 LDC.64 R40, c[0x0][0x258] ;  /* 0x00009600ff28cb82 */ /* 0x000e220000000a00 */
[C---:B------:R-:W-:Y:S01]  /*1880*/  FMUL.FTZ R24, R38.reuse, R24 ;  /* 0x0000001826187220 */ /* 0x040fe20000410000 */
[----:B------:R-:W-:Y:S01]  /*1890*/  FMUL.FTZ R29, R38, R36 ;  /* 0x00000024261d7220 */ /* 0x000fe20000410000 */
[----:B------:R-:W-:Y:S01]  /*18a0*/  FFMA.FTZ R37, R37, R86, R62 ;  /* 0x0000005625257223 */ /* 0x000fe2000001003e */
[----:B------:R-:W-:Y:S01]  /*18b0*/  FFMA.FTZ R36, R39, R88, R64 ;  /* 0x0000005827247223 */ /* 0x000fe20000010040 */
[----:B------:R-:W-:Y:S01]  /*18c0*/  FFMA.FTZ R24, R24, R65, R57 ;  /* 0x0000004118187223 */ /* 0x000fe20000010039 */
[----:B------:R-:W-:Y:S01]  /*18d0*/  FFMA.FTZ R29, R29, R67, R56 ;  /* 0x000000431d1d7223 */ /* 0x000fe20000010038 */
[----:B------:R-:W-:Y:S01]  /*18e0*/  F2FP.F16.F32.PACK_AB R28, R35, R28 ;  /* 0x0000001c231c723e */ /* 0x000fe200000000ff */
[C---:B------:R-:W-:Y:S01]  /*18f0*/  FMUL.FTZ R44, R38.reuse, R44 ;  /* 0x0000002c262c7220 */ /* 0x040fe20000410000 */
[C---:B------:R-:W-:Y:S01]  /*1900*/  FMUL.FTZ R45, R38.reuse, R45 ;  /* 0x0000002d262d7220 */ /* 0x040fe20000410000 */
[C---:B------:R-:W-:Y:S01]  /*1910*/  FMUL.FTZ R42, R38.reuse, R42 ;  /* 0x0000002a262a7220 */ /* 0x040fe20000410000 */
[----:B------:R-:W-:Y:S01]  /*1920*/  FMUL.FTZ R43, R38, R43 ;  /* 0x0000002b262b7220 */ /* 0x000fe20000410000 */
[----:B------:R-:W-:Y:S01]  /*1930*/  F2FP.F16.F32.PACK_AB R35, R36, R37 ;  /* 0x000000252423723e */ /* 0x000fe200000000ff */
[----:B------:R-:W-:Y:S01]  /*1940*/  FFMA.FTZ R30, R44, R76, R5 ;  /* 0x0000004c2c1e7223 */ /* 0x000fe20000010005 */
[----:B------:R-:W1:Y:S01]  /*1950*/  LDC.64 R36, c[0x0][0x210] ;  /* 0x00008400ff247b82 */ /* 0x000e620000000a00 */
[----:B------:R-:W-:Y:S01]  /*1960*/  F2FP.F16.F32.PACK_AB R24, R29, R24 ;  /* 0x000000181d18723e */ /* 0x000fe200000000ff */
[----:B------:R-:W-:Y:S01]  /*1970*/  FFMA.FTZ R45, R45, R79, R4 ;  /* 0x0000004f2d2d7223 */ /* 0x000fe20000010004 */
[----:B------:R-:W-:Y:S01]  /*1980*/  FFMA.FTZ R29, R42, R74, R7 ;  /* 0x0000004a2a1d7223 */ /* 0x000fe20000010007 */
[----:B------:R-:W-:Y:S01]  /*1990*/  FFMA.FTZ R34, R43, R77, R6 ;  /* 0x0000004d2b227223 */ /* 0x000fe20000010006 */
[C---:B------:R-:W-:Y:S01]  /*19a0*/  FMUL.FTZ R39, R38.reuse, R48 ;  /* 0x0000003026277220 */ /* 0x040fe20000410000 */
[C---:B------:R-:W-:Y:S01]  /*19b0*/  FMUL.FTZ R43, R38.reuse, R50 ;  /* 0x00000032262b7220 */ /* 0x040fe20000410000 */
[----:B------:R-:W-:Y:S01]  /*19c0*/  F2FP.F16.F32.PACK_AB R30, R45, R30 ;  /* 0x0000001e2d1e723e */ /* 0x000fe200000000ff */
[----:B------:R-:W-:Y:S01]  /*19d0*/  FMUL.FTZ R42, R38, R51 ;  /* 0x00000033262a7220 */ /* 0x000fe20000410000 */
[----:B------:R-:W-:Y:S01]  /*19e0*/  F2FP.F16.F32.PACK_AB R29, R34, R29 ;  /* 0x0000001d221d723e */ /* 0x000fe200000000ff */
        /* <DEDUP_REMOVED lines=21> */
.L_x_14265:
        /* <DEDUP_REMOVED lines=8> */
.L_x_14268:
[----:B------:R-:W-:Y:S05]  /*1bc0*/  BSYNC B0 ;  /* 0x0000000000007941 */ /* 0x000fea0003800000 */
.L_x_14267:
        /* <DEDUP_REMOVED lines=8> */
.L_x_14269:
[----:B------:R-:W-:Y:S01]  /*1c50*/  HFMA2.MMA R53, -RZ, RZ, 0, 2.384185791015625e-07 ;  /* 0x00000004ff357435 */ /* 0x000fe200000001ff */
[----:B------:R-:W-:-:S05]  /*1c60*/  FADD.FTZ R55, R54, R36 ;  /* 0x0000002436377221 */ /* 0x000fca0000010000 */
[----:B------:R-:W-:-:S07]  /*1c70*/  MOV R54, R55 ;  /* 0x0000003700367202 */ /* 0x000fce0000000f00 */
[----:B------:R-:W-:Y:S05]  /*1c80*/  WARPSYNC.COLLECTIVE R37, `(.L_x_14270) ;  /* 0x0000000025087348 */ /* 0x000fea0003c00000 */
[----:B------:R0:W1:Y:S02]  /*1c90*/  SHFL.BFLY P1, R36, R54, R53, R52 ;  /* 0x0c00003536247389 */ /* 0x0000640000020034 */
[----:B01----:R-:W-:Y:S01]  /*1ca0*/  ENDCOLLECTIVE ;  /* 0x000000000000791b */ /* 0x003fe20003800000 */
.L_x_14270:
[----:B------:R-:W-:Y:S01]  /*1cb0*/  HFMA2.MMA R53, -RZ, RZ, 0, 4.76837158203125e-07 ;  /* 0x00000008ff357435 */ /* 0x000fe200000001ff */
[----:B------:R-:W-:-:S05]  /*1cc0*/  FADD.FTZ R91, R55, R36 ;  /* 0x00000024375b7221 */ /* 0x000fca0000010000 */
[----:B------:R-:W-:-:S07]  /*1cd0*/  MOV R54, R91 ;  /* 0x0000005b00367202 */ /* 0x000fce0000000f00 */
[----:B------:R-:W-:Y:S05]  /*1ce0*/  WARPSYNC.COLLECTIVE R37, `(.L_x_14271) ;  /* 0x0000000025087348 */ /* 0x000fea0003c00000 */
[----:B------:R0:W1:Y:S02]  /*1cf0*/  SHFL.BFLY P1, R36, R54, R53, R52 ;  /* 0x0c00003536247389 */ /* 0x0000640000020034 */
[----:B01----:R-:W-:Y:S01]  /*1d00*/  ENDCOLLECTIVE ;  /* 0x000000000000791b */ /* 0x003fe20003800000 */
.L_x_14271:
[----:B------:R-:W-:Y:S01]  /*1d10*/  HFMA2.MMA R53, -RZ, RZ, 0, 9.5367431640625e-07 ;  /* 0x00000010ff357435 */ /* 0x000fe200000001ff */
[----:B------:R-:W-:-:S05]  /*1d20*/  FADD.FTZ R91, R91, R36 ;  /* 0x000000245b5b7221 */ /* 0x000fca0000010000 */
[----:B------:R-:W-:-:S07]  /*1d30*/  MOV R54, R91 ;  /* 0x0000005b00367202 */ /* 0x000fce0000000f00 */
[----:B------:R-:W-:Y:S05]  /*1d40*/  WARPSYNC.COLLECTIVE R37, `(.L_x_14272) ;  /* 0x0000000025087348 */ /* 0x000fea0003c00000 */
[----:B------:R0:W1:Y:S02]  /*1d50*/  SHFL.BFLY P1, R36, R54, R53, R52 ;  /* 0x0c00003536247389 */ /* 0x0000640000020034 */
[----:B01----:R-:W-:Y:S01]  /*1d60*/  ENDCOLLECTIVE ;  /* 0x000000000000791b */ /* 0x003fe20003800000 */
.L_x_14272:
        /* <DEDUP_REMOVED lines=55> */
.L_x_14273:
[----:B------:R-:W-:Y:S01]  /*20e0*/  HFMA2.MMA R53, -RZ, RZ, 0, 1.1920928955078125e-07 ;  /* 0x00000002ff357435 */ /* 0x000fe200000001ff */
[----:B------:R-:W-:-:S05]  /*20f0*/  FADD.FTZ R55, R54, R36 ;  /* 0x0000002436377221 */ /* 0x000fca0000010000 */
[----:B------:R-:W-:-:S07]  /*2100*/  MOV R54, R55 ;  /* 0x0000003700367202 */ /* 0x000fce0000000f00 */
[----:B------:R-:W-:Y:S05]  /*2110*/  WARPSYNC.COLLECTIVE R37, `(.L_x_14274) ;  /* 0x0000000025087348 */ /* 0x000fea0003c00000 */
[----:B------:R0:W1:Y:S02]  /*2120*/  SHFL.BFLY P1, R36, R54, R53, R52 ;  /* 0x0c00003536247389 */ /* 0x0000640000020034 */
[----:B01----:R-:W-:Y:S01]  /*2130*/  ENDCOLLECTIVE ;  /* 0x000000000000791b */ /* 0x003fe20003800000 */
.L_x_14274:
[----:B------:R-:W-:Y:S01]  /*2140*/  HFMA2.MMA R53, -RZ, RZ, 0, 2.384185791015625e-07 ;  /* 0x00000004ff357435 */ /* 0x000fe200000001ff */
[----:B------:R-:W-:-:S05]  /*2150*/  FADD.FTZ R91, R55, R36 ;  /* 0x00000024375b7221 */ /* 0x000fca0000010000 */
[----:B------:R-:W-:-:S07]  /*2160*/  MOV R54, R91 ;  /* 0x0000005b00367202 */ /* 0x000fce0000000f00 */
[----:B------:R-:W-:Y:S05]  /*2170*/  WARPSYNC.COLLECTIVE R37, `(.L_x_14275) ;  /* 0x0000000025087348 */ /* 0x000fea0003c00000 */
[----:B------:R0:W1:Y:S02]  /*2180*/  SHFL.BFLY P1, R36, R54, R53, R52 ;  /* 0x0c00003536247389 */ /* 0x0000640000020034 */
[----:B01----:R-:W-:Y:S01]  /*2190*/  ENDCOLLECTIVE ;  /* 0x000000000000791b */ /* 0x003fe20003800000 */
.L_x_14275:
[----:B------:R-:W-:Y:S01]  /*21a0*/  HFMA2.MMA R53, -RZ, RZ, 0, 4.76837158203125e-07 ;  /* 0x00000008ff357435 */ /* 0x000fe200000001ff */
[----:B------:R-:W-:-:S05]  /*21b0*/  FADD.FTZ R91, R91, R36 ;  /* 0x000000245b5b7221 */ /* 0x000fca0000010000 */
[----:B------:R-:W-:-:S07]  /*21c0*/  MOV R54, R91 ;  /* 0x0000005b00367202 */ /* 0x000fce0000000f00 */
[----:B------:R-:W-:Y:S05]  /*21d0*/  WARPSYNC.COLLECTIVE R37, `(.L_x_14276) ;  /* 0x0000000025087348 */ /* 0x000fea0003c00000 */
[----:B------:R0:W1:Y:S02]  /*21e0*/  SHFL.BFLY P1, R36, R54, R53, R52 ;  /* 0x0c00003536247389 */ /* 0x0000640000020034 */
[----:B01----:R-:W-:Y:S01]  /*21f0*/  ENDCOLLECTIVE ;  /* 0x000000000000791b */ /* 0x003fe20003800000 */
.L_x_14276:
[----:B------:R-:W-:Y:S01]  /*2200*/  MOV R53, 0x10 ;  /* 0x0000001000357802 */ /* 0x000fe20000000f00 */
[----:B------:R-:W-:-:S07]  /*2210*/  FADD.FTZ R54, R91, R36 ;  /* 0x000000245b367221 */ /* 0x000fce0000010000 */
[----:B------:R-:W-:Y:S05]  /*2220*/  WARPSYNC.COLLECTIVE R37, `(.L_x_14277) ;  /* 0x0000000025087348 */ /* 0x000fea0003c00000 */
[----:B------:R0:W1:Y:S02]  /*2230*/  SHFL.BFLY P1, R36, R54, R53, R52 ;  /* 0x0c00003536247389 */ /* 0x0000640000020034 */
[----:B01----:R-:W-:Y:S01]  /*2240*/  ENDCOLLECTIVE ;  /* 0x000000000000791b */ /* 0x003fe20003800000 */
.L_x_14277:
[----:B------:R-:W-:Y:S05]  /*2250*/  BRA `(.L_x_14278) ;  /* 0xfffffff000847947 */ /* 0x000fea000383ffff */
.L_x_14279:
        /* <DEDUP_REMOVED lines=10> */
.L_x_23545:


//--------------------- .text._ZN10layer_norm13ln_fwd_kernelINS_13Kernel_traitsI6__halfS2_fS2_fjLj768ELj1ELj4ELj1ELj16ENS_18Kernel_traits_baseILj768ES2_S2_fS2_fjLj128EEEEELb0ELb0ELb1ELb0EEEvNS_9FwdParamsE --------------------------
	.section	.text._ZN10layer_norm13ln_fwd_kernelINS_13Kernel_traitsI6__halfS2_fS2_fjLj768ELj1ELj4ELj1ELj16ENS_18Kernel_traits_baseILj768ES2_S2_fS2_fjLj128EEEEELb0ELb0ELb1ELb0EEEvNS_9FwdParamsE,"ax",@progbits
	.align	128
        .global         _ZN10layer_norm13ln_fwd_kernelINS_13Kernel_traitsI6__halfS2_fS2_fjLj768ELj1ELj4ELj1ELj16ENS_18Kernel_traits_baseILj768ES2_S2_fS2_fjLj128EEEEELb0ELb0ELb1ELb0EEEvNS_9FwdParamsE
        .type           _ZN10layer_norm13ln_fwd_kernelINS_13Kernel_traitsI6__halfS2_fS2_fjLj768ELj1ELj4ELj1ELj16ENS_18Kernel_traits_baseILj768ES2_S2_fS2_fjLj128EEEEELb0ELb0ELb1ELb0EEEvNS_9FwdParamsE,@function
        .size           _ZN10layer_norm13ln_fwd_kernelINS_13Kernel_traitsI6__halfS2_fS2_fjLj768ELj1ELj4ELj1ELj16ENS_18Kernel_traits_baseILj768ES2_S2_fS2_fjLj128EEEEELb0ELb0ELb1ELb0EEEvNS_9FwdParamsE,(.L_x_23546 - _ZN10layer_norm13ln_fwd_kernelINS_13Kernel_traitsI6__halfS2_fS2_fjLj768ELj1ELj4ELj1ELj16ENS_18Kernel_traits_baseILj768ES2_S2_fS2_fjLj128EEEEELb0ELb0ELb1ELb0EEEvNS_9FwdParamsE)
        .other          _ZN10layer_norm13ln_fwd_kernelINS_13Kernel_traitsI6__halfS2_fS2_fjLj768ELj1ELj4ELj1ELj16ENS_18Kernel_traits_baseILj768ES2_S2_fS2_fjLj128EEEEELb0ELb0ELb1ELb0EEEvNS_9FwdParamsE,@"STO_CUDA_ENTRY STV_DEFAULT"
_ZN10layer_norm13ln_fwd_kernelINS_13Kernel_traitsI6__halfS2_fS2_fjLj768ELj1ELj4ELj1ELj16ENS_18Kernel_traits_baseILj768ES2_S2_fS2_fjLj128EEEEELb0ELb0ELb1ELb0EEEvNS_9FwdParamsE:
.text._ZN10layer_norm13ln_fwd_kernelINS_13Kernel_traitsI6__halfS2_fS2_fjLj768ELj1ELj4ELj1ELj16ENS_18Kernel_traits_baseILj768ES2_S2_fS2_fjLj128EEEEELb0ELb0ELb1ELb0EEEvNS_9FwdParamsE:
        /* <DEDUP_REMOVED lines=26> */
[----:B------:R0:W5:Y:S01]  /*01a0*/  LDG.E.128 R8, desc[UR4][R4.64] ;  /* 0x0000000404087981 */ /* 0x000162000c1e1d00 */
[----:B------:R-:W-:Y:S02]  /*01b0*/  LOP3.LUT R3, R2, 0x20, RZ, 0xfc, !PT ;  /* 0x0000002002037812 */ /* 0x000fe400078efcff */
[----:B------:R-:W-:Y:S02]  /*01c0*/  @!P0 CS2R R16, SRZ ;  /* 0x0000000000108805 */ /* 0x000fe4000001ff00 */
[----:B0-----:R-:W-:-:S07]  /*01d0*/  @!P0 CS2R R18, SRZ ;  /* 0x0000000000128805 */ /* 0x001fce000001ff00 */
.L_x_14281:
[----:B------:R-:W-:Y:S05]  /*01e0*/  BSYNC B0 ;  /* 0x0000000000007941 */ /* 0x000fea0003800000 */
.L_x_14280:
        /* <DEDUP_REMOVED lines=14> */
.L_x_14283:
[----:B------:R-:W-:Y:S05]  /*02d0*/  BSYNC B0 ;  /* 0x0000000000007941 */ /* 0x000fea0003800000 */
.L_x_14282:
        /* <DEDUP_REMOVED lines=13> */
.L_x_14285:
[----:B------:R-:W-:Y:S05]  /*03b0*/  BSYNC B0 ;  /* 0x0000000000007941 */ /* 0x000fea0003800000 */
.L_x_14284:
        /* <DEDUP_REMOVED lines=56> */
.L_x_14347:
        /* <DEDUP_REMOVED lines=60> */
[----:B-----5:R-:W-:-:S05]  /*0b00*/  HADD2.F32 R28, -RZ, R40.H0_H0 ;  /* 0x20000028ff1c7230 */ /* 0x020fca0000004100 */
[----:B------:R-:W-:-:S04]  /*0b10*/  FMUL.FTZ R28, R28, UR6 ;  /* 0x000000061c1c7c20 */ /* 0x000fc80008410000 */
[----:B------:R-:W-:-:S07]  /*0b20*/  @P5 FADD.FTZ R28, R24, R28 ;  /* 0x0000001c181c5221 */ /* 0x000fce0000010000 */
.L_x_14289:
[----:B------:R-:W-:Y:S05]  /*0b30*/  BSYNC B1 ;  /* 0x0000000000017941 */ /* 0x000fea0003800000 */
.L_x_14288:
[----:B------:R-:W-:Y:S04]  /*0b40*/  BSSY B1, `(.L_x_14290) ;  /* 0x0000005000017945 */ /* 0x000fe80003800000 */
[----:B------:R-:W-:Y:S05]  /*0b50*/  @!P6 BRA `(.L_x_14291) ;  /* 0x00000000000ce947 */ /* 0x000fea0003800000 */
[----:B-----5:R-:W-:-:S05]  /*0b60*/  HADD2.F32 R29, -RZ, R40.H1_H1 ;  /* 0x30000028ff1d7230 */ /* 0x020fca0000004100 */
[----:B------:R-:W-:-:S04]  /*0b70*/  FMUL.FTZ R29, R29, UR6 ;  /* 0x000000061d1d7c20 */ /* 0x000fc80008410000 */
[----:B------:R-:W-:-:S07]  /*0b80*/  @P5 FADD.FTZ R29, R25, R29 ;  /* 0x0000001d191d5221 */ /* 0x000fce0000010000 */
.L_x_14291:
[----:B------:R-:W-:Y:S05]  /*0b90*/  BSYNC B1 ;  /* 0x0000000000017941 */ /* 0x000fea0003800000 */
.L_x_14290:
[----:B------:R-:W-:Y:S04]  /*0ba0*/  BSSY B1, `(.L_x_14292) ;  /* 0x0000005000017945 */ /* 0x000fe80003800000 */
[----:B------:R-:W-:Y:S05]  /*0bb0*/  @!P6 BRA `(.L_x_14293) ;  /* 0x00000000000ce947 */ /* 0x000fea0003800000 */
[----:B-----5:R-:W-:-:S05]  /*0bc0*/  HADD2.F32 R30, -RZ, R41.H0_H0 ;  /* 0x20000029ff1e7230 */ /* 0x020fca0000004100 */
[----:B------:R-:W-:-:S04]  /*0bd0*/  FMUL.FTZ R30, R30, UR6 ;  /* 0x000000061e1e7c20 */ /* 0x000fc80008410000 */
[----:B------:R-:W-:-:S07]  /*0be0*/  @P5 FADD.FTZ R30, R26, R30 ;  /* 0x0000001e1a1e5221 */ /* 0x000fce0000010000 */
.L_x_14293:
[----:B------:R-:W-:Y:S05]  /*0bf0*/  BSYNC B1 ;  /* 0x0000000000017941 */ /* 0x000fea0003800000 */
.L_x_14292:
[----:B------:R-:W-:Y:S04]  /*0c00*/  BSSY B1, `(.L_x_14294) ;  /* 0x0000005000017945 */ /* 0x000fe80003800000 */
[----:B------:R-:W-:Y:S05]  /*0c10*/  @!P6 BRA `(.L_x_14295) ;  /* 0x00000000000ce947 */ /* 0x000fea0003800000 */
[----:B-----5:R-:W-:-:S05]  /*0c20*/  HADD2.F32 R31, -RZ, R41.H1_H1 ;  /* 0x30000029ff1f7230 */ /* 0x020fca0000004100 */
[----:B------:R-:W-:-:S04]  /*0c30*/  FMUL.FTZ R31, R31, UR6 ;  /* 0x000000061f1f7c20 */ /* 0x000fc80008410000 */
[----:B------:R-:W-:-:S07]  /*0c40*/  @P5 FADD.FTZ R31, R27, R31 ;  /* 0x0000001f1b1f5221 */ /* 0x000fce0000010000 */
.L_x_14295:
[----:B------:R-:W-:Y:S05]  /*0c50*/  BSYNC B1 ;  /* 0x0000000000017941 */ /* 0x000fea0003800000 */
.L_x_14294:
[----:B------:R-:W-:Y:S04]  /*0c60*/  BSSY B1, `(.L_x_14296) ;  /* 0x0000005000017945 */ /* 0x000fe80003800000 */
[----:B------:R-:W-:Y:S05]  /*0c70*/  @!P6 BRA `(.L_x_14297) ;  /* 0x00000000000ce947 */ /* 0x000fea0003800000 */
[----:B-----5:R-:W-:-:S05]  /*0c80*/  HADD2.F32 R36, -RZ, R42.H0_H0 ;  /* 0x2000002aff247230 */ /* 0x020fca0000004100 */
[----:B------:R-:W-:-:S04]  /*0c90*/  FMUL.FTZ R36, R36, UR6 ;  /* 0x0000000624247c20 */ /* 0x000fc80008410000 */
[----:B------:R-:W-:-:S07]  /*0ca0*/  @P5 FADD.FTZ R36, R32, R36 ;  /* 0x0000002420245221 */ /* 0x000fce0000010000 */
.L_x_14297:
[----:B------:R-:W-:Y:S05]  /*0cb0*/  BSYNC B1 ;  /* 0x0000000000017941 */ /* 0x000fea0003800000 */
.L_x_14296:
[----:B------:R-:W-:Y:S04]  /*0cc0*/  BSSY B1, `(.L_x_14298) ;  /* 0x0000005000017945 */ /* 0x000fe80003800000 */
[----:B------:R-:W-:Y:S05]  /*0cd0*/  @!P6 BRA `(.L_x_14299) ;  /* 0x00000000000ce947 */ /* 0x000fea0003800000 */
[----:B-----5:R-:W-:-:S05]  /*0ce0*/  HADD2.F32 R37, -RZ, R42.H1_H1 ;  /* 0x3000002aff257230 */ /* 0x020fca0000004100 */
[----:B------:R-:W-:-:S04]  /*0cf0*/  FMUL.FTZ R37, R37, UR6 ;  /* 0x0000000625257c20 */ /* 0x000fc80008410000 */
[----:B------:R-:W-:-:S07]  /*0d00*/  @P5 FADD.FTZ R37, R33, R37 ;  /* 0x0000002521255221 */ /* 0x000fce0000010000 */
.L_x_14299:
[----:B------:R-:W-:Y:S05]  /*0d10*/  BSYNC B1 ;  /* 0x0000000000017941 */ /* 0x000fea0003800000 */
.L_x_14298:
[----:B------:R-:W-:Y:S04]  /*0d20*/  BSSY B1, `(.L_x_14300) ;  /* 0x0000005000017945 */ /* 0x000fe80003800000 */
[----:B------:R-:W-:Y:S05]  /*0d30*/  @!P6 BRA `(.L_x_14301) ;  /* 0x00000000000ce947 */ /* 0x000fea0003800000 */
[----:B-----5:R-:W-:-:S05]  /*0d40*/  HADD2.F32 R38, -RZ, R43.H0_H0 ;  /* 0x2000002bff267230 */ /* 0x020fca0000004100 */
[----:B------:R-:W-:-:S04]  /*0d50*/  FMUL.FTZ R38, R38, UR6 ;  /* 0x0000000626267c20 */ /* 0x000fc80008410000 */
[----:B------:R-:W-:-:S07]  /*0d60*/  @P5 FADD.FTZ R38, R34, R38 ;  /* 0x0000002622265221 */ /* 0x000fce0000010000 */
.L_x_14301:
[----:B------:R-:W-:Y:S05]  /*0d70*/  BSYNC B1 ;  /* 0x0000000000017941 */ /* 0x000fea0003800000 */
.L_x_14300:
[----:B------:R-:W-:Y:S04]  /*0d80*/  BSSY B1, `(.L_x_14302) ;  /* 0x0000005000017945 */ /* 0x000fe80003800000 */
[----:B------:R-:W-:Y:S05]  /*0d90*/  @!P6 BRA `(.L_x_14303) ;  /* 0x00000000000ce947 */ /* 0x000fea0003800000 */
[----:B-----5:R-:W-:-:S05]  /*0da0*/  HADD2.F32 R39, -RZ, R43.H1_H1 ;  /* 0x3000002bff277230 */ /* 0x020fca0000004100 */
[----:B------:R-:W-:-:S04]  /*0db0*/  FMUL.FTZ R39, R39, UR6 ;  /* 0x0000000627277c20 */ /* 0x000fc80008410000 */
[----:B------:R-:W-:-:S07]  /*0dc0*/  @P5 FADD.FTZ R39, R35, R39 ;  /* 0x0000002723275221 */ /* 0x000fce0000010000 */
.L_x_14303:
[----:B------:R-:W-:Y:S05]  /*0dd0*/  BSYNC B1 ;  /* 0x0000000000017941 */ /* 0x000fea0003800000 */
.L_x_14302:
[----:B------:R0:W-:Y:S01]  /*0de0*/  STG.E.128 desc[UR4][R60.64], R28 ;  /* 0x0000001c3c007986 */ /* 0x0001e2000c101d04 */
[----:B------:R-:W-:Y:S02]  /*0df0*/  IADD3 R99, R99, 0x20, RZ ;  /* 0x0000002063637810 */ /* 0x000fe40007ffe0ff */
[----:B------:R-:W-:Y:S01]  /*0e00*/  IADD3 R95, R95, 0x20, RZ ;  /* 0x000000205f5f7810 */ /* 0x000fe20007ffe0ff */
[----:B------:R0:W-:Y:S06]  /*0e10*/  STG.E.128 desc[UR4][R60.64+0x10], R36 ;  /* 0x000010243c007986 */ /* 0x0001ec000c101d04 */
.L_x_14287:
[----:B------:R-:W-:Y:S05]  /*0e20*/  BSYNC B0 ;  /* 0x0000000000007941 */ /* 0x000fea0003800000 */
.L_x_14286:
        /* <DEDUP_REMOVED lines=41> */
[----:B-----5:R-:W-:-:S05]  /*10c0*/  HADD2.F32 R44, -RZ, R40.H0_H0 ;  /* 0x20000028ff2c7230 */ /* 0x020fca0000004100 */
[----:B------:R-:W-:-:S04]  /*10d0*/  FMUL.FTZ R44, R44, UR6 ;  /* 0x000000062c2c7c20 */ /* 0x000fc80008410000 */
[----:B------:R-:W-:-:S07]  /*10e0*/  @P5 FADD.FTZ R44, R24, R44 ;  /* 0x0000002c182c5221 */ /* 0x000fce0000010000 */
.L_x_14307:
[----:B------:R-:W-:Y:S05]  /*10f0*/  BSYNC B1 ;  /* 0x0000000000017941 */ /* 0x000fea0003800000 */
.L_x_14306:
[----:B------:R-:W-:Y:S04]  /*1100*/  BSSY B1, `(.L_x_14308) ;  /* 0x0000005000017945 */ /* 0x000fe80003800000 */
[----:B------:R-:W-:Y:S05]  /*1110*/  @!P6 BRA `(.L_x_14309) ;  /* 0x00000000000ce947 */ /* 0x000fea0003800000 */
[----:B-----5:R-:W-:-:S05]  /*1120*/  HADD2.F32 R45, -RZ, R40.H1_H1 ;  /* 0x30000028ff2d7230 */ /* 0x020fca0000004100 */
[----:B------:R-:W-:-:S04]  /*1130*/  FMUL.FTZ R45, R45, UR6 ;  /* 0x000000062d2d7c20 */ /* 0x000fc80008410000 */
[----:B------:R-:W-:-:S07]  /*1140*/  @P5 FADD.FTZ R45, R25, R45 ;  /* 0x0000002d192d5221 */ /* 0x000fce0000010000 */
.L_x_14309:
[----:B------:R-:W-:Y:S05]  /*1150*/  BSYNC B1 ;  /* 0x0000000000017941 */ /* 0x000fea0003800000 */
.L_x_14308:
[----:B------:R-:W-:Y:S04]  /*1160*/  BSSY B1, `(.L_x_14310) ;  /* 0x0000005000017945 */ /* 0x000fe80003800000 */
[----:B------:R-:W-:Y:S05]  /*1170*/  @!P6 BRA `(.L_x_14311) ;  /* 0x00000000000ce947 */ /* 0x000fea0003800000 */
[----:B-----5:R-:W-:-:S05]  /*1180*/  HADD2.F32 R46, -RZ, R41.H0_H0 ;  /* 0x20000029ff2e7230 */ /* 0x020fca0000004100 */
[----:B------:R-:W-:-:S04]  /*1190*/  FMUL.FTZ R46, R46, UR6 ;  /* 0x000000062e2e7c20 */ /* 0x000fc80008410000 */
[----:B------:R-:W-:-:S07]  /*11a0*/  @P5 FADD.FTZ R46, R26, R46 ;  /* 0x0000002e1a2e5221 */ /* 0x000fce0000010000 */
.L_x_14311:
[----:B------:R-:W-:Y:S05]  /*11b0*/  BSYNC B1 ;  /* 0x0000000000017941 */ /* 0x000fea0003800000 */
.L_x_14310:
[----:B------:R-:W-:Y:S04]  /*11c0*/  BSSY B1, `(.L_x_14312) ;  /* 0x0000005000017945 */ /* 0x000fe80003800000 */
[----:B------:R-:W-:Y:S05]  /*11d0*/  @!P6 BRA `(.L_x_14313) ;  /* 0x00000000000ce947 */ /* 0x000fea0003800000 */
[----:B-----5:R-:W-:-:S05]  /*11e0*/  HADD2.F32 R47, -RZ, R41.H1_H1 ;  /* 0x30000029ff2f7230 */ /* 0x020fca0000004100 */
[----:B------:R-:W-:-:S04]  /*11f0*/  FMUL.FTZ R47, R47, UR6 ;  /* 0x000000062f2f7c20 */ /* 0x000fc80008410000 */
[----:B------:R-:W-:-:S07]  /*1200*/  @P5 FADD.FTZ R47, R27, R47 ;  /* 0x0000002f1b2f5221 */ /* 0x000fce0000010000 */
.L_x_14313:
[----:B------:R-:W-:Y:S05]  /*1210*/  BSYNC B1 ;  /* 0x0000000000017941 */ /* 0x000fea0003800000 */
.L_x_14312:
[----:B------:R-:W-:Y:S04]  /*1220*/  BSSY B1, `(.L_x_14314) ;  /* 0x0000005000017945 */ /* 0x000fe80003800000 */
[----:B------:R-:W-:Y:S05]  /*1230*/  @!P6 BRA `(.L_x_14315) ;  /* 0x00000000000ce947 */ /* 0x000fea0003800000 */
[----:B-----5:R-:W-:-:S05]  /*1240*/  HADD2.F32 R48, -RZ, R42.H0_H0 ;  /* 0x2000002aff307230 */ /* 0x020fca0000004100 */
[----:B------:R-:W-:-:S04]  /*1250*/  FMUL.FTZ R48, R48, UR6 ;  /* 0x0000000630307c20 */ /* 0x000fc80008410000 */
[----:B------:R-:W-:-:S07]  /*1260*/  @P5 FADD.FTZ R48, R32, R48 ;  /* 0x0000003020305221 */ /* 0x000fce0000010000 */
.L_x_14315:
[----:B------:R-:W-:Y:S05]  /*1270*/  BSYNC B1 ;  /* 0x0000000000017941 */ /* 0x000fea0003800000 */
.L_x_14314:
[----:B------:R-:W-:Y:S04]  /*1280*/  BSSY B1, `(.L_x_14316) ;  /* 0x0000005000017945 */ /* 0x000fe80003800000 */
[----:B------:R-:W-:Y:S05]  /*1290*/  @!P6 BRA `(.L_x_14317) ;  /* 0x00000000000ce947 */ /* 0x000fea0003800000 */
[----:B-----5:R-:W-:-:S05]  /*12a0*/  HADD2.F32 R49, -RZ, R42.H1_H1 ;  /* 0x3000002aff317230 */ /* 0x020fca0000004100 */
[----:B------:R-:W-:-:S04]  /*12b0*/  FMUL.FTZ R49, R49, UR6 ;  /* 0x0000000631317c20 */ /* 0x000fc80008410000 */
[----:B------:R-:W-:-:S07]  /*12c0*/  @P5 FADD.FTZ R49, R33, R49 ;  /* 0x0000003121315221 */ /* 0x000fce0000010000 */
.L_x_14317:
[----:B------:R-:W-:Y:S05]  /*12d0*/  BSYNC B1 ;  /* 0x0000000000017941 */ /* 0x000fea0003800000 */
.L_x_14316:
[----:B------:R-:W-:Y:S04]  /*12e0*/  BSSY B1, `(.L_x_14318) ;  /* 0x0000005000017945 */ /* 0x000fe80003800000 */
[----:B------:R-:W-:Y:S05]  /*12f0*/  @!P6 BRA `(.L_x_14319) ;  /* 0x00000000000ce947 */ /* 0x000fea0003800000 */
[----:B-----5:R-:W-:-:S05]  /*1300*/  HADD2.F32 R50, -RZ, R43.H0_H0 ;  /* 0x2000002bff327230 */ /* 0x020fca0000004100 */
[----:B------:R-:W-:-:S04]  /*1310*/  FMUL.FTZ R50, R50, UR6 ;  /* 0x0000000632327c20 */ /* 0x000fc80008410000 */
[----:B------:R-:W-:-:S07]  /*1320*/  @P5 FADD.FTZ R50, R34, R50 ;  /* 0x0000003222325221 */ /* 0x000fce0000010000 */
.L_x_14319:
[----:B------:R-:W-:Y:S05]  /*1330*/  BSYNC B1 ;  /* 0x0000000000017941 */ /* 0x000fea0003800000 */
.L_x_14318:
[----:B------:R-:W-:Y:S04]  /*1340*/  BSSY B1, `(.L_x_14320) ;  /* 0x0000005000017945 */ /* 0x000fe80003800000 */
[----:B------:R-:W-:Y:S05]  /*1350*/  @!P6 BRA `(.L_x_14321) ;  /* 0x00000000000ce947 */ /* 0x000fea0003800000 */
[----:B-----5:R-:W-:-:S05]  /*1360*/  HADD2.F32 R51, -RZ, R43.H1_H1 ;  /* 0x3000002bff337230 */ /* 0x020fca0000004100 */
[----:B------:R-:W-:-:S04]  /*1370*/  FMUL.FTZ R51, R51, UR6 ;  /* 0x0000000633337c20 */ /* 0x000fc80008410000 */
[----:B------:R-:W-:-:S07]  /*1380*/  @P5 FADD.FTZ R51, R35, R51 ;  /* 0x0000003323335221 */ /* 0x000fce0000010000 */
.L_x_14321:
[----:B------:R-:W-:Y:S05]  /*1390*/  BSYNC B1 ;  /* 0x0000000000017941 */ /* 0x000fea0003800000 */
.L_x_14320:
[----:B------:R1:W-:Y:S01]  /*13a0*/  STG.E.128 desc[UR4][R60.64], R44 ;  /* 0x0000002c3c007986 */ /* 0x0003e2000c101d04 */
[----:B------:R-:W-:Y:S02]  /*13b0*/  IADD3 R99, R99, 0x20, RZ ;  /* 0x0000002063637810 */ /* 0x000fe40007ffe0ff */
[----:B------:R-:W-:Y:S01]  /*13c0*/  IADD3 R95, R95, 0x20, RZ ;  /* 0x000000205f5f7810 */ /* 0x000fe20007ffe0ff */
[----:B------:R1:W-:Y:S06]  /*13d0*/  STG.E.128 desc[UR4][R60.64+0x10], R48 ;  /* 0x000010303c007986 */ /* 0x0003ec000c101d04 */
.L_x_14305:
[----:B------:R-:W-:Y:S05]  /*13e0*/  BSYNC B0 ;  /* 0x0000000000007941 */ /* 0x000fea0003800000 */
.L_x_14304:
        /* <DEDUP_REMOVED lines=41> */
[----:B-----5:R-:W-:-:S05]  /*1680*/  HADD2.F32 R52, -RZ, R40.H0_H0 ;  /* 0x20000028ff347230 */ /* 0x020fca0000004100 */
[----:B------:R-:W-:-:S04]  /*1690*/  FMUL.FTZ R52, R52, UR6 ;  /* 0x0000000634347c20 */ /* 0x000fc80008410000 */
[----:B------:R-:W-:-:S07]  /*16a0*/  @P0 FADD.FTZ R52, R24, R52 ;  /* 0x0000003418340221 */ /* 0x000fce0000010000 */
.L_x_14325:
[----:B------:R-:W-:Y:S05]  /*16b0*/  BSYNC B1 ;  /* 0x0000000000017941 */ /* 0x000fea0003800000 */
.L_x_14324:
[----:B------:R-:W-:Y:S04]  /*16c0*/  BSSY B1, `(.L_x_14326) ;  /* 0x0000005000017945 */ /* 0x000fe80003800000 */
[----:B------:R-:W-:Y:S05]  /*16d0*/  @!P5 BRA `(.L_x_14327) ;  /* 0x00000000000cd947 */ /* 0x000fea0003800000 */
[----:B-----5:R-:W-:-:S05]  /*16e0*/  HADD2.F32 R53, -RZ, R40.H1_H1 ;  /* 0x30000028ff357230 */ /* 0x020fca0000004100 */
[----:B------:R-:W-:-:S04]  /*16f0*/  FMUL.FTZ R53, R53, UR6 ;  /* 0x0000000635357c20 */ /* 0x000fc80008410000 */
[----:B------:R-:W-:-:S07]  /*1700*/  @P0 FADD.FTZ R53, R25, R53 ;  /* 0x0000003519350221 */ /* 0x000fce0000010000 */
.L_x_14327:
[----:B------:R-:W-:Y:S05]  /*1710*/  BSYNC B1 ;  /* 0x0000000000017941 */ /* 0x000fea0003800000 */
.L_x_14326:
[----:B------:R-:W-:Y:S04]  /*1720*/  BSSY B1, `(.L_x_14328) ;  /* 0x0000005000017945 */ /* 0x000fe80003800000 */
[----:B------:R-:W-:Y:S05]  /*1730*/  @!P5 BRA `(.L_x_14329) ;  /* 0x00000000000cd947 */ /* 0x000fea0003800000 */
[----:B-----5:R-:W-:-:S05]  /*1740*/  HADD2.F32 R54, -RZ, R41.H0_H0 ;  /* 0x20000029ff367230 */ /* 0x020fca0000004100 */
[----:B------:R-:W-:-:S04]  /*1750*/  FMUL.FTZ R54, R54, UR6 ;  /* 0x0000000636367c20 */ /* 0x000fc80008410000 */
[----:B------:R-:W-:-:S07]  /*1760*/  @P0 FADD.FTZ R54, R26, R54 ;  /* 0x000000361a360221 */ /* 0x000fce0000010000 */
.L_x_14329:
[----:B------:R-:W-:Y:S05]  /*1770*/  BSYNC B1 ;  /* 0x0000000000017941 */ /* 0x000fea0003800000 */
.L_x_14328:
[----:B------:R-:W-:Y:S04]  /*1780*/  BSSY B1, `(.L_x_14330) ;  /* 0x0000005000017945 */ /* 0x000fe80003800000 */
[----:B------:R-:W-:Y:S05]  /*1790*/  @!P5 BRA `(.L_x_14331) ;  /* 0x00000000000cd947 */ /* 0x000fea0003800000 */
[----:B-----5:R-:W-:-:S05]  /*17a0*/  HADD2.F32 R55, -RZ, R41.H1_H1 ;  /* 0x30000029ff377230 */ /* 0x020fca0000004100 */
[----:B------:R-:W-:-:S04]  /*17b0*/  FMUL.FTZ R55, R55, UR6 ;  /* 0x0000000637377c20 */ /* 0x000fc80008410000 */
[----:B------:R-:W-:-:S07]  /*17c0*/  @P0 FADD.FTZ R55, R27, R55 ;  /* 0x000000371b370221 */ /* 0x000fce0000010000 */
.L_x_14331:
[----:B------:R-:W-:Y:S05]  /*17d0*/  BSYNC B1 ;  /* 0x0000000000017941 */ /* 0x000fea0003800000 */
.L_x_14330:
[----:B------:R-:W-:Y:S04]  /*17e0*/  BSSY B1, `(.L_x_14332) ;  /* 0x0000005000017945 */ /* 0x000fe80003800000 */
[----:B------:R-:W-:Y:S05]  /*17f0*/  @!P5 BRA `(.L_x_14333) ;  /* 0x00000000000cd947 */ /* 0x000fea0003800000 */
[----:B-----5:R-:W-:-:S05]  /*1800*/  HADD2.F32 R56, -RZ, R42.H0_H0 ;  /* 0x2000002aff387230 */ /* 0x020fca0000004100 */
[----:B------:R-:W-:-:S04]  /*1810*/  FMUL.FTZ R56, R56, UR6 ;  /* 0x0000000638387c20 */ /* 0x000fc80008410000 */
[----:B------:R-:W-:-:S07]  /*1820*/  @P0 FADD.FTZ R56, R32, R56 ;  /* 0x0000003820380221 */ /* 0x000fce0000010000 */
.L_x_14333:
[----:B------:R-:W-:Y:S05]  /*1830*/  BSYNC B1 ;  /* 0x0000000000017941 */ /* 0x000fea0003800000 */
.L_x_14332:
[----:B------:R-:W-:Y:S04]  /*1840*/  BSSY B1, `(.L_x_14334) ;  /* 0x0000005000017945 */ /* 0x000fe80003800000 */
[----:B------:R-:W-:Y:S05]  /*1850*/  @!P5 BRA `(.L_x_14335) ;  /* 0x00000000000cd947 */ /* 0x000fea0003800000 */
[----:B-----5:R-:W-:-:S05]  /*1860*/  HADD2.F32 R57, -RZ, R42.H1_H1 ;  /* 0x3000002aff397230 */ /* 0x020fca0000004100 */
[----:B------:R-:W-:-:S04]  /*1870*/  FMUL.FTZ R57, R57, UR6 ;  /* 0x0000000639397c20 */ /* 0x000fc80008410000 */
[----:B------:R-:W-:-:S07]  /*1880*/  @P0 FADD.FTZ R57, R33, R57 ;  /* 0x0000003921390221 */ /* 0x000fce0000010000 */
.L_x_14335:
[----:B------:R-:W-:Y:S05]  /*1890*/  BSYNC B1 ;  /* 0x0000000000017941 */ /* 0x000fea0003800000 */
.L_x_14334:
[----:B------:R-:W-:Y:S04]  /*18a0*/  BSSY B1, `(.L_x_14336) ;  /* 0x0000005000017945 */ /* 0x000fe80003800000 */
[----:B------:R-:W-:Y:S05]  /*18b0*/  @!P5 BRA `(.L_x_14337) ;  /* 0x00000000000cd947 */ /* 0x000fea0003800000 */
[----:B-----5:R-:W-:-:S05]  /*18c0*/  HADD2.F32 R58, -RZ, R43.H0_H0 ;  /* 0x2000002bff3a7230 */ /* 0x020fca0000004100 */
[----:B------:R-:W-:-:S04]  /*18d0*/  FMUL.FTZ R58, R58, UR6 ;  /* 0x000000063a3a7c20 */ /* 0x000fc80008410000 */
[----:B------:R-:W-:-:S07]  /*18e0*/  @P0 FADD.FTZ R58, R34, R58 ;  /* 0x0000003a223a0221 */ /* 0x000fce0000010000 */
.L_x_14337:
[----:B------:R-:W-:Y:S05]  /*18f0*/  BSYNC B1 ;  /* 0x0000000000017941 */ /* 0x000fea0003800000 */
.L_x_14336:
[----:B------:R-:W-:Y:S04]  /*1900*/  BSSY B1, `(.L_x_14338) ;  /* 0x0000005000017945 */ /* 0x000fe80003800000 */
[----:B------:R-:W-:Y:S05]  /*1910*/  @!P5 BRA `(.L_x_14339) ;  /* 0x00000000000cd947 */ /* 0x000fea0003800000 */
[----:B-----5:R-:W-:-:S05]  /*1920*/  HADD2.F32 R59, -RZ, R43.H1_H1 ;  /* 0x3000002bff3b7230 */ /* 0x020fca0000004100 */
[----:B------:R-:W-:-:S04]  /*1930*/  FMUL.FTZ R59, R59, UR6 ;  /* 0x000000063b3b7c20 */ /* 0x000fc80008410000 */
[----:B------:R-:W-:-:S07]  /*1940*/  @P0 FADD.FTZ R59, R35, R59 ;  /* 0x0000003b233b0221 */ /* 0x000fce0000010000 */
.L_x_14339:
[----:B------:R-:W-:Y:S05]  /*1950*/  BSYNC B1 ;  /* 0x0000000000017941 */ /* 0x000fea0003800000 */
.L_x_14338:
[----:B------:R2:W-:Y:S04]  /*1960*/  STG.E.128 desc[UR4][R62.64], R52 ;  /* 0x000000343e007986 */ /* 0x0005e8000c101d04 */
[----:B------:R2:W-:Y:S02]  /*1970*/  STG.E.128 desc[UR4][R62.64+0x10], R56 ;  /* 0x000010383e007986 */ /* 0x0005e4000c101d04 */
.L_x_14323:
[----:B------:R-:W-:Y:S05]  /*1980*/  BSYNC B0 ;  /* 0x0000000000007941 */ /* 0x000fea0003800000 */
.L_x_14322:
        /* <DEDUP_REMOVED lines=99> */
.L_x_14359:
        /* <DEDUP_REMOVED lines=59> */
.L_x_14344:
[----:B------:R-:W-:Y:S05]  /*2370*/  BSYNC B1 ;  /* 0x0000000000017941 */ /* 0x000fea0003800000 */
.L_x_14343:
        /* <DEDUP_REMOVED lines=34> */
.L_x_14346:
[----:B------:R-:W-:Y:S05]  /*25a0*/  BSYNC B1 ;  /* 0x0000000000017941 */ /* 0x000fea0003800000 */
.L_x_14345:
        /* <DEDUP_REMOVED lines=32> */
.L_x_14342:
[----:B------:R-:W-:Y:S05]  /*27b0*/  BSYNC B0 ;  /* 0x0000000000007941 */ /* 0x000fea0003800000 */
.L_x_14341:
[----:B012---:R-:W0:Y:S02]  /*27c0*/  LDC.64 R60, c[0x0][0x210] ;  /* 0x00008400ff3c7b82 */ /* 0x007e240000000a00 */
[----:B0-----:R-:W-:-:S04]  /*27d0*/  LEA R91, R60, R91, 0x2 ;  /* 0x0000005b3c5b7211 */ /* 0x001fc800078e10ff */
[----:B------:R-:W-:-:S13]  /*27e0*/  ISETP.GE.AND P0, PT, R91, R61, PT ;  /* 0x0000003d5b00720c */ /* 0x000fda0003f06270 */
[----:B------:R-:W-:Y:S05]  /*27f0*/  @!P0 BRA `(.L_x_14347) ;  /* 0xffffffdc00d08947 */ /* 0x000fea000383ffff */
[----:B------:R-:W-:Y:S05]  /*2800*/  EXIT ;  /* 0x000000000000794d */ /* 0x000fea0003800000 */
.L_x_14340:
        /* <DEDUP_REMOVED lines=8> */
.L_x_14349:
[----:B------:R-:W-:Y:S05]  /*2890*/  BSYNC B0 ;  /* 0x0000000000007941 */ /* 0x000fea0003800000 */
.L_x_14348:
        /* <DEDUP_REMOVED lines=10> */
.L_x_14350:
[----:B------:R-:W-:Y:S01]  /*2940*/  HFMA2.MMA R102, -RZ, RZ, 0, 2.384185791015625e-07 ;  /* 0x00000004ff667435 */ /* 0x000fe200000001ff */
[----:B------:R-:W-:-:S05]  /*2950*/  MOV R63, R101 ;  /* 0x00000065003f7202 */ /* 0x000fca0000000f00 */
[----:B------:R-:W-:-:S05]  /*2960*/  FADD.FTZ R63, R62, R63 ;  /* 0x0000003f3e3f7221 */ /* 0x000fca0000010000 */
[----:B------:R-:W-:-:S07]  /*2970*/  MOV R103, R63 ;  /* 0x0000003f00677202 */ /* 0x000fce0000000f00 */
[----:B------:R-:W-:Y:S05]  /*2980*/  WARPSYNC.COLLECTIVE R100, `(.L_x_14351) ;  /* 0x0000000064087348 */ /* 0x000fea0003c00000 */
[----:B------:R0:W1:Y:S02]  /*2990*/  SHFL.BFLY P5, R101, R103, R102, R105 ;  /* 0x0c00006667657389 */ /* 0x00006400000a0069 */
[----:B01----:R-:W-:Y:S01]  /*29a0*/  ENDCOLLECTIVE ;  /* 0x000000000000791b */ /* 0x003fe20003800000 */
.L_x_14351:
[----:B------:R-:W-:Y:S01]  /*29b0*/  HFMA2.MMA R102, -RZ, RZ, 0, 4.76837158203125e-07 ;  /* 0x00000008ff667435 */ /* 0x000fe200000001ff */
[----:B------:R-:W-:-:S05]  /*29c0*/  MOV R60, R101 ;  /* 0x00000065003c7202 */ /* 0x000fca0000000f00 */
[----:B------:R-:W-:-:S05]  /*29d0*/  FADD.FTZ R98, R63, R60 ;  /* 0x0000003c3f627221 */ /* 0x000fca0000010000 */
[----:B------:R-:W-:-:S07]  /*29e0*/  MOV R103, R98 ;  /* 0x0000006200677202 */ /* 0x000fce0000000f00 */
[----:B------:R-:W-:Y:S05]  /*29f0*/  WARPSYNC.COLLECTIVE R100, `(.L_x_14352) ;  /* 0x0000000064087348 */ /* 0x000fea0003c00000 */
[----:B------:R0:W1:Y:S02]  /*2a00*/  SHFL.BFLY P5, R101, R103, R102, R105 ;  /* 0x0c00006667657389 */ /* 0x00006400000a0069 */
[----:B01----:R-:W-:Y:S01]  /*2a10*/  ENDCOLLECTIVE ;  /* 0x000000000000791b */ /* 0x003fe20003800000 */
.L_x_14352:
[----:B------:R-:W-:Y:S01]  /*2a20*/  HFMA2.MMA R102, -RZ, RZ, 0, 9.5367431640625e-07 ;  /* 0x00000010ff667435 */ /* 0x000fe200000001ff */
[----:B------:R-:W-:-:S05]  /*2a30*/  MOV R95, R101 ;  /* 0x00000065005f7202 */ /* 0x000fca0000000f00 */
[----:B------:R-:W-:-:S05]  /*2a40*/  FADD.FTZ R99, R98, R95 ;  /* 0x0000005f62637221 */ /* 0x000fca0000010000 */
[----:B------:R-:W-:-:S07]  /*2a50*/  MOV R103, R99 ;  /* 0x0000006300677202 */ /* 0x000fce0000000f00 */
[----:B------:R-:W-:Y:S05]  /*2a60*/  WARPSYNC.COLLECTIVE R100, `(.L_x_14353) ;  /* 0x0000000064087348 */ /* 0x000fea0003c00000 */
[----:B------:R0:W1:Y:S02]  /*2a70*/  SHFL.BFLY P5, R101, R103, R102, R105 ;  /* 0x0c00006667657389 */ /* 0x00006400000a0069 */
[----:B01----:R-:W-:Y:S01]  /*2a80*/  ENDCOLLECTIVE ;  /* 0x000000000000791b */ /* 0x003fe20003800000 */
.L_x_14353:
        /* <DEDUP_REMOVED lines=57> */
.L_x_14354:
[----:B------:R-:W-:Y:S01]  /*2e20*/  HFMA2.MMA R102, -RZ, RZ, 0, 1.1920928955078125e-07 ;  /* 0x00000002ff667435 */ /* 0x000fe200000001ff */
[----:B------:R-:W-:-:S05]  /*2e30*/  MOV R61, R101 ;  /* 0x00000065003d7202 */ /* 0x000fca0000000f00 */
[----:B------:R-:W-:-:S05]  /*2e40*/  FADD.FTZ R61, R60, R61 ;  /* 0x0000003d3c3d7221 */ /* 0x000fca0000010000 */
[----:B------:R-:W-:-:S07]  /*2e50*/  MOV R103, R61 ;  /* 0x0000003d00677202 */ /* 0x000fce0000000f00 */
[----:B------:R-:W-:Y:S05]  /*2e60*/  WARPSYNC.COLLECTIVE R100, `(.L_x_14355) ;  /* 0x0000000064087348 */ /* 0x000fea0003c00000 */
[----:B------:R0:W1:Y:S02]  /*2e70*/  SHFL.BFLY P5, R101, R103, R102, R105 ;  /* 0x0c00006667657389 */ /* 0x00006400000a0069 */
[----:B01----:R-:W-:Y:S01]  /*2e80*/  ENDCOLLECTIVE ;  /* 0x000000000000791b */ /* 0x003fe20003800000 */
.L_x_14355:
[----:B------:R-:W-:Y:S01]  /*2e90*/  HFMA2.MMA R102, -RZ, RZ, 0, 2.384185791015625e-07 ;  /* 0x00000004ff667435 */ /* 0x000fe200000001ff */
[----:B------:R-:W-:-:S05]  /*2ea0*/  MOV R62, R101 ;  /* 0x00000065003e7202 */ /* 0x000fca0000000f00 */
[----:B------:R-:W-:-:S05]  /*2eb0*/  FADD.FTZ R62, R61, R62 ;  /* 0x0000003e3d3e7221 */ /* 0x000fca0000010000 */
[----:B------:R-:W-:-:S07]  /*2ec0*/  MOV R103, R62 ;  /* 0x0000003e00677202 */ /* 0x000fce0000000f00 */
[----:B------:R-:W-:Y:S05]  /*2ed0*/  WARPSYNC.COLLECTIVE R100, `(.L_x_14356) ;  /* 0x0000000064087348 */ /* 0x000fea0003c00000 */
[----:B------:R0:W1:Y:S02]  /*2ee0*/  SHFL.BFLY P5, R101, R103, R102, R105 ;  /* 0x0c00006667657389 */ /* 0x00006400000a0069 */
[----:B01----:R-:W-:Y:S01]  /*2ef0*/  ENDCOLLECTIVE ;  /* 0x000000000000791b */ /* 0x003fe20003800000 */
.L_x_14356:
[----:B------:R-:W-:Y:S01]  /*2f00*/  HFMA2.MMA R102, -RZ, RZ, 0, 4.76837158203125e-07 ;  /* 0x00000008ff667435 */ /* 0x000fe200000001ff */
[----:B------:R-:W-:-:S05]  /*2f10*/  MOV R63, R101 ;  /* 0x00000065003f7202 */ /* 0x000fca0000000f00 */
[----:B------:R-:W-:-:S05]  /*2f20*/  FADD.FTZ R63, R62, R63 ;  /* 0x0000003f3e3f7221 */ /* 0x000fca0000010000 */
[----:B------:R-:W-:-:S07]  /*2f30*/  MOV R103, R63 ;  /* 0x0000003f00677202 */ /* 0x000fce0000000f00 */
[----:B------:R-:W-:Y:S05]  /*2f40*/  WARPSYNC.COLLECTIVE R100, `(.L_x_14357) ;  /* 0x0000000064087348 */ /* 0x000fea0003c00000 */
[----:B------:R0:W1:Y:S02]  /*2f50*/  SHFL.BFLY P5, R101, R103, R102, R105 ;  /* 0x0c00006667657389 */ /* 0x00006400000a0069 */
[----:B01----:R-:W-:Y:S01]  /*2f60*/  ENDCOLLECTIVE ;  /* 0x000000000000791b */ /* 0x003fe20003800000 */
.L_x_14357:
[----:B------:R-:W-:Y:S01]  /*2f70*/  HFMA2.MMA R102, -RZ, RZ, 0, 9.5367431640625e-07 ;  /* 0x00000010ff667435 */ /* 0x000fe200000001ff */
[----:B------:R-:W-:-:S05]  /*2f80*/  MOV R98, R101 ;  /* 0x0000006500627202 */ /* 0x000fca0000000f00 */
[----:B------:R-:W-:-:S05]  /*2f90*/  FADD.FTZ R98, R63, R98 ;  /* 0x000000623f627221 */ /* 0x000fca0000010000 */
[----:B------:R-:W-:-:S07]  /*2fa0*/  MOV R103, R98 ;  /* 0x0000006200677202 */ /* 0x000fce0000000f00 */
[----:B------:R-:W-:Y:S05]  /*2fb0*/  WARPSYNC.COLLECTIVE R100, `(.L_x_14358) ;  /* 0x0000000064087348 */ /* 0x000fea0003c00000 */
[----:B------:R0:W1:Y:S02]  /*2fc0*/  SHFL.BFLY P5, R101, R103, R102, R105 ;  /* 0x0c00006667657389 */ /* 0x00006400000a0069 */
[----:B01----:R-:W-:Y:S01]  /*2fd0*/  ENDCOLLECTIVE ;  /* 0x000000000000791b */ /* 0x003fe20003800000 */
.L_x_14358:
[----:B------:R-:W-:Y:S01]  /*2fe0*/  MOV R99, R101 ;  /* 0x0000006500637202 */ /* 0x000fe20000000f00 */
[----:B------:R-:W-:Y:S06]  /*2ff0*/  BRA `(.L_x_14359) ;  /* 0xffffffec00f07947 */ /* 0x000fec000383ffff */
.L_x_14360:
        /* <DEDUP_REMOVED lines=16> */
.L_x_23546:


//--------------------- .text._ZN10layer_norm13ln_fwd_kernelINS_13Kernel_traitsI6__halfS2_fS2_fjLj768ELj1ELj4ELj1ELj16ENS_18Kernel_traits_baseILj768ES2_S2_fS2_fjLj128EEEEELb0ELb0ELb1ELb1EEEvNS_9FwdParamsE --------------------------
	.section	.text._ZN10layer_norm13ln_fwd_kernelINS_13Kernel_traitsI6__halfS2_fS2_fjLj768ELj1ELj4ELj1ELj16ENS_18Kernel_traits_baseILj768ES2_S2_fS2_fjLj128EEEEELb0ELb0ELb1ELb1EEEvNS_9FwdParamsE,"ax",@progbits
	.align	128
        .global         _ZN10layer_norm13ln_fwd_kernelINS_13Kernel_traitsI6__halfS2_fS2_fjLj768ELj1ELj4ELj1ELj16ENS_18Kernel_traits_baseILj768ES2_S2_fS2_fjLj128EEEEELb0ELb0ELb1ELb1EEEvNS_9FwdParamsE
        .type           _ZN10layer_norm13ln_fwd_kernelINS_13Kernel_traitsI6__halfS2_fS2_fjLj768ELj1ELj4ELj1ELj16ENS_18Kernel_traits_baseILj768ES2_S2_fS2_fjLj128EEEEELb0ELb0ELb1ELb1EEEvNS_9FwdParamsE,@function
        .size           _ZN10layer_norm13ln_fwd_kernelINS_13Kernel_traitsI6__halfS2_fS2_fjLj768ELj1ELj4ELj1ELj16ENS_18Kernel_traits_baseILj768ES2_S2_fS2_fjLj128EEEEELb0ELb0ELb1ELb1EEEvNS_9FwdParamsE,(.L_x_23547 - _ZN10layer_norm13ln_fwd_kernelINS_13Kernel_traitsI6__halfS2_fS2_fjLj768ELj1ELj4ELj1ELj16ENS_18Kernel_traits_baseILj768ES2_S2_fS2_fjLj128EEEEELb0ELb0ELb1ELb1EEEvNS_9FwdParamsE)
        .other          _ZN10layer_norm13ln_fwd_kernelINS_13Kernel_traitsI6__halfS2_fS2_fjLj768ELj1ELj4ELj1ELj16ENS_18Kernel_traits_baseILj768ES2_S2_fS2_fjLj128EEEEELb0ELb0ELb1ELb1EEEvNS_9FwdParamsE,@"STO_CUDA_ENTRY STV_DEFAULT"
_ZN10layer_norm13ln_fwd_kernelINS_13Kernel_traitsI6__halfS2_fS2_fjLj768ELj1ELj4ELj1ELj16ENS_18Kernel_traits_baseILj768ES2_S2_fS2_fjLj128EEEEELb0ELb0ELb1ELb1EEEvNS_9FwdParamsE:
.text._ZN10layer_norm13ln_fwd_kernelINS_13Kernel_traitsI6__halfS2_fS2_fjLj768ELj1ELj4ELj1ELj16ENS_18Kernel_traits_baseILj768ES2_S2_fS2_fjLj128EEEEELb0ELb0ELb1ELb1EEEvNS_9FwdParamsE:
        /* <DEDUP_REMOVED lines=41> */
[----:B------:R-:W-:-:S02]  /*0290*/  HADD2.F32 R85, -RZ, R82.H1_H1 ;  /* 0x30000052ff557230 */ /* 0x000fc40000004100 */
[--C-:B------:R-:W-:Y:S02]  /*02a0*/  HADD2.F32 R82, -RZ, R4.reuse.H0_H0 ;  /* 0x20000004ff527230 */ /* 0x100fe40000004100 */
[----:B------:R-:W-:Y:S02]  /*02b0*/  HADD2.F32 R81, -RZ, R4.H1_H1 ;  /* 0x30000004ff517230 */ /* 0x000fe40000004100 */
[--C-:B------:R-:W-:Y:S02]  /*02c0*/  HADD2.F32 R80, -RZ, R5.reuse.H0_H0 ;  /* 0x20000005ff507230 */ /* 0x100fe40000004100 */
[----:B------:R-:W-:Y:S02]  /*02d0*/  HADD2.F32 R0, -RZ, R5.H1_H1 ;  /* 0x30000005ff007230 */ /* 0x000fe40000004100 */
[--C-:B0-----:R-:W-:Y:S02]  /*02e0*/  HADD2.F32 R2, -RZ, R6.reuse.H0_H0 ;  /* 0x20000006ff027230 */ /* 0x101fe40000004100 */
        /* <DEDUP_REMOVED lines=8> */
[--C-:B------:R-:W-:Y:S02]  /*0370*/  HADD2.F32 R10, -RZ, R14.reuse.H0_H0 ;  /* 0x2000000eff0a7230 */ /* 0x100fe40000004100 */
[----:B------:R-:W-:Y:S02]  /*0380*/  HADD2.F32 R11, -RZ, R14.H1_H1 ;  /* 0x3000000eff0b7230 */ /* 0x000fe40000004100 */
[--C-:B------:R-:W-:Y:S02]  /*0390*/  HADD2.F32 R12, -RZ, R15.reuse.H0_H0 ;  /* 0x2000000fff0c7230 */ /* 0x100fe40000004100 */
[----:B------:R-:W-:Y:S02]  /*03a0*/  HADD2.F32 R13, -RZ, R15.H1_H1 ;  /* 0x3000000fff0d7230 */ /* 0x000fe40000004100 */
[----:B------:R-:W-:-:S02]  /*03b0*/  HADD2.F32 R83, -RZ, R83.H1_H1 ;  /* 0x30000053ff537230 */ /* 0x000fc40000004100 */
        /* <DEDUP_REMOVED lines=24> */
.L_x_14412:
        /* <DEDUP_REMOVED lines=60> */
[----:B-----5:R-:W-:-:S05]  /*0900*/  HADD2.F32 R32, -RZ, R24.H0_H0 ;  /* 0x20000018ff207230 */ /* 0x020fca0000004100 */
[----:B------:R-:W-:-:S04]  /*0910*/  FMUL.FTZ R32, R32, UR6 ;  /* 0x0000000620207c20 */ /* 0x000fc80008410000 */
[----:B------:R-:W-:-:S07]  /*0920*/  @P0 FADD.FTZ R32, R16, R32 ;  /* 0x0000002010200221 */ /* 0x000fce0000010000 */
.L_x_14362:
[----:B------:R-:W-:Y:S05]  /*0930*/  BSYNC B0 ;  /* 0x0000000000007941 */ /* 0x000fea0003800000 */
.L_x_14361:
[----:B------:R-:W-:Y:S04]  /*0940*/  BSSY B0, `(.L_x_14363) ;  /* 0x0000005000007945 */ /* 0x000fe80003800000 */
[----:B------:R-:W-:Y:S05]  /*0950*/  @!P6 BRA `(.L_x_14364) ;  /* 0x00000000000ce947 */ /* 0x000fea0003800000 */
[----:B-----5:R-:W-:-:S05]  /*0960*/  HADD2.F32 R33, -RZ, R24.H1_H1 ;  /* 0x30000018ff217230 */ /* 0x020fca0000004100 */
[----:B------:R-:W-:-:S04]  /*0970*/  FMUL.FTZ R33, R33, UR6 ;  /* 0x0000000621217c20 */ /* 0x000fc80008410000 */
[----:B------:R-:W-:-:S07]  /*0980*/  @P0 FADD.FTZ R33, R17, R33 ;  /* 0x0000002111210221 */ /* 0x000fce0000010000 */
.L_x_14364:
[----:B------:R-:W-:Y:S05]  /*0990*/  BSYNC B0 ;  /* 0x0000000000007941 */ /* 0x000fea0003800000 */
.L_x_14363:
[----:B------:R-:W-:Y:S04]  /*09a0*/  BSSY B0, `(.L_x_14365) ;  /* 0x0000005000007945 */ /* 0x000fe80003800000 */
[----:B------:R-:W-:Y:S05]  /*09b0*/  @!P6 BRA `(.L_x_14366) ;  /* 0x00000000000ce947 */ /* 0x000fea0003800000 */
[----:B-----5:R-:W-:-:S05]  /*09c0*/  HADD2.F32 R34, -RZ, R25.H0_H0 ;  /* 0x20000019ff227230 */ /* 0x020fca0000004100 */
[----:B------:R-:W-:-:S04]  /*09d0*/  FMUL.FTZ R34, R34, UR6 ;  /* 0x0000000622227c20 */ /* 0x000fc80008410000 */
[----:B------:R-:W-:-:S07]  /*09e0*/  @P0 FADD.FTZ R34, R18, R34 ;  /* 0x0000002212220221 */ /* 0x000fce0000010000 */
.L_x_14366:
[----:B------:R-:W-:Y:S05]  /*09f0*/  BSYNC B0 ;  /* 0x0000000000007941 */ /* 0x000fea0003800000 */
.L_x_14365:
[----:B------:R-:W-:Y:S04]  /*0a00*/  BSSY B0, `(.L_x_14367) ;  /* 0x0000005000007945 */ /* 0x000fe80003800000 */
[----:B------:R-:W-:Y:S05]  /*0a10*/  @!P6 BRA `(.L_x_14368) ;  /* 0x00000000000ce947 */ /* 0x000fea0003800000 */
[----:B-----5:R-:W-:-:S05]  /*0a20*/  HADD2.F32 R35, -RZ, R25.H1_H1 ;  /* 0x30000019ff237230 */ /* 0x020fca0000004100 */
[----:B------:R-:W-:-:S04]  /*0a30*/  FMUL.FTZ R35, R35, UR6 ;  /* 0x0000000623237c20 */ /* 0x000fc80008410000 */
[----:B------:R-:W-:-:S07]  /*0a40*/  @P0 FADD.FTZ R35, R19, R35 ;  /* 0x0000002313230221 */ /* 0x000fce0000010000 */
.L_x_14368:
[----:B------:R-:W-:Y:S05]  /*0a50*/  BSYNC B0 ;  /* 0x0000000000007941 */ /* 0x000fea0003800000 */
.L_x_14367:
[----:B------:R-:W-:Y:S04]  /*0a60*/  BSSY B0, `(.L_x_14369) ;  /* 0x0000005000007945 */ /* 0x000fe80003800000 */
[----:B------:R-:W-:Y:S05]  /*0a70*/  @!P6 BRA `(.L_x_14370) ;  /* 0x00000000000ce947 */ /* 0x000fea0003800000 */
[----:B-----5:R-:W-:-:S05]  /*0a80*/  HADD2.F32 R28, -RZ, R26.H0_H0 ;  /* 0x2000001aff1c7230 */ /* 0x020fca0000004100 */
[----:B------:R-:W-:-:S04]  /*0a90*/  FMUL.FTZ R28, R28, UR6 ;  /* 0x000000061c1c7c20 */ /* 0x000fc80008410000 */
[----:B------:R-:W-:-:S07]  /*0aa0*/  @P0 FADD.FTZ R28, R20, R28 ;  /* 0x0000001c141c0221 */ /* 0x000fce0000010000 */
.L_x_14370:
[----:B------:R-:W-:Y:S05]  /*0ab0*/  BSYNC B0 ;  /* 0x0000000000007941 */ /* 0x000fea0003800000 */
.L_x_14369:
[----:B------:R-:W-:Y:S04]  /*0ac0*/  BSSY B0, `(.L_x_14371) ;  /* 0x0000005000007945 */ /* 0x000fe80003800000 */
[----:B------:R-:W-:Y:S05]  /*0ad0*/  @!P6 BRA `(.L_x_14372) ;  /* 0x00000000000ce947 */ /* 0x000fea0003800000 */
[----:B-----5:R-:W-:-:S05]  /*0ae0*/  HADD2.F32 R29, -RZ, R26.H1_H1 ;  /* 0x3000001aff1d7230 */ /* 0x020fca0000004100 */
[----:B------:R-:W-:-:S04]  /*0af0*/  FMUL.FTZ R29, R29, UR6 ;  /* 0x000000061d1d7c20 */ /* 0x000fc80008410000 */
[----:B------:R-:W-:-:S07]  /*0b00*/  @P0 FADD.FTZ R29, R21, R29 ;  /* 0x0000001d151d0221 */ /* 0x000fce0000010000 */
.L_x_14372:
[----:B------:R-:W-:Y:S05]  /*0b10*/  BSYNC B0 ;  /* 0x0000000000007941 */ /* 0x000fea0003800000 */
.L_x_14371:
[----:B------:R-:W-:Y:S04]  /*0b20*/  BSSY B0, `(.L_x_14373) ;  /* 0x0000005000007945 */ /* 0x000fe80003800000 */
[----:B------:R-:W-:Y:S05]  /*0b30*/  @!P6 BRA `(.L_x_14374) ;  /* 0x00000000000ce947 */ /* 0x000fea0003800000 */
[----:B-----5:R-:W-:-:S05]  /*0b40*/  HADD2.F32 R30, -RZ, R27.H0_H0 ;  /* 0x2000001bff1e7230 */ /* 0x020fca0000004100 */
[----:B------:R-:W-:-:S04]  /*0b50*/  FMUL.FTZ R30, R30, UR6 ;  /* 0x000000061e1e7c20 */ /* 0x000fc80008410000 */
[----:B------:R-:W-:-:S07]  /*0b60*/  @P0 FADD.FTZ R30, R22, R30 ;  /* 0x0000001e161e0221 */ /* 0x000fce0000010000 */
.L_x_14374:
[----:B------:R-:W-:Y:S05]  /*0b70*/  BSYNC B0 ;  /* 0x0000000000007941 */ /* 0x000fea0003800000 */
.L_x_14373:
[----:B------:R-:W-:Y:S04]  /*0b80*/  BSSY B0, `(.L_x_14375) ;  /* 0x0000005000007945 */ /* 0x000fe80003800000 */
[----:B------:R-:W-:Y:S05]  /*0b90*/  @!P6 BRA `(.L_x_14376) ;  /* 0x00000000000ce947 */ /* 0x000fea0003800000 */
[----:B-----5:R-:W-:-:S05]  /*0ba0*/  HADD2.F32 R31, -RZ, R27.H1_H1 ;  /* 0x3000001bff1f7230 */ /* 0x020fca0000004100 */
[----:B------:R-:W-:-:S04]  /*0bb0*/  FMUL.FTZ R31, R31, UR6 ;  /* 0x000000061f1f7c20 */ /* 0x000fc80008410000 */
[----:B------:R-:W-:-:S07]  /*0bc0*/  @P0 FADD.FTZ R31, R23, R31 ;  /* 0x0000001f171f0221 */ /* 0x000fce0000010000 */
.L_x_14376:
[----:B------:R-:W-:Y:S05]  /*0bd0*/  BSYNC B0 ;  /* 0x0000000000007941 */ /* 0x000fea0003800000 */
.L_x_14375:
        /* <DEDUP_REMOVED lines=31> */
[----:B-----5:R-:W-:-:S05]  /*0dd0*/  HADD2.F32 R36, -RZ, R24.H0_H0 ;  /* 0x20000018ff247230 */ /* 0x020fca0000004100 */
[----:B------:R-:W-:-:S04]  /*0de0*/  FMUL.FTZ R36, R36, UR6 ;  /* 0x0000000624247c20 */ /* 0x000fc80008410000 */
[----:B------:R-:W-:-:S07]  /*0df0*/  @P0 FADD.FTZ R36, R16, R36 ;  /* 0x0000002410240221 */ /* 0x000fce0000010000 */
.L_x_14378:
[----:B------:R-:W-:Y:S05]  /*0e00*/  BSYNC B0 ;  /* 0x0000000000007941 */ /* 0x000fea0003800000 */
.L_x_14377:
[----:B------:R-:W-:Y:S04]  /*0e10*/  BSSY B0, `(.L_x_14379) ;  /* 0x0000005000007945 */ /* 0x000fe80003800000 */
[----:B------:R-:W-:Y:S05]  /*0e20*/  @!P6 BRA `(.L_x_14380) ;  /* 0x00000000000ce947 */ /* 0x000fea0003800000 */
[----:B-----5:R-:W-:-:S05]  /*0e30*/  HADD2.F32 R37, -RZ, R24.H1_H1 ;  /* 0x30000018ff257230 */ /* 0x020fca0000004100 */
[----:B------:R-:W-:-:S04]  /*0e40*/  FMUL.FTZ R37, R37, UR6 ;  /* 0x0000000625257c20 */ /* 0x000fc80008410000 */
[----:B------:R-:W-:-:S07]  /*0e50*/  @P0 FADD.FTZ R37, R17, R37 ;  /* 0x0000002511250221 */ /* 0x000fce0000010000 */
.L_x_14380:
[----:B------:R-:W-:Y:S05]  /*0e60*/  BSYNC B0 ;  /* 0x0000000000007941 */ /* 0x000fea0003800000 */
.L_x_14379:
[----:B------:R-:W-:Y:S04]  /*0e70*/  BSSY B0, `(.L_x_14381) ;  /* 0x0000005000007945 */ /* 0x000fe80003800000 */
[----:B------:R-:W-:Y:S05]  /*0e80*/  @!P6 BRA `(.L_x_14382) ;  /* 0x00000000000ce947 */ /* 0x000fea0003800000 */
[----:B-----5:R-:W-:-:S05]  /*0e90*/  HADD2.F32 R38, -RZ, R25.H0_H0 ;  /* 0x20000019ff267230 */ /* 0x020fca0000004100 */
[----:B------:R-:W-:-:S04]  /*0ea0*/  FMUL.FTZ R38, R38, UR6 ;  /* 0x0000000626267c20 */ /* 0x000fc80008410000 */
[----:B------:R-:W-:-:S07]  /*0eb0*/  @P0 FADD.FTZ R38, R18, R38 ;  /* 0x0000002612260221 */ /* 0x000fce0000010000 */
.L_x_14382:
[----:B------:R-:W-:Y:S05]  /*0ec0*/  BSYNC B0 ;  /* 0x0000000000007941 */ /* 0x000fea0003800000 */
.L_x_14381:
[----:B------:R-:W-:Y:S04]  /*0ed0*/  BSSY B0, `(.L_x_14383) ;  /* 0x0000005000007945 */ /* 0x000fe80003800000 */
[----:B------:R-:W-:Y:S05]  /*0ee0*/  @!P6 BRA `(.L_x_14384) ;  /* 0x00000000000ce947 */ /* 0x000fea0003800000 */
[----:B-----5:R-:W-:-:S05]  /*0ef0*/  HADD2.F32 R39, -RZ, R25.H1_H1 ;  /* 0x30000019ff277230 */ /* 0x020fca0000004100 */
[----:B------:R-:W-:-:S04]  /*0f00*/  FMUL.FTZ R39, R39, UR6 ;  /* 0x0000000627277c20 */ /* 0x000fc80008410000 */
[----:B------:R-:W-:-:S07]  /*0f10*/  @P0 FADD.FTZ R39, R19, R39 ;  /* 0x0000002713270221 */ /* 0x000fce0000010000 */
.L_x_14384:
[----:B------:R-:W-:Y:S05]  /*0f20*/  BSYNC B0 ;  /* 0x0000000000007941 */ /* 0x000fea0003800000 */
.L_x_14383:
[----:B------:R-:W-:Y:S04]  /*0f30*/  BSSY B0, `(.L_x_14385) ;  /* 0x0000005000007945 */ /* 0x000fe80003800000 */
[----:B------:R-:W-:Y:S05]  /*0f40*/  @!P6 BRA `(.L_x_14386) ;  /* 0x00000000000ce947 */ /* 0x000fea0003800000 */
[----:B-----5:R-:W-:-:S05]  /*0f50*/  HADD2.F32 R40, -RZ, R26.H0_H0 ;  /* 0x2000001aff287230 */ /* 0x020fca0000004100 */
[----:B------:R-:W-:-:S04]  /*0f60*/  FMUL.FTZ R40, R40, UR6 ;  /* 0x0000000628287c20 */ /* 0x000fc80008410000 */
[----:B------:R-:W-:-:S07]  /*0f70*/  @P0 FADD.FTZ R40, R20, R40 ;  /* 0x0000002814280221 */ /* 0x000fce0000010000 */
.L_x_14386:
[----:B------:R-:W-:Y:S05]  /*0f80*/  BSYNC B0 ;  /* 0x0000000000007941 */ /* 0x000fea0003800000 */
.L_x_14385:
[----:B------:R-:W-:Y:S01]  /*0f90*/  BSSY B0, `(.L_x_14387) ;  /* 0x0000006000007945 */ /* 0x000fe20003800000 */
[----:B------:R-:W-:-:S03]  /*0fa0*/  @!P6 FSEL R41, R21, RZ, P1 ;  /* 0x000000ff1529e208 */ /* 0x000fc60000800000 */
[----:B------:R-:W-:Y:S05]  /*0fb0*/  @!P6 BRA `(.L_x_14388) ;  /* 0x00000000000ce947 */ /* 0x000fea0003800000 */
[----:B-----5:R-:W-:-:S05]  /*0fc0*/  HADD2.F32 R41, -RZ, R26.H1_H1 ;  /* 0x3000001aff297230 */ /* 0x020fca0000004100 */
[----:B------:R-:W-:-:S04]  /*0fd0*/  FMUL.FTZ R41, R41, UR6 ;  /* 0x0000000629297c20 */ /* 0x000fc80008410000 */
[----:B------:R-:W-:-:S07]  /*0fe0*/  @P0 FADD.FTZ R41, R21, R41 ;  /* 0x0000002915290221 */ /* 0x000fce0000010000 */
.L_x_14388:
[----:B------:R-:W-:Y:S05]  /*0ff0*/  BSYNC B0 ;  /* 0x0000000000007941 */ /* 0x000fea0003800000 */
.L_x_14387:
[----:B------:R-:W-:Y:S01]  /*1000*/  BSSY B0, `(.L_x_14389) ;  /* 0x0000006000007945 */ /* 0x000fe20003800000 */
[----:B------:R-:W-:-:S03]  /*1010*/  @!P6 FSEL R42, R22, RZ, P2 ;  /* 0x000000ff162ae208 */ /* 0x000fc60001000000 */
[----:B------:R-:W-:Y:S05]  /*1020*/  @!P6 BRA `(.L_x_14390) ;  /* 0x00000000000ce947 */ /* 0x000fea0003800000 */
[----:B-----5:R-:W-:-:S05]  /*1030*/  HADD2.F32 R42, -RZ, R27.H0_H0 ;  /* 0x2000001bff2a7230 */ /* 0x020fca0000004100 */
[----:B------:R-:W-:-:S04]  /*1040*/  FMUL.FTZ R42, R42, UR6 ;  /* 0x000000062a2a7c20 */ /* 0x000fc80008410000 */
[----:B------:R-:W-:-:S07]  /*1050*/  @P0 FADD.FTZ R42, R22, R42 ;  /* 0x0000002a162a0221 */ /* 0x000fce0000010000 */
.L_x_14390:
[----:B------:R-:W-:Y:S05]  /*1060*/  BSYNC B0 ;  /* 0x0000000000007941 */ /* 0x000fea0003800000 */
.L_x_14389:
[----:B------:R-:W-:Y:S01]  /*1070*/  BSSY B0, `(.L_x_14391) ;  /* 0x0000007000007945 */ /* 0x000fe20003800000 */
[----:B------:R-:W-:Y:S01]  /*1080*/  IMAD.WIDE.U32 R44, R44, 0x20, R64 ;  /* 0x000000202c2c7825 */ /* 0x000fe200078e0040 */
[----:B------:R-:W-:Y:S02]  /*1090*/  @!P6 FSEL R43, R23, RZ, P3 ;  /* 0x000000ff172be208 */ /* 0x000fe40001800000 */
[----:B------:R-:W-:Y:S05]  /*10a0*/  @!P6 BRA `(.L_x_14392) ;  /* 0x00000000000ce947 */ /* 0x000fea0003800000 */
[----:B-----5:R-:W-:-:S05]  /*10b0*/  HADD2.F32 R43, -RZ, R27.H1_H1 ;  /* 0x3000001bff2b7230 */ /* 0x020fca0000004100 */
[----:B------:R-:W-:-:S04]  /*10c0*/  FMUL.FTZ R43, R43, UR6 ;  /* 0x000000062b2b7c20 */ /* 0x000fc80008410000 */
[----:B------:R-:W-:-:S07]  /*10d0*/  @P0 FADD.FTZ R43, R23, R43 ;  /* 0x0000002b172b0221 */ /* 0x000fce0000010000 */
.L_x_14392:
[----:B------:R-:W-:Y:S05]  /*10e0*/  BSYNC B0 ;  /* 0x0000000000007941 */ /* 0x000fea0003800000 */
.L_x_14391:
        /* <DEDUP_REMOVED lines=34> */
[----:B-----5:R-:W-:-:S05]  /*1310*/  HADD2.F32 R44, -RZ, R24.H0_H0 ;  /* 0x20000018ff2c7230 */ /* 0x020fca0000004100 */
[----:B------:R-:W-:-:S04]  /*1320*/  FMUL.FTZ R44, R44, UR6 ;  /* 0x000000062c2c7c20 */ /* 0x000fc80008410000 */
[----:B------:R-:W-:-:S07]  /*1330*/  @P0 FADD.FTZ R44, R16, R44 ;  /* 0x0000002c102c0221 */ /* 0x000fce0000010000 */
.L_x_14394:
[----:B------:R-:W-:Y:S05]  /*1340*/  BSYNC B0 ;  /* 0x0000000000007941 */ /* 0x000fea0003800000 */
.L_x_14393:
[----:B------:R-:W-:Y:S04]  /*1350*/  BSSY B0, `(.L_x_14395) ;  /* 0x0000005000007945 */ /* 0x000fe80003800000 */
[----:B------:R-:W-:Y:S05]  /*1360*/  @!P6 BRA `(.L_x_14396) ;  /* 0x00000000000ce947 */ /* 0x000fea0003800000 */
[----:B-----5:R-:W-:-:S05]  /*1370*/  HADD2.F32 R45, -RZ, R24.H1_H1 ;  /* 0x30000018ff2d7230 */ /* 0x020fca0000004100 */
[----:B------:R-:W-:-:S04]  /*1380*/  FMUL.FTZ R45, R45, UR6 ;  /* 0x000000062d2d7c20 */ /* 0x000fc80008410000 */
[----:B------:R-:W-:-:S07]  /*1390*/  @P0 FADD.FTZ R45, R17, R45 ;  /* 0x0000002d112d0221 */ /* 0x000fce0000010000 */
.L_x_14396:
[----:B------:R-:W-:Y:S05]  /*13a0*/  BSYNC B0 ;  /* 0x0000000000007941 */ /* 0x000fea0003800000 */
.L_x_14395:
[----:B------:R-:W-:Y:S04]  /*13b0*/  BSSY B0, `(.L_x_14397) ;  /* 0x0000005000007945 */ /* 0x000fe80003800000 */
[----:B------:R-:W-:Y:S05]  /*13c0*/  @!P6 BRA `(.L_x_14398) ;  /* 0x00000000000ce947 */ /* 0x000fea0003800000 */
[----:B-----5:R-:W-:-:S05]  /*13d0*/  HADD2.F32 R46, -RZ, R25.H0_H0 ;  /* 0x20000019ff2e7230 */ /* 0x020fca0000004100 */
[----:B------:R-:W-:-:S04]  /*13e0*/  FMUL.FTZ R46, R46, UR6 ;  /* 0x000000062e2e7c20 */ /* 0x000fc80008410000 */
[----:B------:R-:W-:-:S07]  /*13f0*/  @P0 FADD.FTZ R46, R18, R46 ;  /* 0x0000002e122e0221 */ /* 0x000fce0000010000 */
.L_x_14398:
[----:B------:R-:W-:Y:S05]  /*1400*/  BSYNC B0 ;  /* 0x0000000000007941 */ /* 0x000fea0003800000 */
.L_x_14397:
[----:B------:R-:W-:Y:S04]  /*1410*/  BSSY B0, `(.L_x_14399) ;  /* 0x0000005000007945 */ /* 0x000fe80003800000 */
[----:B------:R-:W-:Y:S05]  /*1420*/  @!P6 BRA `(.L_x_14400) ;  /* 0x00000000000ce947 */ /* 0x000fea0003800000 */
[----:B-----5:R-:W-:-:S05]  /*1430*/  HADD2.F32 R47, -RZ, R25.H1_H1 ;  /* 0x30000019ff2f7230 */ /* 0x020fca0000004100 */
[----:B------:R-:W-:-:S04]  /*1440*/  FMUL.FTZ R47, R47, UR6 ;  /* 0x000000062f2f7c20 */ /* 0x000fc80008410000 */
[----:B------:R-:W-:-:S07]  /*1450*/  @P0 FADD.FTZ R47, R19, R47 ;  /* 0x0000002f132f0221 */ /* 0x000fce0000010000 */
.L_x_14400:
[----:B------:R-:W-:Y:S05]  /*1460*/  BSYNC B0 ;  /* 0x0000000000007941 */ /* 0x000fea0003800000 */
.L_x_14399:
[----:B------:R-:W-:Y:S01]  /*1470*/  BSSY B0, `(.L_x_14401) ;  /* 0x0000006000007945 */ /* 0x000fe20003800000 */
[----:B-----5:R-:W-:-:S03]  /*1480*/  @!P6 FSEL R48, R20, RZ, P1 ;  /* 0x000000ff1430e208 */ /* 0x020fc60000800000 */
[----:B------:R-:W-:Y:S05]  /*1490*/  @!P6 BRA `(.L_x_14402) ;  /* 0x00000000000ce947 */ /* 0x000fea0003800000 */
[----:B------:R-:W-:-:S05]  /*14a0*/  HADD2.F32 R48, -RZ, R26.H0_H0 ;  /* 0x2000001aff307230 */ /* 0x000fca0000004100 */
[----:B------:R-:W-:-:S04]  /*14b0*/  FMUL.FTZ R48, R48, UR6 ;  /* 0x0000000630307c20 */ /* 0x000fc80008410000 */
[----:B------:R-:W-:-:S07]  /*14c0*/  @P0 FADD.FTZ R48, R20, R48 ;  /* 0x0000003014300221 */ /* 0x000fce0000010000 */
.L_x_14402:
[----:B------:R-:W-:Y:S05]  /*14d0*/  BSYNC B0 ;  /* 0x0000000000007941 */ /* 0x000fea0003800000 */
.L_x_14401:
[----:B------:R-:W-:Y:S01]  /*14e0*/  BSSY B0, `(.L_x_14403) ;  /* 0x0000006000007945 */ /* 0x000fe20003800000 */
[----:B------:R-:W-:-:S03]  /*14f0*/  @!P6 FSEL R49, R21, RZ, P5 ;  /* 0x000000ff1531e208 */ /* 0x000fc60002800000 */
[----:B------:R-:W-:Y:S05]  /*1500*/  @!P6 BRA `(.L_x_14404) ;  /* 0x00000000000ce947 */ /* 0x000fea0003800000 */
[----:B------:R-:W-:-:S05]  /*1510*/  HADD2.F32 R49, -RZ, R26.H1_H1 ;  /* 0x3000001aff317230 */ /* 0x000fca0000004100 */
[----:B------:R-:W-:-:S04]  /*1520*/  FMUL.FTZ R49, R49, UR6 ;  /* 0x0000000631317c20 */ /* 0x000fc80008410000 */
[----:B------:R-:W-:-:S07]  /*1530*/  @P0 FADD.FTZ R49, R21, R49 ;  /* 0x0000003115310221 */ /* 0x000fce0000010000 */
.L_x_14404:
[----:B------:R-:W-:Y:S05]  /*1540*/  BSYNC B0 ;  /* 0x0000000000007941 */ /* 0x000fea0003800000 */
.L_x_14403:
[----:B------:R-:W-:Y:S01]  /*1550*/  BSSY B0, `(.L_x_14405) ;  /* 0x0000006000007945 */ /* 0x000fe20003800000 */
[----:B------:R-:W-:-:S03]  /*1560*/  @!P6 FSEL R50, R22, RZ, P2 ;  /* 0x000000ff1632e208 */ /* 0x000fc60001000000 */
[----:B------:R-:W-:Y:S05]  /*1570*/  @!P6 BRA `(.L_x_14406) ;  /* 0x00000000000ce947 */ /* 0x000fea0003800000 */
[----:B------:R-:W-:-:S05]  /*1580*/  HADD2.F32 R50, -RZ, R27.H0_H0 ;  /* 0x2000001bff327230 */ /* 0x000fca0000004100 */
[----:B------:R-:W-:-:S04]  /*1590*/  FMUL.FTZ R50, R50, UR6 ;  /* 0x0000000632327c20 */ /* 0x000fc80008410000 */
[----:B------:R-:W-:-:S07]  /*15a0*/  @P0 FADD.FTZ R50, R22, R50 ;  /* 0x0000003216320221 */ /* 0x000fce0000010000 */
.L_x_14406:
[----:B------:R-:W-:Y:S05]  /*15b0*/  BSYNC B0 ;  /* 0x0000000000007941 */ /* 0x000fea0003800000 */
.L_x_14405:
[----:B------:R-:W-:Y:S01]  /*15c0*/  BSSY B0, `(.L_x_14407) ;  /* 0x0000006000007945 */ /* 0x000fe20003800000 */
[----:B------:R-:W-:-:S03]  /*15d0*/  @!P6 FSEL R51, R23, RZ, P3 ;  /* 0x000000ff1733e208 */ /* 0x000fc60001800000 */
[----:B------:R-:W-:Y:S05]  /*15e0*/  @!P6 BRA `(.L_x_14408) ;  /* 0x00000000000ce947 */ /* 0x000fea0003800000 */
[----:B------:R-:W-:-:S05]  /*15f0*/  HADD2.F32 R51, -RZ, R27.H1_H1 ;  /* 0x3000001bff337230 */ /* 0x000fca0000004100 */
[----:B------:R-:W-:-:S04]  /*1600*/  FMUL.FTZ R51, R51, UR6 ;  /* 0x0000000633337c20 */ /* 0x000fc80008410000 */
[----:B------:R-:W-:-:S07]  /*1610*/  @P0 FADD.FTZ R51, R23, R51 ;  /* 0x0000003317330221 */ /* 0x000fce0000010000 */
.L_x_14408:
[----:B------:R-:W-:Y:S05]  /*1620*/  BSYNC B0 ;  /* 0x0000000000007941 */ /* 0x000fea0003800000 */
.L_x_14407:
        /* <DEDUP_REMOVED lines=99> */
.L_x_14424:
        /* <DEDUP_REMOVED lines=63> */
[----:B------:R-:W-:Y:S01]  /*2050*/  F2FP.F16.F32.PACK_AB R31, R31, R30 ;  /* 0x0000001e1f1f723e */ /* 0x000fe200000000ff */
[----:B------:R-:W-:Y:S01]  /*2060*/  FMUL.FTZ R34, R77, R40 ;  /* 0x000000284d227220 */ /* 0x000fe20000410000 */
[----:B------:R-:W-:Y:S01]  /*2070*/  F2FP.F16.F32.PACK_AB R30, R29, R28 ;  /* 0x0000001c1d1e723e */ /* 0x000fe200000000ff */
        /* <DEDUP_REMOVED lines=13> */
[----:B------:R-:W-:Y:S01]  /*2150*/  F2FP.F16.F32.PACK_AB R35, R32, R35 ;  /* 0x000000232023723e */ /* 0x000fe200000000ff */
[----:B------:R-:W-:Y:S01]  /*2160*/  FFMA.FTZ R32, R68, R36, R82 ;  /* 0x0000002444207223 */ /* 0x000fe20000010052 */
[----:B------:R-:W-:Y:S01]  /*2170*/  F2FP.F16.F32.PACK_AB R28, R33, R28 ;  /* 0x0000001c211c723e */ /* 0x000fe200000000ff */
        /* <DEDUP_REMOVED lines=14> */
[----:B------:R-:W-:Y:S01]  /*2260*/  IADD3 R65, R41, 0x20, RZ ;  /* 0x0000002029417810 */ /* 0x000fe20007ffe0ff */
[----:B------:R-:W-:Y:S01]  /*2270*/  FFMA.FTZ R37, R59, R46, R8 ;  /* 0x0000002e3b257223 */ /* 0x000fe20000010008 */
[----:B------:R-:W-:Y:S01]  /*2280*/  F2FP.F16.F32.PACK_AB R33, R36, R33 ;  /* 0x000000212421723e */ /* 0x000fe200000000ff */
        /* <DEDUP_REMOVED lines=17> */
[----:B------:R0:W-:Y:S04]  /*23a0*/  STG.E.128 desc[UR4][R42.64], R32 ;  /* 0x000000202a007986 */ /* 0x0001e8000c101d04 */
[----:B------:R0:W-:Y:S02]  /*23b0*/  STG.E.128 desc[UR4][R44.64], R36 ;  /* 0x000000242c007986 */ /* 0x0001e4000c101d04 */
.L_x_14411:
[----:B------:R-:W-:Y:S05]  /*23c0*/  BSYNC B0 ;  /* 0x0000000000007941 */ /* 0x000fea0003800000 */
.L_x_14410:
[----:B0-----:R-:W0:Y:S02]  /*23d0*/  LDC.64 R28, c[0x0][0x210] ;  /* 0x00008400ff1c7b82 */ /* 0x001e240000000a00 */
[----:B0-----:R-:W-:-:S04]  /*23e0*/  LEA R67, R28, R67, 0x2 ;  /* 0x000000431c437211 */ /* 0x001fc800078e10ff */
[----:B------:R-:W-:-:S13]  /*23f0*/  ISETP.GE.AND P0, PT, R67, R29, PT ;  /* 0x0000001d4300720c */ /* 0x000fda0003f06270 */
[----:B------:R-:W-:Y:S05]  /*2400*/  @!P0 BRA `(.L_x_14412) ;  /* 0xffffffe0004c8947 */ /* 0x000fea000383ffff */
[----:B------:R-:W-:Y:S05]  /*2410*/  EXIT ;  /* 0x000000000000794d */ /* 0x000fea0003800000 */
.L_x_14409:
        /* <DEDUP_REMOVED lines=8> */
.L_x_14414:
[----:B------:R-:W-:Y:S05]  /*24a0*/  BSYNC B0 ;  /* 0x0000000000007941 */ /* 0x000fea0003800000 */
.L_x_14413:
        /* <DEDUP_REMOVED lines=8> */
.L_x_14415:
[----:B------:R-:W-:Y:S01]  /*2530*/  HFMA2.MMA R79, -RZ, RZ, 0, 2.384185791015625e-07 ;  /* 0x00000004ff4f7435 */ /* 0x000fe200000001ff */
[----:B------:R-:W-:Y:S01]  /*2540*/  FADD.FTZ R78, R78, R64 ;  /* 0x000000404e4e7221 */ /* 0x000fe20000010000 */
[----:B------:R-:W-:-:S04]  /*2550*/  MOV R64, 0xffffffff ;  /* 0xffffffff00407802 */ /* 0x000fc80000000f00 */
[----:B------:R-:W-:-:S07]  /*2560*/  MOV R92, R78 ;  /* 0x0000004e005c7202 */ /* 0x000fce0000000f00 */
[----:B------:R-:W-:Y:S05]  /*2570*/  WARPSYNC.COLLECTIVE R64, `(.L_x_14416) ;  /* 0x0000000040087348 */ /* 0x000fea0003c00000 */
[----:B------:R0:W1:Y:S02]  /*2580*/  SHFL.BFLY P1, R64, R92, R79, R65 ;  /* 0x0c00004f5c407389 */ /* 0x0000640000020041 */
[----:B01----:R-:W-:Y:S01]  /*2590*/  ENDCOLLECTIVE ;  /* 0x000000000000791b */ /* 0x003fe20003800000 */
.L_x_14416:
[----:B------:R-:W-:Y:S01]  /*25a0*/  HFMA2.MMA R79, -RZ, RZ, 0, 4.76837158203125e-07 ;  /* 0x00000008ff4f7435 */ /* 0x000fe200000001ff */
[----:B------:R-:W-:Y:S01]  /*25b0*/  FADD.FTZ R78, R78, R64 ;  /* 0x000000404e4e7221 */ /* 0x000fe20000010000 */
[----:B------:R-:W-:-:S04]  /*25c0*/  MOV R64, 0xffffffff ;  /* 0xffffffff00407802 */ /* 0x000fc80000000f00 */
[----:B------:R-:W-:-:S07]  /*25d0*/  MOV R92, R78 ;  /* 0x0000004e005c7202 */ /* 0x000fce0000000f00 */
[----:B------:R-:W-:Y:S05]  /*25e0*/  WARPSYNC.COLLECTIVE R64, `(.L_x_14417) ;  /* 0x0000000040087348 */ /* 0x000fea0003c00000 */
[----:B------:R0:W1:Y:S02]  /*25f0*/  SHFL.BFLY P1, R64, R92, R79, R65 ;  /* 0x0c00004f5c407389 */ /* 0x0000640000020041 */
[----:B01----:R-:W-:Y:S01]  /*2600*/  ENDCOLLECTIVE ;  /* 0x000000000000791b */ /* 0x003fe20003800000 */
.L_x_14417:
[----:B------:R-:W-:Y:S01]  /*2610*/  HFMA2.MMA R79, -RZ, RZ, 0, 9.5367431640625e-07 ;  /* 0x00000010ff4f7435 */ /* 0x000fe200000001ff */
[----:B------:R-:W-:Y:S01]  /*2620*/  FADD.FTZ R78, R78, R64 ;  /* 0x000000404e4e7221 */ /* 0x000fe20000010000 */
[----:B------:R-:W-:-:S04]  /*2630*/  MOV R64, 0xffffffff ;  /* 0xffffffff00407802 */ /* 0x000fc80000000f00 */
[----:B------:R-:W-:-:S07]  /*2640*/  MOV R92, R78 ;  /* 0x0000004e005c7202 */ /* 0x000fce0000000f00 */
[----:B------:R-:W-:Y:S05]  /*2650*/  WARPSYNC.COLLECTIVE R64, `(.L_x_14418) ;  /* 0x0000000040087348 */ /* 0x000fea0003c00000 */
[----:B------:R0:W1:Y:S02]  /*2660*/  SHFL.BFLY P1, R64, R92, R79, R65 ;  /* 0x0c00004f5c407389 */ /* 0x0000640000020041 */
[----:B01----:R-:W-:Y:S01]  /*2670*/  ENDCOLLECTIVE ;  /* 0x000000000000791b */ /* 0x003fe20003800000 */
.L_x_14418:
        /* <DEDUP_REMOVED lines=57> */
.L_x_14419:
[----:B------:R-:W-:Y:S01]  /*2a10*/  HFMA2.MMA R79, -RZ, RZ, 0, 1.1920928955078125e-07 ;  /* 0x00000002ff4f7435 */ /* 0x000fe200000001ff */
[----:B------:R-:W-:Y:S01]  /*2a20*/  FADD.FTZ R92, R92, R64 ;  /* 0x000000405c5c7221 */ /* 0x000fe20000010000 */
[----:B------:R-:W-:-:S09]  /*2a30*/  MOV R64, 0xffffffff ;  /* 0xffffffff00407802 */ /* 0x000fd20000000f00 */
[----:B------:R-:W-:Y:S05]  /*2a40*/  WARPSYNC.COLLECTIVE R64, `(.L_x_14420) ;  /* 0x0000000040087348 */ /* 0x000fea0003c00000 */
[----:B------:R0:W1:Y:S02]  /*2a50*/  SHFL.BFLY P1, R64, R92, R79, R65 ;  /* 0x0c00004f5c407389 */ /* 0x0000640000020041 */
[----:B01----:R-:W-:Y:S01]  /*2a60*/  ENDCOLLECTIVE ;  /* 0x000000000000791b */ /* 0x003fe20003800000 */
.L_x_14420:
[----:B------:R-:W-:Y:S01]  /*2a70*/  HFMA2.MMA R79, -RZ, RZ, 0, 2.384185791015625e-07 ;  /* 0x00000004ff4f7435 */ /* 0x000fe200000001ff */
[----:B------:R-:W-:Y:S01]  /*2a80*/  FADD.FTZ R92, R92, R64 ;  /* 0x000000405c5c7221 */ /* 0x000fe20000010000 */
[----:B------:R-:W-:-:S09]  /*2a90*/  MOV R64, 0xffffffff ;  /* 0xffffffff00407802 */ /* 0x000fd20000000f00 */
[----:B------:R-:W-:Y:S05]  /*2aa0*/  WARPSYNC.COLLECTIVE R64, `(.L_x_14421) ;  /* 0x0000000040087348 */ /* 0x000fea0003c00000 */
[----:B------:R0:W1:Y:S02]  /*2ab0*/  SHFL.BFLY P1, R64, R92, R79, R65 ;  /* 0x0c00004f5c407389 */ /* 0x0000640000020041 */
[----:B01----:R-:W-:Y:S01]  /*2ac0*/  ENDCOLLECTIVE ;  /* 0x000000000000791b */ /* 0x003fe20003800000 */
.L_x_14421:
[----:B------:R-:W-:Y:S01]  /*2ad0*/  HFMA2.MMA R79, -RZ, RZ, 0, 4.76837158203125e-07 ;  /* 0x00000008ff4f7435 */ /* 0x000fe200000001ff */
[----:B------:R-:W-:Y:S01]  /*2ae0*/  FADD.FTZ R92, R92, R64 ;  /* 0x000000405c5c7221 */ /* 0x000fe20000010000 */
[----:B------:R-:W-:-:S09]  /*2af0*/  MOV R64, 0xffffffff ;  /* 0xffffffff00407802 */ /* 0x000fd20000000f00 */
[----:B------:R-:W-:Y:S05]  /*2b00*/  WARPSYNC.COLLECTIVE R64, `(.L_x_14422) ;  /* 0x0000000040087348 */ /* 0x000fea0003c00000 */
[----:B------:R0:W1:Y:S02]  /*2b10*/  SHFL.BFLY P1, R64, R92, R79, R65 ;  /* 0x0c00004f5c407389 */ /* 0x0000640000020041 */
[----:B01----:R-:W-:Y:S01]  /*2b20*/  ENDCOLLECTIVE ;  /* 0x000000000000791b */ /* 0x003fe20003800000 */
.L_x_14422:
[----:B------:R-:W-:Y:S01]  /*2b30*/  HFMA2.MMA R79, -RZ, RZ, 0, 9.5367431640625e-07 ;  /* 0x00000010ff4f7435 */ /* 0x000fe200000001ff */
[----:B------:R-:W-:Y:S01]  /*2b40*/  FADD.FTZ R92, R92, R64 ;  /* 0x000000405c5c7221 */ /* 0x000fe20000010000 */
[----:B------:R-:W-:-:S09]  /*2b50*/  MOV R64, 0xffffffff ;  /* 0xffffffff00407802 */ /* 0x000fd20000000f00 */
[----:B------:R-:W-:Y:S05]  /*2b60*/  WARPSYNC.COLLECTIVE R64, `(.L_x_14423) ;  /* 0x0000000040087348 */ /* 0x000fea0003c00000 */
[----:B------:R0:W1:Y:S02]  /*2b70*/  SHFL.BFLY P1, R64, R92, R79, R65 ;  /* 0x0c00004f5c407389 */ /* 0x0000640000020041 */
[----:B01----:R-:W-:Y:S01]  /*2b80*/  ENDCOLLECTIVE ;  /* 0x000000000000791b */ /* 0x003fe20003800000 */
.L_x_14423:
[----:B------:R-:W-:Y:S05]  /*2b90*/  BRA `(.L_x_14424) ;  /* 0xfffffff000307947 */ /* 0x000fea000383ffff */
.L_x_14425:
        /* <DEDUP_REMOVED lines=14> */
.L_x_23547:


//--------------------- .text._ZN10layer_norm13ln_fwd_kernelINS_13Kernel_traitsI6__halfS2_fS2_fjLj768ELj1ELj4ELj1ELj16ENS_18Kernel_traits_baseILj768ES2_S2_fS2_fjLj128EEEEELb0ELb1ELb0ELb0EEEvNS_9FwdParamsE --------------------------
	.section	.text._ZN10layer_norm13ln_fwd_kernelINS_13Kernel_traitsI6__halfS2_fS2_fjLj768ELj1ELj4ELj1ELj16ENS_18Kernel_traits_baseILj768ES2_S2_fS2_fjLj128EEEEELb0ELb1ELb0ELb0EEEvNS_9FwdParamsE,"ax",@progbits
	.align	128
        .global         _ZN10layer_norm13ln_fwd_kernelINS_13Kernel_traitsI6__halfS2_fS2_fjLj768ELj1ELj4ELj1ELj16ENS_18Kernel_traits_baseILj768ES2_S2_fS2_fjLj128EEEEELb0ELb1ELb0ELb0EEEvNS_9FwdParamsE
        .type           _ZN10layer_norm13ln_fwd_kernelINS_13Kernel_traitsI6__halfS2_fS2_fjLj768ELj1ELj4ELj1ELj16ENS_18Kernel_traits_baseILj768ES2_S2_fS2_fjLj128EEEEELb0ELb1ELb0ELb0EEEvNS_9FwdParamsE,@function
        .size           _ZN10layer_norm13ln_fwd_kernelINS_13Kernel_traitsI6__halfS2_fS2_fjLj768ELj1ELj4ELj1ELj16ENS_18Kernel_traits_baseILj768ES2_S2_fS2_fjLj128EEEEELb0ELb1ELb0ELb0EEEvNS_9FwdParamsE,(.L_x_23548 - _ZN10layer_norm13ln_fwd_kernelINS_13Kernel_traitsI6__halfS2_fS2_fjLj768ELj1ELj4ELj1ELj16ENS_18Kernel_traits_baseILj768ES2_S2_fS2_fjLj128EEEEELb0ELb1ELb0ELb0EEEvNS_9FwdParamsE)
        .other          _ZN10layer_norm13ln_fwd_kernelINS_13Kernel_traitsI6__halfS2_fS2_fjLj768ELj1ELj4ELj1ELj16ENS_18Kernel_traits_baseILj768ES2_S2_fS2_fjLj128EEEEELb0ELb1ELb0ELb0EEEvNS_9FwdParamsE,@"STO_CUDA_ENTRY STV_DEFAULT"
_ZN10layer_norm13ln_fwd_kernelINS_13Kernel_traitsI6__halfS2_fS2_fjLj768ELj1ELj4ELj1ELj16ENS_18Kernel_traits_baseILj768ES2_S2_fS2_fjLj128EEEEELb0ELb1ELb0ELb0EEEvNS_9FwdParamsE:
.text._ZN10layer_norm13ln_fwd_kernelINS_13Kernel_traitsI6__halfS2_fS2_fjLj768ELj1ELj4ELj1ELj16ENS_18Kernel_traits_baseILj768ES2_S2_fS2_fjLj128EEEEELb0ELb1ELb0ELb0EEEvNS_9FwdParamsE:
        /* <DEDUP_REMOVED lines=33> */
.L_x_14427:
[----:B------:R-:W-:Y:S05]  /*0210*/  BSYNC B0 ;  /* 0x0000000000007941 */ /* 0x000fea0003800000 */
.L_x_14426:
        /* <DEDUP_REMOVED lines=18> */
.L_x_14429:
[----:B------:R-:W-:Y:S05]  /*0340*/  BSYNC B0 ;  /* 0x0000000000007941 */ /* 0x000fea0003800000 */
.L_x_14428:
        /* <DEDUP_REMOVED lines=17> */
.L_x_14431:
[----:B------:R-:W-:Y:S05]  /*0460*/  BSYNC B0 ;  /* 0x0000000000007941 */ /* 0x000fea0003800000 */
.L_x_14430:
[----:B------:R-:W-:Y:S02]  /*0470*/  ULDC UR6, c[0x0][0x214] ;  /* 0x0000850000067ab9 */ /* 0x000fe40000000800 */
[----:B------:R-:W-:-:S13]  /*0480*/  ISETP.GE.AND P0, PT, R110, UR6, PT ;  /* 0x000000066e007c0c */ /* 0x000fda000bf06270 */
[----:B------:R-:W-:Y:S05]  /*0490*/  @P0 EXIT ;  /* 0x000000000000094d */ /* 0x000fea0003800000 */
[----:B------:R-:W-:Y:S01]  /*04a0*/  ULDC.64 UR6, c[0x0][0x270] ;  /* 0x00009c0000067ab9 */ /* 0x000fe20000000a00 */
[--C-:B-----5:R-:W-:Y:S01]  /*04b0*/  HADD2.F32 R9, -RZ, R20.reuse.H0_H0 ;  /* 0x20000014ff097230 */ /* 0x120fe20000004100 */
        /* <DEDUP_REMOVED lines=79> */
.L_x_14445:
        /* <DEDUP_REMOVED lines=27> */
[----:B------:R-:W-:Y:S02]  /*0b60*/  ISETP.NE.U32.AND P0, PT, RZ, UR8, PT ;  /* 0x00000008ff007c0c */ /* 0x000fe4000bf05070 */
[C---:B------:R-:W-:Y:S02]  /*0b70*/  LEA R56, P4, R111.reuse, UR10, 0x5 ;  /* 0x0000000a6f387c11 */ /* 0x040fe4000f8828ff */
[----:B------:R-:W-:Y:S02]  /*0b80*/  ISETP.NE.AND.EX P0, PT, RZ, UR9, PT, P0 ;  /* 0x00000009ff007c0c */ /* 0x000fe4000bf05300 */
[----:B------:R-:W-:Y:S01]  /*0b90*/  LEA.HI.X R57, R111, UR11, RZ, 0x5, P4 ;  /* 0x0000000b6f397c11 */ /* 0x000fe2000a0f2cff */
[----:B--2---:R-:W-:-:S02]  /*0ba0*/  HADD2.F32 R38, -RZ, R32.H0_H0 ;  /* 0x20000020ff267230 */ /* 0x004fc40000004100 */
[----:B------:R-:W-:Y:S02]  /*0bb0*/  HADD2.F32 R112, -RZ, R32.H1_H1 ;  /* 0x30000020ff707230 */ /* 0x000fe40000004100 */
[--C-:B------:R-:W-:Y:S02]  /*0bc0*/  HADD2.F32 R116, -RZ, R34.reuse.H0_H0 ;  /* 0x20000022ff747230 */ /* 0x100fe40000004100 */
[-C--:B------:R-:W-:Y:S01]  /*0bd0*/  FMUL.FTZ R38, R38, R59.reuse ;  /* 0x0000003b26267220 */ /* 0x080fe20000410000 */
[--C-:B------:R-:W-:Y:S02]  /*0be0*/  HADD2.F32 R114, -RZ, R33.reuse.H0_H0 ;  /* 0x20000021ff727230 */ /* 0x100fe40000004100 */
[----:B------:R-:W-:Y:S02]  /*0bf0*/  HADD2.F32 R32, -RZ, R33.H1_H1 ;  /* 0x30000021ff207230 */ /* 0x000fe40000004100 */
[----:B------:R-:W-:Y:S01]  /*0c00*/  FMUL.FTZ R33, R112, R59 ;  /* 0x0000003b70217220 */ /* 0x000fe20000410000 */
[----:B------:R-:W-:-:S02]  /*0c10*/  HADD2.F32 R34, -RZ, R34.H1_H1 ;  /* 0x30000022ff227230 */ /* 0x000fc40000004100 */
[-C--:B------:R-:W-:Y:S01]  /*0c20*/  FMUL.FTZ R114, R114, R59.reuse ;  /* 0x0000003b72727220 */ /* 0x080fe20000410000 */
[--C-:B------:R-:W-:Y:S02]  /*0c30*/  HADD2.F32 R118, -RZ, R35.reuse.H0_H0 ;  /* 0x20000023ff767230 */ /* 0x100fe40000004100 */
[-C--:B------:R-:W-:Y:S01]  /*0c40*/  FMUL.FTZ R116, R116, R59.reuse ;  /* 0x0000003b74747220 */ /* 0x080fe20000410000 */
[----:B------:R-:W-:Y:S02]  /*0c50*/  HADD2.F32 R120, -RZ, R35.H1_H1 ;  /* 0x30000023ff787230 */ /* 0x000fe40000004100 */
[-C--:B------:R-:W-:Y:S01]  /*0c60*/  FMUL.FTZ R35, R32, R59.reuse ;  /* 0x0000003b20237220 */ /* 0x080fe20000410000 */
[-C--:B0-----:R-:W-:Y:S01]  /*0c70*/  FMUL.FTZ R37, R34, R59.reuse ;  /* 0x0000003b22257220 */ /* 0x081fe20000410000 */
        /* <DEDUP_REMOVED lines=18> */
[----:B------:R0:W-:Y:S01]  /*0da0*/  STG.E.128 desc[UR4][R56.64], R32 ;  /* 0x0000002038007986 */ /* 0x0001e2000c101d04 */
[----:B------:R-:W-:-:S03]  /*0db0*/  IADD3 R112, R111, 0x20, RZ ;  /* 0x000000206f707810 */ /* 0x000fc60007ffe0ff */
[----:B------:R0:W-:Y:S04]  /*0dc0*/  STG.E.128 desc[UR4][R56.64+0x10], R36 ;  /* 0x0000102438007986 */ /* 0x0001e8000c101d04 */
.L_x_14433:
[----:B------:R-:W-:Y:S05]  /*0dd0*/  BSYNC B0 ;  /* 0x0000000000007941 */ /* 0x000fea0003800000 */
.L_x_14432:
        /* <DEDUP_REMOVED lines=12> */
[C---:B0-----:R-:W-:Y:S02]  /*0ea0*/  LEA R56, P4, R112.reuse, UR10, 0x5 ;  /* 0x0000000a70387c11 */ /* 0x041fe4000f8828ff */
[----:B------:R-:W-:Y:S02]  /*0eb0*/  ISETP.NE.AND.EX P0, PT, RZ, UR9, PT, P0 ;  /* 0x00000009ff007c0c */ /* 0x000fe4000bf05300 */
[----:B------:R-:W-:-:S02]  /*0ec0*/  LEA.HI.X R57, R112, UR11, RZ, 0x5, P4 ;  /* 0x0000000b70397c11 */ /* 0x000fc4000a0f2cff */
[----:B------:R-:W-:Y:S01]  /*0ed0*/  IADD3 R112, R112, 0x20, RZ ;  /* 0x0000002070707810 */ /* 0x000fe20007ffe0ff */
[--C-:B--2---:R-:W-:Y:S02]  /*0ee0*/  HADD2.F32 R46, -RZ, R40.reuse.H0_H0 ;  /* 0x20000028ff2e7230 */ /* 0x104fe40000004100 */
[----:B------:R-:W-:Y:S02]  /*0ef0*/  HADD2.F32 R114, -RZ, R40.H1_H1 ;  /* 0x30000028ff727230 */ /* 0x000fe40000004100 */
[----:B------:R-:W-:Y:S02]  /*0f00*/  HADD2.F32 R118, -RZ, R42.H0_H0 ;  /* 0x2000002aff767230 */ /* 0x000fe40000004100 */
[----:B------:R-:W-:Y:S01]  /*0f10*/  FMUL.FTZ R46, R46, R59 ;  /* 0x0000003b2e2e7220 */ /* 0x000fe20000410000 */
[--C-:B------:R-:W-:Y:S02]  /*0f20*/  HADD2.F32 R116, -RZ, R41.reuse.H0_H0 ;  /* 0x20000029ff747230 */ /* 0x100fe40000004100 */
[----:B------:R-:W-:-:S02]  /*0f30*/  HADD2.F32 R40, -RZ, R41.H1_H1 ;  /* 0x30000029ff287230 */ /* 0x000fc40000004100 */
[-C--:B------:R-:W-:Y:S01]  /*0f40*/  FMUL.FTZ R41, R114, R59.reuse ;  /* 0x0000003b72297220 */ /* 0x080fe20000410000 */
[----:B------:R-:W-:Y:S02]  /*0f50*/  HADD2.F32 R42, -RZ, R42.H1_H1 ;  /* 0x3000002aff2a7230 */ /* 0x000fe40000004100 */
[-C--:B------:R-:W-:Y:S01]  /*0f60*/  FMUL.FTZ R116, R116, R59.reuse ;  /* 0x0000003b74747220 */ /* 0x080fe20000410000 */
[--C-:B------:R-:W-:Y:S02]  /*0f70*/  HADD2.F32 R120, -RZ, R43.reuse.H0_H0 ;  /* 0x2000002bff787230 */ /* 0x100fe40000004100 */
[-C--:B------:R-:W-:Y:S01]  /*0f80*/  FMUL.FTZ R118, R118, R59.reuse ;  /* 0x0000003b76767220 */ /* 0x080fe20000410000 */
[----:B------:R-:W-:Y:S02]  /*0f90*/  HADD2.F32 R122, -RZ, R43.H1_H1 ;  /* 0x3000002bff7a7230 */ /* 0x000fe40000004100 */
[-C--:B------:R-:W-:Y:S01]  /*0fa0*/  FMUL.FTZ R43, R40, R59.reuse ;  /* 0x0000003b282b7220 */ /* 0x080fe20000410000 */
[-C--:B-1----:R-:W-:Y:S01]  /*0fb0*/  FMUL.FTZ R45, R42, R59.reuse ;  /* 0x0000003b2a2d7220 */ /* 0x082fe20000410000 */
        /* <DEDUP_REMOVED lines=18> */
[----:B------:R1:W-:Y:S04]  /*10e0*/  STG.E.128 desc[UR4][R56.64], R40 ;  /* 0x0000002838007986 */ /* 0x0003e8000c101d04 */
[----:B------:R1:W-:Y:S02]  /*10f0*/  STG.E.128 desc[UR4][R56.64+0x10], R44 ;  /* 0x0000102c38007986 */ /* 0x0003e4000c101d04 */
.L_x_14435:
[----:B------:R-:W-:Y:S05]  /*1100*/  BSYNC B0 ;  /* 0x0000000000007941 */ /* 0x000fea0003800000 */
.L_x_14434:
        /* <DEDUP_REMOVED lines=12> */
[C---:B01----:R-:W-:Y:S02]  /*11d0*/  LEA R56, P4, R112.reuse, UR10, 0x5 ;  /* 0x0000000a70387c11 */ /* 0x043fe4000f8828ff */
[----:B------:R-:W-:Y:S02]  /*11e0*/  ISETP.NE.AND.EX P0, PT, RZ, UR9, PT, P0 ;  /* 0x00000009ff007c0c */ /* 0x000fe4000bf05300 */
[----:B------:R-:W-:Y:S01]  /*11f0*/  LEA.HI.X R57, R112, UR11, RZ, 0x5, P4 ;  /* 0x0000000b70397c11 */ /* 0x000fe2000a0f2cff */
[----:B--2---:R-:W-:-:S02]  /*1200*/  HADD2.F32 R54, -RZ, R48.H0_H0 ;  /* 0x20000030ff367230 */ /* 0x004fc40000004100 */
[----:B------:R-:W-:Y:S02]  /*1210*/  HADD2.F32 R114, -RZ, R48.H1_H1 ;  /* 0x30000030ff727230 */ /* 0x000fe40000004100 */
[--C-:B------:R-:W-:Y:S02]  /*1220*/  HADD2.F32 R118, -RZ, R49.reuse.H1_H1 ;  /* 0x30000031ff767230 */ /* 0x100fe40000004100 */
[--C-:B------:R-:W-:Y:S02]  /*1230*/  HADD2.F32 R48, -RZ, R50.reuse.H0_H0 ;  /* 0x20000032ff307230 */ /* 0x100fe40000004100 */
[----:B------:R-:W-:Y:S02]  /*1240*/  HADD2.F32 R50, -RZ, R50.H1_H1 ;  /* 0x30000032ff327230 */ /* 0x000fe40000004100 */
[-C--:B----4-:R-:W-:Y:S01]  /*1250*/  FMUL.FTZ R53, R118, R59.reuse ;  /* 0x0000003b76357220 */ /* 0x090fe20000410000 */
[----:B------:R-:W-:Y:S02]  /*1260*/  HADD2.F32 R116, -RZ, R49.H0_H0 ;  /* 0x20000031ff747230 */ /* 0x000fe40000004100 */
[----:B------:R-:W-:Y:S01]  /*1270*/  FMUL.FTZ R49, R54, R59 ;  /* 0x0000003b36317220 */ /* 0x000fe20000410000 */
[----:B------:R-:W-:-:S02]  /*1280*/  HADD2.F32 R120, -RZ, R51.H0_H0 ;  /* 0x20000033ff787230 */ /* 0x000fc40000004100 */
[-C--:B------:R-:W-:Y:S01]  /*1290*/  FMUL.FTZ R52, R48, R59.reuse ;  /* 0x0000003b30347220 */ /* 0x080fe20000410000 */
[----:B------:R-:W-:Y:S02]  /*12a0*/  HADD2.F32 R122, -RZ, R51.H1_H1 ;  /* 0x30000033ff7a7230 */ /* 0x000fe40000004100 */
        /* <DEDUP_REMOVED lines=23> */
.L_x_14437:
[----:B------:R-:W-:Y:S05]  /*1420*/  BSYNC B0 ;  /* 0x0000000000007941 */ /* 0x000fea0003800000 */
.L_x_14436:
        /* <DEDUP_REMOVED lines=100> */
.L_x_14457:
        /* <DEDUP_REMOVED lines=47> */
[----:B------:R-:W-:-:S03]  /*1d60*/  IADD3 R111, R111, 0x20, RZ ;  /* 0x000000206f6f7810 */ /* 0x000fc60007ffe0ff */
[----:B------:R1:W-:Y:S04]  /*1d70*/  STG.E.128 desc[UR4][R112.64], R56 ;  /* 0x0000003870007986 */ /* 0x0003e8000c101d04 */
.L_x_14440:
[----:B------:R-:W-:Y:S05]  /*1d80*/  BSYNC B0 ;  /* 0x0000000000007941 */ /* 0x000fea0003800000 */
.L_x_14439:
        /* <DEDUP_REMOVED lines=34> */
.L_x_14442:
[----:B------:R-:W-:Y:S05]  /*1fb0*/  BSYNC B0 ;  /* 0x0000000000007941 */ /* 0x000fea0003800000 */
.L_x_14441:
        /* <DEDUP_REMOVED lines=27> */
[----:B------:R-:W-:-:S02]  /*2170*/  F2FP.F16.F32.PACK_AB R59, R116, R123 ;  /* 0x0000007b743b723e */ /* 0x000fc400000000ff */
[----:B------:R-:W-:Y:S02]  /*2180*/  F2FP.F16.F32.PACK_AB R58, R121, R58 ;  /* 0x0000003a793a723e */ /* 0x000fe400000000ff */
[----:B------:R-:W-:Y:S01]  /*2190*/  F2FP.F16.F32.PACK_AB R57, R114, R57 ;  /* 0x000000397239723e */ /* 0x000fe200000000ff */
[----:B0-----:R-:W-:Y:S01]  /*21a0*/  IMAD.WIDE.U32 R112, R111, 0x10, R112 ;  /* 0x000000106f707825 */ /* 0x001fe200078e0070 */
[----:B------:R-:W-:-:S05]  /*21b0*/  F2FP.F16.F32.PACK_AB R56, R117, R56 ;  /* 0x000000387538723e */ /* 0x000fca00000000ff */
[----:B------:R3:W-:Y:S02]  /*21c0*/  STG.E.128 desc[UR4][R112.64], R56 ;  /* 0x0000003870007986 */ /* 0x0007e4000c101d04 */
.L_x_14444:
[----:B------:R-:W-:Y:S05]  /*21d0*/  BSYNC B0 ;  /* 0x0000000000007941 */ /* 0x000fea0003800000 */
.L_x_14443:
[----:B0123--:R-:W0:Y:S02]  /*21e0*/  LDC.64 R56, c[0x0][0x210] ;  /* 0x00008400ff387b82 */ /* 0x00fe240000000a00 */
[----:B0-----:R-:W-:-:S04]  /*21f0*/  LEA R110, R56, R110, 0x2 ;  /* 0x0000006e386e7211 */ /* 0x001fc800078e10ff */
[----:B------:R-:W-:-:S13]  /*2200*/  ISETP.GE.AND P0, PT, R110, R57, PT ;  /* 0x000000396e00720c */ /* 0x000fda0003f06270 */
[----:B------:R-:W-:Y:S05]  /*2210*/  @!P0 BRA `(.L_x_14445) ;  /* 0xffffffe400e48947 */ /* 0x000fea000383ffff */
[----:B------:R-:W-:Y:S05]  /*2220*/  EXIT ;  /* 0x000000000000794d */ /* 0x000fea0003800000 */
.L_x_14438:
        /* <DEDUP_REMOVED lines=8> */
.L_x_14447:
[----:B------:R-:W-:Y:S05]  /*22b0*/  BSYNC B0 ;  /* 0x0000000000007941 */ /* 0x000fea0003800000 */
.L_x_14446:
        /* <DEDUP_REMOVED lines=9> */
.L_x_14448:
[----:B------:R-:W-:Y:S01]  /*2350*/  HFMA2.MMA R118, -RZ, RZ, 0, 2.384185791015625e-07 ;  /* 0x00000004ff767435 */ /* 0x000fe200000001ff */
[----:B------:R-:W-:-:S05]  /*2360*/  MOV R57, R117 ;  /* 0x0000007500397202 */ /* 0x000fca0000000f00 */
[----:B------:R-:W-:-:S05]  /*2370*/  FADD.FTZ R112, R58, R57 ;  /* 0x000000393a707221 */ /* 0x000fca0000010000 */
[----:B------:R-:W-:-:S07]  /*2380*/  MOV R119, R112 ;  /* 0x0000007000777202 */ /* 0x000fce0000000f00 */
[----:B------:R-:W-:Y:S05]  /*2390*/  WARPSYNC.COLLECTIVE R116, `(.L_x_14449) ;  /* 0x0000000074087348 */ /* 0x000fea0003c00000 */
[----:B------:R0:W1:Y:S02]  /*23a0*/  SHFL.BFLY P6, R117, R119, R118, R121 ;  /* 0x0c00007677757389 */ /* 0x00006400000c0079 */
[----:B01----:R-:W-:Y:S01]  /*23b0*/  ENDCOLLECTIVE ;  /* 0x000000000000791b */ /* 0x003fe20003800000 */
.L_x_14449:
[----:B------:R-:W-:Y:S01]  /*23c0*/  HFMA2.MMA R118, -RZ, RZ, 0, 4.76837158203125e-07 ;  /* 0x00000008ff767435 */ /* 0x000fe200000001ff */
[----:B------:R-:W-:-:S05]  /*23d0*/  MOV R57, R117 ;  /* 0x0000007500397202 */ /* 0x000fca0000000f00 */
[----:B------:R-:W-:-:S05]  /*23e0*/  FADD.FTZ R114, R112, R57 ;  /* 0x0000003970727221 */ /* 0x000fca0000010000 */
[----:B------:R-:W-:-:S07]  /*23f0*/  MOV R119, R114 ;  /* 0x0000007200777202 */ /* 0x000fce0000000f00 */
[----:B------:R-:W-:Y:S05]  /*2400*/  WARPSYNC.COLLECTIVE R116, `(.L_x_14450) ;  /* 0x0000000074087348 */ /* 0x000fea0003c00000 */
[----:B------:R0:W1:Y:S02]  /*2410*/  SHFL.BFLY P6, R117, R119, R118, R121 ;  /* 0x0c00007677757389 */ /* 0x00006400000c0079 */
[----:B01----:R-:W-:Y:S01]  /*2420*/  ENDCOLLECTIVE ;  /* 0x000000000000791b */ /* 0x003fe20003800000 */
.L_x_14450:
        /* <DEDUP_REMOVED lines=8> */
.L_x_14451:
        /* <DEDUP_REMOVED lines=57> */
.L_x_14452:
[----:B------:R-:W-:Y:S01]  /*2840*/  HFMA2.MMA R118, -RZ, RZ, 0, 1.1920928955078125e-07 ;  /* 0x00000002ff767435 */ /* 0x000fe200000001ff */
[----:B------:R-:W-:-:S05]  /*2850*/  MOV R59, R117 ;  /* 0x00000075003b7202 */ /* 0x000fca0000000f00 */
[----:B------:R-:W-:-:S05]  /*2860*/  FADD.FTZ R59, R56, R59 ;  /* 0x0000003b383b7221 */ /* 0x000fca0000010000 */
[----:B------:R-:W-:-:S07]  /*2870*/  MOV R119, R59 ;  /* 0x0000003b00777202 */ /* 0x000fce0000000f00 */
[----:B------:R-:W-:Y:S05]  /*2880*/  WARPSYNC.COLLECTIVE R116, `(.L_x_14453) ;  /* 0x0000000074087348 */ /* 0x000fea0003c00000 */
[----:B------:R0:W1:Y:S02]  /*2890*/  SHFL.BFLY P6, R117, R119, R118, R121 ;  /* 0x0c00007677757389 */ /* 0x00006400000c0079 */
[----:B01----:R-:W-:Y:S01]  /*28a0*/  ENDCOLLECTIVE ;  /* 0x000000000000791b */ /* 0x003fe20003800000 */
.L_x_14453:
[----:B------:R-:W-:Y:S01]  /*28b0*/  HFMA2.MMA R118, -RZ, RZ, 0, 2.384185791015625e-07 ;  /* 0x00000004ff767435 */ /* 0x000fe200000001ff */
[----:B------:R-:W-:-:S05]  /*28c0*/  MOV R58, R117 ;  /* 0x00000075003a7202 */ /* 0x000fca0000000f00 */
[----:B------:R-:W-:-:S05]  /*28d0*/  FADD.FTZ R58, R59, R58 ;  /* 0x0000003a3b3a7221 */ /* 0x000fca0000010000 */
[----:B------:R-:W-:-:S07]  /*28e0*/  MOV R119, R58 ;  /* 0x0000003a00777202 */ /* 0x000fce0000000f00 */
[----:B------:R-:W-:Y:S05]  /*28f0*/  WARPSYNC.COLLECTIVE R116, `(.L_x_14454) ;  /* 0x0000000074087348 */ /* 0x000fea0003c00000 */
[----:B------:R0:W1:Y:S02]  /*2900*/  SHFL.BFLY P6, R117, R119, R118, R121 ;  /* 0x0c00007677757389 */ /* 0x00006400000c0079 */
[----:B01----:R-:W-:Y:S01]  /*2910*/  ENDCOLLECTIVE ;  /* 0x000000000000791b */ /* 0x003fe20003800000 */
.L_x_14454:
[----:B------:R-:W-:Y:S01]  /*2920*/  HFMA2.MMA R118, -RZ, RZ, 0, 4.76837158203125e-07 ;  /* 0x00000008ff767435 */ /* 0x000fe200000001ff */
[----:B------:R-:W-:-:S05]  /*2930*/  MOV R115, R117 ;  /* 0x0000007500737202 */ /* 0x000fca0000000f00 */
[----:B------:R-:W-:-:S05]  /*2940*/  FADD.FTZ R115, R58, R115 ;  /* 0x000000733a737221 */ /* 0x000fca0000010000 */
[----:B------:R-:W-:-:S07]  /*2950*/  MOV R119, R115 ;  /* 0x0000007300777202 */ /* 0x000fce0000000f00 */
[----:B------:R-:W-:Y:S05]  /*2960*/  WARPSYNC.COLLECTIVE R116, `(.L_x_14455) ;  /* 0x0000000074087348 */ /* 0x000fea0003c00000 */
[----:B------:R0:W1:Y:S02]  /*2970*/  SHFL.BFLY P6, R117, R119, R118, R121 ;  /* 0x0c00007677757389 */ /* 0x00006400000c0079 */
[----:B01----:R-:W-:Y:S01]  /*2980*/  ENDCOLLECTIVE ;  /* 0x000000000000791b */ /* 0x003fe20003800000 */
.L_x_14455:
[----:B------:R-:W-:Y:S01]  /*2990*/  HFMA2.MMA R118, -RZ, RZ, 0, 9.5367431640625e-07 ;  /* 0x00000010ff767435 */ /* 0x000fe200000001ff */
[----:B------:R-:W-:-:S05]  /*29a0*/  MOV R112, R117 ;  /* 0x0000007500707202 */ /* 0x000fca0000000f00 */
[----:B------:R-:W-:-:S05]  /*29b0*/  FADD.FTZ R112, R115, R112 ;  /* 0x0000007073707221 */ /* 0x000fca0000010000 */
[----:B------:R-:W-:-:S07]  /*29c0*/  MOV R119, R112 ;  /* 0x0000007000777202 */ /* 0x000fce0000000f00 */
[----:B------:R-:W-:Y:S05]  /*29d0*/  WARPSYNC.COLLECTIVE R116, `(.L_x_14456) ;  /* 0x0000000074087348 */ /* 0x000fea0003c00000 */
[----:B------:R0:W1:Y:S02]  /*29e0*/  SHFL.BFLY P6, R117, R119, R118, R121 ;  /* 0x0c00007677757389 */ /* 0x00006400000c0079 */
[----:B01----:R-:W-:Y:S01]  /*29f0*/  ENDCOLLECTIVE ;  /* 0x000000000000791b */ /* 0x003fe20003800000 */
.L_x_14456:
[----:B------:R-:W-:Y:S05]  /*2a00*/  BRA `(.L_x_14457) ;  /* 0xfffffff000187947 */ /* 0x000fea000383ffff */
.L_x_14458:
        /* <DEDUP_REMOVED lines=15> */
.L_x_23548:


//--------------------- .text._ZN10layer_norm13ln_fwd_kernelINS_13Kernel_traitsI6__halfS2_fS2_fjLj768ELj1ELj4ELj1ELj16ENS_18Kernel_traits_baseILj768ES2_S2_fS2_fjLj128EEEEELb0ELb1ELb0ELb1EEEvNS_9FwdParamsE --------------------------
	.section	.text._ZN10layer_norm13ln_fwd_kernelINS_13Kernel_traitsI6__halfS2_fS2_fjLj768ELj1ELj4ELj1ELj16ENS_18Kernel_traits_baseILj768ES2_S2_fS2_fjLj128EEEEELb0ELb1ELb0ELb1EEEvNS_9FwdParamsE,"ax",@progbits
	.align	128
        .global         _ZN10layer_norm13ln_fwd_kernelINS_13Kernel_traitsI6__halfS2_fS2_fjLj768ELj1ELj4ELj1ELj16ENS_18Kernel_traits_baseILj768ES2_S2_fS2_fjLj128EEEEELb0ELb1ELb0ELb1EEEvNS_9FwdParamsE
        .type           _ZN10layer_norm13ln_fwd_kernelINS_13Kernel_traitsI6__halfS2_fS2_fjLj768ELj1ELj4ELj1ELj16ENS_18Kernel_traits_baseILj768ES2_S2_fS2_fjLj128EEEEELb0ELb1ELb0ELb1EEEvNS_9FwdParamsE,@function
        .size           _ZN10layer_norm13ln_fwd_kernelINS_13Kernel_traitsI6__halfS2_fS2_fjLj768ELj1ELj4ELj1ELj16ENS_18Kernel_traits_baseILj768ES2_S2_fS2_fjLj128EEEEELb0ELb1ELb0ELb1EEEvNS_9FwdParamsE,(.L_x_23549 - _ZN10layer_norm13ln_fwd_kernelINS_13Kernel_traitsI6__halfS2_fS2_fjLj768ELj1ELj4ELj1ELj16ENS_18Kernel_traits_baseILj768ES2_S2_fS2_fjLj128EEEEELb0ELb1ELb0ELb1EEEvNS_9FwdParamsE)
        .other          _ZN10layer_norm13ln_fwd_kernelINS_13Kernel_traitsI6__halfS2_fS2_fjLj768ELj1ELj4ELj1ELj16ENS_18Kernel_traits_baseILj768ES2_S2_fS2_fjLj128EEEEELb0ELb1ELb0ELb1EEEvNS_9FwdParamsE,@"STO_CUDA_ENTRY STV_DEFAULT"
_ZN10layer_norm13ln_fwd_kernelINS_13Kernel_traitsI6__halfS2_fS2_fjLj768ELj1ELj4ELj1ELj16ENS_18Kernel_traits_baseILj768ES2_S2_fS2_fjLj128EEEEELb0ELb1ELb0ELb1EEEvNS_9FwdParamsE:
.text._ZN10layer_norm13ln_fwd_kernelINS_13Kernel_traitsI6__halfS2_fS2_fjLj768ELj1ELj4ELj1ELj16ENS_18Kernel_traits_baseILj768ES2_S2_fS2_fjLj128EEEEELb0ELb1ELb0ELb1EEEvNS_9FwdParamsE:
        /* <DEDUP_REMOVED lines=28> */
[----:B------:R0:W4:Y:S04]  /*01c0*/  LDG.E.128 R36, desc[UR4][R6.64+0x400] ;  /* 0x0004000406247981 */ /* 0x000128000c1e1d00 */
[----:B------:R-:W4:Y:S04]  /*01d0*/  LDG.E.128 R40, desc[UR4][R2.64] ;  /* 0x0000000402287981 */ /* 0x000f28000c1e1d00 */
        /* <DEDUP_REMOVED lines=14> */
[----:B------:R-:W-:Y:S01]  /*02c0*/  ISETP.NE.AND.EX P0, PT, RZ, UR7, PT, P0 ;  /* 0x00000007ff007c0c */ /* 0x000fe2000bf05300 */
[----:B------:R-:W-:Y:S01]  /*02d0*/  HADD2.F32 R6, -RZ, R21.H1_H1 ;  /* 0x30000015ff067230 */ /* 0x000fe20000004100 */
[----:B------:R-:W-:Y:S01]  /*02e0*/  ISETP.NE.AND P3, PT, RZ, UR6, PT ;  /* 0x00000006ff007c0c */ /* 0x000fe2000bf65270 */
[--C-:B------:R-:W-:Y:S01]  /*02f0*/  HADD2.F32 R5, -RZ, R22.reuse.H0_H0 ;  /* 0x20000016ff057230 */ /* 0x100fe20000004100 */
[----:B------:R-:W-:Y:S01]  /*0300*/  ULDC UR6, c[0x0][0x218] ;  /* 0x0000860000067ab9 */ /* 0x000fe20000000800 */
[----:B------:R-:W-:Y:S01]  /*0310*/  HADD2.F32 R4, -RZ, R22.H1_H1 ;  /* 0x30000016ff047230 */ /* 0x000fe20000004100 */
[----:B------:R-:W-:Y:S01]  /*0320*/  ULDC UR7, c[0x0][0x2d8] ;  /* 0x0000b60000077ab9 */ /* 0x000fe20000000800 */
[--C-:B-1----:R-:W-:Y:S01]  /*0330*/  HADD2.F32 R3, -RZ, R23.reuse.H0_H0 ;  /* 0x20000017ff037230 */ /* 0x102fe20000004100 */
[----:B------:R-:W-:Y:S01]  /*0340*/  ULDC.64 UR8, c[0x0][0x230] ;  /* 0x00008c0000087ab9 */ /* 0x000fe20000000a00 */
        /* <DEDUP_REMOVED lines=19> */
[--C-:B--2---:R-:W-:Y:S02]  /*0480*/  HADD2.F32 R61, -RZ, R28.reuse.H0_H0 ;  /* 0x2000001cff3d7230 */ /* 0x104fe40000004100 */
[----:B------:R-:W-:Y:S02]  /*0490*/  HADD2.F32 R64, -RZ, R28.H1_H1 ;  /* 0x3000001cff407230 */ /* 0x000fe40000004100 */
[--C-:B------:R-:W-:Y:S02]  /*04a0*/  HADD2.F32 R63, -RZ, R29.reuse.H0_H0 ;  /* 0x2000001dff3f7230 */ /* 0x100fe40000004100 */
[----:B------:R-:W-:-:S02]  /*04b0*/  HADD2.F32 R66, -RZ, R29.H1_H1 ;  /* 0x3000001dff427230 */ /* 0x000fc40000004100 */
[--C-:B------:R-:W-:Y:S02]  /*04c0*/  HADD2.F32 R65, -RZ, R30.reuse.H0_H0 ;  /* 0x2000001eff417230 */ /* 0x100fe40000004100 */
[----:B------:R-:W-:Y:S02]  /*04d0*/  HADD2.F32 R68, -RZ, R30.H1_H1 ;  /* 0x3000001eff447230 */ /* 0x000fe40000004100 */
[--C-:B------:R-:W-:Y:S02]  /*04e0*/  HADD2.F32 R67, -RZ, R31.reuse.H0_H0 ;  /* 0x2000001fff437230 */ /* 0x100fe40000004100 */
[----:B------:R-:W-:Y:S02]  /*04f0*/  HADD2.F32 R70, -RZ, R31.H1_H1 ;  /* 0x3000001fff467230 */ /* 0x000fe40000004100 */
[--C-:B---3--:R-:W-:Y:S02]  /*0500*/  HADD2.F32 R69, -RZ, R32.reuse.H0_H0 ;  /* 0x20000020ff457230 */ /* 0x108fe40000004100 */
[----:B------:R-:W-:-:S02]  /*0510*/  HADD2.F32 R72, -RZ, R32.H1_H1 ;  /* 0x30000020ff487230 */ /* 0x000fc40000004100 */
[--C-:B------:R-:W-:Y:S02]  /*0520*/  HADD2.F32 R71, -RZ, R33.reuse.H0_H0 ;  /* 0x20000021ff477230 */ /* 0x100fe40000004100 */
[----:B------:R-:W-:Y:S02]  /*0530*/  HADD2.F32 R74, -RZ, R33.H1_H1 ;  /* 0x30000021ff4a7230 */ /* 0x000fe40000004100 */
[--C-:B------:R-:W-:Y:S02]  /*0540*/  HADD2.F32 R73, -RZ, R34.reuse.H0_H0 ;  /* 0x20000022ff497230 */ /* 0x100fe40000004100 */
[----:B------:R-:W-:Y:S02]  /*0550*/  HADD2.F32 R76, -RZ, R34.H1_H1 ;  /* 0x30000022ff4c7230 */ /* 0x000fe40000004100 */
[--C-:B------:R-:W-:Y:S02]  /*0560*/  HADD2.F32 R75, -RZ, R35.reuse.H0_H0 ;  /* 0x20000023ff4b7230 */ /* 0x100fe40000004100 */
[----:B------:R-:W-:-:S02]  /*0570*/  HADD2.F32 R78, -RZ, R35.H1_H1 ;  /* 0x30000023ff4e7230 */ /* 0x000fc40000004100 */
[--C-:B----4-:R-:W-:Y:S02]  /*0580*/  HADD2.F32 R77, -RZ, R36.reuse.H0_H0 ;  /* 0x20000024ff4d7230 */ /* 0x110fe40000004100 */
        /* <DEDUP_REMOVED lines=31> */
.L_x_14460:
[----:B------:R-:W0:Y:S01]  /*0780*/  LDC.64 R114, c[0x0][0x220] ;  /* 0x00008800ff727b82 */ /* 0x000e220000000a00 */
[----:B-1----:R-:W-:-:S05]  /*0790*/  IMAD R24, R108, UR6, RZ ;  /* 0x000000066c187c24 */ /* 0x002fca000f8e02ff */
[----:B------:R-:W-:Y:S02]  /*07a0*/  SHF.R.S32.HI R25, RZ, 0x1f, R24 ;  /* 0x0000001fff197819 */ /* 0x000fe40000011418 */
[----:B------:R-:W1:Y:S02]  /*07b0*/  @P0 LDC.64 R30, c[0x0][0x270] ;  /* 0x00009c00ff1e0b82 */ /* 0x000e640000000a00 */
[----:B------:R-:W-:Y:S02]  /*07c0*/  LEA.HI R25, R25, R24, RZ, 0x3 ;  /* 0x0000001819197211 */ /* 0x000fe400078f18ff */
[----:B------:R-:W-:Y:S02]  /*07d0*/  ISETP.NE.U32.AND P1, PT, RZ, UR8, PT ;  /* 0x00000008ff007c0c */ /* 0x000fe4000bf25070 */
[----:B------:R-:W-:Y:S02]  /*07e0*/  LEA.HI.SX32 R110, R25, R18, 0x1d ;  /* 0x00000012196e7211 */ /* 0x000fe400078feaff */
[----:B------:R-:W-:-:S03]  /*07f0*/  ISETP.NE.AND.EX P1, PT, RZ, UR9, PT, P1 ;  /* 0x00000009ff007c0c */ /* 0x000fc6000bf25310 */
[----:B0-----:R-:W-:-:S06]  /*0800*/  IMAD.WIDE.U32 R24, R110, 0x10, R114 ;  /* 0x000000106e187825 */ /* 0x001fcc00078e0072 */
[----:B------:R-:W2:Y:S01]  /*0810*/  LDG.E.128 R24, desc[UR4][R24.64] ;  /* 0x0000000418187981 */ /* 0x000ea2000c1e1d00 */
[----:B-1----:R-:W-:-:S03]  /*0820*/  @P0 IMAD.WIDE R30, R108, 0x2, R30 ;  /* 0x000000026c1e0825 */ /* 0x002fc600078e021e */
[----:B------:R-:W-:-:S03]  /*0830*/  @P1 LEA R28, P2, R110, UR8, 0x5 ;  /* 0x000000086e1c1c11 */ /* 0x000fc6000f8428ff */
[----:B------:R-:W3:Y:S01]  /*0840*/  @P0 LDG.E.U16 R30, desc[UR4][R30.64] ;  /* 0x000000041e1e0981 */ /* 0x000ee2000c1e1500 */
[----:B------:R-:W-:-:S05]  /*0850*/  @P1 LEA.HI.X R29, R110, UR9, RZ, 0x5, P2 ;  /* 0x000000096e1d1c11 */ /* 0x000fca00090f2cff */
[----:B------:R-:W4:Y:S04]  /*0860*/  @P1 LDG.E.128 R52, desc[UR4][R28.64] ;  /* 0x000000041c341981 */ /* 0x000f28000c1e1d00 */
[----:B------:R0:W5:Y:S01]  /*0870*/  @P1 LDG.E.128 R48, desc[UR4][R28.64+0x10] ;  /* 0x000010041c301981 */ /* 0x000162000c1e1d00 */
[----:B------:R-:W-:Y:S01]  /*0880*/  HFMA2.MMA R116, -RZ, RZ, 1.875, 0 ;  /* 0x3f800000ff747435 */ /* 0x000fe200000001ff */
[----:B------:R-:W-:-:S04]  /*0890*/  ISETP.NE.U32.AND P2, PT, RZ, UR8, PT ;  /* 0x00000008ff007c0c */ /* 0x000fc8000bf45070 */
[----:B------:R-:W-:Y:S02]  /*08a0*/  ISETP.NE.AND.EX P2, PT, RZ, UR9, PT, P2 ;  /* 0x00000009ff007c0c */ /* 0x000fe4000bf45320 */
[----:B------:R-:W-:Y:S01]  /*08b0*/  IADD3 R112, R110, 0x20, RZ ;  /* 0x000000206e707810 */ /* 0x000fe20007ffe0ff */
[----:B--2---:R-:W-:Y:S02]  /*08c0*/  HADD2.F32 R37, -RZ, R25.H0_H0 ;  /* 0x20000019ff257230 */ /* 0x004fe40000004100 */
[----:B0-----:R-:W-:Y:S02]  /*08d0*/  HADD2.F32 R29, -RZ, R27.H0_H0 ;  /* 0x2000001bff1d7230 */ /* 0x001fe40000004100 */
[--C-:B------:R-:W-:Y:S02]  /*08e0*/  HADD2.F32 R33, -RZ, R24.reuse.H0_H0 ;  /* 0x20000018ff217230 */ /* 0x100fe40000004100 */
[----:B------:R-:W-:Y:S02]  /*08f0*/  HADD2.F32 R35, -RZ, R24.H1_H1 ;  /* 0x30000018ff237230 */ /* 0x000fe40000004100 */
[----:B---3--:R-:W-:-:S02]  /*0900*/  @P0 HADD2.F32 R116, -RZ, R30.H0_H0 ;  /* 0x2000001eff740230 */ /* 0x008fc40000004100 */
[----:B------:R-:W-:Y:S02]  /*0910*/  HADD2.F32 R25, -RZ, R25.H1_H1 ;  /* 0x30000019ff197230 */ /* 0x000fe40000004100 */
[--C-:B------:R-:W-:Y:S02]  /*0920*/  HADD2.F32 R39, -RZ, R26.reuse.H0_H0 ;  /* 0x2000001aff277230 */ /* 0x100fe40000004100 */
[----:B------:R-:W-:Y:S02]  /*0930*/  HADD2.F32 R41, -RZ, R26.H1_H1 ;  /* 0x3000001aff297230 */ /* 0x000fe40000004100 */
[----:B------:R-:W-:Y:S02]  /*0940*/  HADD2.F32 R27, -RZ, R27.H1_H1 ;  /* 0x3000001bff1b7230 */ /* 0x000fe40000004100 */
        /* <DEDUP_REMOVED lines=20> */
[----:B------:R-:W-:Y:S01]  /*0a90*/  @P2 FADD.FTZ R46, R54, R46 ;  /* 0x0000002e362e2221 */ /* 0x000fe20000010000 */
[----:B------:R-:W-:Y:S01]  /*0aa0*/  @P2 FADD.FTZ R47, R55, R47 ;  /* 0x0000002f372f2221 */ /* 0x000fe20000010000 */
[----:B-----5:R-:W-:Y:S01]  /*0ab0*/  @P2 FADD.FTZ R40, R48, R40 ;  /* 0x0000002830282221 */ /* 0x020fe20000010000 */
[----:B------:R-:W-:Y:S01]  /*0ac0*/  @P2 FADD.FTZ R41, R49, R41 ;  /* 0x0000002931292221 */ /* 0x000fe20000010000 */
[----:B------:R-:W-:Y:S01]  /*0ad0*/  @P2 FADD.FTZ R42, R50, R42 ;  /* 0x0000002a322a2221 */ /* 0x000fe20000010000 */
[----:B------:R-:W-:Y:S01]  /*0ae0*/  @P2 FADD.FTZ R43, R51, R43 ;  /* 0x0000002b332b2221 */ /* 0x000fe20000010000 */
[C---:B------:R-:W-:Y:S01]  /*0af0*/  IMAD.WIDE.U32 R24, R112.reuse, 0x10, R114 ;  /* 0x0000001070187825 */ /* 0x040fe200078e0072 */
[----:B------:R-:W-:Y:S04]  /*0b00*/  STG.E.128 desc[UR4][R30.64], R44 ;  /* 0x0000002c1e007986 */ /* 0x000fe8000c101d04 */
[----:B------:R0:W-:Y:S04]  /*0b10*/  STG.E.128 desc[UR4][R30.64+0x10], R40 ;  /* 0x000010281e007986 */ /* 0x0001e8000c101d04 */
[----:B------:R-:W2:Y:S01]  /*0b20*/  LDG.E.128 R24, desc[UR4][R24.64] ;  /* 0x0000000418187981 */ /* 0x000ea2000c1e1d00 */
[----:B------:R-:W-:-:S02]  /*0b30*/  @P1 LEA R28, P4, R112, UR8, 0x5 ;  /* 0x00000008701c1c11 */ /* 0x000fc4000f8828ff */
[----:B------:R-:W-:Y:S02]  /*0b40*/  MOV R56, R52 ;  /* 0x0000003400387202 */ /* 0x000fe40000000f00 */
[----:B------:R-:W-:Y:S02]  /*0b50*/  MOV R57, R53 ;  /* 0x0000003500397202 */ /* 0x000fe40000000f00 */
[----:B------:R-:W-:Y:S02]  /*0b60*/  MOV R58, R54 ;  /* 0x00000036003a7202 */ /* 0x000fe40000000f00 */
[----:B------:R-:W-:Y:S02]  /*0b70*/  MOV R59, R55 ;  /* 0x00000037003b7202 */ /* 0x000fe40000000f00 */
[----:B------:R-:W-:Y:S02]  /*0b80*/  MOV R36, R48 ;  /* 0x0000003000247202 */ /* 0x000fe40000000f00 */
[----:B------:R-:W-:-:S02]  /*0b90*/  MOV R37, R49 ;  /* 0x0000003100257202 */ /* 0x000fc40000000f00 */
[----:B------:R-:W-:Y:S02]  /*0ba0*/  MOV R38, R50 ;  /* 0x0000003200267202 */ /* 0x000fe40000000f00 */
[----:B------:R-:W-:Y:S02]  /*0bb0*/  MOV R39, R51 ;  /* 0x0000003300277202 */ /* 0x000fe40000000f00 */
[----:B------:R-:W-:-:S05]  /*0bc0*/  @P1 LEA.HI.X R29, R112, UR9, RZ, 0x5, P4 ;  /* 0x00000009701d1c11 */ /* 0x000fca000a0f2cff */
[----:B------:R-:W3:Y:S04]  /*0bd0*/  @P1 LDG.E.128 R56, desc[UR4][R28.64] ;  /* 0x000000041c381981 */ /* 0x000ee8000c1e1d00 */
[----:B------:R1:W4:Y:S01]  /*0be0*/  @P1 LDG.E.128 R36, desc[UR4][R28.64+0x10] ;  /* 0x000010041c241981 */ /* 0x000322000c1e1d00 */
[----:B------:R-:W-:Y:S02]  /*0bf0*/  IADD3 R113, R110, 0x40, RZ ;  /* 0x000000406e717810 */ /* 0x000fe40007ffe0ff */
[----:B------:R-:W-:Y:S01]  /*0c00*/  LEA R118, P4, R112, UR10, 0x5 ;  /* 0x0000000a70767c11 */ /* 0x000fe2000f8828ff */
[----:B--2---:R-:W-:Y:S02]  /*0c10*/  HADD2.F32 R35, -RZ, R25.H0_H0 ;  /* 0x20000019ff237230 */ /* 0x004fe40000004100 */
[----:B------:R-:W-:-:S02]  /*0c20*/  HADD2.F32 R121, -RZ, R27.H0_H0 ;  /* 0x2000001bff797230 */ /* 0x000fc40000004100 */
[--C-:B0-----:R-:W-:Y:S02]  /*0c30*/  HADD2.F32 R31, -RZ, R24.reuse.H0_H0 ;  /* 0x20000018ff1f7230 */ /* 0x101fe40000004100 */
[----:B------:R-:W-:Y:S02]  /*0c40*/  HADD2.F32 R33, -RZ, R24.H1_H1 ;  /* 0x30000018ff217230 */ /* 0x000fe40000004100 */
[----:B------:R-:W-:Y:S02]  /*0c50*/  HADD2.F32 R25, -RZ, R25.H1_H1 ;  /* 0x30000019ff197230 */ /* 0x000fe40000004100 */
[--C-:B------:R-:W-:Y:S02]  /*0c60*/  HADD2.F32 R117, -RZ, R26.reuse.H0_H0 ;  /* 0x2000001aff757230 */ /* 0x100fe40000004100 */
[----:B------:R-:W-:Y:S02]  /*0c70*/  HADD2.F32 R119, -RZ, R26.H1_H1 ;  /* 0x3000001aff777230 */ /* 0x000fe40000004100 */
[----:B------:R-:W-:-:S02]  /*0c80*/  HADD2.F32 R27, -RZ, R27.H1_H1 ;  /* 0x3000001bff1b7230 */ /* 0x000fc40000004100 */
[-C--:B------:R-:W-:Y:S01]  /*0c90*/  FMUL.FTZ R32, R31, R116.reuse ;  /* 0x000000741f207220 */ /* 0x080fe20000410000 */
[-C--:B------:R-:W-:Y:S01]  /*0ca0*/  FMUL.FTZ R33, R33, R116.reuse ;  /* 0x0000007421217220 */ /* 0x080fe20000410000 */
[-C--:B------:R-:W-:Y:S01]  /*0cb0*/  FMUL.FTZ R34, R35, R116.reuse ;  /* 0x0000007423227220 */ /* 0x080fe20000410000 */
[-C--:B------:R-:W-:Y:S01]  /*0cc0*/  FMUL.FTZ R25, R25, R116.reuse ;  /* 0x0000007419197220 */ /* 0x080fe20000410000 */
[-C--:B-1----:R-:W-:Y:S01]  /*0cd0*/  FMUL.FTZ R28, R117, R116.reuse ;  /* 0x00000074751c7220 */ /* 0x082fe20000410000 */
        /* <DEDUP_REMOVED lines=17> */
[----:B------:R-:W-:Y:S01]  /*0df0*/  LEA.HI.X R119, R112, UR11, RZ, 0x5, P4 ;  /* 0x0000000b70777c11 */ /* 0x000fe2000a0f2cff */
        /* <DEDUP_REMOVED lines=21> */
[--C-:B--2---:R-:W-:Y:S02]  /*0f50*/  HADD2.F32 R120, -RZ, R25.reuse.H0_H0 ;  /* 0x20000019ff787230 */ /* 0x104fe40000004100 */
[----:B------:R-:W-:Y:S02]  /*0f60*/  HADD2.F32 R118, -RZ, R25.H1_H1 ;  /* 0x30000019ff767230 */ /* 0x000fe40000004100 */
[--C-:B------:R-:W-:Y:S02]  /*0f70*/  HADD2.F32 R119, -RZ, R24.reuse.H0_H0 ;  /* 0x20000018ff777230 */ /* 0x100fe40000004100 */
[----:B------:R-:W-:Y:S02]  /*0f80*/  HADD2.F32 R25, -RZ, R27.H0_H0 ;  /* 0x2000001bff197230 */ /* 0x000fe40000004100 */
[----:B------:R-:W-:-:S02]  /*0f90*/  HADD2.F32 R125, -RZ, R24.H1_H1 ;  /* 0x30000018ff7d7230 */ /* 0x000fc40000004100 */
[----:B------:R-:W-:Y:S01]  /*0fa0*/  FADD.FTZ R24, R46, R122 ;  /* 0x0000007a2e187221 */ /* 0x000fe20000010000 */
[--C-:B------:R-:W-:Y:S02]  /*0fb0*/  HADD2.F32 R121, -RZ, R26.reuse.H0_H0 ;  /* 0x2000001aff797230 */ /* 0x100fe40000004100 */
[-C--:B-1----:R-:W-:Y:S01]  /*0fc0*/  FMUL.FTZ R114, R25, R116.reuse ;  /* 0x0000007419727220 */ /* 0x082fe20000410000 */
[----:B------:R-:W-:Y:S02]  /*0fd0*/  HADD2.F32 R123, -RZ, R26.H1_H1 ;  /* 0x3000001aff7b7230 */ /* 0x000fe40000004100 */
[----:B------:R-:W-:Y:S01]  /*0fe0*/  FMUL.FTZ R26, R119, R116 ;  /* 0x00000074771a7220 */ /* 0x000fe20000410000 */
[----:B------:R-:W-:Y:S01]  /*0ff0*/  FADD.FTZ R25, R47, R24 ;  /* 0x000000182f197221 */ /* 0x000fe20000010000 */
[----:B------:R-:W-:Y:S02]  /*1000*/  HADD2.F32 R117, -RZ, R27.H1_H1 ;  /* 0x3000001bff757230 */ /* 0x000fe40000004100 */
[----:B------:R-:W-:Y:S01]  /*1010*/  FMUL.FTZ R24, R77, R26 ;  /* 0x0000001a4d187220 */ /* 0x000fe20000410000 */
[----:B------:R-:W-:Y:S01]  /*1020*/  FADD.FTZ R26, R40, R25 ;  /* 0x00000019281a7221 */ /* 0x000fe20000010000 */
[-C--:B------:R-:W-:Y:S01]  /*1030*/  FMUL.FTZ R27, R118, R116.reuse ;  /* 0x00000074761b7220 */ /* 0x080fe20000410000 */
[-C--:B------:R-:W-:Y:S01]  /*1040*/  FMUL.FTZ R119, R125, R116.reuse ;  /* 0x000000747d777220 */ /* 0x080fe20000410000 */
[-C--:B------:R-:W-:Y:S01]  /*1050*/  FMUL.FTZ R120, R120, R116.reuse ;  /* 0x0000007478787220 */ /* 0x080fe20000410000 */
[-C--:B------:R-:W-:Y:S01]  /*1060*/  FMUL.FTZ R118, R121, R116.reuse ;  /* 0x0000007479767220 */ /* 0x080fe20000410000 */
[-C--:B------:R-:W-:Y:S01]  /*1070*/  FMUL.FTZ R115, R123, R116.reuse ;  /* 0x000000747b737220 */ /* 0x080fe20000410000 */
[----:B------:R-:W-:Y:S01]  /*1080*/  FMUL.FTZ R116, R117, R116 ;  /* 0x0000007475747220 */ /* 0x000fe20000410000 */
[----:B------:R-:W-:Y:S01]  /*1090*/  FADD.FTZ R117, R41, R26 ;  /* 0x0000001a29757221 */ /* 0x000fe20000010000 */
[----:B---3--:R-:W-:Y:S01]  /*10a0*/  @P1 MOV R57, R53 ;  /* 0x0000003500391202 */ /* 0x008fe20000000f00 */
[----:B------:R-:W-:-:S02]  /*10b0*/  FMUL.FTZ R25, R80, R119 ;  /* 0x0000007750197220 */ /* 0x000fc40000410000 */
[----:B------:R-:W-:Y:S01]  /*10c0*/  FADD.FTZ R26, R42, R117 ;  /* 0x000000752a1a7221 */ /* 0x000fe20000010000 */
[----:B------:R-:W-:Y:S01]  /*10d0*/  @P1 MOV R56, R52 ;  /* 0x0000003400381202 */ /* 0x000fe20000000f00 */
[----:B------:R-:W-:Y:S02]  /*10e0*/  @P2 FADD.FTZ R25, R25, R57 ;  /* 0x0000003919192221 */ /* 0x000fe40000010000 */
[----:B------:R-:W-:Y:S02]  /*10f0*/  FADD.FTZ R57, R43, R26 ;  /* 0x0000001a2b397221 */ /* 0x000fe40000010000 */
[----:B------:R-:W-:Y:S02]  /*1100*/  @P2 FADD.FTZ R24, R24, R56 ;  /* 0x0000003818182221 */ /* 0x000fe40000010000 */
[----:B------:R-:W-:-:S04]  /*1110*/  FADD.FTZ R56, R32, R57 ;  /* 0x0000003920387221 */ /* 0x000fc80000010000 */
[----:B------:R-:W-:Y:S01]  /*1120*/  FADD.FTZ R57, R33, R56 ;  /* 0x0000003821397221 */ /* 0x000fe20000010000 */
[----:B------:R-:W-:-:S03]  /*1130*/  @P1 MOV R58, R54 ;  /* 0x00000036003a1202 */ /* 0x000fc60000000f00 */
[----:B------:R-:W-:Y:S01]  /*1140*/  FADD.FTZ R56, R34, R57 ;  /* 0x0000003922387221 */ /* 0x000fe20000010000 */
[----:B------:R-:W-:-:S03]  /*1150*/  FMUL.FTZ R26, R79, R120 ;  /* 0x000000784f1a7220 */ /* 0x000fc60000410000 */
[----:B------:R-:W-:Y:S01]  /*1160*/  FADD.FTZ R57, R35, R56 ;  /* 0x0000003823397221 */ /* 0x000fe20000010000 */
[----:B------:R-:W-:Y:S01]  /*1170*/  @P2 FADD.FTZ R26, R26, R58 ;  /* 0x0000003a1a1a2221 */ /* 0x000fe20000010000 */
[----:B----4-:R-:W-:Y:S02]  /*1180*/  @P1 MOV R36, R48 ;  /* 0x0000003000241202 */ /* 0x010fe40000000f00 */
[----:B------:R-:W-:Y:S01]  /*1190*/  FADD.FTZ R58, R28, R57 ;  /* 0x000000391c3a7221 */ /* 0x000fe20000010000 */
[----:B------:R-:W-:Y:S01]  /*11a0*/  FMUL.FTZ R56, R81, R118 ;  /* 0x0000007651387220 */ /* 0x000fe20000410000 */
[----:B------:R-:W-:Y:S02]  /*11b0*/  @P1 MOV R59, R55 ;  /* 0x00000037003b1202 */ /* 0x000fe40000000f00 */
[----:B------:R-:W-:Y:S01]  /*11c0*/  FADD.FTZ R57, R29, R58 ;  /* 0x0000003a1d397221 */ /* 0x000fe20000010000 */
[----:B------:R-:W-:Y:S01]  /*11d0*/  FMUL.FTZ R27, R82, R27 ;  /* 0x0000001b521b7220 */ /* 0x000fe20000410000 */
[----:B------:R-:W-:-:S02]  /*11e0*/  @P2 FADD.FTZ R56, R56, R36 ;  /* 0x0000002438382221 */ /* 0x000fc40000010000 */
[----:B------:R-:W-:Y:S01]  /*11f0*/  FADD.FTZ R36, R30, R57 ;  /* 0x000000391e247221 */ /* 0x000fe20000010000 */
[----:B------:R-:W-:Y:S01]  /*1200*/  @P1 MOV R38, R50 ;  /* 0x0000003200261202 */ /* 0x000fe20000000f00 */
[----:B------:R-:W-:Y:S01]  /*1210*/  @P2 FADD.FTZ R27, R27, R59 ;  /* 0x0000003b1b1b2221 */ /* 0x000fe20000010000 */
[----:B------:R-:W-:Y:S01]  /*1220*/  FMUL.FTZ R58, R83, R114 ;  /* 0x00000072533a7220 */ /* 0x000fe20000410000 */
[----:B------:R-:W-:Y:S01]  /*1230*/  FADD.FTZ R59, R31, R36 ;  /* 0x000000241f3b7221 */ /* 0x000fe20000010000 */
[----:B------:R-:W-:Y:S01]  /*1240*/  @P1 MOV R37, R49 ;  /* 0x0000003100251202 */ /* 0x000fe20000000f00 */
[----:B------:R-:W-:Y:S01]  /*1250*/  FMUL.FTZ R57, R84, R115 ;  /* 0x0000007354397220 */ /* 0x000fe20000410000 */
[----:B------:R-:W-:Y:S01]  /*1260*/  @P2 FADD.FTZ R58, R58, R38 ;  /* 0x000000263a3a2221 */ /* 0x000fe20000010000 */
[----:B------:R-:W-:Y:S01]  /*1270*/  FADD.FTZ R38, R24, R59 ;  /* 0x0000003b18267221 */ /* 0x000fe20000010000 */
[----:B------:R-:W-:Y:S01]  /*1280*/  @P1 MOV R39, R51 ;  /* 0x0000003300271202 */ /* 0x000fe20000000f00 */
[----:B------:R-:W-:Y:S01]  /*1290*/  FMUL.FTZ R59, R85, R116 ;  /* 0x00000074553b7220 */ /* 0x000fe20000410000 */
[----:B------:R-:W-:Y:S01]  /*12a0*/  LEA R36, P4, R113, UR10, 0x5 ;  /* 0x0000000a71247c11 */ /* 0x000fe2000f8828ff */
[----:B------:R-:W-:Y:S01]  /*12b0*/  @P2 FADD.FTZ R57, R57, R37 ;  /* 0x0000002539392221 */ /* 0x000fe20000010000 */
[----:B------:R-:W-:Y:S01]  /*12c0*/  FADD.FTZ R115, R25, R38 ;  /* 0x0000002619737221 */ /* 0x000fe20000010000 */
[----:B------:R-:W-:Y:S01]  /*12d0*/  @P2 FADD.FTZ R59, R59, R39 ;  /* 0x000000273b3b2221 */ /* 0x000fe20000010000 */
[----:B------:R-:W-:-:S02]  /*12e0*/  LEA.HI.X R37, R113, UR11, RZ, 0x5, P4 ;  /* 0x0000000b71257c11 */ /* 0x000fc4000a0f2cff */
[----:B------:R-:W-:-:S03]  /*12f0*/  FADD.FTZ R38, R26, R115 ;  /* 0x000000731a267221 */ /* 0x000fc60000010000 */
[----:B------:R0:W-:Y:S04]  /*1300*/  STG.E.128 desc[UR4][R36.64], R24 ;  /* 0x0000001824007986 */ /* 0x0001e8000c101d04 */
        /* <DEDUP_REMOVED lines=77> */
.L_x_14472:
        /* <DEDUP_REMOVED lines=44> */
[----:B------:R-:W-:Y:S01]  /*1aa0*/  F2FP.F16.F32.PACK_AB R31, R31, R30 ;  /* 0x0000001e1f1f723e */ /* 0x000fe200000000ff */
        /* <DEDUP_REMOVED lines=10> */
[----:B------:R-:W-:Y:S01]  /*1b50*/  F2FP.F16.F32.PACK_AB R30, R37, R28 ;  /* 0x0000001c251e723e */ /* 0x000fe200000000ff */
        /* <DEDUP_REMOVED lines=39> */
[----:B------:R-:W-:Y:S02]  /*1dd0*/  F2FP.F16.F32.PACK_AB R26, R41, R26 ;  /* 0x0000001a291a723e */ /* 0x000fe400000000ff */
[----:B------:R-:W-:Y:S02]  /*1de0*/  F2FP.F16.F32.PACK_AB R24, R45, R24 ;  /* 0x000000182d18723e */ /* 0x000fe400000000ff */
[----:B------:R-:W-:Y:S02]  /*1df0*/  LEA.HI.X R43, R110, UR13, RZ, 0x4, P1 ;  /* 0x0000000d6e2b7c11 */ /* 0x000fe400088f24ff */
[----:B------:R-:W-:Y:S02]  /*1e00*/  F2FP.F16.F32.PACK_AB R29, R116, R29 ;  /* 0x0000001d741d723e */ /* 0x000fe400000000ff */
[----:B------:R-:W-:Y:S01]  /*1e10*/  LEA.HI.X R41, R112, UR13, RZ, 0x4, P2 ;  /* 0x0000000d70297c11 */ /* 0x000fe200090f24ff */
[----:B------:R1:W-:Y:S01]  /*1e20*/  STG.E.128 desc[UR4][R42.64], R24 ;  /* 0x000000182a007986 */ /* 0x0003e2000c101d04 */
[----:B------:R-:W-:-:S02]  /*1e30*/  F2FP.F16.F32.PACK_AB R32, R39, R124 ;  /* 0x0000007c2720723e */ /* 0x000fc400000000ff */
        /* <DEDUP_REMOVED lines=9> */
.L_x_14459:
        /* <DEDUP_REMOVED lines=8> */
.L_x_14462:
[----:B------:R-:W-:Y:S05]  /*1f50*/  BSYNC B0 ;  /* 0x0000000000007941 */ /* 0x000fea0003800000 */
.L_x_14461:
        /* <DEDUP_REMOVED lines=10> */
.L_x_14463:
[----:B------:R-:W-:Y:S01]  /*2000*/  HFMA2.MMA R120, -RZ, RZ, 0, 2.384185791015625e-07 ;  /* 0x00000004ff787435 */ /* 0x000fe200000001ff */
[----:B------:R-:W-:-:S05]  /*2010*/  MOV R36, R119 ;  /* 0x0000007700247202 */ /* 0x000fca0000000f00 */
[----:B------:R-:W-:-:S05]  /*2020*/  FADD.FTZ R39, R37, R36 ;  /* 0x0000002425277221 */ /* 0x000fca0000010000 */
[----:B------:R-:W-:-:S07]  /*2030*/  MOV R121, R39 ;  /* 0x0000002700797202 */ /* 0x000fce0000000f00 */
[----:B------:R-:W-:Y:S05]  /*2040*/  WARPSYNC.COLLECTIVE R118, `(.L_x_14464) ;  /* 0x0000000076087348 */ /* 0x000fea0003c00000 */
[----:B------:R0:W1:Y:S02]  /*2050*/  SHFL.BFLY P2, R119, R121, R120, R123 ;  /* 0x0c00007879777389 */ /* 0x000064000004007b */
[----:B01----:R-:W-:Y:S01]  /*2060*/  ENDCOLLECTIVE ;  /* 0x000000000000791b */ /* 0x003fe20003800000 */
.L_x_14464:
[----:B------:R-:W-:Y:S01]  /*2070*/  HFMA2.MMA R120, -RZ, RZ, 0, 4.76837158203125e-07 ;  /* 0x00000008ff787435 */ /* 0x000fe200000001ff */
[----:B------:R-:W-:-:S05]  /*2080*/  MOV R36, R119 ;  /* 0x0000007700247202 */ /* 0x000fca0000000f00 */
[----:B------:R-:W-:-:S05]  /*2090*/  FADD.FTZ R116, R39, R36 ;  /* 0x0000002427747221 */ /* 0x000fca0000010000 */
[----:B------:R-:W-:-:S07]  /*20a0*/  MOV R121, R116 ;  /* 0x0000007400797202 */ /* 0x000fce0000000f00 */
[----:B------:R-:W-:Y:S05]  /*20b0*/  WARPSYNC.COLLECTIVE R118, `(.L_x_14465) ;  /* 0x0000000076087348 */ /* 0x000fea0003c00000 */
[----:B------:R0:W1:Y:S02]  /*20c0*/  SHFL.BFLY P2, R119, R121, R120, R123 ;  /* 0x0c00007879777389 */ /* 0x000064000004007b */
[----:B01----:R-:W-:Y:S01]  /*20d0*/  ENDCOLLECTIVE ;  /* 0x000000000000791b */ /* 0x003fe20003800000 */
.L_x_14465:
[----:B------:R-:W-:Y:S01]  /*20e0*/  HFMA2.MMA R120, -RZ, RZ, 0, 9.5367431640625e-07 ;  /* 0x00000010ff787435 */ /* 0x000fe200000001ff */
[----:B------:R-:W-:-:S05]  /*20f0*/  MOV R115, R119 ;  /* 0x0000007700737202 */ /* 0x000fca0000000f00 */
[----:B------:R-:W-:-:S05]  /*2100*/  FADD.FTZ R117, R116, R115 ;  /* 0x0000007374757221 */ /* 0x000fca0000010000 */
[----:B------:R-:W-:-:S07]  /*2110*/  MOV R121, R117 ;  /* 0x0000007500797202 */ /* 0x000fce0000000f00 */
[----:B------:R-:W-:Y:S05]  /*2120*/  WARPSYNC.COLLECTIVE R118, `(.L_x_14466) ;  /* 0x0000000076087348 */ /* 0x000fea0003c00000 */
[----:B------:R0:W1:Y:S02]  /*2130*/  SHFL.BFLY P2, R119, R121, R120, R123 ;  /* 0x0c00007879777389 */ /* 0x000064000004007b */
[----:B01----:R-:W-:Y:S01]  /*2140*/  ENDCOLLECTIVE ;  /* 0x000000000000791b */ /* 0x003fe20003800000 */
.L_x_14466:
        /* <DEDUP_REMOVED lines=56> */
.L_x_14467:
[----:B------:R-:W-:Y:S01]  /*24d0*/  HFMA2.MMA R120, -RZ, RZ, 0, 1.1920928955078125e-07 ;  /* 0x00000002ff787435 */ /* 0x000fe200000001ff */
[----:B------:R-:W-:-:S05]  /*24e0*/  MOV R37, R119 ;  /* 0x0000007700257202 */ /* 0x000fca0000000f00 */
[----:B------:R-:W-:-:S05]  /*24f0*/  FADD.FTZ R37, R36, R37 ;  /* 0x0000002524257221 */ /* 0x000fca0000010000 */
[----:B------:R-:W-:-:S07]  /*2500*/  MOV R121, R37 ;  /* 0x0000002500797202 */ /* 0x000fce0000000f00 */
[----:B------:R-:W-:Y:S05]  /*2510*/  WARPSYNC.COLLECTIVE R118, `(.L_x_14468) ;  /* 0x0000000076087348 */ /* 0x000fea0003c00000 */
[----:B------:R0:W1:Y:S02]  /*2520*/  SHFL.BFLY P2, R119, R121, R120, R123 ;  /* 0x0c00007879777389 */ /* 0x000064000004007b */
[----:B01----:R-:W-:Y:S01]  /*2530*/  ENDCOLLECTIVE ;  /* 0x000000000000791b */ /* 0x003fe20003800000 */
.L_x_14468:
[----:B------:R-:W-:Y:S01]  /*2540*/  HFMA2.MMA R120, -RZ, RZ, 0, 2.384185791015625e-07 ;  /* 0x00000004ff787435 */ /* 0x000fe200000001ff */
[----:B------:R-:W-:-:S05]  /*2550*/  MOV R38, R119 ;  /* 0x0000007700267202 */ /* 0x000fca0000000f00 */
[----:B------:R-:W-:-:S05]  /*2560*/  FADD.FTZ R38, R37, R38 ;  /* 0x0000002625267221 */ /* 0x000fca0000010000 */
[----:B------:R-:W-:-:S07]  /*2570*/  MOV R121, R38 ;  /* 0x0000002600797202 */ /* 0x000fce0000000f00 */
[----:B------:R-:W-:Y:S05]  /*2580*/  WARPSYNC.COLLECTIVE R118, `(.L_x_14469) ;  /* 0x0000000076087348 */ /* 0x000fea0003c00000 */
[----:B------:R0:W1:Y:S02]  /*2590*/  SHFL.BFLY P2, R119, R121, R120, R123 ;  /* 0x0c00007879777389 */ /* 0x000064000004007b */
[----:B01----:R-:W-:Y:S01]  /*25a0*/  ENDCOLLECTIVE ;  /* 0x000000000000791b */ /* 0x003fe20003800000 */
.L_x_14469:
[----:B------:R-:W-:Y:S01]  /*25b0*/  HFMA2.MMA R120, -RZ, RZ, 0, 4.76837158203125e-07 ;  /* 0x00000008ff787435 */ /* 0x000fe200000001ff */
[----:B------:R-:W-:-:S05]  /*25c0*/  MOV R39, R119 ;  /* 0x0000007700277202 */ /* 0x000fca0000000f00 */
[----:B------:R-:W-:-:S05]  /*25d0*/  FADD.FTZ R39, R38, R39 ;  /* 0x0000002726277221 */ /* 0x000fca0000010000 */
[----:B------:R-:W-:-:S07]  /*25e0*/  MOV R121, R39 ;  /* 0x0000002700797202 */ /* 0x000fce0000000f00 */
[----:B------:R-:W-:Y:S05]  /*25f0*/  WARPSYNC.COLLECTIVE R118, `(.L_x_14470) ;  /* 0x0000000076087348 */ /* 0x000fea0003c00000 */
[----:B------:R0:W1:Y:S02]  /*2600*/  SHFL.BFLY P2, R119, R121, R120, R123 ;  /* 0x0c00007879777389 */ /* 0x000064000004007b */
[----:B01----:R-:W-:Y:S01]  /*2610*/  ENDCOLLECTIVE ;  /* 0x000000000000791b */ /* 0x003fe20003800000 */
.L_x_14470:
[----:B------:R-:W-:Y:S01]  /*2620*/  HFMA2.MMA R120, -RZ, RZ, 0, 9.5367431640625e-07 ;  /* 0x00000010ff787435 */ /* 0x000fe200000001ff */
[----:B------:R-:W-:-:S05]  /*2630*/  MOV R116, R119 ;  /* 0x0000007700747202 */ /* 0x000fca0000000f00 */
[----:B------:R-:W-:-:S05]  /*2640*/  FADD.FTZ R116, R39, R116 ;  /* 0x0000007427747221 */ /* 0x000fca0000010000 */
[----:B------:R-:W-:-:S07]  /*2650*/  MOV R121, R116 ;  /* 0x0000007400797202 */ /* 0x000fce0000000f00 */
[----:B------:R-:W-:Y:S05]  /*2660*/  WARPSYNC.COLLECTIVE R118, `(.L_x_14471) ;  /* 0x0000000076087348 */ /* 0x000fea0003c00000 */
[----:B------:R0:W1:Y:S02]  /*2670*/  SHFL.BFLY P2, R119, R121, R120, R123 ;  /* 0x0c00007879777389 */ /* 0x000064000004007b */
[----:B01----:R-:W-:Y:S01]  /*2680*/  ENDCOLLECTIVE ;  /* 0x000000000000791b */ /* 0x003fe20003800000 */
.L_x_14471:
[----:B------:R-:W-:Y:S01]  /*2690*/  MOV R117, R119 ;  /* 0x0000007700757202 */ /* 0x000fe20000000f00 */
[----:B------:R-:W-:Y:S06]  /*26a0*/  BRA `(.L_x_14472) ;  /* 0xfffffff0004c7947 */ /* 0x000fec000383ffff */
.L_x_14473:
        /* <DEDUP_REMOVED lines=13> */
.L_x_23549:


//--------------------- .text._ZN10layer_norm13ln_fwd_kernelINS_13Kernel_traitsI6__halfS2_fS2_fjLj768ELj1ELj4ELj1ELj16ENS_18Kernel_traits_baseILj768ES2_S2_fS2_fjLj128EEEEELb0ELb1ELb1ELb0EEEvNS_9FwdParamsE --------------------------
	.section	.text._ZN10layer_norm13ln_fwd_kernelINS_13Kernel_traitsI6__halfS2_fS2_fjLj768ELj1ELj4ELj1ELj16ENS_18Kernel_traits_baseILj768ES2_S2_fS2_fjLj128EEEEELb0ELb1ELb1ELb0EEEvNS_9FwdParamsE,"ax",@progbits
	.align	128
        .global         _ZN10layer_norm13ln_fwd_kernelINS_13Kernel_traitsI6__halfS2_fS2_fjLj768ELj1ELj4ELj1ELj16ENS_18Kernel_traits_baseILj768ES2_S2_fS2_fjLj128EEEEELb0ELb1ELb1ELb0EEEvNS_9FwdParamsE
        .type           _ZN10layer_norm13ln_fwd_kernelINS_13Kernel_traitsI6__halfS2_fS2_fjLj768ELj1ELj4ELj1ELj16ENS_18Kernel_traits_baseILj768ES2_S2_fS2_fjLj128EEEEELb0ELb1ELb1ELb0EEEvNS_9FwdParamsE,@function
        .size           _ZN10layer_norm13ln_fwd_kernelINS_13Kernel_traitsI6__halfS2_fS2_fjLj768ELj1ELj4ELj1ELj16ENS_18Kernel_traits_baseILj768ES2_S2_fS2_fjLj128EEEEELb0ELb1ELb1ELb0EEEvNS_9FwdParamsE,(.L_x_23550 - _ZN10layer_norm13ln_fwd_kernelINS_13Kernel_traitsI6__halfS2_fS2_fjLj768ELj1ELj4ELj1ELj16ENS_18Kernel_traits_baseILj768ES2_S2_fS2_fjLj128EEEEELb0ELb1ELb1ELb0EEEvNS_9FwdParamsE)
        .other          _ZN10layer_norm13ln_fwd_kernelINS_13Kernel_traitsI6__halfS2_fS2_fjLj768ELj1ELj4ELj1ELj16ENS_18Kernel_traits_baseILj768ES2_S2_fS2_fjLj128EEEEELb0ELb1ELb1ELb0EEEvNS_9FwdParamsE,@"STO_CUDA_ENTRY STV_DEFAULT"
_ZN10layer_norm13ln_fwd_kernelINS_13Kernel_traitsI6__halfS2_fS2_fjLj768ELj1ELj4ELj1ELj16ENS_18Kernel_traits_baseILj768ES2_S2_fS2_fjLj128EEEEELb0ELb1ELb1ELb0EEEvNS_9FwdParamsE:
.text._ZN10layer_norm13ln_fwd_kernelINS_13Kernel_traitsI6__halfS2_fS2_fjLj768ELj1ELj4ELj1ELj16ENS_18Kernel_traits_baseILj768ES2_S2_fS2_fjLj128EEEEELb0ELb1ELb1ELb0EEEvNS_9FwdParamsE:
        /* <DEDUP_REMOVED lines=34> */
.L_x_14475:
[----:B------:R-:W-:Y:S05]  /*0220*/  BSYNC B0 ;  /* 0x0000000000007941 */ /* 0x000fea0003800000 */
.L_x_14474:
        /* <DEDUP_REMOVED lines=18> */
.L_x_14477:
[----:B------:R-:W-:Y:S05]  /*0350*/  BSYNC B0 ;  /* 0x0000000000007941 */ /* 0x000fea0003800000 */
.L_x_14476:
        /* <DEDUP_REMOVED lines=17> */
.L_x_14479:
[----:B------:R-:W-:Y:S05]  /*0470*/  BSYNC B0 ;  /* 0x0000000000007941 */ /* 0x000fea0003800000 */
.L_x_14478:
[----:B------:R-:W-:Y:S02]  /*0480*/  ULDC UR6, c[0x0][0x214] ;  /* 0x0000850000067ab9 */ /* 0x000fe40000000800 */
[----:B------:R-:W-:-:S13]  /*0490*/  ISETP.GE.AND P0, PT, R115, UR6, PT ;  /* 0x0000000673007c0c */ /* 0x000fda000bf06270 */
[----:B------:R-:W-:Y:S05]  /*04a0*/  @P0 EXIT ;  /* 0x000000000000094d */ /* 0x000fea0003800000 */
[--C-:B-----5:R-:W-:Y:S01]  /*04b0*/  HADD2.F32 R4, -RZ, R12.reuse.H0_H0 ;  /* 0x2000000cff047230 */ /* 0x120fe20000004100 */
[----:B------:R-:W-:Y:S01]  /*04c0*/  ULDC.U8 UR6, c[0x0][0x2a0] ;  /* 0x0000a80000067ab9 */ /* 0x000fe20000000000 */
[----:B------:R-:W-:Y:S01]  /*04d0*/  HADD2.F32 R5, -RZ, R12.H1_H1 ;  /* 0x3000000cff057230 */ /* 0x000fe20000004100 */
[----:B------:R-:W-:Y:S01]  /*04e0*/  UISETP.NE.AND UP0, UPT, UR6, URZ, UPT ;  /* 0x0000003f0600728c */ /* 0x000fe2000bf05270 */
[--C-:B------:R-:W-:Y:S01]  /*04f0*/  HADD2.F32 R6, -RZ, R13.reuse.H0_H0 ;  /* 0x2000000dff067230 */ /* 0x100fe20000004100 */
[----:B------:R-:W-:Y:S01]  /*0500*/  ULDC UR7, c[0x0][0x2d8] ;  /* 0x0000b60000077ab9 */ /* 0x000fe20000000800 */
[----:B------:R-:W-:Y:S01]  /*0510*/  HADD2.F32 R7, -RZ, R13.H1_H1 ;  /* 0x3000000dff077230 */ /* 0x000fe20000004100 */
[----:B------:R-:W-:Y:S01]  /*0520*/  ULDC UR6, c[0x0][0x29c] ;  /* 0x0000a70000067ab9 */ /* 0x000fe20000000800 */
        /* <DEDUP_REMOVED lines=68> */
.L_x_14541:
        /* <DEDUP_REMOVED lines=8> */
[----:B------:R-:W-:Y:S04]  /*09f0*/  BSSY B0, `(.L_x_14480) ;  /* 0x000006f000007945 */ /* 0x000fe80003800000 */
[----:B------:R-:W-:-:S04]  /*0a00*/  SHF.R.S32.HI R120, RZ, 0x1f, R117 ;  /* 0x0000001fff787819 */ /* 0x000fc80000011475 */
[----:B------:R-:W-:-:S04]  /*0a10*/  LEA.HI R117, R120, R117, RZ, 0x3 ;  /* 0x0000007578757211 */ /* 0x000fc800078f18ff */
[----:B--2---:R-:W-:Y:S01]  /*0a20*/  LEA.HI.SX32 R63, R117, R2, 0x1d ;  /* 0x00000002753f7211 */ /* 0x004fe200078feaff */
[----:B------:R-:W-:Y:S01]  /*0a30*/  HFMA2.MMA R117, -RZ, RZ, 0, 0 ;  /* 0x00000000ff757435 */ /* 0x000fe200000001ff */
[----:B---3--:R-:W-:-:S13]  /*0a40*/  ISETP.GE.AND P1, PT, R62, 0x1, PT ;  /* 0x000000013e00780c */ /* 0x008fda0003f26270 */
[----:B------:R-:W-:Y:S02]  /*0a50*/  @P1 IADD3 R121, R62, -0x1, RZ ;  /* 0xffffffff3e791810 */ /* 0x000fe40007ffe0ff */
[----:B------:R-:W-:-:S03]  /*0a60*/  @P1 LOP3.LUT R2, R0, 0x1f, RZ, 0xc0, !PT ;  /* 0x0000001f00021812 */ /* 0x000fc600078ec0ff */
[----:B------:R-:W-:-:S05]  /*0a70*/  @P1 IMAD R121, R121, R118, RZ ;  /* 0x0000007679791224 */ /* 0x000fca00078e02ff */
[----:B------:R-:W-:-:S04]  /*0a80*/  @P1 SHF.R.S32.HI R120, RZ, 0x1f, R121 ;  /* 0x0000001fff781819 */ /* 0x000fc80000011479 */
[----:B------:R-:W-:Y:S02]  /*0a90*/  @P1 LEA.HI R121, R120, R121, RZ, 0x3 ;  /* 0x0000007978791211 */ /* 0x000fe400078f18ff */
[----:B------:R-:W-:Y:S02]  /*0aa0*/  SHF.R.S32.HI R120, RZ, 0x1f, R115 ;  /* 0x0000001fff787819 */ /* 0x000fe40000011473 */
        /* <DEDUP_REMOVED lines=40> */
[----:B-----5:R-:W-:-:S05]  /*0d30*/  HADD2.F32 R36, -RZ, R32.H0_H0 ;  /* 0x20000020ff247230 */ /* 0x020fca0000004100 */
[----:B------:R-:W-:-:S04]  /*0d40*/  FMUL.FTZ R43, R36, UR6 ;  /* 0x00000006242b7c20 */ /* 0x000fc80008410000 */
[----:B------:R-:W-:-:S04]  /*0d50*/  FMUL.FTZ R36, R4, R43 ;  /* 0x0000002b04247220 */ /* 0x000fc80000410000 */
[----:B------:R-:W-:-:S07]  /*0d60*/  @P0 FADD.FTZ R36, R24, R36 ;  /* 0x0000002418240221 */ /* 0x000fce0000010000 */
.L_x_14483:
[----:B------:R-:W-:Y:S05]  /*0d70*/  BSYNC B1 ;  /* 0x0000000000017941 */ /* 0x000fea0003800000 */
.L_x_14482:
[----:B------:R-:W-:Y:S04]  /*0d80*/  BSSY B1, `(.L_x_14484) ;  /* 0x0000006000017945 */ /* 0x000fe80003800000 */
[----:B------:R-:W-:Y:S05]  /*0d90*/  @!P6 BRA `(.L_x_14485) ;  /* 0x000000000010e947 */ /* 0x000fea0003800000 */
[----:B-----5:R-:W-:-:S05]  /*0da0*/  HADD2.F32 R37, -RZ, R32.H1_H1 ;  /* 0x30000020ff257230 */ /* 0x020fca0000004100 */
[----:B------:R-:W-:-:S04]  /*0db0*/  FMUL.FTZ R60, R37, UR6 ;  /* 0x00000006253c7c20 */ /* 0x000fc80008410000 */
[----:B------:R-:W-:-:S04]  /*0dc0*/  FMUL.FTZ R37, R5, R60 ;  /* 0x0000003c05257220 */ /* 0x000fc80000410000 */
[----:B------:R-:W-:-:S07]  /*0dd0*/  @P0 FADD.FTZ R37, R25, R37 ;  /* 0x0000002519250221 */ /* 0x000fce0000010000 */
.L_x_14485:
[----:B------:R-:W-:Y:S05]  /*0de0*/  BSYNC B1 ;  /* 0x0000000000017941 */ /* 0x000fea0003800000 */
.L_x_14484:
[----:B------:R-:W-:Y:S04]  /*0df0*/  BSSY B1, `(.L_x_14486) ;  /* 0x0000006000017945 */ /* 0x000fe80003800000 */
[----:B------:R-:W-:Y:S05]  /*0e00*/  @!P6 BRA `(.L_x_14487) ;  /* 0x000000000010e947 */ /* 0x000fea0003800000 */
[----:B-----5:R-:W-:-:S05]  /*0e10*/  HADD2.F32 R38, -RZ, R33.H0_H0 ;  /* 0x20000021ff267230 */ /* 0x020fca0000004100 */
[----:B------:R-:W-:-:S04]  /*0e20*/  FMUL.FTZ R43, R38, UR6 ;  /* 0x00000006262b7c20 */ /* 0x000fc80008410000 */
[----:B------:R-:W-:-:S04]  /*0e30*/  FMUL.FTZ R38, R6, R43 ;  /* 0x0000002b06267220 */ /* 0x000fc80000410000 */
[----:B------:R-:W-:-:S07]  /*0e40*/  @P0 FADD.FTZ R38, R26, R38 ;  /* 0x000000261a260221 */ /* 0x000fce0000010000 */
.L_x_14487:
[----:B------:R-:W-:Y:S05]  /*0e50*/  BSYNC B1 ;  /* 0x0000000000017941 */ /* 0x000fea0003800000 */
.L_x_14486:
[----:B------:R-:W-:Y:S04]  /*0e60*/  BSSY B1, `(.L_x_14488) ;  /* 0x0000006000017945 */ /* 0x000fe80003800000 */
[----:B------:R-:W-:Y:S05]  /*0e70*/  @!P6 BRA `(.L_x_14489) ;  /* 0x000000000010e947 */ /* 0x000fea0003800000 */
[----:B-----5:R-:W-:-:S05]  /*0e80*/  HADD2.F32 R39, -RZ, R33.H1_H1 ;  /* 0x30000021ff277230 */ /* 0x020fca0000004100 */
[----:B------:R-:W-:-:S04]  /*0e90*/  FMUL.FTZ R60, R39, UR6 ;  /* 0x00000006273c7c20 */ /* 0x000fc80008410000 */
[----:B------:R-:W-:-:S04]  /*0ea0*/  FMUL.FTZ R39, R7, R60 ;  /* 0x0000003c07277220 */ /* 0x000fc80000410000 */
[----:B------:R-:W-:-:S07]  /*0eb0*/  @P0 FADD.FTZ R39, R27, R39 ;  /* 0x000000271b270221 */ /* 0x000fce0000010000 */
.L_x_14489:
[----:B------:R-:W-:Y:S05]  /*0ec0*/  BSYNC B1 ;  /* 0x0000000000017941 */ /* 0x000fea0003800000 */
.L_x_14488:
[----:B------:R-:W-:Y:S04]  /*0ed0*/  BSSY B1, `(.L_x_14490) ;  /* 0x0000006000017945 */ /* 0x000fe80003800000 */
[----:B------:R-:W-:Y:S05]  /*0ee0*/  @!P6 BRA `(.L_x_14491) ;  /* 0x000000000010e947 */ /* 0x000fea0003800000 */
[----:B-----5:R-:W-:-:S05]  /*0ef0*/  HADD2.F32 R40, -RZ, R34.H0_H0 ;  /* 0x20000022ff287230 */ /* 0x020fca0000004100 */
[----:B------:R-:W-:-:S04]  /*0f00*/  FMUL.FTZ R43, R40, UR6 ;  /* 0x00000006282b7c20 */ /* 0x000fc80008410000 */
[----:B------:R-:W-:-:S04]  /*0f10*/  FMUL.FTZ R40, R8, R43 ;  /* 0x0000002b08287220 */ /* 0x000fc80000410000 */
[----:B------:R-:W-:-:S07]  /*0f20*/  @P0 FADD.FTZ R40, R28, R40 ;  /* 0x000000281c280221 */ /* 0x000fce0000010000 */
.L_x_14491:
[----:B------:R-:W-:Y:S05]  /*0f30*/  BSYNC B1 ;  /* 0x0000000000017941 */ /* 0x000fea0003800000 */
.L_x_14490:
[----:B------:R-:W-:Y:S04]  /*0f40*/  BSSY B1, `(.L_x_14492) ;  /* 0x0000006000017945 */ /* 0x000fe80003800000 */
[----:B------:R-:W-:Y:S05]  /*0f50*/  @!P6 BRA `(.L_x_14493) ;  /* 0x000000000010e947 */ /* 0x000fea0003800000 */
[----:B-----5:R-:W-:-:S05]  /*0f60*/  HADD2.F32 R41, -RZ, R34.H1_H1 ;  /* 0x30000022ff297230 */ /* 0x020fca0000004100 */
[----:B------:R-:W-:-:S04]  /*0f70*/  FMUL.FTZ R60, R41, UR6 ;  /* 0x00000006293c7c20 */ /* 0x000fc80008410000 */
[----:B------:R-:W-:-:S04]  /*0f80*/  FMUL.FTZ R41, R9, R60 ;  /* 0x0000003c09297220 */ /* 0x000fc80000410000 */
[----:B------:R-:W-:-:S07]  /*0f90*/  @P0 FADD.FTZ R41, R29, R41 ;  /* 0x000000291d290221 */ /* 0x000fce0000010000 */
.L_x_14493:
[----:B------:R-:W-:Y:S05]  /*0fa0*/  BSYNC B1 ;  /* 0x0000000000017941 */ /* 0x000fea0003800000 */
.L_x_14492:
[----:B------:R-:W-:Y:S04]  /*0fb0*/  BSSY B1, `(.L_x_14494) ;  /* 0x0000006000017945 */ /* 0x000fe80003800000 */
[----:B------:R-:W-:Y:S05]  /*0fc0*/  @!P6 BRA `(.L_x_14495) ;  /* 0x000000000010e947 */ /* 0x000fea0003800000 */
[----:B-----5:R-:W-:-:S05]  /*0fd0*/  HADD2.F32 R42, -RZ, R35.H0_H0 ;  /* 0x20000023ff2a7230 */ /* 0x020fca0000004100 */
[----:B------:R-:W-:-:S04]  /*0fe0*/  FMUL.FTZ R43, R42, UR6 ;  /* 0x000000062a2b7c20 */ /* 0x000fc80008410000 */
[----:B------:R-:W-:-:S04]  /*0ff0*/  FMUL.FTZ R42, R10, R43 ;  /* 0x0000002b0a2a7220 */ /* 0x000fc80000410000 */
[----:B------:R-:W-:-:S07]  /*1000*/  @P0 FADD.FTZ R42, R30, R42 ;  /* 0x0000002a1e2a0221 */ /* 0x000fce0000010000 */
.L_x_14495:
[----:B------:R-:W-:Y:S05]  /*1010*/  BSYNC B1 ;  /* 0x0000000000017941 */ /* 0x000fea0003800000 */
.L_x_14494:
[----:B------:R-:W-:Y:S01]  /*1020*/  BSSY B1, `(.L_x_14496) ;  /* 0x0000007000017945 */ /* 0x000fe20003800000 */
[----:B------:R-:W-:-:S03]  /*1030*/  @!P6 FSEL R43, R31, RZ, P2 ;  /* 0x000000ff1f2be208 */ /* 0x000fc60001000000 */
[----:B------:R-:W-:Y:S05]  /*1040*/  @!P6 BRA `(.L_x_14497) ;  /* 0x000000000010e947 */ /* 0x000fea0003800000 */
[----:B-----5:R-:W-:-:S05]  /*1050*/  HADD2.F32 R43, -RZ, R35.H1_H1 ;  /* 0x30000023ff2b7230 */ /* 0x020fca0000004100 */
[----:B------:R-:W-:-:S04]  /*1060*/  FMUL.FTZ R60, R43, UR6 ;  /* 0x000000062b3c7c20 */ /* 0x000fc80008410000 */
[----:B------:R-:W-:-:S04]  /*1070*/  FMUL.FTZ R43, R11, R60 ;  /* 0x0000003c0b2b7220 */ /* 0x000fc80000410000 */
[----:B------:R-:W-:-:S07]  /*1080*/  @P0 FADD.FTZ R43, R31, R43 ;  /* 0x0000002b1f2b0221 */ /* 0x000fce0000010000 */
.L_x_14497:
[----:B------:R-:W-:Y:S05]  /*1090*/  BSYNC B1 ;  /* 0x0000000000017941 */ /* 0x000fea0003800000 */
.L_x_14496:
[----:B------:R0:W-:Y:S01]  /*10a0*/  STG.E.128 desc[UR4][R122.64], R36 ;  /* 0x000000247a007986 */ /* 0x0001e2000c101d04 */
[----:B------:R-:W-:Y:S02]  /*10b0*/  IADD3 R117, R117, 0x20, RZ ;  /* 0x0000002075757810 */ /* 0x000fe40007ffe0ff */
[----:B------:R-:W-:Y:S01]  /*10c0*/  IADD3 R63, R63, 0x20, RZ ;  /* 0x000000203f3f7810 */ /* 0x000fe20007ffe0ff */
[----:B------:R0:W-:Y:S06]  /*10d0*/  STG.E.128 desc[UR4][R122.64+0x10], R40 ;  /* 0x000010287a007986 */ /* 0x0001ec000c101d04 */
.L_x_14481:
[----:B------:R-:W-:Y:S05]  /*10e0*/  BSYNC B0 ;  /* 0x0000000000007941 */ /* 0x000fea0003800000 */
.L_x_14480:
        /* <DEDUP_REMOVED lines=44> */
.L_x_14501:
[----:B------:R-:W-:Y:S05]  /*13b0*/  BSYNC B1 ;  /* 0x0000000000017941 */ /* 0x000fea0003800000 */
.L_x_14500:
[----:B------:R-:W-:Y:S04]  /*13c0*/  BSSY B1, `(.L_x_14502) ;  /* 0x0000006000017945 */ /* 0x000fe80003800000 */
[----:B------:R-:W-:Y:S05]  /*13d0*/  @!P6 BRA `(.L_x_14503) ;  /* 0x000000000010e947 */ /* 0x000fea0003800000 */
[----:B-----5:R-:W-:-:S05]  /*13e0*/  HADD2.F32 R45, -RZ, R32.H1_H1 ;  /* 0x30000020ff2d7230 */ /* 0x020fca0000004100 */
[----:B------:R-:W-:-:S04]  /*13f0*/  FMUL.FTZ R60, R45, UR6 ;  /* 0x000000062d3c7c20 */ /* 0x000fc80008410000 */
[----:B------:R-:W-:-:S04]  /*1400*/  FMUL.FTZ R45, R13, R60 ;  /* 0x0000003c0d2d7220 */ /* 0x000fc80000410000 */
[----:B------:R-:W-:-:S07]  /*1410*/  @P0 FADD.FTZ R45, R25, R45 ;  /* 0x0000002d192d0221 */ /* 0x000fce0000010000 */
.L_x_14503:
[----:B------:R-:W-:Y:S05]  /*1420*/  BSYNC B1 ;  /* 0x0000000000017941 */ /* 0x000fea0003800000 */
.L_x_14502:
[----:B------:R-:W-:Y:S04]  /*1430*/  BSSY B1, `(.L_x_14504) ;  /* 0x0000006000017945 */ /* 0x000fe80003800000 */
[----:B------:R-:W-:Y:S05]  /*1440*/  @!P6 BRA `(.L_x_14505) ;  /* 0x000000000010e947 */ /* 0x000fea0003800000 */
[----:B-----5:R-:W-:-:S05]  /*1450*/  HADD2.F32 R46, -RZ, R33.H0_H0 ;  /* 0x20000021ff2e7230 */ /* 0x020fca0000004100 */
[----:B------:R-:W-:-:S04]  /*1460*/  FMUL.FTZ R51, R46, UR6 ;  /* 0x000000062e337c20 */ /* 0x000fc80008410000 */
[----:B------:R-:W-:-:S04]  /*1470*/  FMUL.FTZ R46, R14, R51 ;  /* 0x000000330e2e7220 */ /* 0x000fc80000410000 */
[----:B------:R-:W-:-:S07]  /*1480*/  @P0 FADD.FTZ R46, R26, R46 ;  /* 0x0000002e1a2e0221 */ /* 0x000fce0000010000 */
.L_x_14505:
[----:B------:R-:W-:Y:S05]  /*1490*/  BSYNC B1 ;  /* 0x0000000000017941 */ /* 0x000fea0003800000 */
.L_x_14504:
[----:B------:R-:W-:Y:S04]  /*14a0*/  BSSY B1, `(.L_x_14506) ;  /* 0x0000006000017945 */ /* 0x000fe80003800000 */
[----:B------:R-:W-:Y:S05]  /*14b0*/  @!P6 BRA `(.L_x_14507) ;  /* 0x000000000010e947 */ /* 0x000fea0003800000 */
[----:B-----5:R-:W-:-:S05]  /*14c0*/  HADD2.F32 R47, -RZ, R33.H1_H1 ;  /* 0x30000021ff2f7230 */ /* 0x020fca0000004100 */
[----:B------:R-:W-:-:S04]  /*14d0*/  FMUL.FTZ R60, R47, UR6 ;  /* 0x000000062f3c7c20 */ /* 0x000fc80008410000 */
[----:B------:R-:W-:-:S04]  /*14e0*/  FMUL.FTZ R47, R15, R60 ;  /* 0x0000003c0f2f7220 */ /* 0x000fc80000410000 */
[----:B------:R-:W-:-:S07]  /*14f0*/  @P0 FADD.FTZ R47, R27, R47 ;  /* 0x0000002f1b2f0221 */ /* 0x000fce0000010000 */
.L_x_14507:
[----:B------:R-:W-:Y:S05]  /*1500*/  BSYNC B1 ;  /* 0x0000000000017941 */ /* 0x000fea0003800000 */
.L_x_14506:
[----:B------:R-:W-:Y:S04]  /*1510*/  BSSY B1, `(.L_x_14508) ;  /* 0x0000006000017945 */ /* 0x000fe80003800000 */
[----:B------:R-:W-:Y:S05]  /*1520*/  @!P6 BRA `(.L_x_14509) ;  /* 0x000000000010e947 */ /* 0x000fea0003800000 */
[----:B-----5:R-:W-:-:S05]  /*1530*/  HADD2.F32 R48, -RZ, R34.H0_H0 ;  /* 0x20000022ff307230 */ /* 0x020fca0000004100 */
[----:B------:R-:W-:-:S04]  /*1540*/  FMUL.FTZ R51, R48, UR6 ;  /* 0x0000000630337c20 */ /* 0x000fc80008410000 */
[----:B------:R-:W-:-:S04]  /*1550*/  FMUL.FTZ R48, R16, R51 ;  /* 0x0000003310307220 */ /* 0x000fc80000410000 */
[----:B------:R-:W-:-:S07]  /*1560*/  @P0 FADD.FTZ R48, R28, R48 ;  /* 0x000000301c300221 */ /* 0x000fce0000010000 */
.L_x_14509:
[----:B------:R-:W-:Y:S05]  /*1570*/  BSYNC B1 ;  /* 0x0000000000017941 */ /* 0x000fea0003800000 */
.L_x_14508:
[----:B------:R-:W-:Y:S04]  /*1580*/  BSSY B1, `(.L_x_14510) ;  /* 0x0000006000017945 */ /* 0x000fe80003800000 */
[----:B------:R-:W-:Y:S05]  /*1590*/  @!P6 BRA `(.L_x_14511) ;  /* 0x000000000010e947 */ /* 0x000fea0003800000 */
[----:B-----5:R-:W-:-:S05]  /*15a0*/  HADD2.F32 R49, -RZ, R34.H1_H1 ;  /* 0x30000022ff317230 */ /* 0x020fca0000004100 */
[----:B------:R-:W-:-:S04]  /*15b0*/  FMUL.FTZ R60, R49, UR6 ;  /* 0x00000006313c7c20 */ /* 0x000fc80008410000 */
[----:B------:R-:W-:-:S04]  /*15c0*/  FMUL.FTZ R49, R17, R60 ;  /* 0x0000003c11317220 */ /* 0x000fc80000410000 */
[----:B------:R-:W-:-:S07]  /*15d0*/  @P0 FADD.FTZ R49, R29, R49 ;  /* 0x000000311d310221 */ /* 0x000fce0000010000 */
.L_x_14511:
[----:B------:R-:W-:Y:S05]  /*15e0*/  BSYNC B1 ;  /* 0x0000000000017941 */ /* 0x000fea0003800000 */
.L_x_14510:
[----:B------:R-:W-:Y:S04]  /*15f0*/  BSSY B1, `(.L_x_14512) ;  /* 0x0000006000017945 */ /* 0x000fe80003800000 */
[----:B------:R-:W-:Y:S05]  /*1600*/  @!P6 BRA `(.L_x_14513) ;  /* 0x000000000010e947 */ /* 0x000fea0003800000 */
[----:B-----5:R-:W-:-:S05]  /*1610*/  HADD2.F32 R50, -RZ, R35.H0_H0 ;  /* 0x20000023ff327230 */ /* 0x020fca0000004100 */
[----:B------:R-:W-:-:S04]  /*1620*/  FMUL.FTZ R51, R50, UR6 ;  /* 0x0000000632337c20 */ /* 0x000fc80008410000 */
[----:B------:R-:W-:-:S04]  /*1630*/  FMUL.FTZ R50, R18, R51 ;  /* 0x0000003312327220 */ /* 0x000fc80000410000 */
[----:B------:R-:W-:-:S07]  /*1640*/  @P0 FADD.FTZ R50, R30, R50 ;  /* 0x000000321e320221 */ /* 0x000fce0000010000 */
.L_x_14513:
[----:B------:R-:W-:Y:S05]  /*1650*/  BSYNC B1 ;  /* 0x0000000000017941 */ /* 0x000fea0003800000 */
.L_x_14512:
[----:B------:R-:W-:Y:S01]  /*1660*/  BSSY B1, `(.L_x_14514) ;  /* 0x0000007000017945 */ /* 0x000fe20003800000 */
[----:B------:R-:W-:-:S03]  /*1670*/  @!P6 FSEL R51, R31, RZ, P2 ;  /* 0x000000ff1f33e208 */ /* 0x000fc60001000000 */
[----:B------:R-:W-:Y:S05]  /*1680*/  @!P6 BRA `(.L_x_14515) ;  /* 0x000000000010e947 */ /* 0x000fea0003800000 */
[----:B-----5:R-:W-:-:S05]  /*1690*/  HADD2.F32 R51, -RZ, R35.H1_H1 ;  /* 0x30000023ff337230 */ /* 0x020fca0000004100 */
[----:B------:R-:W-:-:S04]  /*16a0*/  FMUL.FTZ R60, R51, UR6 ;  /* 0x00000006333c7c20 */ /* 0x000fc80008410000 */
[----:B------:R-:W-:-:S04]  /*16b0*/  FMUL.FTZ R51, R19, R60 ;  /* 0x0000003c13337220 */ /* 0x000fc80000410000 */
[----:B------:R-:W-:-:S07]  /*16c0*/  @P0 FADD.FTZ R51, R31, R51 ;  /* 0x000000331f330221 */ /* 0x000fce0000010000 */
.L_x_14515:
[----:B------:R-:W-:Y:S05]  /*16d0*/  BSYNC B1 ;  /* 0x0000000000017941 */ /* 0x000fea0003800000 */
.L_x_14514:
[----:B------:R1:W-:Y:S01]  /*16e0*/  STG.E.128 desc[UR4][R122.64], R44 ;  /* 0x0000002c7a007986 */ /* 0x0003e2000c101d04 */
[----:B------:R-:W-:Y:S02]  /*16f0*/  IADD3 R117, R117, 0x20, RZ ;  /* 0x0000002075757810 */ /* 0x000fe40007ffe0ff */
[----:B------:R-:W-:Y:S01]  /*1700*/  IADD3 R63, R63, 0x20, RZ ;  /* 0x000000203f3f7810 */ /* 0x000fe20007ffe0ff */
[----:B------:R1:W-:Y:S06]  /*1710*/  STG.E.128 desc[UR4][R122.64+0x10], R48 ;  /* 0x000010307a007986 */ /* 0x0003ec000c101d04 */
.L_x_14499:
[----:B------:R-:W-:Y:S05]  /*1720*/  BSYNC B0 ;  /* 0x0000000000007941 */ /* 0x000fea0003800000 */
.L_x_14498:
        /* <DEDUP_REMOVED lines=39> */
[----:B-----5:R-:W-:-:S05]  /*19a0*/  HADD2.F32 R52, -RZ, R32.H0_H0 ;  /* 0x20000020ff347230 */ /* 0x020fca0000004100 */
[----:B------:R-:W-:-:S04]  /*19b0*/  FMUL.FTZ R59, R52, UR6 ;  /* 0x00000006343b7c20 */ /* 0x000fc80008410000 */
[----:B------:R-:W-:-:S04]  /*19c0*/  FMUL.FTZ R52, R20, R59 ;  /* 0x0000003b14347220 */ /* 0x000fc80000410000 */
[----:B------:R-:W-:-:S07]  /*19d0*/  @P0 FADD.FTZ R52, R24, R52 ;  /* 0x0000003418340221 */ /* 0x000fce0000010000 */
.L_x_14519:
[----:B------:R-:W-:Y:S05]  /*19e0*/  BSYNC B1 ;  /* 0x0000000000017941 */ /* 0x000fea0003800000 */
.L_x_14518:
[----:B------:R-:W-:Y:S04]  /*19f0*/  BSSY B1, `(.L_x_14520) ;  /* 0x0000006000017945 */ /* 0x000fe80003800000 */
[----:B------:R-:W-:Y:S05]  /*1a00*/  @!P6 BRA `(.L_x_14521) ;  /* 0x000000000010e947 */ /* 0x000fea0003800000 */
[----:B-----5:R-:W-:-:S05]  /*1a10*/  HADD2.F32 R53, -RZ, R32.H1_H1 ;  /* 0x30000020ff357230 */ /* 0x020fca0000004100 */
[----:B------:R-:W-:-:S04]  /*1a20*/  FMUL.FTZ R58, R53, UR6 ;  /* 0x00000006353a7c20 */ /* 0x000fc80008410000 */
[----:B------:R-:W-:-:S04]  /*1a30*/  FMUL.FTZ R53, R21, R58 ;  /* 0x0000003a15357220 */ /* 0x000fc80000410000 */
[----:B------:R-:W-:-:S07]  /*1a40*/  @P0 FADD.FTZ R53, R25, R53 ;  /* 0x0000003519350221 */ /* 0x000fce0000010000 */
.L_x_14521:
[----:B------:R-:W-:Y:S05]  /*1a50*/  BSYNC B1 ;  /* 0x0000000000017941 */ /* 0x000fea0003800000 */
.L_x_14520:
[----:B------:R-:W-:Y:S04]  /*1a60*/  BSSY B1, `(.L_x_14522) ;  /* 0x0000006000017945 */ /* 0x000fe80003800000 */
[----:B------:R-:W-:Y:S05]  /*1a70*/  @!P6 BRA `(.L_x_14523) ;  /* 0x000000000010e947 */ /* 0x000fea0003800000 */
[----:B-----5:R-:W-:-:S05]  /*1a80*/  HADD2.F32 R54, -RZ, R33.H0_H0 ;  /* 0x20000021ff367230 */ /* 0x020fca0000004100 */
[----:B------:R-:W-:-:S04]  /*1a90*/  FMUL.FTZ R59, R54, UR6 ;  /* 0x00000006363b7c20 */ /* 0x000fc80008410000 */
[----:B------:R-:W-:-:S04]  /*1aa0*/  FMUL.FTZ R54, R22, R59 ;  /* 0x0000003b16367220 */ /* 0x000fc80000410000 */
[----:B------:R-:W-:-:S07]  /*1ab0*/  @P0 FADD.FTZ R54, R26, R54 ;  /* 0x000000361a360221 */ /* 0x000fce0000010000 */
.L_x_14523:
[----:B------:R-:W-:Y:S05]  /*1ac0*/  BSYNC B1 ;  /* 0x0000000000017941 */ /* 0x000fea0003800000 */
.L_x_14522:
[----:B------:R-:W-:Y:S04]  /*1ad0*/  BSSY B1, `(.L_x_14524) ;  /* 0x0000006000017945 */ /* 0x000fe80003800000 */
[----:B------:R-:W-:Y:S05]  /*1ae0*/  @!P6 BRA `(.L_x_14525) ;  /* 0x000000000010e947 */ /* 0x000fea0003800000 */
[----:B-----5:R-:W-:-:S05]  /*1af0*/  HADD2.F32 R55, -RZ, R33.H1_H1 ;  /* 0x30000021ff377230 */ /* 0x020fca0000004100 */
[----:B------:R-:W-:-:S04]  /*1b00*/  FMUL.FTZ R58, R55, UR6 ;  /* 0x00000006373a7c20 */ /* 0x000fc80008410000 */
[----:B------:R-:W-:-:S04]  /*1b10*/  FMUL.FTZ R55, R23, R58 ;  /* 0x0000003a17377220 */ /* 0x000fc80000410000 */
[----:B------:R-:W-:-:S07]  /*1b20*/  @P0 FADD.FTZ R55, R27, R55 ;  /* 0x000000371b370221 */ /* 0x000fce0000010000 */
.L_x_14525:
[----:B------:R-:W-:Y:S05]  /*1b30*/  BSYNC B1 ;  /* 0x0000000000017941 */ /* 0x000fea0003800000 */
.L_x_14524:
[----:B------:R-:W-:Y:S04]  /*1b40*/  BSSY B1, `(.L_x_14526) ;  /* 0x0000006000017945 */ /* 0x000fe80003800000 */
[----:B------:R-:W-:Y:S05]  /*1b50*/  @!P6 BRA `(.L_x_14527) ;  /* 0x000000000010e947 */ /* 0x000fea0003800000 */
[----:B-----5:R-:W-:-:S05]  /*1b60*/  HADD2.F32 R56, -RZ, R34.H0_H0 ;  /* 0x20000022ff387230 */ /* 0x020fca0000004100 */
[----:B------:R-:W-:-:S04]  /*1b70*/  FMUL.FTZ R59, R56, UR6 ;  /* 0x00000006383b7c20 */ /* 0x000fc80008410000 */
[----:B------:R-:W-:-:S04]  /*1b80*/  FMUL.FTZ R56, R64, R59 ;  /* 0x0000003b40387220 */ /* 0x000fc80000410000 */
[----:B------:R-:W-:-:S07]  /*1b90*/  @P0 FADD.FTZ R56, R28, R56 ;  /* 0x000000381c380221 */ /* 0x000fce0000010000 */
.L_x_14527:
[----:B------:R-:W-:Y:S05]  /*1ba0*/  BSYNC B1 ;  /* 0x0000000000017941 */ /* 0x000fea0003800000 */
.L_x_14526:
[----:B------:R-:W-:Y:S04]  /*1bb0*/  BSSY B1, `(.L_x_14528) ;  /* 0x0000006000017945 */ /* 0x000fe80003800000 */
[----:B------:R-:W-:Y:S05]  /*1bc0*/  @!P6 BRA `(.L_x_14529) ;  /* 0x000000000010e947 */ /* 0x000fea0003800000 */
[----:B-----5:R-:W-:-:S05]  /*1bd0*/  HADD2.F32 R57, -RZ, R34.H1_H1 ;  /* 0x30000022ff397230 */ /* 0x020fca0000004100 */
[----:B------:R-:W-:-:S04]  /*1be0*/  FMUL.FTZ R58, R57, UR6 ;  /* 0x00000006393a7c20 */ /* 0x000fc80008410000 */
[----:B------:R-:W-:-:S04]  /*1bf0*/  FMUL.FTZ R57, R65, R58 ;  /* 0x0000003a41397220 */ /* 0x000fc80000410000 */
[----:B------:R-:W-:-:S07]  /*1c00*/  @P0 FADD.FTZ R57, R29, R57 ;  /* 0x000000391d390221 */ /* 0x000fce0000010000 */
.L_x_14529:
[----:B------:R-:W-:Y:S05]  /*1c10*/  BSYNC B1 ;  /* 0x0000000000017941 */ /* 0x000fea0003800000 */
.L_x_14528:
[----:B------:R-:W-:Y:S01]  /*1c20*/  BSSY B1, `(.L_x_14530) ;  /* 0x0000007000017945 */ /* 0x000fe20003800000 */
[----:B------:R-:W-:-:S03]  /*1c30*/  @!P6 FSEL R58, R30, RZ, P2 ;  /* 0x000000ff1e3ae208 */ /* 0x000fc60001000000 */
[----:B------:R-:W-:Y:S05]  /*1c40*/  @!P6 BRA `(.L_x_14531) ;  /* 0x000000000010e947 */ /* 0x000fea0003800000 */
[----:B-----5:R-:W-:-:S05]  /*1c50*/  HADD2.F32 R58, -RZ, R35.H0_H0 ;  /* 0x20000023ff3a7230 */ /* 0x020fca0000004100 */
[----:B------:R-:W-:-:S04]  /*1c60*/  FMUL.FTZ R59, R58, UR6 ;  /* 0x000000063a3b7c20 */ /* 0x000fc80008410000 */
[----:B------:R-:W-:-:S04]  /*1c70*/  FMUL.FTZ R58, R66, R59 ;  /* 0x0000003b423a7220 */ /* 0x000fc80000410000 */
[----:B------:R-:W-:-:S07]  /*1c80*/  @P0 FADD.FTZ R58, R30, R58 ;  /* 0x0000003a1e3a0221 */ /* 0x000fce0000010000 */
.L_x_14531:
[----:B------:R-:W-:Y:S05]  /*1c90*/  BSYNC B1 ;  /* 0x0000000000017941 */ /* 0x000fea0003800000 */
.L_x_14530:
[----:B------:R-:W-:Y:S01]  /*1ca0*/  BSSY B1, `(.L_x_14532) ;  /* 0x0000007000017945 */ /* 0x000fe20003800000 */
[----:B------:R-:W-:-:S03]  /*1cb0*/  @!P6 FSEL R59, R31, RZ, P1 ;  /* 0x000000ff1f3be208 */ /* 0x000fc60000800000 */
[----:B------:R-:W-:Y:S05]  /*1cc0*/  @!P6 BRA `(.L_x_14533) ;  /* 0x000000000010e947 */ /* 0x000fea0003800000 */
[----:B-----5:R-:W-:-:S05]  /*1cd0*/  HADD2.F32 R59, -RZ, R35.H1_H1 ;  /* 0x30000023ff3b7230 */ /* 0x020fca0000004100 */
[----:B------:R-:W-:-:S04]  /*1ce0*/  FMUL.FTZ R59, R59, UR6 ;  /* 0x000000063b3b7c20 */ /* 0x000fc80008410000 */
[----:B------:R-:W-:-:S04]  /*1cf0*/  FMUL.FTZ R59, R68, R59 ;  /* 0x0000003b443b7220 */ /* 0x000fc80000410000 */
[----:B------:R-:W-:-:S07]  /*1d00*/  @P0 FADD.FTZ R59, R31, R59 ;  /* 0x0000003b1f3b0221 */ /* 0x000fce0000010000 */
.L_x_14533:
[----:B------:R-:W-:Y:S05]  /*1d10*/  BSYNC B1 ;  /* 0x0000000000017941 */ /* 0x000fea0003800000 */
.L_x_14532:
[----:B------:R2:W-:Y:S04]  /*1d20*/  STG.E.128 desc[UR4][R60.64], R52 ;  /* 0x000000343c007986 */ /* 0x0005e8000c101d04 */
[----:B------:R2:W-:Y:S02]  /*1d30*/  STG.E.128 desc[UR4][R60.64+0x10], R56 ;  /* 0x000010383c007986 */ /* 0x0005e4000c101d04 */
.L_x_14517:
[----:B------:R-:W-:Y:S05]  /*1d40*/  BSYNC B0 ;  /* 0x0000000000007941 */ /* 0x000fea0003800000 */
.L_x_14516:
        /* <DEDUP_REMOVED lines=100> */
.L_x_14553:
        /* <DEDUP_REMOVED lines=18> */
[----:B------:R-:W-:Y:S01]  /*24b0*/  IADD3 R119, R119, -0x1, RZ ;  /* 0xffffffff77777810 */ /* 0x000fe20007ffe0ff */
[----:B------:R-:W-:Y:S01]  /*24c0*/  BSSY B1, `(.L_x_14537) ;  /* 0x0000029000017945 */ /* 0x000fe20003800000 */
[----:B------:R-:W-:-:S03]  /*24d0*/  PLOP3.LUT P0, PT, PT, PT, UP0, 0x40, 0x0 ;  /* 0x000000000000781c */ /* 0x000fc60003f0e808 */
[----:B------:R-:W-:-:S05]  /*24e0*/  IMAD R119, R119, R118, RZ ;  /* 0x0000007677777224 */ /* 0x000fca00078e02ff */
[----:B------:R-:W-:-:S04]  /*24f0*/  SHF.R.S32.HI R2, RZ, 0x1f, R119 ;  /* 0x0000001fff027819 */ /* 0x000fc80000011477 */
[----:B------:R-:W-:Y:S02]  /*2500*/  LEA.HI R61, R2, R119, RZ, 0x3 ;  /* 0x00000077023d7211 */ /* 0x000fe400078f18ff */
[----:B------:R-:W-:Y:S02]  /*2510*/  LOP3.LUT R2, R0, 0x1f, RZ, 0xc0, !PT ;  /* 0x0000001f00027812 */ /* 0x000fe400078ec0ff */
[----:B------:R-:W-:Y:S02]  /*2520*/  FSEL R119, R121, RZ, P0 ;  /* 0x000000ff79777208 */ /* 0x000fe40000000000 */
        /* <DEDUP_REMOVED lines=16> */
[----:B------:R-:W-:Y:S01]  /*2630*/  F2FP.F16.F32.PACK_AB R60, R61, R60 ;  /* 0x0000003c3d3c723e */ /* 0x000fe200000000ff */
[--C-:B------:R-:W-:Y:S01]  /*2640*/  FADD.FTZ R124, R43, -R119.reuse ;  /* 0x800000772b7c7221 */ /* 0x100fe20000010000 */
        /* <DEDUP_REMOVED lines=10> */
[----:B------:R-:W-:Y:S02]  /*26f0*/  F2FP.F16.F32.PACK_AB R62, R63, R62 ;  /* 0x0000003e3f3e723e */ /* 0x000fe400000000ff */
[----:B------:R-:W-:Y:S02]  /*2700*/  F2FP.F16.F32.PACK_AB R63, R121, R122 ;  /* 0x0000007a793f723e */ /* 0x000fe400000000ff */
[----:B------:R-:W1:Y:S02]  /*2710*/  LDC.64 R120, c[0x0][0x2b8] ;  /* 0x0000ae00ff787b82 */ /* 0x000e640000000a00 */
[C---:B-1----:R-:W-:Y:S01]  /*2720*/  IMAD.WIDE.U32 R120, R118.reuse, 0x10, R120 ;  /* 0x0000001076787825 */ /* 0x042fe200078e0078 */
[----:B------:R-:W-:-:S04]  /*2730*/  IADD3 R118, R118, 0x20, RZ ;  /* 0x0000002076767810 */ /* 0x000fc80007ffe0ff */
[----:B------:R1:W-:Y:S03]  /*2740*/  STG.E.128 desc[UR4][R120.64], R60 ;  /* 0x0000003c78007986 */ /* 0x0003e6000c101d04 */
.L_x_14538:
[----:B------:R-:W-:Y:S05]  /*2750*/  BSYNC B1 ;  /* 0x0000000000017941 */ /* 0x000fea0003800000 */
.L_x_14537:
        /* <DEDUP_REMOVED lines=34> */
.L_x_14540:
[----:B------:R-:W-:Y:S05]  /*2980*/  BSYNC B1 ;  /* 0x0000000000017941 */ /* 0x000fea0003800000 */
.L_x_14539:
        /* <DEDUP_REMOVED lines=24> */
[----:B------:R-:W-:Y:S02]  /*2b10*/  F2FP.F16.F32.PACK_AB R63, R120, R63 ;  /* 0x0000003f783f723e */ /* 0x000fe400000000ff */
[----:B------:R-:W1:Y:S01]  /*2b20*/  LDC.64 R120, c[0x0][0x2b8] ;  /* 0x0000ae00ff787b82 */ /* 0x000e620000000a00 */
[----:B------:R-:W-:Y:S01]  /*2b30*/  F2FP.F16.F32.PACK_AB R62, R117, R62 ;  /* 0x0000003e753e723e */ /* 0x000fe200000000ff */
[----:B------:R-:W-:Y:S01]  /*2b40*/  FFMA.FTZ R117, R102, R61, R109 ;  /* 0x0000003d66757223 */ /* 0x000fe2000001006d */
[----:B------:R-:W-:-:S04]  /*2b50*/  F2FP.F16.F32.PACK_AB R61, R122, R119 ;  /* 0x000000777a3d723e */ /* 0x000fc800000000ff */
[----:B------:R-:W-:Y:S01]  /*2b60*/  F2FP.F16.F32.PACK_AB R60, R117, R60 ;  /* 0x0000003c753c723e */ /* 0x000fe200000000ff */
[----:B-1----:R-:W-:-:S05]  /*2b70*/  IMAD.WIDE.U32 R120, R118, 0x10, R120 ;  /* 0x0000001076787825 */ /* 0x002fca00078e0078 */
[----:B------:R3:W-:Y:S02]  /*2b80*/  STG.E.128 desc[UR4][R120.64], R60 ;  /* 0x0000003c78007986 */ /* 0x0007e4000c101d04 */
.L_x_14536:
[----:B------:R-:W-:Y:S05]  /*2b90*/  BSYNC B0 ;  /* 0x0000000000007941 */ /* 0x000fea0003800000 */
.L_x_14535:
[----:B-123--:R-:W1:Y:S02]  /*2ba0*/  LDC.64 R60, c[0x0][0x210] ;  /* 0x00008400ff3c7b82 */ /* 0x00ee640000000a00 */
[----:B-1----:R-:W-:-:S04]  /*2bb0*/  LEA R115, R60, R115, 0x2 ;  /* 0x000000733c737211 */ /* 0x002fc800078e10ff */
[----:B------:R-:W-:-:S13]  /*2bc0*/  ISETP.GE.AND P0, PT, R115, R61, PT ;  /* 0x0000003d7300720c */ /* 0x000fda0003f06270 */
[----:B------:R-:W-:Y:S05]  /*2bd0*/  @!P0 BRA `(.L_x_14541) ;  /* 0xffffffdc00648947 */ /* 0x000fea000383ffff */
[----:B------:R-:W-:Y:S05]  /*2be0*/  EXIT ;  /* 0x000000000000794d */ /* 0x000fea0003800000 */
.L_x_14534:
        /* <DEDUP_REMOVED lines=8> */
.L_x_14543:
[----:B------:R-:W-:Y:S05]  /*2c70*/  BSYNC B0 ;  /* 0x0000000000007941 */ /* 0x000fea0003800000 */
.L_x_14542:
        /* <DEDUP_REMOVED lines=8> */
.L_x_14544:
[----:B------:R-:W-:Y:S01]  /*2d00*/  HFMA2.MMA R117, -RZ, RZ, 0, 2.384185791015625e-07 ;  /* 0x00000004ff757435 */ /* 0x000fe200000001ff */
[----:B------:R-:W-:-:S05]  /*2d10*/  FADD.FTZ R125, R124, R123 ;  /* 0x0000007b7c7d7221 */ /* 0x000fca0000010000 */
[----:B------:R-:W-:-:S07]  /*2d20*/  MOV R124, R125 ;  /* 0x0000007d007c7202 */ /* 0x000fce0000000f00 */
[----:B------:R-:W-:Y:S05]  /*2d30*/  WARPSYNC.COLLECTIVE R62, `(.L_x_14545) ;  /* 0x000000003e087348 */ /* 0x000fea0003c00000 */
[----:B------:R0:W1:Y:S02]  /*2d40*/  SHFL.BFLY P6, R123, R124, R117, R63 ;  /* 0x0c0000757c7b7389 */ /* 0x00006400000c003f */
[----:B01----:R-:W-:Y:S01]  /*2d50*/  ENDCOLLECTIVE ;  /* 0x000000000000791b */ /* 0x003fe20003800000 */
.L_x_14545:
[----:B------:R-:W-:Y:S01]  /*2d60*/  HFMA2.MMA R117, -RZ, RZ, 0, 4.76837158203125e-07 ;  /* 0x00000008ff757435 */ /* 0x000fe200000001ff */
[----:B------:R-:W-:-:S05]  /*2d70*/  FADD.FTZ R125, R125, R123 ;  /* 0x0000007b7d7d7221 */ /* 0x000fca0000010000 */
[----:B------:R-:W-:-:S07]  /*2d80*/  MOV R124, R125 ;  /* 0x0000007d007c7202 */ /* 0x000fce0000000f00 */
[----:B------:R-:W-:Y:S05]  /*2d90*/  WARPSYNC.COLLECTIVE R62, `(.L_x_14546) ;  /* 0x000000003e087348 */ /* 0x000fea0003c00000 */
[----:B------:R0:W1:Y:S02]  /*2da0*/  SHFL.BFLY P6, R123, R124, R117, R63 ;  /* 0x0c0000757c7b7389 */ /* 0x00006400000c003f */
[----:B01----:R-:W-:Y:S01]  /*2db0*/  ENDCOLLECTIVE ;  /* 0x000000000000791b */ /* 0x003fe20003800000 */
.L_x_14546:
[----:B------:R-:W-:Y:S01]  /*2dc0*/  HFMA2.MMA R117, -RZ, RZ, 0, 9.5367431640625e-07 ;  /* 0x00000010ff757435 */ /* 0x000fe200000001ff */
[----:B------:R-:W-:-:S05]  /*2dd0*/  FADD.FTZ R60, R125, R123 ;  /* 0x0000007b7d3c7221 */ /* 0x000fca0000010000 */
[----:B------:R-:W-:-:S07]  /*2de0*/  MOV R124, R60 ;  /* 0x0000003c007c7202 */ /* 0x000fce0000000f00 */
[----:B------:R-:W-:Y:S05]  /*2df0*/  WARPSYNC.COLLECTIVE R62, `(.L_x_14547) ;  /* 0x000000003e087348 */ /* 0x000fea0003c00000 */
[----:B------:R0:W1:Y:S02]  /*2e00*/  SHFL.BFLY P6, R123, R124, R117, R63 ;  /* 0x0c0000757c7b7389 */ /* 0x00006400000c003f */
[----:B01----:R-:W-:Y:S01]  /*2e10*/  ENDCOLLECTIVE ;  /* 0x000000000000791b */ /* 0x003fe20003800000 */
.L_x_14547:
        /* <DEDUP_REMOVED lines=57> */
.L_x_14548:
[----:B------:R-:W-:Y:S01]  /*31b0*/  HFMA2.MMA R117, -RZ, RZ, 0, 1.1920928955078125e-07 ;  /* 0x00000002ff757435 */ /* 0x000fe200000001ff */
[----:B------:R-:W-:-:S05]  /*31c0*/  FADD.FTZ R61, R60, R123 ;  /* 0x0000007b3c3d7221 */ /* 0x000fca0000010000 */
[----:B------:R-:W-:-:S07]  /*31d0*/  MOV R124, R61 ;  /* 0x0000003d007c7202 */ /* 0x000fce0000000f00 */
[----:B------:R-:W-:Y:S05]  /*31e0*/  WARPSYNC.COLLECTIVE R62, `(.L_x_14549) ;  /* 0x000000003e087348 */ /* 0x000fea0003c00000 */
[----:B------:R0:W1:Y:S02]  /*31f0*/  SHFL.BFLY P6, R123, R124, R117, R63 ;  /* 0x0c0000757c7b7389 */ /* 0x00006400000c003f */
[----:B01----:R-:W-:Y:S01]  /*3200*/  ENDCOLLECTIVE ;  /* 0x000000000000791b */ /* 0x003fe20003800000 */
.L_x_14549:
[----:B------:R-:W-:Y:S01]  /*3210*/  MOV R117, 0x4 ;  /* 0x0000000400757802 */ /* 0x000fe20000000f00 */
[----:B------:R-:W-:-:S07]  /*3220*/  FADD.FTZ R124, R61, R123 ;  /* 0x0000007b3d7c7221 */ /* 0x000fce0000010000 */
[----:B------:R-:W-:Y:S05]  /*3230*/  WARPSYNC.COLLECTIVE R62, `(.L_x_14550) ;  /* 0x000000003e087348 */ /* 0x000fea0003c00000 */
[----:B------:R0:W1:Y:S02]  /*3240*/  SHFL.BFLY P6, R123, R124, R117, R63 ;  /* 0x0c0000757c7b7389 */ /* 0x00006400000c003f */
[----:B01----:R-:W-:Y:S01]  /*3250*/  ENDCOLLECTIVE ;  /* 0x000000000000791b */ /* 0x003fe20003800000 */
.L_x_14550:
[----:B------:R-:W-:Y:S01]  /*3260*/  HFMA2.MMA R117, -RZ, RZ, 0, 4.76837158203125e-07 ;  /* 0x00000008ff757435 */ /* 0x000fe200000001ff */
[----:B------:R-:W-:-:S05]  /*3270*/  FADD.FTZ R125, R124, R123 ;  /* 0x0000007b7c7d7221 */ /* 0x000fca0000010000 */
[----:B------:R-:W-:-:S07]  /*3280*/  MOV R124, R125 ;  /* 0x0000007d007c7202 */ /* 0x000fce0000000f00 */
[----:B------:R-:W-:Y:S05]  /*3290*/  WARPSYNC.COLLECTIVE R62, `(.L_x_14551) ;  /* 0x000000003e087348 */ /* 0x000fea0003c00000 */
[----:B------:R0:W1:Y:S02]  /*32a0*/  SHFL.BFLY P6, R123, R124, R117, R63 ;  /* 0x0c0000757c7b7389 */ /* 0x00006400000c003f */
[----:B01----:R-:W-:Y:S01]  /*32b0*/  ENDCOLLECTIVE ;  /* 0x000000000000791b */ /* 0x003fe20003800000 */
.L_x_14551:
[----:B------:R-:W-:Y:S01]  /*32c0*/  HFMA2.MMA R117, -RZ, RZ, 0, 9.5367431640625e-07 ;  /* 0x00000010ff757435 */ /* 0x000fe200000001ff */
[----:B------:R-:W-:-:S05]  /*32d0*/  FADD.FTZ R125, R125, R123 ;  /* 0x0000007b7d7d7221 */ /* 0x000fca0000010000 */
[----:B------:R-:W-:-:S07]  /*32e0*/  MOV R124, R125 ;  /* 0x0000007d007c7202 */ /* 0x000fce0000000f00 */
[----:B------:R-:W-:Y:S05]  /*32f0*/  WARPSYNC.COLLECTIVE R62, `(.L_x_14552) ;  /* 0x000000003e087348 */ /* 0x000fea0003c00000 */
[----:B------:R0:W1:Y:S02]  /*3300*/  SHFL.BFLY P6, R123, R124, R117, R63 ;  /* 0x0c0000757c7b7389 */ /* 0x00006400000c003f */
[----:B01----:R-:W-:Y:S01]  /*3310*/  ENDCOLLECTIVE ;  /* 0x000000000000791b */ /* 0x003fe20003800000 */
.L_x_14552:
[----:B------:R-:W-:Y:S05]  /*3320*/  BRA `(.L_x_14553) ;  /* 0xfffffff000187947 */ /* 0x000fea000383ffff */
.L_x_14554:
        /* <DEDUP_REMOVED lines=13> */
.L_x_23550:


//--------------------- .text._ZN10layer_norm13ln_fwd_kernelINS_13Kernel_traitsI6__halfS2_fS2_fjLj768ELj1ELj4ELj1ELj16ENS_18Kernel_traits_baseILj768ES2_S2_fS2_fjLj128EEEEELb0ELb1ELb1ELb1EEEvNS_9FwdParamsE --------------------------
	.section	.text._ZN10layer_norm13ln_fwd_kernelINS_13Kernel_traitsI6__halfS2_fS2_fjLj768ELj1ELj4ELj1ELj16ENS_18Kernel_traits_baseILj768ES2_S2_fS2_fjLj128EEEEELb0ELb1ELb1ELb1EEEvNS_9FwdParamsE,"ax",@progbits
	.align	128
        .global         _ZN10layer_norm13ln_fwd_kernelINS_13Kernel_traitsI6__halfS2_fS2_fjLj768ELj1ELj4ELj1ELj16ENS_18Kernel_traits_baseILj768ES2_S2_fS2_fjLj128EEEEELb0ELb1ELb1ELb1EEEvNS_9FwdParamsE
        .type           _ZN10layer_norm13ln_fwd_kernelINS_13Kernel_traitsI6__halfS2_fS2_fjLj768ELj1ELj4ELj1ELj16ENS_18Kernel_traits_baseILj768ES2_S2_fS2_fjLj128EEEEELb0ELb1ELb1ELb1EEEvNS_9FwdParamsE,@function
        .size           _ZN10layer_norm13ln_fwd_kernelINS_13Kernel_traitsI6__halfS2_fS2_fjLj768ELj1ELj4ELj1ELj16ENS_18Kernel_traits_baseILj768ES2_S2_fS2_fjLj128EEEEELb0ELb1ELb1ELb1EEEvNS_9FwdParamsE,(.L_x_23551 - _ZN10layer_norm13ln_fwd_kernelINS_13Kernel_traitsI6__halfS2_fS2_fjLj768ELj1ELj4ELj1ELj16ENS_18Kernel_traits_baseILj768ES2_S2_fS2_fjLj128EEEEELb0ELb1ELb1ELb1EEEvNS_9FwdParamsE)
        .other          _ZN10layer_norm13ln_fwd_kernelINS_13Kernel_traitsI6__halfS2_fS2_fjLj768ELj1ELj4ELj1ELj16ENS_18Kernel_traits_baseILj768ES2_S2_fS2_fjLj128EEEEELb0ELb1ELb1ELb1EEEvNS_9FwdParamsE,@"STO_CUDA_ENTRY STV_DEFAULT"
_ZN10layer_norm13ln_fwd_kernelINS_13Kernel_traitsI6__halfS2_fS2_fjLj768ELj1ELj4ELj1ELj16ENS_18Kernel_traits_baseILj768ES2_S2_fS2_fjLj128EEEEELb0ELb1ELb1ELb1EEEvNS_9FwdParamsE:
.text._ZN10layer_norm13ln_fwd_kernelINS_13Kernel_traitsI6__halfS2_fS2_fjLj768ELj1ELj4ELj1ELj16ENS_18Kernel_traits_baseILj768ES2_S2_fS2_fjLj128EEEEELb0ELb1ELb1ELb1EEEvNS_9FwdParamsE:
        /* <DEDUP_REMOVED lines=18> */
[----:B------:R-:W-:Y:S02]  /*0120*/  LOP3.LUT R78, R78, 0x1f, RZ, 0xc0, !PT ;  /* 0x0000001f4e4e7812 */ /* 0x000fe400078ec0ff */
        /* <DEDUP_REMOVED lines=31> */
[--C-:B0-----:R-:W-:Y:S02]  /*0320*/  HADD2.F32 R7, -RZ, R21.reuse.H0_H0 ;  /* 0x20000015ff077230 */ /* 0x101fe40000004100 */
[----:B------:R-:W-:Y:S02]  /*0330*/  HADD2.F32 R6, -RZ, R21.H1_H1 ;  /* 0x30000015ff067230 */ /* 0x000fe40000004100 */
[--C-:B------:R-:W-:Y:S02]  /*0340*/  HADD2.F32 R5, -RZ, R22.reuse.H0_H0 ;  /* 0x20000016ff057230 */ /* 0x100fe40000004100 */
[----:B------:R-:W-:Y:S02]  /*0350*/  HADD2.F32 R4, -RZ, R22.H1_H1 ;  /* 0x30000016ff047230 */ /* 0x000fe40000004100 */
[----:B-1----:R-:W-:-:S02]  /*0360*/  HADD2.F32 R3, -RZ, R23.H0_H0 ;  /* 0x20000017ff037230 */ /* 0x002fc40000004100 */
        /* <DEDUP_REMOVED lines=8> */
[----:B------:R-:W-:Y:S01]  /*03f0*/  HADD2.F32 R87, -RZ, R19.H1_H1 ;  /* 0x30000013ff577230 */ /* 0x000fe20000004100 */
[----:B------:R-:W-:Y:S01]  /*0400*/  ISETP.NE.AND P4, PT, RZ, UR6, PT ;  /* 0x00000006ff007c0c */ /* 0x000fe2000bf85270 */
[----:B------:R-:W-:Y:S01]  /*0410*/  ULDC UR6, c[0x0][0x29c] ;  /* 0x0000a70000067ab9 */ /* 0x000fe20000000800 */
[--C-:B--2---:R-:W-:Y:S02]  /*0420*/  HADD2.F32 R85, -RZ, R55.reuse.H0_H0 ;  /* 0x20000037ff557230 */ /* 0x104fe40000004100 */
[----:B------:R-:W-:Y:S02]  /*0430*/  HADD2.F32 R88, -RZ, R55.H1_H1 ;  /* 0x30000037ff587230 */ /* 0x000fe40000004100 */
[----:B---3--:R-:W-:-:S02]  /*0440*/  HADD2.F32 R55, -RZ, R59.H0_H0 ;  /* 0x2000003bff377230 */ /* 0x008fc40000004100 */
[----:B------:R-:W-:Y:S02]  /*0450*/  HADD2.F32 R89, -RZ, R59.H1_H1 ;  /* 0x3000003bff597230 */ /* 0x000fe40000004100 */
[--C-:B----4-:R-:W-:Y:S02]  /*0460*/  HADD2.F32 R59, -RZ, R62.reuse.H0_H0 ;  /* 0x2000003eff3b7230 */ /* 0x110fe40000004100 */
[----:B------:R-:W-:Y:S02]  /*0470*/  HADD2.F32 R90, -RZ, R62.H1_H1 ;  /* 0x3000003eff5a7230 */ /* 0x000fe40000004100 */
[--C-:B------:R-:W-:Y:S02]  /*0480*/  HADD2.F32 R100, -RZ, R70.reuse.H0_H0 ;  /* 0x20000046ff647230 */ /* 0x100fe40000004100 */
[----:B------:R-:W-:Y:S02]  /*0490*/  HADD2.F32 R103, -RZ, R70.H1_H1 ;  /* 0x30000046ff677230 */ /* 0x000fe40000004100 */
[----:B------:R-:W-:-:S02]  /*04a0*/  HADD2.F32 R101, -RZ, R72.H0_H0 ;  /* 0x20000048ff657230 */ /* 0x000fc40000004100 */
[----:B------:R-:W-:Y:S02]  /*04b0*/  HADD2.F32 R105, -RZ, R72.H1_H1 ;  /* 0x30000048ff697230 */ /* 0x000fe40000004100 */
[----:B------:R-:W-:Y:S02]  /*04c0*/  HADD2.F32 R62, -RZ, R63.H0_H0 ;  /* 0x2000003fff3e7230 */ /* 0x000fe40000004100 */
[--C-:B------:R-:W-:Y:S02]  /*04d0*/  HADD2.F32 R96, -RZ, R66.reuse.H0_H0 ;  /* 0x20000042ff607230 */ /* 0x100fe40000004100 */
[----:B------:R-:W-:Y:S02]  /*04e0*/  HADD2.F32 R95, -RZ, R66.H1_H1 ;  /* 0x30000042ff5f7230 */ /* 0x000fe40000004100 */
[----:B------:R-:W-:Y:S02]  /*04f0*/  HADD2.F32 R70, -RZ, R73.H0_H0 ;  /* 0x20000049ff467230 */ /* 0x000fe40000004100 */
        /* <DEDUP_REMOVED lines=11> */
[----:B------:R-:W-:Y:S02]  /*05b0*/  HADD2.F32 R73, -RZ, R73.H1_H1 ;  /* 0x30000049ff497230 */ /* 0x000fe40000004100 */
[----:B------:R-:W-:-:S07]  /*05c0*/  HADD2.F32 R74, -RZ, R61.H1_H1 ;  /* 0x3000003dff4a7230 */ /* 0x000fce0000004100 */
.L_x_14606:
[----:B0-----:R-:W0:Y:S08]  /*05d0*/  LDC.64 R46, c[0x0][0x230] ;  /* 0x00008c00ff2e7b82 */ /* 0x001e300000000a00 */
        /* <DEDUP_REMOVED lines=59> */
[----:B-----5:R-:W-:Y:S02]  /*0990*/  HADD2.F32 R32, -RZ, R24.H0_H0 ;  /* 0x20000018ff207230 */ /* 0x020fe40000004100 */
[----:B------:R-:W-:-:S03]  /*09a0*/  HADD2.F32 R41, -RZ, R52.H0_H0 ;  /* 0x20000034ff297230 */ /* 0x000fc60000004100 */
[----:B------:R-:W-:-:S04]  /*09b0*/  FMUL.FTZ R32, R32, UR6 ;  /* 0x0000000620207c20 */ /* 0x000fc80008410000 */
[----:B------:R-:W-:-:S04]  /*09c0*/  FMUL.FTZ R32, R32, R41 ;  /* 0x0000002920207220 */ /* 0x000fc80000410000 */
[----:B------:R-:W-:-:S07]  /*09d0*/  @P0 FADD.FTZ R32, R16, R32 ;  /* 0x0000002010200221 */ /* 0x000fce0000010000 */
.L_x_14556:
[----:B------:R-:W-:Y:S05]  /*09e0*/  BSYNC B0 ;  /* 0x0000000000007941 */ /* 0x000fea0003800000 */
.L_x_14555:
[----:B------:R-:W-:Y:S04]  /*09f0*/  BSSY B0, `(.L_x_14557) ;  /* 0x0000007000007945 */ /* 0x000fe80003800000 */
[----:B------:R-:W-:Y:S05]  /*0a00*/  @!P6 BRA `(.L_x_14558) ;  /* 0x000000000014e947 */ /* 0x000fea0003800000 */
[----:B-----5:R-:W-:Y:S02]  /*0a10*/  HADD2.F32 R33, -RZ, R24.H1_H1 ;  /* 0x30000018ff217230 */ /* 0x020fe40000004100 */
[----:B------:R-:W-:-:S03]  /*0a20*/  HADD2.F32 R40, -RZ, R52.H1_H1 ;  /* 0x30000034ff287230 */ /* 0x000fc60000004100 */
[----:B------:R-:W-:-:S04]  /*0a30*/  FMUL.FTZ R33, R33, UR6 ;  /* 0x0000000621217c20 */ /* 0x000fc80008410000 */
[----:B------:R-:W-:-:S04]  /*0a40*/  FMUL.FTZ R33, R33, R40 ;  /* 0x0000002821217220 */ /* 0x000fc80000410000 */
[----:B------:R-:W-:-:S07]  /*0a50*/  @P0 FADD.FTZ R33, R17, R33 ;  /* 0x0000002111210221 */ /* 0x000fce0000010000 */
.L_x_14558:
[----:B------:R-:W-:Y:S05]  /*0a60*/  BSYNC B0 ;  /* 0x0000000000007941 */ /* 0x000fea0003800000 */
.L_x_14557:
[----:B------:R-:W-:Y:S04]  /*0a70*/  BSSY B0, `(.L_x_14559) ;  /* 0x0000007000007945 */ /* 0x000fe80003800000 */
[----:B------:R-:W-:Y:S05]  /*0a80*/  @!P6 BRA `(.L_x_14560) ;  /* 0x000000000014e947 */ /* 0x000fea0003800000 */
[----:B-----5:R-:W-:Y:S02]  /*0a90*/  HADD2.F32 R34, -RZ, R25.H0_H0 ;  /* 0x20000019ff227230 */ /* 0x020fe40000004100 */
[----:B------:R-:W-:-:S03]  /*0aa0*/  HADD2.F32 R41, -RZ, R53.H0_H0 ;  /* 0x20000035ff297230 */ /* 0x000fc60000004100 */
[----:B------:R-:W-:-:S04]  /*0ab0*/  FMUL.FTZ R34, R34, UR6 ;  /* 0x0000000622227c20 */ /* 0x000fc80008410000 */
[----:B------:R-:W-:-:S04]  /*0ac0*/  FMUL.FTZ R34, R34, R41 ;  /* 0x0000002922227220 */ /* 0x000fc80000410000 */
[----:B------:R-:W-:-:S07]  /*0ad0*/  @P0 FADD.FTZ R34, R18, R34 ;  /* 0x0000002212220221 */ /* 0x000fce0000010000 */
.L_x_14560:
[----:B------:R-:W-:Y:S05]  /*0ae0*/  BSYNC B0 ;  /* 0x0000000000007941 */ /* 0x000fea0003800000 */
.L_x_14559:
[----:B------:R-:W-:Y:S04]  /*0af0*/  BSSY B0, `(.L_x_14561) ;  /* 0x0000007000007945 */ /* 0x000fe80003800000 */
[----:B------:R-:W-:Y:S05]  /*0b00*/  @!P6 BRA `(.L_x_14562) ;  /* 0x000000000014e947 */ /* 0x000fea0003800000 */
[----:B-----5:R-:W-:Y:S02]  /*0b10*/  HADD2.F32 R35, -RZ, R25.H1_H1 ;  /* 0x30000019ff237230 */ /* 0x020fe40000004100 */
[----:B------:R-:W-:-:S03]  /*0b20*/  HADD2.F32 R40, -RZ, R53.H1_H1 ;  /* 0x30000035ff287230 */ /* 0x000fc60000004100 */
[----:B------:R-:W-:-:S04]  /*0b30*/  FMUL.FTZ R35, R35, UR6 ;  /* 0x0000000623237c20 */ /* 0x000fc80008410000 */
[----:B------:R-:W-:-:S04]  /*0b40*/  FMUL.FTZ R35, R35, R40 ;  /* 0x0000002823237220 */ /* 0x000fc80000410000 */
[----:B------:R-:W-:-:S07]  /*0b50*/  @P0 FADD.FTZ R35, R19, R35 ;  /* 0x0000002313230221 */ /* 0x000fce0000010000 */
.L_x_14562:
[----:B------:R-:W-:Y:S05]  /*0b60*/  BSYNC B0 ;  /* 0x0000000000007941 */ /* 0x000fea0003800000 */
.L_x_14561:
[----:B------:R-:W-:Y:S04]  /*0b70*/  BSSY B0, `(.L_x_14563) ;  /* 0x0000007000007945 */ /* 0x000fe80003800000 */
[----:B------:R-:W-:Y:S05]  /*0b80*/  @!P6 BRA `(.L_x_14564) ;  /* 0x000000000014e947 */ /* 0x000fea0003800000 */
[----:B-----5:R-:W-:Y:S02]  /*0b90*/  HADD2.F32 R28, -RZ, R26.H0_H0 ;  /* 0x2000001aff1c7230 */ /* 0x020fe40000004100 */
[----:B------:R-:W-:-:S03]  /*0ba0*/  HADD2.F32 R41, -RZ, R54.H0_H0 ;  /* 0x20000036ff297230 */ /* 0x000fc60000004100 */
[----:B------:R-:W-:-:S04]  /*0bb0*/  FMUL.FTZ R28, R28, UR6 ;  /* 0x000000061c1c7c20 */ /* 0x000fc80008410000 */
[----:B------:R-:W-:-:S04]  /*0bc0*/  FMUL.FTZ R28, R28, R41 ;  /* 0x000000291c1c7220 */ /* 0x000fc80000410000 */
[----:B------:R-:W-:-:S07]  /*0bd0*/  @P0 FADD.FTZ R28, R20, R28 ;  /* 0x0000001c141c0221 */ /* 0x000fce0000010000 */
.L_x_14564:
[----:B------:R-:W-:Y:S05]  /*0be0*/  BSYNC B0 ;  /* 0x0000000000007941 */ /* 0x000fea0003800000 */
.L_x_14563:
[----:B------:R-:W-:Y:S04]  /*0bf0*/  BSSY B0, `(.L_x_14565) ;  /* 0x0000007000007945 */ /* 0x000fe80003800000 */
[----:B------:R-:W-:Y:S05]  /*0c00*/  @!P6 BRA `(.L_x_14566) ;  /* 0x000000000014e947 */ /* 0x000fea0003800000 */
[----:B-----5:R-:W-:Y:S02]  /*0c10*/  HADD2.F32 R29, -RZ, R26.H1_H1 ;  /* 0x3000001aff1d7230 */ /* 0x020fe40000004100 */
[----:B------:R-:W-:-:S03]  /*0c20*/  HADD2.F32 R40, -RZ, R54.H1_H1 ;  /* 0x30000036ff287230 */ /* 0x000fc60000004100 */
[----:B------:R-:W-:-:S04]  /*0c30*/  FMUL.FTZ R29, R29, UR6 ;  /* 0x000000061d1d7c20 */ /* 0x000fc80008410000 */
[----:B------:R-:W-:-:S04]  /*0c40*/  FMUL.FTZ R29, R29, R40 ;  /* 0x000000281d1d7220 */ /* 0x000fc80000410000 */
[----:B------:R-:W-:-:S07]  /*0c50*/  @P0 FADD.FTZ R29, R21, R29 ;  /* 0x0000001d151d0221 */ /* 0x000fce0000010000 */
.L_x_14566:
[----:B------:R-:W-:Y:S05]  /*0c60*/  BSYNC B0 ;  /* 0x0000000000007941 */ /* 0x000fea0003800000 */
.L_x_14565:
[----:B------:R-:W-:Y:S04]  /*0c70*/  BSSY B0, `(.L_x_14567) ;  /* 0x0000006000007945 */ /* 0x000fe80003800000 */
[----:B------:R-:W-:Y:S05]  /*0c80*/  @!P6 BRA `(.L_x_14568) ;  /* 0x000000000010e947 */ /* 0x000fea0003800000 */
[----:B-----5:R-:W-:-:S05]  /*0c90*/  HADD2.F32 R30, -RZ, R27.H0_H0 ;  /* 0x2000001bff1e7230 */ /* 0x020fca0000004100 */
[----:B------:R-:W-:-:S04]  /*0ca0*/  FMUL.FTZ R30, R30, UR6 ;  /* 0x000000061e1e7c20 */ /* 0x000fc80008410000 */
[----:B------:R-:W-:-:S04]  /*0cb0*/  FMUL.FTZ R30, R85, R30 ;  /* 0x0000001e551e7220 */ /* 0x000fc80000410000 */
[----:B------:R-:W-:-:S07]  /*0cc0*/  @P0 FADD.FTZ R30, R22, R30 ;  /* 0x0000001e161e0221 */ /* 0x000fce0000010000 */
.L_x_14568:
[----:B------:R-:W-:Y:S05]  /*0cd0*/  BSYNC B0 ;  /* 0x0000000000007941 */ /* 0x000fea0003800000 */
.L_x_14567:
[----:B------:R-:W-:Y:S04]  /*0ce0*/  BSSY B0, `(.L_x_14569) ;  /* 0x0000006000007945 */ /* 0x000fe80003800000 */
[----:B------:R-:W-:Y:S05]  /*0cf0*/  @!P6 BRA `(.L_x_14570) ;  /* 0x000000000010e947 */ /* 0x000fea0003800000 */
[----:B-----5:R-:W-:-:S05]  /*0d00*/  HADD2.F32 R31, -RZ, R27.H1_H1 ;  /* 0x3000001bff1f7230 */ /* 0x020fca0000004100 */
[----:B------:R-:W-:-:S04]  /*0d10*/  FMUL.FTZ R31, R31, UR6 ;  /* 0x000000061f1f7c20 */ /* 0x000fc80008410000 */
[----:B------:R-:W-:-:S04]  /*0d20*/  FMUL.FTZ R31, R88, R31 ;  /* 0x0000001f581f7220 */ /* 0x000fc80000410000 */
[----:B------:R-:W-:-:S07]  /*0d30*/  @P0 FADD.FTZ R31, R23, R31 ;  /* 0x0000001f171f0221 */ /* 0x000fce0000010000 */
.L_x_14570:
[----:B------:R-:W-:Y:S05]  /*0d40*/  BSYNC B0 ;  /* 0x0000000000007941 */ /* 0x000fea0003800000 */
.L_x_14569:
        /* <DEDUP_REMOVED lines=13> */
[----:B------:R-:W-:Y:S02]  /*0e20*/  @!P6 ISETP.NE.AND.EX P1, PT, R47, RZ, PT, P1 ;  /* 0x000000ff2f00e20c */ /* 0x000fe40003f25310 */
[----:B------:R-:W-:Y:S01]  /*0e30*/  IADD3 R113, R51, 0x40, RZ ;  /* 0x0000004033717810 */ /* 0x000fe20007ffe0ff */
[----:B------:R-:W-:Y:S01]  /*0e40*/  BSSY B0, `(.L_x_14571) ;  /* 0x000001c000007945 */ /* 0x000fe20003800000 */
        /* <DEDUP_REMOVED lines=27> */
.L_x_14572:
[----:B------:R-:W-:Y:S05]  /*1000*/  BSYNC B0 ;  /* 0x0000000000007941 */ /* 0x000fea0003800000 */
.L_x_14571:
[----:B------:R-:W-:Y:S04]  /*1010*/  BSSY B0, `(.L_x_14573) ;  /* 0x0000007000007945 */ /* 0x000fe80003800000 */
[----:B------:R-:W-:Y:S05]  /*1020*/  @!P6 BRA `(.L_x_14574) ;  /* 0x000000000014e947 */ /* 0x000fea0003800000 */
[----:B-----5:R-:W-:Y:S02]  /*1030*/  HADD2.F32 R50, -RZ, R24.H1_H1 ;  /* 0x30000018ff327230 */ /* 0x020fe40000004100 */
[----:B------:R-:W-:-:S03]  /*1040*/  HADD2.F32 R41, -RZ, R56.H1_H1 ;  /* 0x30000038ff297230 */ /* 0x000fc60000004100 */
[----:B------:R-:W-:-:S04]  /*1050*/  FMUL.FTZ R50, R50, UR6 ;  /* 0x0000000632327c20 */ /* 0x000fc80008410000 */
[----:B------:R-:W-:-:S04]  /*1060*/  FMUL.FTZ R41, R50, R41 ;  /* 0x0000002932297220 */ /* 0x000fc80000410000 */
[----:B------:R-:W-:-:S07]  /*1070*/  @P0 FADD.FTZ R41, R17, R41 ;  /* 0x0000002911290221 */ /* 0x000fce0000010000 */
.L_x_14574:
[----:B------:R-:W-:Y:S05]  /*1080*/  BSYNC B0 ;  /* 0x0000000000007941 */ /* 0x000fea0003800000 */
.L_x_14573:
[----:B------:R-:W-:Y:S04]  /*1090*/  BSSY B0, `(.L_x_14575) ;  /* 0x0000007000007945 */ /* 0x000fe80003800000 */
[----:B------:R-:W-:Y:S05]  /*10a0*/  @!P6 BRA `(.L_x_14576) ;  /* 0x000000000014e947 */ /* 0x000fea0003800000 */
[----:B-----5:R-:W-:Y:S02]  /*10b0*/  HADD2.F32 R50, -RZ, R25.H0_H0 ;  /* 0x20000019ff327230 */ /* 0x020fe40000004100 */
[----:B------:R-:W-:-:S03]  /*10c0*/  HADD2.F32 R42, -RZ, R57.H0_H0 ;  /* 0x20000039ff2a7230 */ /* 0x000fc60000004100 */
[----:B------:R-:W-:-:S04]  /*10d0*/  FMUL.FTZ R51, R50, UR6 ;  /* 0x0000000632337c20 */ /* 0x000fc80008410000 */
[----:B------:R-:W-:-:S04]  /*10e0*/  FMUL.FTZ R42, R51, R42 ;  /* 0x0000002a332a7220 */ /* 0x000fc80000410000 */
[----:B------:R-:W-:-:S07]  /*10f0*/  @P0 FADD.FTZ R42, R18, R42 ;  /* 0x0000002a122a0221 */ /* 0x000fce0000010000 */
.L_x_14576:
[----:B------:R-:W-:Y:S05]  /*1100*/  BSYNC B0 ;  /* 0x0000000000007941 */ /* 0x000fea0003800000 */
.L_x_14575:
[----:B------:R-:W-:Y:S04]  /*1110*/  BSSY B0, `(.L_x_14577) ;  /* 0x0000007000007945 */ /* 0x000fe80003800000 */
[----:B------:R-:W-:Y:S05]  /*1120*/  @!P6 BRA `(.L_x_14578) ;  /* 0x000000000014e947 */ /* 0x000fea0003800000 */
[----:B-----5:R-:W-:Y:S02]  /*1130*/  HADD2.F32 R50, -RZ, R25.H1_H1 ;  /* 0x30000019ff327230 */ /* 0x020fe40000004100 */
[----:B------:R-:W-:-:S03]  /*1140*/  HADD2.F32 R43, -RZ, R57.H1_H1 ;  /* 0x30000039ff2b7230 */ /* 0x000fc60000004100 */
[----:B------:R-:W-:-:S04]  /*1150*/  FMUL.FTZ R50, R50, UR6 ;  /* 0x0000000632327c20 */ /* 0x000fc80008410000 */
[----:B------:R-:W-:-:S04]  /*1160*/  FMUL.FTZ R43, R50, R43 ;  /* 0x0000002b322b7220 */ /* 0x000fc80000410000 */
[----:B------:R-:W-:-:S07]  /*1170*/  @P0 FADD.FTZ R43, R19, R43 ;  /* 0x0000002b132b0221 */ /* 0x000fce0000010000 */
.L_x_14578:
[----:B------:R-:W-:Y:S05]  /*1180*/  BSYNC B0 ;  /* 0x0000000000007941 */ /* 0x000fea0003800000 */
.L_x_14577:
[----:B------:R-:W-:Y:S04]  /*1190*/  BSSY B0, `(.L_x_14579) ;  /* 0x0000007000007945 */ /* 0x000fe80003800000 */
[----:B------:R-:W-:Y:S05]  /*11a0*/  @!P6 BRA `(.L_x_14580) ;  /* 0x000000000014e947 */ /* 0x000fea0003800000 */
[----:B-----5:R-:W-:Y:S02]  /*11b0*/  HADD2.F32 R50, -RZ, R26.H0_H0 ;  /* 0x2000001aff327230 */ /* 0x020fe40000004100 */
[----:B------:R-:W-:-:S03]  /*11c0*/  HADD2.F32 R36, -RZ, R58.H0_H0 ;  /* 0x2000003aff247230 */ /* 0x000fc60000004100 */
[----:B------:R-:W-:-:S04]  /*11d0*/  FMUL.FTZ R51, R50, UR6 ;  /* 0x0000000632337c20 */ /* 0x000fc80008410000 */
[----:B------:R-:W-:-:S04]  /*11e0*/  FMUL.FTZ R36, R51, R36 ;  /* 0x0000002433247220 */ /* 0x000fc80000410000 */
[----:B------:R-:W-:-:S07]  /*11f0*/  @P0 FADD.FTZ R36, R20, R36 ;  /* 0x0000002414240221 */ /* 0x000fce0000010000 */
.L_x_14580:
[----:B------:R-:W-:Y:S05]  /*1200*/  BSYNC B0 ;  /* 0x0000000000007941 */ /* 0x000fea0003800000 */
.L_x_14579:
[----:B------:R-:W-:Y:S04]  /*1210*/  BSSY B0, `(.L_x_14581) ;  /* 0x0000007000007945 */ /* 0x000fe80003800000 */
[----:B------:R-:W-:Y:S05]  /*1220*/  @!P6 BRA `(.L_x_14582) ;  /* 0x000000000014e947 */ /* 0x000fea0003800000 */
[----:B-----5:R-:W-:Y:S02]  /*1230*/  HADD2.F32 R50, -RZ, R26.H1_H1 ;  /* 0x3000001aff327230 */ /* 0x020fe40000004100 */
[----:B------:R-:W-:-:S03]  /*1240*/  HADD2.F32 R37, -RZ, R58.H1_H1 ;  /* 0x3000003aff257230 */ /* 0x000fc60000004100 */
[----:B------:R-:W-:-:S04]  /*1250*/  FMUL.FTZ R50, R50, UR6 ;  /* 0x0000000632327c20 */ /* 0x000fc80008410000 */
[----:B------:R-:W-:-:S04]  /*1260*/  FMUL.FTZ R37, R50, R37 ;  /* 0x0000002532257220 */ /* 0x000fc80000410000 */
[----:B------:R-:W-:-:S07]  /*1270*/  @P0 FADD.FTZ R37, R21, R37 ;  /* 0x0000002515250221 */ /* 0x000fce0000010000 */
.L_x_14582:
[----:B------:R-:W-:Y:S05]  /*1280*/  BSYNC B0 ;  /* 0x0000000000007941 */ /* 0x000fea0003800000 */
.L_x_14581:
[----:B------:R-:W-:Y:S04]  /*1290*/  BSSY B0, `(.L_x_14583) ;  /* 0x0000006000007945 */ /* 0x000fe80003800000 */
[----:B------:R-:W-:Y:S05]  /*12a0*/  @!P6 BRA `(.L_x_14584) ;  /* 0x000000000010e947 */ /* 0x000fea0003800000 */
[----:B-----5:R-:W-:-:S05]  /*12b0*/  HADD2.F32 R38, -RZ, R27.H0_H0 ;  /* 0x2000001bff267230 */ /* 0x020fca0000004100 */
[----:B------:R-:W-:-:S04]  /*12c0*/  FMUL.FTZ R38, R38, UR6 ;  /* 0x0000000626267c20 */ /* 0x000fc80008410000 */
[----:B------:R-:W-:-:S04]  /*12d0*/  FMUL.FTZ R38, R55, R38 ;  /* 0x0000002637267220 */ /* 0x000fc80000410000 */
[----:B------:R-:W-:-:S07]  /*12e0*/  @P0 FADD.FTZ R38, R22, R38 ;  /* 0x0000002616260221 */ /* 0x000fce0000010000 */
.L_x_14584:
[----:B------:R-:W-:Y:S05]  /*12f0*/  BSYNC B0 ;  /* 0x0000000000007941 */ /* 0x000fea0003800000 */
.L_x_14583:
[----:B------:R-:W-:Y:S04]  /*1300*/  BSSY B0, `(.L_x_14585) ;  /* 0x0000006000007945 */ /* 0x000fe80003800000 */
[----:B------:R-:W-:Y:S05]  /*1310*/  @!P6 BRA `(.L_x_14586) ;  /* 0x000000000010e947 */ /* 0x000fea0003800000 */
[----:B-----5:R-:W-:-:S05]  /*1320*/  HADD2.F32 R39, -RZ, R27.H1_H1 ;  /* 0x3000001bff277230 */ /* 0x020fca0000004100 */
[----:B------:R-:W-:-:S04]  /*1330*/  FMUL.FTZ R50, R39, UR6 ;  /* 0x0000000627327c20 */ /* 0x000fc80008410000 */
[----:B------:R-:W-:-:S04]  /*1340*/  FMUL.FTZ R39, R89, R50 ;  /* 0x0000003259277220 */ /* 0x000fc80000410000 */
[----:B------:R-:W-:-:S07]  /*1350*/  @P0 FADD.FTZ R39, R23, R39 ;  /* 0x0000002717270221 */ /* 0x000fce0000010000 */
.L_x_14586:
[----:B------:R-:W-:Y:S05]  /*1360*/  BSYNC B0 ;  /* 0x0000000000007941 */ /* 0x000fea0003800000 */
.L_x_14585:
        /* <DEDUP_REMOVED lines=39> */
.L_x_14588:
[----:B------:R-:W-:Y:S05]  /*15e0*/  BSYNC B0 ;  /* 0x0000000000007941 */ /* 0x000fea0003800000 */
.L_x_14587:
[----:B------:R-:W-:Y:S04]  /*15f0*/  BSSY B0, `(.L_x_14589) ;  /* 0x0000007000007945 */ /* 0x000fe80003800000 */
[----:B------:R-:W-:Y:S05]  /*1600*/  @!P6 BRA `(.L_x_14590) ;  /* 0x000000000014e947 */ /* 0x000fea0003800000 */
[----:B-----5:R-:W-:Y:S02]  /*1610*/  HADD2.F32 R68, -RZ, R24.H1_H1 ;  /* 0x30000018ff447230 */ /* 0x020fe40000004100 */
[----:B------:R-:W-:-:S03]  /*1620*/  HADD2.F32 R49, -RZ, R60.H1_H1 ;  /* 0x3000003cff317230 */ /* 0x000fc60000004100 */
[----:B------:R-:W-:-:S04]  /*1630*/  FMUL.FTZ R68, R68, UR6 ;  /* 0x0000000644447c20 */ /* 0x000fc80008410000 */
[----:B------:R-:W-:-:S04]  /*1640*/  FMUL.FTZ R49, R68, R49 ;  /* 0x0000003144317220 */ /* 0x000fc80000410000 */
[----:B------:R-:W-:-:S07]  /*1650*/  @P0 FADD.FTZ R49, R17, R49 ;  /* 0x0000003111310221 */ /* 0x000fce0000010000 */
.L_x_14590:
[----:B------:R-:W-:Y:S05]  /*1660*/  BSYNC B0 ;  /* 0x0000000000007941 */ /* 0x000fea0003800000 */
.L_x_14589:
[----:B------:R-:W-:Y:S04]  /*1670*/  BSSY B0, `(.L_x_14591) ;  /* 0x0000007000007945 */ /* 0x000fe80003800000 */
[----:B------:R-:W-:Y:S05]  /*1680*/  @!P6 BRA `(.L_x_14592) ;  /* 0x000000000014e947 */ /* 0x000fea0003800000 */
[----:B-----5:R-:W-:Y:S02]  /*1690*/  HADD2.F32 R68, -RZ, R25.H0_H0 ;  /* 0x20000019ff447230 */ /* 0x020fe40000004100 */
[----:B------:R-:W-:-:S03]  /*16a0*/  HADD2.F32 R50, -RZ, R61.H0_H0 ;  /* 0x2000003dff327230 */ /* 0x000fc60000004100 */
[----:B------:R-:W-:-:S04]  /*16b0*/  FMUL.FTZ R69, R68, UR6 ;  /* 0x0000000644457c20 */ /* 0x000fc80008410000 */
[----:B------:R-:W-:-:S04]  /*16c0*/  FMUL.FTZ R50, R69, R50 ;  /* 0x0000003245327220 */ /* 0x000fc80000410000 */
[----:B------:R-:W-:-:S07]  /*16d0*/  @P0 FADD.FTZ R50, R18, R50 ;  /* 0x0000003212320221 */ /* 0x000fce0000010000 */
.L_x_14592:
[----:B------:R-:W-:Y:S05]  /*16e0*/  BSYNC B0 ;  /* 0x0000000000007941 */ /* 0x000fea0003800000 */
.L_x_14591:
[----:B------:R-:W-:Y:S04]  /*16f0*/  BSSY B0, `(.L_x_14593) ;  /* 0x0000006000007945 */ /* 0x000fe80003800000 */
[----:B------:R-:W-:Y:S05]  /*1700*/  @!P6 BRA `(.L_x_14594) ;  /* 0x000000000010e947 */ /* 0x000fea0003800000 */
[----:B-----5:R-:W-:-:S05]  /*1710*/  HADD2.F32 R51, -RZ, R25.H1_H1 ;  /* 0x30000019ff337230 */ /* 0x020fca0000004100 */
[----:B------:R-:W-:-:S04]  /*1720*/  FMUL.FTZ R51, R51, UR6 ;  /* 0x0000000633337c20 */ /* 0x000fc80008410000 */
[----:B------:R-:W-:-:S04]  /*1730*/  FMUL.FTZ R51, R74, R51 ;  /* 0x000000334a337220 */ /* 0x000fc80000410000 */
[----:B------:R-:W-:-:S07]  /*1740*/  @P0 FADD.FTZ R51, R19, R51 ;  /* 0x0000003313330221 */ /* 0x000fce0000010000 */
.L_x_14594:
[----:B------:R-:W-:Y:S05]  /*1750*/  BSYNC B0 ;  /* 0x0000000000007941 */ /* 0x000fea0003800000 */
.L_x_14593:
[----:B------:R-:W-:Y:S04]  /*1760*/  BSSY B0, `(.L_x_14595) ;  /* 0x0000006000007945 */ /* 0x000fe80003800000 */
[----:B------:R-:W-:Y:S05]  /*1770*/  @!P6 BRA `(.L_x_14596) ;  /* 0x000000000010e947 */ /* 0x000fea0003800000 */
[----:B-----5:R-:W-:-:S05]  /*1780*/  HADD2.F32 R44, -RZ, R26.H0_H0 ;  /* 0x2000001aff2c7230 */ /* 0x020fca0000004100 */
[----:B------:R-:W-:-:S04]  /*1790*/  FMUL.FTZ R44, R44, UR6 ;  /* 0x000000062c2c7c20 */ /* 0x000fc80008410000 */
[----:B------:R-:W-:-:S04]  /*17a0*/  FMUL.FTZ R44, R59, R44 ;  /* 0x0000002c3b2c7220 */ /* 0x000fc80000410000 */
[----:B------:R-:W-:-:S07]  /*17b0*/  @P0 FADD.FTZ R44, R20, R44 ;  /* 0x0000002c142c0221 */ /* 0x000fce0000010000 */
.L_x_14596:
[----:B------:R-:W-:Y:S05]  /*17c0*/  BSYNC B0 ;  /* 0x0000000000007941 */ /* 0x000fea0003800000 */
.L_x_14595:
[----:B------:R-:W-:Y:S04]  /*17d0*/  BSSY B0, `(.L_x_14597) ;  /* 0x0000006000007945 */ /* 0x000fe80003800000 */
[----:B------:R-:W-:Y:S05]  /*17e0*/  @!P6 BRA `(.L_x_14598) ;  /* 0x000000000010e947 */ /* 0x000fea0003800000 */
[----:B-----5:R-:W-:-:S05]  /*17f0*/  HADD2.F32 R45, -RZ, R26.H1_H1 ;  /* 0x3000001aff2d7230 */ /* 0x020fca0000004100 */
[----:B------:R-:W-:-:S04]  /*1800*/  FMUL.FTZ R45, R45, UR6 ;  /* 0x000000062d2d7c20 */ /* 0x000fc80008410000 */
[----:B------:R-:W-:-:S04]  /*1810*/  FMUL.FTZ R45, R90, R45 ;  /* 0x0000002d5a2d7220 */ /* 0x000fc80000410000 */
[----:B------:R-:W-:-:S07]  /*1820*/  @P0 FADD.FTZ R45, R21, R45 ;  /* 0x0000002d152d0221 */ /* 0x000fce0000010000 */
.L_x_14598:
[----:B------:R-:W-:Y:S05]  /*1830*/  BSYNC B0 ;  /* 0x0000000000007941 */ /* 0x000fea0003800000 */
.L_x_14597:
[----:B------:R-:W-:Y:S04]  /*1840*/  BSSY B0, `(.L_x_14599) ;  /* 0x0000006000007945 */ /* 0x000fe80003800000 */
[----:B------:R-:W-:Y:S05]  /*1850*/  @!P6 BRA `(.L_x_14600) ;  /* 0x000000000010e947 */ /* 0x000fea0003800000 */
[----:B-----5:R-:W-:-:S05]  /*1860*/  HADD2.F32 R46, -RZ, R27.H0_H0 ;  /* 0x2000001bff2e7230 */ /* 0x020fca0000004100 */
[----:B------:R-:W-:-:S04]  /*1870*/  FMUL.FTZ R69, R46, UR6 ;  /* 0x000000062e457c20 */ /* 0x000fc80008410000 */
[----:B------:R-:W-:-:S04]  /*1880*/  FMUL.FTZ R46, R62, R69 ;  /* 0x000000453e2e7220 */ /* 0x000fc80000410000 */
[----:B------:R-:W-:-:S07]  /*1890*/  @P0 FADD.FTZ R46, R22, R46 ;  /* 0x0000002e162e0221 */ /* 0x000fce0000010000 */
.L_x_14600:
[----:B------:R-:W-:Y:S05]  /*18a0*/  BSYNC B0 ;  /* 0x0000000000007941 */ /* 0x000fea0003800000 */
.L_x_14599:
[----:B------:R-:W-:Y:S04]  /*18b0*/  BSSY B0, `(.L_x_14601) ;  /* 0x0000006000007945 */ /* 0x000fe80003800000 */
[----:B------:R-:W-:Y:S05]  /*18c0*/  @!P6 BRA `(.L_x_14602) ;  /* 0x000000000010e947 */ /* 0x000fea0003800000 */
[----:B-----5:R-:W-:-:S05]  /*18d0*/  HADD2.F32 R47, -RZ, R27.H1_H1 ;  /* 0x3000001bff2f7230 */ /* 0x020fca0000004100 */
[----:B------:R-:W-:-:S04]  /*18e0*/  FMUL.FTZ R68, R47, UR6 ;  /* 0x000000062f447c20 */ /* 0x000fc80008410000 */
[----:B------:R-:W-:-:S04]  /*18f0*/  FMUL.FTZ R47, R63, R68 ;  /* 0x000000443f2f7220 */ /* 0x000fc80000410000 */
[----:B------:R-:W-:-:S07]  /*1900*/  @P0 FADD.FTZ R47, R23, R47 ;  /* 0x0000002f172f0221 */ /* 0x000fce0000010000 */
.L_x_14602:
[----:B------:R-:W-:Y:S05]  /*1910*/  BSYNC B0 ;  /* 0x0000000000007941 */ /* 0x000fea0003800000 */
.L_x_14601:
        /* <DEDUP_REMOVED lines=100> */
.L_x_14618:
        /* <DEDUP_REMOVED lines=18> */
[----:B------:R-:W-:Y:S01]  /*2080*/  HADD2.F32 R122, -RZ, R67.H0_H0 ;  /* 0x20000043ff7a7230 */ /* 0x000fe20000004100 */
[----:B------:R-:W-:-:S03]  /*2090*/  IADD3 R102, R102, -0x1, RZ ;  /* 0xffffffff66667810 */ /* 0x000fc60007ffe0ff */
[C---:B------:R-:W-:Y:S01]  /*20a0*/  FADD.FTZ R112, -R65.reuse, R40 ;  /* 0x0000002841707221 */ /* 0x040fe20000010100 */
[C---:B------:R-:W-:Y:S01]  /*20b0*/  FADD.FTZ R106, -R65.reuse, R41 ;  /* 0x00000029416a7221 */ /* 0x040fe20000010100 */
[----:B------:R-:W-:Y:S01]  /*20c0*/  IMAD R109, R102, R109, RZ ;  /* 0x0000006d666d7224 */ /* 0x000fe200078e02ff */
[----:B------:R-:W1:Y:S01]  /*20d0*/  LDC.64 R40, c[0x0][0x2b8] ;  /* 0x0000ae00ff287b82 */ /* 0x000e620000000a00 */
[C---:B------:R-:W-:Y:S01]  /*20e0*/  FADD.FTZ R30, -R65.reuse, R30 ;  /* 0x0000001e411e7221 */ /* 0x040fe20000010100 */
[C---:B------:R-:W-:Y:S01]  /*20f0*/  FADD.FTZ R104, -R65.reuse, R31 ;  /* 0x0000001f41687221 */ /* 0x040fe20000010100 */
[C---:B------:R-:W-:Y:S01]  /*2100*/  FADD.FTZ R64, -R65.reuse, R33 ;  /* 0x0000002141407221 */ /* 0x040fe20000010100 */
[C---:B------:R-:W-:Y:S01]  /*2110*/  FADD.FTZ R68, -R65.reuse, R34 ;  /* 0x0000002241447221 */ /* 0x040fe20000010100 */
[C---:B------:R-:W-:Y:S01]  /*2120*/  FADD.FTZ R28, -R65.reuse, R28 ;  /* 0x0000001c411c7221 */ /* 0x040fe20000010100 */
[C---:B------:R-:W-:Y:S01]  /*2130*/  FADD.FTZ R102, -R65.reuse, R29 ;  /* 0x0000001d41667221 */ /* 0x040fe20000010100 */
[----:B0-----:R-:W-:Y:S01]  /*2140*/  FADD.FTZ R108, -R65, R42 ;  /* 0x0000002a416c7221 */ /* 0x001fe20000010100 */
[----:B------:R-:W-:Y:S01]  /*2150*/  FMUL.FTZ R33, R111, R30 ;  /* 0x0000001e6f217220 */ /* 0x000fe20000410000 */
[C---:B------:R-:W-:Y:S01]  /*2160*/  FADD.FTZ R34, -R65.reuse, R35 ;  /* 0x0000002341227221 */ /* 0x040fe20000010100 */
[C---:B------:R-:W-:Y:S01]  /*2170*/  FADD.FTZ R42, -R65.reuse, R43 ;  /* 0x0000002b412a7221 */ /* 0x040fe20000010100 */
[----:B------:R-:W-:Y:S01]  /*2180*/  HADD2.F32 R29, -RZ, R67.H1_H1 ;  /* 0x30000043ff1d7230 */ /* 0x000fe20000004100 */
[----:B------:R-:W-:Y:S01]  /*2190*/  SHF.R.S32.HI R30, RZ, 0x1f, R109 ;  /* 0x0000001fff1e7819 */ /* 0x000fe2000001146d */
[----:B------:R-:W-:Y:S01]  /*21a0*/  FADD.FTZ R46, -R65, R46 ;  /* 0x0000002e412e7221 */ /* 0x000fe20000010100 */
[----:B------:R-:W-:Y:S01]  /*21b0*/  FMUL.FTZ R35, R111, R104 ;  /* 0x000000686f237220 */ /* 0x000fe20000410000 */
[C---:B------:R-:W-:Y:S01]  /*21c0*/  FADD.FTZ R38, -R65.reuse, R38 ;  /* 0x0000002641267221 */ /* 0x040fe20000010100 */
[----:B------:R-:W-:Y:S01]  /*21d0*/  FADD.FTZ R114, -R65, R39 ;  /* 0x0000002741727221 */ /* 0x000fe20000010100 */
[----:B------:R-:W-:Y:S01]  /*21e0*/  FMUL.FTZ R31, R111, R28 ;  /* 0x0000001c6f1f7220 */ /* 0x000fe20000410000 */
[----:B------:R-:W-:Y:S01]  /*21f0*/  FADD.FTZ R124, -R65, R47 ;  /* 0x0000002f417c7221 */ /* 0x000fe20000010100 */
[----:B------:R-:W-:Y:S01]  /*2200*/  FMUL.FTZ R28, R111, R42 ;  /* 0x0000002a6f1c7220 */ /* 0x000fe20000410000 */
[----:B------:R-:W-:Y:S01]  /*2210*/  FFMA.FTZ R122, R33, R122, R11 ;  /* 0x0000007a217a7223 */ /* 0x000fe2000001000b */
[----:B------:R-:W-:Y:S01]  /*2220*/  LEA.HI R109, R30, R109, RZ, 0x3 ;  /* 0x0000006d1e6d7211 */ /* 0x000fe200078f18ff */
[----:B------:R-:W-:Y:S01]  /*2230*/  FMUL.FTZ R42, R111, R46 ;  /* 0x0000002e6f2a7220 */ /* 0x000fe20000410000 */
[----:B------:R-:W-:Y:S01]  /*2240*/  FFMA.FTZ R33, R35, R29, R10 ;  /* 0x0000001d23217223 */ /* 0x000fe2000001000a */
[----:B------:R-:W-:-:S02]  /*2250*/  HADD2.F32 R35, -RZ, R71.H0_H0 ;  /* 0x20000047ff237230 */ /* 0x000fc40000004100 */
[C---:B------:R-:W-:Y:S01]  /*2260*/  FMUL.FTZ R38, R111.reuse, R38 ;  /* 0x000000266f267220 */ /* 0x040fe20000410000 */
[----:B------:R-:W-:Y:S02]  /*2270*/  HADD2.F32 R46, -RZ, R71.H1_H1 ;  /* 0x30000047ff2e7230 */ /* 0x000fe40000004100 */
[C---:B------:R-:W-:Y:S01]  /*2280*/  FMUL.FTZ R39, R111.reuse, R114 ;  /* 0x000000726f277220 */ /* 0x040fe20000410000 */
[--C-:B------:R-:W-:Y:S02]  /*2290*/  HADD2.F32 R29, -RZ, R75.reuse.H0_H0 ;  /* 0x2000004bff1d7230 */ /* 0x100fe40000004100 */
[----:B------:R-:W-:Y:S01]  /*22a0*/  FMUL.FTZ R124, R111, R124 ;  /* 0x0000007c6f7c7220 */ /* 0x000fe20000410000 */
[----:B------:R-:W-:Y:S01]  /*22b0*/  HADD2.F32 R30, -RZ, R75.H1_H1 ;  /* 0x3000004bff1e7230 */ /* 0x000fe20000004100 */
[----:B------:R-:W-:Y:S01]  /*22c0*/  LEA.HI.SX32 R109, R109, R78, 0x1d ;  /* 0x0000004e6d6d7211 */ /* 0x000fe200078feaff */
[----:B------:R-:W-:Y:S01]  /*22d0*/  FMUL.FTZ R102, R111, R102 ;  /* 0x000000666f667220 */ /* 0x000fe20000410000 */
[----:B------:R-:W-:Y:S01]  /*22e0*/  FADD.FTZ R32, -R65, R32 ;  /* 0x0000002041207221 */ /* 0x000fe20000010100 */
[----:B------:R-:W-:Y:S01]  /*22f0*/  FFMA.FTZ R35, R38, R35, R3 ;  /* 0x0000002326237223 */ /* 0x000fe20000010003 */
[----:B------:R-:W-:Y:S01]  /*2300*/  FFMA.FTZ R46, R39, R46, R2 ;  /* 0x0000002e272e7223 */ /* 0x000fe20000010002 */
[C---:B------:R-:W-:Y:S01]  /*2310*/  FADD.FTZ R36, -R65.reuse, R36 ;  /* 0x0000002441247221 */ /* 0x040fe20000010100 */
[C---:B------:R-:W-:Y:S01]  /*2320*/  FADD.FTZ R110, -R65.reuse, R37 ;  /* 0x00000025416e7221 */ /* 0x040fe20000010100 */
[----:B------:R-:W-:Y:S01]  /*2330*/  FADD.FTZ R44, -R65, R44 ;  /* 0x0000002c412c7221 */ /* 0x000fe20000010100 */
[----:B------:R-:W-:Y:S01]  /*2340*/  FFMA.FTZ R38, R42, R29, R83 ;  /* 0x0000001d2a267223 */ /* 0x000fe20000010053 */
[----:B------:R-:W-:Y:S01]  /*2350*/  FFMA.FTZ R39, R124, R30, R87 ;  /* 0x0000001e7c277223 */ /* 0x000fe20000010057 */
        /* <DEDUP_REMOVED lines=9> */
[----:B------:R-:W-:Y:S01]  /*23f0*/  FADD.FTZ R120, -R65, R45 ;  /* 0x0000002d41787221 */ /* 0x000fe20000010100 */
[C---:B------:R-:W-:Y:S01]  /*2400*/  FMUL.FTZ R36, R111.reuse, R36 ;  /* 0x000000246f247220 */ /* 0x040fe20000410000 */
[C---:B------:R-:W-:Y:S01]  /*2410*/  FMUL.FTZ R110, R111.reuse, R110 ;  /* 0x0000006e6f6e7220 */ /* 0x040fe20000410000 */
[----:B------:R-:W-:Y:S01]  /*2420*/  FMUL.FTZ R37, R111, R44 ;  /* 0x0000002c6f257220 */ /* 0x000fe20000410000 */
[----:B------:R-:W-:Y:S01]  /*2430*/  FADD.FTZ R116, -R65, R48 ;  /* 0x0000003041747221 */ /* 0x000fe20000010100 */
[----:B-1----:R-:W-:Y:S01]  /*2440*/  IMAD.WIDE.U32 R44, R109, 0x10, R40 ;  /* 0x000000106d2c7825 */ /* 0x002fe200078e0028 */
[----:B------:R-:W-:-:S03]  /*2450*/  F2FP.F16.F32.PACK_AB R31, R33, R122 ;  /* 0x0000007a211f723e */ /* 0x000fc600000000ff */
[C---:B------:R-:W-:Y:S01]  /*2460*/  FADD.FTZ R48, -R65.reuse, R49 ;  /* 0x0000003141307221 */ /* 0x040fe20000010100 */
[----:B------:R-:W-:Y:S01]  /*2470*/  FADD.FTZ R50, -R65, R50 ;  /* 0x0000003241327221 */ /* 0x000fe20000010100 */
[----:B------:R-:W-:-:S04]  /*2480*/  IMAD.WIDE.U32 R42, R43, 0x10, R40 ;  /* 0x000000102b2a7825 */ /* 0x000fc800078e0028 */
[----:B------:R-:W-:Y:S01]  /*2490*/  FADD.FTZ R118, -R65, R51 ;  /* 0x0000003341767221 */ /* 0x000fe20000010100 */
[----:B------:R-:W-:Y:S01]  /*24a0*/  F2FP.F16.F32.PACK_AB R30, R29, R30 ;  /* 0x0000001e1d1e723e */ /* 0x000fe200000000ff */
        /* <DEDUP_REMOVED lines=29> */
[----:B------:R-:W-:Y:S01]  /*2680*/  F2FP.F16.F32.PACK_AB R32, R47, R32 ;  /* 0x000000202f20723e */ /* 0x000fe200000000ff */
[----:B------:R1:W-:Y:S01]  /*2690*/  STG.E.128 desc[UR4][R44.64], R28 ;  /* 0x0000001c2c007986 */ /* 0x0003e2000c101d04 */
[----:B------:R-:W-:-:S02]  /*26a0*/  F2FP.F16.F32.PACK_AB R39, R39, R38 ;  /* 0x000000262727723e */ /* 0x000fc400000000ff */
[----:B------:R-:W-:Y:S01]  /*26b0*/  F2FP.F16.F32.PACK_AB R38, R51, R46 ;  /* 0x0000002e3326723e */ /* 0x000fe200000000ff */
[----:B------:R1:W-:Y:S01]  /*26c0*/  STG.E.128 desc[UR4][R42.64], R32 ;  /* 0x000000202a007986 */ /* 0x0003e2000c101d04 */
[----:B------:R-:W-:Y:S02]  /*26d0*/  F2FP.F16.F32.PACK_AB R37, R37, R50 ;  /* 0x000000322525723e */ /* 0x000fe400000000ff */
[----:B------:R-:W-:-:S05]  /*26e0*/  F2FP.F16.F32.PACK_AB R36, R49, R36 ;  /* 0x000000243124723e */ /* 0x000fca00000000ff */
[----:B------:R1:W-:Y:S02]  /*26f0*/  STG.E.128 desc[UR4][R40.64], R36 ;  /* 0x0000002428007986 */ /* 0x0003e4000c101d04 */
.L_x_14605:
[----:B------:R-:W-:Y:S05]  /*2700*/  BSYNC B0 ;  /* 0x0000000000007941 */ /* 0x000fea0003800000 */
.L_x_14604:
[----:B-1----:R-:W1:Y:S02]  /*2710*/  LDC.64 R28, c[0x0][0x210] ;  /* 0x00008400ff1c7b82 */ /* 0x002e640000000a00 */
[----:B-1----:R-:W-:-:S04]  /*2720*/  LEA R86, R28, R86, 0x2 ;  /* 0x000000561c567211 */ /* 0x002fc800078e10ff */
[----:B------:R-:W-:-:S13]  /*2730*/  ISETP.GE.AND P0, PT, R86, R29, PT ;  /* 0x0000001d5600720c */ /* 0x000fda0003f06270 */
[----:B------:R-:W-:Y:S05]  /*2740*/  @!P0 BRA `(.L_x_14606) ;  /* 0xffffffdc00a08947 */ /* 0x000fea000383ffff */
[----:B------:R-:W-:Y:S05]  /*2750*/  EXIT ;  /* 0x000000000000794d */ /* 0x000fea0003800000 */
.L_x_14603:
        /* <DEDUP_REMOVED lines=8> */
.L_x_14608:
[----:B------:R-:W-:Y:S05]  /*27e0*/  BSYNC B0 ;  /* 0x0000000000007941 */ /* 0x000fea0003800000 */
.L_x_14607:
        /* <DEDUP_REMOVED lines=10> */
.L_x_14609:
[----:B------:R-:W-:Y:S01]  /*2890*/  HFMA2.MMA R114, -RZ, RZ, 0, 2.384185791015625e-07 ;  /* 0x00000004ff727435 */ /* 0x000fe200000001ff */
[----:B------:R-:W-:-:S05]  /*28a0*/  MOV R64, R112 ;  /* 0x0000007000407202 */ /* 0x000fca0000000f00 */
[----:B------:R-:W-:-:S05]  /*28b0*/  FADD.FTZ R69, R65, R64 ;  /* 0x0000004041457221 */ /* 0x000fca0000010000 */
[----:B------:R-:W-:-:S07]  /*28c0*/  MOV R115, R69 ;  /* 0x0000004500737202 */ /* 0x000fce0000000f00 */
[----:B------:R-:W-:Y:S05]  /*28d0*/  WARPSYNC.COLLECTIVE R110, `(.L_x_14610) ;  /* 0x000000006e087348 */ /* 0x000fea0003c00000 */
[----:B------:R0:W1:Y:S02]  /*28e0*/  SHFL.BFLY P1, R112, R115, R114, R117 ;  /* 0x0c00007273707389 */ /* 0x0000640000020075 */
[----:B01----:R-:W-:Y:S01]  /*28f0*/  ENDCOLLECTIVE ;  /* 0x000000000000791b */ /* 0x003fe20003800000 */
.L_x_14610:
[----:B------:R-:W-:Y:S01]  /*2900*/  HFMA2.MMA R114, -RZ, RZ, 0, 4.76837158203125e-07 ;  /* 0x00000008ff727435 */ /* 0x000fe200000001ff */
[----:B------:R-:W-:-:S05]  /*2910*/  MOV R64, R112 ;  /* 0x0000007000407202 */ /* 0x000fca0000000f00 */
[----:B------:R-:W-:-:S05]  /*2920*/  FADD.FTZ R108, R69, R64 ;  /* 0x00000040456c7221 */ /* 0x000fca0000010000 */
[----:B------:R-:W-:-:S07]  /*2930*/  MOV R115, R108 ;  /* 0x0000006c00737202 */ /* 0x000fce0000000f00 */
[----:B------:R-:W-:Y:S05]  /*2940*/  WARPSYNC.COLLECTIVE R110, `(.L_x_14611) ;  /* 0x000000006e087348 */ /* 0x000fea0003c00000 */
[----:B------:R0:W1:Y:S02]  /*2950*/  SHFL.BFLY P1, R112, R115, R114, R117 ;  /* 0x0c00007273707389 */ /* 0x0000640000020075 */
[----:B01----:R-:W-:Y:S01]  /*2960*/  ENDCOLLECTIVE ;  /* 0x000000000000791b */ /* 0x003fe20003800000 */
.L_x_14611:
[----:B------:R-:W-:Y:S01]  /*2970*/  HFMA2.MMA R114, -RZ, RZ, 0, 9.5367431640625e-07 ;  /* 0x00000010ff727435 */ /* 0x000fe200000001ff */
[----:B------:R-:W-:-:S05]  /*2980*/  MOV R111, R112 ;  /* 0x00000070006f7202 */ /* 0x000fca0000000f00 */
[----:B------:R-:W-:-:S05]  /*2990*/  FADD.FTZ R111, R108, R111 ;  /* 0x0000006f6c6f7221 */ /* 0x000fca0000010000 */
[----:B------:R-:W-:-:S07]  /*29a0*/  MOV R115, R111 ;  /* 0x0000006f00737202 */ /* 0x000fce0000000f00 */
[----:B------:R-:W-:Y:S05]  /*29b0*/  WARPSYNC.COLLECTIVE R110, `(.L_x_14612) ;  /* 0x000000006e087348 */ /* 0x000fea0003c00000 */
[----:B------:R0:W1:Y:S02]  /*29c0*/  SHFL.BFLY P1, R112, R115, R114, R117 ;  /* 0x0c00007273707389 */ /* 0x0000640000020075 */
[----:B01----:R-:W-:Y:S01]  /*29d0*/  ENDCOLLECTIVE ;  /* 0x000000000000791b */ /* 0x003fe20003800000 */
.L_x_14612:
        /* <DEDUP_REMOVED lines=56> */
.L_x_14613:
[----:B------:R-:W-:Y:S01]  /*2d60*/  HFMA2.MMA R114, -RZ, RZ, 0, 1.1920928955078125e-07 ;  /* 0x00000002ff727435 */ /* 0x000fe200000001ff */
[----:B------:R-:W-:-:S05]  /*2d70*/  MOV R65, R112 ;  /* 0x0000007000417202 */ /* 0x000fca0000000f00 */
[----:B------:R-:W-:-:S05]  /*2d80*/  FADD.FTZ R65, R64, R65 ;  /* 0x0000004140417221 */ /* 0x000fca0000010000 */
[----:B------:R-:W-:-:S07]  /*2d90*/  MOV R115, R65 ;  /* 0x0000004100737202 */ /* 0x000fce0000000f00 */
[----:B------:R-:W-:Y:S05]  /*2da0*/  WARPSYNC.COLLECTIVE R110, `(.L_x_14614) ;  /* 0x000000006e087348 */ /* 0x000fea0003c00000 */
[----:B------:R0:W1:Y:S02]  /*2db0*/  SHFL.BFLY P1, R112, R115, R114, R117 ;  /* 0x0c00007273707389 */ /* 0x0000640000020075 */
[----:B01----:R-:W-:Y:S01]  /*2dc0*/  ENDCOLLECTIVE ;  /* 0x000000000000791b */ /* 0x003fe20003800000 */
.L_x_14614:
[----:B------:R-:W-:Y:S01]  /*2dd0*/  HFMA2.MMA R114, -RZ, RZ, 0, 2.384185791015625e-07 ;  /* 0x00000004ff727435 */ /* 0x000fe200000001ff */
[----:B------:R-:W-:-:S05]  /*2de0*/  MOV R68, R112 ;  /* 0x0000007000447202 */ /* 0x000fca0000000f00 */
[----:B------:R-:W-:-:S05]  /*2df0*/  FADD.FTZ R68, R65, R68 ;  /* 0x0000004441447221 */ /* 0x000fca0000010000 */
[----:B------:R-:W-:-:S07]  /*2e00*/  MOV R115, R68 ;  /* 0x0000004400737202 */ /* 0x000fce0000000f00 */
[----:B------:R-:W-:Y:S05]  /*2e10*/  WARPSYNC.COLLECTIVE R110, `(.L_x_14615) ;  /* 0x000000006e087348 */ /* 0x000fea0003c00000 */
[----:B------:R0:W1:Y:S02]  /*2e20*/  SHFL.BFLY P1, R112, R115, R114, R117 ;  /* 0x0c00007273707389 */ /* 0x0000640000020075 */
[----:B01----:R-:W-:Y:S01]  /*2e30*/  ENDCOLLECTIVE ;  /* 0x000000000000791b */ /* 0x003fe20003800000 */
.L_x_14615:
[----:B------:R-:W-:Y:S01]  /*2e40*/  HFMA2.MMA R114, -RZ, RZ, 0, 4.76837158203125e-07 ;  /* 0x00000008ff727435 */ /* 0x000fe200000001ff */
[----:B------:R-:W-:-:S05]  /*2e50*/  MOV R69, R112 ;  /* 0x0000007000457202 */ /* 0x000fca0000000f00 */
[----:B------:R-:W-:-:S05]  /*2e60*/  FADD.FTZ R69, R68, R69 ;  /* 0x0000004544457221 */ /* 0x000fca0000010000 */
[----:B------:R-:W-:-:S07]  /*2e70*/  MOV R115, R69 ;  /* 0x0000004500737202 */ /* 0x000fce0000000f00 */
[----:B------:R-:W-:Y:S05]  /*2e80*/  WARPSYNC.COLLECTIVE R110, `(.L_x_14616) ;  /* 0x000000006e087348 */ /* 0x000fea0003c00000 */
[----:B------:R0:W1:Y:S02]  /*2e90*/  SHFL.BFLY P1, R112, R115, R114, R117 ;  /* 0x0c00007273707389 */ /* 0x0000640000020075 */
[----:B01----:R-:W-:Y:S01]  /*2ea0*/  ENDCOLLECTIVE ;  /* 0x000000000000791b */ /* 0x003fe20003800000 */
.L_x_14616:
[----:B------:R-:W-:Y:S01]  /*2eb0*/  HFMA2.MMA R114, -RZ, RZ, 0, 9.5367431640625e-07 ;  /* 0x00000010ff727435 */ /* 0x000fe200000001ff */
[----:B------:R-:W-:-:S05]  /*2ec0*/  MOV R108, R112 ;  /* 0x00000070006c7202 */ /* 0x000fca0000000f00 */
[----:B------:R-:W-:-:S05]  /*2ed0*/  FADD.FTZ R108, R69, R108 ;  /* 0x0000006c456c7221 */ /* 0x000fca0000010000 */
[----:B------:R-:W-:-:S07]  /*2ee0*/  MOV R115, R108 ;  /* 0x0000006c00737202 */ /* 0x000fce0000000f00 */
[----:B------:R-:W-:Y:S05]  /*2ef0*/  WARPSYNC.COLLECTIVE R110, `(.L_x_14617) ;  /* 0x000000006e087348 */ /* 0x000fea0003c00000 */
[----:B------:R0:W1:Y:S02]  /*2f00*/  SHFL.BFLY P1, R112, R115, R114, R117 ;  /* 0x0c00007273707389 */ /* 0x0000640000020075 */
[----:B01----:R-:W-:Y:S01]  /*2f10*/  ENDCOLLECTIVE ;  /* 0x000000000000791b */ /* 0x003fe20003800000 */
.L_x_14617:
[----:B------:R-:W-:Y:S01]  /*2f20*/  MOV R111, R112 ;  /* 0x00000070006f7202 */ /* 0x000fe20000000f00 */
[----:B------:R-:W-:Y:S06]  /*2f30*/  BRA `(.L_x_14618) ;  /* 0xfffffff000087947 */ /* 0x000fec000383ffff */
.L_x_14619:
        /* <DEDUP_REMOVED lines=12> */
.L_x_23551:


//--------------------- .text._ZN10layer_norm13ln_fwd_kernelINS_13Kernel_traitsI6__halfS2_fS2_fjLj768ELj1ELj4ELj1ELj16ENS_18Kernel_traits_baseILj768ES2_S2_fS2_fjLj128EEEEELb1ELb0ELb0ELb0EEEvNS_9FwdParamsE --------------------------
	.section	.text._ZN10layer_norm13ln_fwd_kernelINS_13Kernel_traitsI6__halfS2_fS2_fjLj768ELj1ELj4ELj1ELj16ENS_18Kernel_traits_baseILj768ES2_S2_fS2_fjLj128EEEEELb1ELb0ELb0ELb0EEEvNS_9FwdParamsE,"ax",@progbits
	.align	128
        .global         _ZN10layer_norm13ln_fwd_kernelINS_13Kernel_traitsI6__halfS2_fS2_fjLj768ELj1ELj4ELj1ELj16ENS_18Kernel_traits_baseILj768ES2_S2_fS2_fjLj128EEEEELb1ELb0ELb0ELb0EEEvNS_9FwdParamsE
        .type           _ZN10layer_norm13ln_fwd_kernelINS_13Kernel_traitsI6__halfS2_fS2_fjLj768ELj1ELj4ELj1ELj16ENS_18Kernel_traits_baseILj768ES2_S2_fS2_fjLj128EEEEELb1ELb0ELb0ELb0EEEvNS_9FwdParamsE,@function
        .size           _ZN10layer_norm13ln_fwd_kernelINS_13Kernel_traitsI6__halfS2_fS2_fjLj768ELj1ELj4ELj1ELj16ENS_18Kernel_traits_baseILj768ES2_S2_fS2_fjLj128EEEEELb1ELb0ELb0ELb0EEEvNS_9FwdParamsE,(.L_x_23552 - _ZN10layer_norm13ln_fwd_kernelINS_13Kernel_traitsI6__halfS2_fS2_fjLj768ELj1ELj4ELj1ELj16ENS_18Kernel_traits_baseILj768ES2_S2_fS2_fjLj128EEEEELb1ELb0ELb0ELb0EEEvNS_9FwdParamsE)
        .other          _ZN10layer_norm13ln_fwd_kernelINS_13Kernel_traitsI6__halfS2_fS2_fjLj768ELj1ELj4ELj1ELj16ENS_18Kernel_traits_baseILj768ES2_S2_fS2_fjLj128EEEEELb1ELb0ELb0ELb0EEEvNS_9FwdParamsE,@"STO_CUDA_ENTRY STV_DEFAULT"
_ZN10layer_norm13ln_fwd_kernelINS_13Kernel_traitsI6__halfS2_fS2_fjLj768ELj1ELj4ELj1ELj16ENS_18Kernel_traits_baseILj768ES2_S2_fS2_fjLj128EEEEELb1ELb0ELb0ELb0EEEvNS_9FwdParamsE:
.text._ZN10layer_norm13ln_fwd_kernelINS_13Kernel_traitsI6__halfS2_fS2_fjLj768ELj1ELj4ELj1ELj16ENS_18Kernel_traits_baseILj768ES2_S2_fS2_fjLj128EEEEELb1ELb0ELb0ELb0EEEvNS_9FwdParamsE:
        /* <DEDUP_REMOVED lines=21> */
[----:B------:R-:W-:Y:S02]  /*0150*/  LEA.HI R0, R0, R11, RZ, 0x3 ;  /* 0x0000000b00007211 */ /* 0x000fe400078f18ff */
[----:B------:R-:W-:Y:S01]  /*0160*/  SHF.R.U32.HI R21, RZ, 0x5, R21 ;  /* 0x00000005ff157819 */ /* 0x000fe20000011615 */
[----:B------:R-:W-:Y:S04]  /*0170*/  BSSY B0, `(.L_x_14620) ;  /* 0x0000052000007945 */ /* 0x000fe80003800000 */
[----:B------:R-:W-:Y:S01]  /*0180*/  IMAD R21, R10, 0x4, R21 ;  /* 0x000000040a157824 */ /* 0x000fe200078e0215 */
[----:B--2---:R-:W-:Y:S02]  /*0190*/  @P0 R2UR UR4, R2 ;  /* 0x00000000020402ca */ /* 0x004fe400000e0000 */
[----:B------:R-:W-:-:S02]  /*01a0*/  @P0 R2UR UR5, R3 ;  /* 0x00000000030502ca */ /* 0x000fc400000e0000 */
        /* <DEDUP_REMOVED lines=78> */
.L_x_14621:
[----:B------:R-:W-:Y:S05]  /*0690*/  BSYNC B0 ;  /* 0x0000000000007941 */ /* 0x000fea0003800000 */
.L_x_14620:
        /* <DEDUP_REMOVED lines=14> */
.L_x_14623:
[----:B------:R-:W-:Y:S05]  /*0780*/  BSYNC B0 ;  /* 0x0000000000007941 */ /* 0x000fea0003800000 */
.L_x_14622:
        /* <DEDUP_REMOVED lines=13> */
.L_x_14625:
[----:B------:R-:W-:Y:S05]  /*0860*/  BSYNC B0 ;  /* 0x0000000000007941 */ /* 0x000fea0003800000 */
.L_x_14624:
[----:B------:R-:W-:Y:S01]  /*0870*/  ULDC UR8, c[0x0][0x214] ;  /* 0x0000850000087ab9 */ /* 0x000fe20000000800 */
[----:B------:R-:W-:Y:S02]  /*0880*/  LOP3.LUT R98, R17, UR30, R8, 0x96, !PT ;  /* 0x0000001e11627c12 */ /* 0x000fe4000f8e9608 */
[----:B------:R-:W-:-:S13]  /*0890*/  ISETP.GE.AND P0, PT, R21, UR8, PT ;  /* 0x0000000815007c0c */ /* 0x000fda000bf06270 */
[----:B------:R-:W-:Y:S05]  /*08a0*/  @P0 EXIT ;  /* 0x000000000000094d */ /* 0x000fea0003800000 */
[--C-:B-----5:R-:W-:Y:S01]  /*08b0*/  HADD2.F32 R76, -RZ, R24.reuse.H0_H0 ;  /* 0x20000018ff4c7230 */ /* 0x120fe20000004100 */
[----:B------:R-:W-:Y:S01]  /*08c0*/  ULDC.64 UR8, c[0x0][0x270] ;  /* 0x00009c0000087ab9 */ /* 0x000fe20000000a00 */
[----:B------:R-:W-:Y:S01]  /*08d0*/  HADD2.F32 R79, -RZ, R24.H1_H1 ;  /* 0x30000018ff4f7230 */ /* 0x000fe20000004100 */
[----:B------:R-:W-:Y:S01]  /*08e0*/  HFMA2.MMA R96, -RZ, RZ, 0, 0 ;  /* 0x00000000ff607435 */ /* 0x000fe200000001ff */
[--C-:B------:R-:W-:Y:S01]  /*08f0*/  HADD2.F32 R78, -RZ, R25.reuse.H0_H0 ;  /* 0x20000019ff4e7230 */ /* 0x100fe20000004100 */
[----:B------:R-:W-:Y:S01]  /*0900*/  BSSY B0, `(.L_x_14626) ;  /* 0x00009a3000007945 */ /* 0x000fe20003800000 */
[----:B------:R-:W-:Y:S01]  /*0910*/  HADD2.F32 R81, -RZ, R25.H1_H1 ;  /* 0x30000019ff517230 */ /* 0x000fe20000004100 */
[----:B------:R-:W-:Y:S01]  /*0920*/  UISETP.NE.U32.AND UP0, UPT, UR8, URZ, UPT ;  /* 0x0000003f0800728c */ /* 0x000fe2000bf05070 */
[--C-:B------:R-:W-:Y:S01]  /*0930*/  HADD2.F32 R80, -RZ, R26.reuse.H0_H0 ;  /* 0x2000001aff507230 */ /* 0x100fe20000004100 */
[----:B------:R-:W-:Y:S01]  /*0940*/  LOP3.LUT R92, R92, 0x3, RZ, 0xc0, !PT ;  /* 0x000000035c5c7812 */ /* 0x000fe200078ec0ff */
[----:B------:R-:W-:Y:S01]  /*0950*/  HADD2.F32 R83, -RZ, R26.H1_H1 ;  /* 0x3000001aff537230 */ /* 0x000fe20000004100 */
        /* <DEDUP_REMOVED lines=55> */
[----:B------:R-:W-:Y:S02]  /*0cd0*/  IMAD.MOV.U32 R94, RZ, RZ, R24 ;  /* 0x000000ffff5e7224 */ /* 0x000fe400078e0018 */
[----:B------:R-:W-:-:S07]  /*0ce0*/  IMAD R98, R98, -0x326172a9, RZ ;  /* 0xcd9e8d5762627824 */ /* 0x000fce00078e02ff */
.L_x_14808:
        /* <DEDUP_REMOVED lines=41> */
.L_x_14630:
[----:B------:R-:W-:-:S07]  /*0f80*/  MOV R102, R98 ;  /* 0x0000006200667202 */ /* 0x000fce0000000f00 */
.L_x_14631:
[----:B------:R-:W-:Y:S05]  /*0f90*/  BSYNC B2 ;  /* 0x0000000000027941 */ /* 0x000fea0003800000 */
.L_x_14629:
        /* <DEDUP_REMOVED lines=16> */
.L_x_14635:
[----:B------:R-:W-:Y:S05]  /*10a0*/  BSYNC B3 ;  /* 0x0000000000037941 */ /* 0x000fea0003800000 */
.L_x_14634:
        /* <DEDUP_REMOVED lines=44> */
.L_x_14633:
[----:B------:R-:W-:Y:S05]  /*1370*/  BSYNC B2 ;  /* 0x0000000000027941 */ /* 0x000fea0003800000 */
.L_x_14632:
[----:B------:R-:W0:Y:S01]  /*1380*/  LDC R104, c[0x0][0x298] ;  /* 0x0000a600ff687b82 */ /* 0x000e220000000800 */
[----:B------:R-:W-:Y:S01]  /*1390*/  I2FP.F32.U32 R35, R102 ;  /* 0x0000006600237245 */ /* 0x000fe20000201000 */
[----:B------:R-:W-:Y:S01]  /*13a0*/  IMAD.MOV.U32 R102, RZ, RZ, 0x2f800000 ;  /* 0x2f800000ff667424 */ /* 0x000fe200078e00ff */
[----:B------:R-:W-:Y:S01]  /*13b0*/  ISETP.NE.U32.AND P0, PT, R32, RZ, PT ;  /* 0x000000ff2000720c */ /* 0x000fe20003f05070 */
[----:B-----5:R-:W-:Y:S01]  /*13c0*/  HADD2.F32 R34, -RZ, R36.H0_H0 ;  /* 0x20000024ff227230 */ /* 0x020fe20000004100 */
[----:B------:R-:W-:Y:S01]  /*13d0*/  ISETP.NE.AND P1, PT, R56, 0x1, PT ;  /* 0x000000013800780c */ /* 0x000fe20003f25270 */
[----:B------:R-:W-:Y:S01]  /*13e0*/  FFMA.FTZ R32, R35, R102, 1.1641532182693481445e-10 ;  /* 0x2f00000023207423 */ /* 0x000fe20000010066 */
[----:B------:R-:W-:Y:S01]  /*13f0*/  ISETP.NE.AND.EX P0, PT, R33, RZ, PT, P0 ;  /* 0x000000ff2100720c */ /* 0x000fe20003f05300 */
[----:B------:R-:W1:Y:S01]  /*1400*/  LDC R103, c[0x0][0x294] ;  /* 0x0000a500ff677b82 */ /* 0x000e620000000800 */
[----:B------:R-:W-:Y:S01]  /*1410*/  FMUL.FTZ R35, R34, R101 ;  /* 0x0000006522237220 */ /* 0x000fe20000410000 */
[----:B------:R-:W-:Y:S03]  /*1420*/  BSSY B2, `(.L_x_14636) ;  /* 0x0000011000027945 */ /* 0x000fe60003800000 */
[----:B0-----:R-:W-:Y:S01]  /*1430*/  FMUL.FTZ R35, R35, R104 ;  /* 0x0000006823237220 */ /* 0x001fe20000410000 */
[----:B-1----:R-:W-:-:S04]  /*1440*/  FSETP.GTU.FTZ.AND P2, PT, R32, R103, PT ;  /* 0x000000672000720b */ /* 0x002fc80003f5c000 */
        /* <DEDUP_REMOVED lines=13> */
.L_x_14637:
[----:B------:R-:W-:-:S07]  /*1520*/  MOV R33, R98 ;  /* 0x0000006200217202 */ /* 0x000fce0000000f00 */
.L_x_14638:
[----:B------:R-:W-:Y:S05]  /*1530*/  BSYNC B2 ;  /* 0x0000000000027941 */ /* 0x000fea0003800000 */
.L_x_14636:
        /* <DEDUP_REMOVED lines=16> */
.L_x_14642:
[----:B------:R-:W-:Y:S05]  /*1640*/  BSYNC B3 ;  /* 0x0000000000037941 */ /* 0x000fea0003800000 */
.L_x_14641:
        /* <DEDUP_REMOVED lines=44> */
.L_x_14640:
[----:B------:R-:W-:Y:S05]  /*1910*/  BSYNC B2 ;  /* 0x0000000000027941 */ /* 0x000fea0003800000 */
.L_x_14639:
        /* <DEDUP_REMOVED lines=21> */
.L_x_14644:
[----:B------:R-:W-:-:S07]  /*1a70*/  IMAD.MOV.U32 R36, RZ, RZ, R98 ;  /* 0x000000ffff247224 */ /* 0x000fce00078e0062 */
.L_x_14645:
[----:B------:R-:W-:Y:S05]  /*1a80*/  BSYNC B2 ;  /* 0x0000000000027941 */ /* 0x000fea0003800000 */
.L_x_14643:
        /* <DEDUP_REMOVED lines=16> */
.L_x_14649:
[----:B------:R-:W-:Y:S05]  /*1b90*/  BSYNC B3 ;  /* 0x0000000000037941 */ /* 0x000fea0003800000 */
.L_x_14648:
        /* <DEDUP_REMOVED lines=44> */
.L_x_14647:
[----:B------:R-:W-:Y:S05]  /*1e60*/  BSYNC B2 ;  /* 0x0000000000027941 */ /* 0x000fea0003800000 */
.L_x_14646:
        /* <DEDUP_REMOVED lines=20> */
.L_x_14651:
[----:B------:R-:W-:-:S07]  /*1fb0*/  MOV R35, R98 ;  /* 0x0000006200237202 */ /* 0x000fce0000000f00 */
.L_x_14652:
[----:B------:R-:W-:Y:S05]  /*1fc0*/  BSYNC B2 ;  /* 0x0000000000027941 */ /* 0x000fea0003800000 */
.L_x_14650:
        /* <DEDUP_REMOVED lines=16> */
.L_x_14656:
[----:B------:R-:W-:Y:S05]  /*20d0*/  BSYNC B3 ;  /* 0x0000000000037941 */ /* 0x000fea0003800000 */
.L_x_14655:
        /* <DEDUP_REMOVED lines=44> */
.L_x_14654:
[----:B------:R-:W-:Y:S05]  /*23a0*/  BSYNC B2 ;  /* 0x0000000000027941 */ /* 0x000fea0003800000 */
.L_x_14653:
        /* <DEDUP_REMOVED lines=20> */
.L_x_14658:
[----:B------:R-:W-:-:S07]  /*24f0*/  IMAD.MOV.U32 R107, RZ, RZ, R98 ;  /* 0x000000ffff6b7224 */ /* 0x000fce00078e0062 */
.L_x_14659:
[----:B------:R-:W-:Y:S05]  /*2500*/  BSYNC B2 ;  /* 0x0000000000027941 */ /* 0x000fea0003800000 */
.L_x_14657:
        /* <DEDUP_REMOVED lines=16> */
.L_x_14663:
[----:B------:R-:W-:Y:S05]  /*2610*/  BSYNC B3 ;  /* 0x0000000000037941 */ /* 0x000fea0003800000 */
.L_x_14662:
        /* <DEDUP_REMOVED lines=44> */
.L_x_14661:
[----:B------:R-:W-:Y:S05]  /*28e0*/  BSYNC B2 ;  /* 0x0000000000027941 */ /* 0x000fea0003800000 */
.L_x_14660:
        /* <DEDUP_REMOVED lines=20> */
.L_x_14665:
[----:B------:R-:W-:-:S07]  /*2a30*/  MOV R37, R98 ;  /* 0x0000006200257202 */ /* 0x000fce0000000f00 */
.L_x_14666:
[----:B------:R-:W-:Y:S05]  /*2a40*/  BSYNC B2 ;  /* 0x0000000000027941 */ /* 0x000fea0003800000 */
.L_x_14664:
        /* <DEDUP_REMOVED lines=16> */
.L_x_14670:
[----:B------:R-:W-:Y:S05]  /*2b50*/  BSYNC B3 ;  /* 0x0000000000037941 */ /* 0x000fea0003800000 */
.L_x_14669:
        /* <DEDUP_REMOVED lines=44> */
.L_x_14668:
[----:B------:R-:W-:Y:S05]  /*2e20*/  BSYNC B2 ;  /* 0x0000000000027941 */ /* 0x000fea0003800000 */
.L_x_14667:
        /* <DEDUP_REMOVED lines=20> */
.L_x_14672:
[----:B------:R-:W-:-:S07]  /*2f70*/  IMAD.MOV.U32 R38, RZ, RZ, R98 ;  /* 0x000000ffff267224 */ /* 0x000fce00078e0062 */
.L_x_14673:
[----:B------:R-:W-:Y:S05]  /*2f80*/  BSYNC B2 ;  /* 0x0000000000027941 */ /* 0x000fea0003800000 */
.L_x_14671:
        /* <DEDUP_REMOVED lines=16> */
.L_x_14677:
[----:B------:R-:W-:Y:S05]  /*3090*/  BSYNC B3 ;  /* 0x0000000000037941 */ /* 0x000fea0003800000 */
.L_x_14676:
        /* <DEDUP_REMOVED lines=44> */
.L_x_14675:
[----:B------:R-:W-:Y:S05]  /*3360*/  BSYNC B2 ;  /* 0x0000000000027941 */ /* 0x000fea0003800000 */
.L_x_14674:
        /* <DEDUP_REMOVED lines=20> */
.L_x_14679:
[----:B------:R-:W-:-:S07]  /*34b0*/  MOV R107, R98 ;  /* 0x00000062006b7202 */ /* 0x000fce0000000f00 */
.L_x_14680:
[----:B------:R-:W-:Y:S05]  /*34c0*/  BSYNC B2 ;  /* 0x0000000000027941 */ /* 0x000fea0003800000 */
.L_x_14678:
        /* <DEDUP_REMOVED lines=18> */
.L_x_14684:
[----:B------:R-:W-:Y:S05]  /*35f0*/  BSYNC B3 ;  /* 0x0000000000037941 */ /* 0x000fea0003800000 */
.L_x_14683:
        /* <DEDUP_REMOVED lines=44> */
.L_x_14682:
[----:B------:R-:W-:Y:S05]  /*38c0*/  BSYNC B2 ;  /* 0x0000000000027941 */ /* 0x000fea0003800000 */
.L_x_14681:
[----:B------:R-:W-:Y:S01]  /*38d0*/  I2FP.F32.U32 R57, R107 ;  /* 0x0000006b00397245 */ /* 0x000fe20000201000 */
[----:B------:R-:W-:Y:S01]  /*38e0*/  HADD2.F32 R56, -RZ, R39.H1_H1 ;  /* 0x30000027ff387230 */ /* 0x000fe20000004100 */
        /* <DEDUP_REMOVED lines=20> */
[----:B------:R-:W-:Y:S01]  /*3a30*/  LOP3.LUT R58, R58, R56, R102, 0xfe, !PT ;  /* 0x000000383a3a7212 */ /* 0x000fe200078efe66 */
[----:B------:R-:W-:Y:S01]  /*3a40*/  VIADD R102, R99, 0x20 ;  /* 0x0000002063667836 */ /* 0x000fe20000000000 */
        /* <DEDUP_REMOVED lines=10> */
.L_x_14628:
[----:B------:R-:W-:Y:S05]  /*3af0*/  BSYNC B1 ;  /* 0x0000000000017941 */ /* 0x000fea0003800000 */
.L_x_14627:
        /* <DEDUP_REMOVED lines=15> */
[----:B0-----:R-:W-:-:S11]  /*3bf0*/  IADD3 R56, R92, 0x1, RZ ;  /* 0x000000015c387810 */ /* 0x001fd60007ffe0ff */
        /* <DEDUP_REMOVED lines=9> */
.L_x_14688:
[----:B------:R-:W-:-:S07]  /*3c90*/  MOV R105, R98 ;  /* 0x0000006200697202 */ /* 0x000fce0000000f00 */
.L_x_14689:
[----:B------:R-:W-:Y:S05]  /*3ca0*/  BSYNC B2 ;  /* 0x0000000000027941 */ /* 0x000fea0003800000 */
.L_x_14687:
        /* <DEDUP_REMOVED lines=16> */
.L_x_14693:
[----:B------:R-:W-:Y:S05]  /*3db0*/  BSYNC B3 ;  /* 0x0000000000037941 */ /* 0x000fea0003800000 */
.L_x_14692:
        /* <DEDUP_REMOVED lines=44> */
.L_x_14691:
[----:B------:R-:W-:Y:S05]  /*4080*/  BSYNC B2 ;  /* 0x0000000000027941 */ /* 0x000fea0003800000 */
.L_x_14690:
[----:B------:R-:W0:Y:S01]  /*4090*/  LDC R103, c[0x0][0x298] ;  /* 0x0000a600ff677b82 */ /* 0x000e220000000800 */
[----:B------:R-:W-:Y:S01]  /*40a0*/  I2FP.F32.U32 R42, R105 ;  /* 0x00000069002a7245 */ /* 0x000fe20000201000 */
[----:B-----5:R-:W-:Y:S01]  /*40b0*/  HADD2.F32 R58, -RZ, R44.H0_H0 ;  /* 0x2000002cff3a7230 */ /* 0x020fe20000004100 */
[----:B------:R-:W-:Y:S01]  /*40c0*/  ISETP.NE.U32.AND P0, PT, R40, RZ, PT ;  /* 0x000000ff2800720c */ /* 0x000fe20003f05070 */
[----:B------:R-:W-:Y:S01]  /*40d0*/  IMAD.MOV.U32 R105, RZ, RZ, 0x2f800000 ;  /* 0x2f800000ff697424 */ /* 0x000fe200078e00ff */
[----:B------:R-:W-:Y:S01]  /*40e0*/  ISETP.NE.AND P1, PT, R56, 0x1, PT ;  /* 0x000000013800780c */ /* 0x000fe20003f25270 */
[----:B------:R-:W-:Y:S01]  /*40f0*/  BSSY B2, `(.L_x_14694) ;  /* 0x0000015000027945 */ /* 0x000fe20003800000 */
[----:B------:R-:W-:Y:S01]  /*4100*/  FMUL.FTZ R58, R58, R101 ;  /* 0x000000653a3a7220 */ /* 0x000fe20000410000 */
[----:B------:R-:W1:Y:S01]  /*4110*/  LDC R104, c[0x0][0x294] ;  /* 0x0000a500ff687b82 */ /* 0x000e620000000800 */
[----:B------:R-:W-:Y:S01]  /*4120*/  FFMA.FTZ R43, R42, R105, 1.1641532182693481445e-10 ;  /* 0x2f0000002a2b7423 */ /* 0x000fe20000010069 */
[----:B------:R-:W-:Y:S01]  /*4130*/  ISETP.NE.AND.EX P0, PT, R41, RZ, PT, P0 ;  /* 0x000000ff2900720c */ /* 0x000fe20003f05300 */
[----:B0-----:R-:W-:-:S03]  /*4140*/  FMUL.FTZ R58, R58, R103 ;  /* 0x000000673a3a7220 */ /* 0x001fc60000410000 */
        /* <DEDUP_REMOVED lines=14> */
.L_x_14695:
[----:B------:R-:W-:-:S07]  /*4230*/  MOV R41, R98 ;  /* 0x0000006200297202 */ /* 0x000fce0000000f00 */
.L_x_14696:
[----:B------:R-:W-:Y:S05]  /*4240*/  BSYNC B2 ;  /* 0x0000000000027941 */ /* 0x000fea0003800000 */
.L_x_14694:
        /* <DEDUP_REMOVED lines=16> */
.L_x_14700:
[----:B------:R-:W-:Y:S05]  /*4350*/  BSYNC B3 ;  /* 0x0000000000037941 */ /* 0x000fea0003800000 */
.L_x_14699:
        /* <DEDUP_REMOVED lines=44> */
.L_x_14698:
[----:B------:R-:W-:Y:S05]  /*4620*/  BSYNC B2 ;  /* 0x0000000000027941 */ /* 0x000fea0003800000 */
.L_x_14697:
        /* <DEDUP_REMOVED lines=21> */
.L_x_14702:
[----:B------:R-:W-:-:S07]  /*4780*/  IMAD.MOV.U32 R44, RZ, RZ, R98 ;  /* 0x000000ffff2c7224 */ /* 0x000fce00078e0062 */
.L_x_14703:
[----:B------:R-:W-:Y:S05]  /*4790*/  BSYNC B2 ;  /* 0x0000000000027941 */ /* 0x000fea0003800000 */
.L_x_14701:
        /* <DEDUP_REMOVED lines=16> */
.L_x_14707:
[----:B------:R-:W-:Y:S05]  /*48a0*/  BSYNC B3 ;  /* 0x0000000000037941 */ /* 0x000fea0003800000 */
.L_x_14706:
        /* <DEDUP_REMOVED lines=44> */
.L_x_14705:
[----:B------:R-:W-:Y:S05]  /*4b70*/  BSYNC B2 ;  /* 0x0000000000027941 */ /* 0x000fea0003800000 */
.L_x_14704:
        /* <DEDUP_REMOVED lines=20> */
.L_x_14709:
[----:B------:R-:W-:-:S07]  /*4cc0*/  MOV R43, R98 ;  /* 0x00000062002b7202 */ /* 0x000fce0000000f00 */
.L_x_14710:
[----:B------:R-:W-:Y:S05]  /*4cd0*/  BSYNC B2 ;  /* 0x0000000000027941 */ /* 0x000fea0003800000 */
.L_x_14708:
        /* <DEDUP_REMOVED lines=16> */
.L_x_14714:
[----:B------:R-:W-:Y:S05]  /*4de0*/  BSYNC B3 ;  /* 0x0000000000037941 */ /* 0x000fea0003800000 */
.L_x_14713:
        /* <DEDUP_REMOVED lines=44> */
.L_x_14712:
[----:B------:R-:W-:Y:S05]  /*50b0*/  BSYNC B2 ;  /* 0x0000000000027941 */ /* 0x000fea0003800000 */
.L_x_14711:
        /* <DEDUP_REMOVED lines=20> */
.L_x_14716:
[----:B------:R-:W-:-:S07]  /*5200*/  IMAD.MOV.U32 R108, RZ, RZ, R98 ;  /* 0x000000ffff6c7224 */ /* 0x000fce00078e0062 */
.L_x_14717:
[----:B------:R-:W-:Y:S05]  /*5210*/  BSYNC B2 ;  /* 0x0000000000027941 */ /* 0x000fea0003800000 */
.L_x_14715:
        /* <DEDUP_REMOVED lines=16> */
.L_x_14721:
[----:B------:R-:W-:Y:S05]  /*5320*/  BSYNC B3 ;  /* 0x0000000000037941 */ /* 0x000fea0003800000 */
.L_x_14720:
        /* <DEDUP_REMOVED lines=44> */
.L_x_14719:
[----:B------:R-:W-:Y:S05]  /*55f0*/  BSYNC B2 ;  /* 0x0000000000027941 */ /* 0x000fea0003800000 */
.L_x_14718:
        /* <DEDUP_REMOVED lines=20> */
.L_x_14723:
[----:B------:R-:W-:-:S07]  /*5740*/  MOV R45, R98 ;  /* 0x00000062002d7202 */ /* 0x000fce0000000f00 */
.L_x_14724:
[----:B------:R-:W-:Y:S05]  /*5750*/  BSYNC B2 ;  /* 0x0000000000027941 */ /* 0x000fea0003800000 */
.L_x_14722:
        /* <DEDUP_REMOVED lines=16> */
.L_x_14728:
[----:B------:R-:W-:Y:S05]  /*5860*/  BSYNC B3 ;  /* 0x0000000000037941 */ /* 0x000fea0003800000 */
.L_x_14727:
        /* <DEDUP_REMOVED lines=44> */
.L_x_14726:
[----:B------:R-:W-:Y:S05]  /*5b30*/  BSYNC B2 ;  /* 0x0000000000027941 */ /* 0x000fea0003800000 */
.L_x_14725:
        /* <DEDUP_REMOVED lines=20> */
.L_x_14730:
[----:B------:R-:W-:-:S07]  /*5c80*/  IMAD.MOV.U32 R46, RZ, RZ, R98 ;  /* 0x000000ffff2e7224 */ /* 0x000fce00078e0062 */
.L_x_14731:
[----:B------:R-:W-:Y:S05]  /*5c90*/  BSYNC B2 ;  /* 0x0000000000027941 */ /* 0x000fea0003800000 */
.L_x_14729:
        /* <DEDUP_REMOVED lines=16> */
.L_x_14735:
[----:B------:R-:W-:Y:S05]  /*5da0*/  BSYNC B3 ;  /* 0x0000000000037941 */ /* 0x000fea0003800000 */
.L_x_14734:
        /* <DEDUP_REMOVED lines=44> */
.L_x_14733:
[----:B------:R-:W-:Y:S05]  /*6070*/  BSYNC B2 ;  /* 0x0000000000027941 */ /* 0x000fea0003800000 */
.L_x_14732:
        /* <DEDUP_REMOVED lines=20> */
.L_x_14737:
[----:B------:R-:W-:-:S07]  /*61c0*/  MOV R108, R98 ;  /* 0x00000062006c7202 */ /* 0x000fce0000000f00 */
.L_x_14738:
[----:B------:R-:W-:Y:S05]  /*61d0*/  BSYNC B2 ;  /* 0x0000000000027941 */ /* 0x000fea0003800000 */
.L_x_14736:
        /* <DEDUP_REMOVED lines=18> */
.L_x_14742:
[----:B------:R-:W-:Y:S05]  /*6300*/  BSYNC B3 ;  /* 0x0000000000037941 */ /* 0x000fea0003800000 */
.L_x_14741:
        /* <DEDUP_REMOVED lines=44> */
.L_x_14740:
[----:B------:R-:W-:Y:S05]  /*65d0*/  BSYNC B2 ;  /* 0x0000000000027941 */ /* 0x000fea0003800000 */
.L_x_14739:
        /* <DEDUP_REMOVED lines=30> */
[----:B------:R-:W-:Y:S01]  /*67c0*/  LOP3.LUT R59, R59, R109, R105, 0xfe, !PT ;  /* 0x0000006d3b3b7212 */ /* 0x000fe200078efe69 */
[----:B------:R-:W-:Y:S02]  /*67d0*/  VIADD R102, R102, 0x20 ;  /* 0x0000002066667836 */ /* 0x000fe40000000000 */
[----:B------:R1:W-:Y:S04]  /*67e0*/  STG.E.128 desc[UR6][R106.64+0x10], R44 ;  /* 0x0000102c6a007986 */ /* 0x0003e8000c101d06 */
[----:B------:R1:W-:Y:S02]  /*67f0*/  STG.E.64 desc[UR6][R56.64], R58 ;  /* 0x0000003a38007986 */ /* 0x0003e4000c101b06 */
.L_x_14686:
[----:B------:R-:W-:Y:S05]  /*6800*/  BSYNC B1 ;  /* 0x0000000000017941 */ /* 0x000fea0003800000 */
.L_x_14685:
        /* <DEDUP_REMOVED lines=25> */
.L_x_14746:
[----:B------:R-:W-:-:S07]  /*69a0*/  MOV R105, R98 ;  /* 0x0000006200697202 */ /* 0x000fce0000000f00 */
.L_x_14747:
[----:B------:R-:W-:Y:S05]  /*69b0*/  BSYNC B2 ;  /* 0x0000000000027941 */ /* 0x000fea0003800000 */
.L_x_14745:
        /* <DEDUP_REMOVED lines=16> */
.L_x_14751:
[----:B------:R-:W-:Y:S05]  /*6ac0*/  BSYNC B3 ;  /* 0x0000000000037941 */ /* 0x000fea0003800000 */
.L_x_14750:
        /* <DEDUP_REMOVED lines=44> */
.L_x_14749:
[----:B------:R-:W-:Y:S05]  /*6d90*/  BSYNC B2 ;  /* 0x0000000000027941 */ /* 0x000fea0003800000 */
.L_x_14748:
[----:B------:R-:W0:Y:S01]  /*6da0*/  LDC R103, c[0x0][0x298] ;  /* 0x0000a600ff677b82 */ /* 0x000e220000000800 */
[----:B------:R-:W-:Y:S01]  /*6db0*/  I2FP.F32.U32 R50, R105 ;  /* 0x0000006900327245 */ /* 0x000fe20000201000 */
[----:B------:R-:W-:Y:S01]  /*6dc0*/  HFMA2.MMA R105, -RZ, RZ, 0.1171875, 0 ;  /* 0x2f800000ff697435 */ /* 0x000fe200000001ff */
[----:B-----5:R-:W-:Y:S01]  /*6dd0*/  HADD2.F32 R58, -RZ, R52.H0_H0 ;  /* 0x20000034ff3a7230 */ /* 0x020fe20000004100 */
[----:B------:R-:W-:Y:S01]  /*6de0*/  ISETP.NE.U32.AND P0, PT, R48, RZ, PT ;  /* 0x000000ff3000720c */ /* 0x000fe20003f05070 */
[----:B------:R-:W-:Y:S01]  /*6df0*/  BSSY B2, `(.L_x_14752) ;  /* 0x0000016000027945 */ /* 0x000fe20003800000 */
[----:B------:R-:W-:Y:S02]  /*6e00*/  ISETP.NE.AND P1, PT, R56, 0x1, PT ;  /* 0x000000013800780c */ /* 0x000fe40003f25270 */
[----:B------:R-:W1:Y:S01]  /*6e10*/  LDC R104, c[0x0][0x294] ;  /* 0x0000a500ff687b82 */ /* 0x000e620000000800 */
[----:B------:R-:W-:Y:S01]  /*6e20*/  FMUL.FTZ R58, R58, R101 ;  /* 0x000000653a3a7220 */ /* 0x000fe20000410000 */
[----:B------:R-:W-:-:S02]  /*6e30*/  ISETP.NE.AND.EX P0, PT, R49, RZ, PT, P0 ;  /* 0x000000ff3100720c */ /* 0x000fc40003f05300 */
        /* <DEDUP_REMOVED lines=16> */
.L_x_14753:
[----:B------:R-:W-:-:S07]  /*6f40*/  IMAD.MOV.U32 R49, RZ, RZ, R98 ;  /* 0x000000ffff317224 */ /* 0x000fce00078e0062 */
.L_x_14754:
[----:B------:R-:W-:Y:S05]  /*6f50*/  BSYNC B2 ;  /* 0x0000000000027941 */ /* 0x000fea0003800000 */
.L_x_14752:
        /* <DEDUP_REMOVED lines=16> */
.L_x_14758:
[----:B------:R-:W-:Y:S05]  /*7060*/  BSYNC B3 ;  /* 0x0000000000037941 */ /* 0x000fea0003800000 */
.L_x_14757:
        /* <DEDUP_REMOVED lines=44> */
.L_x_14756:
[----:B------:R-:W-:Y:S05]  /*7330*/  BSYNC B2 ;  /* 0x0000000000027941 */ /* 0x000fea0003800000 */
.L_x_14755:
        /* <DEDUP_REMOVED lines=21> */
.L_x_14760:
[----:B------:R-:W-:-:S07]  /*7490*/  IMAD.MOV.U32 R52, RZ, RZ, R98 ;  /* 0x000000ffff347224 */ /* 0x000fce00078e0062 */
.L_x_14761:
[----:B------:R-:W-:Y:S05]  /*74a0*/  BSYNC B2 ;  /* 0x0000000000027941 */ /* 0x000fea0003800000 */
.L_x_14759:
        /* <DEDUP_REMOVED lines=16> */
.L_x_14765:
[----:B------:R-:W-:Y:S05]  /*75b0*/  BSYNC B3 ;  /* 0x0000000000037941 */ /* 0x000fea0003800000 */
.L_x_14764:
        /* <DEDUP_REMOVED lines=44> */
.L_x_14763:
[----:B------:R-:W-:Y:S05]  /*7880*/  BSYNC B2 ;  /* 0x0000000000027941 */ /* 0x000fea0003800000 */
.L_x_14762:
        /* <DEDUP_REMOVED lines=20> */
.L_x_14767:
[----:B------:R-:W-:-:S07]  /*79d0*/  IMAD.MOV.U32 R51, RZ, RZ, R98 ;  /* 0x000000ffff337224 */ /* 0x000fce00078e0062 */
.L_x_14768:
[----:B------:R-:W-:Y:S05]  /*79e0*/  BSYNC B2 ;  /* 0x0000000000027941 */ /* 0x000fea0003800000 */
.L_x_14766:
        /* <DEDUP_REMOVED lines=16> */
.L_x_14772:
[----:B------:R-:W-:Y:S05]  /*7af0*/  BSYNC B3 ;  /* 0x0000000000037941 */ /* 0x000fea0003800000 */
.L_x_14771:
        /* <DEDUP_REMOVED lines=44> */
.L_x_14770:
[----:B------:R-:W-:Y:S05]  /*7dc0*/  BSYNC B2 ;  /* 0x0000000000027941 */ /* 0x000fea0003800000 */
.L_x_14769:
        /* <DEDUP_REMOVED lines=20> */
.L_x_14774:
[----:B------:R-:W-:-:S07]  /*7f10*/  IMAD.MOV.U32 R108, RZ, RZ, R98 ;  /* 0x000000ffff6c7224 */ /* 0x000fce00078e0062 */
.L_x_14775:
[----:B------:R-:W-:Y:S05]  /*7f20*/  BSYNC B2 ;  /* 0x0000000000027941 */ /* 0x000fea0003800000 */
.L_x_14773:
        /* <DEDUP_REMOVED lines=16> */
.L_x_14779:
[----:B------:R-:W-:Y:S05]  /*8030*/  BSYNC B3 ;  /* 0x0000000000037941 */ /* 0x000fea0003800000 */
.L_x_14778:
        /* <DEDUP_REMOVED lines=44> */
.L_x_14777:
[----:B------:R-:W-:Y:S05]  /*8300*/  BSYNC B2 ;  /* 0x0000000000027941 */ /* 0x000fea0003800000 */
.L_x_14776:
        /* <DEDUP_REMOVED lines=20> */
.L_x_14781:
[----:B------:R-:W-:-:S07]  /*8450*/  IMAD.MOV.U32 R53, RZ, RZ, R98 ;  /* 0x000000ffff357224 */ /* 0x000fce00078e0062 */
.L_x_14782:
[----:B------:R-:W-:Y:S05]  /*8460*/  BSYNC B2 ;  /* 0x0000000000027941 */ /* 0x000fea0003800000 */
.L_x_14780:
        /* <DEDUP_REMOVED lines=16> */
.L_x_14786:
[----:B------:R-:W-:Y:S05]  /*8570*/  BSYNC B3 ;  /* 0x0000000000037941 */ /* 0x000fea0003800000 */
.L_x_14785:
        /* <DEDUP_REMOVED lines=44> */
.L_x_14784:
[----:B------:R-:W-:Y:S05]  /*8840*/  BSYNC B2 ;  /* 0x0000000000027941 */ /* 0x000fea0003800000 */
.L_x_14783:
        /* <DEDUP_REMOVED lines=20> */
.L_x_14788:
[----:B------:R-:W-:-:S07]  /*8990*/  IMAD.MOV.U32 R54, RZ, RZ, R98 ;  /* 0x000000ffff367224 */ /* 0x000fce00078e0062 */
.L_x_14789:
[----:B------:R-:W-:Y:S05]  /*89a0*/  BSYNC B2 ;  /* 0x0000000000027941 */ /* 0x000fea0003800000 */
.L_x_14787:
        /* <DEDUP_REMOVED lines=16> */
.L_x_14793:
[----:B------:R-:W-:Y:S05]  /*8ab0*/  BSYNC B3 ;  /* 0x0000000000037941 */ /* 0x000fea0003800000 */
.L_x_14792:
        /* <DEDUP_REMOVED lines=44> */
.L_x_14791:
[----:B------:R-:W-:Y:S05]  /*8d80*/  BSYNC B2 ;  /* 0x0000000000027941 */ /* 0x000fea0003800000 */
.L_x_14790:
        /* <DEDUP_REMOVED lines=20> */
.L_x_14795:
[----:B------:R-:W-:-:S07]  /*8ed0*/  IMAD.MOV.U32 R108, RZ, RZ, R98 ;  /* 0x000000ffff6c7224 */ /* 0x000fce00078e0062 */
.L_x_14796:
[----:B------:R-:W-:Y:S05]  /*8ee0*/  BSYNC B2 ;  /* 0x0000000000027941 */ /* 0x000fea0003800000 */
.L_x_14794:
        /* <DEDUP_REMOVED lines=18> */
.L_x_14800:
[----:B------:R-:W-:Y:S05]  /*9010*/  BSYNC B3 ;  /* 0x0000000000037941 */ /* 0x000fea0003800000 */
.L_x_14799:
        /* <DEDUP_REMOVED lines=44> */
.L_x_14798:
[----:B------:R-:W-:Y:S05]  /*92e0*/  BSYNC B2 ;  /* 0x0000000000027941 */ /* 0x000fea0003800000 */
.L_x_14797:
[----:B------:R-:W-:Y:S01]  /*92f0*/  I2FP.F32.U32 R56, R108 ;  /* 0x0000006c00387245 */ /* 0x000fe20000201000 */
[----:B------:R-:W-:Y:S01]  /*9300*/  HADD2.F32 R58, -RZ, R55.H1_H1 ;  /* 0x30000037ff3a7230 */ /* 0x000fe20000004100 */
        /* <DEDUP_REMOVED lines=31> */
.L_x_14744:
[----:B------:R-:W-:Y:S05]  /*9500*/  BSYNC B1 ;  /* 0x0000000000017941 */ /* 0x000fea0003800000 */
.L_x_14743:
        /* <DEDUP_REMOVED lines=101> */
.L_x_14820:
        /* <DEDUP_REMOVED lines=49> */
.L_x_14803:
[----:B------:R-:W-:Y:S05]  /*9e70*/  BSYNC B1 ;  /* 0x0000000000017941 */ /* 0x000fea0003800000 */
.L_x_14802:
        /* <DEDUP_REMOVED lines=35> */
.L_x_14805:
[----:B------:R-:W-:Y:S05]  /*a0b0*/  BSYNC B1 ;  /* 0x0000000000017941 */ /* 0x000fea0003800000 */
.L_x_14804:
        /* <DEDUP_REMOVED lines=34> */
.L_x_14807:
[----:B------:R-:W-:Y:S05]  /*a2e0*/  BSYNC B1 ;  /* 0x0000000000017941 */ /* 0x000fea0003800000 */
.L_x_14806:
[----:B0123--:R-:W0:Y:S02]  /*a2f0*/  LDC.64 R56, c[0x0][0x210] ;  /* 0x00008400ff387b82 */ /* 0x00fe240000000a00 */
[----:B0-----:R-:W-:-:S04]  /*a300*/  LEA R21, R56, R21, 0x2 ;  /* 0x0000001538157211 */ /* 0x001fc800078e10ff */
[----:B------:R-:W-:-:S13]  /*a310*/  ISETP.GE.AND P0, PT, R21, R57, PT ;  /* 0x000000391500720c */ /* 0x000fda0003f06270 */
[----:B------:R-:W-:Y:S05]  /*a320*/  @!P0 BRA `(.L_x_14808) ;  /* 0xffffff6800708947 */ /* 0x000fea000383ffff */
[----:B------:R-:W-:Y:S05]  /*a330*/  BSYNC B0 ;  /* 0x0000000000007941 */ /* 0x000fea0003800000 */
.L_x_14626:
[----:B------:R-:W-:Y:S05]  /*a340*/  EXIT ;  /* 0x000000000000794d */ /* 0x000fea0003800000 */
.L_x_14801:
        /* <DEDUP_REMOVED lines=8> */
.L_x_14810:
[----:B------:R-:W-:Y:S05]  /*a3d0*/  BSYNC B1 ;  /* 0x0000000000017941 */ /* 0x000fea0003800000 */
.L_x_14809:
        /* <DEDUP_REMOVED lines=10> */
.L_x_14811:
[----:B------:R-:W-:Y:S01]  /*a480*/  HFMA2.MMA R106, -RZ, RZ, 0, 2.384185791015625e-07 ;  /* 0x00000004ff6a7435 */ /* 0x000fe200000001ff */
[----:B------:R-:W-:-:S05]  /*a490*/  MOV R59, R105 ;  /* 0x00000069003b7202 */ /* 0x000fca0000000f00 */
[----:B------:R-:W-:-:S04]  /*a4a0*/  FADD.FTZ R59, R58, R59 ;  /* 0x0000003b3a3b7221 */ /* 0x000fc80000010000 */
[----:B------:R-:W-:-:S07]  /*a4b0*/  IMAD.MOV.U32 R107, RZ, RZ, R59 ;  /* 0x000000ffff6b7224 */ /* 0x000fce00078e003b */
[----:B------:R-:W-:Y:S05]  /*a4c0*/  WARPSYNC.COLLECTIVE R104, `(.L_x_14812) ;  /* 0x0000000068087348 */ /* 0x000fea0003c00000 */
[----:B------:R0:W1:Y:S02]  /*a4d0*/  SHFL.BFLY P3, R105, R107, R106, R109 ;  /* 0x0c00006a6b697389 */ /* 0x000064000006006d */
[----:B01----:R-:W-:Y:S01]  /*a4e0*/  ENDCOLLECTIVE ;  /* 0x000000000000791b */ /* 0x003fe20003800000 */
.L_x_14812:
[----:B------:R-:W-:Y:S01]  /*a4f0*/  HFMA2.MMA R106, -RZ, RZ, 0, 4.76837158203125e-07 ;  /* 0x00000008ff6a7435 */ /* 0x000fe200000001ff */
[----:B------:R-:W-:-:S05]  /*a500*/  MOV R56, R105 ;  /* 0x0000006900387202 */ /* 0x000fca0000000f00 */
[----:B------:R-:W-:-:S04]  /*a510*/  FADD.FTZ R102, R59, R56 ;  /* 0x000000383b667221 */ /* 0x000fc80000010000 */
[----:B------:R-:W-:-:S07]  /*a520*/  IMAD.MOV.U32 R107, RZ, RZ, R102 ;  /* 0x000000ffff6b7224 */ /* 0x000fce00078e0066 */
[----:B------:R-:W-:Y:S05]  /*a530*/  WARPSYNC.COLLECTIVE R104, `(.L_x_14813) ;  /* 0x0000000068087348 */ /* 0x000fea0003c00000 */
[----:B------:R0:W1:Y:S02]  /*a540*/  SHFL.BFLY P3, R105, R107, R106, R109 ;  /* 0x0c00006a6b697389 */ /* 0x000064000006006d */
[----:B01----:R-:W-:Y:S01]  /*a550*/  ENDCOLLECTIVE ;  /* 0x000000000000791b */ /* 0x003fe20003800000 */
.L_x_14813:
[----:B------:R-:W-:Y:S01]  /*a560*/  HFMA2.MMA R106, -RZ, RZ, 0, 9.5367431640625e-07 ;  /* 0x00000010ff6a7435 */ /* 0x000fe200000001ff */
[----:B------:R-:W-:-:S05]  /*a570*/  MOV R101, R105 ;  /* 0x0000006900657202 */ /* 0x000fca0000000f00 */
[----:B------:R-:W-:-:S04]  /*a580*/  FADD.FTZ R103, R102, R101 ;  /* 0x0000006566677221 */ /* 0x000fc80000010000 */
[----:B------:R-:W-:-:S07]  /*a590*/  IMAD.MOV.U32 R107, RZ, RZ, R103 ;  /* 0x000000ffff6b7224 */ /* 0x000fce00078e0067 */
[----:B------:R-:W-:Y:S05]  /*a5a0*/  WARPSYNC.COLLECTIVE R104, `(.L_x_14814) ;  /* 0x0000000068087348 */ /* 0x000fea0003c00000 */
[----:B------:R0:W1:Y:S02]  /*a5b0*/  SHFL.BFLY P3, R105, R107, R106, R109 ;  /* 0x0c00006a6b697389 */ /* 0x000064000006006d */
[----:B01----:R-:W-:Y:S01]  /*a5c0*/  ENDCOLLECTIVE ;  /* 0x000000000000791b */ /* 0x003fe20003800000 */
.L_x_14814:
        /* <DEDUP_REMOVED lines=57> */
.L_x_14815:
[----:B------:R-:W-:Y:S01]  /*a960*/  HFMA2.MMA R106, -RZ, RZ, 0, 1.1920928955078125e-07 ;  /* 0x00000002ff6a7435 */ /* 0x000fe200000001ff */
[----:B------:R-:W-:-:S05]  /*a970*/  MOV R57, R105 ;  /* 0x0000006900397202 */ /* 0x000fca0000000f00 */
[----:B------:R-:W-:-:S04]  /*a980*/  FADD.FTZ R57, R56, R57 ;  /* 0x0000003938397221 */ /* 0x000fc80000010000 */
[----:B------:R-:W-:-:S07]  /*a990*/  IMAD.MOV.U32 R107, RZ, RZ, R57 ;  /* 0x000000ffff6b7224 */ /* 0x000fce00078e0039 */
[----:B------:R-:W-:Y:S05]  /*a9a0*/  WARPSYNC.COLLECTIVE R104, `(.L_x_14816) ;  /* 0x0000000068087348 */ /* 0x000fea0003c00000 */
[----:B------:R0:W1:Y:S02]  /*a9b0*/  SHFL.BFLY P3, R105, R107, R106, R109 ;  /* 0x0c00006a6b697389 */ /* 0x000064000006006d */
[----:B01----:R-:W-:Y:S01]  /*a9c0*/  ENDCOLLECTIVE ;  /* 0x000000000000791b */ /* 0x003fe20003800000 */
.L_x_14816:
[----:B------:R-:W-:Y:S01]  /*a9d0*/  HFMA2.MMA R106, -RZ, RZ, 0, 2.384185791015625e-07 ;  /* 0x00000004ff6a7435 */ /* 0x000fe200000001ff */
[----:B------:R-:W-:-:S05]  /*a9e0*/  MOV R58, R105 ;  /* 0x00000069003a7202 */ /* 0x000fca0000000f00 */
[----:B------:R-:W-:-:S04]  /*a9f0*/  FADD.FTZ R58, R57, R58 ;  /* 0x0000003a393a7221 */ /* 0x000fc80000010000 */
[----:B------:R-:W-:-:S07]  /*aa00*/  IMAD.MOV.U32 R107, RZ, RZ, R58 ;  /* 0x000000ffff6b7224 */ /* 0x000fce00078e003a */
[----:B------:R-:W-:Y:S05]  /*aa10*/  WARPSYNC.COLLECTIVE R104, `(.L_x_14817) ;  /* 0x0000000068087348 */ /* 0x000fea0003c00000 */
[----:B------:R0:W1:Y:S02]  /*aa20*/  SHFL.BFLY P3, R105, R107, R106, R109 ;  /* 0x0c00006a6b697389 */ /* 0x000064000006006d */
[----:B01----:R-:W-:Y:S01]  /*aa30*/  ENDCOLLECTIVE ;  /* 0x000000000000791b */ /* 0x003fe20003800000 */
.L_x_14817:
[----:B------:R-:W-:Y:S01]  /*aa40*/  HFMA2.MMA R106, -RZ, RZ, 0, 4.76837158203125e-07 ;  /* 0x00000008ff6a7435 */ /* 0x000fe200000001ff */
[----:B------:R-:W-:-:S05]  /*aa50*/  MOV R59, R105 ;  /* 0x00000069003b7202 */ /* 0x000fca0000000f00 */
[----:B------:R-:W-:-:S04]  /*aa60*/  FADD.FTZ R59, R58, R59 ;  /* 0x0000003b3a3b7221 */ /* 0x000fc80000010000 */
[----:B------:R-:W-:-:S07]  /*aa70*/  IMAD.MOV.U32 R107, RZ, RZ, R59 ;  /* 0x000000ffff6b7224 */ /* 0x000fce00078e003b */
[----:B------:R-:W-:Y:S05]  /*aa80*/  WARPSYNC.COLLECTIVE R104, `(.L_x_14818) ;  /* 0x0000000068087348 */ /* 0x000fea0003c00000 */
[----:B------:R0:W1:Y:S02]  /*aa90*/  SHFL.BFLY P3, R105, R107, R106, R109 ;  /* 0x0c00006a6b697389 */ /* 0x000064000006006d */
[----:B01----:R-:W-:Y:S01]  /*aaa0*/  ENDCOLLECTIVE ;  /* 0x000000000000791b */ /* 0x003fe20003800000 */
.L_x_14818:
[----:B------:R-:W-:Y:S01]  /*aab0*/  HFMA2.MMA R106, -RZ, RZ, 0, 9.5367431640625e-07 ;  /* 0x00000010ff6a7435 */ /* 0x000fe200000001ff */
[----:B------:R-:W-:-:S05]  /*aac0*/  MOV R102, R105 ;  /* 0x0000006900667202 */ /* 0x000fca0000000f00 */
[----:B------:R-:W-:-:S04]  /*aad0*/  FADD.FTZ R102, R59, R102 ;  /* 0x000000663b667221 */ /* 0x000fc80000010000 */
[----:B------:R-:W-:-:S07]  /*aae0*/  IMAD.MOV.U32 R107, RZ, RZ, R102 ;  /* 0x000000ffff6b7224 */ /* 0x000fce00078e0066 */
[----:B------:R-:W-:Y:S05]  /*aaf0*/  WARPSYNC.COLLECTIVE R104, `(.L_x_14819) ;  /* 0x0000000068087348 */ /* 0x000fea0003c00000 */
[----:B------:R0:W1:Y:S02]  /*ab00*/  SHFL.BFLY P3, R105, R107, R106, R109 ;  /* 0x0c00006a6b697389 */ /* 0x000064000006006d */
[----:B01----:R-:W-:Y:S01]  /*ab10*/  ENDCOLLECTIVE ;  /* 0x000000000000791b */ /* 0x003fe20003800000 */
.L_x_14819:
[----:B------:R-:W-:Y:S01]  /*ab20*/  MOV R103, R105 ;  /* 0x0000006900677202 */ /* 0x000fe20000000f00 */
[----:B------:R-:W-:Y:S06]  /*ab30*/  BRA `(.L_x_14820) ;  /* 0xfffffff000087947 */ /* 0x000fec000383ffff */
.L_x_14821:
        /* <DEDUP_REMOVED lines=12> */
.L_x_23552:


//--------------------- .text._ZN10layer_norm13ln_fwd_kernelINS_13Kernel_traitsI6__halfS2_fS2_fjLj768ELj1ELj4ELj1ELj16ENS_18Kernel_traits_baseILj768ES2_S2_fS2_fjLj128EEEEELb1ELb0ELb0ELb1EEEvNS_9FwdParamsE --------------------------
	.section	.text._ZN10layer_norm13ln_fwd_kernelINS_13Kernel_traitsI6__halfS2_fS2_fjLj768ELj1ELj4ELj1ELj16ENS_18Kernel_traits_baseILj768ES2_S2_fS2_fjLj128EEEEELb1ELb0ELb0ELb1EEEvNS_9FwdParamsE,"ax",@progbits
	.align	128
        .global         _ZN10layer_norm13ln_fwd_kernelINS_13Kernel_traitsI6__halfS2_fS2_fjLj768ELj1ELj4ELj1ELj16ENS_18Kernel_traits_baseILj768ES2_S2_fS2_fjLj128EEEEELb1ELb0ELb0ELb1EEEvNS_9FwdParamsE
        .type           _ZN10layer_norm13ln_fwd_kernelINS_13Kernel_traitsI6__halfS2_fS2_fjLj768ELj1ELj4ELj1ELj16ENS_18Kernel_traits_baseILj768ES2_S2_fS2_fjLj128EEEEELb1ELb0ELb0ELb1EEEvNS_9FwdParamsE,@function
        .size           _ZN10layer_norm13ln_fwd_kernelINS_13Kernel_traitsI6__halfS2_fS2_fjLj768ELj1ELj4ELj1ELj16ENS_18Kernel_traits_baseILj768ES2_S2_fS2_fjLj128EEEEELb1ELb0ELb0ELb1EEEvNS_9FwdParamsE,(.L_x_23553 - _ZN10layer_norm13ln_fwd_kernelINS_13Kernel_traitsI6__halfS2_fS2_fjLj768ELj1ELj4ELj1ELj16ENS_18Kernel_traits_baseILj768ES2_S2_fS2_fjLj128EEEEELb1ELb0ELb0ELb1EEEvNS_9FwdParamsE)
        .other          _ZN10layer_norm13ln_fwd_kernelINS_13Kernel_traitsI6__halfS2_fS2_fjLj768ELj1ELj4ELj1ELj16ENS_18Kernel_traits_baseILj768ES2_S2_fS2_fjLj128EEEEELb1ELb0ELb0ELb1EEEvNS_9FwdParamsE,@"STO_CUDA_ENTRY STV_DEFAULT"
_ZN10layer_norm13ln_fwd_kernelINS_13Kernel_traitsI6__halfS2_fS2_fjLj768ELj1ELj4ELj1ELj16ENS_18Kernel_traits_baseILj768ES2_S2_fS2_fjLj128EEEEELb1ELb0ELb0ELb1EEEvNS_9FwdParamsE:
.text._ZN10layer_norm13ln_fwd_kernelINS_13Kernel_traitsI6__halfS2_fS2_fjLj768ELj1ELj4ELj1ELj16ENS_18Kernel_traits_baseILj768ES2_S2_fS2_fjLj128EEEEELb1ELb0ELb0ELb1EEEvNS_9FwdParamsE:
        /* <DEDUP_REMOVED lines=18> */
[--C-:B--2---:R-:W-:Y:S01]  /*0120*/  IMAD R91, R21, UR8, R58.reuse ;  /* 0x00000008155b7c24 */ /* 0x104fe2000f8e023a */
[----:B------:R-:W-:Y:S01]  /*0130*/  ULDC.64 UR8, c[0x0][0x2c8] ;  /* 0x0000b20000087ab9 */ /* 0x000fe20000000a00 */
[----:B------:R-:W-:Y:S01]  /*0140*/  IMAD.SHL.U32 R0, R58, 0x10, RZ ;  /* 0x000000103a007824 */ /* 0x000fe200078e00ff */
[----:B------:R-:W-:-:S04]  /*0150*/  SHF.R.U32.HI R58, RZ, 0x5, R58 ;  /* 0x00000005ff3a7819 */ /* 0x000fc8000001163a */
[----:B------:R-:W-:Y:S01]  /*0160*/  LOP3.LUT R0, R0, 0x1f0, RZ, 0xc0, !PT ;  /* 0x000001f000007812 */ /* 0x000fe200078ec0ff */
        /* <DEDUP_REMOVED lines=47> */
[----:B------:R-:W-:Y:S02]  /*0460*/  ISETP.NE.AND.EX P0, PT, RZ, UR9, PT, P0 ;  /* 0x00000009ff007c0c */ /* 0x000fe4000bf05300 */
[----:B------:R-:W-:-:S02]  /*0470*/  IADD3 R2, P1, R0, UR8, RZ ;  /* 0x0000000800027c10 */ /* 0x000fc4000ff3e0ff */
[----:B------:R-:W-:Y:S01]  /*0480*/  LOP3.LUT R14, R5, UR25, R6, 0x96, !PT ;  /* 0x00000019050e7c12 */ /* 0x000fe2000f8e9606 */
[----:B------:R-:W-:Y:S01]  /*0490*/  UIADD3 UR27, UR7, 0x1fd5c5a3, URZ ;  /* 0x1fd5c5a3071b7890 */ /* 0x000fe2000fffe03f */
[----:B------:R-:W-:Y:S01]  /*04a0*/  IADD3.X R3, RZ, UR9, RZ, P1, !PT ;  /* 0x00000009ff037c10 */ /* 0x000fe20008ffe4ff */
[----:B------:R-:W-:Y:S01]  /*04b0*/  UIADD3 UR26, UR6, 0x5384540f, URZ ;  /* 0x5384540f061a7890 */ /* 0x000fe2000fffe03f */
[----:B------:R-:W-:Y:S01]  /*04c0*/  IMAD.WIDE.U32 R6, R7, -0x2daee0ad, RZ ;  /* 0xd2511f5307067825 */ /* 0x000fe200078e00ff */
[----:B------:R-:W-:Y:S01]  /*04d0*/  ISETP.GE.AND P1, PT, R58, UR10, PT ;  /* 0x0000000a3a007c0c */ /* 0x000fe2000bf26270 */
[----:B------:R-:W-:Y:S02]  /*04e0*/  ULDC.64 UR8, c[0x0][0x260] ;  /* 0x0000980000087ab9 */ /* 0x000fe40000000a00 */
[----:B------:R-:W-:Y:S01]  /*04f0*/  IMAD.WIDE.U32 R14, R14, -0x326172a9, RZ ;  /* 0xcd9e8d570e0e7825 */ /* 0x000fe200078e00ff */
[----:B------:R-:W-:Y:S01]  /*0500*/  LOP3.LUT R41, R7, UR27, R4, 0x96, !PT ;  /* 0x0000001b07297c12 */ /* 0x000fe2000f8e9604 */
[----:B------:R-:W5:Y:S03]  /*0510*/  @P0 LDG.E.128 R16, desc[UR4][R2.64] ;  /* 0x0000000402100981 */ /* 0x000f66000c1e1d00 */
[----:B------:R-:W-:Y:S01]  /*0520*/  LOP3.LUT R4, R15, UR26, R12, 0x96, !PT ;  /* 0x0000001a0f047c12 */ /* 0x000fe2000f8e960c */
[----:B------:R-:W5:Y:S01]  /*0530*/  @P0 LDG.E.128 R8, desc[UR4][R2.64+0x200] ;  /* 0x0002000402080981 */ /* 0x000f62000c1e1d00 */
[----:B------:R-:W-:-:S03]  /*0540*/  UIADD3 UR28, UR6, -0xe443238, URZ ;  /* 0xf1bbcdc8061c7890 */ /* 0x000fc6000fffe03f */
[----:B------:R0:W5:Y:S01]  /*0550*/  @P0 LDG.E.128 R36, desc[UR4][R2.64+0x400] ;  /* 0x0004000402240981 */ /* 0x000162000c1e1d00 */
[----:B------:R-:W-:Y:S01]  /*0560*/  UIADD3 UR29, UR7, -0x24c28bd8, URZ ;  /* 0xdb3d7428071d7890 */ /* 0x000fe2000fffe03f */
[----:B------:R-:W-:-:S04]  /*0570*/  IMAD.HI.U32 R7, R41, -0x326172a9, RZ ;  /* 0xcd9e8d5729077827 */ /* 0x000fc800078e00ff */
[----:B------:R-:W-:Y:S01]  /*0580*/  IMAD.HI.U32 R5, R4, -0x2daee0ad, RZ ;  /* 0xd2511f5304057827 */ /* 0x000fe200078e00ff */
[----:B0-----:R-:W-:-:S04]  /*0590*/  IADD3 R2, P2, R0, UR8, RZ ;  /* 0x0000000800027c10 */ /* 0x001fc8000ff5e0ff */
[----:B------:R-:W-:Y:S02]  /*05a0*/  IADD3.X R3, RZ, UR9, RZ, P2, !PT ;  /* 0x00000009ff037c10 */ /* 0x000fe400097fe4ff */
[----:B------:R-:W-:Y:S02]  /*05b0*/  LOP3.LUT R62, R7, UR28, R14, 0x96, !PT ;  /* 0x0000001c073e7c12 */ /* 0x000fe4000f8e960e */
        /* <DEDUP_REMOVED lines=9> */
[----:B------:R-:W-:Y:S01]  /*0650*/  @!P0 CS2R R10, SRZ ;  /* 0x00000000000a8805 */ /* 0x000fe2000001ff00 */
[----:B------:R-:W-:Y:S01]  /*0660*/  UIADD3 UR31, UR7, -0x695add53, URZ ;  /* 0x96a522ad071f7890 */ /* 0x000fe2000fffe03f */
[--C-:B------:R-:W-:Y:S01]  /*0670*/  HADD2.F32 R56, -RZ, R17.reuse.H0_H0 ;  /* 0x20000011ff387230 */ /* 0x100fe20000004100 */
[----:B------:R-:W-:Y:S01]  /*0680*/  @!P0 CS2R R38, SRZ ;  /* 0x0000000000268805 */ /* 0x000fe2000001ff00 */
        /* <DEDUP_REMOVED lines=16> */
[----:B------:R-:W-:Y:S01]  /*0790*/  IMAD.WIDE.U32 R62, R62, -0x2daee0ad, RZ ;  /* 0xd2511f533e3e7825 */ /* 0x000fe200078e00ff */
[----:B------:R-:W-:Y:S01]  /*07a0*/  ULDC UR10, c[0x0][0x218] ;  /* 0x00008600000a7ab9 */ /* 0x000fe20000000800 */
[----:B------:R-:W-:Y:S01]  /*07b0*/  ULDC UR11, c[0x0][0x2d8] ;  /* 0x0000b600000b7ab9 */ /* 0x000fe20000000800 */
[----:B------:R-:W-:Y:S01]  /*07c0*/  ULDC.64 UR12, c[0x0][0x2b8] ;  /* 0x0000ae00000c7ab9 */ /* 0x000fe20000000a00 */
[----:B------:R-:W-:Y:S01]  /*07d0*/  IMAD R41, R41, -0x326172a9, RZ ;  /* 0xcd9e8d5729297824 */ /* 0x000fe200078e02ff */
[----:B------:R-:W-:Y:S01]  /*07e0*/  LOP3.LUT R60, R63, UR31, R37, 0x96, !PT ;  /* 0x0000001f3f3c7c12 */ /* 0x000fe2000f8e9625 */
[----:B0-----:R-:W-:-:S04]  /*07f0*/  IMAD.HI.U32 R2, R84, -0x326172a9, RZ ;  /* 0xcd9e8d5754027827 */ /* 0x001fc800078e00ff */
[--C-:B------:R-:W-:Y:S01]  /*0800*/  HADD2.F32 R59, -RZ, R16.reuse.H0_H0 ;  /* 0x20000010ff3b7230 */ /* 0x100fe20000004100 */
[----:B------:R-:W-:Y:S01]  /*0810*/  LOP3.LUT R2, R2, UR30, R41, 0x96, !PT ;  /* 0x0000001e02027c12 */ /* 0x000fe2000f8e9629 */
[----:B------:R-:W-:Y:S02]  /*0820*/  HADD2.F32 R57, -RZ, R16.H1_H1 ;  /* 0x30000010ff397230 */ /* 0x000fe40000004100 */
        /* <DEDUP_REMOVED lines=40> */
.L_x_14992:
[----:B0-----:R-:W0:Y:S01]  /*0ab0*/  LDC.64 R28, c[0x0][0x230] ;  /* 0x00008c00ff1c7b82 */ /* 0x001e220000000a00 */
[----:B------:R-:W1:Y:S01]  /*0ac0*/  S2R R102, SR_TID.X ;  /* 0x0000000000667919 */ /* 0x000e620000002100 */
[----:B------:R-:W-:Y:S01]  /*0ad0*/  IMAD R24, R58, UR10, RZ ;  /* 0x0000000a3a187c24 */ /* 0x000fe2000f8e02ff */
[----:B------:R-:W-:Y:S01]  /*0ae0*/  PLOP3.LUT P0, PT, PT, PT, UP0, 0x80, 0x0 ;  /* 0x000000000000781c */ /* 0x000fe20003f0f008 */
[----:B------:R-:W-:Y:S01]  /*0af0*/  HFMA2.MMA R33, -RZ, RZ, 0, 1.1920928955078125e-07 ;  /* 0x00000002ff217435 */ /* 0x000fe200000001ff */
        /* <DEDUP_REMOVED lines=32> */
.L_x_14824:
[----:B------:R-:W-:-:S07]  /*0d00*/  MOV R38, R84 ;  /* 0x0000005400267202 */ /* 0x000fce0000000f00 */
.L_x_14825:
[----:B------:R-:W-:Y:S05]  /*0d10*/  BSYNC B1 ;  /* 0x0000000000017941 */ /* 0x000fea0003800000 */
.L_x_14823:
        /* <DEDUP_REMOVED lines=16> */
.L_x_14829:
[----:B------:R-:W-:Y:S05]  /*0e20*/  BSYNC B2 ;  /* 0x0000000000027941 */ /* 0x000fea0003800000 */
.L_x_14828:
        /* <DEDUP_REMOVED lines=43> */
.L_x_14827:
[----:B------:R-:W-:Y:S05]  /*10e0*/  BSYNC B1 ;  /* 0x0000000000017941 */ /* 0x000fea0003800000 */
.L_x_14826:
[----:B------:R-:W0:Y:S01]  /*10f0*/  LDC R105, c[0x0][0x298] ;  /* 0x0000a600ff697b82 */ /* 0x000e220000000800 */
[----:B------:R-:W-:Y:S01]  /*1100*/  HFMA2.MMA R107, -RZ, RZ, 0.1171875, 0 ;  /* 0x2f800000ff6b7435 */ /* 0x000fe200000001ff */
[----:B------:R-:W-:Y:S01]  /*1110*/  I2FP.F32.U32 R30, R38 ;  /* 0x00000026001e7245 */ /* 0x000fe20000201000 */
[----:B-----5:R-:W-:Y:S01]  /*1120*/  HADD2.F32 R33, -RZ, R24.H0_H0 ;  /* 0x20000018ff217230 */ /* 0x020fe20000004100 */
[----:B------:R-:W-:Y:S01]  /*1130*/  ISETP.NE.U32.AND P0, PT, R28, RZ, PT ;  /* 0x000000ff1c00720c */ /* 0x000fe20003f05070 */
[----:B------:R-:W-:Y:S01]  /*1140*/  BSSY B1, `(.L_x_14830) ;  /* 0x0000016000017945 */ /* 0x000fe20003800000 */
[----:B------:R-:W-:Y:S02]  /*1150*/  ISETP.NE.AND P2, PT, R36, 0x1, PT ;  /* 0x000000012400780c */ /* 0x000fe40003f45270 */
[----:B------:R-:W1:Y:S01]  /*1160*/  LDC R106, c[0x0][0x294] ;  /* 0x0000a500ff6a7b82 */ /* 0x000e620000000800 */
[----:B------:R-:W-:Y:S01]  /*1170*/  FMUL.FTZ R28, R33, R104 ;  /* 0x00000068211c7220 */ /* 0x000fe20000410000 */
[----:B------:R-:W-:Y:S01]  /*1180*/  ISETP.NE.AND.EX P0, PT, R29, RZ, PT, P0 ;  /* 0x000000ff1d00720c */ /* 0x000fe20003f05300 */
[----:B------:R-:W-:Y:S01]  /*1190*/  FFMA.FTZ R31, R30, R107, 1.1641532182693481445e-10 ;  /* 0x2f0000001e1f7423 */ /* 0x000fe2000001006b */
[----:B------:R-:W-:-:S02]  /*11a0*/  VIADD R30, R36, 0x1 ;  /* 0x00000001241e7836 */ /* 0x000fc40000000000 */
        /* <DEDUP_REMOVED lines=14> */
.L_x_14831:
[----:B------:R-:W-:-:S07]  /*1290*/  IMAD.MOV.U32 R35, RZ, RZ, R84 ;  /* 0x000000ffff237224 */ /* 0x000fce00078e0054 */
.L_x_14832:
[----:B------:R-:W-:Y:S05]  /*12a0*/  BSYNC B1 ;  /* 0x0000000000017941 */ /* 0x000fea0003800000 */
.L_x_14830:
        /* <DEDUP_REMOVED lines=16> */
.L_x_14836:
[----:B------:R-:W-:Y:S05]  /*13b0*/  BSYNC B2 ;  /* 0x0000000000027941 */ /* 0x000fea0003800000 */
.L_x_14835:
        /* <DEDUP_REMOVED lines=43> */
.L_x_14834:
[----:B------:R-:W-:Y:S05]  /*1670*/  BSYNC B1 ;  /* 0x0000000000017941 */ /* 0x000fea0003800000 */
.L_x_14833:
[----:B------:R-:W-:Y:S01]  /*1680*/  I2FP.F32.U32 R28, R35 ;  /* 0x00000023001c7245 */ /* 0x000fe20000201000 */
[----:B------:R-:W-:Y:S01]  /*1690*/  HADD2.F32 R31, -RZ, R24.H1_H1 ;  /* 0x30000018ff1f7230 */ /* 0x000fe20000004100 */
[----:B------:R-:W-:Y:S01]  /*16a0*/  ISETP.NE.AND P2, PT, R30, 0x1, PT ;  /* 0x000000011e00780c */ /* 0x000fe20003f45270 */
[----:B------:R-:W-:Y:S02]  /*16b0*/  BSSY B1, `(.L_x_14837) ;  /* 0x0000013000017945 */ /* 0x000fe40003800000 */
        /* <DEDUP_REMOVED lines=17> */
.L_x_14838:
[----:B------:R-:W-:-:S07]  /*17d0*/  IMAD.MOV.U32 R24, RZ, RZ, R84 ;  /* 0x000000ffff187224 */ /* 0x000fce00078e0054 */
.L_x_14839:
[----:B------:R-:W-:Y:S05]  /*17e0*/  BSYNC B1 ;  /* 0x0000000000017941 */ /* 0x000fea0003800000 */
.L_x_14837:
        /* <DEDUP_REMOVED lines=16> */
.L_x_14843:
[----:B------:R-:W-:Y:S05]  /*18f0*/  BSYNC B2 ;  /* 0x0000000000027941 */ /* 0x000fea0003800000 */
.L_x_14842:
        /* <DEDUP_REMOVED lines=43> */
.L_x_14841:
[----:B------:R-:W-:Y:S05]  /*1bb0*/  BSYNC B1 ;  /* 0x0000000000017941 */ /* 0x000fea0003800000 */
.L_x_14840:
        /* <DEDUP_REMOVED lines=21> */
.L_x_14845:
[----:B------:R-:W-:-:S07]  /*1d10*/  MOV R24, R84 ;  /* 0x0000005400187202 */ /* 0x000fce0000000f00 */
.L_x_14846:
[----:B------:R-:W-:Y:S05]  /*1d20*/  BSYNC B1 ;  /* 0x0000000000017941 */ /* 0x000fea0003800000 */
.L_x_14844:
        /* <DEDUP_REMOVED lines=16> */
.L_x_14850:
[----:B------:R-:W-:Y:S05]  /*1e30*/  BSYNC B2 ;  /* 0x0000000000027941 */ /* 0x000fea0003800000 */
.L_x_14849:
        /* <DEDUP_REMOVED lines=43> */
.L_x_14848:
[----:B------:R-:W-:Y:S05]  /*20f0*/  BSYNC B1 ;  /* 0x0000000000017941 */ /* 0x000fea0003800000 */
.L_x_14847:
        /* <DEDUP_REMOVED lines=20> */
.L_x_14852:
[----:B------:R-:W-:-:S07]  /*2240*/  MOV R36, R84 ;  /* 0x0000005400247202 */ /* 0x000fce0000000f00 */
.L_x_14853:
[----:B------:R-:W-:Y:S05]  /*2250*/  BSYNC B1 ;  /* 0x0000000000017941 */ /* 0x000fea0003800000 */
.L_x_14851:
        /* <DEDUP_REMOVED lines=16> */
.L_x_14857:
[----:B------:R-:W-:Y:S05]  /*2360*/  BSYNC B2 ;  /* 0x0000000000027941 */ /* 0x000fea0003800000 */
.L_x_14856:
        /* <DEDUP_REMOVED lines=43> */
.L_x_14855:
[----:B------:R-:W-:Y:S05]  /*2620*/  BSYNC B1 ;  /* 0x0000000000017941 */ /* 0x000fea0003800000 */
.L_x_14854:
        /* <DEDUP_REMOVED lines=20> */
.L_x_14859:
[----:B------:R-:W-:-:S07]  /*2770*/  IMAD.MOV.U32 R37, RZ, RZ, R84 ;  /* 0x000000ffff257224 */ /* 0x000fce00078e0054 */
.L_x_14860:
[----:B------:R-:W-:Y:S05]  /*2780*/  BSYNC B1 ;  /* 0x0000000000017941 */ /* 0x000fea0003800000 */
.L_x_14858:
        /* <DEDUP_REMOVED lines=16> */
.L_x_14864:
[----:B------:R-:W-:Y:S05]  /*2890*/  BSYNC B2 ;  /* 0x0000000000027941 */ /* 0x000fea0003800000 */
.L_x_14863:
        /* <DEDUP_REMOVED lines=43> */
.L_x_14862:
[----:B------:R-:W-:Y:S05]  /*2b50*/  BSYNC B1 ;  /* 0x0000000000017941 */ /* 0x000fea0003800000 */
.L_x_14861:
        /* <DEDUP_REMOVED lines=20> */
.L_x_14866:
[----:B------:R-:W-:-:S07]  /*2ca0*/  MOV R26, R84 ;  /* 0x00000054001a7202 */ /* 0x000fce0000000f00 */
.L_x_14867:
[----:B------:R-:W-:Y:S05]  /*2cb0*/  BSYNC B1 ;  /* 0x0000000000017941 */ /* 0x000fea0003800000 */
.L_x_14865:
        /* <DEDUP_REMOVED lines=16> */
.L_x_14871:
[----:B------:R-:W-:Y:S05]  /*2dc0*/  BSYNC B2 ;  /* 0x0000000000027941 */ /* 0x000fea0003800000 */
.L_x_14870:
        /* <DEDUP_REMOVED lines=43> */
.L_x_14869:
[----:B------:R-:W-:Y:S05]  /*3080*/  BSYNC B1 ;  /* 0x0000000000017941 */ /* 0x000fea0003800000 */
.L_x_14868:
        /* <DEDUP_REMOVED lines=20> */
.L_x_14873:
[----:B------:R-:W-:-:S07]  /*31d0*/  MOV R26, R84 ;  /* 0x00000054001a7202 */ /* 0x000fce0000000f00 */
.L_x_14874:
[----:B------:R-:W-:Y:S05]  /*31e0*/  BSYNC B1 ;  /* 0x0000000000017941 */ /* 0x000fea0003800000 */
.L_x_14872:
        /* <DEDUP_REMOVED lines=18> */
.L_x_14878:
[----:B------:R-:W-:Y:S05]  /*3310*/  BSYNC B2 ;  /* 0x0000000000027941 */ /* 0x000fea0003800000 */
.L_x_14877:
        /* <DEDUP_REMOVED lines=43> */
.L_x_14876:
[----:B------:R-:W-:Y:S05]  /*35d0*/  BSYNC B1 ;  /* 0x0000000000017941 */ /* 0x000fea0003800000 */
.L_x_14875:
[----:B------:R-:W-:Y:S01]  /*35e0*/  I2FP.F32.U32 R24, R26 ;  /* 0x0000001a00187245 */ /* 0x000fe20000201000 */
[----:B------:R-:W0:Y:S01]  /*35f0*/  LDC.64 R74, c[0x0][0x238] ;  /* 0x00008e00ff4a7b82 */ /* 0x000e220000000a00 */
[----:B------:R-:W-:Y:S01]  /*3600*/  ISETP.NE.AND P6, PT, R34, RZ, PT ;  /* 0x000000ff2200720c */ /* 0x000fe20003fc5270 */
[----:B------:R-:W-:Y:S01]  /*3610*/  HADD2.F32 R27, -RZ, R27.H1_H1 ;  /* 0x3000001bff1b7230 */ /* 0x000fe20000004100 */
[----:B------:R-:W-:Y:S01]  /*3620*/  SEL R34, RZ, 0x10000, P5 ;  /* 0x00010000ff227807 */ /* 0x000fe20002800000 */
[----:B------:R-:W-:Y:S01]  /*3630*/  FFMA.FTZ R29, R24, R107, 1.1641532182693481445e-10 ;  /* 0x2f000000181d7423 */ /* 0x000fe2000001006b */
[----:B------:R-:W-:Y:S02]  /*3640*/  ISETP.NE.AND P5, PT, R35, RZ, PT ;  /* 0x000000ff2300720c */ /* 0x000fe40003fa5270 */
[----:B------:R-:W-:Y:S01]  /*3650*/  SEL R35, RZ, 0x100, P4 ;  /* 0x00000100ff237807 */ /* 0x000fe20002000000 */
[----:B------:R-:W1:Y:S01]  /*3660*/  @P1 LDC.64 R24, c[0x0][0x230] ;  /* 0x00008c00ff181b82 */ /* 0x000e620000000a00 */
[----:B------:R-:W-:Y:S01]  /*3670*/  ISETP.NE.AND P4, PT, R39, RZ, PT ;  /* 0x000000ff2700720c */ /* 0x000fe20003f85270 */
[----:B------:R-:W-:Y:S01]  /*3680*/  FMUL.FTZ R32, R27, R104 ;  /* 0x000000681b207220 */ /* 0x000fe20000410000 */
[----:B------:R-:W-:-:S02]  /*3690*/  SEL R30, RZ, 0x1, P2 ;  /* 0x00000001ff1e7807 */ /* 0x000fc40001000000 */
[----:B------:R-:W-:Y:S01]  /*36a0*/  SEL R28, RZ, 0x1, P4 ;  /* 0x00000001ff1c7807 */ /* 0x000fe20002000000 */
[----:B------:R-:W-:Y:S01]  /*36b0*/  FMUL.FTZ R32, R32, R105 ;  /* 0x0000006920207220 */ /* 0x000fe20000410000 */
[----:B------:R-:W-:Y:S01]  /*36c0*/  SEL R26, RZ, 0x1, P5 ;  /* 0x00000001ff1a7807 */ /* 0x000fe20002800000 */
[----:B------:R-:W2:Y:S01]  /*36d0*/  LDC.64 R76, c[0x0][0x240] ;  /* 0x00009000ff4c7b82 */ /* 0x000ea20000000a00 */
[----:B------:R-:W-:Y:S01]  /*36e0*/  FSETP.GTU.FTZ.AND P2, PT, R29, R106, PT ;  /* 0x0000006a1d00720b */ /* 0x000fe20003f5c000 */
[----:B------:R-:W-:Y:S01]  /*36f0*/  IMAD.WIDE.U32 R30, R30, 0x1000000, RZ ;  /* 0x010000001e1e7825 */ /* 0x000fe200078e00ff */
[----:B------:R-:W-:Y:S02]  /*3700*/  IADD3 R109, R97, 0x20, RZ ;  /* 0x00000020616d7810 */ /* 0x000fe40007ffe0ff */
[----:B------:R-:W-:Y:S01]  /*3710*/  SEL R33, RZ, 0x1000000, P2 ;  /* 0x01000000ff217807 */ /* 0x000fe20001000000 */
[----:B------:R-:W-:Y:S01]  /*3720*/  IMAD.WIDE.U32 R28, R28, 0x10000, RZ ;  /* 0x000100001c1c7825 */ /* 0x000fe200078e00ff */
[----:B------:R-:W-:-:S02]  /*3730*/  FSEL R39, R32, RZ, !P2 ;  /* 0x000000ff20277208 */ /* 0x000fc40005000000 */
[----:B------:R-:W-:Y:S01]  /*3740*/  LOP3.LUT R35, R35, R33, R34, 0xfe, !PT ;  /* 0x0000002123237212 */ /* 0x000fe200078efe22 */
[----:B------:R-:W-:Y:S01]  /*3750*/  IMAD.WIDE.U32 R26, R26, 0x100, RZ ;  /* 0x000001001a1a7825 */ /* 0x000fe200078e00ff */
[----:B------:R-:W-:-:S03]  /*3760*/  SEL R33, RZ, 0x1, P6 ;  /* 0x00000001ff217807 */ /* 0x000fc60003000000 */
[----:B------:R-:W-:Y:S01]  /*3770*/  @P0 FADD.FTZ R39, R47, R39 ;  /* 0x000000272f270221 */ /* 0x000fe20000010000 */
[----:B------:R-:W-:Y:S02]  /*3780*/  LOP3.LUT R28, R26, R30, R28, 0xfe, !PT ;  /* 0x0000001e1a1c7212 */ /* 0x000fe400078efe1c */
[----:B------:R-:W-:Y:S02]  /*3790*/  SEL R30, RZ, 0x1, P3 ;  /* 0x00000001ff1e7807 */ /* 0x000fe40001800000 */
[----:B------:R-:W-:Y:S01]  /*37a0*/  LOP3.LUT R28, R28, R33, RZ, 0xfc, !PT ;  /* 0x000000211c1c7212 */ /* 0x000fe200078efcff */
[----:B0-----:R-:W-:Y:S01]  /*37b0*/  IMAD.WIDE.U32 R32, R97, 0x20, R74 ;  /* 0x0000002061207825 */ /* 0x001fe200078e004a */
[----:B------:R-:W-:-:S03]  /*37c0*/  LOP3.LUT R31, R31, R35, R30, 0xfe, !PT ;  /* 0x000000231f1f7212 */ /* 0x000fc600078efe1e */
[----:B-1----:R-:W-:Y:S01]  /*37d0*/  @P1 IMAD.WIDE.U32 R34, R109, 0x20, R24 ;  /* 0x000000206d221825 */ /* 0x002fe200078e0018 */
[----:B------:R-:W-:Y:S01]  /*37e0*/  LOP3.LUT R29, R27, R31, R29, 0xfe, !PT ;  /* 0x0000001f1b1d7212 */ /* 0x000fe200078efe1d */
[----:B------:R0:W-:Y:S02]  /*37f0*/  STG.E.128 desc[UR4][R32.64], R40 ;  /* 0x0000002820007986 */ /* 0x0001e4000c101d04 */
[----:B--2---:R-:W-:Y:S02]  /*3800*/  IMAD.WIDE.U32 R30, R97, 0x8, R76 ;  /* 0x00000008611e7825 */ /* 0x004fe400078e004c */
        /* <DEDUP_REMOVED lines=18> */
.L_x_14880:
[----:B------:R-:W-:-:S07]  /*3930*/  MOV R54, R84 ;  /* 0x0000005400367202 */ /* 0x000fce0000000f00 */
.L_x_14881:
[----:B------:R-:W-:Y:S05]  /*3940*/  BSYNC B1 ;  /* 0x0000000000017941 */ /* 0x000fea0003800000 */
.L_x_14879:
        /* <DEDUP_REMOVED lines=16> */
.L_x_14885:
[----:B------:R-:W-:Y:S05]  /*3a50*/  BSYNC B2 ;  /* 0x0000000000027941 */ /* 0x000fea0003800000 */
.L_x_14884:
        /* <DEDUP_REMOVED lines=43> */
.L_x_14883:
[----:B------:R-:W-:Y:S05]  /*3d10*/  BSYNC B1 ;  /* 0x0000000000017941 */ /* 0x000fea0003800000 */
.L_x_14882:
[----:B------:R-:W-:Y:S01]  /*3d20*/  I2FP.F32.U32 R28, R54 ;  /* 0x00000036001c7245 */ /* 0x000fe20000201000 */
[----:B-----5:R-:W-:Y:S01]  /*3d30*/  HADD2.F32 R31, -RZ, R24.H0_H0 ;  /* 0x20000018ff1f7230 */ /* 0x020fe20000004100 */
        /* <DEDUP_REMOVED lines=19> */
.L_x_14887:
[----:B------:R-:W-:-:S07]  /*3e70*/  IMAD.MOV.U32 R30, RZ, RZ, R84 ;  /* 0x000000ffff1e7224 */ /* 0x000fce00078e0054 */
.L_x_14888:
[----:B------:R-:W-:Y:S05]  /*3e80*/  BSYNC B1 ;  /* 0x0000000000017941 */ /* 0x000fea0003800000 */
.L_x_14886:
        /* <DEDUP_REMOVED lines=16> */
.L_x_14892:
[----:B------:R-:W-:Y:S05]  /*3f90*/  BSYNC B2 ;  /* 0x0000000000027941 */ /* 0x000fea0003800000 */
.L_x_14891:
        /* <DEDUP_REMOVED lines=43> */
.L_x_14890:
[----:B------:R-:W-:Y:S05]  /*4250*/  BSYNC B1 ;  /* 0x0000000000017941 */ /* 0x000fea0003800000 */
.L_x_14889:
[----:B------:R-:W-:Y:S01]  /*4260*/  I2FP.F32.U32 R28, R30 ;  /* 0x0000001e001c7245 */ /* 0x000fe20000201000 */
[----:B------:R-:W-:Y:S01]  /*4270*/  HADD2.F32 R33, -RZ, R24.H1_H1 ;  /* 0x30000018ff217230 */ /* 0x000fe20000004100 */
[----:B------:R-:W-:Y:S01]  /*4280*/  ISETP.NE.AND P2, PT, R34, 0x1, PT ;  /* 0x000000012200780c */ /* 0x000fe20003f45270 */
[----:B------:R-:W-:Y:S02]  /*4290*/  BSSY B1, `(.L_x_14893) ;  /* 0x0000013000017945 */ /* 0x000fe40003800000 */
        /* <DEDUP_REMOVED lines=17> */
.L_x_14894:
[----:B------:R-:W-:-:S07]  /*43b0*/  MOV R24, R84 ;  /* 0x0000005400187202 */ /* 0x000fce0000000f00 */
.L_x_14895:
[----:B------:R-:W-:Y:S05]  /*43c0*/  BSYNC B1 ;  /* 0x0000000000017941 */ /* 0x000fea0003800000 */
.L_x_14893:
        /* <DEDUP_REMOVED lines=16> */
.L_x_14899:
[----:B------:R-:W-:Y:S05]  /*44d0*/  BSYNC B2 ;  /* 0x0000000000027941 */ /* 0x000fea0003800000 */
.L_x_14898:
        /* <DEDUP_REMOVED lines=41> */
[----:B------:R-:W-:Y:S01]  /*4770*/  HFMA2.MMA R28, -RZ, RZ, 0, 0 ;  /* 0x00000000ff1c7435 */ /* 0x000fe200000001ff */
[----:B------:R-:W-:-:S10]  /*4780*/  LOP3.LUT R60, R29, UR31, R34, 0x96, !PT ;  /* 0x0000001f1d3c7c12 */ /* 0x000fd4000f8e9622 */
.L_x_14897:
[----:B------:R-:W-:Y:S05]  /*4790*/  BSYNC B1 ;  /* 0x0000000000017941 */ /* 0x000fea0003800000 */
.L_x_14896:
        /* <DEDUP_REMOVED lines=21> */
.L_x_14901:
[----:B------:R-:W-:-:S07]  /*48f0*/  MOV R24, R84 ;  /* 0x0000005400187202 */ /* 0x000fce0000000f00 */
.L_x_14902:
[----:B------:R-:W-:Y:S05]  /*4900*/  BSYNC B1 ;  /* 0x0000000000017941 */ /* 0x000fea0003800000 */
.L_x_14900:
        /* <DEDUP_REMOVED lines=16> */
.L_x_14906:
[----:B------:R-:W-:Y:S05]  /*4a10*/  BSYNC B2 ;  /* 0x0000000000027941 */ /* 0x000fea0003800000 */
.L_x_14905:
        /* <DEDUP_REMOVED lines=43> */
.L_x_14904:
[----:B------:R-:W-:Y:S05]  /*4cd0*/  BSYNC B1 ;  /* 0x0000000000017941 */ /* 0x000fea0003800000 */
.L_x_14903:
        /* <DEDUP_REMOVED lines=20> */
.L_x_14908:
[----:B------:R-:W-:-:S07]  /*4e20*/  IMAD.MOV.U32 R30, RZ, RZ, R84 ;  /* 0x000000ffff1e7224 */ /* 0x000fce00078e0054 */
.L_x_14909:
[----:B------:R-:W-:Y:S05]  /*4e30*/  BSYNC B1 ;  /* 0x0000000000017941 */ /* 0x000fea0003800000 */
.L_x_14907:
        /* <DEDUP_REMOVED lines=16> */
.L_x_14913:
[----:B------:R-:W-:Y:S05]  /*4f40*/  BSYNC B2 ;  /* 0x0000000000027941 */ /* 0x000fea0003800000 */
.L_x_14912:
        /* <DEDUP_REMOVED lines=43> */
.L_x_14911:
[----:B------:R-:W-:Y:S05]  /*5200*/  BSYNC B1 ;  /* 0x0000000000017941 */ /* 0x000fea0003800000 */
.L_x_14910:
        /* <DEDUP_REMOVED lines=20> */
.L_x_14915:
[----:B------:R-:W-:-:S07]  /*5350*/  MOV R29, R84 ;  /* 0x00000054001d7202 */ /* 0x000fce0000000f00 */
.L_x_14916:
[----:B------:R-:W-:Y:S05]  /*5360*/  BSYNC B1 ;  /* 0x0000000000017941 */ /* 0x000fea0003800000 */
.L_x_14914:
        /* <DEDUP_REMOVED lines=16> */
.L_x_14920:
[----:B------:R-:W-:Y:S05]  /*5470*/  BSYNC B2 ;  /* 0x0000000000027941 */ /* 0x000fea0003800000 */
.L_x_14919:
        /* <DEDUP_REMOVED lines=43> */
.L_x_14918:
[----:B------:R-:W-:Y:S05]  /*5730*/  BSYNC B1 ;  /* 0x0000000000017941 */ /* 0x000fea0003800000 */
.L_x_14917:
        /* <DEDUP_REMOVED lines=20> */
.L_x_14922:
[----:B------:R-:W-:-:S07]  /*5880*/  MOV R26, R84 ;  /* 0x00000054001a7202 */ /* 0x000fce0000000f00 */
.L_x_14923:
[----:B------:R-:W-:Y:S05]  /*5890*/  BSYNC B1 ;  /* 0x0000000000017941 */ /* 0x000fea0003800000 */
.L_x_14921:
        /* <DEDUP_REMOVED lines=16> */
.L_x_14927:
[----:B------:R-:W-:Y:S05]  /*59a0*/  BSYNC B2 ;  /* 0x0000000000027941 */ /* 0x000fea0003800000 */
.L_x_14926:
        /* <DEDUP_REMOVED lines=43> */
.L_x_14925:
[----:B------:R-:W-:Y:S05]  /*5c60*/  BSYNC B1 ;  /* 0x0000000000017941 */ /* 0x000fea0003800000 */
.L_x_14924:
        /* <DEDUP_REMOVED lines=20> */
.L_x_14929:
[----:B------:R-:W-:-:S07]  /*5db0*/  IMAD.MOV.U32 R26, RZ, RZ, R84 ;  /* 0x000000ffff1a7224 */ /* 0x000fce00078e0054 */
.L_x_14930:
[----:B------:R-:W-:Y:S05]  /*5dc0*/  BSYNC B1 ;  /* 0x0000000000017941 */ /* 0x000fea0003800000 */
.L_x_14928:
        /* <DEDUP_REMOVED lines=18> */
.L_x_14934:
[----:B------:R-:W-:Y:S05]  /*5ef0*/  BSYNC B2 ;  /* 0x0000000000027941 */ /* 0x000fea0003800000 */
.L_x_14933:
        /* <DEDUP_REMOVED lines=43> */
.L_x_14932:
[----:B------:R-:W-:Y:S05]  /*61b0*/  BSYNC B1 ;  /* 0x0000000000017941 */ /* 0x000fea0003800000 */
.L_x_14931:
[----:B------:R-:W-:Y:S01]  /*61c0*/  I2FP.F32.U32 R24, R26 ;  /* 0x0000001a00187245 */ /* 0x000fe20000201000 */
[----:B------:R-:W-:Y:S01]  /*61d0*/  HADD2.F32 R27, -RZ, R27.H1_H1 ;  /* 0x3000001bff1b7230 */ /* 0x000fe20000004100 */
[----:B------:R-:W-:Y:S02]  /*61e0*/  SEL R100, RZ, 0x10000, P5 ;  /* 0x00010000ff647807 */ /* 0x000fe40002800000 */
        /* <DEDUP_REMOVED lines=11> */
[----:B------:R-:W-:Y:S01]  /*62a0*/  ISETP.NE.AND P6, PT, R31, RZ, PT ;  /* 0x000000ff1f00720c */ /* 0x000fe20003fc5270 */
[----:B------:R-:W-:Y:S01]  /*62b0*/  IMAD.WIDE.U32 R54, R54, 0x10000, RZ ;  /* 0x0001000036367825 */ /* 0x000fe200078e00ff */
[----:B------:R-:W-:Y:S01]  /*62c0*/  SEL R31, RZ, 0x1000000, P2 ;  /* 0x01000000ff1f7807 */ /* 0x000fe20001000000 */
[----:B------:R-:W0:Y:S01]  /*62d0*/  @P1 LDC.64 R24, c[0x0][0x230] ;  /* 0x00008c00ff181b82 */ /* 0x000e220000000a00 */
[----:B------:R-:W-:Y:S01]  /*62e0*/  SEL R99, RZ, 0x1, P6 ;  /* 0x00000001ff637807 */ /* 0x000fe20003000000 */
[----:B------:R-:W-:Y:S01]  /*62f0*/  IMAD.WIDE.U32 R26, R26, 0x100, RZ ;  /* 0x000001001a1a7825 */ /* 0x000fe200078e00ff */
[----:B------:R-:W-:-:S02]  /*6300*/  LOP3.LUT R101, R101, R31, R100, 0xfe, !PT ;  /* 0x0000001f65657212 */ /* 0x000fc400078efe64 */
[----:B------:R-:W-:Y:S02]  /*6310*/  FSEL R31, R98, RZ, !P2 ;  /* 0x000000ff621f7208 */ /* 0x000fe40005000000 */
[----:B------:R-:W-:Y:S02]  /*6320*/  LOP3.LUT R26, R26, R82, R54, 0xfe, !PT ;  /* 0x000000521a1a7212 */ /* 0x000fe400078efe36 */
[----:B------:R-:W-:Y:S01]  /*6330*/  SEL R82, RZ, 0x1, P3 ;  /* 0x00000001ff527807 */ /* 0x000fe20001800000 */
[----:B------:R-:W-:Y:S01]  /*6340*/  @P0 FADD.FTZ R31, R47, R31 ;  /* 0x0000001f2f1f0221 */ /* 0x000fe20000010000 */
[----:B------:R-:W-:Y:S02]  /*6350*/  IADD3 R103, R97, 0x40, RZ ;  /* 0x0000004061677810 */ /* 0x000fe40007ffe0ff */
[----:B------:R-:W-:Y:S02]  /*6360*/  LOP3.LUT R83, R83, R101, R82, 0xfe, !PT ;  /* 0x0000006553537212 */ /* 0x000fe400078efe52 */
[----:B------:R-:W-:Y:S01]  /*6370*/  LOP3.LUT R26, R26, R99, RZ, 0xfc, !PT ;  /* 0x000000631a1a7212 */ /* 0x000fe200078efcff */
[----:B------:R-:W-:Y:S01]  /*6380*/  IMAD.WIDE.U32 R98, R109, 0x20, R74 ;  /* 0x000000206d627825 */ /* 0x000fe200078e004a */
[----:B------:R-:W-:-:S03]  /*6390*/  LOP3.LUT R27, R27, R83, R55, 0xfe, !PT ;  /* 0x000000531b1b7212 */ /* 0x000fc600078efe37 */
        /* <DEDUP_REMOVED lines=21> */
.L_x_14936:
[----:B------:R-:W-:-:S07]  /*64f0*/  IMAD.MOV.U32 R98, RZ, RZ, R84 ;  /* 0x000000ffff627224 */ /* 0x000fce00078e0054 */
.L_x_14937:
[----:B------:R-:W-:Y:S05]  /*6500*/  BSYNC B1 ;  /* 0x0000000000017941 */ /* 0x000fea0003800000 */
.L_x_14935:
        /* <DEDUP_REMOVED lines=16> */
.L_x_14941:
[----:B------:R-:W-:Y:S05]  /*6610*/  BSYNC B2 ;  /* 0x0000000000027941 */ /* 0x000fea0003800000 */
.L_x_14940:
        /* <DEDUP_REMOVED lines=43> */
.L_x_14939:
[----:B------:R-:W-:Y:S05]  /*68d0*/  BSYNC B1 ;  /* 0x0000000000017941 */ /* 0x000fea0003800000 */
.L_x_14938:
        /* <DEDUP_REMOVED lines=21> */
.L_x_14943:
[----:B------:R-:W-:-:S07]  /*6a30*/  MOV R25, R84 ;  /* 0x0000005400197202 */ /* 0x000fce0000000f00 */
.L_x_14944:
[----:B------:R-:W-:Y:S05]  /*6a40*/  BSYNC B1 ;  /* 0x0000000000017941 */ /* 0x000fea0003800000 */
.L_x_14942:
        /* <DEDUP_REMOVED lines=16> */
.L_x_14948:
[----:B------:R-:W-:Y:S05]  /*6b50*/  BSYNC B2 ;  /* 0x0000000000027941 */ /* 0x000fea0003800000 */
.L_x_14947:
        /* <DEDUP_REMOVED lines=43> */
.L_x_14946:
[----:B------:R-:W-:Y:S05]  /*6e10*/  BSYNC B1 ;  /* 0x0000000000017941 */ /* 0x000fea0003800000 */
.L_x_14945:
        /* <DEDUP_REMOVED lines=21> */
.L_x_14950:
[----:B------:R-:W-:-:S07]  /*6f70*/  MOV R52, R84 ;  /* 0x0000005400347202 */ /* 0x000fce0000000f00 */
.L_x_14951:
[----:B------:R-:W-:Y:S05]  /*6f80*/  BSYNC B1 ;  /* 0x0000000000017941 */ /* 0x000fea0003800000 */
.L_x_14949:
        /* <DEDUP_REMOVED lines=16> */
.L_x_14955:
[----:B------:R-:W-:Y:S05]  /*7090*/  BSYNC B2 ;  /* 0x0000000000027941 */ /* 0x000fea0003800000 */
.L_x_14954:
        /* <DEDUP_REMOVED lines=43> */
.L_x_14953:
[----:B------:R-:W-:Y:S05]  /*7350*/  BSYNC B1 ;  /* 0x0000000000017941 */ /* 0x000fea0003800000 */
.L_x_14952:
        /* <DEDUP_REMOVED lines=20> */
.L_x_14957:
[----:B------:R-:W-:-:S07]  /*74a0*/  IMAD.MOV.U32 R27, RZ, RZ, R84 ;  /* 0x000000ffff1b7224 */ /* 0x000fce00078e0054 */
.L_x_14958:
[----:B------:R-:W-:Y:S05]  /*74b0*/  BSYNC B1 ;  /* 0x0000000000017941 */ /* 0x000fea0003800000 */
.L_x_14956:
        /* <DEDUP_REMOVED lines=16> */
.L_x_14962:
[----:B------:R-:W-:Y:S05]  /*75c0*/  BSYNC B2 ;  /* 0x0000000000027941 */ /* 0x000fea0003800000 */
.L_x_14961:
        /* <DEDUP_REMOVED lines=43> */
.L_x_14960:
[----:B------:R-:W-:Y:S05]  /*7880*/  BSYNC B1 ;  /* 0x0000000000017941 */ /* 0x000fea0003800000 */
.L_x_14959:
        /* <DEDUP_REMOVED lines=20> */
.L_x_14964:
[----:B------:R-:W-:-:S07]  /*79d0*/  MOV R100, R84 ;  /* 0x0000005400647202 */ /* 0x000fce0000000f00 */
.L_x_14965:
[----:B------:R-:W-:Y:S05]  /*79e0*/  BSYNC B1 ;  /* 0x0000000000017941 */ /* 0x000fea0003800000 */
.L_x_14963:
        /* <DEDUP_REMOVED lines=16> */
.L_x_14969:
[----:B------:R-:W-:Y:S05]  /*7af0*/  BSYNC B2 ;  /* 0x0000000000027941 */ /* 0x000fea0003800000 */
.L_x_14968:
        /* <DEDUP_REMOVED lines=43> */
.L_x_14967:
[----:B------:R-:W-:Y:S05]  /*7db0*/  BSYNC B1 ;  /* 0x0000000000017941 */ /* 0x000fea0003800000 */
.L_x_14966:
        /* <DEDUP_REMOVED lines=20> */
.L_x_14971:
[----:B------:R-:W-:-:S07]  /*7f00*/  MOV R53, R84 ;  /* 0x0000005400357202 */ /* 0x000fce0000000f00 */
.L_x_14972:
[----:B------:R-:W-:Y:S05]  /*7f10*/  BSYNC B1 ;  /* 0x0000000000017941 */ /* 0x000fea0003800000 */
.L_x_14970:
        /* <DEDUP_REMOVED lines=16> */
.L_x_14976:
[----:B------:R-:W-:Y:S05]  /*8020*/  BSYNC B2 ;  /* 0x0000000000027941 */ /* 0x000fea0003800000 */
.L_x_14975:
        /* <DEDUP_REMOVED lines=43> */
.L_x_14974:
[----:B------:R-:W-:Y:S05]  /*82e0*/  BSYNC B1 ;  /* 0x0000000000017941 */ /* 0x000fea0003800000 */
.L_x_14973:
        /* <DEDUP_REMOVED lines=20> */
.L_x_14978:
[----:B------:R-:W-:-:S07]  /*8430*/  IMAD.MOV.U32 R54, RZ, RZ, R84 ;  /* 0x000000ffff367224 */ /* 0x000fce00078e0054 */
.L_x_14979:
[----:B------:R-:W-:Y:S05]  /*8440*/  BSYNC B1 ;  /* 0x0000000000017941 */ /* 0x000fea0003800000 */
.L_x_14977:
        /* <DEDUP_REMOVED lines=16> */
.L_x_14983:
[----:B------:R-:W-:Y:S05]  /*8550*/  BSYNC B2 ;  /* 0x0000000000027941 */ /* 0x000fea0003800000 */
.L_x_14982:
        /* <DEDUP_REMOVED lines=43> */
.L_x_14981:
[----:B------:R-:W-:Y:S05]  /*8810*/  BSYNC B1 ;  /* 0x0000000000017941 */ /* 0x000fea0003800000 */
.L_x_14980:
        /* <DEDUP_REMOVED lines=20> */
.L_x_14985:
[----:B------:R-:W-:-:S07]  /*8960*/  MOV R111, R84 ;  /* 0x00000054006f7202 */ /* 0x000fce0000000f00 */
.L_x_14986:
[----:B------:R-:W-:Y:S05]  /*8970*/  BSYNC B1 ;  /* 0x0000000000017941 */ /* 0x000fea0003800000 */
.L_x_14984:
        /* <DEDUP_REMOVED lines=18> */
.L_x_14990:
[----:B------:R-:W-:Y:S05]  /*8aa0*/  BSYNC B2 ;  /* 0x0000000000027941 */ /* 0x000fea0003800000 */
.L_x_14989:
        /* <DEDUP_REMOVED lines=43> */
.L_x_14988:
[----:B------:R-:W-:Y:S05]  /*8d60*/  BSYNC B1 ;  /* 0x0000000000017941 */ /* 0x000fea0003800000 */
.L_x_14987:
[----:B------:R-:W-:Y:S01]  /*8d70*/  FADD.FTZ R98, RZ, R40 ;  /* 0x00000028ff627221 */ /* 0x000fe20000010000 */
[----:B------:R-:W-:Y:S01]  /*8d80*/  HADD2.F32 R55, -RZ, R55.H1_H1 ;  /* 0x30000037ff377230 */ /* 0x000fe20000004100 */
[----:B------:R-:W-:Y:S01]  /*8d90*/  ISETP.NE.AND P6, PT, R108, RZ, PT ;  /* 0x000000ff6c00720c */ /* 0x000fe20003fc5270 */
[----:B------:R-:W-:-:S04]  /*8da0*/  IMAD.WIDE.U32 R74, R103, 0x20, R74 ;  /* 0x00000020674a7825 */ /* 0x000fc800078e004a */
[----:B------:R-:W-:Y:S01]  /*8db0*/  FADD.FTZ R85, R41, R98 ;  /* 0x0000006229557221 */ /* 0x000fe20000010000 */
[----:B------:R-:W-:Y:S01]  /*8dc0*/  SEL R83, RZ, 0x10000, P5 ;  /* 0x00010000ff537807 */ /* 0x000fe20002800000 */
[----:B------:R-:W-:Y:S01]  /*8dd0*/  FMUL.FTZ R104, R55, R104 ;  /* 0x0000006837687220 */ /* 0x000fe20000410000 */
[----:B------:R-:W-:Y:S01]  /*8de0*/  SEL R55, RZ, 0x1, P2 ;  /* 0x00000001ff377807 */ /* 0x000fe20001000000 */
[----:B------:R-:W-:Y:S01]  /*8df0*/  FADD.FTZ R98, R42, R85 ;  /* 0x000000552a627221 */ /* 0x000fe20000010000 */
[----:B------:R-:W-:Y:S01]  /*8e00*/  ISETP.NE.AND P5, PT, R110, RZ, PT ;  /* 0x000000ff6e00720c */ /* 0x000fe20003fa5270 */
[----:B------:R-:W-:Y:S01]  /*8e10*/  FMUL.FTZ R104, R104, R105 ;  /* 0x0000006968687220 */ /* 0x000fe20000410000 */
[----:B------:R-:W-:Y:S01]  /*8e20*/  SEL R110, RZ, 0x100, P4 ;  /* 0x00000100ff6e7807 */ /* 0x000fe20002000000 */
        /* <DEDUP_REMOVED lines=15> */
[----:B------:R-:W-:Y:S01]  /*8f20*/  FADD.FTZ R98, R34, R85 ;  /* 0x0000005522627221 */ /* 0x000fe20000010000 */
[----:B------:R-:W-:-:S04]  /*8f30*/  IMAD.WIDE.U32 R106, R55, 0x1000000, RZ ;  /* 0x01000000376a7825 */ /* 0x000fc800078e00ff */
[----:B------:R-:W-:Y:S01]  /*8f40*/  FADD.FTZ R85, R35, R98 ;  /* 0x0000006223557221 */ /* 0x000fe20000010000 */
[----:B------:R-:W-:Y:S01]  /*8f50*/  SEL R98, RZ, 0x1, P5 ;  /* 0x00000001ff627807 */ /* 0x000fe20002800000 */
[----:B------:R-:W-:-:S04]  /*8f60*/  IMAD.WIDE.U32 R100, R100, 0x10000, RZ ;  /* 0x0001000064647825 */ /* 0x000fc800078e00ff */
[----:B------:R-:W-:Y:S01]  /*8f70*/  FADD.FTZ R108, R28, R85 ;  /* 0x000000551c6c7221 */ /* 0x000fe20000010000 */
[----:B------:R-:W-:Y:S01]  /*8f80*/  SEL R85, RZ, 0x1000000, P2 ;  /* 0x01000000ff557807 */ /* 0x000fe20001000000 */
[----:B------:R-:W-:-:S04]  /*8f90*/  IMAD.WIDE.U32 R98, R98, 0x100, RZ ;  /* 0x0000010062627825 */ /* 0x000fc800078e00ff */
[----:B------:R-:W-:Y:S01]  /*8fa0*/  FADD.FTZ R55, R29, R108 ;  /* 0x0000006c1d377221 */ /* 0x000fe20000010000 */
[----:B------:R-:W-:Y:S02]  /*8fb0*/  LOP3.LUT R110, R110, R85, R83, 0xfe, !PT ;  /* 0x000000556e6e7212 */ /* 0x000fe400078efe53 */
[----:B------:R-:W-:Y:S01]  /*8fc0*/  SEL R85, RZ, 0x1, P6 ;  /* 0x00000001ff557807 */ /* 0x000fe20003000000 */
[----:B------:R-:W-:Y:S01]  /*8fd0*/  FADD.FTZ R108, R30, R55 ;  /* 0x000000371e6c7221 */ /* 0x000fe20000010000 */
[----:B------:R-:W-:Y:S02]  /*8fe0*/  FSEL R55, R104, RZ, !P2 ;  /* 0x000000ff68377208 */ /* 0x000fe40005000000 */
[----:B------:R-:W-:Y:S01]  /*8ff0*/  LOP3.LUT R98, R98, R106, R100, 0xfe, !PT ;  /* 0x0000006a62627212 */ /* 0x000fe200078efe64 */
[----:B------:R-:W-:Y:S01]  /*9000*/  FADD.FTZ R83, R31, R108 ;  /* 0x0000006c1f537221 */ /* 0x000fe20000010000 */
[----:B------:R-:W-:Y:S01]  /*9010*/  LOP3.LUT R107, R107, R110, R105, 0xfe, !PT ;  /* 0x0000006e6b6b7212 */ /* 0x000fe200078efe69 */
[----:B------:R-:W-:Y:S01]  /*9020*/  @P0 FADD.FTZ R55, R47, R55 ;  /* 0x000000372f370221 */ /* 0x000fe20000010000 */
[----:B------:R-:W-:Y:S01]  /*9030*/  LOP3.LUT R98, R98, R85, RZ, 0xfc, !PT ;  /* 0x0000005562627212 */ /* 0x000fe200078efcff */
[----:B------:R-:W-:Y:S01]  /*9040*/  FADD.FTZ R100, R24, R83 ;  /* 0x0000005318647221 */ /* 0x000fe20000010000 */
[----:B------:R-:W-:-:S02]  /*9050*/  LOP3.LUT R99, R99, R107, R101, 0xfe, !PT ;  /* 0x0000006b63637212 */ /* 0x000fc400078efe65 */
[----:B------:R0:W-:Y:S01]  /*9060*/  STG.E.128 desc[UR4][R74.64+0x10], R52 ;  /* 0x000010344a007986 */ /* 0x0001e2000c101d04 */
[----:B------:R-:W-:Y:S01]  /*9070*/  FADD.FTZ R83, R25, R100 ;  /* 0x0000006419537221 */ /* 0x000fe20000010000 */
[----:B------:R-:W-:Y:S02]  /*9080*/  ISETP.NE.AND P0, PT, R102, RZ, PT ;  /* 0x000000ff6600720c */ /* 0x000fe40003f05270 */
[----:B------:R0:W-:Y:S01]  /*9090*/  STG.E.64 desc[UR4][R76.64], R98 ;  /* 0x000000624c007986 */ /* 0x0001e2000c101b04 */
        /* <DEDUP_REMOVED lines=76> */
.L_x_15004:
        /* <DEDUP_REMOVED lines=11> */
[----:B------:R-:W1:Y:S01]  /*9610*/  MUFU.RSQ R32, R100 ;  /* 0x0000006400207308 */ /* 0x000e620000001400 */
[--C-:B------:R-:W-:Y:S01]  /*9620*/  FADD.FTZ R83, R41, -R98.reuse ;  /* 0x8000006229537221 */ /* 0x100fe20000010000 */
[--C-:B------:R-:W-:Y:S01]  /*9630*/  FADD.FTZ R35, R35, -R98.reuse ;  /* 0x8000006223237221 */ /* 0x100fe20000010000 */
[--C-:B------:R-:W-:Y:S01]  /*9640*/  FADD.FTZ R115, R29, -R98.reuse ;  /* 0x800000621d737221 */ /* 0x100fe20000010000 */
[--C-:B------:R-:W-:Y:S01]  /*9650*/  FADD.FTZ R29, R30, -R98.reuse ;  /* 0x800000621e1d7221 */ /* 0x100fe20000010000 */
[--C-:B------:R-:W-:Y:S01]  /*9660*/  FADD.FTZ R119, R24, -R98.reuse ;  /* 0x8000006218777221 */ /* 0x100fe20000010000 */
[----:B------:R-:W2:Y:S01]  /*9670*/  @!P0 LDC.64 R40, c[0x0][0x258] ;  /* 0x00009600ff288b82 */ /* 0x000ea20000000a00 */
[--C-:B------:R-:W-:Y:S01]  /*9680*/  FADD.FTZ R113, R28, -R98.reuse ;  /* 0x800000621c717221 */ /* 0x100fe20000010000 */
        /* <DEDUP_REMOVED lines=8> */
[----:B------:R-:W-:Y:S01]  /*9710*/  FADD.FTZ R39, R39, -R98 ;  /* 0x8000006227277221 */ /* 0x000fe20000010000 */
[C---:B-1----:R-:W-:Y:S01]  /*9720*/  FMUL.FTZ R76, R32.reuse, R76 ;  /* 0x0000004c204c7220 */ /* 0x042fe20000410000 */
        /* <DEDUP_REMOVED lines=13> */
[----:B------:R-:W-:Y:S01]  /*9800*/  FMUL.FTZ R38, R32, R37 ;  /* 0x0000002520267220 */ /* 0x000fe20000410000 */
[----:B0-----:R-:W-:Y:S01]  /*9810*/  @!P0 IMAD.WIDE R74, R58, 0x4, R74 ;  /* 0x000000043a4a8825 */ /* 0x001fe200078e024a */
[----:B------:R-:W-:-:S03]  /*9820*/  F2FP.F16.F32.PACK_AB R29, R28, R29 ;  /* 0x0000001d1c1d723e */ /* 0x000fc600000000ff */
[--C-:B------:R-:W-:Y:S01]  /*9830*/  FADD.FTZ R25, R25, -R98.reuse ;  /* 0x8000006219197221 */ /* 0x100fe20000010000 */
[----:B------:R-:W-:Y:S01]  /*9840*/  F2FP.F16.F32.PACK_AB R28, R36, R111 ;  /* 0x0000006f241c723e */ /* 0x000fe200000000ff */
[--C-:B------:R-:W-:Y:S01]  /*9850*/  FADD.FTZ R117, R26, -R98.reuse ;  /* 0x800000621a757221 */ /* 0x100fe20000010000 */
[----:B------:R-:W0:Y:S01]  /*9860*/  LDC.64 R36, c[0x0][0x210] ;  /* 0x00008400ff247b82 */ /* 0x000e220000000a00 */
[--C-:B------:R-:W-:Y:S01]  /*9870*/  FADD.FTZ R123, R53, -R98.reuse ;  /* 0x80000062357b7221 */ /* 0x100fe20000010000 */
[--C-:B------:R-:W-:Y:S01]  /*9880*/  FADD.FTZ R31, R31, -R98.reuse ;  /* 0x800000621f1f7221 */ /* 0x100fe20000010000 */
[--C-:B------:R-:W-:Y:S01]  /*9890*/  FADD.FTZ R121, R52, -R98.reuse ;  /* 0x8000006234797221 */ /* 0x100fe20000010000 */
[--C-:B------:R-:W-:Y:S01]  /*98a0*/  FADD.FTZ R53, R54, -R98.reuse ;  /* 0x8000006236357221 */ /* 0x100fe20000010000 */
[C---:B------:R-:W-:Y:S01]  /*98b0*/  FMUL.FTZ R85, R32.reuse, R85 ;  /* 0x0000005520557220 */ /* 0x040fe20000410000 */
[----:B------:R-:W-:Y:S01]  /*98c0*/  FMUL.FTZ R26, R32, R99 ;  /* 0x00000063201a7220 */ /* 0x000fe20000410000 */
[--C-:B------:R-:W-:Y:S01]  /*98d0*/  FADD.FTZ R27, R27, -R98.reuse ;  /* 0x800000621b1b7221 */ /* 0x100fe20000010000 */
[----:B------:R-:W-:Y:S01]  /*98e0*/  FADD.FTZ R55, R55, -R98 ;  /* 0x8000006237377221 */ /* 0x000fe20000010000 */
[----:B------:R1:W-:Y:S01]  /*98f0*/  @!P0 STG.E desc[UR4][R74.64], R77 ;  /* 0x0000004d4a008986 */ /* 0x0003e2000c101904 */
[----:B--2---:R-:W-:-:S04]  /*9900*/  @!P0 IMAD.WIDE R40, R58, 0x4, R40 ;  /* 0x000000043a288825 */ /* 0x004fc800078e0228 */
        /* <DEDUP_REMOVED lines=10> */
[----:B-1----:R-:W-:Y:S01]  /*99b0*/  FFMA.FTZ R74, R38, R68, R21 ;  /* 0x00000044264a7223 */ /* 0x002fe20000010015 */
[----:B------:R-:W-:Y:S01]  /*99c0*/  FFMA.FTZ R25, R85, R61, R56 ;  /* 0x0000003d55197223 */ /* 0x000fe20000010038 */
[----:B------:R-:W-:Y:S01]  /*99d0*/  FFMA.FTZ R38, R26, R66, R23 ;  /* 0x000000421a267223 */ /* 0x000fe20000010017 */
        /* <DEDUP_REMOVED lines=17> */
[----:B-1----:R-:W-:Y:S01]  /*9af0*/  LEA R40, P0, R97, UR12, 0x4 ;  /* 0x0000000c61287c11 */ /* 0x002fe2000f8020ff */
[----:B------:R-:W-:Y:S01]  /*9b00*/  FFMA.FTZ R117, R117, R81, R8 ;  /* 0x0000005175757223 */ /* 0x000fe20000010008 */
[----:B------:R-:W-:Y:S01]  /*9b10*/  FFMA.FTZ R52, R52, R90, R7 ;  /* 0x0000005a34347223 */ /* 0x000fe20000010007 */
[----:B------:R-:W-:Y:S01]  /*9b20*/  FFMA.FTZ R32, R119, R79, R10 ;  /* 0x0000004f77207223 */ /* 0x000fe2000001000a */
[----:B------:R-:W-:Y:S01]  /*9b30*/  FFMA.FTZ R53, R34, R88, R9 ;  /* 0x0000005822357223 */ /* 0x000fe20000010009 */
[----:B------:R-:W-:Y:S01]  /*9b40*/  LEA R38, P1, R103, UR12, 0x4 ;  /* 0x0000000c67267c11 */ /* 0x000fe2000f8220ff */
[----:B---3--:R-:W-:Y:S01]  /*9b50*/  IMAD.WIDE.U32 R42, R109, 0x10, R42 ;  /* 0x000000106d2a7825 */ /* 0x008fe200078e002a */
[----:B------:R-:W-:-:S02]  /*9b60*/  F2FP.F16.F32.PACK_AB R27, R98, R27 ;  /* 0x0000001b621b723e */ /* 0x000fc400000000ff */
[----:B------:R-:W-:Y:S01]  /*9b70*/  F2FP.F16.F32.PACK_AB R26, R74, R101 ;  /* 0x000000654a1a723e */ /* 0x000fe200000000ff */
[----:B0-----:R-:W-:Y:S01]  /*9b80*/  IMAD R58, R36, 0x4, R58 ;  /* 0x00000004243a7824 */ /* 0x001fe200078e023a */
[----:B------:R-:W-:Y:S02]  /*9b90*/  LEA.HI.X R41, R97, UR13, RZ, 0x4, P0 ;  /* 0x0000000d61297c11 */ /* 0x000fe400080f24ff */
[----:B------:R-:W-:Y:S02]  /*9ba0*/  F2FP.F16.F32.PACK_AB R31, R100, R31 ;  /* 0x0000001f641f723e */ /* 0x000fe400000000ff */
[----:B------:R-:W-:Y:S01]  /*9bb0*/  F2FP.F16.F32.PACK_AB R30, R30, R113 ;  /* 0x000000711e1e723e */ /* 0x000fe200000000ff */
[----:B------:R0:W-:Y:S01]  /*9bc0*/  STG.E.128 desc[UR4][R40.64], R24 ;  /* 0x0000001828007986 */ /* 0x0001e2000c101d04 */
[----:B------:R-:W-:Y:S02]  /*9bd0*/  F2FP.F16.F32.PACK_AB R34, R54, R33 ;  /* 0x000000213622723e */ /* 0x000fe400000000ff */
[----:B------:R-:W-:Y:S01]  /*9be0*/  F2FP.F16.F32.PACK_AB R35, R102, R35 ;  /* 0x000000236623723e */ /* 0x000fe200000000ff */
[----:B------:R0:W-:Y:S01]  /*9bf0*/  STG.E.128 desc[UR4][R42.64], R28 ;  /* 0x0000001c2a007986 */ /* 0x0001e2000c101d04 */
[----:B------:R-:W-:-:S02]  /*9c00*/  F2FP.F16.F32.PACK_AB R33, R52, R117 ;  /* 0x000000753421723e */ /* 0x000fc400000000ff */
[----:B------:R-:W-:Y:S02]  /*9c10*/  LEA.HI.X R39, R103, UR13, RZ, 0x4, P1 ;  /* 0x0000000d67277c11 */ /* 0x000fe400088f24ff */
[----:B------:R-:W-:Y:S02]  /*9c20*/  F2FP.F16.F32.PACK_AB R32, R53, R32 ;  /* 0x000000203520723e */ /* 0x000fe400000000ff */
[----:B------:R-:W-:-:S03]  /*9c30*/  ISETP.GE.AND P0, PT, R58, R37, PT ;  /* 0x000000253a00720c */ /* 0x000fc60003f06270 */
[----:B------:R0:W-:Y:S10]  /*9c40*/  STG.E.128 desc[UR4][R38.64], R32 ;  /* 0x0000002026007986 */ /* 0x0001f4000c101d04 */
[----:B------:R-:W-:Y:S05]  /*9c50*/  @!P0 BRA `(.L_x_14992) ;  /* 0xffffff6c00948947 */ /* 0x000fea000383ffff */
[----:B------:R-:W-:Y:S05]  /*9c60*/  BSYNC B0 ;  /* 0x0000000000007941 */ /* 0x000fea0003800000 */
.L_x_14822:
[----:B------:R-:W-:Y:S05]  /*9c70*/  EXIT ;  /* 0x000000000000794d */ /* 0x000fea0003800000 */
.L_x_14991:
[----:B------:R-:W-:Y:S01]  /*9c80*/  HFMA2.MMA R102, -RZ, RZ, 0, 5.9604644775390625e-08 ;  /* 0x00000001ff667435 */ /* 0x000fe200000001ff */
[----:B------:R-:W-:Y:S01]  /*9c90*/  BSSY B1, `(.L_x_14993) ;  /* 0x0000006000017945 */ /* 0x000fe20003800000 */
[----:B------:R-:W-:Y:S01]  /*9ca0*/  MOV R105, 0x1f ;  /* 0x0000001f00697802 */ /* 0x000fe20000000f00 */
[----:B------:R-:W-:-:S08]  /*9cb0*/  IMAD.MOV.U32 R101, RZ, RZ, -0x1 ;  /* 0xffffffffff657424 */ /* 0x000fd000078e00ff */
[----:B------:R-:W-:Y:S05]  /*9cc0*/  WARPSYNC.COLLECTIVE R101, `(.L_x_14994) ;  /* 0x0000000065087348 */ /* 0x000fea0003c00000 */
[----:B------:R0:W1:Y:S02]  /*9cd0*/  SHFL.BFLY P1, R99, R100, R102, R105 ;  /* 0x0c00006664637389 */ /* 0x0000640000020069 */
[----:B01----:R-:W-:Y:S01]  /*9ce0*/  ENDCOLLECTIVE ;  /* 0x000000000000791b */ /* 0x003fe20003800000 */
.L_x_14994:
[----:B------:R-:W-:Y:S05]  /*9cf0*/  BSYNC B1 ;  /* 0x0000000000017941 */ /* 0x000fea0003800000 */
.L_x_14993:
        /* <DEDUP_REMOVED lines=9> */
.L_x_14995:
[----:B------:R-:W-:Y:S01]  /*9d90*/  HFMA2.MMA R102, -RZ, RZ, 0, 2.384185791015625e-07 ;  /* 0x00000004ff667435 */ /* 0x000fe200000001ff */
[----:B------:R-:W-:-:S04]  /*9da0*/  IMAD.MOV.U32 R75, RZ, RZ, R99 ;  /* 0x000000ffff4b7224 */ /* 0x000fc800078e0063 */
[----:B------:R-:W-:Y:S02]  /*9db0*/  FADD.FTZ R83, R76, R75 ;  /* 0x0000004b4c537221 */ /* 0x000fe40000010000 */
[----:B------:R-:W0:Y:S03]  /*9dc0*/  LDC R75, c[0x0][0x290] ;  /* 0x0000a400ff4b7b82 */ /* 0x000e260000000800 */
[----:B------:R-:W-:-:S07]  /*9dd0*/  MOV R100, R83 ;  /* 0x0000005300647202 */ /* 0x000fce0000000f00 */
[----:B0-----:R-:W-:Y:S05]  /*9de0*/  WARPSYNC.COLLECTIVE R101, `(.L_x_14996) ;  /* 0x0000000065087348 */ /* 0x001fea0003c00000 */
[----:B------:R1:W2:Y:S02]  /*9df0*/  SHFL.BFLY P1, R99, R100, R102, R105 ;  /* 0x0c00006664637389 */ /* 0x0002a40000020069 */
[----:B012---:R-:W-:Y:S01]  /*9e00*/  ENDCOLLECTIVE ;  /* 0x000000000000791b */ /* 0x007fe20003800000 */
.L_x_14996:
[----:B------:R-:W-:Y:S01]  /*9e10*/  HFMA2.MMA R102, -RZ, RZ, 0, 4.76837158203125e-07 ;  /* 0x00000008ff667435 */ /* 0x000fe200000001ff */
[----:B------:R-:W-:-:S04]  /*9e20*/  IMAD.MOV.U32 R74, RZ, RZ, R99 ;  /* 0x000000ffff4a7224 */ /* 0x000fc800078e0063 */
[----:B------:R-:W-:-:S05]  /*9e30*/  FADD.FTZ R85, R83, R74 ;  /* 0x0000004a53557221 */ /* 0x000fca0000010000 */
[----:B------:R-:W-:-:S07]  /*9e40*/  MOV R100, R85 ;  /* 0x0000005500647202 */ /* 0x000fce0000000f00 */
[----:B------:R-:W-:Y:S05]  /*9e50*/  WARPSYNC.COLLECTIVE R101, `(.L_x_14997) ;  /* 0x0000000065087348 */ /* 0x000fea0003c00000 */
[----:B------:R0:W1:Y:S02]  /*9e60*/  SHFL.BFLY P1, R99, R100, R102, R105 ;  /* 0x0c00006664637389 */ /* 0x0000640000020069 */
[----:B01----:R-:W-:Y:S01]  /*9e70*/  ENDCOLLECTIVE ;  /* 0x000000000000791b */ /* 0x003fe20003800000 */
.L_x_14997:
[----:B------:R-:W-:Y:S01]  /*9e80*/  HFMA2.MMA R102, -RZ, RZ, 0, 9.5367431640625e-07 ;  /* 0x00000010ff667435 */ /* 0x000fe200000001ff */
[----:B------:R-:W-:-:S04]  /*9e90*/  IMAD.MOV.U32 R74, RZ, RZ, R99 ;  /* 0x000000ffff4a7224 */ /* 0x000fc800078e0063 */
[----:B------:R-:W-:-:S05]  /*9ea0*/  FADD.FTZ R98, R85, R74 ;  /* 0x0000004a55627221 */ /* 0x000fca0000010000 */
[----:B------:R-:W-:-:S07]  /*9eb0*/  MOV R100, R98 ;  /* 0x0000006200647202 */ /* 0x000fce0000000f00 */
[----:B------:R-:W-:Y:S05]  /*9ec0*/  WARPSYNC.COLLECTIVE R101, `(.L_x_14998) ;  /* 0x0000000065087348 */ /* 0x000fea0003c00000 */
[----:B------:R0:W1:Y:S02]  /*9ed0*/  SHFL.BFLY P1, R99, R100, R102, R105 ;  /* 0x0c00006664637389 */ /* 0x0000640000020069 */
[----:B01----:R-:W-:Y:S01]  /*9ee0*/  ENDCOLLECTIVE ;  /* 0x000000000000791b */ /* 0x003fe20003800000 */
.L_x_14998:
[----:B------:R-:W-:Y:S01]  /*9ef0*/  HFMA2.MMA R102, -RZ, RZ, 0, 5.9604644775390625e-08 ;  /* 0x00000001ff667435 */ /* 0x000fe200000001ff */
[----:B------:R-:W-:-:S04]  /*9f00*/  IMAD.MOV.U32 R77, RZ, RZ, R99 ;  /* 0x000000ffff4d7224 */ /* 0x000fc800078e0063 */
        /* <DEDUP_REMOVED lines=54> */
.L_x_14999:
[----:B------:R-:W-:Y:S01]  /*a270*/  HFMA2.MMA R102, -RZ, RZ, 0, 1.1920928955078125e-07 ;  /* 0x00000002ff667435 */ /* 0x000fe200000001ff */
[----:B------:R-:W-:-:S04]  /*a280*/  IMAD.MOV.U32 R83, RZ, RZ, R99 ;  /* 0x000000ffff537224 */ /* 0x000fc800078e0063 */
[----:B------:R-:W-:-:S05]  /*a290*/  FADD.FTZ R83, R74, R83 ;  /* 0x000000534a537221 */ /* 0x000fca0000010000 */
[----:B------:R-:W-:-:S07]  /*a2a0*/  MOV R100, R83 ;  /* 0x0000005300647202 */ /* 0x000fce0000000f00 */
[----:B------:R-:W-:Y:S05]  /*a2b0*/  WARPSYNC.COLLECTIVE R101, `(.L_x_15000) ;  /* 0x0000000065087348 */ /* 0x000fea0003c00000 */
[----:B------:R0:W1:Y:S02]  /*a2c0*/  SHFL.BFLY P1, R99, R100, R102, R105 ;  /* 0x0c00006664637389 */ /* 0x0000640000020069 */
[----:B01----:R-:W-:Y:S01]  /*a2d0*/  ENDCOLLECTIVE ;  /* 0x000000000000791b */ /* 0x003fe20003800000 */
.L_x_15000:
[----:B------:R-:W-:Y:S01]  /*a2e0*/  HFMA2.MMA R102, -RZ, RZ, 0, 2.384185791015625e-07 ;  /* 0x00000004ff667435 */ /* 0x000fe200000001ff */
[----:B------:R-:W-:-:S04]  /*a2f0*/  IMAD.MOV.U32 R76, RZ, RZ, R99 ;  /* 0x000000ffff4c7224 */ /* 0x000fc800078e0063 */
[----:B------:R-:W-:-:S05]  /*a300*/  FADD.FTZ R76, R83, R76 ;  /* 0x0000004c534c7221 */ /* 0x000fca0000010000 */
[----:B------:R-:W-:-:S07]  /*a310*/  MOV R100, R76 ;  /* 0x0000004c00647202 */ /* 0x000fce0000000f00 */
[----:B------:R-:W-:Y:S05]  /*a320*/  WARPSYNC.COLLECTIVE R101, `(.L_x_15001) ;  /* 0x0000000065087348 */ /* 0x000fea0003c00000 */
[----:B------:R0:W1:Y:S02]  /*a330*/  SHFL.BFLY P1, R99, R100, R102, R105 ;  /* 0x0c00006664637389 */ /* 0x0000640000020069 */
[----:B01----:R-:W-:Y:S01]  /*a340*/  ENDCOLLECTIVE ;  /* 0x000000000000791b */ /* 0x003fe20003800000 */
.L_x_15001:
[----:B------:R-:W-:Y:S01]  /*a350*/  HFMA2.MMA R102, -RZ, RZ, 0, 4.76837158203125e-07 ;  /* 0x00000008ff667435 */ /* 0x000fe200000001ff */
[----:B------:R-:W-:-:S04]  /*a360*/  IMAD.MOV.U32 R85, RZ, RZ, R99 ;  /* 0x000000ffff557224 */ /* 0x000fc800078e0063 */
[----:B------:R-:W-:-:S05]  /*a370*/  FADD.FTZ R85, R76, R85 ;  /* 0x000000554c557221 */ /* 0x000fca0000010000 */
[----:B------:R-:W-:-:S07]  /*a380*/  MOV R100, R85 ;  /* 0x0000005500647202 */ /* 0x000fce0000000f00 */
[----:B------:R-:W-:Y:S05]  /*a390*/  WARPSYNC.COLLECTIVE R101, `(.L_x_15002) ;  /* 0x0000000065087348 */ /* 0x000fea0003c00000 */
[----:B------:R0:W1:Y:S02]  /*a3a0*/  SHFL.BFLY P1, R99, R100, R102, R105 ;  /* 0x0c00006664637389 */ /* 0x0000640000020069 */
[----:B01----:R-:W-:Y:S01]  /*a3b0*/  ENDCOLLECTIVE ;  /* 0x000000000000791b */ /* 0x003fe20003800000 */
.L_x_15002:
[----:B------:R-:W-:Y:S01]  /*a3c0*/  HFMA2.MMA R102, -RZ, RZ, 0, 9.5367431640625e-07 ;  /* 0x00000010ff667435 */ /* 0x000fe200000001ff */
[----:B------:R-:W-:-:S04]  /*a3d0*/  IMAD.MOV.U32 R98, RZ, RZ, R99 ;  /* 0x000000ffff627224 */ /* 0x000fc800078e0063 */
[----:B------:R-:W-:-:S05]  /*a3e0*/  FADD.FTZ R98, R85, R98 ;  /* 0x0000006255627221 */ /* 0x000fca0000010000 */
[----:B------:R-:W-:-:S07]  /*a3f0*/  MOV R100, R98 ;  /* 0x0000006200647202 */ /* 0x000fce0000000f00 */
[----:B------:R-:W-:Y:S05]  /*a400*/  WARPSYNC.COLLECTIVE R101, `(.L_x_15003) ;  /* 0x0000000065087348 */ /* 0x000fea0003c00000 */
[----:B------:R0:W1:Y:S02]  /*a410*/  SHFL.BFLY P1, R99, R100, R102, R105 ;  /* 0x0c00006664637389 */ /* 0x0000640000020069 */
[----:B01----:R-:W-:Y:S01]  /*a420*/  ENDCOLLECTIVE ;  /* 0x000000000000791b */ /* 0x003fe20003800000 */
.L_x_15003:
[----:B------:R-:W-:Y:S05]  /*a430*/  BRA `(.L_x_15004) ;  /* 0xfffffff000487947 */ /* 0x000fea000383ffff */
.L_x_15005:
        /* <DEDUP_REMOVED lines=12> */
.L_x_23553:


//--------------------- .text._ZN10layer_norm13ln_fwd_kernelINS_13Kernel_traitsI6__halfS2_fS2_fjLj768ELj1ELj4ELj1ELj16ENS_18Kernel_traits_baseILj768ES2_S2_fS2_fjLj128EEEEELb1ELb0ELb1ELb0EEEvNS_9FwdParamsE --------------------------
	.section	.text._ZN10layer_norm13ln_fwd_kernelINS_13Kernel_traitsI6__halfS2_fS2_fjLj768ELj1ELj4ELj1ELj16ENS_18Kernel_traits_baseILj768ES2_S2_fS2_fjLj128EEEEELb1ELb0ELb1ELb0EEEvNS_9FwdParamsE,"ax",@progbits
	.align	128
        .global         _ZN10layer_norm13ln_fwd_kernelINS_13Kernel_traitsI6__halfS2_fS2_fjLj768ELj1ELj4ELj1ELj16ENS_18Kernel_traits_baseILj768ES2_S2_fS2_fjLj128EEEEELb1ELb0ELb1ELb0EEEvNS_9FwdParamsE
        .type           _ZN10layer_norm13ln_fwd_kernelINS_13Kernel_traitsI6__halfS2_fS2_fjLj768ELj1ELj4ELj1ELj16ENS_18Kernel_traits_baseILj768ES2_S2_fS2_fjLj128EEEEELb1ELb0ELb1ELb0EEEvNS_9FwdParamsE,@function
        .size           _ZN10layer_norm13ln_fwd_kernelINS_13Kernel_traitsI6__halfS2_fS2_fjLj768ELj1ELj4ELj1ELj16ENS_18Kernel_traits_baseILj768ES2_S2_fS2_fjLj128EEEEELb1ELb0ELb1ELb0EEEvNS_9FwdParamsE,(.L_x_23554 - _ZN10layer_norm13ln_fwd_kernelINS_13Kernel_traitsI6__halfS2_fS2_fjLj768ELj1ELj4ELj1ELj16ENS_18Kernel_traits_baseILj768ES2_S2_fS2_fjLj128EEEEELb1ELb0ELb1ELb0EEEvNS_9FwdParamsE)
        .other          _ZN10layer_norm13ln_fwd_kernelINS_13Kernel_traitsI6__halfS2_fS2_fjLj768ELj1ELj4ELj1ELj16ENS_18Kernel_traits_baseILj768ES2_S2_fS2_fjLj128EEEEELb1ELb0ELb1ELb0EEEvNS_9FwdParamsE,@"STO_CUDA_ENTRY STV_DEFAULT"
_ZN10layer_norm13ln_fwd_kernelINS_13Kernel_traitsI6__halfS2_fS2_fjLj768ELj1ELj4ELj1ELj16ENS_18Kernel_traits_baseILj768ES2_S2_fS2_fjLj128EEEEELb1ELb0ELb1ELb0EEEvNS_9FwdParamsE:
.text._ZN10layer_norm13ln_fwd_kernelINS_13Kernel_traitsI6__halfS2_fS2_fjLj768ELj1ELj4ELj1ELj16ENS_18Kernel_traits_baseILj768ES2_S2_fS2_fjLj128EEEEELb1ELb0ELb1ELb0EEEvNS_9FwdParamsE:
        /* <DEDUP_REMOVED lines=22> */
[----:B------:R-:W-:-:S04]  /*0160*/  LEA.HI R0, R0, R15, RZ, 0x3 ;  /* 0x0000000f00007211 */ /* 0x000fc800078f18ff */
[----:B------:R-:W-:-:S04]  /*0170*/  LOP3.LUT R19, R13, 0x1f, RZ, 0x3c, !PT ;  /* 0x0000001f0d137812 */ /* 0x000fc800078e3cff */
[----:B------:R-:W-:Y:S01]  /*0180*/  LEA.HI.SX32 R19, R0, R19, 0x1d ;  /* 0x0000001300137211 */ /* 0x000fe200078feaff */
[----:B------:R-:W-:Y:S01]  /*0190*/  BSSY B0, `(.L_x_15006) ;  /* 0x000004f000007945 */ /* 0x000fe20003800000 */
[----:B------:R-:W-:Y:S02]  /*01a0*/  SHF.R.U32.HI R18, RZ, 0x5, R64 ;  /* 0x00000005ff127819 */ /* 0x000fe40000011640 */
[----:B------:R-:W-:Y:S02]  /*01b0*/  ISETP.GE.U32.AND P4, PT, R19, 0x40, PT ;  /* 0x000000401300780c */ /* 0x000fe40003f86070 */
[----:B------:R-:W-:Y:S02]  /*01c0*/  LEA R18, R11, R18, 0x2 ;  /* 0x000000120b127211 */ /* 0x000fe400078e10ff */
[----:B------:R-:W-:Y:S02]  /*01d0*/  P2R R65, PR, RZ, 0x10 ;  /* 0x00000010ff417803 */ /* 0x000fe40000000000 */
[----:B--2---:R-:W-:-:S02]  /*01e0*/  @P0 R2UR UR4, R2 ;  /* 0x00000000020402ca */ /* 0x004fc400000e0000 */
        /* <DEDUP_REMOVED lines=73> */
.L_x_15007:
[----:B------:R-:W-:Y:S05]  /*0680*/  BSYNC B0 ;  /* 0x0000000000007941 */ /* 0x000fea0003800000 */
.L_x_15006:
        /* <DEDUP_REMOVED lines=14> */
.L_x_15009:
[----:B------:R-:W-:Y:S05]  /*0770*/  BSYNC B0 ;  /* 0x0000000000007941 */ /* 0x000fea0003800000 */
.L_x_15008:
        /* <DEDUP_REMOVED lines=13> */
.L_x_15011:
[----:B------:R-:W-:Y:S05]  /*0850*/  BSYNC B0 ;  /* 0x0000000000007941 */ /* 0x000fea0003800000 */
.L_x_15010:
        /* <DEDUP_REMOVED lines=14> */
[----:B------:R-:W-:Y:S01]  /*0940*/  IMAD.HI.U32 R96, R112, -0x326172a9, RZ ;  /* 0xcd9e8d5770607827 */ /* 0x000fe200078e00ff */
[----:B------:R-:W-:Y:S01]  /*0950*/  ULDC UR9, c[0x0][0x2d8] ;  /* 0x0000b60000097ab9 */ /* 0x000fe20000000800 */
[----:B------:R-:W-:Y:S01]  /*0960*/  ULDC UR8, c[0x0][0x294] ;  /* 0x0000a50000087ab9 */ /* 0x000fe20000000800 */
[----:B------:R-:W-:Y:S01]  /*0970*/  ULDC.64 UR10, c[0x0][0x298] ;  /* 0x0000a600000a7ab9 */ /* 0x000fe20000000a00 */
[----:B------:R-:W-:Y:S01]  /*0980*/  IMAD R25, R44, -0x2daee0ad, RZ ;  /* 0xd2511f532c197824 */ /* 0x000fe200078e02ff */
[----:B------:R-:W-:Y:S01]  /*0990*/  LOP3.LUT R96, R96, UR28, R27, 0x96, !PT ;  /* 0x0000001c60607c12 */ /* 0x000fe2000f8e961b */
[----:B------:R-:W-:-:S04]  /*09a0*/  IMAD.WIDE.U32 R110, R110, -0x2daee0ad, RZ ;  /* 0xd2511f536e6e7825 */ /* 0x000fc800078e00ff */
        /* <DEDUP_REMOVED lines=46> */
.L_x_15246:
        /* <DEDUP_REMOVED lines=9> */
[----:B--2---:R-:W-:-:S03]  /*0d20*/  MOV R117, RZ ;  /* 0x000000ff00757202 */ /* 0x004fc60000000f00 */
        /* <DEDUP_REMOVED lines=41> */
.L_x_15018:
[----:B------:R-:W-:-:S07]  /*0fc0*/  MOV R62, R112 ;  /* 0x00000070003e7202 */ /* 0x000fce0000000f00 */
.L_x_15019:
[----:B------:R-:W-:Y:S05]  /*0fd0*/  BSYNC B3 ;  /* 0x0000000000037941 */ /* 0x000fea0003800000 */
.L_x_15017:
        /* <DEDUP_REMOVED lines=16> */
.L_x_15023:
[----:B------:R-:W-:Y:S05]  /*10e0*/  BSYNC B4 ;  /* 0x0000000000047941 */ /* 0x000fea0003800000 */
.L_x_15022:
        /* <DEDUP_REMOVED lines=44> */
.L_x_15021:
[----:B------:R-:W-:Y:S05]  /*13b0*/  BSYNC B3 ;  /* 0x0000000000037941 */ /* 0x000fea0003800000 */
.L_x_15020:
[----:B------:R-:W-:Y:S01]  /*13c0*/  I2FP.F32.U32 R36, R62 ;  /* 0x0000003e00247245 */ /* 0x000fe20000201000 */
[----:B-----5:R-:W-:Y:S02]  /*13d0*/  HADD2.F32 R37, -RZ, R28.H0_H0 ;  /* 0x2000001cff257230 */ /* 0x020fe40000004100 */
[----:B------:R-:W-:-:S03]  /*13e0*/  IMAD.MOV.U32 R39, RZ, RZ, 0x2f800000 ;  /* 0x2f800000ff277424 */ /* 0x000fc600078e00ff */
[----:B------:R-:W-:Y:S01]  /*13f0*/  FMUL.FTZ R37, R37, UR11 ;  /* 0x0000000b25257c20 */ /* 0x000fe20008410000 */
[----:B------:R-:W-:-:S03]  /*1400*/  FFMA.FTZ R36, R36, R39, 1.1641532182693481445e-10 ;  /* 0x2f00000024247423 */ /* 0x000fc60000010027 */
[----:B------:R-:W-:Y:S02]  /*1410*/  FMUL.FTZ R37, R37, UR10 ;  /* 0x0000000a25257c20 */ /* 0x000fe40008410000 */
[----:B------:R-:W-:-:S04]  /*1420*/  FSETP.GTU.FTZ.AND P5, PT, R36, UR8, PT ;  /* 0x0000000824007c0b */ /* 0x000fc8000bfbc000 */
[----:B------:R-:W-:Y:S02]  /*1430*/  FSEL R36, R37, RZ, !P5 ;  /* 0x000000ff25247208 */ /* 0x000fe40006800000 */
[----:B------:R-:W-:-:S03]  /*1440*/  SEL R98, RZ, 0x1, P5 ;  /* 0x00000001ff627807 */ /* 0x000fc60002800000 */
[----:B------:R-:W-:-:S07]  /*1450*/  @P3 FADD.FTZ R36, R24, R36 ;  /* 0x0000002418243221 */ /* 0x000fce0000010000 */
.L_x_15016:
[----:B------:R-:W-:Y:S05]  /*1460*/  BSYNC B2 ;  /* 0x0000000000027941 */ /* 0x000fea0003800000 */
.L_x_15015:
        /* <DEDUP_REMOVED lines=18> */
.L_x_15027:
[----:B------:R-:W-:-:S07]  /*1590*/  IMAD.MOV.U32 R37, RZ, RZ, R112 ;  /* 0x000000ffff257224 */ /* 0x000fce00078e0070 */
.L_x_15028:
[----:B------:R-:W-:Y:S05]  /*15a0*/  BSYNC B3 ;  /* 0x0000000000037941 */ /* 0x000fea0003800000 */
.L_x_15026:
        /* <DEDUP_REMOVED lines=16> */
.L_x_15032:
[----:B------:R-:W-:Y:S05]  /*16b0*/  BSYNC B4 ;  /* 0x0000000000047941 */ /* 0x000fea0003800000 */
.L_x_15031:
        /* <DEDUP_REMOVED lines=44> */
.L_x_15030:
[----:B------:R-:W-:Y:S05]  /*1980*/  BSYNC B3 ;  /* 0x0000000000037941 */ /* 0x000fea0003800000 */
.L_x_15029:
[----:B------:R-:W-:Y:S01]  /*1990*/  HFMA2.MMA R40, -RZ, RZ, 0.1171875, 0 ;  /* 0x2f800000ff287435 */ /* 0x000fe200000001ff */
[----:B------:R-:W-:Y:S01]  /*19a0*/  I2FP.F32.U32 R37, R37 ;  /* 0x0000002500257245 */ /* 0x000fe20000201000 */
[----:B-----5:R-:W-:-:S05]  /*19b0*/  HADD2.F32 R38, -RZ, R28.H1_H1 ;  /* 0x3000001cff267230 */ /* 0x020fca0000004100 */
[----:B------:R-:W-:-:S03]  /*19c0*/  FMUL.FTZ R38, R38, UR11 ;  /* 0x0000000b26267c20 */ /* 0x000fc60008410000 */
[----:B------:R-:W-:Y:S01]  /*19d0*/  FFMA.FTZ R37, R37, R40, 1.1641532182693481445e-10 ;  /* 0x2f00000025257423 */ /* 0x000fe20000010028 */
[----:B------:R-:W-:-:S04]  /*19e0*/  FMUL.FTZ R38, R38, UR10 ;  /* 0x0000000a26267c20 */ /* 0x000fc80008410000 */
[----:B------:R-:W-:-:S04]  /*19f0*/  FSETP.GTU.FTZ.AND P5, PT, R37, UR8, PT ;  /* 0x0000000825007c0b */ /* 0x000fc8000bfbc000 */
[----:B------:R-:W-:Y:S02]  /*1a00*/  FSEL R37, R38, RZ, !P5 ;  /* 0x000000ff26257208 */ /* 0x000fe40006800000 */
[----:B------:R-:W-:-:S03]  /*1a10*/  SEL R99, RZ, 0x1, P5 ;  /* 0x00000001ff637807 */ /* 0x000fc60002800000 */
[----:B------:R-:W-:-:S07]  /*1a20*/  @P3 FADD.FTZ R37, R25, R37 ;  /* 0x0000002519253221 */ /* 0x000fce0000010000 */
.L_x_15025:
[----:B------:R-:W-:Y:S05]  /*1a30*/  BSYNC B2 ;  /* 0x0000000000027941 */ /* 0x000fea0003800000 */
.L_x_15024:
        /* <DEDUP_REMOVED lines=18> */
.L_x_15036:
[----:B------:R-:W-:-:S07]  /*1b60*/  MOV R100, R112 ;  /* 0x0000007000647202 */ /* 0x000fce0000000f00 */
.L_x_15037:
[----:B------:R-:W-:Y:S05]  /*1b70*/  BSYNC B3 ;  /* 0x0000000000037941 */ /* 0x000fea0003800000 */
.L_x_15035:
        /* <DEDUP_REMOVED lines=16> */
.L_x_15041:
[----:B------:R-:W-:Y:S05]  /*1c80*/  BSYNC B4 ;  /* 0x0000000000047941 */ /* 0x000fea0003800000 */
.L_x_15040:
        /* <DEDUP_REMOVED lines=44> */
.L_x_15039:
[----:B------:R-:W-:Y:S05]  /*1f50*/  BSYNC B3 ;  /* 0x0000000000037941 */ /* 0x000fea0003800000 */
.L_x_15038:
        /* <DEDUP_REMOVED lines=10> */
.L_x_15034:
[----:B------:R-:W-:Y:S05]  /*2000*/  BSYNC B2 ;  /* 0x0000000000027941 */ /* 0x000fea0003800000 */
.L_x_15033:
        /* <DEDUP_REMOVED lines=18> */
.L_x_15045:
[----:B------:R-:W-:-:S07]  /*2130*/  IMAD.MOV.U32 R39, RZ, RZ, R112 ;  /* 0x000000ffff277224 */ /* 0x000fce00078e0070 */
.L_x_15046:
[----:B------:R-:W-:Y:S05]  /*2140*/  BSYNC B3 ;  /* 0x0000000000037941 */ /* 0x000fea0003800000 */
.L_x_15044:
        /* <DEDUP_REMOVED lines=16> */
.L_x_15050:
[----:B------:R-:W-:Y:S05]  /*2250*/  BSYNC B4 ;  /* 0x0000000000047941 */ /* 0x000fea0003800000 */
.L_x_15049:
        /* <DEDUP_REMOVED lines=44> */
.L_x_15048:
[----:B------:R-:W-:Y:S05]  /*2520*/  BSYNC B3 ;  /* 0x0000000000037941 */ /* 0x000fea0003800000 */
.L_x_15047:
        /* <DEDUP_REMOVED lines=10> */
.L_x_15043:
[----:B------:R-:W-:Y:S05]  /*25d0*/  BSYNC B2 ;  /* 0x0000000000027941 */ /* 0x000fea0003800000 */
.L_x_15042:
        /* <DEDUP_REMOVED lines=18> */
.L_x_15054:
[----:B------:R-:W-:-:S07]  /*2700*/  MOV R102, R112 ;  /* 0x0000007000667202 */ /* 0x000fce0000000f00 */
.L_x_15055:
[----:B------:R-:W-:Y:S05]  /*2710*/  BSYNC B3 ;  /* 0x0000000000037941 */ /* 0x000fea0003800000 */
.L_x_15053:
        /* <DEDUP_REMOVED lines=16> */
.L_x_15059:
[----:B------:R-:W-:Y:S05]  /*2820*/  BSYNC B4 ;  /* 0x0000000000047941 */ /* 0x000fea0003800000 */
.L_x_15058:
        /* <DEDUP_REMOVED lines=44> */
.L_x_15057:
[----:B------:R-:W-:Y:S05]  /*2af0*/  BSYNC B3 ;  /* 0x0000000000037941 */ /* 0x000fea0003800000 */
.L_x_15056:
[----:B------:R-:W-:Y:S01]  /*2b00*/  I2FP.F32.U32 R40, R102 ;  /* 0x0000006600287245 */ /* 0x000fe20000201000 */
[----:B------:R-:W-:Y:S02]  /*2b10*/  HADD2.F32 R41, -RZ, R30.H0_H0 ;  /* 0x2000001eff297230 */ /* 0x000fe40000004100 */
        /* <DEDUP_REMOVED lines=8> */
.L_x_15052:
[----:B------:R-:W-:Y:S05]  /*2ba0*/  BSYNC B2 ;  /* 0x0000000000027941 */ /* 0x000fea0003800000 */
.L_x_15051:
        /* <DEDUP_REMOVED lines=18> */
.L_x_15063:
[----:B------:R-:W-:-:S07]  /*2cd0*/  IMAD.MOV.U32 R41, RZ, RZ, R112 ;  /* 0x000000ffff297224 */ /* 0x000fce00078e0070 */
.L_x_15064:
[----:B------:R-:W-:Y:S05]  /*2ce0*/  BSYNC B3 ;  /* 0x0000000000037941 */ /* 0x000fea0003800000 */
.L_x_15062:
        /* <DEDUP_REMOVED lines=16> */
.L_x_15068:
[----:B------:R-:W-:Y:S05]  /*2df0*/  BSYNC B4 ;  /* 0x0000000000047941 */ /* 0x000fea0003800000 */
.L_x_15067:
        /* <DEDUP_REMOVED lines=44> */
.L_x_15066:
[----:B------:R-:W-:Y:S05]  /*30c0*/  BSYNC B3 ;  /* 0x0000000000037941 */ /* 0x000fea0003800000 */
.L_x_15065:
[----:B------:R-:W-:Y:S01]  /*30d0*/  HFMA2.MMA R62, -RZ, RZ, 0.1171875, 0 ;  /* 0x2f800000ff3e7435 */ /* 0x000fe200000001ff */
[----:B------:R-:W-:Y:S01]  /*30e0*/  I2FP.F32.U32 R41, R41 ;  /* 0x0000002900297245 */ /* 0x000fe20000201000 */
[----:B------:R-:W-:-:S05]  /*30f0*/  HADD2.F32 R42, -RZ, R30.H1_H1 ;  /* 0x3000001eff2a7230 */ /* 0x000fca0000004100 */
[----:B------:R-:W-:-:S03]  /*3100*/  FMUL.FTZ R42, R42, UR11 ;  /* 0x0000000b2a2a7c20 */ /* 0x000fc60008410000 */
[----:B------:R-:W-:Y:S01]  /*3110*/  FFMA.FTZ R41, R41, R62, 1.1641532182693481445e-10 ;  /* 0x2f00000029297423 */ /* 0x000fe2000001003e */
[----:B------:R-:W-:-:S04]  /*3120*/  FMUL.FTZ R42, R42, UR10 ;  /* 0x0000000a2a2a7c20 */ /* 0x000fc80008410000 */
[----:B------:R-:W-:-:S04]  /*3130*/  FSETP.GTU.FTZ.AND P5, PT, R41, UR8, PT ;  /* 0x0000000829007c0b */ /* 0x000fc8000bfbc000 */
[----:B------:R-:W-:Y:S02]  /*3140*/  FSEL R41, R42, RZ, !P5 ;  /* 0x000000ff2a297208 */ /* 0x000fe40006800000 */
[----:B------:R-:W-:-:S03]  /*3150*/  SEL R103, RZ, 0x1, P5 ;  /* 0x00000001ff677807 */ /* 0x000fc60002800000 */
[----:B------:R-:W-:-:S07]  /*3160*/  @P3 FADD.FTZ R41, R33, R41 ;  /* 0x0000002921293221 */ /* 0x000fce0000010000 */
.L_x_15061:
[----:B------:R-:W-:Y:S05]  /*3170*/  BSYNC B2 ;  /* 0x0000000000027941 */ /* 0x000fea0003800000 */
.L_x_15060:
        /* <DEDUP_REMOVED lines=18> */
.L_x_15072:
[----:B------:R-:W-:-:S07]  /*32a0*/  MOV R104, R112 ;  /* 0x0000007000687202 */ /* 0x000fce0000000f00 */
.L_x_15073:
[----:B------:R-:W-:Y:S05]  /*32b0*/  BSYNC B3 ;  /* 0x0000000000037941 */ /* 0x000fea0003800000 */
.L_x_15071:
        /* <DEDUP_REMOVED lines=16> */
.L_x_15077:
[----:B------:R-:W-:Y:S05]  /*33c0*/  BSYNC B4 ;  /* 0x0000000000047941 */ /* 0x000fea0003800000 */
.L_x_15076:
        /* <DEDUP_REMOVED lines=44> */
.L_x_15075:
[----:B------:R-:W-:Y:S05]  /*3690*/  BSYNC B3 ;  /* 0x0000000000037941 */ /* 0x000fea0003800000 */
.L_x_15074:
        /* <DEDUP_REMOVED lines=10> */
.L_x_15070:
[----:B------:R-:W-:Y:S05]  /*3740*/  BSYNC B2 ;  /* 0x0000000000027941 */ /* 0x000fea0003800000 */
.L_x_15069:
        /* <DEDUP_REMOVED lines=18> */
.L_x_15081:
[----:B------:R-:W-:-:S07]  /*3870*/  IMAD.MOV.U32 R43, RZ, RZ, R112 ;  /* 0x000000ffff2b7224 */ /* 0x000fce00078e0070 */
.L_x_15082:
[----:B------:R-:W-:Y:S05]  /*3880*/  BSYNC B3 ;  /* 0x0000000000037941 */ /* 0x000fea0003800000 */
.L_x_15080:
        /* <DEDUP_REMOVED lines=16> */
.L_x_15086:
[----:B------:R-:W-:Y:S05]  /*3990*/  BSYNC B4 ;  /* 0x0000000000047941 */ /* 0x000fea0003800000 */
.L_x_15085:
        /* <DEDUP_REMOVED lines=44> */
.L_x_15084:
[----:B------:R-:W-:Y:S05]  /*3c60*/  BSYNC B3 ;  /* 0x0000000000037941 */ /* 0x000fea0003800000 */
.L_x_15083:
        /* <DEDUP_REMOVED lines=10> */
.L_x_15079:
[----:B------:R-:W-:Y:S05]  /*3d10*/  BSYNC B2 ;  /* 0x0000000000027941 */ /* 0x000fea0003800000 */
.L_x_15078:
        /* <DEDUP_REMOVED lines=26> */
.L_x_15088:
[----:B------:R-:W-:Y:S05]  /*3ec0*/  BSYNC B2 ;  /* 0x0000000000027941 */ /* 0x000fea0003800000 */
.L_x_15087:
[----:B------:R-:W-:Y:S01]  /*3ed0*/  IADD3 R118, R118, 0x20, RZ ;  /* 0x0000002076767810 */ /* 0x000fe20007ffe0ff */
[----:B------:R-:W-:-:S07]  /*3ee0*/  VIADD R117, R117, 0x20 ;  /* 0x0000002075757836 */ /* 0x000fce0000000000 */
.L_x_15014:
[----:B------:R-:W-:Y:S05]  /*3ef0*/  BSYNC B1 ;  /* 0x0000000000017941 */ /* 0x000fea0003800000 */
.L_x_15013:
        /* <DEDUP_REMOVED lines=32> */
.L_x_15094:
[----:B------:R-:W-:-:S07]  /*4100*/  IMAD.MOV.U32 R62, RZ, RZ, R112 ;  /* 0x000000ffff3e7224 */ /* 0x000fce00078e0070 */
.L_x_15095:
[----:B------:R-:W-:Y:S05]  /*4110*/  BSYNC B3 ;  /* 0x0000000000037941 */ /* 0x000fea0003800000 */
.L_x_15093:
        /* <DEDUP_REMOVED lines=16> */
.L_x_15099:
[----:B------:R-:W-:Y:S05]  /*4220*/  BSYNC B4 ;  /* 0x0000000000047941 */ /* 0x000fea0003800000 */
.L_x_15098:
        /* <DEDUP_REMOVED lines=44> */
.L_x_15097:
[----:B------:R-:W-:Y:S05]  /*44f0*/  BSYNC B3 ;  /* 0x0000000000037941 */ /* 0x000fea0003800000 */
.L_x_15096:
[----:B------:R-:W-:Y:S01]  /*4500*/  HFMA2.MMA R45, -RZ, RZ, 0.1171875, 0 ;  /* 0x2f800000ff2d7435 */ /* 0x000fe200000001ff */
[----:B------:R-:W-:Y:S01]  /*4510*/  I2FP.F32.U32 R44, R62 ;  /* 0x0000003e002c7245 */ /* 0x000fe20000201000 */
[----:B-----5:R-:W-:-:S05]  /*4520*/  HADD2.F32 R46, -RZ, R28.H0_H0 ;  /* 0x2000001cff2e7230 */ /* 0x020fca0000004100 */
[----:B------:R-:W-:-:S03]  /*4530*/  FMUL.FTZ R46, R46, UR11 ;  /* 0x0000000b2e2e7c20 */ /* 0x000fc60008410000 */
[----:B------:R-:W-:Y:S01]  /*4540*/  FFMA.FTZ R44, R44, R45, 1.1641532182693481445e-10 ;  /* 0x2f0000002c2c7423 */ /* 0x000fe2000001002d */
[----:B------:R-:W-:-:S04]  /*4550*/  FMUL.FTZ R46, R46, UR10 ;  /* 0x0000000a2e2e7c20 */ /* 0x000fc80008410000 */
[----:B------:R-:W-:-:S04]  /*4560*/  FSETP.GTU.FTZ.AND P5, PT, R44, UR8, PT ;  /* 0x000000082c007c0b */ /* 0x000fc8000bfbc000 */
[----:B------:R-:W-:Y:S02]  /*4570*/  FSEL R44, R46, RZ, !P5 ;  /* 0x000000ff2e2c7208 */ /* 0x000fe40006800000 */
[----:B------:R-:W-:-:S03]  /*4580*/  SEL R98, RZ, 0x1, P5 ;  /* 0x00000001ff627807 */ /* 0x000fc60002800000 */
[----:B------:R-:W-:-:S07]  /*4590*/  @P3 FADD.FTZ R44, R24, R44 ;  /* 0x0000002c182c3221 */ /* 0x000fce0000010000 */
.L_x_15092:
[----:B------:R-:W-:Y:S05]  /*45a0*/  BSYNC B2 ;  /* 0x0000000000027941 */ /* 0x000fea0003800000 */
.L_x_15091:
        /* <DEDUP_REMOVED lines=18> */
.L_x_15103:
[----:B------:R-:W-:-:S07]  /*46d0*/  MOV R45, R112 ;  /* 0x00000070002d7202 */ /* 0x000fce0000000f00 */
.L_x_15104:
[----:B------:R-:W-:Y:S05]  /*46e0*/  BSYNC B3 ;  /* 0x0000000000037941 */ /* 0x000fea0003800000 */
.L_x_15102:
        /* <DEDUP_REMOVED lines=16> */
.L_x_15108:
[----:B------:R-:W-:Y:S05]  /*47f0*/  BSYNC B4 ;  /* 0x0000000000047941 */ /* 0x000fea0003800000 */
.L_x_15107:
        /* <DEDUP_REMOVED lines=44> */
.L_x_15106:
[----:B------:R-:W-:Y:S05]  /*4ac0*/  BSYNC B3 ;  /* 0x0000000000037941 */ /* 0x000fea0003800000 */
.L_x_15105:
[----:B------:R-:W-:Y:S01]  /*4ad0*/  I2FP.F32.U32 R45, R45 ;  /* 0x0000002d002d7245 */ /* 0x000fe20000201000 */
[----:B-----5:R-:W-:Y:S02]  /*4ae0*/  HADD2.F32 R48, -RZ, R28.H1_H1 ;  /* 0x3000001cff307230 */ /* 0x020fe40000004100 */
        /* <DEDUP_REMOVED lines=8> */
.L_x_15101:
[----:B------:R-:W-:Y:S05]  /*4b70*/  BSYNC B2 ;  /* 0x0000000000027941 */ /* 0x000fea0003800000 */
.L_x_15100:
        /* <DEDUP_REMOVED lines=18> */
.L_x_15112:
[----:B------:R-:W-:-:S07]  /*4ca0*/  IMAD.MOV.U32 R100, RZ, RZ, R112 ;  /* 0x000000ffff647224 */ /* 0x000fce00078e0070 */
.L_x_15113:
[----:B------:R-:W-:Y:S05]  /*4cb0*/  BSYNC B3 ;  /* 0x0000000000037941 */ /* 0x000fea0003800000 */
.L_x_15111:
        /* <DEDUP_REMOVED lines=16> */
.L_x_15117:
[----:B------:R-:W-:Y:S05]  /*4dc0*/  BSYNC B4 ;  /* 0x0000000000047941 */ /* 0x000fea0003800000 */
.L_x_15116:
        /* <DEDUP_REMOVED lines=44> */
.L_x_15115:
[----:B------:R-:W-:Y:S05]  /*5090*/  BSYNC B3 ;  /* 0x0000000000037941 */ /* 0x000fea0003800000 */
.L_x_15114:
        /* <DEDUP_REMOVED lines=10> */
.L_x_15110:
[----:B------:R-:W-:Y:S05]  /*5140*/  BSYNC B2 ;  /* 0x0000000000027941 */ /* 0x000fea0003800000 */
.L_x_15109:
        /* <DEDUP_REMOVED lines=18> */
.L_x_15121:
[----:B------:R-:W-:-:S07]  /*5270*/  MOV R47, R112 ;  /* 0x00000070002f7202 */ /* 0x000fce0000000f00 */
.L_x_15122:
[----:B------:R-:W-:Y:S05]  /*5280*/  BSYNC B3 ;  /* 0x0000000000037941 */ /* 0x000fea0003800000 */
.L_x_15120:
        /* <DEDUP_REMOVED lines=16> */
.L_x_15126:
[----:B------:R-:W-:Y:S05]  /*5390*/  BSYNC B4 ;  /* 0x0000000000047941 */ /* 0x000fea0003800000 */
.L_x_15125:
        /* <DEDUP_REMOVED lines=44> */
.L_x_15124:
[----:B------:R-:W-:Y:S05]  /*5660*/  BSYNC B3 ;  /* 0x0000000000037941 */ /* 0x000fea0003800000 */
.L_x_15123:
        /* <DEDUP_REMOVED lines=10> */
.L_x_15119:
[----:B------:R-:W-:Y:S05]  /*5710*/  BSYNC B2 ;  /* 0x0000000000027941 */ /* 0x000fea0003800000 */
.L_x_15118:
        /* <DEDUP_REMOVED lines=18> */
.L_x_15130:
[----:B------:R-:W-:-:S07]  /*5840*/  IMAD.MOV.U32 R102, RZ, RZ, R112 ;  /* 0x000000ffff667224 */ /* 0x000fce00078e0070 */
.L_x_15131:
[----:B------:R-:W-:Y:S05]  /*5850*/  BSYNC B3 ;  /* 0x0000000000037941 */ /* 0x000fea0003800000 */
.L_x_15129:
        /* <DEDUP_REMOVED lines=16> */
.L_x_15135:
[----:B------:R-:W-:Y:S05]  /*5960*/  BSYNC B4 ;  /* 0x0000000000047941 */ /* 0x000fea0003800000 */
.L_x_15134:
        /* <DEDUP_REMOVED lines=44> */
.L_x_15133:
[----:B------:R-:W-:Y:S05]  /*5c30*/  BSYNC B3 ;  /* 0x0000000000037941 */ /* 0x000fea0003800000 */
.L_x_15132:
[----:B------:R-:W-:Y:S01]  /*5c40*/  HFMA2.MMA R49, -RZ, RZ, 0.1171875, 0 ;  /* 0x2f800000ff317435 */ /* 0x000fe200000001ff */
[----:B------:R-:W-:Y:S01]  /*5c50*/  I2FP.F32.U32 R48, R102 ;  /* 0x0000006600307245 */ /* 0x000fe20000201000 */
[----:B------:R-:W-:-:S05]  /*5c60*/  HADD2.F32 R51, -RZ, R30.H0_H0 ;  /* 0x2000001eff337230 */ /* 0x000fca0000004100 */
[----:B------:R-:W-:-:S03]  /*5c70*/  FMUL.FTZ R51, R51, UR11 ;  /* 0x0000000b33337c20 */ /* 0x000fc60008410000 */
[----:B------:R-:W-:Y:S01]  /*5c80*/  FFMA.FTZ R48, R48, R49, 1.1641532182693481445e-10 ;  /* 0x2f00000030307423 */ /* 0x000fe20000010031 */
[----:B------:R-:W-:-:S04]  /*5c90*/  FMUL.FTZ R51, R51, UR10 ;  /* 0x0000000a33337c20 */ /* 0x000fc80008410000 */
[----:B------:R-:W-:-:S04]  /*5ca0*/  FSETP.GTU.FTZ.AND P5, PT, R48, UR8, PT ;  /* 0x0000000830007c0b */ /* 0x000fc8000bfbc000 */
[----:B------:R-:W-:Y:S02]  /*5cb0*/  FSEL R48, R51, RZ, !P5 ;  /* 0x000000ff33307208 */ /* 0x000fe40006800000 */
[----:B------:R-:W-:-:S03]  /*5cc0*/  SEL R102, RZ, 0x1, P5 ;  /* 0x00000001ff667807 */ /* 0x000fc60002800000 */
[----:B------:R-:W-:-:S07]  /*5cd0*/  @P3 FADD.FTZ R48, R32, R48 ;  /* 0x0000003020303221 */ /* 0x000fce0000010000 */
.L_x_15128:
[----:B------:R-:W-:Y:S05]  /*5ce0*/  BSYNC B2 ;  /* 0x0000000000027941 */ /* 0x000fea0003800000 */
.L_x_15127:
        /* <DEDUP_REMOVED lines=18> */
.L_x_15139:
[----:B------:R-:W-:-:S07]  /*5e10*/  MOV R49, R112 ;  /* 0x0000007000317202 */ /* 0x000fce0000000f00 */
.L_x_15140:
[----:B------:R-:W-:Y:S05]  /*5e20*/  BSYNC B3 ;  /* 0x0000000000037941 */ /* 0x000fea0003800000 */
.L_x_15138:
        /* <DEDUP_REMOVED lines=16> */
.L_x_15144:
[----:B------:R-:W-:Y:S05]  /*5f30*/  BSYNC B4 ;  /* 0x0000000000047941 */ /* 0x000fea0003800000 */
.L_x_15143:
        /* <DEDUP_REMOVED lines=44> */
.L_x_15142:
[----:B------:R-:W-:Y:S05]  /*6200*/  BSYNC B3 ;  /* 0x0000000000037941 */ /* 0x000fea0003800000 */
.L_x_15141:
[----:B------:R-:W-:Y:S01]  /*6210*/  I2FP.F32.U32 R49, R49 ;  /* 0x0000003100317245 */ /* 0x000fe20000201000 */
[----:B------:R-:W-:Y:S02]  /*6220*/  HADD2.F32 R62, -RZ, R30.H1_H1 ;  /* 0x3000001eff3e7230 */ /* 0x000fe40000004100 */
        /* <DEDUP_REMOVED lines=8> */
.L_x_15137:
[----:B------:R-:W-:Y:S05]  /*62b0*/  BSYNC B2 ;  /* 0x0000000000027941 */ /* 0x000fea0003800000 */
.L_x_15136:
        /* <DEDUP_REMOVED lines=18> */
.L_x_15148:
[----:B------:R-:W-:-:S07]  /*63e0*/  IMAD.MOV.U32 R104, RZ, RZ, R112 ;  /* 0x000000ffff687224 */ /* 0x000fce00078e0070 */
.L_x_15149:
[----:B------:R-:W-:Y:S05]  /*63f0*/  BSYNC B3 ;  /* 0x0000000000037941 */ /* 0x000fea0003800000 */
.L_x_15147:
        /* <DEDUP_REMOVED lines=16> */
.L_x_15153:
[----:B------:R-:W-:Y:S05]  /*6500*/  BSYNC B4 ;  /* 0x0000000000047941 */ /* 0x000fea0003800000 */
.L_x_15152:
        /* <DEDUP_REMOVED lines=44> */
.L_x_15151:
[----:B------:R-:W-:Y:S05]  /*67d0*/  BSYNC B3 ;  /* 0x0000000000037941 */ /* 0x000fea0003800000 */
.L_x_15150:
        /* <DEDUP_REMOVED lines=10> */
.L_x_15146:
[----:B------:R-:W-:Y:S05]  /*6880*/  BSYNC B2 ;  /* 0x0000000000027941 */ /* 0x000fea0003800000 */
.L_x_15145:
        /* <DEDUP_REMOVED lines=18> */
.L_x_15157:
[----:B------:R-:W-:-:S07]  /*69b0*/  MOV R51, R112 ;  /* 0x0000007000337202 */ /* 0x000fce0000000f00 */
.L_x_15158:
[----:B------:R-:W-:Y:S05]  /*69c0*/  BSYNC B3 ;  /* 0x0000000000037941 */ /* 0x000fea0003800000 */
.L_x_15156:
        /* <DEDUP_REMOVED lines=16> */
.L_x_15162:
[----:B------:R-:W-:Y:S05]  /*6ad0*/  BSYNC B4 ;  /* 0x0000000000047941 */ /* 0x000fea0003800000 */
.L_x_15161:
        /* <DEDUP_REMOVED lines=44> */
.L_x_15160:
[----:B------:R-:W-:Y:S05]  /*6da0*/  BSYNC B3 ;  /* 0x0000000000037941 */ /* 0x000fea0003800000 */
.L_x_15159:
        /* <DEDUP_REMOVED lines=10> */
.L_x_15155:
[----:B------:R-:W-:Y:S05]  /*6e50*/  BSYNC B2 ;  /* 0x0000000000027941 */ /* 0x000fea0003800000 */
.L_x_15154:
        /* <DEDUP_REMOVED lines=26> */
.L_x_15164:
[----:B------:R-:W-:Y:S05]  /*7000*/  BSYNC B2 ;  /* 0x0000000000027941 */ /* 0x000fea0003800000 */
.L_x_15163:
[----:B------:R-:W-:Y:S01]  /*7010*/  VIADD R118, R118, 0x20 ;  /* 0x0000002076767836 */ /* 0x000fe20000000000 */
[----:B------:R-:W-:-:S07]  /*7020*/  IADD3 R117, R117, 0x20, RZ ;  /* 0x0000002075757810 */ /* 0x000fce0007ffe0ff */
.L_x_15090:
[----:B------:R-:W-:Y:S05]  /*7030*/  BSYNC B1 ;  /* 0x0000000000017941 */ /* 0x000fea0003800000 */
.L_x_15089:
        /* <DEDUP_REMOVED lines=31> */
.L_x_15170:
[----:B------:R-:W-:-:S07]  /*7230*/  MOV R62, R112 ;  /* 0x00000070003e7202 */ /* 0x000fce0000000f00 */
.L_x_15171:
[----:B------:R-:W-:Y:S05]  /*7240*/  BSYNC B3 ;  /* 0x0000000000037941 */ /* 0x000fea0003800000 */
.L_x_15169:
        /* <DEDUP_REMOVED lines=16> */
.L_x_15175:
[----:B------:R-:W-:Y:S05]  /*7350*/  BSYNC B4 ;  /* 0x0000000000047941 */ /* 0x000fea0003800000 */
.L_x_15174:
        /* <DEDUP_REMOVED lines=44> */
.L_x_15173:
[----:B------:R-:W-:Y:S05]  /*7620*/  BSYNC B3 ;  /* 0x0000000000037941 */ /* 0x000fea0003800000 */
.L_x_15172:
        /* <DEDUP_REMOVED lines=10> */
.L_x_15168:
[----:B------:R-:W-:Y:S05]  /*76d0*/  BSYNC B2 ;  /* 0x0000000000027941 */ /* 0x000fea0003800000 */
.L_x_15167:
        /* <DEDUP_REMOVED lines=18> */
.L_x_15179:
[----:B------:R-:W-:-:S07]  /*7800*/  IMAD.MOV.U32 R53, RZ, RZ, R112 ;  /* 0x000000ffff357224 */ /* 0x000fce00078e0070 */
.L_x_15180:
[----:B------:R-:W-:Y:S05]  /*7810*/  BSYNC B3 ;  /* 0x0000000000037941 */ /* 0x000fea0003800000 */
.L_x_15178:
        /* <DEDUP_REMOVED lines=16> */
.L_x_15184:
[----:B------:R-:W-:Y:S05]  /*7920*/  BSYNC B4 ;  /* 0x0000000000047941 */ /* 0x000fea0003800000 */
.L_x_15183:
        /* <DEDUP_REMOVED lines=44> */
.L_x_15182:
[----:B------:R-:W-:Y:S05]  /*7bf0*/  BSYNC B3 ;  /* 0x0000000000037941 */ /* 0x000fea0003800000 */
.L_x_15181:
        /* <DEDUP_REMOVED lines=10> */
.L_x_15177:
[----:B------:R-:W-:Y:S05]  /*7ca0*/  BSYNC B2 ;  /* 0x0000000000027941 */ /* 0x000fea0003800000 */
.L_x_15176:
        /* <DEDUP_REMOVED lines=18> */
.L_x_15188:
[----:B------:R-:W-:-:S07]  /*7dd0*/  MOV R100, R112 ;  /* 0x0000007000647202 */ /* 0x000fce0000000f00 */
.L_x_15189:
[----:B------:R-:W-:Y:S05]  /*7de0*/  BSYNC B3 ;  /* 0x0000000000037941 */ /* 0x000fea0003800000 */
.L_x_15187:
        /* <DEDUP_REMOVED lines=16> */
.L_x_15193:
[----:B------:R-:W-:Y:S05]  /*7ef0*/  BSYNC B4 ;  /* 0x0000000000047941 */ /* 0x000fea0003800000 */
.L_x_15192:
        /* <DEDUP_REMOVED lines=44> */
.L_x_15191:
[----:B------:R-:W-:Y:S05]  /*81c0*/  BSYNC B3 ;  /* 0x0000000000037941 */ /* 0x000fea0003800000 */
.L_x_15190:
        /* <DEDUP_REMOVED lines=10> */
.L_x_15186:
[----:B------:R-:W-:Y:S05]  /*8270*/  BSYNC B2 ;  /* 0x0000000000027941 */ /* 0x000fea0003800000 */
.L_x_15185:
        /* <DEDUP_REMOVED lines=18> */
.L_x_15197:
[----:B------:R-:W-:-:S07]  /*83a0*/  IMAD.MOV.U32 R55, RZ, RZ, R112 ;  /* 0x000000ffff377224 */ /* 0x000fce00078e0070 */
.L_x_15198:
[----:B------:R-:W-:Y:S05]  /*83b0*/  BSYNC B3 ;  /* 0x0000000000037941 */ /* 0x000fea0003800000 */
.L_x_15196:
        /* <DEDUP_REMOVED lines=16> */
.L_x_15202:
[----:B------:R-:W-:Y:S05]  /*84c0*/  BSYNC B4 ;  /* 0x0000000000047941 */ /* 0x000fea0003800000 */
.L_x_15201:
        /* <DEDUP_REMOVED lines=44> */
.L_x_15200:
[----:B------:R-:W-:Y:S05]  /*8790*/  BSYNC B3 ;  /* 0x0000000000037941 */ /* 0x000fea0003800000 */
.L_x_15199:
        /* <DEDUP_REMOVED lines=10> */
.L_x_15195:
[----:B------:R-:W-:Y:S05]  /*8840*/  BSYNC B2 ;  /* 0x0000000000027941 */ /* 0x000fea0003800000 */
.L_x_15194:
        /* <DEDUP_REMOVED lines=18> */
.L_x_15206:
[----:B------:R-:W-:-:S07]  /*8970*/  MOV R102, R112 ;  /* 0x0000007000667202 */ /* 0x000fce0000000f00 */
.L_x_15207:
[----:B------:R-:W-:Y:S05]  /*8980*/  BSYNC B3 ;  /* 0x0000000000037941 */ /* 0x000fea0003800000 */
.L_x_15205:
        /* <DEDUP_REMOVED lines=16> */
.L_x_15211:
[----:B------:R-:W-:Y:S05]  /*8a90*/  BSYNC B4 ;  /* 0x0000000000047941 */ /* 0x000fea0003800000 */
.L_x_15210:
        /* <DEDUP_REMOVED lines=44> */
.L_x_15209:
[----:B------:R-:W-:Y:S05]  /*8d60*/  BSYNC B3 ;  /* 0x0000000000037941 */ /* 0x000fea0003800000 */
.L_x_15208:
        /* <DEDUP_REMOVED lines=10> */
.L_x_15204:
[----:B------:R-:W-:Y:S05]  /*8e10*/  BSYNC B2 ;  /* 0x0000000000027941 */ /* 0x000fea0003800000 */
.L_x_15203:
        /* <DEDUP_REMOVED lines=18> */
.L_x_15215:
[----:B------:R-:W-:-:S07]  /*8f40*/  IMAD.MOV.U32 R57, RZ, RZ, R112 ;  /* 0x000000ffff397224 */ /* 0x000fce00078e0070 */
.L_x_15216:
[----:B------:R-:W-:Y:S05]  /*8f50*/  BSYNC B3 ;  /* 0x0000000000037941 */ /* 0x000fea0003800000 */
.L_x_15214:
        /* <DEDUP_REMOVED lines=16> */
.L_x_15220:
[----:B------:R-:W-:Y:S05]  /*9060*/  BSYNC B4 ;  /* 0x0000000000047941 */ /* 0x000fea0003800000 */
.L_x_15219:
        /* <DEDUP_REMOVED lines=44> */
.L_x_15218:
[----:B------:R-:W-:Y:S05]  /*9330*/  BSYNC B3 ;  /* 0x0000000000037941 */ /* 0x000fea0003800000 */
.L_x_15217:
        /* <DEDUP_REMOVED lines=10> */
.L_x_15213:
[----:B------:R-:W-:Y:S05]  /*93e0*/  BSYNC B2 ;  /* 0x0000000000027941 */ /* 0x000fea0003800000 */
.L_x_15212:
        /* <DEDUP_REMOVED lines=18> */
.L_x_15224:
[----:B------:R-:W-:-:S07]  /*9510*/  MOV R104, R112 ;  /* 0x0000007000687202 */ /* 0x000fce0000000f00 */
.L_x_15225:
[----:B------:R-:W-:Y:S05]  /*9520*/  BSYNC B3 ;  /* 0x0000000000037941 */ /* 0x000fea0003800000 */
.L_x_15223:
        /* <DEDUP_REMOVED lines=16> */
.L_x_15229:
[----:B------:R-:W-:Y:S05]  /*9630*/  BSYNC B4 ;  /* 0x0000000000047941 */ /* 0x000fea0003800000 */
.L_x_15228:
        /* <DEDUP_REMOVED lines=44> */
.L_x_15227:
[----:B------:R-:W-:Y:S05]  /*9900*/  BSYNC B3 ;  /* 0x0000000000037941 */ /* 0x000fea0003800000 */
.L_x_15226:
        /* <DEDUP_REMOVED lines=10> */
.L_x_15222:
[----:B------:R-:W-:Y:S05]  /*99b0*/  BSYNC B2 ;  /* 0x0000000000027941 */ /* 0x000fea0003800000 */
.L_x_15221:
        /* <DEDUP_REMOVED lines=18> */
.L_x_15233:
[----:B------:R-:W-:-:S07]  /*9ae0*/  IMAD.MOV.U32 R59, RZ, RZ, R112 ;  /* 0x000000ffff3b7224 */ /* 0x000fce00078e0070 */
.L_x_15234:
[----:B------:R-:W-:Y:S05]  /*9af0*/  BSYNC B3 ;  /* 0x0000000000037941 */ /* 0x000fea0003800000 */
.L_x_15232:
        /* <DEDUP_REMOVED lines=16> */
.L_x_15238:
[----:B------:R-:W-:Y:S05]  /*9c00*/  BSYNC B4 ;  /* 0x0000000000047941 */ /* 0x000fea0003800000 */
.L_x_15237:
        /* <DEDUP_REMOVED lines=44> */
.L_x_15236:
[----:B------:R-:W-:Y:S05]  /*9ed0*/  BSYNC B3 ;  /* 0x0000000000037941 */ /* 0x000fea0003800000 */
.L_x_15235:
        /* <DEDUP_REMOVED lines=10> */
.L_x_15231:
[----:B------:R-:W-:Y:S05]  /*9f80*/  BSYNC B2 ;  /* 0x0000000000027941 */ /* 0x000fea0003800000 */
.L_x_15230:
[----:B------:R-:W0:Y:S02]  /*9f90*/  LDC.64 R60, c[0x0][0x238] ;  /* 0x00008e00ff3c7b82 */ /* 0x000e240000000a00 */
[----:B0-----:R-:W-:-:S05]  /*9fa0*/  IMAD.WIDE.U32 R60, R118, 0x20, R60 ;  /* 0x00000020763c7825 */ /* 0x001fca00078e003c */
[----:B------:R2:W-:Y:S04]  /*9fb0*/  STG.E.128 desc[UR6][R60.64], R52 ;  /* 0x000000343c007986 */ /* 0x0005e8000c101d06 */
[----:B------:R2:W-:Y:S01]  /*9fc0*/  STG.E.128 desc[UR6][R60.64+0x10], R56 ;  /* 0x000010383c007986 */ /* 0x0005e2000c101d06 */
[----:B------:R-:W-:Y:S05]  /*9fd0*/  @!P2 BRA `(.L_x_15166) ;  /* 0x000000000050a947 */ /* 0x000fea0003800000 */
[----:B--2---:R-:W-:Y:S01]  /*9fe0*/  IMAD.U32 R60, R104, 0x10000, RZ ;  /* 0x00010000683c7824 */ /* 0x004fe200078e00ff */
        /* <DEDUP_REMOVED lines=19> */
.L_x_15166:
[----:B------:R-:W-:Y:S05]  /*a120*/  BSYNC B1 ;  /* 0x0000000000017941 */ /* 0x000fea0003800000 */
.L_x_15165:
        /* <DEDUP_REMOVED lines=100> */
.L_x_15258:
        /* <DEDUP_REMOVED lines=22> */
[----:B------:R-:W-:-:S04]  /*a8d0*/  LOP3.LUT R20, R64, 0x1f, RZ, 0xc0, !PT ;  /* 0x0000001f40147812 */ /* 0x000fc800078ec0ff */
[----:B------:R-:W-:-:S04]  /*a8e0*/  SHF.R.S32.HI R60, RZ, 0x1f, R111 ;  /* 0x0000001fff3c7819 */ /* 0x000fc8000001146f */
[----:B------:R-:W-:Y:S02]  /*a8f0*/  LEA.HI R109, R60, R111, RZ, 0x3 ;  /* 0x0000006f3c6d7211 */ /* 0x000fe400078f18ff */
[----:B------:R-:W-:Y:S02]  /*a900*/  FSEL R111, R117, RZ, P2 ;  /* 0x000000ff756f7208 */ /* 0x000fe40001000000 */
[----:B------:R-:W-:Y:S01]  /*a910*/  LEA.HI.SX32 R109, R109, R20, 0x1d ;  /* 0x000000146d6d7211 */ /* 0x000fe200078feaff */
[----:B------:R-:W-:Y:S06]  /*a920*/  @!P0 BRA `(.L_x_15243) ;  /* 0x0000000000808947 */ /* 0x000fec0003800000 */
[--C-:B------:R-:W-:Y:S01]  /*a930*/  FADD.FTZ R62, R37, -R111.reuse ;  /* 0x8000006f253e7221 */ /* 0x100fe20000010000 */
[----:B0-----:R-:W0:Y:S01]  /*a940*/  LDC.64 R116, c[0x0][0x2b8] ;  /* 0x0000ae00ff747b82 */ /* 0x001e220000000a00 */
[--C-:B------:R-:W-:Y:S01]  /*a950*/  FADD.FTZ R60, R36, -R111.reuse ;  /* 0x8000006f243c7221 */ /* 0x100fe20000010000 */
[--C-:B------:R-:W-:Y:S01]  /*a960*/  FADD.FTZ R118, R40, -R111.reuse ;  /* 0x8000006f28767221 */ /* 0x100fe20000010000 */
[----:B------:R-:W-:Y:S01]  /*a970*/  FMUL.FTZ R62, R115, R62 ;  /* 0x0000003e733e7220 */ /* 0x000fe20000410000 */
[--C-:B------:R-:W-:Y:S01]  /*a980*/  FADD.FTZ R120, R41, -R111.reuse ;  /* 0x8000006f29787221 */ /* 0x100fe20000010000 */
[----:B------:R-:W-:Y:S01]  /*a990*/  FMUL.FTZ R60, R115, R60 ;  /* 0x0000003c733c7220 */ /* 0x000fe20000410000 */
[--C-:B------:R-:W-:Y:S01]  /*a9a0*/  FADD.FTZ R114, R39, -R111.reuse ;  /* 0x8000006f27727221 */ /* 0x100fe20000010000 */
[----:B------:R-:W-:Y:S01]  /*a9b0*/  FFMA.FTZ R61, R17, R62, R8 ;  /* 0x0000003e113d7223 */ /* 0x000fe20000010008 */
[----:B------:R-:W-:Y:S01]  /*a9c0*/  FADD.FTZ R62, R38, -R111 ;  /* 0x8000006f263e7221 */ /* 0x000fe20000010000 */
        /* <DEDUP_REMOVED lines=19> */
[----:B------:R-:W-:Y:S01]  /*ab00*/  VIADD R109, R109, 0x20 ;  /* 0x000000206d6d7836 */ /* 0x000fe20000000000 */
[----:B------:R-:W-:-:S05]  /*ab10*/  F2FP.F16.F32.PACK_AB R63, R113, R122 ;  /* 0x0000007a713f723e */ /* 0x000fca00000000ff */
[----:B------:R1:W-:Y:S02]  /*ab20*/  STG.E.128 desc[UR6][R116.64], R60 ;  /* 0x0000003c74007986 */ /* 0x0003e4000c101d06 */
.L_x_15243:
[----:B------:R-:W-:Y:S05]  /*ab30*/  BSYNC B2 ;  /* 0x0000000000027941 */ /* 0x000fea0003800000 */
.L_x_15242:
[----:B------:R-:W-:Y:S01]  /*ab40*/  ISETP.NE.AND P2, PT, R65, RZ, PT ;  /* 0x000000ff4100720c */ /* 0x000fe20003f45270 */
[----:B------:R-:W-:-:S12]  /*ab50*/  BSSY B2, `(.L_x_15244) ;  /* 0x0000022000027945 */ /* 0x000fd80003800000 */
[----:B------:R-:W-:Y:S05]  /*ab60*/  @!P2 BRA `(.L_x_15245) ;  /* 0x000000000080a947 */ /* 0x000fea0003800000 */
[--C-:B-1----:R-:W-:Y:S01]  /*ab70*/  FADD.FTZ R62, R45, -R111.reuse ;  /* 0x8000006f2d3e7221 */ /* 0x102fe20000010000 */
        /* <DEDUP_REMOVED lines=29> */
[----:B------:R-:W-:-:S03]  /*ad50*/  IADD3 R109, R109, 0x20, RZ ;  /* 0x000000206d6d7810 */ /* 0x000fc60007ffe0ff */
[----:B------:R2:W-:Y:S04]  /*ad60*/  STG.E.128 desc[UR6][R116.64], R60 ;  /* 0x0000003c74007986 */ /* 0x0005e8000c101d06 */
.L_x_15245:
[----:B------:R-:W-:Y:S05]  /*ad70*/  BSYNC B2 ;  /* 0x0000000000027941 */ /* 0x000fea0003800000 */
.L_x_15244:
[----:B------:R-:W-:Y:S05]  /*ad80*/  @!P1 BRA `(.L_x_15241) ;  /* 0x00000000007c9947 */ /* 0x000fea0003800000 */
[----:B-12---:R-:W1:Y:S01]  /*ad90*/  LDC.64 R60, c[0x0][0x2b8] ;  /* 0x0000ae00ff3c7b82 */ /* 0x006e620000000a00 */
[--C-:B------:R-:W-:Y:S01]  /*ada0*/  FADD.FTZ R63, R59, -R111.reuse ;  /* 0x8000006f3b3f7221 */ /* 0x100fe20000010000 */
[--C-:B------:R-:W-:Y:S01]  /*adb0*/  FADD.FTZ R120, R56, -R111.reuse ;  /* 0x8000006f38787221 */ /* 0x100fe20000010000 */
[--C-:B------:R-:W-:Y:S01]  /*adc0*/  FADD.FTZ R122, R57, -R111.reuse ;  /* 0x8000006f397a7221 */ /* 0x100fe20000010000 */
[--C-:B------:R-:W-:Y:S01]  /*add0*/  FADD.FTZ R124, R58, -R111.reuse ;  /* 0x8000006f3a7c7221 */ /* 0x100fe20000010000 */
[--C-:B------:R-:W-:Y:S01]  /*ade0*/  FADD.FTZ R118, R52, -R111.reuse ;  /* 0x8000006f34767221 */ /* 0x100fe20000010000 */
[C---:B------:R-:W-:Y:S01]  /*adf0*/  FMUL.FTZ R113, R115.reuse, R63 ;  /* 0x0000003f73717220 */ /* 0x040fe20000410000 */
[C---:B------:R-:W-:Y:S01]  /*ae00*/  FMUL.FTZ R120, R115.reuse, R120 ;  /* 0x0000007873787220 */ /* 0x040fe20000410000 */
[C---:B------:R-:W-:Y:S01]  /*ae10*/  FMUL.FTZ R124, R115.reuse, R124 ;  /* 0x0000007c737c7220 */ /* 0x040fe20000410000 */
[----:B------:R-:W-:Y:S01]  /*ae20*/  FMUL.FTZ R122, R115, R122 ;  /* 0x0000007a737a7220 */ /* 0x000fe20000410000 */
[--C-:B0-----:R-:W-:Y:S01]  /*ae30*/  FADD.FTZ R116, R53, -R111.reuse ;  /* 0x8000006f35747221 */ /* 0x101fe20000010000 */
[--C-:B------:R-:W-:Y:S01]  /*ae40*/  FADD.FTZ R114, R54, -R111.reuse ;  /* 0x8000006f36727221 */ /* 0x100fe20000010000 */
[----:B------:R-:W-:Y:S01]  /*ae50*/  FADD.FTZ R62, R55, -R111 ;  /* 0x8000006f373e7221 */ /* 0x000fe20000010000 */
[----:B------:R-:W-:Y:S01]  /*ae60*/  FMUL.FTZ R111, R115, R118 ;  /* 0x00000076736f7220 */ /* 0x000fe20000410000 */
        /* <DEDUP_REMOVED lines=8> */
[----:B------:R-:W-:Y:S01]  /*aef0*/  FFMA.FTZ R111, R80, R111, R89 ;  /* 0x0000006f506f7223 */ /* 0x000fe20000010059 */
[----:B------:R-:W-:Y:S01]  /*af00*/  F2FP.F16.F32.PACK_AB R62, R113, R120 ;  /* 0x00000078713e723e */ /* 0x000fe200000000ff */
[----:B------:R-:W-:Y:S01]  /*af10*/  FFMA.FTZ R113, R83, R114, R90 ;  /* 0x0000007253717223 */ /* 0x000fe2000001005a */
[----:B------:R-:W-:Y:S01]  /*af20*/  FFMA.FTZ R118, R84, R115, R93 ;  /* 0x0000007354767223 */ /* 0x000fe2000001005d */
[----:B------:R-:W-:Y:S01]  /*af30*/  FFMA.FTZ R116, R82, R116, R91 ;  /* 0x0000007452747223 */ /* 0x000fe2000001005b */
[----:B-1----:R-:W-:-:S03]  /*af40*/  IMAD.WIDE.U32 R114, R109, 0x10, R60 ;  /* 0x000000106d727825 */ /* 0x002fc600078e003c */
[----:B------:R-:W-:Y:S02]  /*af50*/  F2FP.F16.F32.PACK_AB R61, R118, R113 ;  /* 0x00000071763d723e */ /* 0x000fe400000000ff */
[----:B------:R-:W-:-:S05]  /*af60*/  F2FP.F16.F32.PACK_AB R60, R116, R111 ;  /* 0x0000006f743c723e */ /* 0x000fca00000000ff */
[----:B------:R3:W-:Y:S02]  /*af70*/  STG.E.128 desc[UR6][R114.64], R60 ;  /* 0x0000003c72007986 */ /* 0x0007e4000c101d06 */
.L_x_15241:
[----:B------:R-:W-:Y:S05]  /*af80*/  BSYNC B1 ;  /* 0x0000000000017941 */ /* 0x000fea0003800000 */
.L_x_15240:
[----:B-123--:R-:W1:Y:S02]  /*af90*/  LDC.64 R60, c[0x0][0x210] ;  /* 0x00008400ff3c7b82 */ /* 0x00ee640000000a00 */
[----:B-1----:R-:W-:-:S05]  /*afa0*/  IMAD R18, R60, 0x4, R18 ;  /* 0x000000043c127824 */ /* 0x002fca00078e0212 */
[----:B------:R-:W-:-:S13]  /*afb0*/  ISETP.GE.AND P2, PT, R18, R61, PT ;  /* 0x0000003d1200720c */ /* 0x000fda0003f46270 */
[----:B------:R-:W-:Y:S05]  /*afc0*/  @!P2 BRA `(.L_x_15246) ;  /* 0xffffff5c0030a947 */ /* 0x000fea000383ffff */
[----:B------:R-:W-:Y:S05]  /*afd0*/  BSYNC B0 ;  /* 0x0000000000007941 */ /* 0x000fea0003800000 */
.L_x_15012:
[----:B------:R-:W-:Y:S05]  /*afe0*/  EXIT ;  /* 0x000000000000794d */ /* 0x000fea0003800000 */
.L_x_15239:
        /* <DEDUP_REMOVED lines=8> */
.L_x_15248:
[----:B------:R-:W-:Y:S05]  /*b070*/  BSYNC B1 ;  /* 0x0000000000017941 */ /* 0x000fea0003800000 */
.L_x_15247:
        /* <DEDUP_REMOVED lines=10> */
.L_x_15249:
[----:B------:R-:W-:Y:S02]  /*b120*/  IMAD.MOV.U32 R120, RZ, RZ, 0x4 ;  /* 0x00000004ff787424 */ /* 0x000fe400078e00ff */
[----:B------:R-:W-:-:S04]  /*b130*/  IMAD.MOV.U32 R60, RZ, RZ, R119 ;  /* 0x000000ffff3c7224 */ /* 0x000fc800078e0077 */
[----:B------:R-:W-:-:S05]  /*b140*/  FADD.FTZ R114, R63, R60 ;  /* 0x0000003c3f727221 */ /* 0x000fca0000010000 */
[----:B------:R-:W-:-:S07]  /*b150*/  MOV R121, R114 ;  /* 0x0000007200797202 */ /* 0x000fce0000000f00 */
[----:B------:R-:W-:Y:S05]  /*b160*/  WARPSYNC.COLLECTIVE R118, `(.L_x_15250) ;  /* 0x0000000076087348 */ /* 0x000fea0003c00000 */
[----:B------:R0:W1:Y:S02]  /*b170*/  SHFL.BFLY P5, R119, R121, R120, R123 ;  /* 0x0c00007879777389 */ /* 0x00006400000a007b */
[----:B01----:R-:W-:Y:S01]  /*b180*/  ENDCOLLECTIVE ;  /* 0x000000000000791b */ /* 0x003fe20003800000 */
.L_x_15250:
[----:B------:R-:W-:Y:S01]  /*b190*/  HFMA2.MMA R120, -RZ, RZ, 0, 4.76837158203125e-07 ;  /* 0x00000008ff787435 */ /* 0x000fe200000001ff */
[----:B------:R-:W-:-:S05]  /*b1a0*/  MOV R115, R119 ;  /* 0x0000007700737202 */ /* 0x000fca0000000f00 */
[----:B------:R-:W-:-:S04]  /*b1b0*/  FADD.FTZ R115, R114, R115 ;  /* 0x0000007372737221 */ /* 0x000fc80000010000 */
[----:B------:R-:W-:-:S07]  /*b1c0*/  IMAD.MOV.U32 R121, RZ, RZ, R115 ;  /* 0x000000ffff797224 */ /* 0x000fce00078e0073 */
[----:B------:R-:W-:Y:S05]  /*b1d0*/  WARPSYNC.COLLECTIVE R118, `(.L_x_15251) ;  /* 0x0000000076087348 */ /* 0x000fea0003c00000 */
[----:B------:R0:W1:Y:S02]  /*b1e0*/  SHFL.BFLY P5, R119, R121, R120, R123 ;  /* 0x0c00007879777389 */ /* 0x00006400000a007b */
[----:B01----:R-:W-:Y:S01]  /*b1f0*/  ENDCOLLECTIVE ;  /* 0x000000000000791b */ /* 0x003fe20003800000 */
.L_x_15251:
[----:B------:R-:W-:Y:S02]  /*b200*/  IMAD.MOV.U32 R120, RZ, RZ, 0x10 ;  /* 0x00000010ff787424 */ /* 0x000fe400078e00ff */
[----:B------:R-:W-:-:S04]  /*b210*/  IMAD.MOV.U32 R60, RZ, RZ, R119 ;  /* 0x000000ffff3c7224 */ /* 0x000fc800078e0077 */
[----:B------:R-:W-:-:S05]  /*b220*/  FADD.FTZ R116, R115, R60 ;  /* 0x0000003c73747221 */ /* 0x000fca0000010000 */
[----:B------:R-:W-:-:S07]  /*b230*/  MOV R121, R116 ;  /* 0x0000007400797202 */ /* 0x000fce0000000f00 */
[----:B------:R-:W-:Y:S05]  /*b240*/  WARPSYNC.COLLECTIVE R118, `(.L_x_15252) ;  /* 0x0000000076087348 */ /* 0x000fea0003c00000 */
[----:B------:R0:W1:Y:S02]  /*b250*/  SHFL.BFLY P5, R119, R121, R120, R123 ;  /* 0x0c00007879777389 */ /* 0x00006400000a007b */
[----:B01----:R-:W-:Y:S01]  /*b260*/  ENDCOLLECTIVE ;  /* 0x000000000000791b */ /* 0x003fe20003800000 */
.L_x_15252:
        /* <DEDUP_REMOVED lines=57> */
.L_x_15253:
[----:B------:R-:W-:Y:S02]  /*b600*/  IMAD.MOV.U32 R120, RZ, RZ, 0x2 ;  /* 0x00000002ff787424 */ /* 0x000fe400078e00ff */
[----:B------:R-:W-:-:S04]  /*b610*/  IMAD.MOV.U32 R61, RZ, RZ, R119 ;  /* 0x000000ffff3d7224 */ /* 0x000fc800078e0077 */
[----:B------:R-:W-:-:S05]  /*b620*/  FADD.FTZ R61, R60, R61 ;  /* 0x0000003d3c3d7221 */ /* 0x000fca0000010000 */
[----:B------:R-:W-:-:S07]  /*b630*/  MOV R121, R61 ;  /* 0x0000003d00797202 */ /* 0x000fce0000000f00 */
[----:B------:R-:W-:Y:S05]  /*b640*/  WARPSYNC.COLLECTIVE R118, `(.L_x_15254) ;  /* 0x0000000076087348 */ /* 0x000fea0003c00000 */
[----:B------:R0:W1:Y:S02]  /*b650*/  SHFL.BFLY P5, R119, R121, R120, R123 ;  /* 0x0c00007879777389 */ /* 0x00006400000a007b */
[----:B01----:R-:W-:Y:S01]  /*b660*/  ENDCOLLECTIVE ;  /* 0x000000000000791b */ /* 0x003fe20003800000 */
.L_x_15254:
[----:B------:R-:W-:Y:S01]  /*b670*/  HFMA2.MMA R120, -RZ, RZ, 0, 2.384185791015625e-07 ;  /* 0x00000004ff787435 */ /* 0x000fe200000001ff */
[----:B------:R-:W-:-:S05]  /*b680*/  MOV R114, R119 ;  /* 0x0000007700727202 */ /* 0x000fca0000000f00 */
[----:B------:R-:W-:-:S04]  /*b690*/  FADD.FTZ R114, R61, R114 ;  /* 0x000000723d727221 */ /* 0x000fc80000010000 */
[----:B------:R-:W-:-:S07]  /*b6a0*/  IMAD.MOV.U32 R121, RZ, RZ, R114 ;  /* 0x000000ffff797224 */ /* 0x000fce00078e0072 */
[----:B------:R-:W-:Y:S05]  /*b6b0*/  WARPSYNC.COLLECTIVE R118, `(.L_x_15255) ;  /* 0x0000000076087348 */ /* 0x000fea0003c00000 */
[----:B------:R0:W1:Y:S02]  /*b6c0*/  SHFL.BFLY P5, R119, R121, R120, R123 ;  /* 0x0c00007879777389 */ /* 0x00006400000a007b */
[----:B01----:R-:W-:Y:S01]  /*b6d0*/  ENDCOLLECTIVE ;  /* 0x000000000000791b */ /* 0x003fe20003800000 */
.L_x_15255:
[----:B------:R-:W-:Y:S01]  /*b6e0*/  HFMA2.MMA R120, -RZ, RZ, 0, 4.76837158203125e-07 ;  /* 0x00000008ff787435 */ /* 0x000fe200000001ff */
[----:B------:R-:W-:-:S05]  /*b6f0*/  MOV R63, R119 ;  /* 0x00000077003f7202 */ /* 0x000fca0000000f00 */
[----:B------:R-:W-:-:S04]  /*b700*/  FADD.FTZ R63, R114, R63 ;  /* 0x0000003f723f7221 */ /* 0x000fc80000010000 */
[----:B------:R-:W-:-:S07]  /*b710*/  IMAD.MOV.U32 R121, RZ, RZ, R63 ;  /* 0x000000ffff797224 */ /* 0x000fce00078e003f */
[----:B------:R-:W-:Y:S05]  /*b720*/  WARPSYNC.COLLECTIVE R118, `(.L_x_15256) ;  /* 0x0000000076087348 */ /* 0x000fea0003c00000 */
[----:B------:R0:W1:Y:S02]  /*b730*/  SHFL.BFLY P5, R119, R121, R120, R123 ;  /* 0x0c00007879777389 */ /* 0x00006400000a007b */
[----:B01----:R-:W-:Y:S01]  /*b740*/  ENDCOLLECTIVE ;  /* 0x000000000000791b */ /* 0x003fe20003800000 */
.L_x_15256:
[----:B------:R-:W-:Y:S01]  /*b750*/  HFMA2.MMA R120, -RZ, RZ, 0, 9.5367431640625e-07 ;  /* 0x00000010ff787435 */ /* 0x000fe200000001ff */
[----:B------:R-:W-:-:S05]  /*b760*/  MOV R116, R119 ;  /* 0x0000007700747202 */ /* 0x000fca0000000f00 */
[----:B------:R-:W-:-:S04]  /*b770*/  FADD.FTZ R116, R63, R116 ;  /* 0x000000743f747221 */ /* 0x000fc80000010000 */
[----:B------:R-:W-:-:S07]  /*b780*/  IMAD.MOV.U32 R121, RZ, RZ, R116 ;  /* 0x000000ffff797224 */ /* 0x000fce00078e0074 */
[----:B------:R-:W-:Y:S05]  /*b790*/  WARPSYNC.COLLECTIVE R118, `(.L_x_15257) ;  /* 0x0000000076087348 */ /* 0x000fea0003c00000 */
[----:B------:R0:W1:Y:S02]  /*b7a0*/  SHFL.BFLY P5, R119, R121, R120, R123 ;  /* 0x0c00007879777389 */ /* 0x00006400000a007b */
[----:B01----:R-:W-:Y:S01]  /*b7b0*/  ENDCOLLECTIVE ;  /* 0x000000000000791b */ /* 0x003fe20003800000 */
.L_x_15257:
[----:B------:R-:W-:Y:S01]  /*b7c0*/  MOV R115, R119 ;  /* 0x0000007700737202 */ /* 0x000fe20000000f00 */
[----:B------:R-:W-:Y:S06]  /*b7d0*/  BRA `(.L_x_15258) ;  /* 0xffffffec00e47947 */ /* 0x000fec000383ffff */
.L_x_15259:
        /* <DEDUP_REMOVED lines=10> */
.L_x_23554:


//--------------------- .text._ZN10layer_norm13ln_fwd_kernelINS_13Kernel_traitsI6__halfS2_fS2_fjLj768ELj1ELj4ELj1ELj16ENS_18Kernel_traits_baseILj768ES2_S2_fS2_fjLj128EEEEELb1ELb0ELb1ELb1EEEvNS_9FwdParamsE --------------------------
	.section	.text._ZN10layer_norm13ln_fwd_kernelINS_13Kernel_traitsI6__halfS2_fS2_fjLj768ELj1ELj4ELj1ELj16ENS_18Kernel_traits_baseILj768ES2_S2_fS2_fjLj128EEEEELb1ELb0ELb1ELb1EEEvNS_9FwdParamsE,"ax",@progbits
	.align	128
        .global         _ZN10layer_norm13ln_fwd_kernelINS_13Kernel_traitsI6__halfS2_fS2_fjLj768ELj1ELj4ELj1ELj16ENS_18Kernel_traits_baseILj768ES2_S2_fS2_fjLj128EEEEELb1ELb0ELb1ELb1EEEvNS_9FwdParamsE
        .type           _ZN10layer_norm13ln_fwd_kernelINS_13Kernel_traitsI6__halfS2_fS2_fjLj768ELj1ELj4ELj1ELj16ENS_18Kernel_traits_baseILj768ES2_S2_fS2_fjLj128EEEEELb1ELb0ELb1ELb1EEEvNS_9FwdParamsE,@function
        .size           _ZN10layer_norm13ln_fwd_kernelINS_13Kernel_traitsI6__halfS2_fS2_fjLj768ELj1ELj4ELj1ELj16ENS_18Kernel_traits_baseILj768ES2_S2_fS2_fjLj128EEEEELb1ELb0ELb1ELb1EEEvNS_9FwdParamsE,(.L_x_23555 - _ZN10layer_norm13ln_fwd_kernelINS_13Kernel_traitsI6__halfS2_fS2_fjLj768ELj1ELj4ELj1ELj16ENS_18Kernel_traits_baseILj768ES2_S2_fS2_fjLj128EEEEELb1ELb0ELb1ELb1EEEvNS_9FwdParamsE)
        .other          _ZN10layer_norm13ln_fwd_kernelINS_13Kernel_traitsI6__halfS2_fS2_fjLj768ELj1ELj4ELj1ELj16ENS_18Kernel_traits_baseILj768ES2_S2_fS2_fjLj128EEEEELb1ELb0ELb1ELb1EEEvNS_9FwdParamsE,@"STO_CUDA_ENTRY STV_DEFAULT"
_ZN10layer_norm13ln_fwd_kernelINS_13Kernel_traitsI6__halfS2_fS2_fjLj768ELj1ELj4ELj1ELj16ENS_18Kernel_traits_baseILj768ES2_S2_fS2_fjLj128EEEEELb1ELb0ELb1ELb1EEEvNS_9FwdParamsE:
.text._ZN10layer_norm13ln_fwd_kernelINS_13Kernel_traitsI6__halfS2_fS2_fjLj768ELj1ELj4ELj1ELj16ENS_18Kernel_traits_baseILj768ES2_S2_fS2_fjLj128EEEEELb1ELb0ELb1ELb1EEEvNS_9FwdParamsE:
        /* <DEDUP_REMOVED lines=61> */
[----:B------:R-:W-:Y:S02]  /*03d0*/  LOP3.LUT R4, R13, UR20, R14, 0x96, !PT ;  /* 0x000000140d047c12 */ /* 0x000fe4000f8e960e */
[----:B------:R-:W-:Y:S02]  /*03e0*/  ISETP.NE.AND.EX P0, PT, RZ, UR9, PT, P0 ;  /* 0x00000009ff007c0c */ /* 0x000fe4000bf05300 */
[----:B------:R-:W-:Y:S01]  /*03f0*/  LOP3.LUT R23, R2, 0x1f0, RZ, 0xc0, !PT ;  /* 0x000001f002177812 */ /* 0x000fe200078ec0ff */
[----:B------:R-:W-:Y:S01]  /*0400*/  UIADD3 UR23, UR5, 0x646e171e, URZ ;  /* 0x646e171e05177890 */ /* 0x000fe2000fffe03f */
[----:B------:R-:W-:Y:S02]  /*0410*/  IMAD.WIDE.U32 R4, R4, -0x2daee0ad, RZ ;  /* 0xd2511f5304047825 */ /* 0x000fe400078e00ff */
[----:B------:R-:W-:Y:S01]  /*0420*/  IADD3 R2, P1, R23, UR8, RZ ;  /* 0x0000000817027c10 */ /* 0x000fe2000ff3e0ff */
[----:B------:R-:W-:Y:S01]  /*0430*/  UIADD3 UR22, UR4, -0x4ab325aa, URZ ;  /* 0xb54cda5604167890 */ /* 0x000fe2000fffe03f */
[----:B------:R-:W-:Y:S01]  /*0440*/  IMAD.WIDE.U32 R14, R15, -0x326172a9, RZ ;  /* 0xcd9e8d570f0e7825 */ /* 0x000fe200078e00ff */
[----:B------:R-:W-:-:S02]  /*0450*/  LOP3.LUT R20, R5, UR23, R6, 0x96, !PT ;  /* 0x0000001705147c12 */ /* 0x000fc4000f8e9606 */
[----:B------:R-:W-:Y:S01]  /*0460*/  IADD3.X R3, RZ, UR9, RZ, P1, !PT ;  /* 0x00000009ff037c10 */ /* 0x000fe20008ffe4ff */
[----:B------:R-:W-:Y:S01]  /*0470*/  UIADD3 UR24, UR4, 0x5384540f, URZ ;  /* 0x5384540f04187890 */ /* 0x000fe2000fffe03f */
[----:B------:R-:W-:Y:S02]  /*0480*/  SHF.R.U32.HI R5, RZ, 0x5, R0 ;  /* 0x00000005ff057819 */ /* 0x000fe40000011600 */
[----:B------:R-:W-:Y:S01]  /*0490*/  LOP3.LUT R7, R15, UR22, R12, 0x96, !PT ;  /* 0x000000160f077c12 */ /* 0x000fe2000f8e960c */
[----:B------:R-:W5:Y:S01]  /*04a0*/  @P0 LDG.E.128 R8, desc[UR6][R2.64] ;  /* 0x0000000602080981 */ /* 0x000f62000c1e1d00 */
[----:B------:R-:W-:Y:S01]  /*04b0*/  UIADD3 UR25, UR5, 0x1fd5c5a3, URZ ;  /* 0x1fd5c5a305197890 */ /* 0x000fe2000fffe03f */
[----:B------:R-:W-:Y:S01]  /*04c0*/  IMAD.WIDE.U32 R20, R20, -0x326172a9, RZ ;  /* 0xcd9e8d5714147825 */ /* 0x000fe200078e00ff */
[----:B------:R-:W-:Y:S01]  /*04d0*/  ULDC.64 UR8, c[0x0][0x260] ;  /* 0x0000980000087ab9 */ /* 0x000fe20000000a00 */
[----:B------:R-:W5:Y:S04]  /*04e0*/  @P0 LDG.E.128 R16, desc[UR6][R2.64+0x200] ;  /* 0x0002000602100981 */ /* 0x000f68000c1e1d00 */
[----:B------:R0:W5:Y:S01]  /*04f0*/  @P0 LDG.E.128 R32, desc[UR6][R2.64+0x400] ;  /* 0x0004000602200981 */ /* 0x000162000c1e1d00 */
        /* <DEDUP_REMOVED lines=25> */
[----:B------:R-:W-:Y:S01]  /*0690*/  UIADD3 UR29, UR5, -0x695add53, URZ ;  /* 0x96a522ad051d7890 */ /* 0x000fe2000fffe03f */
[----:B------:R-:W-:Y:S01]  /*06a0*/  HADD2.F32 R6, -RZ, R9.H1_H1 ;  /* 0x30000009ff067230 */ /* 0x000fe20000004100 */
[----:B------:R-:W-:Y:S01]  /*06b0*/  @!P0 CS2R R34, SRZ ;  /* 0x0000000000228805 */ /* 0x000fe2000001ff00 */
[--C-:B------:R-:W-:Y:S01]  /*06c0*/  HADD2.F32 R7, -RZ, R10.reuse.H0_H0 ;  /* 0x2000000aff077230 */ /* 0x100fe20000004100 */
[----:B------:R-:W-:Y:S01]  /*06d0*/  UIADD3 UR28, UR4, -0x700cb87f, URZ ;  /* 0x8ff34781041c7890 */ /* 0x000fe2000fffe03f */
[----:B------:R-:W-:Y:S01]  /*06e0*/  HADD2.F32 R8, -RZ, R10.H1_H1 ;  /* 0x3000000aff087230 */ /* 0x000fe20000004100 */
[----:B------:R-:W-:Y:S01]  /*06f0*/  HFMA2.MMA R81, -RZ, RZ, 0, 0 ;  /* 0x00000000ff517435 */ /* 0x000fe200000001ff */
[--C-:B------:R-:W-:Y:S01]  /*0700*/  HADD2.F32 R9, -RZ, R11.reuse.H0_H0 ;  /* 0x2000000bff097230 */ /* 0x100fe20000004100 */
[----:B------:R-:W-:Y:S01]  /*0710*/  BSSY B0, `(.L_x_15260) ;  /* 0x0000a4b000007945 */ /* 0x000fe20003800000 */
[----:B------:R-:W-:Y:S01]  /*0720*/  HADD2.F32 R10, -RZ, R11.H1_H1 ;  /* 0x3000000bff0a7230 */ /* 0x000fe20000004100 */
[----:B------:R-:W-:Y:S01]  /*0730*/  ULDC.U8 UR8, c[0x0][0x2a0] ;  /* 0x0000a80000087ab9 */ /* 0x000fe20000000000 */
[--C-:B------:R-:W-:Y:S01]  /*0740*/  HADD2.F32 R11, -RZ, R16.reuse.H0_H0 ;  /* 0x20000010ff0b7230 */ /* 0x100fe20000004100 */
[----:B------:R-:W-:Y:S01]  /*0750*/  LOP3.LUT R100, R100, 0x3, RZ, 0xc0, !PT ;  /* 0x0000000364647812 */ /* 0x000fe200078ec0ff */
[----:B0-----:R-:W-:Y:S01]  /*0760*/  HADD2.F32 R12, -RZ, R16.H1_H1 ;  /* 0x30000010ff0c7230 */ /* 0x001fe20000004100 */
        /* <DEDUP_REMOVED lines=15> */
[----:B------:R-:W-:-:S02]  /*0860*/  IMAD R33, R37, -0x2daee0ad, RZ ;  /* 0xd2511f5325217824 */ /* 0x000fc400078e02ff */
[----:B------:R-:W-:-:S04]  /*0870*/  IMAD.WIDE.U32 R78, R78, -0x2daee0ad, RZ ;  /* 0xd2511f534e4e7825 */ /* 0x000fc800078e00ff */
[----:B------:R-:W-:Y:S01]  /*0880*/  IMAD R32, R38, -0x326172a9, RZ ;  /* 0xcd9e8d5726207824 */ /* 0x000fe200078e02ff */
[----:B------:R-:W-:Y:S01]  /*0890*/  LOP3.LUT R76, R79, UR29, R33, 0x96, !PT ;  /* 0x0000001d4f4c7c12 */ /* 0x000fe2000f8e9621 */
[----:B------:R-:W-:-:S04]  /*08a0*/  IMAD.HI.U32 R75, R82, -0x326172a9, RZ ;  /* 0xcd9e8d57524b7827 */ /* 0x000fc800078e00ff */
[--C-:B------:R-:W-:Y:S01]  /*08b0*/  HADD2.F32 R71, -RZ, R34.reuse.H0_H0 ;  /* 0x20000022ff477230 */ /* 0x100fe20000004100 */
[----:B------:R-:W-:Y:S01]  /*08c0*/  LOP3.LUT R75, R75, UR28, R32, 0x96, !PT ;  /* 0x0000001c4b4b7c12 */ /* 0x000fe2000f8e9620 */
[----:B------:R-:W-:Y:S02]  /*08d0*/  HADD2.F32 R72, -RZ, R34.H1_H1 ;  /* 0x30000022ff487230 */ /* 0x000fe40000004100 */
[--C-:B------:R-:W-:Y:S02]  /*08e0*/  HADD2.F32 R73, -RZ, R35.reuse.H0_H0 ;  /* 0x20000023ff497230 */ /* 0x100fe40000004100 */
[----:B------:R-:W-:Y:S02]  /*08f0*/  HADD2.F32 R74, -RZ, R35.H1_H1 ;  /* 0x30000023ff4a7230 */ /* 0x000fe40000004100 */
[----:B------:R-:W-:Y:S02]  /*0900*/  IMAD.MOV.U32 R79, RZ, RZ, R36 ;  /* 0x000000ffff4f7224 */ /* 0x000fe400078e0024 */
[----:B------:R-:W-:-:S07]  /*0910*/  IMAD R82, R82, -0x326172a9, RZ ;  /* 0xcd9e8d5752527824 */ /* 0x000fce00078e02ff */
.L_x_15486:
[----:B0-----:R-:W0:Y:S08]  /*0920*/  LDC.64 R44, c[0x0][0x280] ;  /* 0x0000a000ff2c7b82 */ /* 0x001e300000000a00 */
[----:B------:R-:W1:Y:S08]  /*0930*/  LDC.64 R84, c[0x0][0x230] ;  /* 0x00008c00ff547b82 */ /* 0x000e700000000a00 */
[----:B------:R-:W2:Y:S01]  /*0940*/  LDC R103, c[0x0][0x218] ;  /* 0x00008600ff677b82 */ /* 0x000ea20000000800 */
[----:B0-----:R-:W-:-:S07]  /*0950*/  IMAD.WIDE R44, R2, 0x4, R44 ;  /* 0x00000004022c7825 */ /* 0x001fce00078e022c */
[----:B------:R-:W0:Y:S01]  /*0960*/  LDC.64 R50, c[0x0][0x288] ;  /* 0x0000a200ff327b82 */ /* 0x000e220000000a00 */
[----:B------:R3:W4:Y:S01]  /*0970*/  LDG.E R44, desc[UR6][R44.64] ;  /* 0x000000062c2c7981 */ /* 0x000722000c1e1900 */
[----:B------:R-:W-:Y:S02]  /*0980*/  MOV R105, RZ ;  /* 0x000000ff00697202 */ /* 0x000fe40000000f00 */
[----:B-1----:R-:W-:-:S04]  /*0990*/  ISETP.NE.U32.AND P0, PT, R84, RZ, PT ;  /* 0x000000ff5400720c */ /* 0x002fc80003f05070 */
[----:B------:R-:W-:Y:S01]  /*09a0*/  ISETP.NE.AND.EX P0, PT, R85, RZ, PT, P0 ;  /* 0x000000ff5500720c */ /* 0x000fe20003f05300 */
[----:B--2---:R-:W-:-:S05]  /*09b0*/  IMAD R52, R2, R103, RZ ;  /* 0x0000006702347224 */ /* 0x004fca00078e02ff */
[----:B---3--:R-:W-:-:S04]  /*09c0*/  SHF.R.S32.HI R45, RZ, 0x1f, R52 ;  /* 0x0000001fff2d7819 */ /* 0x008fc80000011434 */
[----:B------:R-:W-:-:S03]  /*09d0*/  LEA.HI R52, R45, R52, RZ, 0x3 ;  /* 0x000000342d347211 */ /* 0x000fc600078f18ff */
[----:B------:R-:W1:Y:S01]  /*09e0*/  @P0 LDC.64 R46, c[0x0][0x230] ;  /* 0x00008c00ff2e0b82 */ /* 0x000e620000000a00 */
[----:B0-----:R-:W-:Y:S01]  /*09f0*/  IMAD.WIDE R50, R2, 0x4, R50 ;  /* 0x0000000402327825 */ /* 0x001fe200078e0232 */
[----:B------:R-:W-:-:S04]  /*0a00*/  LEA.HI.SX32 R109, R52, R83, 0x1d ;  /* 0x00000053346d7211 */ /* 0x000fc800078feaff */
[----:B-----5:R0:W5:Y:S01]  /*0a10*/  LDG.E R101, desc[UR6][R50.64] ;  /* 0x0000000632657981 */ /* 0x020162000c1e1900 */
        /* <DEDUP_REMOVED lines=16> */
[----:B------:R-:W-:Y:S01]  /*0b20*/  @!P4 ISETP.NE.AND.EX P1, PT, R85, RZ, PT, P1 ;  /* 0x000000ff5500c20c */ /* 0x000fe20003f25310 */
[----:B------:R-:W-:-:S03]  /*0b30*/  @!P4 IMAD.MOV.U32 R53, RZ, RZ, R100 ;  /* 0x000000ffff35c224 */ /* 0x000fc600078e0064 */
        /* <DEDUP_REMOVED lines=14> */
.L_x_15264:
[----:B------:R-:W-:-:S07]  /*0c20*/  MOV R52, R82 ;  /* 0x0000005200347202 */ /* 0x000fce0000000f00 */
.L_x_15265:
[----:B------:R-:W-:Y:S05]  /*0c30*/  BSYNC B2 ;  /* 0x0000000000027941 */ /* 0x000fea0003800000 */
.L_x_15263:
        /* <DEDUP_REMOVED lines=16> */
.L_x_15269:
[----:B------:R-:W-:Y:S05]  /*0d40*/  BSYNC B3 ;  /* 0x0000000000037941 */ /* 0x000fea0003800000 */
.L_x_15268:
        /* <DEDUP_REMOVED lines=44> */
.L_x_15267:
[----:B------:R-:W-:Y:S05]  /*1010*/  BSYNC B2 ;  /* 0x0000000000027941 */ /* 0x000fea0003800000 */
.L_x_15266:
        /* <DEDUP_REMOVED lines=10> */
.L_x_15262:
[----:B------:R-:W-:Y:S05]  /*10c0*/  BSYNC B1 ;  /* 0x0000000000017941 */ /* 0x000fea0003800000 */
.L_x_15261:
        /* <DEDUP_REMOVED lines=18> */
.L_x_15273:
[----:B------:R-:W-:-:S07]  /*11f0*/  IMAD.MOV.U32 R45, RZ, RZ, R82 ;  /* 0x000000ffff2d7224 */ /* 0x000fce00078e0052 */
.L_x_15274:
[----:B------:R-:W-:Y:S05]  /*1200*/  BSYNC B2 ;  /* 0x0000000000027941 */ /* 0x000fea0003800000 */
.L_x_15272:
        /* <DEDUP_REMOVED lines=16> */
.L_x_15278:
[----:B------:R-:W-:Y:S05]  /*1310*/  BSYNC B3 ;  /* 0x0000000000037941 */ /* 0x000fea0003800000 */
.L_x_15277:
        /* <DEDUP_REMOVED lines=44> */
.L_x_15276:
[----:B------:R-:W-:Y:S05]  /*15e0*/  BSYNC B2 ;  /* 0x0000000000027941 */ /* 0x000fea0003800000 */
.L_x_15275:
        /* <DEDUP_REMOVED lines=10> */
.L_x_15271:
[----:B------:R-:W-:Y:S05]  /*1690*/  BSYNC B1 ;  /* 0x0000000000017941 */ /* 0x000fea0003800000 */
.L_x_15270:
        /* <DEDUP_REMOVED lines=18> */
.L_x_15282:
[----:B------:R-:W-:-:S07]  /*17c0*/  MOV R56, R82 ;  /* 0x0000005200387202 */ /* 0x000fce0000000f00 */
.L_x_15283:
[----:B------:R-:W-:Y:S05]  /*17d0*/  BSYNC B2 ;  /* 0x0000000000027941 */ /* 0x000fea0003800000 */
.L_x_15281:
        /* <DEDUP_REMOVED lines=16> */
.L_x_15287:
[----:B------:R-:W-:Y:S05]  /*18e0*/  BSYNC B3 ;  /* 0x0000000000037941 */ /* 0x000fea0003800000 */
.L_x_15286:
        /* <DEDUP_REMOVED lines=44> */
.L_x_15285:
[----:B------:R-:W-:Y:S05]  /*1bb0*/  BSYNC B2 ;  /* 0x0000000000027941 */ /* 0x000fea0003800000 */
.L_x_15284:
        /* <DEDUP_REMOVED lines=10> */
.L_x_15280:
[----:B------:R-:W-:Y:S05]  /*1c60*/  BSYNC B1 ;  /* 0x0000000000017941 */ /* 0x000fea0003800000 */
.L_x_15279:
        /* <DEDUP_REMOVED lines=18> */
.L_x_15291:
[----:B------:R-:W-:-:S07]  /*1d90*/  IMAD.MOV.U32 R47, RZ, RZ, R82 ;  /* 0x000000ffff2f7224 */ /* 0x000fce00078e0052 */
.L_x_15292:
[----:B------:R-:W-:Y:S05]  /*1da0*/  BSYNC B2 ;  /* 0x0000000000027941 */ /* 0x000fea0003800000 */
.L_x_15290:
        /* <DEDUP_REMOVED lines=16> */
.L_x_15296:
[----:B------:R-:W-:Y:S05]  /*1eb0*/  BSYNC B3 ;  /* 0x0000000000037941 */ /* 0x000fea0003800000 */
.L_x_15295:
        /* <DEDUP_REMOVED lines=44> */
.L_x_15294:
[----:B------:R-:W-:Y:S05]  /*2180*/  BSYNC B2 ;  /* 0x0000000000027941 */ /* 0x000fea0003800000 */
.L_x_15293:
        /* <DEDUP_REMOVED lines=10> */
.L_x_15289:
[----:B------:R-:W-:Y:S05]  /*2230*/  BSYNC B1 ;  /* 0x0000000000017941 */ /* 0x000fea0003800000 */
.L_x_15288:
        /* <DEDUP_REMOVED lines=18> */
.L_x_15300:
[----:B------:R-:W-:-:S07]  /*2360*/  MOV R58, R82 ;  /* 0x00000052003a7202 */ /* 0x000fce0000000f00 */
.L_x_15301:
[----:B------:R-:W-:Y:S05]  /*2370*/  BSYNC B2 ;  /* 0x0000000000027941 */ /* 0x000fea0003800000 */
.L_x_15299:
        /* <DEDUP_REMOVED lines=16> */
.L_x_15305:
[----:B------:R-:W-:Y:S05]  /*2480*/  BSYNC B3 ;  /* 0x0000000000037941 */ /* 0x000fea0003800000 */
.L_x_15304:
        /* <DEDUP_REMOVED lines=44> */
.L_x_15303:
[----:B------:R-:W-:Y:S05]  /*2750*/  BSYNC B2 ;  /* 0x0000000000027941 */ /* 0x000fea0003800000 */
.L_x_15302:
        /* <DEDUP_REMOVED lines=10> */
.L_x_15298:
[----:B------:R-:W-:Y:S05]  /*2800*/  BSYNC B1 ;  /* 0x0000000000017941 */ /* 0x000fea0003800000 */
.L_x_15297:
        /* <DEDUP_REMOVED lines=18> */
.L_x_15309:
[----:B------:R-:W-:-:S07]  /*2930*/  IMAD.MOV.U32 R49, RZ, RZ, R82 ;  /* 0x000000ffff317224 */ /* 0x000fce00078e0052 */
.L_x_15310:
[----:B------:R-:W-:Y:S05]  /*2940*/  BSYNC B2 ;  /* 0x0000000000027941 */ /* 0x000fea0003800000 */
.L_x_15308:
        /* <DEDUP_REMOVED lines=16> */
.L_x_15314:
[----:B------:R-:W-:Y:S05]  /*2a50*/  BSYNC B3 ;  /* 0x0000000000037941 */ /* 0x000fea0003800000 */
.L_x_15313:
        /* <DEDUP_REMOVED lines=44> */
.L_x_15312:
[----:B------:R-:W-:Y:S05]  /*2d20*/  BSYNC B2 ;  /* 0x0000000000027941 */ /* 0x000fea0003800000 */
.L_x_15311:
        /* <DEDUP_REMOVED lines=10> */
.L_x_15307:
[----:B------:R-:W-:Y:S05]  /*2dd0*/  BSYNC B1 ;  /* 0x0000000000017941 */ /* 0x000fea0003800000 */
.L_x_15306:
        /* <DEDUP_REMOVED lines=18> */
.L_x_15318:
[----:B------:R-:W-:-:S07]  /*2f00*/  MOV R58, R82 ;  /* 0x00000052003a7202 */ /* 0x000fce0000000f00 */
.L_x_15319:
[----:B------:R-:W-:Y:S05]  /*2f10*/  BSYNC B2 ;  /* 0x0000000000027941 */ /* 0x000fea0003800000 */
.L_x_15317:
        /* <DEDUP_REMOVED lines=16> */
.L_x_15323:
[----:B------:R-:W-:Y:S05]  /*3020*/  BSYNC B3 ;  /* 0x0000000000037941 */ /* 0x000fea0003800000 */
.L_x_15322:
        /* <DEDUP_REMOVED lines=44> */
.L_x_15321:
[----:B------:R-:W-:Y:S05]  /*32f0*/  BSYNC B2 ;  /* 0x0000000000027941 */ /* 0x000fea0003800000 */
.L_x_15320:
        /* <DEDUP_REMOVED lines=10> */
.L_x_15316:
[----:B------:R-:W-:Y:S05]  /*33a0*/  BSYNC B1 ;  /* 0x0000000000017941 */ /* 0x000fea0003800000 */
.L_x_15315:
        /* <DEDUP_REMOVED lines=18> */
.L_x_15327:
[----:B------:R-:W-:-:S07]  /*34d0*/  IMAD.MOV.U32 R51, RZ, RZ, R82 ;  /* 0x000000ffff337224 */ /* 0x000fce00078e0052 */
.L_x_15328:
[----:B------:R-:W-:Y:S05]  /*34e0*/  BSYNC B2 ;  /* 0x0000000000027941 */ /* 0x000fea0003800000 */
.L_x_15326:
        /* <DEDUP_REMOVED lines=16> */
.L_x_15332:
[----:B------:R-:W-:Y:S05]  /*35f0*/  BSYNC B3 ;  /* 0x0000000000037941 */ /* 0x000fea0003800000 */
.L_x_15331:
        /* <DEDUP_REMOVED lines=44> */
.L_x_15330:
[----:B------:R-:W-:Y:S05]  /*38c0*/  BSYNC B2 ;  /* 0x0000000000027941 */ /* 0x000fea0003800000 */
.L_x_15329:
        /* <DEDUP_REMOVED lines=10> */
.L_x_15325:
[----:B------:R-:W-:Y:S05]  /*3970*/  BSYNC B1 ;  /* 0x0000000000017941 */ /* 0x000fea0003800000 */
.L_x_15324:
[----:B------:R-:W0:Y:S01]  /*3980*/  LDC.64 R86, c[0x0][0x238] ;  /* 0x00008e00ff567b82 */ /* 0x000e220000000a00 */
[----:B------:R-:W-:Y:S01]  /*3990*/  VIADD R89, R109, 0x20 ;  /* 0x000000206d597836 */ /* 0x000fe20000000000 */
[----:B------:R-:W-:Y:S01]  /*39a0*/  BSSY B1, `(.L_x_15333) ;  /* 0x000001d000017945 */ /* 0x000fe20003800000 */
[----:B------:R-:W-:-:S05]  /*39b0*/  IADD3 R107, R105, 0x20, RZ ;  /* 0x00000020696b7810 */ /* 0x000fca0007ffe0ff */
        /* <DEDUP_REMOVED lines=27> */
.L_x_15334:
[----:B------:R-:W-:Y:S05]  /*3b70*/  BSYNC B1 ;  /* 0x0000000000017941 */ /* 0x000fea0003800000 */
.L_x_15333:
        /* <DEDUP_REMOVED lines=22> */
.L_x_15338:
[----:B------:R-:W-:-:S07]  /*3ce0*/  IMAD.MOV.U32 R60, RZ, RZ, R82 ;  /* 0x000000ffff3c7224 */ /* 0x000fce00078e0052 */
.L_x_15339:
[----:B------:R-:W-:Y:S05]  /*3cf0*/  BSYNC B2 ;  /* 0x0000000000027941 */ /* 0x000fea0003800000 */
.L_x_15337:
        /* <DEDUP_REMOVED lines=16> */
.L_x_15343:
[----:B------:R-:W-:Y:S05]  /*3e00*/  BSYNC B3 ;  /* 0x0000000000037941 */ /* 0x000fea0003800000 */
.L_x_15342:
        /* <DEDUP_REMOVED lines=44> */
.L_x_15341:
[----:B------:R-:W-:Y:S05]  /*40d0*/  BSYNC B2 ;  /* 0x0000000000027941 */ /* 0x000fea0003800000 */
.L_x_15340:
        /* <DEDUP_REMOVED lines=10> */
.L_x_15336:
[----:B------:R-:W-:Y:S05]  /*4180*/  BSYNC B1 ;  /* 0x0000000000017941 */ /* 0x000fea0003800000 */
.L_x_15335:
        /* <DEDUP_REMOVED lines=18> */
.L_x_15347:
[----:B------:R-:W-:-:S07]  /*42b0*/  MOV R53, R82 ;  /* 0x0000005200357202 */ /* 0x000fce0000000f00 */
.L_x_15348:
[----:B------:R-:W-:Y:S05]  /*42c0*/  BSYNC B2 ;  /* 0x0000000000027941 */ /* 0x000fea0003800000 */
.L_x_15346:
        /* <DEDUP_REMOVED lines=16> */
.L_x_15352:
[----:B------:R-:W-:Y:S05]  /*43d0*/  BSYNC B3 ;  /* 0x0000000000037941 */ /* 0x000fea0003800000 */
.L_x_15351:
        /* <DEDUP_REMOVED lines=44> */
.L_x_15350:
[----:B------:R-:W-:Y:S05]  /*46a0*/  BSYNC B2 ;  /* 0x0000000000027941 */ /* 0x000fea0003800000 */
.L_x_15349:
        /* <DEDUP_REMOVED lines=10> */
.L_x_15345:
[----:B------:R-:W-:Y:S05]  /*4750*/  BSYNC B1 ;  /* 0x0000000000017941 */ /* 0x000fea0003800000 */
.L_x_15344:
        /* <DEDUP_REMOVED lines=18> */
.L_x_15356:
[----:B------:R-:W-:-:S07]  /*4880*/  IMAD.MOV.U32 R62, RZ, RZ, R82 ;  /* 0x000000ffff3e7224 */ /* 0x000fce00078e0052 */
.L_x_15357:
[----:B------:R-:W-:Y:S05]  /*4890*/  BSYNC B2 ;  /* 0x0000000000027941 */ /* 0x000fea0003800000 */
.L_x_15355:
        /* <DEDUP_REMOVED lines=16> */
.L_x_15361:
[----:B------:R-:W-:Y:S05]  /*49a0*/  BSYNC B3 ;  /* 0x0000000000037941 */ /* 0x000fea0003800000 */
.L_x_15360:
        /* <DEDUP_REMOVED lines=44> */
.L_x_15359:
[----:B------:R-:W-:Y:S05]  /*4c70*/  BSYNC B2 ;  /* 0x0000000000027941 */ /* 0x000fea0003800000 */
.L_x_15358:
        /* <DEDUP_REMOVED lines=10> */
.L_x_15354:
[----:B------:R-:W-:Y:S05]  /*4d20*/  BSYNC B1 ;  /* 0x0000000000017941 */ /* 0x000fea0003800000 */
.L_x_15353:
        /* <DEDUP_REMOVED lines=18> */
.L_x_15365:
[----:B------:R-:W-:-:S07]  /*4e50*/  MOV R55, R82 ;  /* 0x0000005200377202 */ /* 0x000fce0000000f00 */
.L_x_15366:
[----:B------:R-:W-:Y:S05]  /*4e60*/  BSYNC B2 ;  /* 0x0000000000027941 */ /* 0x000fea0003800000 */
.L_x_15364:
        /* <DEDUP_REMOVED lines=16> */
.L_x_15370:
[----:B------:R-:W-:Y:S05]  /*4f70*/  BSYNC B3 ;  /* 0x0000000000037941 */ /* 0x000fea0003800000 */
.L_x_15369:
        /* <DEDUP_REMOVED lines=44> */
.L_x_15368:
[----:B------:R-:W-:Y:S05]  /*5240*/  BSYNC B2 ;  /* 0x0000000000027941 */ /* 0x000fea0003800000 */
.L_x_15367:
        /* <DEDUP_REMOVED lines=10> */
.L_x_15363:
[----:B------:R-:W-:Y:S05]  /*52f0*/  BSYNC B1 ;  /* 0x0000000000017941 */ /* 0x000fea0003800000 */
.L_x_15362:
        /* <DEDUP_REMOVED lines=18> */
.L_x_15374:
[----:B------:R-:W-:-:S07]  /*5420*/  IMAD.MOV.U32 R64, RZ, RZ, R82 ;  /* 0x000000ffff407224 */ /* 0x000fce00078e0052 */
.L_x_15375:
[----:B------:R-:W-:Y:S05]  /*5430*/  BSYNC B2 ;  /* 0x0000000000027941 */ /* 0x000fea0003800000 */
.L_x_15373:
        /* <DEDUP_REMOVED lines=16> */
.L_x_15379:
[----:B------:R-:W-:Y:S05]  /*5540*/  BSYNC B3 ;  /* 0x0000000000037941 */ /* 0x000fea0003800000 */
.L_x_15378:
        /* <DEDUP_REMOVED lines=44> */
.L_x_15377:
[----:B------:R-:W-:Y:S05]  /*5810*/  BSYNC B2 ;  /* 0x0000000000027941 */ /* 0x000fea0003800000 */
.L_x_15376:
        /* <DEDUP_REMOVED lines=10> */
.L_x_15372:
[----:B------:R-:W-:Y:S05]  /*58c0*/  BSYNC B1 ;  /* 0x0000000000017941 */ /* 0x000fea0003800000 */
.L_x_15371:
        /* <DEDUP_REMOVED lines=18> */
.L_x_15383:
[----:B------:R-:W-:-:S07]  /*59f0*/  MOV R57, R82 ;  /* 0x0000005200397202 */ /* 0x000fce0000000f00 */
.L_x_15384:
[----:B------:R-:W-:Y:S05]  /*5a00*/  BSYNC B2 ;  /* 0x0000000000027941 */ /* 0x000fea0003800000 */
.L_x_15382:
        /* <DEDUP_REMOVED lines=16> */
.L_x_15388:
[----:B------:R-:W-:Y:S05]  /*5b10*/  BSYNC B3 ;  /* 0x0000000000037941 */ /* 0x000fea0003800000 */
.L_x_15387:
        /* <DEDUP_REMOVED lines=44> */
.L_x_15386:
[----:B------:R-:W-:Y:S05]  /*5de0*/  BSYNC B2 ;  /* 0x0000000000027941 */ /* 0x000fea0003800000 */
.L_x_15385:
        /* <DEDUP_REMOVED lines=10> */
.L_x_15381:
[----:B------:R-:W-:Y:S05]  /*5e90*/  BSYNC B1 ;  /* 0x0000000000017941 */ /* 0x000fea0003800000 */
.L_x_15380:
        /* <DEDUP_REMOVED lines=18> */
.L_x_15392:
[----:B------:R-:W-:-:S07]  /*5fc0*/  IMAD.MOV.U32 R66, RZ, RZ, R82 ;  /* 0x000000ffff427224 */ /* 0x000fce00078e0052 */
.L_x_15393:
[----:B------:R-:W-:Y:S05]  /*5fd0*/  BSYNC B2 ;  /* 0x0000000000027941 */ /* 0x000fea0003800000 */
.L_x_15391:
        /* <DEDUP_REMOVED lines=16> */
.L_x_15397:
[----:B------:R-:W-:Y:S05]  /*60e0*/  BSYNC B3 ;  /* 0x0000000000037941 */ /* 0x000fea0003800000 */
.L_x_15396:
        /* <DEDUP_REMOVED lines=44> */
.L_x_15395:
[----:B------:R-:W-:Y:S05]  /*63b0*/  BSYNC B2 ;  /* 0x0000000000027941 */ /* 0x000fea0003800000 */
.L_x_15394:
        /* <DEDUP_REMOVED lines=10> */
.L_x_15390:
[----:B------:R-:W-:Y:S05]  /*6460*/  BSYNC B1 ;  /* 0x0000000000017941 */ /* 0x000fea0003800000 */
.L_x_15389:
        /* <DEDUP_REMOVED lines=18> */
.L_x_15401:
[----:B------:R-:W-:-:S07]  /*6590*/  MOV R59, R82 ;  /* 0x00000052003b7202 */ /* 0x000fce0000000f00 */
.L_x_15402:
[----:B------:R-:W-:Y:S05]  /*65a0*/  BSYNC B2 ;  /* 0x0000000000027941 */ /* 0x000fea0003800000 */
.L_x_15400:
        /* <DEDUP_REMOVED lines=16> */
.L_x_15406:
[----:B------:R-:W-:Y:S05]  /*66b0*/  BSYNC B3 ;  /* 0x0000000000037941 */ /* 0x000fea0003800000 */
.L_x_15405:
        /* <DEDUP_REMOVED lines=44> */
.L_x_15404:
[----:B------:R-:W-:Y:S05]  /*6980*/  BSYNC B2 ;  /* 0x0000000000027941 */ /* 0x000fea0003800000 */
.L_x_15403:
        /* <DEDUP_REMOVED lines=10> */
.L_x_15399:
[----:B------:R-:W-:Y:S05]  /*6a30*/  BSYNC B1 ;  /* 0x0000000000017941 */ /* 0x000fea0003800000 */
.L_x_15398:
        /* <DEDUP_REMOVED lines=30> */
.L_x_15408:
[----:B------:R-:W-:Y:S05]  /*6c20*/  BSYNC B1 ;  /* 0x0000000000017941 */ /* 0x000fea0003800000 */
.L_x_15407:
        /* <DEDUP_REMOVED lines=22> */
.L_x_15412:
[----:B------:R-:W-:-:S07]  /*6d90*/  MOV R88, R82 ;  /* 0x0000005200587202 */ /* 0x000fce0000000f00 */
.L_x_15413:
[----:B------:R-:W-:Y:S05]  /*6da0*/  BSYNC B2 ;  /* 0x0000000000027941 */ /* 0x000fea0003800000 */
.L_x_15411:
        /* <DEDUP_REMOVED lines=16> */
.L_x_15417:
[----:B------:R-:W-:Y:S05]  /*6eb0*/  BSYNC B3 ;  /* 0x0000000000037941 */ /* 0x000fea0003800000 */
.L_x_15416:
        /* <DEDUP_REMOVED lines=44> */
.L_x_15415:
[----:B------:R-:W-:Y:S05]  /*7180*/  BSYNC B2 ;  /* 0x0000000000027941 */ /* 0x000fea0003800000 */
.L_x_15414:
        /* <DEDUP_REMOVED lines=10> */
.L_x_15410:
[----:B------:R-:W-:Y:S05]  /*7230*/  BSYNC B1 ;  /* 0x0000000000017941 */ /* 0x000fea0003800000 */
.L_x_15409:
        /* <DEDUP_REMOVED lines=18> */
.L_x_15421:
[----:B------:R-:W-:-:S07]  /*7360*/  IMAD.MOV.U32 R61, RZ, RZ, R82 ;  /* 0x000000ffff3d7224 */ /* 0x000fce00078e0052 */
.L_x_15422:
[----:B------:R-:W-:Y:S05]  /*7370*/  BSYNC B2 ;  /* 0x0000000000027941 */ /* 0x000fea0003800000 */
.L_x_15420:
        /* <DEDUP_REMOVED lines=16> */
.L_x_15426:
[----:B------:R-:W-:Y:S05]  /*7480*/  BSYNC B3 ;  /* 0x0000000000037941 */ /* 0x000fea0003800000 */
.L_x_15425:
        /* <DEDUP_REMOVED lines=44> */
.L_x_15424:
[----:B------:R-:W-:Y:S05]  /*7750*/  BSYNC B2 ;  /* 0x0000000000027941 */ /* 0x000fea0003800000 */
.L_x_15423:
        /* <DEDUP_REMOVED lines=10> */
.L_x_15419:
[----:B------:R-:W-:Y:S05]  /*7800*/  BSYNC B1 ;  /* 0x0000000000017941 */ /* 0x000fea0003800000 */
.L_x_15418:
        /* <DEDUP_REMOVED lines=18> */
.L_x_15430:
[----:B------:R-:W-:-:S07]  /*7930*/  MOV R90, R82 ;  /* 0x00000052005a7202 */ /* 0x000fce0000000f00 */
.L_x_15431:
[----:B------:R-:W-:Y:S05]  /*7940*/  BSYNC B2 ;  /* 0x0000000000027941 */ /* 0x000fea0003800000 */
.L_x_15429:
        /* <DEDUP_REMOVED lines=16> */
.L_x_15435:
[----:B------:R-:W-:Y:S05]  /*7a50*/  BSYNC B3 ;  /* 0x0000000000037941 */ /* 0x000fea0003800000 */
.L_x_15434:
        /* <DEDUP_REMOVED lines=44> */
.L_x_15433:
[----:B------:R-:W-:Y:S05]  /*7d20*/  BSYNC B2 ;  /* 0x0000000000027941 */ /* 0x000fea0003800000 */
.L_x_15432:
        /* <DEDUP_REMOVED lines=10> */
.L_x_15428:
[----:B------:R-:W-:Y:S05]  /*7dd0*/  BSYNC B1 ;  /* 0x0000000000017941 */ /* 0x000fea0003800000 */
.L_x_15427:
        /* <DEDUP_REMOVED lines=18> */
.L_x_15439:
[----:B------:R-:W-:-:S07]  /*7f00*/  IMAD.MOV.U32 R63, RZ, RZ, R82 ;  /* 0x000000ffff3f7224 */ /* 0x000fce00078e0052 */
.L_x_15440:
[----:B------:R-:W-:Y:S05]  /*7f10*/  BSYNC B2 ;  /* 0x0000000000027941 */ /* 0x000fea0003800000 */
.L_x_15438:
        /* <DEDUP_REMOVED lines=16> */
.L_x_15444:
[----:B------:R-:W-:Y:S05]  /*8020*/  BSYNC B3 ;  /* 0x0000000000037941 */ /* 0x000fea0003800000 */
.L_x_15443:
        /* <DEDUP_REMOVED lines=44> */
.L_x_15442:
[----:B------:R-:W-:Y:S05]  /*82f0*/  BSYNC B2 ;  /* 0x0000000000027941 */ /* 0x000fea0003800000 */
.L_x_15441:
        /* <DEDUP_REMOVED lines=10> */
.L_x_15437:
[----:B------:R-:W-:Y:S05]  /*83a0*/  BSYNC B1 ;  /* 0x0000000000017941 */ /* 0x000fea0003800000 */
.L_x_15436:
        /* <DEDUP_REMOVED lines=18> */
.L_x_15448:
[----:B------:R-:W-:-:S07]  /*84d0*/  MOV R96, R82 ;  /* 0x0000005200607202 */ /* 0x000fce0000000f00 */
.L_x_15449:
[----:B------:R-:W-:Y:S05]  /*84e0*/  BSYNC B2 ;  /* 0x0000000000027941 */ /* 0x000fea0003800000 */
.L_x_15447:
        /* <DEDUP_REMOVED lines=16> */
.L_x_15453:
[----:B------:R-:W-:Y:S05]  /*85f0*/  BSYNC B3 ;  /* 0x0000000000037941 */ /* 0x000fea0003800000 */
.L_x_15452:
        /* <DEDUP_REMOVED lines=44> */
.L_x_15451:
[----:B------:R-:W-:Y:S05]  /*88c0*/  BSYNC B2 ;  /* 0x0000000000027941 */ /* 0x000fea0003800000 */
.L_x_15450:
[----:B------:R-:W-:Y:S01]  /*88d0*/  I2FP.F32.U32 R64, R96 ;  /* 0x0000006000407245 */ /* 0x000fe20000201000 */
[----:B------:R-:W-:Y:S01]  /*88e0*/  HADD2.F32 R67, -RZ, R38.H0_H0 ;  /* 0x20000026ff437230 */ /* 0x000fe20000004100 */
[----:B------:R-:W-:-:S04]  /*88f0*/  MOV R65, 0x2f800000 ;  /* 0x2f80000000417802 */ /* 0x000fc80000000f00 */
[----:B------:R-:W-:Y:S01]  /*8900*/  FMUL.FTZ R67, R67, UR11 ;  /* 0x0000000b43437c20 */ /* 0x000fe20008410000 */
[----:B------:R-:W-:-:S03]  /*8910*/  FFMA.FTZ R64, R64, R65, 1.1641532182693481445e-10 ;  /* 0x2f00000040407423 */ /* 0x000fc60000010041 */
[----:B------:R-:W-:Y:S02]  /*8920*/  FMUL.FTZ R67, R67, UR10 ;  /* 0x0000000a43437c20 */ /* 0x000fe40008410000 */
[----:B------:R-:W-:-:S04]  /*8930*/  FSETP.GTU.FTZ.AND P1, PT, R64, UR8, PT ;  /* 0x0000000840007c0b */ /* 0x000fc8000bf3c000 */
[----:B------:R-:W-:Y:S02]  /*8940*/  FSEL R64, R67, RZ, !P1 ;  /* 0x000000ff43407208 */ /* 0x000fe40004800000 */
[----:B------:R-:W-:-:S03]  /*8950*/  SEL R96, RZ, 0x1, P1 ;  /* 0x00000001ff607807 */ /* 0x000fc60000800000 */
[----:B------:R-:W-:-:S07]  /*8960*/  @P0 FADD.FTZ R64, R40, R64 ;  /* 0x0000004028400221 */ /* 0x000fce0000010000 */
.L_x_15446:
[----:B------:R-:W-:Y:S05]  /*8970*/  BSYNC B1 ;  /* 0x0000000000017941 */ /* 0x000fea0003800000 */
.L_x_15445:
        /* <DEDUP_REMOVED lines=18> */
.L_x_15457:
[----:B------:R-:W-:-:S07]  /*8aa0*/  MOV R65, R82 ;  /* 0x0000005200417202 */ /* 0x000fce0000000f00 */
.L_x_15458:
[----:B------:R-:W-:Y:S05]  /*8ab0*/  BSYNC B2 ;  /* 0x0000000000027941 */ /* 0x000fea0003800000 */
.L_x_15456:
        /* <DEDUP_REMOVED lines=16> */
.L_x_15462:
[----:B------:R-:W-:Y:S05]  /*8bc0*/  BSYNC B3 ;  /* 0x0000000000037941 */ /* 0x000fea0003800000 */
.L_x_15461:
        /* <DEDUP_REMOVED lines=44> */
.L_x_15460:
[----:B------:R-:W-:Y:S05]  /*8e90*/  BSYNC B2 ;  /* 0x0000000000027941 */ /* 0x000fea0003800000 */
.L_x_15459:
        /* <DEDUP_REMOVED lines=10> */
.L_x_15455:
[----:B------:R-:W-:Y:S05]  /*8f40*/  BSYNC B1 ;  /* 0x0000000000017941 */ /* 0x000fea0003800000 */
.L_x_15454:
        /* <DEDUP_REMOVED lines=18> */
.L_x_15466:
[----:B------:R-:W-:-:S07]  /*9070*/  MOV R98, R82 ;  /* 0x0000005200627202 */ /* 0x000fce0000000f00 */
.L_x_15467:
[----:B------:R-:W-:Y:S05]  /*9080*/  BSYNC B2 ;  /* 0x0000000000027941 */ /* 0x000fea0003800000 */
.L_x_15465:
        /* <DEDUP_REMOVED lines=16> */
.L_x_15471:
[----:B------:R-:W-:Y:S05]  /*9190*/  BSYNC B3 ;  /* 0x0000000000037941 */ /* 0x000fea0003800000 */
.L_x_15470:
        /* <DEDUP_REMOVED lines=44> */
.L_x_15469:
[----:B------:R-:W-:Y:S05]  /*9460*/  BSYNC B2 ;  /* 0x0000000000027941 */ /* 0x000fea0003800000 */
.L_x_15468:
        /* <DEDUP_REMOVED lines=10> */
.L_x_15464:
[----:B------:R-:W-:Y:S05]  /*9510*/  BSYNC B1 ;  /* 0x0000000000017941 */ /* 0x000fea0003800000 */
.L_x_15463:
        /* <DEDUP_REMOVED lines=18> */
.L_x_15475:
[----:B------:R-:W-:-:S07]  /*9640*/  IMAD.MOV.U32 R67, RZ, RZ, R82 ;  /* 0x000000ffff437224 */ /* 0x000fce00078e0052 */
.L_x_15476:
[----:B------:R-:W-:Y:S05]  /*9650*/  BSYNC B2 ;  /* 0x0000000000027941 */ /* 0x000fea0003800000 */
.L_x_15474:
        /* <DEDUP_REMOVED lines=16> */
.L_x_15480:
[----:B------:R-:W-:Y:S05]  /*9760*/  BSYNC B3 ;  /* 0x0000000000037941 */ /* 0x000fea0003800000 */
.L_x_15479:
        /* <DEDUP_REMOVED lines=44> */
.L_x_15478:
[----:B------:R-:W-:Y:S05]  /*9a30*/  BSYNC B2 ;  /* 0x0000000000027941 */ /* 0x000fea0003800000 */
.L_x_15477:
[----:B------:R-:W-:Y:S01]  /*9a40*/  I2FP.F32.U32 R67, R67 ;  /* 0x0000004300437245 */ /* 0x000fe20000201000 */
[----:B------:R-:W-:Y:S01]  /*9a50*/  HADD2.F32 R85, -RZ, R39.H1_H1 ;  /* 0x30000027ff557230 */ /* 0x000fe20000004100 */
        /* <DEDUP_REMOVED lines=8> */
.L_x_15473:
[----:B------:R-:W-:Y:S05]  /*9ae0*/  BSYNC B1 ;  /* 0x0000000000017941 */ /* 0x000fea0003800000 */
.L_x_15472:
        /* <DEDUP_REMOVED lines=49> */
.L_x_15482:
[----:B------:R-:W-:Y:S05]  /*9e00*/  BSYNC B1 ;  /* 0x0000000000017941 */ /* 0x000fea0003800000 */
.L_x_15481:
        /* <DEDUP_REMOVED lines=73> */
.L_x_15498:
        /* <DEDUP_REMOVED lines=21> */
[C---:B------:R-:W-:Y:S01]  /*a3f0*/  FADD.FTZ R58, -R89.reuse, R58 ;  /* 0x0000003a593a7221 */ /* 0x040fe20000010100 */
[C---:B------:R-:W-:Y:S01]  /*a400*/  FADD.FTZ R66, -R89.reuse, R66 ;  /* 0x0000004259427221 */ /* 0x040fe20000010100 */
[C---:B------:R-:W-:Y:S01]  /*a410*/  FADD.FTZ R48, -R89.reuse, R48 ;  /* 0x0000003059307221 */ /* 0x040fe20000010100 */
[C---:B------:R-:W-:Y:S01]  /*a420*/  FADD.FTZ R118, -R89.reuse, R63 ;  /* 0x0000003f59767221 */ /* 0x040fe20000010100 */
[----:B------:R-:W-:Y:S01]  /*a430*/  FADD.FTZ R88, -R89, R49 ;  /* 0x0000003159587221 */ /* 0x000fe20000010100 */
[----:B------:R-:W-:Y:S01]  /*a440*/  FMUL.FTZ R63, R91, R86 ;  /* 0x000000565b3f7220 */ /* 0x000fe20000410000 */
[----:B------:R-:W-:Y:S01]  /*a450*/  FADD.FTZ R90, -R89, R51 ;  /* 0x00000033595a7221 */ /* 0x000fe20000010100 */
[----:B------:R-:W-:Y:S01]  /*a460*/  FMUL.FTZ R86, R91, R58 ;  /* 0x0000003a5b567220 */ /* 0x000fe20000410000 */
[----:B------:R-:W-:Y:S01]  /*a470*/  FADD.FTZ R114, -R89, R61 ;  /* 0x0000003d59727221 */ /* 0x000fe20000010100 */
[----:B------:R-:W-:-:S02]  /*a480*/  HADD2.F32 R51, -RZ, R30.H0_H0 ;  /* 0x2000001eff337230 */ /* 0x000fc40000004100 */
[----:B------:R-:W-:Y:S01]  /*a490*/  FMUL.FTZ R58, R91, R66 ;  /* 0x000000425b3a7220 */ /* 0x000fe20000410000 */
[----:B------:R-:W-:Y:S01]  /*a4a0*/  FADD.FTZ R108, -R89, R57 ;  /* 0x00000039596c7221 */ /* 0x000fe20000010100 */
[C---:B------:R-:W-:Y:S01]  /*a4b0*/  FMUL.FTZ R48, R91.reuse, R48 ;  /* 0x000000305b307220 */ /* 0x040fe20000410000 */
[----:B------:R-:W-:Y:S02]  /*a4c0*/  HADD2.F32 R61, -RZ, R30.H1_H1 ;  /* 0x3000001eff3d7230 */ /* 0x000fe40000004100 */
[----:B------:R-:W-:Y:S01]  /*a4d0*/  FMUL.FTZ R57, R91, R88 ;  /* 0x000000585b397220 */ /* 0x000fe20000410000 */
[----:B------:R-:W-:Y:S02]  /*a4e0*/  HADD2.F32 R66, -RZ, R29.H1_H1 ;  /* 0x3000001dff427230 */ /* 0x000fe40000004100 */
[----:B------:R-:W-:Y:S01]  /*a4f0*/  FADD.FTZ R44, -R89, R44 ;  /* 0x0000002c592c7221 */ /* 0x000fe20000010100 */
[----:B------:R-:W-:Y:S01]  /*a500*/  FFMA.FTZ R48, R48, R51, R7 ;  /* 0x0000003330307223 */ /* 0x000fe20000010007 */
[----:B------:R-:W-:-:S02]  /*a510*/  IMAD R103, R84, R103, RZ ;  /* 0x0000006754677224 */ /* 0x000fc400078e02ff */
[----:B------:R-:W-:Y:S01]  /*a520*/  FFMA.FTZ R51, R57, R61, R8 ;  /* 0x0000003d39337223 */ /* 0x000fe20000010008 */
[----:B------:R-:W-:Y:S01]  /*a530*/  FFMA.FTZ R63, R63, R66, R6 ;  /* 0x000000423f3f7223 */ /* 0x000fe20000010006 */
[C---:B------:R-:W-:Y:S01]  /*a540*/  FADD.FTZ R84, -R89.reuse, R45 ;  /* 0x0000002d59547221 */ /* 0x040fe20000010100 */
[C---:B------:R-:W-:Y:S01]  /*a550*/  FADD.FTZ R120, -R89.reuse, R64 ;  /* 0x0000004059787221 */ /* 0x040fe20000010100 */
[--C-:B------:R-:W-:Y:S02]  /*a560*/  HADD2.F32 R57, -RZ, R28.reuse.H0_H0 ;  /* 0x2000001cff397230 */ /* 0x100fe40000004100 */
[----:B------:R-:W-:Y:S01]  /*a570*/  FADD.FTZ R50, -R89, R50 ;  /* 0x0000003259327221 */ /* 0x000fe20000010100 */
[----:B------:R-:W-:Y:S02]  /*a580*/  HADD2.F32 R66, -RZ, R27.H0_H0 ;  /* 0x2000001bff427230 */ /* 0x000fe40000004100 */
[----:B------:R-:W-:Y:S01]  /*a590*/  FMUL.FTZ R64, R91, R44 ;  /* 0x0000002c5b407220 */ /* 0x000fe20000410000 */
[C---:B------:R-:W-:Y:S01]  /*a5a0*/  FADD.FTZ R54, -R89.reuse, R54 ;  /* 0x0000003659367221 */ /* 0x040fe20000010100 */
[C---:B------:R-:W-:Y:S01]  /*a5b0*/  FADD.FTZ R106, -R89.reuse, R56 ;  /* 0x00000038596a7221 */ /* 0x040fe20000010100 */
[----:B------:R-:W-:Y:S01]  /*a5c0*/  FADD.FTZ R122, -R89, R65 ;  /* 0x00000041597a7221 */ /* 0x000fe20000010100 */
[----:B------:R-:W-:-:S02]  /*a5d0*/  HADD2.F32 R61, -RZ, R28.H1_H1 ;  /* 0x3000001cff3d7230 */ /* 0x000fc40000004100 */
[----:B------:R-:W-:Y:S01]  /*a5e0*/  FADD.FTZ R112, -R89, R60 ;  /* 0x0000003c59707221 */ /* 0x000fe20000010100 */
[--C-:B------:R-:W-:Y:S02]  /*a5f0*/  HADD2.F32 R47, -RZ, R31.reuse.H0_H0 ;  /* 0x2000001fff2f7230 */ /* 0x100fe40000004100 */
[----:B------:R-:W-:Y:S01]  /*a600*/  FMUL.FTZ R65, R91, R84 ;  /* 0x000000545b417220 */ /* 0x000fe20000410000 */
[----:B------:R-:W-:Y:S01]  /*a610*/  FADD.FTZ R124, -R89, R67 ;  /* 0x00000043597c7221 */ /* 0x000fe20000010100 */
[----:B------:R-:W-:Y:S02]  /*a620*/  HADD2.F32 R60, -RZ, R31.H1_H1 ;  /* 0x3000001fff3c7230 */ /* 0x000fe40000004100 */
[C---:B------:R-:W-:Y:S01]  /*a630*/  FMUL.FTZ R44, R91.reuse, R50 ;  /* 0x000000325b2c7220 */ /* 0x040fe20000410000 */
[----:B------:R-:W-:Y:S01]  /*a640*/  FFMA.FTZ R64, R64, R57, R3 ;  /* 0x0000003940407223 */ /* 0x000fe20000010003 */
[----:B------:R-:W-:Y:S01]  /*a650*/  FFMA.FTZ R66, R86, R66, R17 ;  /* 0x0000004256427223 */ /* 0x000fe20000010011 */
[C---:B------:R-:W-:Y:S01]  /*a660*/  FMUL.FTZ R67, R91.reuse, R90 ;  /* 0x0000005a5b437220 */ /* 0x040fe20000410000 */
[----:B------:R-:W-:Y:S01]  /*a670*/  FMUL.FTZ R56, R91, R54 ;  /* 0x000000365b387220 */ /* 0x000fe20000410000 */
[----:B------:R-:W-:-:S02]  /*a680*/  HADD2.F32 R57, -RZ, R26.H0_H0 ;  /* 0x2000001aff397230 */ /* 0x000fc40000004100 */
[----:B------:R-:W-:Y:S01]  /*a690*/  FMUL.FTZ R84, R91, R106 ;  /* 0x0000006a5b547220 */ /* 0x000fe20000410000 */
[----:B------:R-:W-:Y:S02]  /*a6a0*/  HADD2.F32 R86, -RZ, R25.H0_H0 ;  /* 0x20000019ff567230 */ /* 0x000fe40000004100 */
[----:B------:R-:W-:Y:S01]  /*a6b0*/  FADD.FTZ R110, -R89, R59 ;  /* 0x0000003b596e7221 */ /* 0x000fe20000010100 */
[----:B------:R-:W-:Y:S01]  /*a6c0*/  FFMA.FTZ R65, R65, R61, R4 ;  /* 0x0000003d41417223 */ /* 0x000fe20000010004 */
[----:B------:R-:W-:Y:S01]  /*a6d0*/  FFMA.FTZ R47, R44, R47, R9 ;  /* 0x0000002f2c2f7223 */ /* 0x000fe20000010009 */
[----:B------:R-:W-:Y:S02]  /*a6e0*/  HADD2.F32 R61, -RZ, R26.H1_H1 ;  /* 0x3000001aff3d7230 */ /* 0x000fe40000004100 */
[----:B------:R-:W-:Y:S01]  /*a6f0*/  FADD.FTZ R46, -R89, R46 ;  /* 0x0000002e592e7221 */ /* 0x000fe20000010100 */
[----:B------:R-:W-:Y:S01]  /*a700*/  FMUL.FTZ R85, R91, R108 ;  /* 0x0000006c5b557220 */ /* 0x000fe20000410000 */
[----:B------:R-:W-:Y:S01]  /*a710*/  FFMA.FTZ R44, R67, R60, R10 ;  /* 0x0000003c432c7223 */ /* 0x000fe2000001000a */
[----:B------:R-:W-:-:S02]  /*a720*/  HADD2.F32 R67, -RZ, R27.H1_H1 ;  /* 0x3000001bff437230 */ /* 0x000fc40000004100 */
[----:B------:R-:W-:Y:S01]  /*a730*/  FFMA.FTZ R84, R84, R57, R15 ;  /* 0x0000003954547223 */ /* 0x000fe2000001000f */
[----:B------:R-:W-:Y:S01]  /*a740*/  FFMA.FTZ R86, R56, R86, R13 ;  /* 0x0000005638567223 */ /* 0x000fe2000001000d */
[C---:B------:R-:W-:Y:S01]  /*a750*/  FADD.FTZ R52, -R89.reuse, R52 ;  /* 0x0000003459347221 */ /* 0x040fe20000010100 */
[----:B------:R-:W-:Y:S01]  /*a760*/  FADD.FTZ R104, -R89, R55 ;  /* 0x0000003759687221 */ /* 0x000fe20000010100 */
[----:B------:R-:W-:Y:S01]  /*a770*/  FMUL.FTZ R83, R91, R110 ;  /* 0x0000006e5b537220 */ /* 0x000fe20000410000 */
[----:B------:R-:W1:Y:S01]  /*a780*/  LDC.64 R56, c[0x0][0x2b8] ;  /* 0x0000ae00ff387b82 */ /* 0x000e620000000a00 */
[C---:B------:R-:W-:Y:S01]  /*a790*/  FADD.FTZ R116, -R89.reuse, R62 ;  /* 0x0000003e59747221 */ /* 0x040fe20000010100 */
[----:B------:R-:W-:Y:S02]  /*a7a0*/  HADD2.F32 R60, -RZ, R29.H0_H0 ;  /* 0x2000001dff3c7230 */ /* 0x000fe40000004100 */
[----:B0-----:R-:W-:Y:S01]  /*a7b0*/  FADD.FTZ R102, -R89, R53 ;  /* 0x0000003559667221 */ /* 0x001fe20000010100 */
[----:B------:R-:W-:Y:S01]  /*a7c0*/  FMUL.FTZ R62, R91, R46 ;  /* 0x0000002e5b3e7220 */ /* 0x000fe20000410000 */
[----:B------:R-:W-:Y:S01]  /*a7d0*/  FFMA.FTZ R85, R85, R61, R16 ;  /* 0x0000003d55557223 */ /* 0x000fe20000010010 */
[----:B------:R-:W-:-:S02]  /*a7e0*/  HADD2.F32 R61, -RZ, R24.H0_H0 ;  /* 0x20000018ff3d7230 */ /* 0x000fc40000004100 */
[C---:B------:R-:W-:Y:S01]  /*a7f0*/  FMUL.FTZ R52, R91.reuse, R52 ;  /* 0x000000345b347220 */ /* 0x040fe20000410000 */
[----:B------:R-:W-:Y:S01]  /*a800*/  FMUL.FTZ R59, R91, R104 ;  /* 0x000000685b3b7220 */ /* 0x000fe20000410000 */
[----:B------:R-:W-:Y:S01]  /*a810*/  FFMA.FTZ R67, R83, R67, R18 ;  /* 0x0000004353437223 */ /* 0x000fe20000010012 */
[----:B------:R-:W-:Y:S02]  /*a820*/  HADD2.F32 R83, -RZ, R24.H1_H1 ;  /* 0x30000018ff537230 */ /* 0x000fe40000004100 */
[----:B------:R-:W-:Y:S01]  /*a830*/  FMUL.FTZ R55, R91, R102 ;  /* 0x000000665b377220 */ /* 0x000fe20000410000 */
[----:B------:R-:W-:Y:S02]  /*a840*/  HADD2.F32 R88, -RZ, R23.H0_H0 ;  /* 0x20000017ff587230 */ /* 0x000fe40000004100 */
[----:B------:R-:W-:Y:S01]  /*a850*/  FFMA.FTZ R62, R62, R60, R5 ;  /* 0x0000003c3e3e7223 */ /* 0x000fe20000010005 */
[----:B------:R-:W-:Y:S01]  /*a860*/  SHF.R.S32.HI R60, RZ, 0x1f, R103 ;  /* 0x0000001fff3c7819 */ /* 0x000fe20000011467 */
[----:B------:R-:W-:Y:S01]  /*a870*/  FFMA.FTZ R87, R59, R87, R14 ;  /* 0x000000573b577223 */ /* 0x000fe2000001000e */
[----:B------:R-:W-:Y:S01]  /*a880*/  FFMA.FTZ R52, R52, R61, R11 ;  /* 0x0000003d34347223 */ /* 0x000fe2000001000b */
[----:B------:R-:W-:-:S02]  /*a890*/  HADD2.F32 R59, -RZ, R22.H0_H0 ;  /* 0x20000016ff3b7230 */ /* 0x000fc40000004100 */
[C---:B------:R-:W-:Y:S01]  /*a8a0*/  FMUL.FTZ R46, R91.reuse, R112 ;  /* 0x000000705b2e7220 */ /* 0x040fe20000410000 */
[----:B------:R-:W-:Y:S02]  /*a8b0*/  HADD2.F32 R61, -RZ, R22.H1_H1 ;  /* 0x30000016ff3d7230 */ /* 0x000fe40000004100 */
[C---:B------:R-:W-:Y:S01]  /*a8c0*/  FMUL.FTZ R45, R91.reuse, R114 ;  /* 0x000000725b2d7220 */ /* 0x040fe20000410000 */
[C---:B------:R-:W-:Y:S01]  /*a8d0*/  FMUL.FTZ R50, R91.reuse, R116 ;  /* 0x000000745b327220 */ /* 0x040fe20000410000 */
[C---:B------:R-:W-:Y:S01]  /*a8e0*/  FMUL.FTZ R49, R91.reuse, R118 ;  /* 0x000000765b317220 */ /* 0x040fe20000410000 */
[C---:B------:R-:W-:Y:S01]  /*a8f0*/  FMUL.FTZ R54, R91.reuse, R120 ;  /* 0x000000785b367220 */ /* 0x040fe20000410000 */
[----:B------:R-:W-:Y:S01]  /*a900*/  FMUL.FTZ R53, R91, R122 ;  /* 0x0000007a5b357220 */ /* 0x000fe20000410000 */
[----:B------:R-:W-:Y:S02]  /*a910*/  HADD2.F32 R89, -RZ, R23.H1_H1 ;  /* 0x30000017ff597230 */ /* 0x000fe40000004100 */
[----:B------:R-:W-:Y:S01]  /*a920*/  FFMA.FTZ R55, R55, R83, R12 ;  /* 0x0000005337377223 */ /* 0x000fe2000001000c */
[----:B------:R-:W-:Y:S01]  /*a930*/  FFMA.FTZ R88, R58, R88, R73 ;  /* 0x000000583a587223 */ /* 0x000fe20000010049 */
[----:B------:R-:W-:Y:S01]  /*a940*/  FMUL.FTZ R91, R91, R124 ;  /* 0x0000007c5b5b7220 */ /* 0x000fe20000410000 */
[----:B------:R-:W-:Y:S01]  /*a950*/  LEA.HI R60, R60, R103, RZ, 0x3 ;  /* 0x000000673c3c7211 */ /* 0x000fe200078f18ff */
[--C-:B------:R-:W-:Y:S01]  /*a960*/  HADD2.F32 R58, -RZ, R21.reuse.H0_H0 ;  /* 0x20000015ff3a7230 */ /* 0x100fe20000004100 */
[----:B------:R-:W-:Y:S01]  /*a970*/  LOP3.LUT R83, R0, 0x1f, RZ, 0xc0, !PT ;  /* 0x0000001f00537812 */ /* 0x000fe200078ec0ff */
[----:B------:R-:W-:Y:S01]  /*a980*/  FFMA.FTZ R101, R54, R59, R71 ;  /* 0x0000003b36657223 */ /* 0x000fe20000010047 */
[----:B------:R-:W-:Y:S01]  /*a990*/  FFMA.FTZ R104, R53, R61, R72 ;  /* 0x0000003d35687223 */ /* 0x000fe20000010048 */
[----:B------:R-:W-:Y:S01]  /*a9a0*/  FFMA.FTZ R103, R91, R89, R74 ;  /* 0x000000595b677223 */ /* 0x000fe2000001004a */
[----:B------:R-:W-:Y:S01]  /*a9b0*/  HADD2.F32 R54, -RZ, R21.H1_H1 ;  /* 0x30000015ff367230 */ /* 0x000fe20000004100 */
[----:B------:R-:W-:Y:S01]  /*a9c0*/  LEA.HI.SX32 R61, R60, R83, 0x1d ;  /* 0x000000533c3d7211 */ /* 0x000fe200078feaff */
[----:B------:R-:W-:Y:S01]  /*a9d0*/  FFMA.FTZ R91, R50, R58, R69 ;  /* 0x0000003a325b7223 */ /* 0x000fe20000010045 */
[--C-:B------:R-:W-:Y:S01]  /*a9e0*/  HADD2.F32 R50, -RZ, R20.reuse.H0_H0 ;  /* 0x20000014ff327230 */ /* 0x100fe20000004100 */
[----:B------:R-:W-:Y:S01]  /*a9f0*/  F2FP.F16.F32.PACK_AB R47, R44, R47 ;  /* 0x0000002f2c2f723e */ /* 0x000fe200000000ff */
[----:B------:R-:W-:Y:S01]  /*aa00*/  HADD2.F32 R53, -RZ, R20.H1_H1 ;  /* 0x30000014ff357230 */ /* 0x000fe20000004100 */
[----:B------:R-:W-:Y:S01]  /*aa10*/  IADD3 R59, R61, 0x20, RZ ;  /* 0x000000203d3b7810 */ /* 0x000fe20007ffe0ff */
[----:B------:R-:W-:Y:S01]  /*aa20*/  FFMA.FTZ R102, R49, R54, R70 ;  /* 0x0000003631667223 */ /* 0x000fe20000010046 */
[----:B------:R-:W-:-:S02]  /*aa30*/  VIADD R49, R61, 0x40 ;  /* 0x000000403d317836 */ /* 0x000fc40000000000 */
[----:B------:R-:W-:Y:S01]  /*aa40*/  FFMA.FTZ R89, R46, R50, R19 ;  /* 0x000000322e597223 */ /* 0x000fe20000010013 */
[----:B------:R-:W-:Y:S01]  /*aa50*/  FFMA.FTZ R90, R45, R53, R68 ;  /* 0x000000352d5a7223 */ /* 0x000fe20000010044 */
[--C-:B-1----:R-:W-:Y:S01]  /*aa60*/  IMAD.WIDE.U32 R60, R61, 0x10, R56.reuse ;  /* 0x000000103d3c7825 */ /* 0x102fe200078e0038 */
[----:B------:R-:W-:Y:S02]  /*aa70*/  F2FP.F16.F32.PACK_AB R46, R51, R48 ;  /* 0x00000030332e723e */ /* 0x000fe400000000ff */
[----:B------:R-:W-:Y:S01]  /*aa80*/  F2FP.F16.F32.PACK_AB R45, R63, R62 ;  /* 0x0000003e3f2d723e */ /* 0x000fe200000000ff */
[--C-:B------:R-:W-:Y:S01]  /*aa90*/  IMAD.WIDE.U32 R58, R59, 0x10, R56.reuse ;  /* 0x000000103b3a7825 */ /* 0x100fe200078e0038 */
[----:B------:R-:W-:Y:S02]  /*aaa0*/  F2FP.F16.F32.PACK_AB R44, R65, R64 ;  /* 0x00000040412c723e */ /* 0x000fe400000000ff */
[----:B------:R-:W-:Y:S01]  /*aab0*/  F2FP.F16.F32.PACK_AB R51, R67, R66 ;  /* 0x000000424333723e */ /* 0x000fe200000000ff */
[----:B------:R-:W-:Y:S01]  /*aac0*/  IMAD.WIDE.U32 R56, R49, 0x10, R56 ;  /* 0x0000001031387825 */ /* 0x000fe200078e0038 */
        /* <DEDUP_REMOVED lines=10> */
.L_x_15485:
[----:B------:R-:W-:Y:S05]  /*ab70*/  BSYNC B1 ;  /* 0x0000000000017941 */ /* 0x000fea0003800000 */
.L_x_15484:
[----:B-1----:R-:W1:Y:S02]  /*ab80*/  LDC.64 R44, c[0x0][0x210] ;  /* 0x00008400ff2c7b82 */ /* 0x002e640000000a00 */
[----:B-1----:R-:W-:-:S04]  /*ab90*/  LEA R2, R44, R2, 0x2 ;  /* 0x000000022c027211 */ /* 0x002fc800078e10ff */
[----:B------:R-:W-:-:S13]  /*aba0*/  ISETP.GE.AND P0, PT, R2, R45, PT ;  /* 0x0000002d0200720c */ /* 0x000fda0003f06270 */
[----:B------:R-:W-:Y:S05]  /*abb0*/  @!P0 BRA `(.L_x_15486) ;  /* 0xffffff5c00588947 */ /* 0x000fea000383ffff */
[----:B------:R-:W-:Y:S05]  /*abc0*/  BSYNC B0 ;  /* 0x0000000000007941 */ /* 0x000fea0003800000 */
.L_x_15260:
[----:B------:R-:W-:Y:S05]  /*abd0*/  EXIT ;  /* 0x000000000000794d */ /* 0x000fea0003800000 */
.L_x_15483:
[----:B------:R-:W-:Y:S01]  /*abe0*/  HFMA2.MMA R109, -RZ, RZ, 0, 1.847743988037109375e-06 ;  /* 0x0000001fff6d7435 */ /* 0x000fe200000001ff */
[----:B------:R-:W-:Y:S01]  /*abf0*/  BSSY B1, `(.L_x_15487) ;  /* 0x0000007000017945 */ /* 0x000fe20003800000 */
[----:B------:R-:W-:Y:S01]  /*ac00*/  MOV R107, R102 ;  /* 0x00000066006b7202 */ /* 0x000fe20000000f00 */
[----:B------:R-:W-:Y:S01]  /*ac10*/  IMAD.MOV.U32 R106, RZ, RZ, 0x1 ;  /* 0x00000001ff6a7424 */ /* 0x000fe200078e00ff */
[----:B------:R-:W-:-:S07]  /*ac20*/  MOV R104, 0xffffffff ;  /* 0xffffffff00687802 */ /* 0x000fce0000000f00 */
[----:B0-----:R-:W-:Y:S05]  /*ac30*/  WARPSYNC.COLLECTIVE R104, `(.L_x_15488) ;  /* 0x0000000068087348 */ /* 0x001fea0003c00000 */
[----:B------:R1:W2:Y:S02]  /*ac40*/  SHFL.BFLY P1, R105, R107, R106, R109 ;  /* 0x0c00006a6b697389 */ /* 0x0002a4000002006d */
[----:B012---:R-:W-:Y:S01]  /*ac50*/  ENDCOLLECTIVE ;  /* 0x000000000000791b */ /* 0x007fe20003800000 */
.L_x_15488:
[----:B------:R-:W-:Y:S05]  /*ac60*/  BSYNC B1 ;  /* 0x0000000000017941 */ /* 0x000fea0003800000 */
.L_x_15487:
        /* <DEDUP_REMOVED lines=10> */
.L_x_15489:
[----:B------:R-:W-:Y:S01]  /*ad10*/  HFMA2.MMA R106, -RZ, RZ, 0, 2.384185791015625e-07 ;  /* 0x00000004ff6a7435 */ /* 0x000fe200000001ff */
[----:B------:R-:W-:-:S05]  /*ad20*/  MOV R84, R105 ;  /* 0x0000006900547202 */ /* 0x000fca0000000f00 */
[----:B------:R-:W-:-:S04]  /*ad30*/  FADD.FTZ R86, R85, R84 ;  /* 0x0000005455567221 */ /* 0x000fc80000010000 */
[----:B------:R-:W-:-:S07]  /*ad40*/  IMAD.MOV.U32 R107, RZ, RZ, R86 ;  /* 0x000000ffff6b7224 */ /* 0x000fce00078e0056 */
[----:B------:R-:W-:Y:S05]  /*ad50*/  WARPSYNC.COLLECTIVE R104, `(.L_x_15490) ;  /* 0x0000000068087348 */ /* 0x000fea0003c00000 */
[----:B------:R0:W1:Y:S02]  /*ad60*/  SHFL.BFLY P1, R105, R107, R106, R109 ;  /* 0x0c00006a6b697389 */ /* 0x000064000002006d */
[----:B01----:R-:W-:Y:S01]  /*ad70*/  ENDCOLLECTIVE ;  /* 0x000000000000791b */ /* 0x003fe20003800000 */
.L_x_15490:
[----:B------:R-:W-:Y:S01]  /*ad80*/  HFMA2.MMA R106, -RZ, RZ, 0, 4.76837158203125e-07 ;  /* 0x00000008ff6a7435 */ /* 0x000fe200000001ff */
[----:B------:R-:W-:-:S05]  /*ad90*/  MOV R87, R105 ;  /* 0x0000006900577202 */ /* 0x000fca0000000f00 */
[----:B------:R-:W-:-:S04]  /*ada0*/  FADD.FTZ R87, R86, R87 ;  /* 0x0000005756577221 */ /* 0x000fc80000010000 */
[----:B------:R-:W-:-:S07]  /*adb0*/  IMAD.MOV.U32 R107, RZ, RZ, R87 ;  /* 0x000000ffff6b7224 */ /* 0x000fce00078e0057 */
[----:B------:R-:W-:Y:S05]  /*adc0*/  WARPSYNC.COLLECTIVE R104, `(.L_x_15491) ;  /* 0x0000000068087348 */ /* 0x000fea0003c00000 */
[----:B------:R0:W1:Y:S02]  /*add0*/  SHFL.BFLY P1, R105, R107, R106, R109 ;  /* 0x0c00006a6b697389 */ /* 0x000064000002006d */
[----:B01----:R-:W-:Y:S01]  /*ade0*/  ENDCOLLECTIVE ;  /* 0x000000000000791b */ /* 0x003fe20003800000 */
.L_x_15491:
[----:B------:R-:W-:Y:S01]  /*adf0*/  HFMA2.MMA R106, -RZ, RZ, 0, 9.5367431640625e-07 ;  /* 0x00000010ff6a7435 */ /* 0x000fe200000001ff */
[----:B------:R-:W-:-:S05]  /*ae00*/  MOV R84, R105 ;  /* 0x0000006900547202 */ /* 0x000fca0000000f00 */
[----:B------:R-:W-:-:S04]  /*ae10*/  FADD.FTZ R91, R87, R84 ;  /* 0x00000054575b7221 */ /* 0x000fc80000010000 */
[----:B------:R-:W-:-:S07]  /*ae20*/  IMAD.MOV.U32 R107, RZ, RZ, R91 ;  /* 0x000000ffff6b7224 */ /* 0x000fce00078e005b */
[----:B------:R-:W-:Y:S05]  /*ae30*/  WARPSYNC.COLLECTIVE R104, `(.L_x_15492) ;  /* 0x0000000068087348 */ /* 0x000fea0003c00000 */
[----:B------:R0:W1:Y:S02]  /*ae40*/  SHFL.BFLY P1, R105, R107, R106, R109 ;  /* 0x0c00006a6b697389 */ /* 0x000064000002006d */
[----:B01----:R-:W-:Y:S01]  /*ae50*/  ENDCOLLECTIVE ;  /* 0x000000000000791b */ /* 0x003fe20003800000 */
.L_x_15492:
        /* <DEDUP_REMOVED lines=56> */
.L_x_15493:
[----:B------:R-:W-:Y:S01]  /*b1e0*/  HFMA2.MMA R106, -RZ, RZ, 0, 1.1920928955078125e-07 ;  /* 0x00000002ff6a7435 */ /* 0x000fe200000001ff */
[----:B------:R-:W-:-:S05]  /*b1f0*/  MOV R85, R105 ;  /* 0x0000006900557202 */ /* 0x000fca0000000f00 */
[----:B------:R-:W-:-:S04]  /*b200*/  FADD.FTZ R85, R84, R85 ;  /* 0x0000005554557221 */ /* 0x000fc80000010000 */
[----:B------:R-:W-:-:S07]  /*b210*/  IMAD.MOV.U32 R107, RZ, RZ, R85 ;  /* 0x000000ffff6b7224 */ /* 0x000fce00078e0055 */
[----:B------:R-:W-:Y:S05]  /*b220*/  WARPSYNC.COLLECTIVE R104, `(.L_x_15494) ;  /* 0x0000000068087348 */ /* 0x000fea0003c00000 */
[----:B------:R0:W1:Y:S02]  /*b230*/  SHFL.BFLY P1, R105, R107, R106, R109 ;  /* 0x0c00006a6b697389 */ /* 0x000064000002006d */
[----:B01----:R-:W-:Y:S01]  /*b240*/  ENDCOLLECTIVE ;  /* 0x000000000000791b */ /* 0x003fe20003800000 */
.L_x_15494:
[----:B------:R-:W-:Y:S01]  /*b250*/  HFMA2.MMA R106, -RZ, RZ, 0, 2.384185791015625e-07 ;  /* 0x00000004ff6a7435 */ /* 0x000fe200000001ff */
[----:B------:R-:W-:-:S05]  /*b260*/  MOV R86, R105 ;  /* 0x0000006900567202 */ /* 0x000fca0000000f00 */
[----:B------:R-:W-:-:S04]  /*b270*/  FADD.FTZ R86, R85, R86 ;  /* 0x0000005655567221 */ /* 0x000fc80000010000 */
[----:B------:R-:W-:-:S07]  /*b280*/  IMAD.MOV.U32 R107, RZ, RZ, R86 ;  /* 0x000000ffff6b7224 */ /* 0x000fce00078e0056 */
[----:B------:R-:W-:Y:S05]  /*b290*/  WARPSYNC.COLLECTIVE R104, `(.L_x_15495) ;  /* 0x0000000068087348 */ /* 0x000fea0003c00000 */
[----:B------:R0:W1:Y:S02]  /*b2a0*/  SHFL.BFLY P1, R105, R107, R106, R109 ;  /* 0x0c00006a6b697389 */ /* 0x000064000002006d */
[----:B01----:R-:W-:Y:S01]  /*b2b0*/  ENDCOLLECTIVE ;  /* 0x000000000000791b */ /* 0x003fe20003800000 */
.L_x_15495:
[----:B------:R-:W-:Y:S01]  /*b2c0*/  HFMA2.MMA R106, -RZ, RZ, 0, 4.76837158203125e-07 ;  /* 0x00000008ff6a7435 */ /* 0x000fe200000001ff */
[----:B------:R-:W-:-:S05]  /*b2d0*/  MOV R87, R105 ;  /* 0x0000006900577202 */ /* 0x000fca0000000f00 */
[----:B------:R-:W-:-:S04]  /*b2e0*/  FADD.FTZ R87, R86, R87 ;  /* 0x0000005756577221 */ /* 0x000fc80000010000 */
[----:B------:R-:W-:-:S07]  /*b2f0*/  IMAD.MOV.U32 R107, RZ, RZ, R87 ;  /* 0x000000ffff6b7224 */ /* 0x000fce00078e0057 */
[----:B------:R-:W-:Y:S05]  /*b300*/  WARPSYNC.COLLECTIVE R104, `(.L_x_15496) ;  /* 0x0000000068087348 */ /* 0x000fea0003c00000 */
[----:B------:R0:W1:Y:S02]  /*b310*/  SHFL.BFLY P1, R105, R107, R106, R109 ;  /* 0x0c00006a6b697389 */ /* 0x000064000002006d */
[----:B01----:R-:W-:Y:S01]  /*b320*/  ENDCOLLECTIVE ;  /* 0x000000000000791b */ /* 0x003fe20003800000 */
.L_x_15496:
[----:B------:R-:W-:Y:S01]  /*b330*/  HFMA2.MMA R106, -RZ, RZ, 0, 9.5367431640625e-07 ;  /* 0x00000010ff6a7435 */ /* 0x000fe200000001ff */
[----:B------:R-:W-:-:S05]  /*b340*/  MOV R102, R105 ;  /* 0x0000006900667202 */ /* 0x000fca0000000f00 */
[----:B------:R-:W-:-:S04]  /*b350*/  FADD.FTZ R102, R87, R102 ;  /* 0x0000006657667221 */ /* 0x000fc80000010000 */
[----:B------:R-:W-:-:S07]  /*b360*/  IMAD.MOV.U32 R107, RZ, RZ, R102 ;  /* 0x000000ffff6b7224 */ /* 0x000fce00078e0066 */
[----:B------:R-:W-:Y:S05]  /*b370*/  WARPSYNC.COLLECTIVE R104, `(.L_x_15497) ;  /* 0x0000000068087348 */ /* 0x000fea0003c00000 */
[----:B------:R0:W1:Y:S02]  /*b380*/  SHFL.BFLY P1, R105, R107, R106, R109 ;  /* 0x0c00006a6b697389 */ /* 0x000064000002006d */
[----:B01----:R-:W-:Y:S01]  /*b390*/  ENDCOLLECTIVE ;  /* 0x000000000000791b */ /* 0x003fe20003800000 */
.L_x_15497:
[----:B------:R-:W-:Y:S01]  /*b3a0*/  MOV R91, R105 ;  /* 0x00000069005b7202 */ /* 0x000fe20000000f00 */
[----:B------:R-:W-:Y:S06]  /*b3b0*/  BRA `(.L_x_15498) ;  /* 0xffffffec00b87947 */ /* 0x000fec000383ffff */
.L_x_15499:
        /* <DEDUP_REMOVED lines=12> */
.L_x_23555:


//--------------------- .text._ZN10layer_norm13ln_fwd_kernelINS_13Kernel_traitsI6__halfS2_fS2_fjLj768ELj1ELj4ELj1ELj16ENS_18Kernel_traits_baseILj768ES2_S2_fS2_fjLj128EEEEELb1ELb1ELb0ELb0EEEvNS_9FwdParamsE --------------------------
	.section	.text._ZN10layer_norm13ln_fwd_kernelINS_13Kernel_traitsI6__halfS2_fS2_fjLj768ELj1ELj4ELj1ELj16ENS_18Kernel_traits_baseILj768ES2_S2_fS2_fjLj128EEEEELb1ELb1ELb0ELb0EEEvNS_9FwdParamsE,"ax",@progbits
	.align	128
        .global         _ZN10layer_norm13ln_fwd_kernelINS_13Kernel_traitsI6__halfS2_fS2_fjLj768ELj1ELj4ELj1ELj16ENS_18Kernel_traits_baseILj768ES2_S2_fS2_fjLj128EEEEELb1ELb1ELb0ELb0EEEvNS_9FwdParamsE
        .type           _ZN10layer_norm13ln_fwd_kernelINS_13Kernel_traitsI6__halfS2_fS2_fjLj768ELj1ELj4ELj1ELj16ENS_18Kernel_traits_baseILj768ES2_S2_fS2_fjLj128EEEEELb1ELb1ELb0ELb0EEEvNS_9FwdParamsE,@function
        .size           _ZN10layer_norm13ln_fwd_kernelINS_13Kernel_traitsI6__halfS2_fS2_fjLj768ELj1ELj4ELj1ELj16ENS_18Kernel_traits_baseILj768ES2_S2_fS2_fjLj128EEEEELb1ELb1ELb0ELb0EEEvNS_9FwdParamsE,(.L_x_23556 - _ZN10layer_norm13ln_fwd_kernelINS_13Kernel_traitsI6__halfS2_fS2_fjLj768ELj1ELj4ELj1ELj16ENS_18Kernel_traits_baseILj768ES2_S2_fS2_fjLj128EEEEELb1ELb1ELb0ELb0EEEvNS_9FwdParamsE)
        .other          _ZN10layer_norm13ln_fwd_kernelINS_13Kernel_traitsI6__halfS2_fS2_fjLj768ELj1ELj4ELj1ELj16ENS_18Kernel_traits_baseILj768ES2_S2_fS2_fjLj128EEEEELb1ELb1ELb0ELb0EEEvNS_9FwdParamsE,@"STO_CUDA_ENTRY STV_DEFAULT"
_ZN10layer_norm13ln_fwd_kernelINS_13Kernel_traitsI6__halfS2_fS2_fjLj768ELj1ELj4ELj1ELj16ENS_18Kernel_traits_baseILj768ES2_S2_fS2_fjLj128EEEEELb1ELb1ELb0ELb0EEEvNS_9FwdParamsE:
.text._ZN10layer_norm13ln_fwd_kernelINS_13Kernel_traitsI6__halfS2_fS2_fjLj768ELj1ELj4ELj1ELj16ENS_18Kernel_traits_baseILj768ES2_S2_fS2_fjLj128EEEEELb1ELb1ELb0ELb0EEEvNS_9FwdParamsE:
        /* <DEDUP_REMOVED lines=12> */
[----:B-1----:R-:W-:-:S06]  /*00c0*/  @P0 IMAD.MOV.U32 R5, RZ, RZ, R61 ;  /* 0x000000ffff050224 */ /* 0x002fcc00078e003d */
[----:B------:R-:W3:Y:S01]  /*00d0*/  @P0 LDG.E.64 R4, desc[UR4][R4.64] ;  /* 0x0000000404040981 */ /* 0x000ee2000c1e1b00 */
[----:B------:R-:W0:Y:S01]  /*00e0*/  S2R R14, SR_TID.X ;  /* 0x00000000000e7919 */ /* 0x000e220000002100 */
[----:B------:R-:W1:Y:S01]  /*00f0*/  S2R R17, SR_CTAID.X ;  /* 0x0000000000117919 */ /* 0x000e620000002500 */
[----:B------:R-:W-:Y:S01]  /*0100*/  ULDC UR8, c[0x0][0x0] ;  /* 0x0000000000087ab9 */ /* 0x000fe20000000800 */
[----:B------:R-:W-:Y:S01]  /*0110*/  BSSY B0, `(.L_x_15500) ;  /* 0x000005c000007945 */ /* 0x000fe20003800000 */
[----:B0-----:R-:W-:Y:S02]  /*0120*/  LOP3.LUT R15, R14, 0x1f, RZ, 0xc0, !PT ;  /* 0x0000001f0e0f7812 */ /* 0x001fe400078ec0ff */
[----:B--2---:R-:W-:Y:S01]  /*0130*/  @P0 R2UR UR6, R2 ;  /* 0x00000000020602ca */ /* 0x004fe200000e0000 */
[----:B-1----:R-:W-:Y:S01]  /*0140*/  IMAD R2, R17, UR8, R14 ;  /* 0x0000000811027c24 */ /* 0x002fe2000f8e020e */
[----:B------:R-:W-:Y:S02]  /*0150*/  @P0 R2UR UR7, R3 ;  /* 0x00000000030702ca */ /* 0x000fe400000e0000 */
[----:B---3--:R-:W-:-:S04]  /*0160*/  @P0 IADD3 R60, P1, R4, R9, RZ ;  /* 0x00000009043c0210 */ /* 0x008fc80007f3e0ff */
[----:B------:R-:W-:Y:S01]  /*0170*/  @P0 IADD3.X R61, RZ, R5, RZ, P1, !PT ;  /* 0x00000005ff3d0210 */ /* 0x000fe20000ffe4ff */
[----:B------:R-:W-:-:S06]  /*0180*/  IMAD.WIDE.U32 R8, R2, -0x326172a9, RZ ;  /* 0xcd9e8d5702087825 */ /* 0x000fcc00078e00ff */
[----:B------:R-:W-:Y:S01]  /*0190*/  UIADD3 UR16, UR7, -0x4498517b, URZ ;  /* 0xbb67ae8507107890 */ /* 0x000fe2000fffe03f */
[----:B------:R-:W0:Y:S01]  /*01a0*/  LDC R5, c[0x0][0x218] ;  /* 0x00008600ff057b82 */ /* 0x000e220000000800 */
[--C-:B------:R-:W-:Y:S02]  /*01b0*/  SHF.R.U64 R3, R60, 0x2, R61.reuse ;  /* 0x000000023c037819 */ /* 0x100fe4000000123d */
[----:B------:R-:W-:-:S03]  /*01c0*/  SHF.R.U32.HI R4, RZ, 0x2, R61 ;  /* 0x00000002ff047819 */ /* 0x000fc6000001163d */
        /* <DEDUP_REMOVED lines=35> */
[----:B------:R-:W-:Y:S01]  /*0400*/  LEA.HI R0, R0, R5, RZ, 0x3 ;  /* 0x0000000500007211 */ /* 0x000fe200078f18ff */
[----:B------:R-:W-:Y:S01]  /*0410*/  UIADD3 UR26, UR7, 0x646e171e, URZ ;  /* 0x646e171e071a7890 */ /* 0x000fe2000fffe03f */
[----:B------:R-:W-:Y:S01]  /*0420*/  LOP3.LUT R5, R15, 0x1f, RZ, 0x3c, !PT ;  /* 0x0000001f0f057812 */ /* 0x000fe200078e3cff */
        /* <DEDUP_REMOVED lines=42> */
.L_x_15501:
[----:B------:R-:W-:Y:S05]  /*06d0*/  BSYNC B0 ;  /* 0x0000000000007941 */ /* 0x000fea0003800000 */
.L_x_15500:
        /* <DEDUP_REMOVED lines=18> */
.L_x_15503:
[----:B------:R-:W-:Y:S05]  /*0800*/  BSYNC B0 ;  /* 0x0000000000007941 */ /* 0x000fea0003800000 */
.L_x_15502:
        /* <DEDUP_REMOVED lines=17> */
.L_x_15505:
[----:B------:R-:W-:Y:S05]  /*0920*/  BSYNC B0 ;  /* 0x0000000000007941 */ /* 0x000fea0003800000 */
.L_x_15504:
        /* <DEDUP_REMOVED lines=12> */
[----:B------:R-:W-:Y:S01]  /*09f0*/  IMAD R33, R61, -0x2daee0ad, RZ ;  /* 0xd2511f533d217824 */ /* 0x000fe200078e02ff */
[----:B------:R-:W-:Y:S01]  /*0a00*/  ULDC.U8 UR8, c[0x0][0x2a0] ;  /* 0x0000a80000087ab9 */ /* 0x000fe20000000000 */
[----:B------:R-:W-:Y:S01]  /*0a10*/  IMAD R35, R62, -0x326172a9, RZ ;  /* 0xcd9e8d573e237824 */ /* 0x000fe200078e02ff */
[----:B------:R-:W-:Y:S01]  /*0a20*/  UISETP.NE.AND.EX UP0, UPT, UR9, URZ, UPT, UP0 ;  /* 0x0000003f0900728c */ /* 0x000fe2000bf05300 */
[----:B------:R-:W-:Y:S01]  /*0a30*/  IMAD.HI.U32 R98, R132, -0x326172a9, RZ ;  /* 0xcd9e8d5784627827 */ /* 0x000fe200078e00ff */
[----:B------:R-:W-:Y:S01]  /*0a40*/  UISETP.NE.AND UP1, UPT, UR8, URZ, UPT ;  /* 0x0000003f0800728c */ /* 0x000fe2000bf25270 */
[----:B------:R-:W-:-:S02]  /*0a50*/  ULDC UR33, c[0x0][0x218] ;  /* 0x0000860000217ab9 */ /* 0x000fc40000000800 */
[----:B------:R-:W-:Y:S01]  /*0a60*/  IMAD.WIDE.U32 R134, R134, -0x2daee0ad, RZ ;  /* 0xd2511f5386867825 */ /* 0x000fe200078e00ff */
[----:B------:R-:W-:Y:S01]  /*0a70*/  LOP3.LUT R98, R98, UR31, R35, 0x96, !PT ;  /* 0x0000001f62627c12 */ /* 0x000fe2000f8e9623 */
[----:B------:R-:W-:Y:S01]  /*0a80*/  ULDC UR14, c[0x0][0x2d8] ;  /* 0x0000b600000e7ab9 */ /* 0x000fe20000000800 */
[----:B------:R-:W-:Y:S01]  /*0a90*/  ULDC.64 UR10, c[0x0][0x238] ;  /* 0x00008e00000a7ab9 */ /* 0x000fe20000000a00 */
[--C-:B------:R-:W-:Y:S01]  /*0aa0*/  HADD2.F32 R6, -RZ, R16.reuse.H0_H0 ;  /* 0x20000010ff067230 */ /* 0x100fe20000004100 */
[----:B------:R-:W-:Y:S01]  /*0ab0*/  LOP3.LUT R100, R135, UR32, R33, 0x96, !PT ;  /* 0x0000002087647c12 */ /* 0x000fe2000f8e9621 */
[----:B------:R-:W-:Y:S01]  /*0ac0*/  HADD2.F32 R7, -RZ, R16.H1_H1 ;  /* 0x30000010ff077230 */ /* 0x000fe20000004100 */
[----:B------:R-:W-:Y:S01]  /*0ad0*/  ULDC.64 UR12, c[0x0][0x240] ;  /* 0x00009000000c7ab9 */ /* 0x000fe20000000a00 */
        /* <DEDUP_REMOVED lines=67> */
[----:B------:R-:W-:-:S07]  /*0f10*/  IMAD.MOV.U32 R120, RZ, RZ, RZ ;  /* 0x000000ffff787224 */ /* 0x000fce00078e00ff */
.L_x_15688:
        /* <DEDUP_REMOVED lines=41> */
.L_x_15510:
[----:B------:R-:W-:-:S07]  /*11b0*/  IMAD.MOV.U32 R125, RZ, RZ, R132 ;  /* 0x000000ffff7d7224 */ /* 0x000fce00078e0084 */
.L_x_15511:
[----:B------:R-:W-:Y:S05]  /*11c0*/  BSYNC B2 ;  /* 0x0000000000027941 */ /* 0x000fea0003800000 */
.L_x_15509:
        /* <DEDUP_REMOVED lines=16> */
.L_x_15515:
[----:B------:R-:W-:Y:S05]  /*12d0*/  BSYNC B3 ;  /* 0x0000000000037941 */ /* 0x000fea0003800000 */
.L_x_15514:
        /* <DEDUP_REMOVED lines=42> */
.L_x_15513:
[----:B------:R-:W-:Y:S05]  /*1580*/  BSYNC B2 ;  /* 0x0000000000027941 */ /* 0x000fea0003800000 */
.L_x_15512:
[----:B------:R-:W0:Y:S01]  /*1590*/  LDC R127, c[0x0][0x298] ;  /* 0x0000a600ff7f7b82 */ /* 0x000e220000000800 */
[----:B------:R-:W-:Y:S01]  /*15a0*/  I2FP.F32.U32 R42, R125 ;  /* 0x0000007d002a7245 */ /* 0x000fe20000201000 */
[----:B------:R-:W-:Y:S01]  /*15b0*/  HFMA2.MMA R125, -RZ, RZ, 0.1171875, 0 ;  /* 0x2f800000ff7d7435 */ /* 0x000fe200000001ff */
[----:B-----5:R-:W-:Y:S01]  /*15c0*/  HADD2.F32 R65, -RZ, R44.H0_H0 ;  /* 0x2000002cff417230 */ /* 0x020fe20000004100 */
[----:B------:R-:W-:Y:S01]  /*15d0*/  ISETP.NE.U32.AND P0, PT, R40, RZ, PT ;  /* 0x000000ff2800720c */ /* 0x000fe20003f05070 */
[----:B------:R-:W-:Y:S03]  /*15e0*/  BSSY B2, `(.L_x_15516) ;  /* 0x0000017000027945 */ /* 0x000fe60003800000 */
[----:B------:R-:W1:Y:S01]  /*15f0*/  LDC R126, c[0x0][0x294] ;  /* 0x0000a500ff7e7b82 */ /* 0x000e620000000800 */
[----:B------:R-:W-:Y:S01]  /*1600*/  FMUL.FTZ R40, R65, R124 ;  /* 0x0000007c41287220 */ /* 0x000fe20000410000 */
[----:B------:R-:W-:Y:S01]  /*1610*/  ISETP.NE.AND.EX P0, PT, R41, RZ, PT, P0 ;  /* 0x000000ff2900720c */ /* 0x000fe20003f05300 */
[----:B------:R-:W-:-:S02]  /*1620*/  VIADD R65, R64, 0x1 ;  /* 0x0000000140417836 */ /* 0x000fc40000000000 */
        /* <DEDUP_REMOVED lines=17> */
.L_x_15517:
[----:B------:R-:W-:-:S07]  /*1740*/  IMAD.MOV.U32 R41, RZ, RZ, R132 ;  /* 0x000000ffff297224 */ /* 0x000fce00078e0084 */
.L_x_15518:
[----:B------:R-:W-:Y:S05]  /*1750*/  BSYNC B2 ;  /* 0x0000000000027941 */ /* 0x000fea0003800000 */
.L_x_15516:
        /* <DEDUP_REMOVED lines=16> */
.L_x_15522:
[----:B------:R-:W-:Y:S05]  /*1860*/  BSYNC B3 ;  /* 0x0000000000037941 */ /* 0x000fea0003800000 */
.L_x_15521:
        /* <DEDUP_REMOVED lines=42> */
.L_x_15520:
[----:B------:R-:W-:Y:S05]  /*1b10*/  BSYNC B2 ;  /* 0x0000000000027941 */ /* 0x000fea0003800000 */
.L_x_15519:
        /* <DEDUP_REMOVED lines=22> */
.L_x_15524:
[----:B------:R-:W-:-:S07]  /*1c80*/  MOV R44, R132 ;  /* 0x00000084002c7202 */ /* 0x000fce0000000f00 */
.L_x_15525:
[----:B------:R-:W-:Y:S05]  /*1c90*/  BSYNC B2 ;  /* 0x0000000000027941 */ /* 0x000fea0003800000 */
.L_x_15523:
        /* <DEDUP_REMOVED lines=16> */
.L_x_15529:
[----:B------:R-:W-:Y:S05]  /*1da0*/  BSYNC B3 ;  /* 0x0000000000037941 */ /* 0x000fea0003800000 */
.L_x_15528:
        /* <DEDUP_REMOVED lines=42> */
.L_x_15527:
[----:B------:R-:W-:Y:S05]  /*2050*/  BSYNC B2 ;  /* 0x0000000000027941 */ /* 0x000fea0003800000 */
.L_x_15526:
        /* <DEDUP_REMOVED lines=21> */
.L_x_15531:
[----:B------:R-:W-:-:S07]  /*21b0*/  IMAD.MOV.U32 R43, RZ, RZ, R132 ;  /* 0x000000ffff2b7224 */ /* 0x000fce00078e0084 */
.L_x_15532:
[----:B------:R-:W-:Y:S05]  /*21c0*/  BSYNC B2 ;  /* 0x0000000000027941 */ /* 0x000fea0003800000 */
.L_x_15530:
        /* <DEDUP_REMOVED lines=16> */
.L_x_15536:
[----:B------:R-:W-:Y:S05]  /*22d0*/  BSYNC B3 ;  /* 0x0000000000037941 */ /* 0x000fea0003800000 */
.L_x_15535:
        /* <DEDUP_REMOVED lines=42> */
.L_x_15534:
[----:B------:R-:W-:Y:S05]  /*2580*/  BSYNC B2 ;  /* 0x0000000000027941 */ /* 0x000fea0003800000 */
.L_x_15533:
        /* <DEDUP_REMOVED lines=21> */
.L_x_15538:
[----:B------:R-:W-:-:S07]  /*26e0*/  MOV R130, R132 ;  /* 0x0000008400827202 */ /* 0x000fce0000000f00 */
.L_x_15539:
[----:B------:R-:W-:Y:S05]  /*26f0*/  BSYNC B2 ;  /* 0x0000000000027941 */ /* 0x000fea0003800000 */
.L_x_15537:
        /* <DEDUP_REMOVED lines=16> */
.L_x_15543:
[----:B------:R-:W-:Y:S05]  /*2800*/  BSYNC B3 ;  /* 0x0000000000037941 */ /* 0x000fea0003800000 */
.L_x_15542:
        /* <DEDUP_REMOVED lines=42> */
.L_x_15541:
[----:B------:R-:W-:Y:S05]  /*2ab0*/  BSYNC B2 ;  /* 0x0000000000027941 */ /* 0x000fea0003800000 */
.L_x_15540:
        /* <DEDUP_REMOVED lines=21> */
.L_x_15545:
[----:B------:R-:W-:-:S07]  /*2c10*/  IMAD.MOV.U32 R45, RZ, RZ, R132 ;  /* 0x000000ffff2d7224 */ /* 0x000fce00078e0084 */
.L_x_15546:
[----:B------:R-:W-:Y:S05]  /*2c20*/  BSYNC B2 ;  /* 0x0000000000027941 */ /* 0x000fea0003800000 */
.L_x_15544:
        /* <DEDUP_REMOVED lines=16> */
.L_x_15550:
[----:B------:R-:W-:Y:S05]  /*2d30*/  BSYNC B3 ;  /* 0x0000000000037941 */ /* 0x000fea0003800000 */
.L_x_15549:
        /* <DEDUP_REMOVED lines=42> */
.L_x_15548:
[----:B------:R-:W-:Y:S05]  /*2fe0*/  BSYNC B2 ;  /* 0x0000000000027941 */ /* 0x000fea0003800000 */
.L_x_15547:
        /* <DEDUP_REMOVED lines=21> */
.L_x_15552:
[----:B------:R-:W-:-:S07]  /*3140*/  MOV R46, R132 ;  /* 0x00000084002e7202 */ /* 0x000fce0000000f00 */
.L_x_15553:
[----:B------:R-:W-:Y:S05]  /*3150*/  BSYNC B2 ;  /* 0x0000000000027941 */ /* 0x000fea0003800000 */
.L_x_15551:
        /* <DEDUP_REMOVED lines=16> */
.L_x_15557:
[----:B------:R-:W-:Y:S05]  /*3260*/  BSYNC B3 ;  /* 0x0000000000037941 */ /* 0x000fea0003800000 */
.L_x_15556:
        /* <DEDUP_REMOVED lines=42> */
.L_x_15555:
[----:B------:R-:W-:Y:S05]  /*3510*/  BSYNC B2 ;  /* 0x0000000000027941 */ /* 0x000fea0003800000 */
.L_x_15554:
        /* <DEDUP_REMOVED lines=21> */
.L_x_15559:
[----:B------:R-:W-:-:S07]  /*3670*/  MOV R130, R132 ;  /* 0x0000008400827202 */ /* 0x000fce0000000f00 */
.L_x_15560:
[----:B------:R-:W-:Y:S05]  /*3680*/  BSYNC B2 ;  /* 0x0000000000027941 */ /* 0x000fea0003800000 */
.L_x_15558:
        /* <DEDUP_REMOVED lines=18> */
.L_x_15564:
[----:B------:R-:W-:Y:S05]  /*37b0*/  BSYNC B3 ;  /* 0x0000000000037941 */ /* 0x000fea0003800000 */
.L_x_15563:
        /* <DEDUP_REMOVED lines=42> */
.L_x_15562:
[----:B------:R-:W-:Y:S05]  /*3a60*/  BSYNC B2 ;  /* 0x0000000000027941 */ /* 0x000fea0003800000 */
.L_x_15561:
[----:B------:R-:W-:Y:S01]  /*3a70*/  I2FP.F32.U32 R64, R130 ;  /* 0x0000008200407245 */ /* 0x000fe20000201000 */
[----:B------:R-:W-:Y:S01]  /*3a80*/  HADD2.F32 R47, -RZ, R47.H1_H1 ;  /* 0x3000002fff2f7230 */ /* 0x000fe20000004100 */
        /* <DEDUP_REMOVED lines=33> */
.L_x_15508:
[----:B------:R-:W-:Y:S05]  /*3ca0*/  BSYNC B1 ;  /* 0x0000000000017941 */ /* 0x000fea0003800000 */
.L_x_15507:
        /* <DEDUP_REMOVED lines=25> */
.L_x_15568:
[----:B------:R-:W-:-:S07]  /*3e40*/  MOV R128, R132 ;  /* 0x0000008400807202 */ /* 0x000fce0000000f00 */
.L_x_15569:
[----:B------:R-:W-:Y:S05]  /*3e50*/  BSYNC B2 ;  /* 0x0000000000027941 */ /* 0x000fea0003800000 */
.L_x_15567:
        /* <DEDUP_REMOVED lines=16> */
.L_x_15573:
[----:B------:R-:W-:Y:S05]  /*3f60*/  BSYNC B3 ;  /* 0x0000000000037941 */ /* 0x000fea0003800000 */
.L_x_15572:
        /* <DEDUP_REMOVED lines=42> */
.L_x_15571:
[----:B------:R-:W-:Y:S05]  /*4210*/  BSYNC B2 ;  /* 0x0000000000027941 */ /* 0x000fea0003800000 */
.L_x_15570:
        /* <DEDUP_REMOVED lines=8> */
[----:B------:R-:W-:-:S02]  /*42a0*/  ISETP.NE.AND.EX P0, PT, R49, RZ, PT, P0 ;  /* 0x000000ff3100720c */ /* 0x000fc40003f05300 */
        /* <DEDUP_REMOVED lines=18> */
.L_x_15575:
[----:B------:R-:W-:-:S07]  /*43d0*/  IMAD.MOV.U32 R49, RZ, RZ, R132 ;  /* 0x000000ffff317224 */ /* 0x000fce00078e0084 */
.L_x_15576:
[----:B------:R-:W-:Y:S05]  /*43e0*/  BSYNC B2 ;  /* 0x0000000000027941 */ /* 0x000fea0003800000 */
.L_x_15574:
        /* <DEDUP_REMOVED lines=16> */
.L_x_15580:
[----:B------:R-:W-:Y:S05]  /*44f0*/  BSYNC B3 ;  /* 0x0000000000037941 */ /* 0x000fea0003800000 */
.L_x_15579:
        /* <DEDUP_REMOVED lines=42> */
.L_x_15578:
[----:B------:R-:W-:Y:S05]  /*47a0*/  BSYNC B2 ;  /* 0x0000000000027941 */ /* 0x000fea0003800000 */
.L_x_15577:
        /* <DEDUP_REMOVED lines=22> */
.L_x_15582:
[----:B------:R-:W-:-:S07]  /*4910*/  MOV R52, R132 ;  /* 0x0000008400347202 */ /* 0x000fce0000000f00 */
.L_x_15583:
[----:B------:R-:W-:Y:S05]  /*4920*/  BSYNC B2 ;  /* 0x0000000000027941 */ /* 0x000fea0003800000 */
.L_x_15581:
        /* <DEDUP_REMOVED lines=16> */
.L_x_15587:
[----:B------:R-:W-:Y:S05]  /*4a30*/  BSYNC B3 ;  /* 0x0000000000037941 */ /* 0x000fea0003800000 */
.L_x_15586:
        /* <DEDUP_REMOVED lines=42> */
.L_x_15585:
[----:B------:R-:W-:Y:S05]  /*4ce0*/  BSYNC B2 ;  /* 0x0000000000027941 */ /* 0x000fea0003800000 */
.L_x_15584:
        /* <DEDUP_REMOVED lines=21> */
.L_x_15589:
[----:B------:R-:W-:-:S07]  /*4e40*/  MOV R51, R132 ;  /* 0x0000008400337202 */ /* 0x000fce0000000f00 */
.L_x_15590:
[----:B------:R-:W-:Y:S05]  /*4e50*/  BSYNC B2 ;  /* 0x0000000000027941 */ /* 0x000fea0003800000 */
.L_x_15588:
        /* <DEDUP_REMOVED lines=16> */
.L_x_15594:
[----:B------:R-:W-:Y:S05]  /*4f60*/  BSYNC B3 ;  /* 0x0000000000037941 */ /* 0x000fea0003800000 */
.L_x_15593:
        /* <DEDUP_REMOVED lines=43> */
.L_x_15592:
[----:B------:R-:W-:Y:S05]  /*5220*/  BSYNC B2 ;  /* 0x0000000000027941 */ /* 0x000fea0003800000 */
.L_x_15591:
        /* <DEDUP_REMOVED lines=21> */
.L_x_15596:
[----:B------:R-:W-:-:S07]  /*5380*/  MOV R131, R132 ;  /* 0x0000008400837202 */ /* 0x000fce0000000f00 */
.L_x_15597:
[----:B------:R-:W-:Y:S05]  /*5390*/  BSYNC B2 ;  /* 0x0000000000027941 */ /* 0x000fea0003800000 */
.L_x_15595:
        /* <DEDUP_REMOVED lines=16> */
.L_x_15601:
[----:B------:R-:W-:Y:S05]  /*54a0*/  BSYNC B3 ;  /* 0x0000000000037941 */ /* 0x000fea0003800000 */
.L_x_15600:
        /* <DEDUP_REMOVED lines=42> */
.L_x_15599:
[----:B------:R-:W-:Y:S05]  /*5750*/  BSYNC B2 ;  /* 0x0000000000027941 */ /* 0x000fea0003800000 */
.L_x_15598:
        /* <DEDUP_REMOVED lines=21> */
.L_x_15603:
[----:B------:R-:W-:-:S07]  /*58b0*/  MOV R53, R132 ;  /* 0x0000008400357202 */ /* 0x000fce0000000f00 */
.L_x_15604:
[----:B------:R-:W-:Y:S05]  /*58c0*/  BSYNC B2 ;  /* 0x0000000000027941 */ /* 0x000fea0003800000 */
.L_x_15602:
        /* <DEDUP_REMOVED lines=16> */
.L_x_15608:
[----:B------:R-:W-:Y:S05]  /*59d0*/  BSYNC B3 ;  /* 0x0000000000037941 */ /* 0x000fea0003800000 */
.L_x_15607:
        /* <DEDUP_REMOVED lines=43> */
.L_x_15606:
[----:B------:R-:W-:Y:S05]  /*5c90*/  BSYNC B2 ;  /* 0x0000000000027941 */ /* 0x000fea0003800000 */
.L_x_15605:
        /* <DEDUP_REMOVED lines=21> */
.L_x_15610:
[----:B------:R-:W-:-:S07]  /*5df0*/  MOV R54, R132 ;  /* 0x0000008400367202 */ /* 0x000fce0000000f00 */
.L_x_15611:
[----:B------:R-:W-:Y:S05]  /*5e00*/  BSYNC B2 ;  /* 0x0000000000027941 */ /* 0x000fea0003800000 */
.L_x_15609:
        /* <DEDUP_REMOVED lines=16> */
.L_x_15615:
[----:B------:R-:W-:Y:S05]  /*5f10*/  BSYNC B3 ;  /* 0x0000000000037941 */ /* 0x000fea0003800000 */
.L_x_15614:
        /* <DEDUP_REMOVED lines=43> */
.L_x_15613:
[----:B------:R-:W-:Y:S05]  /*61d0*/  BSYNC B2 ;  /* 0x0000000000027941 */ /* 0x000fea0003800000 */
.L_x_15612:
        /* <DEDUP_REMOVED lines=21> */
.L_x_15617:
[----:B------:R-:W-:-:S07]  /*6330*/  IMAD.MOV.U32 R131, RZ, RZ, R132 ;  /* 0x000000ffff837224 */ /* 0x000fce00078e0084 */
.L_x_15618:
[----:B------:R-:W-:Y:S05]  /*6340*/  BSYNC B2 ;  /* 0x0000000000027941 */ /* 0x000fea0003800000 */
.L_x_15616:
        /* <DEDUP_REMOVED lines=18> */
.L_x_15622:
[----:B------:R-:W-:Y:S05]  /*6470*/  BSYNC B3 ;  /* 0x0000000000037941 */ /* 0x000fea0003800000 */
.L_x_15621:
        /* <DEDUP_REMOVED lines=43> */
.L_x_15620:
[----:B------:R-:W-:Y:S05]  /*6730*/  BSYNC B2 ;  /* 0x0000000000027941 */ /* 0x000fea0003800000 */
.L_x_15619:
[----:B------:R-:W-:Y:S01]  /*6740*/  I2FP.F32.U32 R65, R131 ;  /* 0x0000008300417245 */ /* 0x000fe20000201000 */
[----:B------:R-:W-:Y:S01]  /*6750*/  HADD2.F32 R55, -RZ, R55.H1_H1 ;  /* 0x30000037ff377230 */ /* 0x000fe20000004100 */
        /* <DEDUP_REMOVED lines=29> */
[----:B------:R-:W-:Y:S02]  /*6930*/  LOP3.LUT R67, R67, R101, R127, 0xfe, !PT ;  /* 0x0000006543437212 */ /* 0x000fe400078efe7f */
[----:B------:R-:W-:Y:S01]  /*6940*/  IADD3 R125, R125, 0x20, RZ ;  /* 0x000000207d7d7810 */ /* 0x000fe20007ffe0ff */
[----:B------:R1:W-:Y:S04]  /*6950*/  STG.E.128 desc[UR4][R128.64+0x10], R52 ;  /* 0x0000103480007986 */ /* 0x0003e8000c101d04 */
[----:B------:R1:W-:Y:S02]  /*6960*/  STG.E.64 desc[UR4][R64.64], R66 ;  /* 0x0000004240007986 */ /* 0x0003e4000c101b04 */
.L_x_15566:
[----:B------:R-:W-:Y:S05]  /*6970*/  BSYNC B1 ;  /* 0x0000000000017941 */ /* 0x000fea0003800000 */
.L_x_15565:
        /* <DEDUP_REMOVED lines=25> */
.L_x_15626:
[----:B------:R-:W-:-:S07]  /*6b10*/  IMAD.MOV.U32 R126, RZ, RZ, R132 ;  /* 0x000000ffff7e7224 */ /* 0x000fce00078e0084 */
.L_x_15627:
[----:B------:R-:W-:Y:S05]  /*6b20*/  BSYNC B2 ;  /* 0x0000000000027941 */ /* 0x000fea0003800000 */
.L_x_15625:
        /* <DEDUP_REMOVED lines=16> */
.L_x_15631:
[----:B------:R-:W-:Y:S05]  /*6c30*/  BSYNC B3 ;  /* 0x0000000000037941 */ /* 0x000fea0003800000 */
.L_x_15630:
        /* <DEDUP_REMOVED lines=42> */
.L_x_15629:
[----:B------:R-:W-:Y:S05]  /*6ee0*/  BSYNC B2 ;  /* 0x0000000000027941 */ /* 0x000fea0003800000 */
.L_x_15628:
[----:B------:R-:W0:Y:S01]  /*6ef0*/  LDC R128, c[0x0][0x298] ;  /* 0x0000a600ff807b82 */ /* 0x000e220000000800 */
[----:B------:R-:W-:Y:S01]  /*6f00*/  I2FP.F32.U32 R59, R126 ;  /* 0x0000007e003b7245 */ /* 0x000fe20000201000 */
[----:B-----5:R-:W-:Y:S01]  /*6f10*/  HADD2.F32 R65, -RZ, R60.H0_H0 ;  /* 0x2000003cff417230 */ /* 0x020fe20000004100 */
[----:B------:R-:W-:Y:S01]  /*6f20*/  ISETP.NE.U32.AND P0, PT, R56, RZ, PT ;  /* 0x000000ff3800720c */ /* 0x000fe20003f05070 */
[----:B------:R-:W-:Y:S01]  /*6f30*/  IMAD.MOV.U32 R126, RZ, RZ, 0x2f800000 ;  /* 0x2f800000ff7e7424 */ /* 0x000fe200078e00ff */
[----:B------:R-:W-:Y:S02]  /*6f40*/  BSSY B2, `(.L_x_15632) ;  /* 0x0000017000027945 */ /* 0x000fe40003800000 */
[----:B------:R-:W-:Y:S01]  /*6f50*/  FMUL.FTZ R65, R65, R124 ;  /* 0x0000007c41417220 */ /* 0x000fe20000410000 */
[----:B------:R-:W1:Y:S01]  /*6f60*/  LDC R127, c[0x0][0x294] ;  /* 0x0000a500ff7f7b82 */ /* 0x000e620000000800 */
[----:B------:R-:W-:Y:S01]  /*6f70*/  FFMA.FTZ R56, R59, R126, 1.1641532182693481445e-10 ;  /* 0x2f0000003b387423 */ /* 0x000fe2000001007e */
[----:B------:R-:W-:Y:S01]  /*6f80*/  ISETP.NE.AND.EX P0, PT, R57, RZ, PT, P0 ;  /* 0x000000ff3900720c */ /* 0x000fe20003f05300 */
[----:B0-----:R-:W-:-:S03]  /*6f90*/  FMUL.FTZ R65, R65, R128 ;  /* 0x0000008041417220 */ /* 0x001fc60000410000 */
        /* <DEDUP_REMOVED lines=16> */
.L_x_15633:
[----:B------:R-:W-:-:S07]  /*70a0*/  MOV R57, R132 ;  /* 0x0000008400397202 */ /* 0x000fce0000000f00 */
.L_x_15634:
[----:B------:R-:W-:Y:S05]  /*70b0*/  BSYNC B2 ;  /* 0x0000000000027941 */ /* 0x000fea0003800000 */
.L_x_15632:
        /* <DEDUP_REMOVED lines=16> */
.L_x_15638:
[----:B------:R-:W-:Y:S05]  /*71c0*/  BSYNC B3 ;  /* 0x0000000000037941 */ /* 0x000fea0003800000 */
.L_x_15637:
        /* <DEDUP_REMOVED lines=42> */
.L_x_15636:
[----:B------:R-:W-:Y:S05]  /*7470*/  BSYNC B2 ;  /* 0x0000000000027941 */ /* 0x000fea0003800000 */
.L_x_15635:
        /* <DEDUP_REMOVED lines=22> */
.L_x_15640:
[----:B------:R-:W-:-:S07]  /*75e0*/  IMAD.MOV.U32 R60, RZ, RZ, R132 ;  /* 0x000000ffff3c7224 */ /* 0x000fce00078e0084 */
.L_x_15641:
[----:B------:R-:W-:Y:S05]  /*75f0*/  BSYNC B2 ;  /* 0x0000000000027941 */ /* 0x000fea0003800000 */
.L_x_15639:
        /* <DEDUP_REMOVED lines=16> */
.L_x_15645:
[----:B------:R-:W-:Y:S05]  /*7700*/  BSYNC B3 ;  /* 0x0000000000037941 */ /* 0x000fea0003800000 */
.L_x_15644:
        /* <DEDUP_REMOVED lines=42> */
.L_x_15643:
[----:B------:R-:W-:Y:S05]  /*79b0*/  BSYNC B2 ;  /* 0x0000000000027941 */ /* 0x000fea0003800000 */
.L_x_15642:
        /* <DEDUP_REMOVED lines=21> */
.L_x_15647:
[----:B------:R-:W-:-:S07]  /*7b10*/  MOV R59, R132 ;  /* 0x00000084003b7202 */ /* 0x000fce0000000f00 */
.L_x_15648:
[----:B------:R-:W-:Y:S05]  /*7b20*/  BSYNC B2 ;  /* 0x0000000000027941 */ /* 0x000fea0003800000 */
.L_x_15646:
        /* <DEDUP_REMOVED lines=16> */
.L_x_15652:
[----:B------:R-:W-:Y:S05]  /*7c30*/  BSYNC B3 ;  /* 0x0000000000037941 */ /* 0x000fea0003800000 */
.L_x_15651:
        /* <DEDUP_REMOVED lines=43> */
.L_x_15650:
[----:B------:R-:W-:Y:S05]  /*7ef0*/  BSYNC B2 ;  /* 0x0000000000027941 */ /* 0x000fea0003800000 */
.L_x_15649:
        /* <DEDUP_REMOVED lines=21> */
.L_x_15654:
[----:B------:R-:W-:-:S07]  /*8050*/  IMAD.MOV.U32 R131, RZ, RZ, R132 ;  /* 0x000000ffff837224 */ /* 0x000fce00078e0084 */
.L_x_15655:
[----:B------:R-:W-:Y:S05]  /*8060*/  BSYNC B2 ;  /* 0x0000000000027941 */ /* 0x000fea0003800000 */
.L_x_15653:
        /* <DEDUP_REMOVED lines=16> */
.L_x_15659:
[----:B------:R-:W-:Y:S05]  /*8170*/  BSYNC B3 ;  /* 0x0000000000037941 */ /* 0x000fea0003800000 */
.L_x_15658:
        /* <DEDUP_REMOVED lines=42> */
.L_x_15657:
[----:B------:R-:W-:Y:S05]  /*8420*/  BSYNC B2 ;  /* 0x0000000000027941 */ /* 0x000fea0003800000 */
.L_x_15656:
        /* <DEDUP_REMOVED lines=21> */
.L_x_15661:
[----:B------:R-:W-:-:S07]  /*8580*/  MOV R61, R132 ;  /* 0x00000084003d7202 */ /* 0x000fce0000000f00 */
.L_x_15662:
[----:B------:R-:W-:Y:S05]  /*8590*/  BSYNC B2 ;  /* 0x0000000000027941 */ /* 0x000fea0003800000 */
.L_x_15660:
        /* <DEDUP_REMOVED lines=16> */
.L_x_15666:
[----:B------:R-:W-:Y:S05]  /*86a0*/  BSYNC B3 ;  /* 0x0000000000037941 */ /* 0x000fea0003800000 */
.L_x_15665:
        /* <DEDUP_REMOVED lines=43> */
.L_x_15664:
[----:B------:R-:W-:Y:S05]  /*8960*/  BSYNC B2 ;  /* 0x0000000000027941 */ /* 0x000fea0003800000 */
.L_x_15663:
        /* <DEDUP_REMOVED lines=21> */
.L_x_15668:
[----:B------:R-:W-:-:S07]  /*8ac0*/  IMAD.MOV.U32 R62, RZ, RZ, R132 ;  /* 0x000000ffff3e7224 */ /* 0x000fce00078e0084 */
.L_x_15669:
[----:B------:R-:W-:Y:S05]  /*8ad0*/  BSYNC B2 ;  /* 0x0000000000027941 */ /* 0x000fea0003800000 */
.L_x_15667:
        /* <DEDUP_REMOVED lines=16> */
.L_x_15673:
[----:B------:R-:W-:Y:S05]  /*8be0*/  BSYNC B3 ;  /* 0x0000000000037941 */ /* 0x000fea0003800000 */
.L_x_15672:
        /* <DEDUP_REMOVED lines=44> */
.L_x_15671:
[----:B------:R-:W-:Y:S05]  /*8eb0*/  BSYNC B2 ;  /* 0x0000000000027941 */ /* 0x000fea0003800000 */
.L_x_15670:
        /* <DEDUP_REMOVED lines=21> */
.L_x_15675:
[----:B------:R-:W-:-:S07]  /*9010*/  IMAD.MOV.U32 R131, RZ, RZ, R132 ;  /* 0x000000ffff837224 */ /* 0x000fce00078e0084 */
.L_x_15676:
[----:B------:R-:W-:Y:S05]  /*9020*/  BSYNC B2 ;  /* 0x0000000000027941 */ /* 0x000fea0003800000 */
.L_x_15674:
        /* <DEDUP_REMOVED lines=18> */
.L_x_15680:
[----:B------:R-:W-:Y:S05]  /*9150*/  BSYNC B3 ;  /* 0x0000000000037941 */ /* 0x000fea0003800000 */
.L_x_15679:
        /* <DEDUP_REMOVED lines=44> */
.L_x_15678:
[----:B------:R-:W-:Y:S05]  /*9420*/  BSYNC B2 ;  /* 0x0000000000027941 */ /* 0x000fea0003800000 */
.L_x_15677:
[----:B------:R-:W-:Y:S01]  /*9430*/  I2FP.F32.U32 R65, R131 ;  /* 0x0000008300417245 */ /* 0x000fe20000201000 */
[----:B------:R-:W-:Y:S01]  /*9440*/  HADD2.F32 R63, -RZ, R63.H1_H1 ;  /* 0x3000003fff3f7230 */ /* 0x000fe20000004100 */
[----:B------:R-:W-:Y:S02]  /*9450*/  SEL R136, RZ, 0x10000, P5 ;  /* 0x00010000ff887807 */ /* 0x000fe40002800000 */
[----:B------:R-:W-:Y:S01]  /*9460*/  SEL R66, RZ, 0x1, P1 ;  /* 0x00000001ff427807 */ /* 0x000fe20000800000 */
[----:B------:R-:W-:Y:S01]  /*9470*/  FFMA.FTZ R126, R65, R126, 1.1641532182693481445e-10 ;  /* 0x2f000000417e7423 */ /* 0x000fe2000001007e */
[----:B------:R-:W-:Y:S01]  /*9480*/  FMUL.FTZ R63, R63, R124 ;  /* 0x0000007c3f3f7220 */ /* 0x000fe20000410000 */
[----:B------:R-:W-:Y:S02]  /*9490*/  ISETP.NE.AND P5, PT, R130, RZ, PT ;  /* 0x000000ff8200720c */ /* 0x000fe40003fa5270 */
[----:B------:R-:W-:Y:S01]  /*94a0*/  SEL R64, RZ, 0x1, P2 ;  /* 0x00000001ff407807 */ /* 0x000fe20001000000 */
[----:B------:R-:W-:Y:S01]  /*94b0*/  FMUL.FTZ R63, R63, R128 ;  /* 0x000000803f3f7220 */ /* 0x000fe20000410000 */
[----:B------:R-:W-:Y:S01]  /*94c0*/  FSETP.GTU.FTZ.AND P1, PT, R126, R127, PT ;  /* 0x0000007f7e00720b */ /* 0x000fe20003f3c000 */
        /* <DEDUP_REMOVED lines=21> */
[----:B------:R-:W-:-:S03]  /*9620*/  LOP3.LUT R67, R67, R101, R127, 0xfe, !PT ;  /* 0x0000006543437212 */ /* 0x000fc600078efe7f */
[----:B------:R2:W-:Y:S04]  /*9630*/  STG.E.128 desc[UR4][R128.64+0x10], R60 ;  /* 0x0000103c80007986 */ /* 0x0005e8000c101d04 */
[----:B------:R2:W-:Y:S02]  /*9640*/  STG.E.64 desc[UR4][R64.64], R66 ;  /* 0x0000004240007986 */ /* 0x0005e4000c101b04 */
.L_x_15624:
[----:B------:R-:W-:Y:S05]  /*9650*/  BSYNC B1 ;  /* 0x0000000000017941 */ /* 0x000fea0003800000 */
.L_x_15623:
        /* <DEDUP_REMOVED lines=101> */
.L_x_15700:
        /* <DEDUP_REMOVED lines=49> */
.L_x_15683:
[----:B------:R-:W-:Y:S05]  /*9fc0*/  BSYNC B1 ;  /* 0x0000000000017941 */ /* 0x000fea0003800000 */
.L_x_15682:
        /* <DEDUP_REMOVED lines=35> */
.L_x_15685:
[----:B------:R-:W-:Y:S05]  /*a200*/  BSYNC B1 ;  /* 0x0000000000017941 */ /* 0x000fea0003800000 */
.L_x_15684:
        /* <DEDUP_REMOVED lines=34> */
.L_x_15687:
[----:B------:R-:W-:Y:S05]  /*a430*/  BSYNC B1 ;  /* 0x0000000000017941 */ /* 0x000fea0003800000 */
.L_x_15686:
[----:B0123--:R-:W0:Y:S02]  /*a440*/  LDC.64 R64, c[0x0][0x210] ;  /* 0x00008400ff407b82 */ /* 0x00fe240000000a00 */
[----:B0-----:R-:W-:-:S04]  /*a450*/  LEA R0, R64, R0, 0x2 ;  /* 0x0000000040007211 */ /* 0x001fc800078e10ff */
[----:B------:R-:W-:-:S13]  /*a460*/  ISETP.GE.AND P0, PT, R0, R65, PT ;  /* 0x000000410000720c */ /* 0x000fda0003f06270 */
[----:B------:R-:W-:Y:S05]  /*a470*/  @!P0 BRA `(.L_x_15688) ;  /* 0xffffff6800a88947 */ /* 0x000fea000383ffff */
[----:B------:R-:W-:Y:S05]  /*a480*/  BSYNC B0 ;  /* 0x0000000000007941 */ /* 0x000fea0003800000 */
.L_x_15506:
[----:B------:R-:W-:Y:S05]  /*a490*/  EXIT ;  /* 0x000000000000794d */ /* 0x000fea0003800000 */
.L_x_15681:
        /* <DEDUP_REMOVED lines=8> */
.L_x_15690:
[----:B------:R-:W-:Y:S05]  /*a520*/  BSYNC B1 ;  /* 0x0000000000017941 */ /* 0x000fea0003800000 */
.L_x_15689:
        /* <DEDUP_REMOVED lines=10> */
.L_x_15691:
[----:B------:R-:W-:Y:S01]  /*a5d0*/  HFMA2.MMA R128, -RZ, RZ, 0, 2.384185791015625e-07 ;  /* 0x00000004ff807435 */ /* 0x000fe200000001ff */
[----:B------:R-:W-:-:S05]  /*a5e0*/  MOV R67, R127 ;  /* 0x0000007f00437202 */ /* 0x000fca0000000f00 */
[----:B------:R-:W-:-:S04]  /*a5f0*/  FADD.FTZ R67, R66, R67 ;  /* 0x0000004342437221 */ /* 0x000fc80000010000 */
[----:B------:R-:W-:-:S07]  /*a600*/  IMAD.MOV.U32 R129, RZ, RZ, R67 ;  /* 0x000000ffff817224 */ /* 0x000fce00078e0043 */
[----:B------:R-:W-:Y:S05]  /*a610*/  WARPSYNC.COLLECTIVE R126, `(.L_x_15692) ;  /* 0x000000007e087348 */ /* 0x000fea0003c00000 */
[----:B------:R0:W1:Y:S02]  /*a620*/  SHFL.BFLY P3, R127, R129, R128, R131 ;  /* 0x0c000080817f7389 */ /* 0x0000640000060083 */
[----:B01----:R-:W-:Y:S01]  /*a630*/  ENDCOLLECTIVE ;  /* 0x000000000000791b */ /* 0x003fe20003800000 */
.L_x_15692:
[----:B------:R-:W-:Y:S01]  /*a640*/  HFMA2.MMA R128, -RZ, RZ, 0, 4.76837158203125e-07 ;  /* 0x00000008ff807435 */ /* 0x000fe200000001ff */
[----:B------:R-:W-:-:S05]  /*a650*/  MOV R64, R127 ;  /* 0x0000007f00407202 */ /* 0x000fca0000000f00 */
[----:B------:R-:W-:-:S04]  /*a660*/  FADD.FTZ R124, R67, R64 ;  /* 0x00000040437c7221 */ /* 0x000fc80000010000 */
[----:B------:R-:W-:-:S07]  /*a670*/  IMAD.MOV.U32 R129, RZ, RZ, R124 ;  /* 0x000000ffff817224 */ /* 0x000fce00078e007c */
[----:B------:R-:W-:Y:S05]  /*a680*/  WARPSYNC.COLLECTIVE R126, `(.L_x_15693) ;  /* 0x000000007e087348 */ /* 0x000fea0003c00000 */
[----:B------:R0:W1:Y:S02]  /*a690*/  SHFL.BFLY P3, R127, R129, R128, R131 ;  /* 0x0c000080817f7389 */ /* 0x0000640000060083 */
[----:B01----:R-:W-:Y:S01]  /*a6a0*/  ENDCOLLECTIVE ;  /* 0x000000000000791b */ /* 0x003fe20003800000 */
.L_x_15693:
[----:B------:R-:W-:Y:S01]  /*a6b0*/  HFMA2.MMA R128, -RZ, RZ, 0, 9.5367431640625e-07 ;  /* 0x00000010ff807435 */ /* 0x000fe200000001ff */
[----:B------:R-:W-:-:S05]  /*a6c0*/  MOV R101, R127 ;  /* 0x0000007f00657202 */ /* 0x000fca0000000f00 */
[----:B------:R-:W-:-:S04]  /*a6d0*/  FADD.FTZ R125, R124, R101 ;  /* 0x000000657c7d7221 */ /* 0x000fc80000010000 */
[----:B------:R-:W-:-:S07]  /*a6e0*/  IMAD.MOV.U32 R129, RZ, RZ, R125 ;  /* 0x000000ffff817224 */ /* 0x000fce00078e007d */
[----:B------:R-:W-:Y:S05]  /*a6f0*/  WARPSYNC.COLLECTIVE R126, `(.L_x_15694) ;  /* 0x000000007e087348 */ /* 0x000fea0003c00000 */
[----:B------:R0:W1:Y:S02]  /*a700*/  SHFL.BFLY P3, R127, R129, R128, R131 ;  /* 0x0c000080817f7389 */ /* 0x0000640000060083 */
[----:B01----:R-:W-:Y:S01]  /*a710*/  ENDCOLLECTIVE ;  /* 0x000000000000791b */ /* 0x003fe20003800000 */
.L_x_15694:
        /* <DEDUP_REMOVED lines=57> */
.L_x_15695:
[----:B------:R-:W-:Y:S01]  /*aab0*/  HFMA2.MMA R128, -RZ, RZ, 0, 1.1920928955078125e-07 ;  /* 0x00000002ff807435 */ /* 0x000fe200000001ff */
[----:B------:R-:W-:-:S05]  /*aac0*/  MOV R65, R127 ;  /* 0x0000007f00417202 */ /* 0x000fca0000000f00 */
[----:B------:R-:W-:-:S04]  /*aad0*/  FADD.FTZ R65, R64, R65 ;  /* 0x0000004140417221 */ /* 0x000fc80000010000 */
[----:B------:R-:W-:-:S07]  /*aae0*/  IMAD.MOV.U32 R129, RZ, RZ, R65 ;  /* 0x000000ffff817224 */ /* 0x000fce00078e0041 */
[----:B------:R-:W-:Y:S05]  /*aaf0*/  WARPSYNC.COLLECTIVE R126, `(.L_x_15696) ;  /* 0x000000007e087348 */ /* 0x000fea0003c00000 */
[----:B------:R0:W1:Y:S02]  /*ab00*/  SHFL.BFLY P3, R127, R129, R128, R131 ;  /* 0x0c000080817f7389 */ /* 0x0000640000060083 */
[----:B01----:R-:W-:Y:S01]  /*ab10*/  ENDCOLLECTIVE ;  /* 0x000000000000791b */ /* 0x003fe20003800000 */
.L_x_15696:
[----:B------:R-:W-:Y:S01]  /*ab20*/  HFMA2.MMA R128, -RZ, RZ, 0, 2.384185791015625e-07 ;  /* 0x00000004ff807435 */ /* 0x000fe200000001ff */
[----:B------:R-:W-:-:S05]  /*ab30*/  MOV R66, R127 ;  /* 0x0000007f00427202 */ /* 0x000fca0000000f00 */
[----:B------:R-:W-:-:S04]  /*ab40*/  FADD.FTZ R66, R65, R66 ;  /* 0x0000004241427221 */ /* 0x000fc80000010000 */
[----:B------:R-:W-:-:S07]  /*ab50*/  IMAD.MOV.U32 R129, RZ, RZ, R66 ;  /* 0x000000ffff817224 */ /* 0x000fce00078e0042 */
[----:B------:R-:W-:Y:S05]  /*ab60*/  WARPSYNC.COLLECTIVE R126, `(.L_x_15697) ;  /* 0x000000007e087348 */ /* 0x000fea0003c00000 */
[----:B------:R0:W1:Y:S02]  /*ab70*/  SHFL.BFLY P3, R127, R129, R128, R131 ;  /* 0x0c000080817f7389 */ /* 0x0000640000060083 */
[----:B01----:R-:W-:Y:S01]  /*ab80*/  ENDCOLLECTIVE ;  /* 0x000000000000791b */ /* 0x003fe20003800000 */
.L_x_15697:
[----:B------:R-:W-:Y:S01]  /*ab90*/  HFMA2.MMA R128, -RZ, RZ, 0, 4.76837158203125e-07 ;  /* 0x00000008ff807435 */ /* 0x000fe200000001ff */
[----:B------:R-:W-:-:S05]  /*aba0*/  MOV R67, R127 ;  /* 0x0000007f00437202 */ /* 0x000fca0000000f00 */
[----:B------:R-:W-:-:S04]  /*abb0*/  FADD.FTZ R67, R66, R67 ;  /* 0x0000004342437221 */ /* 0x000fc80000010000 */
[----:B------:R-:W-:-:S07]  /*abc0*/  IMAD.MOV.U32 R129, RZ, RZ, R67 ;  /* 0x000000ffff817224 */ /* 0x000fce00078e0043 */
[----:B------:R-:W-:Y:S05]  /*abd0*/  WARPSYNC.COLLECTIVE R126, `(.L_x_15698) ;  /* 0x000000007e087348 */ /* 0x000fea0003c00000 */
[----:B------:R0:W1:Y:S02]  /*abe0*/  SHFL.BFLY P3, R127, R129, R128, R131 ;  /* 0x0c000080817f7389 */ /* 0x0000640000060083 */
[----:B01----:R-:W-:Y:S01]  /*abf0*/  ENDCOLLECTIVE ;  /* 0x000000000000791b */ /* 0x003fe20003800000 */
.L_x_15698:
[----:B------:R-:W-:Y:S01]  /*ac00*/  HFMA2.MMA R128, -RZ, RZ, 0, 9.5367431640625e-07 ;  /* 0x00000010ff807435 */ /* 0x000fe200000001ff */
[----:B------:R-:W-:-:S05]  /*ac10*/  MOV R124, R127 ;  /* 0x0000007f007c7202 */ /* 0x000fca0000000f00 */
[----:B------:R-:W-:-:S04]  /*ac20*/  FADD.FTZ R124, R67, R124 ;  /* 0x0000007c437c7221 */ /* 0x000fc80000010000 */
[----:B------:R-:W-:-:S07]  /*ac30*/  IMAD.MOV.U32 R129, RZ, RZ, R124 ;  /* 0x000000ffff817224 */ /* 0x000fce00078e007c */
[----:B------:R-:W-:Y:S05]  /*ac40*/  WARPSYNC.COLLECTIVE R126, `(.L_x_15699) ;  /* 0x000000007e087348 */ /* 0x000fea0003c00000 */
[----:B------:R0:W1:Y:S02]  /*ac50*/  SHFL.BFLY P3, R127, R129, R128, R131 ;  /* 0x0c000080817f7389 */ /* 0x0000640000060083 */
[----:B01----:R-:W-:Y:S01]  /*ac60*/  ENDCOLLECTIVE ;  /* 0x000000000000791b */ /* 0x003fe20003800000 */
.L_x_15699:
[----:B------:R-:W-:Y:S01]  /*ac70*/  MOV R125, R127 ;  /* 0x0000007f007d7202 */ /* 0x000fe20000000f00 */
[----:B------:R-:W-:Y:S06]  /*ac80*/  BRA `(.L_x_15700) ;  /* 0xfffffff000087947 */ /* 0x000fec000383ffff */
.L_x_15701:
        /* <DEDUP_REMOVED lines=15> */
.L_x_23556:


//--------------------- .text._ZN10layer_norm13ln_fwd_kernelINS_13Kernel_traitsI6__halfS2_fS2_fjLj768ELj1ELj4ELj1ELj16ENS_18Kernel_traits_baseILj768ES2_S2_fS2_fjLj128EEEEELb1ELb1ELb0ELb1EEEvNS_9FwdParamsE --------------------------
	.section	.text._ZN10layer_norm13ln_fwd_kernelINS_13Kernel_traitsI6__halfS2_fS2_fjLj768ELj1ELj4ELj1ELj16ENS_18Kernel_traits_baseILj768ES2_S2_fS2_fjLj128EEEEELb1ELb1ELb0ELb1EEEvNS_9FwdParamsE,"ax",@progbits
	.align	128
        .global         _ZN10layer_norm13ln_fwd_kernelINS_13Kernel_traitsI6__halfS2_fS2_fjLj768ELj1ELj4ELj1ELj16ENS_18Kernel_traits_baseILj768ES2_S2_fS2_fjLj128EEEEELb1ELb1ELb0ELb1EEEvNS_9FwdParamsE
        .type           _ZN10layer_norm13ln_fwd_kernelINS_13Kernel_traitsI6__halfS2_fS2_fjLj768ELj1ELj4ELj1ELj16ENS_18Kernel_traits_baseILj768ES2_S2_fS2_fjLj128EEEEELb1ELb1ELb0ELb1EEEvNS_9FwdParamsE,@function
        .size           _ZN10layer_norm13ln_fwd_kernelINS_13Kernel_traitsI6__halfS2_fS2_fjLj768ELj1ELj4ELj1ELj16ENS_18Kernel_traits_baseILj768ES2_S2_fS2_fjLj128EEEEELb1ELb1ELb0ELb1EEEvNS_9FwdParamsE,(.L_x_23557 - _ZN10layer_norm13ln_fwd_kernelINS_13Kernel_traitsI6__halfS2_fS2_fjLj768ELj1ELj4ELj1ELj16ENS_18Kernel_traits_baseILj768ES2_S2_fS2_fjLj128EEEEELb1ELb1ELb0ELb1EEEvNS_9FwdParamsE)
        .other          _ZN10layer_norm13ln_fwd_kernelINS_13Kernel_traitsI6__halfS2_fS2_fjLj768ELj1ELj4ELj1ELj16ENS_18Kernel_traits_baseILj768ES2_S2_fS2_fjLj128EEEEELb1ELb1ELb0ELb1EEEvNS_9FwdParamsE,@"STO_CUDA_ENTRY STV_DEFAULT"
_ZN10layer_norm13ln_fwd_kernelINS_13Kernel_traitsI6__halfS2_fS2_fjLj768ELj1ELj4ELj1ELj16ENS_18Kernel_traits_baseILj768ES2_S2_fS2_fjLj128EEEEELb1ELb1ELb0ELb1EEEvNS_9FwdParamsE:
.text._ZN10layer_norm13ln_fwd_kernelINS_13Kernel_traitsI6__halfS2_fS2_fjLj768ELj1ELj4ELj1ELj16ENS_18Kernel_traits_baseILj768ES2_S2_fS2_fjLj128EEEEELb1ELb1ELb0ELb1EEEvNS_9FwdParamsE:
        /* <DEDUP_REMOVED lines=105> */
[----:B------:R-:W-:Y:S01]  /*0690*/  @!P0 CS2R R24, SRZ ;  /* 0x0000000000188805 */ /* 0x000fe2000001ff00 */
[----:B------:R-:W5:Y:S01]  /*06a0*/  LDG.E.128 R56, desc[UR4][R8.64] ;  /* 0x0000000408387981 */ /* 0x000f62000c1e1d00 */
[----:B------:R-:W-:Y:S01]  /*06b0*/  @!P0 CS2R R4, SRZ ;  /* 0x0000000000048805 */ /* 0x000fe2000001ff00 */
[--C-:B------:R-:W-:Y:S02]  /*06c0*/  HADD2.F32 R13, -RZ, R6.reuse.H0_H0 ;  /* 0x20000006ff0d7230 */ /* 0x100fe40000004100 */
[----:B------:R0:W5:Y:S01]  /*06d0*/  LDG.E.128 R52, desc[UR4][R8.64+0x200] ;  /* 0x0002000408347981 */ /* 0x000162000c1e1d00 */
[----:B------:R-:W-:Y:S01]  /*06e0*/  HADD2.F32 R12, -RZ, R6.H1_H1 ;  /* 0x30000006ff0c7230 */ /* 0x000fe20000004100 */
        /* <DEDUP_REMOVED lines=9> */
[--C-:B0-----:R-:W-:Y:S01]  /*0780*/  HADD2.F32 R9, -RZ, R20.reuse.H0_H0 ;  /* 0x20000014ff097230 */ /* 0x101fe20000004100 */
        /* <DEDUP_REMOVED lines=12> */
[----:B------:R-:W-:Y:S01]  /*0850*/  ULDC UR11, c[0x0][0x2d8] ;  /* 0x0000b600000b7ab9 */ /* 0x000fe20000000800 */
[----:B------:R-:W-:Y:S01]  /*0860*/  HADD2.F32 R23, -RZ, R25.H1_H1 ;  /* 0x30000019ff177230 */ /* 0x000fe20000004100 */
[----:B------:R-:W-:Y:S01]  /*0870*/  ULDC.64 UR12, c[0x0][0x2b8] ;  /* 0x0000ae00000c7ab9 */ /* 0x000fe20000000a00 */
[----:B------:R-:W-:-:S02]  /*0880*/  IMAD R67, R67, -0x2daee0ad, RZ ;  /* 0xd2511f5343437824 */ /* 0x000fc400078e02ff */
[----:B------:R-:W-:Y:S02]  /*0890*/  IMAD R44, R44, -0x326172a9, RZ ;  /* 0xcd9e8d572c2c7824 */ /* 0x000fe400078e02ff */
[----:B------:R-:W-:-:S04]  /*08a0*/  IMAD.HI.U32 R69, R100, -0x326172a9, RZ ;  /* 0xcd9e8d5764457827 */ /* 0x000fc800078e00ff */
[----:B------:R-:W-:Y:S01]  /*08b0*/  IMAD.WIDE.U32 R24, R45, -0x2daee0ad, RZ ;  /* 0xd2511f532d187825 */ /* 0x000fe200078e00ff */
[----:B------:R-:W-:-:S03]  /*08c0*/  LOP3.LUT R69, R69, UR30, R44, 0x96, !PT ;  /* 0x0000001e45457c12 */ /* 0x000fc6000f8e962c */
[--C-:B------:R-:W-:Y:S01]  /*08d0*/  HADD2.F32 R17, -RZ, R4.reuse.H0_H0 ;  /* 0x20000004ff117230 */ /* 0x100fe20000004100 */
[----:B------:R-:W-:Y:S01]  /*08e0*/  LOP3.LUT R67, R25, UR31, R67, 0x96, !PT ;  /* 0x0000001f19437c12 */ /* 0x000fe2000f8e9643 */
[----:B------:R-:W-:Y:S01]  /*08f0*/  HADD2.F32 R16, -RZ, R4.H1_H1 ;  /* 0x30000004ff107230 */ /* 0x000fe20000004100 */
[----:B------:R-:W-:Y:S01]  /*0900*/  MOV R68, R24 ;  /* 0x0000001800447202 */ /* 0x000fe20000000f00 */
        /* <DEDUP_REMOVED lines=42> */
.L_x_15872:
        /* <DEDUP_REMOVED lines=23> */
[----:B------:R-:W-:Y:S01]  /*0d20*/  MOV R113, 0x3f800000 ;  /* 0x3f80000000717802 */ /* 0x000fe20000000f00 */
[----:B------:R-:W-:-:S10]  /*0d30*/  VIADD R36, R108, 0x1 ;  /* 0x000000016c247836 */ /* 0x000fd40000000000 */
[----:B--2---:R-:W-:Y:S01]  /*0d40*/  @P2 HADD2.F32 R113, -RZ, R32.H0_H0 ;  /* 0x20000020ff712230 */ /* 0x004fe20000004100 */
[----:B0-----:R-:W-:Y:S06]  /*0d50*/  @!P0 BRA `(.L_x_15704) ;  /* 0x0000000000208947 */ /* 0x001fec0003800000 */
        /* <DEDUP_REMOVED lines=8> */
.L_x_15704:
[----:B------:R-:W-:-:S07]  /*0de0*/  MOV R38, R100 ;  /* 0x0000006400267202 */ /* 0x000fce0000000f00 */
.L_x_15705:
[----:B------:R-:W-:Y:S05]  /*0df0*/  BSYNC B1 ;  /* 0x0000000000017941 */ /* 0x000fea0003800000 */
.L_x_15703:
        /* <DEDUP_REMOVED lines=16> */
.L_x_15709:
[----:B------:R-:W-:Y:S05]  /*0f00*/  BSYNC B2 ;  /* 0x0000000000027941 */ /* 0x000fea0003800000 */
.L_x_15708:
        /* <DEDUP_REMOVED lines=44> */
.L_x_15707:
[----:B------:R-:W-:Y:S05]  /*11d0*/  BSYNC B1 ;  /* 0x0000000000017941 */ /* 0x000fea0003800000 */
.L_x_15706:
[----:B------:R-:W0:Y:S01]  /*11e0*/  LDC R110, c[0x0][0x298] ;  /* 0x0000a600ff6e7b82 */ /* 0x000e220000000800 */
[----:B------:R-:W-:Y:S01]  /*11f0*/  I2FP.F32.U32 R31, R38 ;  /* 0x00000026001f7245 */ /* 0x000fe20000201000 */
[----:B------:R-:W-:Y:S01]  /*1200*/  IMAD.MOV.U32 R112, RZ, RZ, 0x2f800000 ;  /* 0x2f800000ff707424 */ /* 0x000fe200078e00ff */
[----:B------:R-:W-:Y:S01]  /*1210*/  ISETP.NE.U32.AND P0, PT, R28, RZ, PT ;  /* 0x000000ff1c00720c */ /* 0x000fe20003f05070 */
[----:B-----5:R-:W-:Y:S01]  /*1220*/  HADD2.F32 R30, -RZ, R24.H0_H0 ;  /* 0x20000018ff1e7230 */ /* 0x020fe20000004100 */
[----:B------:R-:W-:Y:S01]  /*1230*/  BSSY B1, `(.L_x_15710) ;  /* 0x0000018000017945 */ /* 0x000fe20003800000 */
[----:B------:R-:W-:Y:S01]  /*1240*/  FFMA.FTZ R28, R31, R112, 1.1641532182693481445e-10 ;  /* 0x2f0000001f1c7423 */ /* 0x000fe20000010070 */
[----:B------:R-:W-:Y:S01]  /*1250*/  ISETP.NE.AND.EX P0, PT, R29, RZ, PT, P0 ;  /* 0x000000ff1d00720c */ /* 0x000fe20003f05300 */
[----:B------:R-:W1:Y:S01]  /*1260*/  LDC R111, c[0x0][0x294] ;  /* 0x0000a500ff6f7b82 */ /* 0x000e620000000800 */
[----:B------:R-:W-:Y:S01]  /*1270*/  FMUL.FTZ R31, R30, R113 ;  /* 0x000000711e1f7220 */ /* 0x000fe20000410000 */
[----:B------:R-:W-:Y:S01]  /*1280*/  HADD2.F32 R40, -RZ, R56.H0_H0 ;  /* 0x20000038ff287230 */ /* 0x000fe20000004100 */
[----:B------:R-:W-:-:S02]  /*1290*/  IADD3 R30, R36, 0x1, RZ ;  /* 0x00000001241e7810 */ /* 0x000fc40007ffe0ff */
        /* <DEDUP_REMOVED lines=16> */
.L_x_15711:
[----:B------:R-:W-:-:S07]  /*13a0*/  MOV R35, R100 ;  /* 0x0000006400237202 */ /* 0x000fce0000000f00 */
.L_x_15712:
[----:B------:R-:W-:Y:S05]  /*13b0*/  BSYNC B1 ;  /* 0x0000000000017941 */ /* 0x000fea0003800000 */
.L_x_15710:
        /* <DEDUP_REMOVED lines=16> */
.L_x_15716:
[----:B------:R-:W-:Y:S05]  /*14c0*/  BSYNC B2 ;  /* 0x0000000000027941 */ /* 0x000fea0003800000 */
.L_x_15715:
        /* <DEDUP_REMOVED lines=44> */
.L_x_15714:
[----:B------:R-:W-:Y:S05]  /*1790*/  BSYNC B1 ;  /* 0x0000000000017941 */ /* 0x000fea0003800000 */
.L_x_15713:
        /* <DEDUP_REMOVED lines=8> */
[----:B------:R-:W-:-:S03]  /*1820*/  HADD2.F32 R24, -RZ, R56.H1_H1 ;  /* 0x30000038ff187230 */ /* 0x000fc60000004100 */
        /* <DEDUP_REMOVED lines=14> */
.L_x_15718:
[----:B------:R-:W-:-:S07]  /*1910*/  MOV R24, R100 ;  /* 0x0000006400187202 */ /* 0x000fce0000000f00 */
.L_x_15719:
[----:B------:R-:W-:Y:S05]  /*1920*/  BSYNC B1 ;  /* 0x0000000000017941 */ /* 0x000fea0003800000 */
.L_x_15717:
        /* <DEDUP_REMOVED lines=16> */
.L_x_15723:
[----:B------:R-:W-:Y:S05]  /*1a30*/  BSYNC B2 ;  /* 0x0000000000027941 */ /* 0x000fea0003800000 */
.L_x_15722:
        /* <DEDUP_REMOVED lines=44> */
.L_x_15721:
[----:B------:R-:W-:Y:S05]  /*1d00*/  BSYNC B1 ;  /* 0x0000000000017941 */ /* 0x000fea0003800000 */
.L_x_15720:
[----:B------:R-:W-:Y:S01]  /*1d10*/  I2FP.F32.U32 R29, R24 ;  /* 0x00000018001d7245 */ /* 0x000fe20000201000 */
[----:B------:R-:W-:Y:S01]  /*1d20*/  HADD2.F32 R28, -RZ, R25.H0_H0 ;  /* 0x20000019ff1c7230 */ /* 0x000fe20000004100 */
[----:B------:R-:W-:Y:S01]  /*1d30*/  BSSY B1, `(.L_x_15724) ;  /* 0x0000016000017945 */ /* 0x000fe20003800000 */
[----:B------:R-:W-:Y:S01]  /*1d40*/  HADD2.F32 R42, -RZ, R57.H0_H0 ;  /* 0x20000039ff2a7230 */ /* 0x000fe20000004100 */
[----:B------:R-:W-:Y:S01]  /*1d50*/  IADD3 R30, R31, 0x1, RZ ;  /* 0x000000011f1e7810 */ /* 0x000fe20007ffe0ff */
        /* <DEDUP_REMOVED lines=18> */
.L_x_15725:
[----:B------:R-:W-:-:S07]  /*1e80*/  MOV R24, R100 ;  /* 0x0000006400187202 */ /* 0x000fce0000000f00 */
.L_x_15726:
[----:B------:R-:W-:Y:S05]  /*1e90*/  BSYNC B1 ;  /* 0x0000000000017941 */ /* 0x000fea0003800000 */
.L_x_15724:
        /* <DEDUP_REMOVED lines=16> */
.L_x_15730:
[----:B------:R-:W-:Y:S05]  /*1fa0*/  BSYNC B2 ;  /* 0x0000000000027941 */ /* 0x000fea0003800000 */
.L_x_15729:
        /* <DEDUP_REMOVED lines=44> */
.L_x_15728:
[----:B------:R-:W-:Y:S05]  /*2270*/  BSYNC B1 ;  /* 0x0000000000017941 */ /* 0x000fea0003800000 */
.L_x_15727:
        /* <DEDUP_REMOVED lines=8> */
[----:B------:R-:W-:Y:S01]  /*2300*/  FSETP.GTU.FTZ.AND P2, PT, R24, R111, PT ;  /* 0x0000006f1800720b */ /* 0x000fe20003f5c000 */
[----:B------:R-:W-:-:S03]  /*2310*/  HADD2.F32 R24, -RZ, R57.H1_H1 ;  /* 0x30000039ff187230 */ /* 0x000fc60000004100 */
        /* <DEDUP_REMOVED lines=12> */
.L_x_15732:
[----:B------:R-:W-:-:S07]  /*23e0*/  MOV R36, R100 ;  /* 0x0000006400247202 */ /* 0x000fce0000000f00 */
.L_x_15733:
[----:B------:R-:W-:Y:S05]  /*23f0*/  BSYNC B1 ;  /* 0x0000000000017941 */ /* 0x000fea0003800000 */
.L_x_15731:
        /* <DEDUP_REMOVED lines=16> */
.L_x_15737:
[----:B------:R-:W-:Y:S05]  /*2500*/  BSYNC B2 ;  /* 0x0000000000027941 */ /* 0x000fea0003800000 */
.L_x_15736:
        /* <DEDUP_REMOVED lines=44> */
.L_x_15735:
[----:B------:R-:W-:Y:S05]  /*27d0*/  BSYNC B1 ;  /* 0x0000000000017941 */ /* 0x000fea0003800000 */
.L_x_15734:
[----:B------:R-:W-:Y:S01]  /*27e0*/  I2FP.F32.U32 R25, R36 ;  /* 0x0000002400197245 */ /* 0x000fe20000201000 */
[----:B------:R-:W-:Y:S01]  /*27f0*/  HADD2.F32 R28, -RZ, R26.H0_H0 ;  /* 0x2000001aff1c7230 */ /* 0x000fe20000004100 */
[----:B------:R-:W-:Y:S01]  /*2800*/  ISETP.NE.AND P4, PT, R29, 0x1, PT ;  /* 0x000000011d00780c */ /* 0x000fe20003f85270 */
[----:B------:R-:W-:Y:S01]  /*2810*/  HADD2.F32 R36, -RZ, R58.H0_H0 ;  /* 0x2000003aff247230 */ /* 0x000fe20000004100 */
[----:B------:R-:W-:Y:S01]  /*2820*/  BSSY B1, `(.L_x_15738) ;  /* 0x0000013000017945 */ /* 0x000fe20003800000 */
        /* <DEDUP_REMOVED lines=17> */
.L_x_15739:
[----:B------:R-:W-:-:S07]  /*2940*/  MOV R37, R100 ;  /* 0x0000006400257202 */ /* 0x000fce0000000f00 */
.L_x_15740:
[----:B------:R-:W-:Y:S05]  /*2950*/  BSYNC B1 ;  /* 0x0000000000017941 */ /* 0x000fea0003800000 */
.L_x_15738:
        /* <DEDUP_REMOVED lines=16> */
.L_x_15744:
[----:B------:R-:W-:Y:S05]  /*2a60*/  BSYNC B2 ;  /* 0x0000000000027941 */ /* 0x000fea0003800000 */
.L_x_15743:
        /* <DEDUP_REMOVED lines=44> */
.L_x_15742:
[----:B------:R-:W-:Y:S05]  /*2d30*/  BSYNC B1 ;  /* 0x0000000000017941 */ /* 0x000fea0003800000 */
.L_x_15741:
[----:B------:R-:W-:Y:S01]  /*2d40*/  I2FP.F32.U32 R25, R37 ;  /* 0x0000002500197245 */ /* 0x000fe20000201000 */
[----:B------:R-:W-:Y:S01]  /*2d50*/  HADD2.F32 R26, -RZ, R26.H1_H1 ;  /* 0x3000001aff1a7230 */ /* 0x000fe20000004100 */
[C---:B------:R-:W-:Y:S01]  /*2d60*/  ISETP.NE.AND P5, PT, R28.reuse, 0x1, PT ;  /* 0x000000011c00780c */ /* 0x040fe20003fa5270 */
[----:B------:R-:W-:Y:S01]  /*2d70*/  BSSY B1, `(.L_x_15745) ;  /* 0x0000014000017945 */ /* 0x000fe20003800000 */
[----:B------:R-:W-:Y:S01]  /*2d80*/  IADD3 R29, R28, 0x1, RZ ;  /* 0x000000011c1d7810 */ /* 0x000fe20007ffe0ff */
[----:B------:R-:W-:Y:S01]  /*2d90*/  FFMA.FTZ R24, R25, R112, 1.1641532182693481445e-10 ;  /* 0x2f00000019187423 */ /* 0x000fe20000010070 */
[----:B------:R-:W-:Y:S01]  /*2da0*/  FMUL.FTZ R25, R26, R113 ;  /* 0x000000711a197220 */ /* 0x000fe20000410000 */
[----:B------:R-:W-:-:S03]  /*2db0*/  HADD2.F32 R26, -RZ, R58.H1_H1 ;  /* 0x3000003aff1a7230 */ /* 0x000fc60000004100 */
        /* <DEDUP_REMOVED lines=14> */
.L_x_15746:
[----:B------:R-:W-:-:S07]  /*2ea0*/  MOV R26, R100 ;  /* 0x00000064001a7202 */ /* 0x000fce0000000f00 */
.L_x_15747:
[----:B------:R-:W-:Y:S05]  /*2eb0*/  BSYNC B1 ;  /* 0x0000000000017941 */ /* 0x000fea0003800000 */
.L_x_15745:
        /* <DEDUP_REMOVED lines=16> */
.L_x_15751:
[----:B------:R-:W-:Y:S05]  /*2fc0*/  BSYNC B2 ;  /* 0x0000000000027941 */ /* 0x000fea0003800000 */
.L_x_15750:
        /* <DEDUP_REMOVED lines=44> */
.L_x_15749:
[----:B------:R-:W-:Y:S05]  /*3290*/  BSYNC B1 ;  /* 0x0000000000017941 */ /* 0x000fea0003800000 */
.L_x_15748:
        /* <DEDUP_REMOVED lines=22> */
.L_x_15753:
[----:B------:R-:W-:-:S07]  /*3400*/  MOV R26, R100 ;  /* 0x00000064001a7202 */ /* 0x000fce0000000f00 */
.L_x_15754:
[----:B------:R-:W-:Y:S05]  /*3410*/  BSYNC B1 ;  /* 0x0000000000017941 */ /* 0x000fea0003800000 */
.L_x_15752:
        /* <DEDUP_REMOVED lines=18> */
.L_x_15758:
[----:B------:R-:W-:Y:S05]  /*3540*/  BSYNC B2 ;  /* 0x0000000000027941 */ /* 0x000fea0003800000 */
.L_x_15757:
        /* <DEDUP_REMOVED lines=44> */
.L_x_15756:
[----:B------:R-:W-:Y:S05]  /*3810*/  BSYNC B1 ;  /* 0x0000000000017941 */ /* 0x000fea0003800000 */
.L_x_15755:
[----:B------:R-:W-:Y:S01]  /*3820*/  I2FP.F32.U32 R25, R26 ;  /* 0x0000001a00197245 */ /* 0x000fe20000201000 */
[----:B------:R-:W0:Y:S01]  /*3830*/  LDC.64 R118, c[0x0][0x238] ;  /* 0x00008e00ff767b82 */ /* 0x000e220000000a00 */
[----:B------:R-:W-:Y:S01]  /*3840*/  SEL R30, RZ, 0x1, P2 ;  /* 0x00000001ff1e7807 */ /* 0x000fe20001000000 */
[----:B------:R-:W-:Y:S01]  /*3850*/  HADD2.F32 R26, -RZ, R27.H1_H1 ;  /* 0x3000001bff1a7230 */ /* 0x000fe20000004100 */
[----:B------:R-:W-:Y:S01]  /*3860*/  SEL R32, RZ, 0x10000, P5 ;  /* 0x00010000ff207807 */ /* 0x000fe20002800000 */
[----:B------:R-:W-:Y:S01]  /*3870*/  FFMA.FTZ R24, R25, R112, 1.1641532182693481445e-10 ;  /* 0x2f00000019187423 */ /* 0x000fe20000010070 */
[----:B------:R-:W-:Y:S01]  /*3880*/  SEL R63, RZ, 0x100, P4 ;  /* 0x00000100ff3f7807 */ /* 0x000fe20002000000 */
[----:B------:R-:W-:Y:S01]  /*3890*/  IMAD.WIDE.U32 R30, R30, 0x1000000, RZ ;  /* 0x010000001e1e7825 */ /* 0x000fe200078e00ff */
[----:B------:R-:W-:Y:S01]  /*38a0*/  ISETP.NE.AND P5, PT, R35, RZ, PT ;  /* 0x000000ff2300720c */ /* 0x000fe20003fa5270 */
[----:B------:R-:W1:Y:S01]  /*38b0*/  LDC.64 R114, c[0x0][0x240] ;  /* 0x00009000ff727b82 */ /* 0x000e620000000a00 */
[----:B------:R-:W-:Y:S01]  /*38c0*/  FSETP.GTU.FTZ.AND P2, PT, R24, R111, PT ;  /* 0x0000006f1800720b */ /* 0x000fe20003f5c000 */
[----:B------:R-:W-:Y:S01]  /*38d0*/  FMUL.FTZ R33, R26, R113 ;  /* 0x000000711a217220 */ /* 0x000fe20000410000 */
[----:B------:R-:W-:-:S02]  /*38e0*/  ISETP.NE.AND P4, PT, R39, RZ, PT ;  /* 0x000000ff2700720c */ /* 0x000fc40003f85270 */
[----:B------:R-:W-:Y:S01]  /*38f0*/  SEL R27, RZ, 0x1, P5 ;  /* 0x00000001ff1b7807 */ /* 0x000fe20002800000 */
[----:B------:R-:W-:Y:S01]  /*3900*/  FMUL.FTZ R33, R33, R110 ;  /* 0x0000006e21217220 */ /* 0x000fe20000410000 */
[----:B------:R-:W-:Y:S01]  /*3910*/  SEL R28, RZ, 0x1, P4 ;  /* 0x00000001ff1c7807 */ /* 0x000fe20002000000 */
[----:B------:R-:W2:Y:S01]  /*3920*/  @P1 LDC.64 R24, c[0x0][0x230] ;  /* 0x00008c00ff181b82 */ /* 0x000ea20000000a00 */
[----:B------:R-:W-:Y:S01]  /*3930*/  ISETP.NE.AND P6, PT, R34, RZ, PT ;  /* 0x000000ff2200720c */ /* 0x000fe20003fc5270 */
[----:B------:R-:W-:Y:S01]  /*3940*/  IMAD.WIDE.U32 R26, R27, 0x100, RZ ;  /* 0x000001001b1a7825 */ /* 0x000fe200078e00ff */
[----:B------:R-:W-:Y:S02]  /*3950*/  SEL R34, RZ, 0x1000000, P2 ;  /* 0x01000000ff227807 */ /* 0x000fe40001000000 */
[----:B------:R-:W-:Y:S01]  /*3960*/  FSEL R33, R33, RZ, !P2 ;  /* 0x000000ff21217208 */ /* 0x000fe20005000000 */
[----:B------:R-:W-:Y:S01]  /*3970*/  IMAD.WIDE.U32 R28, R28, 0x10000, RZ ;  /* 0x000100001c1c7825 */ /* 0x000fe200078e00ff */
[----:B------:R-:W-:-:S02]  /*3980*/  LOP3.LUT R63, R63, R34, R32, 0xfe, !PT ;  /* 0x000000223f3f7212 */ /* 0x000fc400078efe20 */
[----:B------:R-:W-:Y:S02]  /*3990*/  SEL R35, RZ, 0x1, P6 ;  /* 0x00000001ff237807 */ /* 0x000fe40003000000 */
[----:B------:R-:W-:Y:S01]  /*39a0*/  LOP3.LUT R28, R26, R30, R28, 0xfe, !PT ;  /* 0x0000001e1a1c7212 */ /* 0x000fe200078efe1c */
[----:B------:R-:W-:Y:S01]  /*39b0*/  HADD2.F32 R26, -RZ, R59.H1_H1 ;  /* 0x3000003bff1a7230 */ /* 0x000fe20000004100 */
[----:B------:R-:W-:Y:S02]  /*39c0*/  SEL R30, RZ, 0x1, P3 ;  /* 0x00000001ff1e7807 */ /* 0x000fe40001800000 */
[----:B------:R-:W-:Y:S02]  /*39d0*/  IADD3 R117, R107, 0x20, RZ ;  /* 0x000000206b757810 */ /* 0x000fe40007ffe0ff */
[----:B------:R-:W-:Y:S01]  /*39e0*/  FMUL.FTZ R39, R33, R26 ;  /* 0x0000001a21277220 */ /* 0x000fe20000410000 */
[----:B------:R-:W-:Y:S01]  /*39f0*/  LOP3.LUT R31, R31, R63, R30, 0xfe, !PT ;  /* 0x0000003f1f1f7212 */ /* 0x000fe200078efe1e */
[----:B0-----:R-:W-:Y:S01]  /*3a00*/  IMAD.WIDE.U32 R32, R107, 0x20, R118 ;  /* 0x000000206b207825 */ /* 0x001fe200078e0076 */
[----:B------:R-:W-:-:S03]  /*3a10*/  LOP3.LUT R28, R28, R35, RZ, 0xfc, !PT ;  /* 0x000000231c1c7212 */ /* 0x000fc600078efcff */
[----:B------:R-:W-:Y:S01]  /*3a20*/  @P0 FADD.FTZ R39, R47, R39 ;  /* 0x000000272f270221 */ /* 0x000fe20000010000 */
[----:B------:R-:W-:Y:S01]  /*3a30*/  LOP3.LUT R29, R27, R31, R29, 0xfe, !PT ;  /* 0x0000001f1b1d7212 */ /* 0x000fe200078efe1d */
[----:B-1----:R-:W-:Y:S01]  /*3a40*/  IMAD.WIDE.U32 R30, R107, 0x8, R114 ;  /* 0x000000086b1e7825 */ /* 0x002fe200078e0072 */
[----:B------:R0:W-:Y:S03]  /*3a50*/  STG.E.128 desc[UR4][R32.64], R40 ;  /* 0x0000002820007986 */ /* 0x0001e6000c101d04 */
[C---:B--2---:R-:W-:Y:S01]  /*3a60*/  @P1 IMAD.WIDE.U32 R34, R117.reuse, 0x20, R24 ;  /* 0x0000002075221825 */ /* 0x044fe200078e0018 */
        /* <DEDUP_REMOVED lines=18> */
.L_x_15760:
[----:B------:R-:W-:-:S07]  /*3b90*/  IMAD.MOV.U32 R63, RZ, RZ, R100 ;  /* 0x000000ffff3f7224 */ /* 0x000fce00078e0064 */
.L_x_15761:
[----:B------:R-:W-:Y:S05]  /*3ba0*/  BSYNC B1 ;  /* 0x0000000000017941 */ /* 0x000fea0003800000 */
.L_x_15759:
        /* <DEDUP_REMOVED lines=16> */
.L_x_15765:
[----:B------:R-:W-:Y:S05]  /*3cb0*/  BSYNC B2 ;  /* 0x0000000000027941 */ /* 0x000fea0003800000 */
.L_x_15764:
        /* <DEDUP_REMOVED lines=44> */
.L_x_15763:
[----:B------:R-:W-:Y:S05]  /*3f80*/  BSYNC B1 ;  /* 0x0000000000017941 */ /* 0x000fea0003800000 */
.L_x_15762:
        /* <DEDUP_REMOVED lines=23> */
.L_x_15767:
[----:B------:R-:W-:-:S07]  /*4100*/  IMAD.MOV.U32 R30, RZ, RZ, R100 ;  /* 0x000000ffff1e7224 */ /* 0x000fce00078e0064 */
.L_x_15768:
[----:B------:R-:W-:Y:S05]  /*4110*/  BSYNC B1 ;  /* 0x0000000000017941 */ /* 0x000fea0003800000 */
.L_x_15766:
        /* <DEDUP_REMOVED lines=16> */
.L_x_15772:
[----:B------:R-:W-:Y:S05]  /*4220*/  BSYNC B2 ;  /* 0x0000000000027941 */ /* 0x000fea0003800000 */
.L_x_15771:
        /* <DEDUP_REMOVED lines=44> */
.L_x_15770:
[----:B------:R-:W-:Y:S05]  /*44f0*/  BSYNC B1 ;  /* 0x0000000000017941 */ /* 0x000fea0003800000 */
.L_x_15769:
        /* <DEDUP_REMOVED lines=23> */
.L_x_15774:
[----:B------:R-:W-:-:S07]  /*4670*/  IMAD.MOV.U32 R24, RZ, RZ, R100 ;  /* 0x000000ffff187224 */ /* 0x000fce00078e0064 */
.L_x_15775:
[----:B------:R-:W-:Y:S05]  /*4680*/  BSYNC B1 ;  /* 0x0000000000017941 */ /* 0x000fea0003800000 */
.L_x_15773:
        /* <DEDUP_REMOVED lines=16> */
.L_x_15779:
[----:B------:R-:W-:Y:S05]  /*4790*/  BSYNC B2 ;  /* 0x0000000000027941 */ /* 0x000fea0003800000 */
.L_x_15778:
        /* <DEDUP_REMOVED lines=44> */
.L_x_15777:
[----:B------:R-:W-:Y:S05]  /*4a60*/  BSYNC B1 ;  /* 0x0000000000017941 */ /* 0x000fea0003800000 */
.L_x_15776:
        /* <DEDUP_REMOVED lines=23> */
.L_x_15781:
[----:B------:R-:W-:-:S07]  /*4be0*/  IMAD.MOV.U32 R24, RZ, RZ, R100 ;  /* 0x000000ffff187224 */ /* 0x000fce00078e0064 */
.L_x_15782:
[----:B------:R-:W-:Y:S05]  /*4bf0*/  BSYNC B1 ;  /* 0x0000000000017941 */ /* 0x000fea0003800000 */
.L_x_15780:
        /* <DEDUP_REMOVED lines=16> */
.L_x_15786:
[----:B------:R-:W-:Y:S05]  /*4d00*/  BSYNC B2 ;  /* 0x0000000000027941 */ /* 0x000fea0003800000 */
.L_x_15785:
        /* <DEDUP_REMOVED lines=41> */
[----:B------:R-:W-:Y:S01]  /*4fa0*/  IMAD.MOV.U32 R68, RZ, RZ, R28 ;  /* 0x000000ffff447224 */ /* 0x000fe200078e001c */
[----:B------:R-:W-:Y:S01]  /*4fb0*/  LOP3.LUT R67, R29, UR31, R62, 0x96, !PT ;  /* 0x0000001f1d437c12 */ /* 0x000fe2000f8e963e */
[----:B------:R-:W-:-:S11]  /*4fc0*/  HFMA2.MMA R62, -RZ, RZ, 0, 0 ;  /* 0x00000000ff3e7435 */ /* 0x000fd600000001ff */
.L_x_15784:
[----:B------:R-:W-:Y:S05]  /*4fd0*/  BSYNC B1 ;  /* 0x0000000000017941 */ /* 0x000fea0003800000 */
.L_x_15783:
        /* <DEDUP_REMOVED lines=9> */
[----:B------:R-:W-:-:S03]  /*5070*/  HADD2.F32 R24, -RZ, R53.H1_H1 ;  /* 0x30000035ff187230 */ /* 0x000fc60000004100 */
        /* <DEDUP_REMOVED lines=12> */
.L_x_15788:
[----:B------:R-:W-:-:S07]  /*5140*/  IMAD.MOV.U32 R30, RZ, RZ, R100 ;  /* 0x000000ffff1e7224 */ /* 0x000fce00078e0064 */
.L_x_15789:
[----:B------:R-:W-:Y:S05]  /*5150*/  BSYNC B1 ;  /* 0x0000000000017941 */ /* 0x000fea0003800000 */
.L_x_15787:
        /* <DEDUP_REMOVED lines=16> */
.L_x_15793:
[----:B------:R-:W-:Y:S05]  /*5260*/  BSYNC B2 ;  /* 0x0000000000027941 */ /* 0x000fea0003800000 */
.L_x_15792:
        /* <DEDUP_REMOVED lines=44> */
.L_x_15791:
[----:B------:R-:W-:Y:S05]  /*5530*/  BSYNC B1 ;  /* 0x0000000000017941 */ /* 0x000fea0003800000 */
.L_x_15790:
[----:B------:R-:W-:Y:S01]  /*5540*/  I2FP.F32.U32 R25, R30 ;  /* 0x0000001e00197245 */ /* 0x000fe20000201000 */
[----:B------:R-:W-:Y:S01]  /*5550*/  HADD2.F32 R28, -RZ, R26.H0_H0 ;  /* 0x2000001aff1c7230 */ /* 0x000fe20000004100 */
[C---:B------:R-:W-:Y:S01]  /*5560*/  ISETP.NE.AND P4, PT, R63.reuse, 0x1, PT ;  /* 0x000000013f00780c */ /* 0x040fe20003f85270 */
[----:B------:R-:W-:Y:S01]  /*5570*/  BSSY B1, `(.L_x_15794) ;  /* 0x0000014000017945 */ /* 0x000fe20003800000 */
[----:B------:R-:W-:Y:S01]  /*5580*/  IADD3 R30, R63, 0x1, RZ ;  /* 0x000000013f1e7810 */ /* 0x000fe20007ffe0ff */
[----:B------:R-:W-:Y:S01]  /*5590*/  FFMA.FTZ R24, R25, R112, 1.1641532182693481445e-10 ;  /* 0x2f00000019187423 */ /* 0x000fe20000010070 */
[----:B------:R-:W-:Y:S01]  /*55a0*/  FMUL.FTZ R25, R28, R113 ;  /* 0x000000711c197220 */ /* 0x000fe20000410000 */
[----:B------:R-:W-:-:S03]  /*55b0*/  HADD2.F32 R28, -RZ, R54.H0_H0 ;  /* 0x20000036ff1c7230 */ /* 0x000fc60000004100 */
        /* <DEDUP_REMOVED lines=14> */
.L_x_15795:
[----:B------:R-:W-:-:S07]  /*56a0*/  IMAD.MOV.U32 R29, RZ, RZ, R100 ;  /* 0x000000ffff1d7224 */ /* 0x000fce00078e0064 */
.L_x_15796:
[----:B------:R-:W-:Y:S05]  /*56b0*/  BSYNC B1 ;  /* 0x0000000000017941 */ /* 0x000fea0003800000 */
.L_x_15794:
        /* <DEDUP_REMOVED lines=16> */
.L_x_15800:
[----:B------:R-:W-:Y:S05]  /*57c0*/  BSYNC B2 ;  /* 0x0000000000027941 */ /* 0x000fea0003800000 */
.L_x_15799:
        /* <DEDUP_REMOVED lines=43> */
[----:B------:R-:W-:-:S07]  /*5a80*/  LOP3.LUT R67, R25, UR31, R62, 0x96, !PT ;  /* 0x0000001f19437c12 */ /* 0x000fce000f8e963e */
.L_x_15798:
[----:B------:R-:W-:Y:S05]  /*5a90*/  BSYNC B1 ;  /* 0x0000000000017941 */ /* 0x000fea0003800000 */
.L_x_15797:
        /* <DEDUP_REMOVED lines=22> */
.L_x_15802:
[----:B------:R-:W-:-:S07]  /*5c00*/  IMAD.MOV.U32 R26, RZ, RZ, R100 ;  /* 0x000000ffff1a7224 */ /* 0x000fce00078e0064 */
.L_x_15803:
[----:B------:R-:W-:Y:S05]  /*5c10*/  BSYNC B1 ;  /* 0x0000000000017941 */ /* 0x000fea0003800000 */
.L_x_15801:
        /* <DEDUP_REMOVED lines=16> */
.L_x_15807:
[----:B------:R-:W-:Y:S05]  /*5d20*/  BSYNC B2 ;  /* 0x0000000000027941 */ /* 0x000fea0003800000 */
.L_x_15806:
        /* <DEDUP_REMOVED lines=44> */
.L_x_15805:
[----:B------:R-:W-:Y:S05]  /*5ff0*/  BSYNC B1 ;  /* 0x0000000000017941 */ /* 0x000fea0003800000 */
.L_x_15804:
        /* <DEDUP_REMOVED lines=22> */
.L_x_15809:
[----:B------:R-:W-:-:S07]  /*6160*/  IMAD.MOV.U32 R26, RZ, RZ, R100 ;  /* 0x000000ffff1a7224 */ /* 0x000fce00078e0064 */
.L_x_15810:
[----:B------:R-:W-:Y:S05]  /*6170*/  BSYNC B1 ;  /* 0x0000000000017941 */ /* 0x000fea0003800000 */
.L_x_15808:
        /* <DEDUP_REMOVED lines=18> */
.L_x_15814:
[----:B------:R-:W-:Y:S05]  /*62a0*/  BSYNC B2 ;  /* 0x0000000000027941 */ /* 0x000fea0003800000 */
.L_x_15813:
        /* <DEDUP_REMOVED lines=44> */
.L_x_15812:
[----:B------:R-:W-:Y:S05]  /*6570*/  BSYNC B1 ;  /* 0x0000000000017941 */ /* 0x000fea0003800000 */
.L_x_15811:
[----:B------:R-:W-:Y:S02]  /*6580*/  I2FP.F32.U32 R25, R26 ;  /* 0x0000001a00197245 */ /* 0x000fe40000201000 */
[----:B------:R-:W-:Y:S02]  /*6590*/  ISETP.NE.AND P6, PT, R31, RZ, PT ;  /* 0x000000ff1f00720c */ /* 0x000fe40003fc5270 */
[----:B------:R-:W-:Y:S01]  /*65a0*/  SEL R31, RZ, 0x100, P4 ;  /* 0x00000100ff1f7807 */ /* 0x000fe20002000000 */
[----:B------:R-:W-:Y:S01]  /*65b0*/  FFMA.FTZ R24, R25, R112, 1.1641532182693481445e-10 ;  /* 0x2f00000019187423 */ /* 0x000fe20000010070 */
[----:B------:R-:W-:Y:S02]  /*65c0*/  ISETP.NE.AND P4, PT, R120, RZ, PT ;  /* 0x000000ff7800720c */ /* 0x000fe40003f85270 */
[----:B------:R-:W-:Y:S02]  /*65d0*/  SEL R120, RZ, 0x1, P2 ;  /* 0x00000001ff787807 */ /* 0x000fe40001000000 */
[----:B------:R-:W-:-:S02]  /*65e0*/  FSETP.GTU.FTZ.AND P2, PT, R24, R111, PT ;  /* 0x0000006f1800720b */ /* 0x000fc40003f5c000 */
[----:B------:R-:W-:Y:S01]  /*65f0*/  SEL R62, RZ, 0x10000, P5 ;  /* 0x00010000ff3e7807 */ /* 0x000fe20002800000 */
[----:B------:R-:W-:Y:S01]  /*6600*/  IMAD.WIDE.U32 R120, R120, 0x1000000, RZ ;  /* 0x0100000078787825 */ /* 0x000fe200078e00ff */
[----:B------:R-:W-:Y:S02]  /*6610*/  SEL R24, RZ, 0x1000000, P2 ;  /* 0x01000000ff187807 */ /* 0x000fe40001000000 */
[----:B------:R-:W-:Y:S02]  /*6620*/  SEL R25, RZ, 0x1, P3 ;  /* 0x00000001ff197807 */ /* 0x000fe40001800000 */
[----:B------:R-:W-:Y:S02]  /*6630*/  LOP3.LUT R24, R31, R24, R62, 0xfe, !PT ;  /* 0x000000181f187212 */ /* 0x000fe400078efe3e */
[----:B------:R-:W-:Y:S02]  /*6640*/  ISETP.NE.AND P5, PT, R116, RZ, PT ;  /* 0x000000ff7400720c */ /* 0x000fe40003fa5270 */
[----:B------:R-:W-:-:S02]  /*6650*/  LOP3.LUT R121, R121, R24, R25, 0xfe, !PT ;  /* 0x0000001879797212 */ /* 0x000fc400078efe19 */
[----:B------:R-:W-:Y:S02]  /*6660*/  SEL R62, RZ, 0x1, P4 ;  /* 0x00000001ff3e7807 */ /* 0x000fe40002000000 */
[----:B------:R-:W-:Y:S02]  /*6670*/  SEL R24, RZ, 0x1, P5 ;  /* 0x00000001ff187807 */ /* 0x000fe40002800000 */
[----:B------:R-:W-:Y:S01]  /*6680*/  IADD3 R109, R107, 0x40, RZ ;  /* 0x000000406b6d7810 */ /* 0x000fe20007ffe0ff */
[----:B------:R-:W-:-:S04]  /*6690*/  IMAD.WIDE.U32 R62, R62, 0x10000, RZ ;  /* 0x000100003e3e7825 */ /* 0x000fc800078e00ff */
[----:B------:R-:W-:-:S04]  /*66a0*/  IMAD.WIDE.U32 R24, R24, 0x100, RZ ;  /* 0x0000010018187825 */ /* 0x000fc800078e00ff */
[----:B------:R-:W-:Y:S01]  /*66b0*/  IMAD.WIDE.U32 R60, R109, 0x10, R60 ;  /* 0x000000106d3c7825 */ /* 0x000fe200078e003c */
[----:B------:R-:W-:Y:S02]  /*66c0*/  LOP3.LUT R120, R24, R120, R62, 0xfe, !PT ;  /* 0x0000007818787212 */ /* 0x000fe400078efe3e */
[----:B------:R-:W-:Y:S01]  /*66d0*/  LOP3.LUT R121, R25, R121, R63, 0xfe, !PT ;  /* 0x0000007919797212 */ /* 0x000fe200078efe3f */
[----:B------:R-:W-:Y:S01]  /*66e0*/  HADD2.F32 R24, -RZ, R27.H1_H1 ;  /* 0x3000001bff187230 */ /* 0x000fe20000004100 */
[----:B------:R-:W-:Y:S01]  /*66f0*/  SEL R27, RZ, 0x1, P6 ;  /* 0x00000001ff1b7807 */ /* 0x000fe20003000000 */
[----:B------:R-:W-:-:S04]  /*6700*/  IMAD.WIDE.U32 R62, R117, 0x20, R118 ;  /* 0x00000020753e7825 */ /* 0x000fc800078e0076 */
[----:B------:R-:W-:Y:S01]  /*6710*/  FMUL.FTZ R25, R24, R113 ;  /* 0x0000007118197220 */ /* 0x000fe20000410000 */
[----:B------:R-:W-:Y:S01]  /*6720*/  HADD2.F32 R24, -RZ, R55.H1_H1 ;  /* 0x30000037ff187230 */ /* 0x000fe20000004100 */
[----:B------:R-:W-:Y:S01]  /*6730*/  LOP3.LUT R120, R120, R27, RZ, 0xfc, !PT ;  /* 0x0000001b78787212 */ /* 0x000fe200078efcff */
[----:B------:R-:W-:-:S04]  /*6740*/  IMAD.WIDE.U32 R26, R117, 0x8, R114 ;  /* 0x00000008751a7825 */ /* 0x000fc800078e0072 */
[----:B------:R-:W-:Y:S01]  /*6750*/  FMUL.FTZ R25, R25, R110 ;  /* 0x0000006e19197220 */ /* 0x000fe20000410000 */
[----:B------:R-:W-:Y:S04]  /*6760*/  STG.E.128 desc[UR4][R62.64], R32 ;  /* 0x000000203e007986 */ /* 0x000fe8000c101d04 */
[----:B------:R-:W-:-:S05]  /*6770*/  FSEL R25, R25, RZ, !P2 ;  /* 0x000000ff19197208 */ /* 0x000fca0005000000 */
        /* <DEDUP_REMOVED lines=11> */
[----:B------:R-:W-:-:S11]  /*6830*/  VIADD R122, R108, 0x1 ;  /* 0x000000016c7a7836 */ /* 0x000fd60000000000 */
[----:B--2---:R-:W-:Y:S05]  /*6840*/  @!P1 BRA `(.L_x_15816) ;  /* 0x0000000000209947 */ /* 0x004fea0003800000 */
        /* <DEDUP_REMOVED lines=8> */
.L_x_15816:
[----:B------:R-:W-:-:S07]  /*68d0*/  MOV R116, R100 ;  /* 0x0000006400747202 */ /* 0x000fce0000000f00 */
.L_x_15817:
[----:B------:R-:W-:Y:S05]  /*68e0*/  BSYNC B1 ;  /* 0x0000000000017941 */ /* 0x000fea0003800000 */
.L_x_15815:
        /* <DEDUP_REMOVED lines=16> */
.L_x_15821:
[----:B------:R-:W-:Y:S05]  /*69f0*/  BSYNC B2 ;  /* 0x0000000000027941 */ /* 0x000fea0003800000 */
.L_x_15820:
        /* <DEDUP_REMOVED lines=44> */
.L_x_15819:
[----:B------:R-:W-:Y:S05]  /*6cc0*/  BSYNC B1 ;  /* 0x0000000000017941 */ /* 0x000fea0003800000 */
.L_x_15818:
[----:B------:R-:W-:Y:S01]  /*6cd0*/  I2FP.F32.U32 R25, R116 ;  /* 0x0000007400197245 */ /* 0x000fe20000201000 */
[----:B-----5:R-:W-:Y:S01]  /*6ce0*/  HADD2.F32 R26, -RZ, R60.H0_H0 ;  /* 0x2000003cff1a7230 */ /* 0x020fe20000004100 */
        /* <DEDUP_REMOVED lines=20> */
.L_x_15823:
[----:B------:R-:W-:-:S07]  /*6e30*/  MOV R25, R100 ;  /* 0x0000006400197202 */ /* 0x000fce0000000f00 */
.L_x_15824:
[----:B------:R-:W-:Y:S05]  /*6e40*/  BSYNC B1 ;  /* 0x0000000000017941 */ /* 0x000fea0003800000 */
.L_x_15822:
        /* <DEDUP_REMOVED lines=16> */
.L_x_15828:
[----:B------:R-:W-:Y:S05]  /*6f50*/  BSYNC B2 ;  /* 0x0000000000027941 */ /* 0x000fea0003800000 */
.L_x_15827:
        /* <DEDUP_REMOVED lines=44> */
.L_x_15826:
[----:B------:R-:W-:Y:S05]  /*7220*/  BSYNC B1 ;  /* 0x0000000000017941 */ /* 0x000fea0003800000 */
.L_x_15825:
        /* <DEDUP_REMOVED lines=22> */
.L_x_15830:
[----:B------:R-:W-:-:S07]  /*7390*/  MOV R60, R100 ;  /* 0x00000064003c7202 */ /* 0x000fce0000000f00 */
.L_x_15831:
[----:B------:R-:W-:Y:S05]  /*73a0*/  BSYNC B1 ;  /* 0x0000000000017941 */ /* 0x000fea0003800000 */
.L_x_15829:
        /* <DEDUP_REMOVED lines=16> */
.L_x_15835:
[----:B------:R-:W-:Y:S05]  /*74b0*/  BSYNC B2 ;  /* 0x0000000000027941 */ /* 0x000fea0003800000 */
.L_x_15834:
        /* <DEDUP_REMOVED lines=44> */
.L_x_15833:
[----:B------:R-:W-:Y:S05]  /*7780*/  BSYNC B1 ;  /* 0x0000000000017941 */ /* 0x000fea0003800000 */
.L_x_15832:
        /* <DEDUP_REMOVED lines=21> */
.L_x_15837:
[----:B------:R-:W-:-:S07]  /*78e0*/  IMAD.MOV.U32 R27, RZ, RZ, R100 ;  /* 0x000000ffff1b7224 */ /* 0x000fce00078e0064 */
.L_x_15838:
[----:B------:R-:W-:Y:S05]  /*78f0*/  BSYNC B1 ;  /* 0x0000000000017941 */ /* 0x000fea0003800000 */
.L_x_15836:
        /* <DEDUP_REMOVED lines=16> */
.L_x_15842:
[----:B------:R-:W-:Y:S05]  /*7a00*/  BSYNC B2 ;  /* 0x0000000000027941 */ /* 0x000fea0003800000 */
.L_x_15841:
        /* <DEDUP_REMOVED lines=44> */
.L_x_15840:
[----:B------:R-:W-:Y:S05]  /*7cd0*/  BSYNC B1 ;  /* 0x0000000000017941 */ /* 0x000fea0003800000 */
.L_x_15839:
        /* <DEDUP_REMOVED lines=21> */
.L_x_15844:
[----:B------:R-:W-:-:S07]  /*7e30*/  MOV R108, R100 ;  /* 0x00000064006c7202 */ /* 0x000fce0000000f00 */
.L_x_15845:
[----:B------:R-:W-:Y:S05]  /*7e40*/  BSYNC B1 ;  /* 0x0000000000017941 */ /* 0x000fea0003800000 */
.L_x_15843:
        /* <DEDUP_REMOVED lines=16> */
.L_x_15849:
[----:B------:R-:W-:Y:S05]  /*7f50*/  BSYNC B2 ;  /* 0x0000000000027941 */ /* 0x000fea0003800000 */
.L_x_15848:
        /* <DEDUP_REMOVED lines=44> */
.L_x_15847:
[----:B------:R-:W-:Y:S05]  /*8220*/  BSYNC B1 ;  /* 0x0000000000017941 */ /* 0x000fea0003800000 */
.L_x_15846:
        /* <DEDUP_REMOVED lines=21> */
.L_x_15851:
[----:B------:R-:W-:-:S07]  /*8380*/  MOV R61, R100 ;  /* 0x00000064003d7202 */ /* 0x000fce0000000f00 */
.L_x_15852:
[----:B------:R-:W-:Y:S05]  /*8390*/  BSYNC B1 ;  /* 0x0000000000017941 */ /* 0x000fea0003800000 */
.L_x_15850:
        /* <DEDUP_REMOVED lines=14> */
[----:B------:R-:W-:-:S05]  /*8480*/  @P5 IADD3 R68, R102, RZ, RZ ;  /* 0x000000ff66445210 */ /* 0x000fca0007ffe0ff */
[----:B------:R-:W-:-:S07]  /*8490*/  @!P4 IMAD.MOV.U32 R102, RZ, RZ, R68 ;  /* 0x000000ffff66c224 */ /* 0x000fce00078e0044 */
.L_x_15856:
[----:B------:R-:W-:Y:S05]  /*84a0*/  BSYNC B2 ;  /* 0x0000000000027941 */ /* 0x000fea0003800000 */
.L_x_15855:
        /* <DEDUP_REMOVED lines=44> */
.L_x_15854:
[----:B------:R-:W-:Y:S05]  /*8770*/  BSYNC B1 ;  /* 0x0000000000017941 */ /* 0x000fea0003800000 */
.L_x_15853:
        /* <DEDUP_REMOVED lines=21> */
.L_x_15858:
[----:B------:R-:W-:-:S07]  /*88d0*/  MOV R62, R100 ;  /* 0x00000064003e7202 */ /* 0x000fce0000000f00 */
.L_x_15859:
[----:B------:R-:W-:Y:S05]  /*88e0*/  BSYNC B1 ;  /* 0x0000000000017941 */ /* 0x000fea0003800000 */
.L_x_15857:
        /* <DEDUP_REMOVED lines=16> */
.L_x_15863:
[----:B------:R-:W-:Y:S05]  /*89f0*/  BSYNC B2 ;  /* 0x0000000000027941 */ /* 0x000fea0003800000 */
.L_x_15862:
        /* <DEDUP_REMOVED lines=43> */
[----:B------:R-:W-:-:S11]  /*8cb0*/  HFMA2.MMA R122, -RZ, RZ, 0, 0 ;  /* 0x00000000ff7a7435 */ /* 0x000fd600000001ff */
.L_x_15861:
[----:B------:R-:W-:Y:S05]  /*8cc0*/  BSYNC B1 ;  /* 0x0000000000017941 */ /* 0x000fea0003800000 */
.L_x_15860:
        /* <DEDUP_REMOVED lines=21> */
.L_x_15865:
[----:B------:R-:W-:-:S07]  /*8e20*/  IMAD.MOV.U32 R121, RZ, RZ, R100 ;  /* 0x000000ffff797224 */ /* 0x000fce00078e0064 */
.L_x_15866:
[----:B------:R-:W-:Y:S05]  /*8e30*/  BSYNC B1 ;  /* 0x0000000000017941 */ /* 0x000fea0003800000 */
.L_x_15864:
        /* <DEDUP_REMOVED lines=16> */
[----:B------:R-:W-:Y:S02]  /*8f40*/  ISETP.NE.AND P0, PT, R68, RZ, PT ;  /* 0x000000ff4400720c */ /* 0x000fe40003f05270 */
[----:B------:R-:W-:-:S11]  /*8f50*/  @!P6 MOV R102, R69 ;  /* 0x000000450066e202 */ /* 0x000fd60000000f00 */
.L_x_15870:
[----:B------:R-:W-:Y:S05]  /*8f60*/  BSYNC B2 ;  /* 0x0000000000027941 */ /* 0x000fea0003800000 */
.L_x_15869:
        /* <DEDUP_REMOVED lines=41> */
[----:B------:R-:W-:Y:S01]  /*9200*/  IMAD.MOV.U32 R100, RZ, RZ, R122 ;  /* 0x000000ffff647224 */ /* 0x000fe200078e007a */
[----:B------:R-:W-:-:S07]  /*9210*/  LOP3.LUT R69, R123, UR30, R124, 0x96, !PT ;  /* 0x0000001e7b457c12 */ /* 0x000fce000f8e967c */
.L_x_15868:
[----:B------:R-:W-:Y:S05]  /*9220*/  BSYNC B1 ;  /* 0x0000000000017941 */ /* 0x000fea0003800000 */
.L_x_15867:
        /* <DEDUP_REMOVED lines=10> */
[----:B------:R-:W-:Y:S01]  /*92d0*/  FSETP.GTU.FTZ.AND P4, PT, R112, R111, PT ;  /* 0x0000006f7000720b */ /* 0x000fe20003f9c000 */
[----:B------:R-:W-:Y:S01]  /*92e0*/  HADD2.F32 R112, -RZ, R63.H1_H1 ;  /* 0x3000003fff707230 */ /* 0x000fe20000004100 */
[----:B------:R-:W-:-:S02]  /*92f0*/  SEL R120, RZ, 0x1, P2 ;  /* 0x00000001ff787807 */ /* 0x000fc40001000000 */
[----:B------:R-:W-:Y:S02]  /*9300*/  SEL R111, RZ, 0x1000000, P4 ;  /* 0x01000000ff6f7807 */ /* 0x000fe40002000000 */
[----:B------:R-:W-:Y:S01]  /*9310*/  FMUL.FTZ R63, R112, R113 ;  /* 0x00000071703f7220 */ /* 0x000fe20000410000 */
[----:B------:R-:W-:Y:S02]  /*9320*/  SEL R112, RZ, 0x1, P1 ;  /* 0x00000001ff707807 */ /* 0x000fe40000800000 */
[----:B------:R-:W-:Y:S01]  /*9330*/  LOP3.LUT R116, R121, R111, R116, 0xfe, !PT ;  /* 0x0000006f79747212 */ /* 0x000fe200078efe74 */
[----:B------:R-:W-:Y:S01]  /*9340*/  FMUL.FTZ R63, R63, R110 ;  /* 0x0000006e3f3f7220 */ /* 0x000fe20000410000 */
[----:B------:R-:W-:Y:S01]  /*9350*/  IMAD.WIDE.U32 R120, R120, 0x1000000, RZ ;  /* 0x0100000078787825 */ /* 0x000fe200078e00ff */
[----:B------:R-:W-:Y:S02]  /*9360*/  SEL R111, RZ, 0x1, P3 ;  /* 0x00000001ff6f7807 */ /* 0x000fe40001800000 */
[----:B------:R-:W-:Y:S01]  /*9370*/  SEL R110, RZ, 0x1, P5 ;  /* 0x00000001ff6e7807 */ /* 0x000fe20002800000 */
[----:B------:R-:W-:Y:S01]  /*9380*/  IMAD.WIDE.U32 R112, R112, 0x10000, RZ ;  /* 0x0001000070707825 */ /* 0x000fe200078e00ff */
[----:B------:R-:W-:-:S03]  /*9390*/  LOP3.LUT R121, R121, R116, R111, 0xfe, !PT ;  /* 0x0000007479797212 */ /* 0x000fc600078efe6f */
[----:B------:R-:W-:-:S03]  /*93a0*/  IMAD.WIDE.U32 R110, R110, 0x100, RZ ;  /* 0x000001006e6e7825 */ /* 0x000fc600078e00ff */
[----:B------:R-:W-:Y:S01]  /*93b0*/  LOP3.LUT R120, R110, R120, R112, 0xfe, !PT ;  /* 0x000000786e787212 */ /* 0x000fe200078efe70 */
[----:B------:R-:W-:Y:S01]  /*93c0*/  FADD.FTZ R112, RZ, R40 ;  /* 0x00000028ff707221 */ /* 0x000fe20000010000 */
[----:B------:R-:W-:Y:S02]  /*93d0*/  FSEL R110, R63, RZ, !P4 ;  /* 0x000000ff3f6e7208 */ /* 0x000fe40006000000 */
[----:B------:R-:W-:Y:S02]  /*93e0*/  LOP3.LUT R111, R111, R121, R113, 0xfe, !PT ;  /* 0x000000796f6f7212 */ /* 0x000fe400078efe71 */
[----:B------:R-:W-:Y:S01]  /*93f0*/  SEL R113, RZ, 0x1, P6 ;  /* 0x00000001ff717807 */ /* 0x000fe20003000000 */
[----:B------:R-:W-:-:S03]  /*9400*/  FMUL.FTZ R63, R77, R110 ;  /* 0x0000006e4d3f7220 */ /* 0x000fc60000410000 */
[----:B------:R-:W-:Y:S01]  /*9410*/  LOP3.LUT R110, R120, R113, RZ, 0xfc, !PT ;  /* 0x00000071786e7212 */ /* 0x000fe200078efcff */
[----:B------:R-:W-:Y:S01]  /*9420*/  FADD.FTZ R113, R41, R112 ;  /* 0x0000007029717221 */ /* 0x000fe20000010000 */
[----:B------:R-:W-:Y:S01]  /*9430*/  @P0 FADD.FTZ R63, R47, R63 ;  /* 0x0000003f2f3f0221 */ /* 0x000fe20000010000 */
[----:B------:R-:W-:Y:S02]  /*9440*/  ISETP.NE.AND P0, PT, R18, RZ, PT ;  /* 0x000000ff1200720c */ /* 0x000fe40003f05270 */
[----:B------:R-:W-:Y:S02]  /*9450*/  FADD.FTZ R112, R42, R113 ;  /* 0x000000712a707221 */ /* 0x000fe40000010000 */
[----:B------:R-:W-:Y:S02]  /*9460*/  STG.E.128 desc[UR4][R118.64+0x10], R60 ;  /* 0x0000103c76007986 */ /* 0x000fe4000c101d04 */
[----:B------:R-:W-:Y:S02]  /*9470*/  FADD.FTZ R113, R43, R112 ;  /* 0x000000702b717221 */ /* 0x000fe40000010000 */
[----:B------:R0:W-:Y:S02]  /*9480*/  STG.E.64 desc[UR4][R114.64], R110 ;  /* 0x0000006e72007986 */ /* 0x0001e4000c101b04 */
        /* <DEDUP_REMOVED lines=90> */
.L_x_15884:
        /* <DEDUP_REMOVED lines=33> */
[----:B------:R-:W0:Y:S01]  /*9c40*/  LDC.64 R42, c[0x0][0x2b8] ;  /* 0x0000ae00ff2a7b82 */ /* 0x000e220000000a00 */
[--C-:B------:R-:W-:Y:S01]  /*9c50*/  FADD.FTZ R61, R61, -R114.reuse ;  /* 0x800000723d3d7221 */ /* 0x100fe20000010000 */
[----:B------:R-:W-:Y:S01]  /*9c60*/  FADD.FTZ R41, R41, -R114 ;  /* 0x8000007229297221 */ /* 0x000fe20000010000 */
[C---:B-1----:R-:W-:Y:S01]  /*9c70*/  FMUL.FTZ R25, R115.reuse, R36 ;  /* 0x0000002473197220 */ /* 0x042fe20000410000 */
[C---:B------:R-:W-:Y:S01]  /*9c80*/  FMUL.FTZ R37, R115.reuse, R37 ;  /* 0x0000002573257220 */ /* 0x040fe20000410000 */
[----:B------:R-:W-:Y:S01]  /*9c90*/  FMUL.FTZ R119, R115, R39 ;  /* 0x0000002773777220 */ /* 0x000fe20000410000 */
[----:B--2---:R-:W-:-:S04]  /*9ca0*/  @!P0 IMAD.WIDE R110, R19, 0x4, R110 ;  /* 0x00000004136e8825 */ /* 0x004fc800078e026e */
[C---:B------:R-:W-:Y:S01]  /*9cb0*/  FMUL.FTZ R39, R115.reuse, R26 ;  /* 0x0000001a73277220 */ /* 0x040fe20000410000 */
[----:B------:R-:W-:Y:S01]  /*9cc0*/  FMUL.FTZ R35, R115, R38 ;  /* 0x0000002673237220 */ /* 0x000fe20000410000 */
[----:B------:R-:W-:Y:S01]  /*9cd0*/  FFMA.FTZ R26, R25, R82, R13 ;  /* 0x00000052191a7223 */ /* 0x000fe2000001000d */
[----:B------:R-:W-:Y:S01]  /*9ce0*/  FFMA.FTZ R37, R37, R83, R12 ;  /* 0x0000005325257223 */ /* 0x000fe2000001000c */
[C---:B------:R-:W-:Y:S01]  /*9cf0*/  FMUL.FTZ R29, R115.reuse, R116 ;  /* 0x00000074731d7220 */ /* 0x040fe20000410000 */
        /* <DEDUP_REMOVED lines=14> */
[C---:B-1----:R-:W-:Y:S01]  /*9de0*/  FMUL.FTZ R111, R115.reuse, R120 ;  /* 0x00000078736f7220 */ /* 0x042fe20000410000 */
[----:B------:R-:W-:Y:S01]  /*9df0*/  FFMA.FTZ R36, R36, R86, R9 ;  /* 0x0000005624247223 */ /* 0x000fe20000010009 */
[----:B------:R-:W-:Y:S01]  /*9e00*/  FMUL.FTZ R40, R115, R40 ;  /* 0x0000002873287220 */ /* 0x000fe20000410000 */
[----:B------:R-:W-:Y:S01]  /*9e10*/  FADD.FTZ R62, R62, -R114 ;  /* 0x800000723e3e7221 */ /* 0x000fe20000010000 */
[----:B------:R-:W-:Y:S01]  /*9e20*/  FFMA.FTZ R30, R111, R91, R4 ;  /* 0x0000005b6f1e7223 */ /* 0x000fe20000010004 */
[----:B------:R-:W-:Y:S01]  /*9e30*/  FADD.FTZ R114, R63, -R114 ;  /* 0x800000723f727221 */ /* 0x000fe20000010000 */
[C---:B------:R-:W-:Y:S01]  /*9e40*/  FMUL.FTZ R32, R115.reuse, R24 ;  /* 0x0000001873207220 */ /* 0x040fe20000410000 */
[----:B------:R-:W-:Y:S01]  /*9e50*/  F2FP.F16.F32.PACK_AB R29, R28, R29 ;  /* 0x0000001d1c1d723e */ /* 0x000fe200000000ff */
        /* <DEDUP_REMOVED lines=29> */
[----:B------:R-:W-:Y:S01]  /*a030*/  FFMA.FTZ R61, R32, R94, R21 ;  /* 0x0000005e203d7223 */ /* 0x000fe20000010015 */
[----:B------:R-:W-:Y:S01]  /*a040*/  LEA R38, P1, R109, UR12, 0x4 ;  /* 0x0000000c6d267c11 */ /* 0x000fe2000f8220ff */
[----:B0-----:R-:W-:Y:S01]  /*a050*/  IMAD.WIDE.U32 R42, R117, 0x10, R42 ;  /* 0x00000010752a7825 */ /* 0x001fe200078e002a */
[----:B------:R-:W-:-:S02]  /*a060*/  F2FP.F16.F32.PACK_AB R24, R41, R24 ;  /* 0x000000182918723e */ /* 0x000fc400000000ff */
[----:B------:R-:W-:Y:S02]  /*a070*/  F2FP.F16.F32.PACK_AB R25, R25, R112 ;  /* 0x000000701919723e */ /* 0x000fe400000000ff */
[----:B------:R-:W-:Y:S02]  /*a080*/  LEA.HI.X R41, R107, UR13, RZ, 0x4, P0 ;  /* 0x0000000d6b297c11 */ /* 0x000fe400080f24ff */
[----:B------:R-:W-:Y:S02]  /*a090*/  F2FP.F16.F32.PACK_AB R33, R62, R39 ;  /* 0x000000273e21723e */ /* 0x000fe400000000ff */
[----:B------:R-:W-:Y:S01]  /*a0a0*/  F2FP.F16.F32.PACK_AB R34, R110, R63 ;  /* 0x0000003f6e22723e */ /* 0x000fe200000000ff */
[----:B------:R0:W-:Y:S01]  /*a0b0*/  STG.E.128 desc[UR4][R40.64], R24 ;  /* 0x0000001828007986 */ /* 0x0001e2000c101d04 */
[----:B------:R-:W-:Y:S02]  /*a0c0*/  LEA.HI.X R39, R109, UR13, RZ, 0x4, P1 ;  /* 0x0000000d6d277c11 */ /* 0x000fe400088f24ff */
[----:B------:R-:W-:Y:S01]  /*a0d0*/  F2FP.F16.F32.PACK_AB R32, R61, R60 ;  /* 0x0000003c3d20723e */ /* 0x000fe200000000ff */
[----:B------:R0:W-:Y:S01]  /*a0e0*/  STG.E.128 desc[UR4][R42.64], R28 ;  /* 0x0000001c2a007986 */ /* 0x0001e2000c101d04 */
[----:B-1----:R-:W-:-:S03]  /*a0f0*/  LEA R19, R36, R19, 0x2 ;  /* 0x0000001324137211 */ /* 0x002fc600078e10ff */
[----:B------:R0:W-:Y:S01]  /*a100*/  STG.E.128 desc[UR4][R38.64], R32 ;  /* 0x0000002026007986 */ /* 0x0001e2000c101d04 */
[----:B------:R-:W-:-:S13]  /*a110*/  ISETP.GE.AND P0, PT, R19, R37, PT ;  /* 0x000000251300720c */ /* 0x000fda0003f06270 */
[----:B------:R-:W-:Y:S05]  /*a120*/  @!P0 BRA `(.L_x_15872) ;  /* 0xffffff6800a08947 */ /* 0x000fea000383ffff */
[----:B------:R-:W-:Y:S05]  /*a130*/  BSYNC B0 ;  /* 0x0000000000007941 */ /* 0x000fea0003800000 */
.L_x_15702:
[----:B------:R-:W-:Y:S05]  /*a140*/  EXIT ;  /* 0x000000000000794d */ /* 0x000fea0003800000 */
.L_x_15871:
        /* <DEDUP_REMOVED lines=8> */
.L_x_15874:
[----:B------:R-:W-:Y:S05]  /*a1d0*/  BSYNC B1 ;  /* 0x0000000000017941 */ /* 0x000fea0003800000 */
.L_x_15873:
[----:B------:R-:W-:Y:S02]  /*a1e0*/  MOV R111, R123 ;  /* 0x0000007b006f7202 */ /* 0x000fe40000000f00 */
[----:B------:R-:W-:Y:S02]  /*a1f0*/  MOV R112, 0x1f ;  /* 0x0000001f00707802 */ /* 0x000fe40000000f00 */
[----:B------:R-:W-:Y:S01]  /*a200*/  MOV R113, 0xffffffff ;  /* 0xffffffff00717802 */ /* 0x000fe20000000f00 */
[----:B------:R-:W-:Y:S01]  /*a210*/  FADD.FTZ R116, R110, R111 ;  /* 0x0000006f6e747221 */ /* 0x000fe20000010000 */
[----:B------:R-:W-:-:S03]  /*a220*/  HFMA2.MMA R111, -RZ, RZ, 0, 1.1920928955078125e-07 ;  /* 0x00000002ff6f7435 */ /* 0x000fc600000001ff */
[----:B------:R-:W-:-:S08]  /*a230*/  IMAD.MOV.U32 R122, RZ, RZ, R116 ;  /* 0x000000ffff7a7224 */ /* 0x000fd000078e0074 */
[----:B------:R-:W-:Y:S05]  /*a240*/  WARPSYNC.COLLECTIVE R113, `(.L_x_15875) ;  /* 0x0000000071087348 */ /* 0x000fea0003c00000 */
[----:B------:R0:W1:Y:S02]  /*a250*/  SHFL.BFLY P1, R123, R122, R111, R112 ;  /* 0x0c00006f7a7b7389 */ /* 0x0000640000020070 */
[----:B01----:R-:W-:Y:S01]  /*a260*/  ENDCOLLECTIVE ;  /* 0x000000000000791b */ /* 0x003fe20003800000 */
.L_x_15875:
[----:B------:R-:W-:Y:S01]  /*a270*/  HFMA2.MMA R111, -RZ, RZ, 0, 2.384185791015625e-07 ;  /* 0x00000004ff6f7435 */ /* 0x000fe200000001ff */
[----:B------:R-:W-:-:S04]  /*a280*/  IMAD.MOV.U32 R115, RZ, RZ, R123 ;  /* 0x000000ffff737224 */ /* 0x000fc800078e007b */
[----:B------:R-:W-:-:S05]  /*a290*/  FADD.FTZ R118, R116, R115 ;  /* 0x0000007374767221 */ /* 0x000fca0000010000 */
[----:B------:R-:W-:-:S07]  /*a2a0*/  MOV R122, R118 ;  /* 0x00000076007a7202 */ /* 0x000fce0000000f00 */
[----:B------:R-:W-:Y:S05]  /*a2b0*/  WARPSYNC.COLLECTIVE R113, `(.L_x_15876) ;  /* 0x0000000071087348 */ /* 0x000fea0003c00000 */
[----:B------:R0:W1:Y:S02]  /*a2c0*/  SHFL.BFLY P1, R123, R122, R111, R112 ;  /* 0x0c00006f7a7b7389 */ /* 0x0000640000020070 */
[----:B01----:R-:W-:Y:S01]  /*a2d0*/  ENDCOLLECTIVE ;  /* 0x000000000000791b */ /* 0x003fe20003800000 */
.L_x_15876:
[----:B------:R-:W-:Y:S01]  /*a2e0*/  HFMA2.MMA R111, -RZ, RZ, 0, 4.76837158203125e-07 ;  /* 0x00000008ff6f7435 */ /* 0x000fe200000001ff */
[----:B------:R-:W-:-:S05]  /*a2f0*/  MOV R115, R123 ;  /* 0x0000007b00737202 */ /* 0x000fca0000000f00 */
[----:B------:R-:W-:-:S04]  /*a300*/  FADD.FTZ R119, R118, R115 ;  /* 0x0000007376777221 */ /* 0x000fc80000010000 */
[----:B------:R-:W-:-:S07]  /*a310*/  IMAD.MOV.U32 R122, RZ, RZ, R119 ;  /* 0x000000ffff7a7224 */ /* 0x000fce00078e0077 */
[----:B------:R-:W-:Y:S05]  /*a320*/  WARPSYNC.COLLECTIVE R113, `(.L_x_15877) ;  /* 0x0000000071087348 */ /* 0x000fea0003c00000 */
[----:B------:R0:W1:Y:S02]  /*a330*/  SHFL.BFLY P1, R123, R122, R111, R112 ;  /* 0x0c00006f7a7b7389 */ /* 0x0000640000020070 */
[----:B01----:R-:W-:Y:S01]  /*a340*/  ENDCOLLECTIVE ;  /* 0x000000000000791b */ /* 0x003fe20003800000 */
.L_x_15877:
        /* <DEDUP_REMOVED lines=8> */
.L_x_15878:
        /* <DEDUP_REMOVED lines=56> */
.L_x_15879:
[----:B------:R-:W-:Y:S01]  /*a750*/  HFMA2.MMA R111, -RZ, RZ, 0, 1.1920928955078125e-07 ;  /* 0x00000002ff6f7435 */ /* 0x000fe200000001ff */
[----:B------:R-:W-:-:S04]  /*a760*/  IMAD.MOV.U32 R119, RZ, RZ, R123 ;  /* 0x000000ffff777224 */ /* 0x000fc800078e007b */
[----:B------:R-:W-:-:S05]  /*a770*/  FADD.FTZ R119, R110, R119 ;  /* 0x000000776e777221 */ /* 0x000fca0000010000 */
[----:B------:R-:W-:-:S07]  /*a780*/  MOV R122, R119 ;  /* 0x00000077007a7202 */ /* 0x000fce0000000f00 */
[----:B------:R-:W-:Y:S05]  /*a790*/  WARPSYNC.COLLECTIVE R113, `(.L_x_15880) ;  /* 0x0000000071087348 */ /* 0x000fea0003c00000 */
[----:B------:R0:W1:Y:S02]  /*a7a0*/  SHFL.BFLY P1, R123, R122, R111, R112 ;  /* 0x0c00006f7a7b7389 */ /* 0x0000640000020070 */
[----:B01----:R-:W-:Y:S01]  /*a7b0*/  ENDCOLLECTIVE ;  /* 0x000000000000791b */ /* 0x003fe20003800000 */
.L_x_15880:
[----:B------:R-:W-:Y:S01]  /*a7c0*/  HFMA2.MMA R111, -RZ, RZ, 0, 2.384185791015625e-07 ;  /* 0x00000004ff6f7435 */ /* 0x000fe200000001ff */
[----:B------:R-:W-:-:S05]  /*a7d0*/  MOV R116, R123 ;  /* 0x0000007b00747202 */ /* 0x000fca0000000f00 */
[----:B------:R-:W-:-:S04]  /*a7e0*/  FADD.FTZ R116, R119, R116 ;  /* 0x0000007477747221 */ /* 0x000fc80000010000 */
[----:B------:R-:W-:-:S07]  /*a7f0*/  IMAD.MOV.U32 R122, RZ, RZ, R116 ;  /* 0x000000ffff7a7224 */ /* 0x000fce00078e0074 */
[----:B------:R-:W-:Y:S05]  /*a800*/  WARPSYNC.COLLECTIVE R113, `(.L_x_15881) ;  /* 0x0000000071087348 */ /* 0x000fea0003c00000 */
[----:B------:R0:W1:Y:S02]  /*a810*/  SHFL.BFLY P1, R123, R122, R111, R112 ;  /* 0x0c00006f7a7b7389 */ /* 0x0000640000020070 */
[----:B01----:R-:W-:Y:S01]  /*a820*/  ENDCOLLECTIVE ;  /* 0x000000000000791b */ /* 0x003fe20003800000 */
.L_x_15881:
[----:B------:R-:W-:Y:S01]  /*a830*/  IMAD.MOV.U32 R111, RZ, RZ, 0x8 ;  /* 0x00000008ff6f7424 */ /* 0x000fe200078e00ff */
[----:B------:R-:W-:-:S05]  /*a840*/  MOV R121, R123 ;  /* 0x0000007b00797202 */ /* 0x000fca0000000f00 */
[----:B------:R-:W-:-:S05]  /*a850*/  FADD.FTZ R121, R116, R121 ;  /* 0x0000007974797221 */ /* 0x000fca0000010000 */
[----:B------:R-:W-:-:S07]  /*a860*/  MOV R122, R121 ;  /* 0x00000079007a7202 */ /* 0x000fce0000000f00 */
[----:B------:R-:W-:Y:S05]  /*a870*/  WARPSYNC.COLLECTIVE R113, `(.L_x_15882) ;  /* 0x0000000071087348 */ /* 0x000fea0003c00000 */
[----:B------:R0:W1:Y:S02]  /*a880*/  SHFL.BFLY P1, R123, R122, R111, R112 ;  /* 0x0c00006f7a7b7389 */ /* 0x0000640000020070 */
[----:B01----:R-:W-:Y:S01]  /*a890*/  ENDCOLLECTIVE ;  /* 0x000000000000791b */ /* 0x003fe20003800000 */
.L_x_15882:
[----:B------:R-:W-:Y:S01]  /*a8a0*/  HFMA2.MMA R111, -RZ, RZ, 0, 9.5367431640625e-07 ;  /* 0x00000010ff6f7435 */ /* 0x000fe200000001ff */
[----:B------:R-:W-:-:S05]  /*a8b0*/  MOV R118, R123 ;  /* 0x0000007b00767202 */ /* 0x000fca0000000f00 */
[----:B------:R-:W-:-:S05]  /*a8c0*/  FADD.FTZ R118, R121, R118 ;  /* 0x0000007679767221 */ /* 0x000fca0000010000 */
[----:B------:R-:W-:-:S07]  /*a8d0*/  MOV R122, R118 ;  /* 0x00000076007a7202 */ /* 0x000fce0000000f00 */
[----:B------:R-:W-:Y:S05]  /*a8e0*/  WARPSYNC.COLLECTIVE R113, `(.L_x_15883) ;  /* 0x0000000071087348 */ /* 0x000fea0003c00000 */
[----:B------:R0:W1:Y:S02]  /*a8f0*/  SHFL.BFLY P1, R123, R122, R111, R112 ;  /* 0x0c00006f7a7b7389 */ /* 0x0000640000020070 */
[----:B01----:R-:W-:Y:S01]  /*a900*/  ENDCOLLECTIVE ;  /* 0x000000000000791b */ /* 0x003fe20003800000 */
.L_x_15883:
[----:B------:R-:W-:Y:S05]  /*a910*/  BRA `(.L_x_15884) ;  /* 0xfffffff000447947 */ /* 0x000fea000383ffff */
.L_x_15885:
        /* <DEDUP_REMOVED lines=14> */
.L_x_23557:


//--------------------- .text._ZN10layer_norm13ln_fwd_kernelINS_13Kernel_traitsI6__halfS2_fS2_fjLj768ELj1ELj4ELj1ELj16ENS_18Kernel_traits_baseILj768ES2_S2_fS2_fjLj128EEEEELb1ELb1ELb1ELb0EEEvNS_9FwdParamsE --------------------------
	.section	.text._ZN10layer_norm13ln_fwd_kernelINS_13Kernel_traitsI6__halfS2_fS2_fjLj768ELj1ELj4ELj1ELj16ENS_18Kernel_traits_baseILj768ES2_S2_fS2_fjLj128EEEEELb1ELb1ELb1ELb0EEEvNS_9FwdParamsE,"ax",@progbits
	.align	128
        .global         _ZN10layer_norm13ln_fwd_kernelINS_13Kernel_traitsI6__halfS2_fS2_fjLj768ELj1ELj4ELj1ELj16ENS_18Kernel_traits_baseILj768ES2_S2_fS2_fjLj128EEEEELb1ELb1ELb1ELb0EEEvNS_9FwdParamsE
        .type           _ZN10layer_norm13ln_fwd_kernelINS_13Kernel_traitsI6__halfS2_fS2_fjLj768ELj1ELj4ELj1ELj16ENS_18Kernel_traits_baseILj768ES2_S2_fS2_fjLj128EEEEELb1ELb1ELb1ELb0EEEvNS_9FwdParamsE,@function
        .size           _ZN10layer_norm13ln_fwd_kernelINS_13Kernel_traitsI6__halfS2_fS2_fjLj768ELj1ELj4ELj1ELj16ENS_18Kernel_traits_baseILj768ES2_S2_fS2_fjLj128EEEEELb1ELb1ELb1ELb0EEEvNS_9FwdParamsE,(.L_x_23558 - _ZN10layer_norm13ln_fwd_kernelINS_13Kernel_traitsI6__halfS2_fS2_fjLj768ELj1ELj4ELj1ELj16ENS_18Kernel_traits_baseILj768ES2_S2_fS2_fjLj128EEEEELb1ELb1ELb1ELb0EEEvNS_9FwdParamsE)
        .other          _ZN10layer_norm13ln_fwd_kernelINS_13Kernel_traitsI6__halfS2_fS2_fjLj768ELj1ELj4ELj1ELj16ENS_18Kernel_traits_baseILj768ES2_S2_fS2_fjLj128EEEEELb1ELb1ELb1ELb0EEEvNS_9FwdParamsE,@"STO_CUDA_ENTRY STV_DEFAULT"
_ZN10layer_norm13ln_fwd_kernelINS_13Kernel_traitsI6__halfS2_fS2_fjLj768ELj1ELj4ELj1ELj16ENS_18Kernel_traits_baseILj768ES2_S2_fS2_fjLj128EEEEELb1ELb1ELb1ELb0EEEvNS_9FwdParamsE:
.text._ZN10layer_norm13ln_fwd_kernelINS_13Kernel_traitsI6__halfS2_fS2_fjLj768ELj1ELj4ELj1ELj16ENS_18Kernel_traits_baseILj768ES2_S2_fS2_fjLj128EEEEELb1ELb1ELb1ELb0EEEvNS_9FwdParamsE:
        /* <DEDUP_REMOVED lines=24> */
[----:B------:R-:W-:Y:S02]  /*0180*/  LEA.HI.SX32 R27, R0, R27, 0x1d ;  /* 0x0000001b001b7211 */ /* 0x000fe400078feaff */
[----:B------:R-:W-:Y:S01]  /*0190*/  SHF.R.U32.HI R26, RZ, 0x5, R72 ;  /* 0x00000005ff1a7819 */ /* 0x000fe20000011648 */
[----:B------:R-:W-:Y:S01]  /*01a0*/  BSSY B0, `(.L_x_15886) ;  /* 0x0000052000007945 */ /* 0x000fe20003800000 */
        /* <DEDUP_REMOVED lines=81> */
.L_x_15887:
[----:B------:R-:W-:Y:S05]  /*06c0*/  BSYNC B0 ;  /* 0x0000000000007941 */ /* 0x000fea0003800000 */
.L_x_15886:
        /* <DEDUP_REMOVED lines=15> */
[----:B------:R-:W-:Y:S01]  /*07c0*/  VIADD R11, R11, 0x20 ;  /* 0x000000200b0b7836 */ /* 0x000fe20000000000 */
[----:B------:R-:W-:Y:S02]  /*07d0*/  @!P2 CS2R R44, SRZ ;  /* 0x00000000002ca805 */ /* 0x000fe4000001ff00 */
[----:B0-----:R-:W-:-:S07]  /*07e0*/  @!P2 CS2R R46, SRZ ;  /* 0x00000000002ea805 */ /* 0x001fce000001ff00 */
.L_x_15889:
[----:B------:R-:W-:Y:S05]  /*07f0*/  BSYNC B0 ;  /* 0x0000000000007941 */ /* 0x000fea0003800000 */
.L_x_15888:
        /* <DEDUP_REMOVED lines=17> */
.L_x_15891:
[----:B------:R-:W-:Y:S05]  /*0910*/  BSYNC B0 ;  /* 0x0000000000007941 */ /* 0x000fea0003800000 */
.L_x_15890:
        /* <DEDUP_REMOVED lines=8> */
[----:B------:R-:W-:Y:S01]  /*09a0*/  IMAD R33, R61, -0x2daee0ad, RZ ;  /* 0xd2511f533d217824 */ /* 0x000fe200078e02ff */
[----:B------:R-:W-:Y:S01]  /*09b0*/  LOP3.LUT R127, R60, 0x3, RZ, 0xc0, !PT ;  /* 0x000000033c7f7812 */ /* 0x000fe200078ec0ff */
[----:B------:R-:W-:Y:S01]  /*09c0*/  IMAD.WIDE.U32 R128, R128, -0x2daee0ad, RZ ;  /* 0xd2511f5380807825 */ /* 0x000fe200078e00ff */
[----:B------:R-:W-:Y:S01]  /*09d0*/  UISETP.NE.AND UP0, UPT, UR8, URZ, UPT ;  /* 0x0000003f0800728c */ /* 0x000fe2000bf05270 */
[----:B------:R-:W-:Y:S02]  /*09e0*/  ULDC UR9, c[0x0][0x2d8] ;  /* 0x0000b60000097ab9 */ /* 0x000fe40000000800 */
[--C-:B------:R-:W-:Y:S01]  /*09f0*/  HADD2.F32 R115, -RZ, R35.reuse.H0_H0 ;  /* 0x20000023ff737230 */ /* 0x100fe20000004100 */
[----:B------:R-:W-:Y:S01]  /*0a00*/  LOP3.LUT R126, R129, UR29, R33, 0x96, !PT ;  /* 0x0000001d817e7c12 */ /* 0x000fe2000f8e9621 */
[----:B------:R-:W-:Y:S01]  /*0a10*/  HADD2.F32 R116, -RZ, R35.H1_H1 ;  /* 0x30000023ff747230 */ /* 0x000fe20000004100 */
[----:B------:R-:W-:Y:S01]  /*0a20*/  HFMA2.MMA R129, -RZ, RZ, 0, 0 ;  /* 0x00000000ff817435 */ /* 0x000fe200000001ff */
[----:B------:R-:W-:Y:S01]  /*0a30*/  IMAD R35, R62, -0x326172a9, RZ ;  /* 0xcd9e8d573e237824 */ /* 0x000fe200078e02ff */
[----:B------:R-:W-:Y:S01]  /*0a40*/  ULDC UR8, c[0x0][0x294] ;  /* 0x0000a50000087ab9 */ /* 0x000fe20000000800 */
[----:B------:R-:W-:Y:S01]  /*0a50*/  IMAD.HI.U32 R124, R130, -0x326172a9, RZ ;  /* 0xcd9e8d57827c7827 */ /* 0x000fe200078e00ff */
[----:B------:R-:W-:-:S03]  /*0a60*/  ULDC.64 UR10, c[0x0][0x298] ;  /* 0x0000a600000a7ab9 */ /* 0x000fc60000000a00 */
        /* <DEDUP_REMOVED lines=70> */
.L_x_16126:
        /* <DEDUP_REMOVED lines=50> */
.L_x_15898:
[----:B------:R-:W-:-:S07]  /*11f0*/  MOV R70, R130 ;  /* 0x0000008200467202 */ /* 0x000fce0000000f00 */
.L_x_15899:
[----:B------:R-:W-:Y:S05]  /*1200*/  BSYNC B3 ;  /* 0x0000000000037941 */ /* 0x000fea0003800000 */
.L_x_15897:
        /* <DEDUP_REMOVED lines=16> */
.L_x_15903:
[----:B------:R-:W-:Y:S05]  /*1310*/  BSYNC B4 ;  /* 0x0000000000047941 */ /* 0x000fea0003800000 */
.L_x_15902:
        /* <DEDUP_REMOVED lines=43> */
.L_x_15901:
[----:B------:R-:W-:Y:S05]  /*15d0*/  BSYNC B3 ;  /* 0x0000000000037941 */ /* 0x000fea0003800000 */
.L_x_15900:
        /* <DEDUP_REMOVED lines=11> */
.L_x_15896:
[----:B------:R-:W-:Y:S05]  /*1690*/  BSYNC B2 ;  /* 0x0000000000027941 */ /* 0x000fea0003800000 */
.L_x_15895:
        /* <DEDUP_REMOVED lines=18> */
.L_x_15907:
[----:B------:R-:W-:-:S07]  /*17c0*/  MOV R45, R130 ;  /* 0x00000082002d7202 */ /* 0x000fce0000000f00 */
.L_x_15908:
[----:B------:R-:W-:Y:S05]  /*17d0*/  BSYNC B3 ;  /* 0x0000000000037941 */ /* 0x000fea0003800000 */
.L_x_15906:
        /* <DEDUP_REMOVED lines=16> */
.L_x_15912:
[----:B------:R-:W-:Y:S05]  /*18e0*/  BSYNC B4 ;  /* 0x0000000000047941 */ /* 0x000fea0003800000 */
.L_x_15911:
        /* <DEDUP_REMOVED lines=44> */
.L_x_15910:
[----:B------:R-:W-:Y:S05]  /*1bb0*/  BSYNC B3 ;  /* 0x0000000000037941 */ /* 0x000fea0003800000 */
.L_x_15909:
        /* <DEDUP_REMOVED lines=11> */
.L_x_15905:
[----:B------:R-:W-:Y:S05]  /*1c70*/  BSYNC B2 ;  /* 0x0000000000027941 */ /* 0x000fea0003800000 */
.L_x_15904:
        /* <DEDUP_REMOVED lines=18> */
.L_x_15916:
[----:B------:R-:W-:-:S07]  /*1da0*/  IMAD.MOV.U32 R102, RZ, RZ, R130 ;  /* 0x000000ffff667224 */ /* 0x000fce00078e0082 */
.L_x_15917:
[----:B------:R-:W-:Y:S05]  /*1db0*/  BSYNC B3 ;  /* 0x0000000000037941 */ /* 0x000fea0003800000 */
.L_x_15915:
        /* <DEDUP_REMOVED lines=16> */
.L_x_15921:
[----:B------:R-:W-:Y:S05]  /*1ec0*/  BSYNC B4 ;  /* 0x0000000000047941 */ /* 0x000fea0003800000 */
.L_x_15920:
        /* <DEDUP_REMOVED lines=44> */
.L_x_15919:
[----:B------:R-:W-:Y:S05]  /*2190*/  BSYNC B3 ;  /* 0x0000000000037941 */ /* 0x000fea0003800000 */
.L_x_15918:
        /* <DEDUP_REMOVED lines=11> */
.L_x_15914:
[----:B------:R-:W-:Y:S05]  /*2250*/  BSYNC B2 ;  /* 0x0000000000027941 */ /* 0x000fea0003800000 */
.L_x_15913:
        /* <DEDUP_REMOVED lines=18> */
.L_x_15925:
[----:B------:R-:W-:-:S07]  /*2380*/  MOV R47, R130 ;  /* 0x00000082002f7202 */ /* 0x000fce0000000f00 */
.L_x_15926:
[----:B------:R-:W-:Y:S05]  /*2390*/  BSYNC B3 ;  /* 0x0000000000037941 */ /* 0x000fea0003800000 */
.L_x_15924:
        /* <DEDUP_REMOVED lines=16> */
.L_x_15930:
[----:B------:R-:W-:Y:S05]  /*24a0*/  BSYNC B4 ;  /* 0x0000000000047941 */ /* 0x000fea0003800000 */
.L_x_15929:
        /* <DEDUP_REMOVED lines=44> */
.L_x_15928:
[----:B------:R-:W-:Y:S05]  /*2770*/  BSYNC B3 ;  /* 0x0000000000037941 */ /* 0x000fea0003800000 */
.L_x_15927:
        /* <DEDUP_REMOVED lines=11> */
.L_x_15923:
[----:B------:R-:W-:Y:S05]  /*2830*/  BSYNC B2 ;  /* 0x0000000000027941 */ /* 0x000fea0003800000 */
.L_x_15922:
        /* <DEDUP_REMOVED lines=18> */
.L_x_15934:
[----:B------:R-:W-:-:S07]  /*2960*/  IMAD.MOV.U32 R104, RZ, RZ, R130 ;  /* 0x000000ffff687224 */ /* 0x000fce00078e0082 */
.L_x_15935:
[----:B------:R-:W-:Y:S05]  /*2970*/  BSYNC B3 ;  /* 0x0000000000037941 */ /* 0x000fea0003800000 */
.L_x_15933:
        /* <DEDUP_REMOVED lines=16> */
.L_x_15939:
[----:B------:R-:W-:Y:S05]  /*2a80*/  BSYNC B4 ;  /* 0x0000000000047941 */ /* 0x000fea0003800000 */
.L_x_15938:
        /* <DEDUP_REMOVED lines=44> */
.L_x_15937:
[----:B------:R-:W-:Y:S05]  /*2d50*/  BSYNC B3 ;  /* 0x0000000000037941 */ /* 0x000fea0003800000 */
.L_x_15936:
        /* <DEDUP_REMOVED lines=11> */
.L_x_15932:
[----:B------:R-:W-:Y:S05]  /*2e10*/  BSYNC B2 ;  /* 0x0000000000027941 */ /* 0x000fea0003800000 */
.L_x_15931:
        /* <DEDUP_REMOVED lines=18> */
.L_x_15943:
[----:B------:R-:W-:-:S07]  /*2f40*/  MOV R49, R130 ;  /* 0x0000008200317202 */ /* 0x000fce0000000f00 */
.L_x_15944:
[----:B------:R-:W-:Y:S05]  /*2f50*/  BSYNC B3 ;  /* 0x0000000000037941 */ /* 0x000fea0003800000 */
.L_x_15942:
        /* <DEDUP_REMOVED lines=16> */
.L_x_15948:
[----:B------:R-:W-:Y:S05]  /*3060*/  BSYNC B4 ;  /* 0x0000000000047941 */ /* 0x000fea0003800000 */
.L_x_15947:
        /* <DEDUP_REMOVED lines=44> */
.L_x_15946:
[----:B------:R-:W-:Y:S05]  /*3330*/  BSYNC B3 ;  /* 0x0000000000037941 */ /* 0x000fea0003800000 */
.L_x_15945:
        /* <DEDUP_REMOVED lines=11> */
.L_x_15941:
[----:B------:R-:W-:Y:S05]  /*33f0*/  BSYNC B2 ;  /* 0x0000000000027941 */ /* 0x000fea0003800000 */
.L_x_15940:
        /* <DEDUP_REMOVED lines=18> */
.L_x_15952:
[----:B------:R-:W-:-:S07]  /*3520*/  IMAD.MOV.U32 R137, RZ, RZ, R130 ;  /* 0x000000ffff897224 */ /* 0x000fce00078e0082 */
.L_x_15953:
[----:B------:R-:W-:Y:S05]  /*3530*/  BSYNC B3 ;  /* 0x0000000000037941 */ /* 0x000fea0003800000 */
.L_x_15951:
        /* <DEDUP_REMOVED lines=16> */
.L_x_15957:
[----:B------:R-:W-:Y:S05]  /*3640*/  BSYNC B4 ;  /* 0x0000000000047941 */ /* 0x000fea0003800000 */
.L_x_15956:
        /* <DEDUP_REMOVED lines=44> */
.L_x_15955:
[----:B------:R-:W-:Y:S05]  /*3910*/  BSYNC B3 ;  /* 0x0000000000037941 */ /* 0x000fea0003800000 */
.L_x_15954:
        /* <DEDUP_REMOVED lines=11> */
.L_x_15950:
[----:B------:R-:W-:Y:S05]  /*39d0*/  BSYNC B2 ;  /* 0x0000000000027941 */ /* 0x000fea0003800000 */
.L_x_15949:
        /* <DEDUP_REMOVED lines=18> */
.L_x_15961:
[----:B------:R-:W-:-:S07]  /*3b00*/  MOV R51, R130 ;  /* 0x0000008200337202 */ /* 0x000fce0000000f00 */
.L_x_15962:
[----:B------:R-:W-:Y:S05]  /*3b10*/  BSYNC B3 ;  /* 0x0000000000037941 */ /* 0x000fea0003800000 */
.L_x_15960:
        /* <DEDUP_REMOVED lines=16> */
.L_x_15966:
[----:B------:R-:W-:Y:S05]  /*3c20*/  BSYNC B4 ;  /* 0x0000000000047941 */ /* 0x000fea0003800000 */
.L_x_15965:
        /* <DEDUP_REMOVED lines=44> */
.L_x_15964:
[----:B------:R-:W-:Y:S05]  /*3ef0*/  BSYNC B3 ;  /* 0x0000000000037941 */ /* 0x000fea0003800000 */
.L_x_15963:
        /* <DEDUP_REMOVED lines=11> */
.L_x_15959:
[----:B------:R-:W-:Y:S05]  /*3fb0*/  BSYNC B2 ;  /* 0x0000000000027941 */ /* 0x000fea0003800000 */
.L_x_15958:
        /* <DEDUP_REMOVED lines=26> */
.L_x_15968:
[----:B------:R-:W-:Y:S05]  /*4160*/  BSYNC B2 ;  /* 0x0000000000027941 */ /* 0x000fea0003800000 */
.L_x_15967:
[----:B------:R-:W-:Y:S01]  /*4170*/  VIADD R142, R142, 0x20 ;  /* 0x000000208e8e7836 */ /* 0x000fe20000000000 */
[----:B------:R-:W-:-:S07]  /*4180*/  IADD3 R143, R143, 0x20, RZ ;  /* 0x000000208f8f7810 */ /* 0x000fce0007ffe0ff */
.L_x_15894:
[----:B------:R-:W-:Y:S05]  /*4190*/  BSYNC B1 ;  /* 0x0000000000017941 */ /* 0x000fea0003800000 */
.L_x_15893:
        /* <DEDUP_REMOVED lines=32> */
.L_x_15974:
[----:B------:R-:W-:-:S07]  /*43a0*/  MOV R70, R130 ;  /* 0x0000008200467202 */ /* 0x000fce0000000f00 */
.L_x_15975:
[----:B------:R-:W-:Y:S05]  /*43b0*/  BSYNC B3 ;  /* 0x0000000000037941 */ /* 0x000fea0003800000 */
.L_x_15973:
        /* <DEDUP_REMOVED lines=16> */
.L_x_15979:
[----:B------:R-:W-:Y:S05]  /*44c0*/  BSYNC B4 ;  /* 0x0000000000047941 */ /* 0x000fea0003800000 */
.L_x_15978:
        /* <DEDUP_REMOVED lines=43> */
.L_x_15977:
[----:B------:R-:W-:Y:S05]  /*4780*/  BSYNC B3 ;  /* 0x0000000000037941 */ /* 0x000fea0003800000 */
.L_x_15976:
        /* <DEDUP_REMOVED lines=11> */
.L_x_15972:
[----:B------:R-:W-:Y:S05]  /*4840*/  BSYNC B2 ;  /* 0x0000000000027941 */ /* 0x000fea0003800000 */
.L_x_15971:
        /* <DEDUP_REMOVED lines=18> */
.L_x_15983:
[----:B------:R-:W-:-:S07]  /*4970*/  MOV R53, R130 ;  /* 0x0000008200357202 */ /* 0x000fce0000000f00 */
.L_x_15984:
[----:B------:R-:W-:Y:S05]  /*4980*/  BSYNC B3 ;  /* 0x0000000000037941 */ /* 0x000fea0003800000 */
.L_x_15982:
        /* <DEDUP_REMOVED lines=16> */
.L_x_15988:
[----:B------:R-:W-:Y:S05]  /*4a90*/  BSYNC B4 ;  /* 0x0000000000047941 */ /* 0x000fea0003800000 */
.L_x_15987:
        /* <DEDUP_REMOVED lines=44> */
.L_x_15986:
[----:B------:R-:W-:Y:S05]  /*4d60*/  BSYNC B3 ;  /* 0x0000000000037941 */ /* 0x000fea0003800000 */
.L_x_15985:
        /* <DEDUP_REMOVED lines=11> */
.L_x_15981:
[----:B------:R-:W-:Y:S05]  /*4e20*/  BSYNC B2 ;  /* 0x0000000000027941 */ /* 0x000fea0003800000 */
.L_x_15980:
        /* <DEDUP_REMOVED lines=18> */
.L_x_15992:
[----:B------:R-:W-:-:S07]  /*4f50*/  IMAD.MOV.U32 R102, RZ, RZ, R130 ;  /* 0x000000ffff667224 */ /* 0x000fce00078e0082 */
.L_x_15993:
[----:B------:R-:W-:Y:S05]  /*4f60*/  BSYNC B3 ;  /* 0x0000000000037941 */ /* 0x000fea0003800000 */
.L_x_15991:
        /* <DEDUP_REMOVED lines=16> */
.L_x_15997:
[----:B------:R-:W-:Y:S05]  /*5070*/  BSYNC B4 ;  /* 0x0000000000047941 */ /* 0x000fea0003800000 */
.L_x_15996:
        /* <DEDUP_REMOVED lines=44> */
.L_x_15995:
[----:B------:R-:W-:Y:S05]  /*5340*/  BSYNC B3 ;  /* 0x0000000000037941 */ /* 0x000fea0003800000 */
.L_x_15994:
        /* <DEDUP_REMOVED lines=11> */
.L_x_15990:
[----:B------:R-:W-:Y:S05]  /*5400*/  BSYNC B2 ;  /* 0x0000000000027941 */ /* 0x000fea0003800000 */
.L_x_15989:
        /* <DEDUP_REMOVED lines=18> */
.L_x_16001:
[----:B------:R-:W-:-:S07]  /*5530*/  MOV R55, R130 ;  /* 0x0000008200377202 */ /* 0x000fce0000000f00 */
.L_x_16002:
[----:B------:R-:W-:Y:S05]  /*5540*/  BSYNC B3 ;  /* 0x0000000000037941 */ /* 0x000fea0003800000 */
.L_x_16000:
        /* <DEDUP_REMOVED lines=16> */
.L_x_16006:
[----:B------:R-:W-:Y:S05]  /*5650*/  BSYNC B4 ;  /* 0x0000000000047941 */ /* 0x000fea0003800000 */
.L_x_16005:
        /* <DEDUP_REMOVED lines=44> */
.L_x_16004:
[----:B------:R-:W-:Y:S05]  /*5920*/  BSYNC B3 ;  /* 0x0000000000037941 */ /* 0x000fea0003800000 */
.L_x_16003:
        /* <DEDUP_REMOVED lines=11> */
.L_x_15999:
[----:B------:R-:W-:Y:S05]  /*59e0*/  BSYNC B2 ;  /* 0x0000000000027941 */ /* 0x000fea0003800000 */
.L_x_15998:
        /* <DEDUP_REMOVED lines=18> */
.L_x_16010:
[----:B------:R-:W-:-:S07]  /*5b10*/  IMAD.MOV.U32 R104, RZ, RZ, R130 ;  /* 0x000000ffff687224 */ /* 0x000fce00078e0082 */
.L_x_16011:
[----:B------:R-:W-:Y:S05]  /*5b20*/  BSYNC B3 ;  /* 0x0000000000037941 */ /* 0x000fea0003800000 */
.L_x_16009:
        /* <DEDUP_REMOVED lines=16> */
.L_x_16015:
[----:B------:R-:W-:Y:S05]  /*5c30*/  BSYNC B4 ;  /* 0x0000000000047941 */ /* 0x000fea0003800000 */
.L_x_16014:
        /* <DEDUP_REMOVED lines=44> */
.L_x_16013:
[----:B------:R-:W-:Y:S05]  /*5f00*/  BSYNC B3 ;  /* 0x0000000000037941 */ /* 0x000fea0003800000 */
.L_x_16012:
        /* <DEDUP_REMOVED lines=11> */
.L_x_16008:
[----:B------:R-:W-:Y:S05]  /*5fc0*/  BSYNC B2 ;  /* 0x0000000000027941 */ /* 0x000fea0003800000 */
.L_x_16007:
        /* <DEDUP_REMOVED lines=18> */
.L_x_16019:
[----:B------:R-:W-:-:S07]  /*60f0*/  MOV R57, R130 ;  /* 0x0000008200397202 */ /* 0x000fce0000000f00 */
.L_x_16020:
[----:B------:R-:W-:Y:S05]  /*6100*/  BSYNC B3 ;  /* 0x0000000000037941 */ /* 0x000fea0003800000 */
.L_x_16018:
        /* <DEDUP_REMOVED lines=16> */
.L_x_16024:
[----:B------:R-:W-:Y:S05]  /*6210*/  BSYNC B4 ;  /* 0x0000000000047941 */ /* 0x000fea0003800000 */
.L_x_16023:
        /* <DEDUP_REMOVED lines=44> */
.L_x_16022:
[----:B------:R-:W-:Y:S05]  /*64e0*/  BSYNC B3 ;  /* 0x0000000000037941 */ /* 0x000fea0003800000 */
.L_x_16021:
        /* <DEDUP_REMOVED lines=11> */
.L_x_16017:
[----:B------:R-:W-:Y:S05]  /*65a0*/  BSYNC B2 ;  /* 0x0000000000027941 */ /* 0x000fea0003800000 */
.L_x_16016:
        /* <DEDUP_REMOVED lines=18> */
.L_x_16028:
[----:B------:R-:W-:-:S07]  /*66d0*/  IMAD.MOV.U32 R137, RZ, RZ, R130 ;  /* 0x000000ffff897224 */ /* 0x000fce00078e0082 */
.L_x_16029:
[----:B------:R-:W-:Y:S05]  /*66e0*/  BSYNC B3 ;  /* 0x0000000000037941 */ /* 0x000fea0003800000 */
.L_x_16027:
        /* <DEDUP_REMOVED lines=16> */
.L_x_16033:
[----:B------:R-:W-:Y:S05]  /*67f0*/  BSYNC B4 ;  /* 0x0000000000047941 */ /* 0x000fea0003800000 */
.L_x_16032:
        /* <DEDUP_REMOVED lines=44> */
.L_x_16031:
[----:B------:R-:W-:Y:S05]  /*6ac0*/  BSYNC B3 ;  /* 0x0000000000037941 */ /* 0x000fea0003800000 */
.L_x_16030:
        /* <DEDUP_REMOVED lines=11> */
.L_x_16026:
[----:B------:R-:W-:Y:S05]  /*6b80*/  BSYNC B2 ;  /* 0x0000000000027941 */ /* 0x000fea0003800000 */
.L_x_16025:
        /* <DEDUP_REMOVED lines=18> */
.L_x_16037:
[----:B------:R-:W-:-:S07]  /*6cb0*/  MOV R59, R130 ;  /* 0x00000082003b7202 */ /* 0x000fce0000000f00 */
.L_x_16038:
[----:B------:R-:W-:Y:S05]  /*6cc0*/  BSYNC B3 ;  /* 0x0000000000037941 */ /* 0x000fea0003800000 */
.L_x_16036:
        /* <DEDUP_REMOVED lines=16> */
.L_x_16042:
[----:B------:R-:W-:Y:S05]  /*6dd0*/  BSYNC B4 ;  /* 0x0000000000047941 */ /* 0x000fea0003800000 */
.L_x_16041:
        /* <DEDUP_REMOVED lines=44> */
.L_x_16040:
[----:B------:R-:W-:Y:S05]  /*70a0*/  BSYNC B3 ;  /* 0x0000000000037941 */ /* 0x000fea0003800000 */
.L_x_16039:
        /* <DEDUP_REMOVED lines=11> */
.L_x_16035:
[----:B------:R-:W-:Y:S05]  /*7160*/  BSYNC B2 ;  /* 0x0000000000027941 */ /* 0x000fea0003800000 */
.L_x_16034:
        /* <DEDUP_REMOVED lines=26> */
.L_x_16044:
[----:B------:R-:W-:Y:S05]  /*7310*/  BSYNC B2 ;  /* 0x0000000000027941 */ /* 0x000fea0003800000 */
.L_x_16043:
[----:B------:R-:W-:Y:S01]  /*7320*/  VIADD R142, R142, 0x20 ;  /* 0x000000208e8e7836 */ /* 0x000fe20000000000 */
[----:B------:R-:W-:-:S07]  /*7330*/  IADD3 R143, R143, 0x20, RZ ;  /* 0x000000208f8f7810 */ /* 0x000fce0007ffe0ff */
.L_x_15970:
[----:B------:R-:W-:Y:S05]  /*7340*/  BSYNC B1 ;  /* 0x0000000000017941 */ /* 0x000fea0003800000 */
.L_x_15969:
        /* <DEDUP_REMOVED lines=31> */
.L_x_16050:
[----:B------:R-:W-:-:S07]  /*7540*/  MOV R70, R130 ;  /* 0x0000008200467202 */ /* 0x000fce0000000f00 */
.L_x_16051:
[----:B------:R-:W-:Y:S05]  /*7550*/  BSYNC B3 ;  /* 0x0000000000037941 */ /* 0x000fea0003800000 */
.L_x_16049:
        /* <DEDUP_REMOVED lines=16> */
.L_x_16055:
[----:B------:R-:W-:Y:S05]  /*7660*/  BSYNC B4 ;  /* 0x0000000000047941 */ /* 0x000fea0003800000 */
.L_x_16054:
        /* <DEDUP_REMOVED lines=43> */
.L_x_16053:
[----:B------:R-:W-:Y:S05]  /*7920*/  BSYNC B3 ;  /* 0x0000000000037941 */ /* 0x000fea0003800000 */
.L_x_16052:
        /* <DEDUP_REMOVED lines=11> */
.L_x_16048:
[----:B------:R-:W-:Y:S05]  /*79e0*/  BSYNC B2 ;  /* 0x0000000000027941 */ /* 0x000fea0003800000 */
.L_x_16047:
        /* <DEDUP_REMOVED lines=18> */
.L_x_16059:
[----:B------:R-:W-:-:S07]  /*7b10*/  MOV R61, R130 ;  /* 0x00000082003d7202 */ /* 0x000fce0000000f00 */
.L_x_16060:
[----:B------:R-:W-:Y:S05]  /*7b20*/  BSYNC B3 ;  /* 0x0000000000037941 */ /* 0x000fea0003800000 */
.L_x_16058:
        /* <DEDUP_REMOVED lines=16> */
.L_x_16064:
[----:B------:R-:W-:Y:S05]  /*7c30*/  BSYNC B4 ;  /* 0x0000000000047941 */ /* 0x000fea0003800000 */
.L_x_16063:
        /* <DEDUP_REMOVED lines=44> */
.L_x_16062:
[----:B------:R-:W-:Y:S05]  /*7f00*/  BSYNC B3 ;  /* 0x0000000000037941 */ /* 0x000fea0003800000 */
.L_x_16061:
        /* <DEDUP_REMOVED lines=11> */
.L_x_16057:
[----:B------:R-:W-:Y:S05]  /*7fc0*/  BSYNC B2 ;  /* 0x0000000000027941 */ /* 0x000fea0003800000 */
.L_x_16056:
        /* <DEDUP_REMOVED lines=18> */
.L_x_16068:
[----:B------:R-:W-:-:S07]  /*80f0*/  MOV R102, R130 ;  /* 0x0000008200667202 */ /* 0x000fce0000000f00 */
.L_x_16069:
[----:B------:R-:W-:Y:S05]  /*8100*/  BSYNC B3 ;  /* 0x0000000000037941 */ /* 0x000fea0003800000 */
.L_x_16067:
        /* <DEDUP_REMOVED lines=16> */
.L_x_16073:
[----:B------:R-:W-:Y:S05]  /*8210*/  BSYNC B4 ;  /* 0x0000000000047941 */ /* 0x000fea0003800000 */
.L_x_16072:
        /* <DEDUP_REMOVED lines=44> */
.L_x_16071:
[----:B------:R-:W-:Y:S05]  /*84e0*/  BSYNC B3 ;  /* 0x0000000000037941 */ /* 0x000fea0003800000 */
.L_x_16070:
        /* <DEDUP_REMOVED lines=11> */
.L_x_16066:
[----:B------:R-:W-:Y:S05]  /*85a0*/  BSYNC B2 ;  /* 0x0000000000027941 */ /* 0x000fea0003800000 */
.L_x_16065:
        /* <DEDUP_REMOVED lines=18> */
.L_x_16077:
[----:B------:R-:W-:-:S07]  /*86d0*/  MOV R63, R130 ;  /* 0x00000082003f7202 */ /* 0x000fce0000000f00 */
.L_x_16078:
[----:B------:R-:W-:Y:S05]  /*86e0*/  BSYNC B3 ;  /* 0x0000000000037941 */ /* 0x000fea0003800000 */
.L_x_16076:
        /* <DEDUP_REMOVED lines=16> */
.L_x_16082:
[----:B------:R-:W-:Y:S05]  /*87f0*/  BSYNC B4 ;  /* 0x0000000000047941 */ /* 0x000fea0003800000 */
.L_x_16081:
        /* <DEDUP_REMOVED lines=44> */
.L_x_16080:
[----:B------:R-:W-:Y:S05]  /*8ac0*/  BSYNC B3 ;  /* 0x0000000000037941 */ /* 0x000fea0003800000 */
.L_x_16079:
        /* <DEDUP_REMOVED lines=11> */
.L_x_16075:
[----:B------:R-:W-:Y:S05]  /*8b80*/  BSYNC B2 ;  /* 0x0000000000027941 */ /* 0x000fea0003800000 */
.L_x_16074:
        /* <DEDUP_REMOVED lines=18> */
.L_x_16086:
[----:B------:R-:W-:-:S07]  /*8cb0*/  IMAD.MOV.U32 R104, RZ, RZ, R130 ;  /* 0x000000ffff687224 */ /* 0x000fce00078e0082 */
.L_x_16087:
[----:B------:R-:W-:Y:S05]  /*8cc0*/  BSYNC B3 ;  /* 0x0000000000037941 */ /* 0x000fea0003800000 */
.L_x_16085:
        /* <DEDUP_REMOVED lines=16> */
.L_x_16091:
[----:B------:R-:W-:Y:S05]  /*8dd0*/  BSYNC B4 ;  /* 0x0000000000047941 */ /* 0x000fea0003800000 */
.L_x_16090:
        /* <DEDUP_REMOVED lines=44> */
.L_x_16089:
[----:B------:R-:W-:Y:S05]  /*90a0*/  BSYNC B3 ;  /* 0x0000000000037941 */ /* 0x000fea0003800000 */
.L_x_16088:
        /* <DEDUP_REMOVED lines=11> */
.L_x_16084:
[----:B------:R-:W-:Y:S05]  /*9160*/  BSYNC B2 ;  /* 0x0000000000027941 */ /* 0x000fea0003800000 */
.L_x_16083:
        /* <DEDUP_REMOVED lines=18> */
.L_x_16095:
[----:B------:R-:W-:-:S07]  /*9290*/  MOV R65, R130 ;  /* 0x0000008200417202 */ /* 0x000fce0000000f00 */
.L_x_16096:
[----:B------:R-:W-:Y:S05]  /*92a0*/  BSYNC B3 ;  /* 0x0000000000037941 */ /* 0x000fea0003800000 */
.L_x_16094:
        /* <DEDUP_REMOVED lines=16> */
.L_x_16100:
[----:B------:R-:W-:Y:S05]  /*93b0*/  BSYNC B4 ;  /* 0x0000000000047941 */ /* 0x000fea0003800000 */
.L_x_16099:
        /* <DEDUP_REMOVED lines=44> */
.L_x_16098:
[----:B------:R-:W-:Y:S05]  /*9680*/  BSYNC B3 ;  /* 0x0000000000037941 */ /* 0x000fea0003800000 */
.L_x_16097:
        /* <DEDUP_REMOVED lines=11> */
.L_x_16093:
[----:B------:R-:W-:Y:S05]  /*9740*/  BSYNC B2 ;  /* 0x0000000000027941 */ /* 0x000fea0003800000 */
.L_x_16092:
        /* <DEDUP_REMOVED lines=18> */
.L_x_16104:
[----:B------:R-:W-:-:S07]  /*9870*/  MOV R137, R130 ;  /* 0x0000008200897202 */ /* 0x000fce0000000f00 */
.L_x_16105:
[----:B------:R-:W-:Y:S05]  /*9880*/  BSYNC B3 ;  /* 0x0000000000037941 */ /* 0x000fea0003800000 */
.L_x_16103:
        /* <DEDUP_REMOVED lines=16> */
.L_x_16109:
[----:B------:R-:W-:Y:S05]  /*9990*/  BSYNC B4 ;  /* 0x0000000000047941 */ /* 0x000fea0003800000 */
.L_x_16108:
        /* <DEDUP_REMOVED lines=44> */
.L_x_16107:
[----:B------:R-:W-:Y:S05]  /*9c60*/  BSYNC B3 ;  /* 0x0000000000037941 */ /* 0x000fea0003800000 */
.L_x_16106:
        /* <DEDUP_REMOVED lines=11> */
.L_x_16102:
[----:B------:R-:W-:Y:S05]  /*9d20*/  BSYNC B2 ;  /* 0x0000000000027941 */ /* 0x000fea0003800000 */
.L_x_16101:
        /* <DEDUP_REMOVED lines=18> */
.L_x_16113:
[----:B------:R-:W-:-:S07]  /*9e50*/  IMAD.MOV.U32 R67, RZ, RZ, R130 ;  /* 0x000000ffff437224 */ /* 0x000fce00078e0082 */
.L_x_16114:
[----:B------:R-:W-:Y:S05]  /*9e60*/  BSYNC B3 ;  /* 0x0000000000037941 */ /* 0x000fea0003800000 */
.L_x_16112:
        /* <DEDUP_REMOVED lines=16> */
.L_x_16118:
[----:B------:R-:W-:Y:S05]  /*9f70*/  BSYNC B4 ;  /* 0x0000000000047941 */ /* 0x000fea0003800000 */
.L_x_16117:
        /* <DEDUP_REMOVED lines=44> */
.L_x_16116:
[----:B------:R-:W-:Y:S05]  /*a240*/  BSYNC B3 ;  /* 0x0000000000037941 */ /* 0x000fea0003800000 */
.L_x_16115:
        /* <DEDUP_REMOVED lines=11> */
.L_x_16111:
[----:B------:R-:W-:Y:S05]  /*a300*/  BSYNC B2 ;  /* 0x0000000000027941 */ /* 0x000fea0003800000 */
.L_x_16110:
[----:B------:R-:W0:Y:S02]  /*a310*/  LDC.64 R68, c[0x0][0x238] ;  /* 0x00008e00ff447b82 */ /* 0x000e240000000a00 */
[----:B0-----:R-:W-:-:S05]  /*a320*/  IMAD.WIDE.U32 R68, R142, 0x20, R68 ;  /* 0x000000208e447825 */ /* 0x001fca00078e0044 */
[----:B------:R2:W-:Y:S04]  /*a330*/  STG.E.128 desc[UR6][R68.64], R60 ;  /* 0x0000003c44007986 */ /* 0x0005e8000c101d06 */
[----:B------:R2:W-:Y:S01]  /*a340*/  STG.E.128 desc[UR6][R68.64+0x10], R64 ;  /* 0x0000104044007986 */ /* 0x0005e2000c101d06 */
[----:B------:R-:W-:Y:S05]  /*a350*/  @!P2 BRA `(.L_x_16046) ;  /* 0x000000000050a947 */ /* 0x000fea0003800000 */
[----:B------:R-:W-:Y:S01]  /*a360*/  IMAD.U32 R71, R137, 0x10000, RZ ;  /* 0x0001000089477824 */ /* 0x000fe200078e00ff */
[----:B--2---:R-:W0:Y:S01]  /*a370*/  LDC.64 R68, c[0x0][0x240] ;  /* 0x00009000ff447b82 */ /* 0x004e220000000a00 */
        /* <DEDUP_REMOVED lines=18> */
.L_x_16046:
[----:B------:R-:W-:Y:S05]  /*a4a0*/  BSYNC B1 ;  /* 0x0000000000017941 */ /* 0x000fea0003800000 */
.L_x_16045:
        /* <DEDUP_REMOVED lines=101> */
.L_x_16138:
        /* <DEDUP_REMOVED lines=60> */
.L_x_16123:
[----:B------:R-:W-:Y:S05]  /*aec0*/  BSYNC B2 ;  /* 0x0000000000027941 */ /* 0x000fea0003800000 */
.L_x_16122:
        /* <DEDUP_REMOVED lines=35> */
.L_x_16125:
[----:B------:R-:W-:Y:S05]  /*b100*/  BSYNC B2 ;  /* 0x0000000000027941 */ /* 0x000fea0003800000 */
.L_x_16124:
        /* <DEDUP_REMOVED lines=32> */
.L_x_16121:
[----:B------:R-:W-:Y:S05]  /*b310*/  BSYNC B1 ;  /* 0x0000000000017941 */ /* 0x000fea0003800000 */
.L_x_16120:
[----:B-123--:R-:W1:Y:S02]  /*b320*/  LDC.64 R68, c[0x0][0x210] ;  /* 0x00008400ff447b82 */ /* 0x00ee640000000a00 */
[----:B-1----:R-:W-:-:S04]  /*b330*/  LEA R26, R68, R26, 0x2 ;  /* 0x0000001a441a7211 */ /* 0x002fc800078e10ff */
[----:B------:R-:W-:-:S13]  /*b340*/  ISETP.GE.AND P2, PT, R26, R69, PT ;  /* 0x000000451a00720c */ /* 0x000fda0003f46270 */
[----:B------:R-:W-:Y:S05]  /*b350*/  @!P2 BRA `(.L_x_16126) ;  /* 0xffffff5800dca947 */ /* 0x000fea000383ffff */
[----:B------:R-:W-:Y:S05]  /*b360*/  BSYNC B0 ;  /* 0x0000000000007941 */ /* 0x000fea0003800000 */
.L_x_15892:
[----:B------:R-:W-:Y:S05]  /*b370*/  EXIT ;  /* 0x000000000000794d */ /* 0x000fea0003800000 */
.L_x_16119:
        /* <DEDUP_REMOVED lines=8> */
.L_x_16128:
[----:B------:R-:W-:Y:S05]  /*b400*/  BSYNC B1 ;  /* 0x0000000000017941 */ /* 0x000fea0003800000 */
.L_x_16127:
        /* <DEDUP_REMOVED lines=10> */
.L_x_16129:
[----:B------:R-:W-:Y:S01]  /*b4b0*/  HFMA2.MMA R144, -RZ, RZ, 0, 2.384185791015625e-07 ;  /* 0x00000004ff907435 */ /* 0x000fe200000001ff */
[----:B------:R-:W-:-:S05]  /*b4c0*/  MOV R71, R143 ;  /* 0x0000008f00477202 */ /* 0x000fca0000000f00 */
[----:B------:R-:W-:-:S04]  /*b4d0*/  FADD.FTZ R71, R70, R71 ;  /* 0x0000004746477221 */ /* 0x000fc80000010000 */
[----:B------:R-:W-:-:S07]  /*b4e0*/  IMAD.MOV.U32 R145, RZ, RZ, R71 ;  /* 0x000000ffff917224 */ /* 0x000fce00078e0047 */
[----:B------:R-:W-:Y:S05]  /*b4f0*/  WARPSYNC.COLLECTIVE R142, `(.L_x_16130) ;  /* 0x000000008e087348 */ /* 0x000fea0003c00000 */
[----:B------:R0:W1:Y:S02]  /*b500*/  SHFL.BFLY P5, R143, R145, R144, R147 ;  /* 0x0c000090918f7389 */ /* 0x00006400000a0093 */
[----:B01----:R-:W-:Y:S01]  /*b510*/  ENDCOLLECTIVE ;  /* 0x000000000000791b */ /* 0x003fe20003800000 */
.L_x_16130:
[----:B------:R-:W-:Y:S01]  /*b520*/  HFMA2.MMA R144, -RZ, RZ, 0, 4.76837158203125e-07 ;  /* 0x00000008ff907435 */ /* 0x000fe200000001ff */
[----:B------:R-:W-:-:S05]  /*b530*/  MOV R68, R143 ;  /* 0x0000008f00447202 */ /* 0x000fca0000000f00 */
[----:B------:R-:W-:-:S04]  /*b540*/  FADD.FTZ R105, R71, R68 ;  /* 0x0000004447697221 */ /* 0x000fc80000010000 */
[----:B------:R-:W-:-:S07]  /*b550*/  IMAD.MOV.U32 R145, RZ, RZ, R105 ;  /* 0x000000ffff917224 */ /* 0x000fce00078e0069 */
[----:B------:R-:W-:Y:S05]  /*b560*/  WARPSYNC.COLLECTIVE R142, `(.L_x_16131) ;  /* 0x000000008e087348 */ /* 0x000fea0003c00000 */
[----:B------:R0:W1:Y:S02]  /*b570*/  SHFL.BFLY P5, R143, R145, R144, R147 ;  /* 0x0c000090918f7389 */ /* 0x00006400000a0093 */
[----:B01----:R-:W-:Y:S01]  /*b580*/  ENDCOLLECTIVE ;  /* 0x000000000000791b */ /* 0x003fe20003800000 */
.L_x_16131:
[----:B------:R-:W-:Y:S01]  /*b590*/  HFMA2.MMA R144, -RZ, RZ, 0, 9.5367431640625e-07 ;  /* 0x00000010ff907435 */ /* 0x000fe200000001ff */
[----:B------:R-:W-:-:S05]  /*b5a0*/  MOV R68, R143 ;  /* 0x0000008f00447202 */ /* 0x000fca0000000f00 */
[----:B------:R-:W-:-:S04]  /*b5b0*/  FADD.FTZ R140, R105, R68 ;  /* 0x00000044698c7221 */ /* 0x000fc80000010000 */
[----:B------:R-:W-:-:S07]  /*b5c0*/  IMAD.MOV.U32 R145, RZ, RZ, R140 ;  /* 0x000000ffff917224 */ /* 0x000fce00078e008c */
[----:B------:R-:W-:Y:S05]  /*b5d0*/  WARPSYNC.COLLECTIVE R142, `(.L_x_16132) ;  /* 0x000000008e087348 */ /* 0x000fea0003c00000 */
[----:B------:R0:W1:Y:S02]  /*b5e0*/  SHFL.BFLY P5, R143, R145, R144, R147 ;  /* 0x0c000090918f7389 */ /* 0x00006400000a0093 */
[----:B01----:R-:W-:Y:S01]  /*b5f0*/  ENDCOLLECTIVE ;  /* 0x000000000000791b */ /* 0x003fe20003800000 */
.L_x_16132:
        /* <DEDUP_REMOVED lines=57> */
.L_x_16133:
[----:B------:R-:W-:Y:S01]  /*b990*/  HFMA2.MMA R144, -RZ, RZ, 0, 1.1920928955078125e-07 ;  /* 0x00000002ff907435 */ /* 0x000fe200000001ff */
[----:B------:R-:W-:-:S05]  /*b9a0*/  MOV R69, R143 ;  /* 0x0000008f00457202 */ /* 0x000fca0000000f00 */
[----:B------:R-:W-:-:S04]  /*b9b0*/  FADD.FTZ R69, R68, R69 ;  /* 0x0000004544457221 */ /* 0x000fc80000010000 */
[----:B------:R-:W-:-:S07]  /*b9c0*/  IMAD.MOV.U32 R145, RZ, RZ, R69 ;  /* 0x000000ffff917224 */ /* 0x000fce00078e0045 */
[----:B------:R-:W-:Y:S05]  /*b9d0*/  WARPSYNC.COLLECTIVE R142, `(.L_x_16134) ;  /* 0x000000008e087348 */ /* 0x000fea0003c00000 */
[----:B------:R0:W1:Y:S02]  /*b9e0*/  SHFL.BFLY P5, R143, R145, R144, R147 ;  /* 0x0c000090918f7389 */ /* 0x00006400000a0093 */
[----:B01----:R-:W-:Y:S01]  /*b9f0*/  ENDCOLLECTIVE ;  /* 0x000000000000791b */ /* 0x003fe20003800000 */
.L_x_16134:
[----:B------:R-:W-:Y:S01]  /*ba00*/  HFMA2.MMA R144, -RZ, RZ, 0, 2.384185791015625e-07 ;  /* 0x00000004ff907435 */ /* 0x000fe200000001ff */
[----:B------:R-:W-:-:S05]  /*ba10*/  MOV R70, R143 ;  /* 0x0000008f00467202 */ /* 0x000fca0000000f00 */
[----:B------:R-:W-:-:S04]  /*ba20*/  FADD.FTZ R70, R69, R70 ;  /* 0x0000004645467221 */ /* 0x000fc80000010000 */
[----:B------:R-:W-:-:S07]  /*ba30*/  IMAD.MOV.U32 R145, RZ, RZ, R70 ;  /* 0x000000ffff917224 */ /* 0x000fce00078e0046 */
[----:B------:R-:W-:Y:S05]  /*ba40*/  WARPSYNC.COLLECTIVE R142, `(.L_x_16135) ;  /* 0x000000008e087348 */ /* 0x000fea0003c00000 */
[----:B------:R0:W1:Y:S02]  /*ba50*/  SHFL.BFLY P5, R143, R145, R144, R147 ;  /* 0x0c000090918f7389 */ /* 0x00006400000a0093 */
[----:B01----:R-:W-:Y:S01]  /*ba60*/  ENDCOLLECTIVE ;  /* 0x000000000000791b */ /* 0x003fe20003800000 */
.L_x_16135:
[----:B------:R-:W-:Y:S01]  /*ba70*/  HFMA2.MMA R144, -RZ, RZ, 0, 4.76837158203125e-07 ;  /* 0x00000008ff907435 */ /* 0x000fe200000001ff */
[----:B------:R-:W-:-:S05]  /*ba80*/  MOV R71, R143 ;  /* 0x0000008f00477202 */ /* 0x000fca0000000f00 */
[----:B------:R-:W-:-:S04]  /*ba90*/  FADD.FTZ R71, R70, R71 ;  /* 0x0000004746477221 */ /* 0x000fc80000010000 */
[----:B------:R-:W-:-:S07]  /*baa0*/  IMAD.MOV.U32 R145, RZ, RZ, R71 ;  /* 0x000000ffff917224 */ /* 0x000fce00078e0047 */
[----:B------:R-:W-:Y:S05]  /*bab0*/  WARPSYNC.COLLECTIVE R142, `(.L_x_16136) ;  /* 0x000000008e087348 */ /* 0x000fea0003c00000 */
[----:B------:R0:W1:Y:S02]  /*bac0*/  SHFL.BFLY P5, R143, R145, R144, R147 ;  /* 0x0c000090918f7389 */ /* 0x00006400000a0093 */
[----:B01----:R-:W-:Y:S01]  /*bad0*/  ENDCOLLECTIVE ;  /* 0x000000000000791b */ /* 0x003fe20003800000 */
.L_x_16136:
[----:B------:R-:W-:Y:S01]  /*bae0*/  HFMA2.MMA R144, -RZ, RZ, 0, 9.5367431640625e-07 ;  /* 0x00000010ff907435 */ /* 0x000fe200000001ff */
[----:B------:R-:W-:-:S05]  /*baf0*/  MOV R140, R143 ;  /* 0x0000008f008c7202 */ /* 0x000fca0000000f00 */
[----:B------:R-:W-:-:S04]  /*bb00*/  FADD.FTZ R140, R71, R140 ;  /* 0x0000008c478c7221 */ /* 0x000fc80000010000 */
[----:B------:R-:W-:-:S07]  /*bb10*/  IMAD.MOV.U32 R145, RZ, RZ, R140 ;  /* 0x000000ffff917224 */ /* 0x000fce00078e008c */
[----:B------:R-:W-:Y:S05]  /*bb20*/  WARPSYNC.COLLECTIVE R142, `(.L_x_16137) ;  /* 0x000000008e087348 */ /* 0x000fea0003c00000 */
[----:B------:R0:W1:Y:S02]  /*bb30*/  SHFL.BFLY P5, R143, R145, R144, R147 ;  /* 0x0c000090918f7389 */ /* 0x00006400000a0093 */
[----:B01----:R-:W-:Y:S01]  /*bb40*/  ENDCOLLECTIVE ;  /* 0x000000000000791b */ /* 0x003fe20003800000 */
.L_x_16137:
[----:B------:R-:W-:Y:S01]  /*bb50*/  MOV R105, R143 ;  /* 0x0000008f00697202 */ /* 0x000fe20000000f00 */
[----:B------:R-:W-:Y:S06]  /*bb60*/  BRA `(.L_x_16138) ;  /* 0xffffffec00e47947 */ /* 0x000fec000383ffff */
.L_x_16139:
        /* <DEDUP_REMOVED lines=9> */
.L_x_23558:


//--------------------- .text._ZN10layer_norm13ln_fwd_kernelINS_13Kernel_traitsI6__halfS2_fS2_fjLj768ELj1ELj4ELj1ELj16ENS_18Kernel_traits_baseILj768ES2_S2_fS2_fjLj128EEEEELb1ELb1ELb1ELb1EEEvNS_9FwdParamsE --------------------------
	.section	.text._ZN10layer_norm13ln_fwd_kernelINS_13Kernel_traitsI6__halfS2_fS2_fjLj768ELj1ELj4ELj1ELj16ENS_18Kernel_traits_baseILj768ES2_S2_fS2_fjLj128EEEEELb1ELb1ELb1ELb1EEEvNS_9FwdParamsE,"ax",@progbits
	.align	128
        .global         _ZN10layer_norm13ln_fwd_kernelINS_13Kernel_traitsI6__halfS2_fS2_fjLj768ELj1ELj4ELj1ELj16ENS_18Kernel_traits_baseILj768ES2_S2_fS2_fjLj128EEEEELb1ELb1ELb1ELb1EEEvNS_9FwdParamsE
        .type           _ZN10layer_norm13ln_fwd_kernelINS_13Kernel_traitsI6__halfS2_fS2_fjLj768ELj1ELj4ELj1ELj16ENS_18Kernel_traits_baseILj768ES2_S2_fS2_fjLj128EEEEELb1ELb1ELb1ELb1EEEvNS_9FwdParamsE,@function
        .size           _ZN10layer_norm13ln_fwd_kernelINS_13Kernel_traitsI6__halfS2_fS2_fjLj768ELj1ELj4ELj1ELj16ENS_18Kernel_traits_baseILj768ES2_S2_fS2_fjLj128EEEEELb1ELb1ELb1ELb1EEEvNS_9FwdParamsE,(.L_x_23559 - _ZN10layer_norm13ln_fwd_kernelINS_13Kernel_traitsI6__halfS2_fS2_fjLj768ELj1ELj4ELj1ELj16ENS_18Kernel_traits_baseILj768ES2_S2_fS2_fjLj128EEEEELb1ELb1ELb1ELb1EEEvNS_9FwdParamsE)
        .other          _ZN10layer_norm13ln_fwd_kernelINS_13Kernel_traitsI6__halfS2_fS2_fjLj768ELj1ELj4ELj1ELj16ENS_18Kernel_traits_baseILj768ES2_S2_fS2_fjLj128EEEEELb1ELb1ELb1ELb1EEEvNS_9FwdParamsE,@"STO_CUDA_ENTRY STV_DEFAULT"
_ZN10layer_norm13ln_fwd_kernelINS_13Kernel_traitsI6__halfS2_fS2_fjLj768ELj1ELj4ELj1ELj16ENS_18Kernel_traits_baseILj768ES2_S2_fS2_fjLj128EEEEELb1ELb1ELb1ELb1EEEvNS_9FwdParamsE:
.text._ZN10layer_norm13ln_fwd_kernelINS_13Kernel_traitsI6__halfS2_fS2_fjLj768ELj1ELj4ELj1ELj16ENS_18Kernel_traits_baseILj768ES2_S2_fS2_fjLj128EEEEELb1ELb1ELb1ELb1EEEvNS_9FwdParamsE:
        /* <DEDUP_REMOVED lines=68> */
[----:B------:R-:W-:Y:S01]  /*0440*/  UIADD3 UR24, UR5, 0x646e171e, URZ ;  /* 0x646e171e05187890 */ /* 0x000fe2000fffe03f */
[----:B------:R-:W-:Y:S02]  /*0450*/  ISETP.NE.U32.AND P0, PT, RZ, UR8, PT ;  /* 0x00000008ff007c0c */ /* 0x000fe4000bf05070 */
[----:B------:R-:W-:Y:S01]  /*0460*/  IMAD.WIDE.U32 R4, R4, -0x2daee0ad, RZ ;  /* 0xd2511f5304047825 */ /* 0x000fe200078e00ff */
[----:B------:R-:W-:Y:S02]  /*0470*/  IADD3 R2, P1, R20, UR8, RZ ;  /* 0x0000000814027c10 */ /* 0x000fe4000ff3e0ff */
[----:B------:R-:W-:Y:S02]  /*0480*/  LOP3.LUT R14, R13, UR23, R14, 0x96, !PT ;  /* 0x000000170d0e7c12 */ /* 0x000fe4000f8e960e */
        /* <DEDUP_REMOVED lines=9> */
[----:B------:R-:W-:Y:S02]  /*0520*/  LOP3.LUT R50, R15, UR26, R4, 0x96, !PT ;  /* 0x0000001a0f327c12 */ /* 0x000fe4000f8e9604 */
[----:B------:R-:W-:-:S02]  /*0530*/  IADD3 R6, P2, R20, UR8, RZ ;  /* 0x0000000814067c10 */ /* 0x000fc4000ff5e0ff */
[----:B------:R-:W-:Y:S01]  /*0540*/  LOP3.LUT R49, R17, UR25, R12, 0x96, !PT ;  /* 0x0000001911317c12 */ /* 0x000fe2000f8e960c */
[----:B------:R-:W5:Y:S01]  /*0550*/  @P0 LDG.E.128 R8, desc[UR6][R2.64] ;  /* 0x0000000602080981 */ /* 0x000f62000c1e1d00 */
[----:B------:R-:W-:Y:S01]  /*0560*/  LEA R12, P3, R0, UR10, 0x4 ;  /* 0x0000000a000c7c11 */ /* 0x000fe2000f8620ff */
[----:B------:R-:W-:Y:S01]  /*0570*/  UIADD3 UR27, UR4, -0xe443238, URZ ;  /* 0xf1bbcdc8041b7890 */ /* 0x000fe2000fffe03f */
[----:B------:R-:W-:Y:S01]  /*0580*/  IMAD.HI.U32 R5, R50, -0x326172a9, RZ ;  /* 0xcd9e8d5732057827 */ /* 0x000fe200078e00ff */
[----:B------:R-:W5:Y:S01]  /*0590*/  @P0 LDG.E.128 R44, desc[UR6][R2.64+0x200] ;  /* 0x00020006022c0981 */ /* 0x000f62000c1e1d00 */
[----:B------:R-:W-:-:S03]  /*05a0*/  UIADD3 UR12, UR5, -0x24c28bd8, URZ ;  /* 0xdb3d7428050c7890 */ /* 0x000fc6000fffe03f */
[----:B------:R0:W5:Y:S01]  /*05b0*/  @P0 LDG.E.128 R40, desc[UR6][R2.64+0x400] ;  /* 0x0004000602280981 */ /* 0x000162000c1e1d00 */
[----:B------:R-:W-:Y:S01]  /*05c0*/  IADD3.X R13, RZ, UR11, RZ, P3, !PT ;  /* 0x0000000bff0d7c10 */ /* 0x000fe20009ffe4ff */
[----:B------:R-:W-:Y:S01]  /*05d0*/  IMAD.X R7, RZ, RZ, UR9, P2 ;  /* 0x00000009ff077e24 */ /* 0x000fe200090e06ff */
[----:B------:R-:W-:Y:S01]  /*05e0*/  LOP3.LUT R51, R5, UR27, R16, 0x96, !PT ;  /* 0x0000001b05337c12 */ /* 0x000fe2000f8e9610 */
[----:B0-----:R-:W-:-:S05]  /*05f0*/  IMAD.HI.U32 R3, R49, -0x2daee0ad, RZ ;  /* 0xd2511f5331037827 */ /* 0x001fca00078e00ff */
[----:B------:R-:W-:Y:S01]  /*0600*/  LOP3.LUT R98, R3, UR12, R14, 0x96, !PT ;  /* 0x0000000c03627c12 */ /* 0x000fe2000f8e960e */
[----:B------:R-:W-:Y:S06]  /*0610*/  @P1 EXIT ;  /* 0x000000000000194d */ /* 0x000fec0003800000 */
[----:B-----5:R-:W-:Y:S02]  /*0620*/  @!P0 CS2R R8, SRZ ;  /* 0x0000000000088805 */ /* 0x020fe4000001ff00 */
[----:B------:R-:W-:Y:S02]  /*0630*/  @!P0 CS2R R10, SRZ ;  /* 0x00000000000a8805 */ /* 0x000fe4000001ff00 */
[----:B------:R-:W-:Y:S02]  /*0640*/  @!P0 CS2R R44, SRZ ;  /* 0x00000000002c8805 */ /* 0x000fe4000001ff00 */
[----:B------:R-:W-:Y:S01]  /*0650*/  @!P0 CS2R R40, SRZ ;  /* 0x0000000000288805 */ /* 0x000fe2000001ff00 */
[----:B------:R-:W5:Y:S01]  /*0660*/  LDG.E.128 R36, desc[UR6][R6.64] ;  /* 0x0000000606247981 */ /* 0x000f62000c1e1d00 */
[----:B------:R-:W-:Y:S01]  /*0670*/  @!P0 CS2R R46, SRZ ;  /* 0x00000000002e8805 */ /* 0x000fe2000001ff00 */
[--C-:B------:R-:W-:Y:S02]  /*0680*/  HADD2.F32 R2, -RZ, R8.reuse.H0_H0 ;  /* 0x20000008ff027230 */ /* 0x100fe40000004100 */
[----:B------:R-:W5:Y:S01]  /*0690*/  LDG.E.128 R32, desc[UR6][R6.64+0x200] ;  /* 0x0002000606207981 */ /* 0x000f62000c1e1d00 */
[----:B------:R-:W-:Y:S01]  /*06a0*/  HADD2.F32 R3, -RZ, R8.H1_H1 ;  /* 0x30000008ff037230 */ /* 0x000fe20000004100 */
[----:B------:R-:W-:Y:S01]  /*06b0*/  @!P0 CS2R R42, SRZ ;  /* 0x00000000002a8805 */ /* 0x000fe2000001ff00 */
[--C-:B------:R-:W-:Y:S01]  /*06c0*/  HADD2.F32 R4, -RZ, R9.reuse.H0_H0 ;  /* 0x20000009ff047230 */ /* 0x100fe20000004100 */
[----:B------:R0:W5:Y:S01]  /*06d0*/  LDG.E.128 R28, desc[UR6][R6.64+0x400] ;  /* 0x00040006061c7981 */ /* 0x000162000c1e1d00 */
[----:B------:R-:W-:Y:S01]  /*06e0*/  HADD2.F32 R5, -RZ, R9.H1_H1 ;  /* 0x30000009ff057230 */ /* 0x000fe20000004100 */
[----:B------:R-:W-:Y:S01]  /*06f0*/  UIADD3 UR28, UR4, -0x700cb87f, URZ ;  /* 0x8ff34781041c7890 */ /* 0x000fe2000fffe03f */
[--C-:B------:R-:W-:Y:S01]  /*0700*/  HADD2.F32 R8, -RZ, R11.reuse.H0_H0 ;  /* 0x2000000bff087230 */ /* 0x100fe20000004100 */
[----:B------:R-:W5:Y:S01]  /*0710*/  LDG.E.128 R24, desc[UR6][R12.64] ;  /* 0x000000060c187981 */ /* 0x000f62000c1e1d00 */
[----:B------:R-:W-:Y:S01]  /*0720*/  HADD2.F32 R9, -RZ, R11.H1_H1 ;  /* 0x3000000bff097230 */ /* 0x000fe20000004100 */
[----:B------:R-:W-:Y:S01]  /*0730*/  UIADD3 UR29, UR5, -0x695add53, URZ ;  /* 0x96a522ad051d7890 */ /* 0x000fe2000fffe03f */
[----:B------:R-:W-:Y:S01]  /*0740*/  HADD2.F32 R11, -RZ, R44.H1_H1 ;  /* 0x3000002cff0b7230 */ /* 0x000fe20000004100 */
[----:B------:R-:W5:Y:S01]  /*0750*/  LDG.E.128 R20, desc[UR6][R12.64+0x200] ;  /* 0x000200060c147981 */ /* 0x000f62000c1e1d00 */
[----:B------:R-:W-:Y:S01]  /*0760*/  HADD2.F32 R78, -RZ, R40.H0_H0 ;  /* 0x20000028ff4e7230 */ /* 0x000fe20000004100 */
[----:B------:R-:W-:Y:S01]  /*0770*/  ULDC.U8 UR8, c[0x0][0x2a0] ;  /* 0x0000a80000087ab9 */ /* 0x000fe20000000000 */
[--C-:B0-----:R-:W-:Y:S01]  /*0780*/  HADD2.F32 R6, -RZ, R10.reuse.H0_H0 ;  /* 0x2000000aff067230 */ /* 0x101fe20000004100 */
[----:B------:R0:W5:Y:S01]  /*0790*/  LDG.E.128 R16, desc[UR6][R12.64+0x400] ;  /* 0x000400060c107981 */ /* 0x000162000c1e1d00 */
[----:B------:R-:W-:Y:S01]  /*07a0*/  HADD2.F32 R7, -RZ, R10.H1_H1 ;  /* 0x3000000aff077230 */ /* 0x000fe20000004100 */
[----:B------:R-:W-:Y:S01]  /*07b0*/  BSSY B0, `(.L_x_16140) ;  /* 0x0000a75000007945 */ /* 0x000fe20003800000 */
[----:B------:R-:W-:Y:S01]  /*07c0*/  HADD2.F32 R10, -RZ, R44.H0_H0 ;  /* 0x2000002cff0a7230 */ /* 0x000fe20000004100 */
[----:B------:R-:W-:Y:S01]  /*07d0*/  LOP3.LUT R97, R48, 0x3, RZ, 0xc0, !PT ;  /* 0x0000000330617812 */ /* 0x000fe200078ec0ff */
[----:B------:R-:W-:Y:S01]  /*07e0*/  HADD2.F32 R80, -RZ, R40.H1_H1 ;  /* 0x30000028ff507230 */ /* 0x000fe20000004100 */
[----:B------:R-:W-:Y:S01]  /*07f0*/  ISETP.NE.AND P2, PT, RZ, UR8, PT ;  /* 0x00000008ff007c0c */ /* 0x000fe2000bf45270 */
[--C-:B------:R-:W-:Y:S01]  /*0800*/  HADD2.F32 R81, -RZ, R41.reuse.H0_H0 ;  /* 0x20000029ff517230 */ /* 0x100fe20000004100 */
[----:B------:R-:W-:Y:S01]  /*0810*/  ULDC UR8, c[0x0][0x294] ;  /* 0x0000a50000087ab9 */ /* 0x000fe20000000800 */
[----:B------:R-:W-:Y:S01]  /*0820*/  HADD2.F32 R82, -RZ, R41.H1_H1 ;  /* 0x30000029ff527230 */ /* 0x000fe20000004100 */
[----:B------:R-:W-:Y:S01]  /*0830*/  ULDC UR9, c[0x0][0x2d8] ;  /* 0x0000b60000097ab9 */ /* 0x000fe20000000800 */
[--C-:B0-----:R-:W-:Y:S01]  /*0840*/  HADD2.F32 R12, -RZ, R45.reuse.H0_H0 ;  /* 0x2000002dff0c7230 */ /* 0x101fe20000004100 */
[----:B------:R-:W-:Y:S01]  /*0850*/  ULDC.64 UR10, c[0x0][0x298] ;  /* 0x0000a600000a7ab9 */ /* 0x000fe20000000a00 */
[----:B------:R-:W-:-:S02]  /*0860*/  HADD2.F32 R13, -RZ, R45.H1_H1 ;  /* 0x3000002dff0d7230 */ /* 0x000fc40000004100 */
[----:B------:R-:W-:Y:S02]  /*0870*/  IMAD R45, R49, -0x2daee0ad, RZ ;  /* 0xd2511f53312d7824 */ /* 0x000fe400078e02ff */
        /* <DEDUP_REMOVED lines=16> */
.L_x_16366:
        /* <DEDUP_REMOVED lines=21> */
[----:B------:R-:W-:-:S05]  /*0ad0*/  @P3 IADD3 R61, R62, -0x1, RZ ;  /* 0xffffffff3e3d3810 */ /* 0x000fca0007ffe0ff */
        /* <DEDUP_REMOVED lines=26> */
.L_x_16144:
[----:B------:R-:W-:-:S07]  /*0c80*/  IMAD.MOV.U32 R60, RZ, RZ, R98 ;  /* 0x000000ffff3c7224 */ /* 0x000fce00078e0062 */
.L_x_16145:
[----:B------:R-:W-:Y:S05]  /*0c90*/  BSYNC B2 ;  /* 0x0000000000027941 */ /* 0x000fea0003800000 */
.L_x_16143:
        /* <DEDUP_REMOVED lines=16> */
.L_x_16149:
[----:B------:R-:W-:Y:S05]  /*0da0*/  BSYNC B3 ;  /* 0x0000000000037941 */ /* 0x000fea0003800000 */
.L_x_16148:
        /* <DEDUP_REMOVED lines=44> */
.L_x_16147:
[----:B------:R-:W-:Y:S05]  /*1070*/  BSYNC B2 ;  /* 0x0000000000027941 */ /* 0x000fea0003800000 */
.L_x_16146:
        /* <DEDUP_REMOVED lines=8> */
[----:B------:R-:W-:Y:S02]  /*1100*/  FSEL R53, R53, RZ, !P1 ;  /* 0x000000ff35357208 */ /* 0x000fe40004800000 */
[----:B------:R-:W-:-:S03]  /*1110*/  SEL R100, RZ, 0x1, P1 ;  /* 0x00000001ff647807 */ /* 0x000fc60000800000 */
[----:B------:R-:W-:-:S04]  /*1120*/  FMUL.FTZ R52, R53, R52 ;  /* 0x0000003435347220 */ /* 0x000fc80000410000 */
[----:B------:R-:W-:-:S07]  /*1130*/  @P0 FADD.FTZ R52, R40, R52 ;  /* 0x0000003428340221 */ /* 0x000fce0000010000 */
.L_x_16142:
[----:B------:R-:W-:Y:S05]  /*1140*/  BSYNC B1 ;  /* 0x0000000000017941 */ /* 0x000fea0003800000 */
.L_x_16141:
        /* <DEDUP_REMOVED lines=18> */
.L_x_16153:
[----:B------:R-:W-:-:S07]  /*1270*/  MOV R53, R98 ;  /* 0x0000006200357202 */ /* 0x000fce0000000f00 */
.L_x_16154:
[----:B------:R-:W-:Y:S05]  /*1280*/  BSYNC B2 ;  /* 0x0000000000027941 */ /* 0x000fea0003800000 */
.L_x_16152:
        /* <DEDUP_REMOVED lines=16> */
.L_x_16158:
[----:B------:R-:W-:Y:S05]  /*1390*/  BSYNC B3 ;  /* 0x0000000000037941 */ /* 0x000fea0003800000 */
.L_x_16157:
        /* <DEDUP_REMOVED lines=44> */
.L_x_16156:
[----:B------:R-:W-:Y:S05]  /*1660*/  BSYNC B2 ;  /* 0x0000000000027941 */ /* 0x000fea0003800000 */
.L_x_16155:
        /* <DEDUP_REMOVED lines=8> */
[----:B------:R-:W-:Y:S02]  /*16f0*/  FSEL R54, R54, RZ, !P1 ;  /* 0x000000ff36367208 */ /* 0x000fe40004800000 */
[----:B------:R-:W-:-:S03]  /*1700*/  SEL R101, RZ, 0x1, P1 ;  /* 0x00000001ff657807 */ /* 0x000fc60000800000 */
[----:B------:R-:W-:-:S04]  /*1710*/  FMUL.FTZ R53, R54, R53 ;  /* 0x0000003536357220 */ /* 0x000fc80000410000 */
[----:B------:R-:W-:-:S07]  /*1720*/  @P0 FADD.FTZ R53, R41, R53 ;  /* 0x0000003529350221 */ /* 0x000fce0000010000 */
.L_x_16151:
[----:B------:R-:W-:Y:S05]  /*1730*/  BSYNC B1 ;  /* 0x0000000000017941 */ /* 0x000fea0003800000 */
.L_x_16150:
        /* <DEDUP_REMOVED lines=18> */
.L_x_16162:
[----:B------:R-:W-:-:S07]  /*1860*/  IMAD.MOV.U32 R62, RZ, RZ, R98 ;  /* 0x000000ffff3e7224 */ /* 0x000fce00078e0062 */
.L_x_16163:
[----:B------:R-:W-:Y:S05]  /*1870*/  BSYNC B2 ;  /* 0x0000000000027941 */ /* 0x000fea0003800000 */
.L_x_16161:
        /* <DEDUP_REMOVED lines=16> */
.L_x_16167:
[----:B------:R-:W-:Y:S05]  /*1980*/  BSYNC B3 ;  /* 0x0000000000037941 */ /* 0x000fea0003800000 */
.L_x_16166:
        /* <DEDUP_REMOVED lines=44> */
.L_x_16165:
[----:B------:R-:W-:Y:S05]  /*1c50*/  BSYNC B2 ;  /* 0x0000000000027941 */ /* 0x000fea0003800000 */
.L_x_16164:
        /* <DEDUP_REMOVED lines=12> */
.L_x_16160:
[----:B------:R-:W-:Y:S05]  /*1d20*/  BSYNC B1 ;  /* 0x0000000000017941 */ /* 0x000fea0003800000 */
.L_x_16159:
        /* <DEDUP_REMOVED lines=18> */
.L_x_16171:
[----:B------:R-:W-:-:S07]  /*1e50*/  MOV R55, R98 ;  /* 0x0000006200377202 */ /* 0x000fce0000000f00 */
.L_x_16172:
[----:B------:R-:W-:Y:S05]  /*1e60*/  BSYNC B2 ;  /* 0x0000000000027941 */ /* 0x000fea0003800000 */
.L_x_16170:
        /* <DEDUP_REMOVED lines=16> */
.L_x_16176:
[----:B------:R-:W-:Y:S05]  /*1f70*/  BSYNC B3 ;  /* 0x0000000000037941 */ /* 0x000fea0003800000 */
.L_x_16175:
        /* <DEDUP_REMOVED lines=44> */
.L_x_16174:
[----:B------:R-:W-:Y:S05]  /*2240*/  BSYNC B2 ;  /* 0x0000000000027941 */ /* 0x000fea0003800000 */
.L_x_16173:
        /* <DEDUP_REMOVED lines=12> */
.L_x_16169:
[----:B------:R-:W-:Y:S05]  /*2310*/  BSYNC B1 ;  /* 0x0000000000017941 */ /* 0x000fea0003800000 */
.L_x_16168:
        /* <DEDUP_REMOVED lines=18> */
.L_x_16180:
[----:B------:R-:W-:-:S07]  /*2440*/  IMAD.MOV.U32 R64, RZ, RZ, R98 ;  /* 0x000000ffff407224 */ /* 0x000fce00078e0062 */
.L_x_16181:
[----:B------:R-:W-:Y:S05]  /*2450*/  BSYNC B2 ;  /* 0x0000000000027941 */ /* 0x000fea0003800000 */
.L_x_16179:
        /* <DEDUP_REMOVED lines=16> */
.L_x_16185:
[----:B------:R-:W-:Y:S05]  /*2560*/  BSYNC B3 ;  /* 0x0000000000037941 */ /* 0x000fea0003800000 */
.L_x_16184:
        /* <DEDUP_REMOVED lines=44> */
.L_x_16183:
[----:B------:R-:W-:Y:S05]  /*2830*/  BSYNC B2 ;  /* 0x0000000000027941 */ /* 0x000fea0003800000 */
.L_x_16182:
[----:B------:R-:W-:Y:S01]  /*2840*/  HFMA2.MMA R59, -RZ, RZ, 0.1171875, 0 ;  /* 0x2f800000ff3b7435 */ /* 0x000fe200000001ff */
[----:B------:R-:W-:Y:S01]  /*2850*/  I2FP.F32.U32 R56, R64 ;  /* 0x0000004000387245 */ /* 0x000fe20000201000 */
[----:B------:R-:W-:-:S05]  /*2860*/  HADD2.F32 R57, -RZ, R46.H0_H0 ;  /* 0x2000002eff397230 */ /* 0x000fca0000004100 */
        /* <DEDUP_REMOVED lines=9> */
.L_x_16178:
[----:B------:R-:W-:Y:S05]  /*2900*/  BSYNC B1 ;  /* 0x0000000000017941 */ /* 0x000fea0003800000 */
.L_x_16177:
        /* <DEDUP_REMOVED lines=18> */
.L_x_16189:
[----:B------:R-:W-:-:S07]  /*2a30*/  MOV R57, R98 ;  /* 0x0000006200397202 */ /* 0x000fce0000000f00 */
.L_x_16190:
[----:B------:R-:W-:Y:S05]  /*2a40*/  BSYNC B2 ;  /* 0x0000000000027941 */ /* 0x000fea0003800000 */
.L_x_16188:
        /* <DEDUP_REMOVED lines=16> */
.L_x_16194:
[----:B------:R-:W-:Y:S05]  /*2b50*/  BSYNC B3 ;  /* 0x0000000000037941 */ /* 0x000fea0003800000 */
.L_x_16193:
        /* <DEDUP_REMOVED lines=44> */
.L_x_16192:
[----:B------:R-:W-:Y:S05]  /*2e20*/  BSYNC B2 ;  /* 0x0000000000027941 */ /* 0x000fea0003800000 */
.L_x_16191:
[----:B------:R-:W-:Y:S01]  /*2e30*/  I2FP.F32.U32 R57, R57 ;  /* 0x0000003900397245 */ /* 0x000fe20000201000 */
[----:B------:R-:W-:Y:S02]  /*2e40*/  HADD2.F32 R58, -RZ, R46.H1_H1 ;  /* 0x3000002eff3a7230 */ /* 0x000fe40000004100 */
        /* <DEDUP_REMOVED lines=10> */
.L_x_16187:
[----:B------:R-:W-:Y:S05]  /*2ef0*/  BSYNC B1 ;  /* 0x0000000000017941 */ /* 0x000fea0003800000 */
.L_x_16186:
        /* <DEDUP_REMOVED lines=18> */
.L_x_16198:
[----:B------:R-:W-:-:S07]  /*3020*/  IMAD.MOV.U32 R66, RZ, RZ, R98 ;  /* 0x000000ffff427224 */ /* 0x000fce00078e0062 */
.L_x_16199:
[----:B------:R-:W-:Y:S05]  /*3030*/  BSYNC B2 ;  /* 0x0000000000027941 */ /* 0x000fea0003800000 */
.L_x_16197:
        /* <DEDUP_REMOVED lines=16> */
.L_x_16203:
[----:B------:R-:W-:Y:S05]  /*3140*/  BSYNC B3 ;  /* 0x0000000000037941 */ /* 0x000fea0003800000 */
.L_x_16202:
        /* <DEDUP_REMOVED lines=44> */
.L_x_16201:
[----:B------:R-:W-:Y:S05]  /*3410*/  BSYNC B2 ;  /* 0x0000000000027941 */ /* 0x000fea0003800000 */
.L_x_16200:
        /* <DEDUP_REMOVED lines=12> */
.L_x_16196:
[----:B------:R-:W-:Y:S05]  /*34e0*/  BSYNC B1 ;  /* 0x0000000000017941 */ /* 0x000fea0003800000 */
.L_x_16195:
        /* <DEDUP_REMOVED lines=18> */
.L_x_16207:
[----:B------:R-:W-:-:S07]  /*3610*/  MOV R59, R98 ;  /* 0x00000062003b7202 */ /* 0x000fce0000000f00 */
.L_x_16208:
[----:B------:R-:W-:Y:S05]  /*3620*/  BSYNC B2 ;  /* 0x0000000000027941 */ /* 0x000fea0003800000 */
.L_x_16206:
        /* <DEDUP_REMOVED lines=16> */
.L_x_16212:
[----:B------:R-:W-:Y:S05]  /*3730*/  BSYNC B3 ;  /* 0x0000000000037941 */ /* 0x000fea0003800000 */
.L_x_16211:
        /* <DEDUP_REMOVED lines=44> */
.L_x_16210:
[----:B------:R-:W-:Y:S05]  /*3a00*/  BSYNC B2 ;  /* 0x0000000000027941 */ /* 0x000fea0003800000 */
.L_x_16209:
        /* <DEDUP_REMOVED lines=12> */
.L_x_16205:
[----:B------:R-:W-:Y:S05]  /*3ad0*/  BSYNC B1 ;  /* 0x0000000000017941 */ /* 0x000fea0003800000 */
.L_x_16204:
        /* <DEDUP_REMOVED lines=31> */
.L_x_16214:
[----:B------:R-:W-:Y:S05]  /*3cd0*/  BSYNC B1 ;  /* 0x0000000000017941 */ /* 0x000fea0003800000 */
.L_x_16213:
        /* <DEDUP_REMOVED lines=22> */
.L_x_16218:
[----:B------:R-:W-:-:S07]  /*3e40*/  MOV R68, R98 ;  /* 0x0000006200447202 */ /* 0x000fce0000000f00 */
.L_x_16219:
[----:B------:R-:W-:Y:S05]  /*3e50*/  BSYNC B2 ;  /* 0x0000000000027941 */ /* 0x000fea0003800000 */
.L_x_16217:
        /* <DEDUP_REMOVED lines=16> */
.L_x_16223:
[----:B------:R-:W-:Y:S05]  /*3f60*/  BSYNC B3 ;  /* 0x0000000000037941 */ /* 0x000fea0003800000 */
.L_x_16222:
        /* <DEDUP_REMOVED lines=44> */
.L_x_16221:
[----:B------:R-:W-:Y:S05]  /*4230*/  BSYNC B2 ;  /* 0x0000000000027941 */ /* 0x000fea0003800000 */
.L_x_16220:
[----:B------:R-:W-:Y:S01]  /*4240*/  I2FP.F32.U32 R60, R68 ;  /* 0x00000044003c7245 */ /* 0x000fe20000201000 */
[----:B-----5:R-:W-:Y:S02]  /*4250*/  HADD2.F32 R62, -RZ, R44.H0_H0 ;  /* 0x2000002cff3e7230 */ /* 0x020fe40000004100 */
[----:B------:R-:W-:-:S03]  /*4260*/  IMAD.MOV.U32 R61, RZ, RZ, 0x2f800000 ;  /* 0x2f800000ff3d7424 */ /* 0x000fc600078e00ff */
        /* <DEDUP_REMOVED lines=9> */
.L_x_16216:
[----:B------:R-:W-:Y:S05]  /*4300*/  BSYNC B1 ;  /* 0x0000000000017941 */ /* 0x000fea0003800000 */
.L_x_16215:
        /* <DEDUP_REMOVED lines=18> */
.L_x_16227:
[----:B------:R-:W-:-:S07]  /*4430*/  IMAD.MOV.U32 R61, RZ, RZ, R98 ;  /* 0x000000ffff3d7224 */ /* 0x000fce00078e0062 */
.L_x_16228:
[----:B------:R-:W-:Y:S05]  /*4440*/  BSYNC B2 ;  /* 0x0000000000027941 */ /* 0x000fea0003800000 */
.L_x_16226:
        /* <DEDUP_REMOVED lines=16> */
.L_x_16232:
[----:B------:R-:W-:Y:S05]  /*4550*/  BSYNC B3 ;  /* 0x0000000000037941 */ /* 0x000fea0003800000 */
.L_x_16231:
        /* <DEDUP_REMOVED lines=44> */
.L_x_16230:
[----:B------:R-:W-:Y:S05]  /*4820*/  BSYNC B2 ;  /* 0x0000000000027941 */ /* 0x000fea0003800000 */
.L_x_16229:
[----:B------:R-:W-:Y:S01]  /*4830*/  HFMA2.MMA R62, -RZ, RZ, 0.1171875, 0 ;  /* 0x2f800000ff3e7435 */ /* 0x000fe200000001ff */
[----:B------:R-:W-:Y:S01]  /*4840*/  I2FP.F32.U32 R61, R61 ;  /* 0x0000003d003d7245 */ /* 0x000fe20000201000 */
[----:B-----5:R-:W-:-:S05]  /*4850*/  HADD2.F32 R64, -RZ, R44.H1_H1 ;  /* 0x3000002cff407230 */ /* 0x020fca0000004100 */
        /* <DEDUP_REMOVED lines=9> */
.L_x_16225:
[----:B------:R-:W-:Y:S05]  /*48f0*/  BSYNC B1 ;  /* 0x0000000000017941 */ /* 0x000fea0003800000 */
.L_x_16224:
        /* <DEDUP_REMOVED lines=18> */
.L_x_16236:
[----:B------:R-:W-:-:S07]  /*4a20*/  MOV R70, R98 ;  /* 0x0000006200467202 */ /* 0x000fce0000000f00 */
.L_x_16237:
[----:B------:R-:W-:Y:S05]  /*4a30*/  BSYNC B2 ;  /* 0x0000000000027941 */ /* 0x000fea0003800000 */
.L_x_16235:
        /* <DEDUP_REMOVED lines=16> */
.L_x_16241:
[----:B------:R-:W-:Y:S05]  /*4b40*/  BSYNC B3 ;  /* 0x0000000000037941 */ /* 0x000fea0003800000 */
.L_x_16240:
        /* <DEDUP_REMOVED lines=44> */
.L_x_16239:
[----:B------:R-:W-:Y:S05]  /*4e10*/  BSYNC B2 ;  /* 0x0000000000027941 */ /* 0x000fea0003800000 */
.L_x_16238:
        /* <DEDUP_REMOVED lines=12> */
.L_x_16234:
[----:B------:R-:W-:Y:S05]  /*4ee0*/  BSYNC B1 ;  /* 0x0000000000017941 */ /* 0x000fea0003800000 */
.L_x_16233:
        /* <DEDUP_REMOVED lines=18> */
.L_x_16245:
[----:B------:R-:W-:-:S07]  /*5010*/  IMAD.MOV.U32 R63, RZ, RZ, R98 ;  /* 0x000000ffff3f7224 */ /* 0x000fce00078e0062 */
.L_x_16246:
[----:B------:R-:W-:Y:S05]  /*5020*/  BSYNC B2 ;  /* 0x0000000000027941 */ /* 0x000fea0003800000 */
.L_x_16244:
        /* <DEDUP_REMOVED lines=16> */
.L_x_16250:
[----:B------:R-:W-:Y:S05]  /*5130*/  BSYNC B3 ;  /* 0x0000000000037941 */ /* 0x000fea0003800000 */
.L_x_16249:
        /* <DEDUP_REMOVED lines=44> */
.L_x_16248:
[----:B------:R-:W-:Y:S05]  /*5400*/  BSYNC B2 ;  /* 0x0000000000027941 */ /* 0x000fea0003800000 */
.L_x_16247:
        /* <DEDUP_REMOVED lines=12> */
.L_x_16243:
[----:B------:R-:W-:Y:S05]  /*54d0*/  BSYNC B1 ;  /* 0x0000000000017941 */ /* 0x000fea0003800000 */
.L_x_16242:
        /* <DEDUP_REMOVED lines=18> */
.L_x_16254:
[----:B------:R-:W-:-:S07]  /*5600*/  MOV R72, R98 ;  /* 0x0000006200487202 */ /* 0x000fce0000000f00 */
.L_x_16255:
[----:B------:R-:W-:Y:S05]  /*5610*/  BSYNC B2 ;  /* 0x0000000000027941 */ /* 0x000fea0003800000 */
.L_x_16253:
        /* <DEDUP_REMOVED lines=16> */
.L_x_16259:
[----:B------:R-:W-:Y:S05]  /*5720*/  BSYNC B3 ;  /* 0x0000000000037941 */ /* 0x000fea0003800000 */
.L_x_16258:
        /* <DEDUP_REMOVED lines=44> */
.L_x_16257:
[----:B------:R-:W-:Y:S05]  /*59f0*/  BSYNC B2 ;  /* 0x0000000000027941 */ /* 0x000fea0003800000 */
.L_x_16256:
[----:B------:R-:W-:Y:S01]  /*5a00*/  I2FP.F32.U32 R64, R72 ;  /* 0x0000004800407245 */ /* 0x000fe20000201000 */
[----:B------:R-:W-:Y:S01]  /*5a10*/  HADD2.F32 R67, -RZ, R46.H0_H0 ;  /* 0x2000002eff437230 */ /* 0x000fe20000004100 */
[----:B------:R-:W-:-:S04]  /*5a20*/  MOV R65, 0x2f800000 ;  /* 0x2f80000000417802 */ /* 0x000fc80000000f00 */
        /* <DEDUP_REMOVED lines=9> */
.L_x_16252:
[----:B------:R-:W-:Y:S05]  /*5ac0*/  BSYNC B1 ;  /* 0x0000000000017941 */ /* 0x000fea0003800000 */
.L_x_16251:
        /* <DEDUP_REMOVED lines=18> */
.L_x_16263:
[----:B------:R-:W-:-:S07]  /*5bf0*/  MOV R65, R98 ;  /* 0x0000006200417202 */ /* 0x000fce0000000f00 */
.L_x_16264:
[----:B------:R-:W-:Y:S05]  /*5c00*/  BSYNC B2 ;  /* 0x0000000000027941 */ /* 0x000fea0003800000 */
.L_x_16262:
        /* <DEDUP_REMOVED lines=16> */
.L_x_16268:
[----:B------:R-:W-:Y:S05]  /*5d10*/  BSYNC B3 ;  /* 0x0000000000037941 */ /* 0x000fea0003800000 */
.L_x_16267:
        /* <DEDUP_REMOVED lines=44> */
.L_x_16266:
[----:B------:R-:W-:Y:S05]  /*5fe0*/  BSYNC B2 ;  /* 0x0000000000027941 */ /* 0x000fea0003800000 */
.L_x_16265:
[----:B------:R-:W-:Y:S01]  /*5ff0*/  HFMA2.MMA R66, -RZ, RZ, 0.1171875, 0 ;  /* 0x2f800000ff427435 */ /* 0x000fe200000001ff */
[----:B------:R-:W-:Y:S01]  /*6000*/  I2FP.F32.U32 R65, R65 ;  /* 0x0000004100417245 */ /* 0x000fe20000201000 */
[----:B------:R-:W-:-:S05]  /*6010*/  HADD2.F32 R68, -RZ, R46.H1_H1 ;  /* 0x3000002eff447230 */ /* 0x000fca0000004100 */
        /* <DEDUP_REMOVED lines=9> */
.L_x_16261:
[----:B------:R-:W-:Y:S05]  /*60b0*/  BSYNC B1 ;  /* 0x0000000000017941 */ /* 0x000fea0003800000 */
.L_x_16260:
        /* <DEDUP_REMOVED lines=18> */
.L_x_16272:
[----:B------:R-:W-:-:S07]  /*61e0*/  MOV R72, R98 ;  /* 0x0000006200487202 */ /* 0x000fce0000000f00 */
.L_x_16273:
[----:B------:R-:W-:Y:S05]  /*61f0*/  BSYNC B2 ;  /* 0x0000000000027941 */ /* 0x000fea0003800000 */
.L_x_16271:
        /* <DEDUP_REMOVED lines=16> */
.L_x_16277:
[----:B------:R-:W-:Y:S05]  /*6300*/  BSYNC B3 ;  /* 0x0000000000037941 */ /* 0x000fea0003800000 */
.L_x_16276:
        /* <DEDUP_REMOVED lines=44> */
.L_x_16275:
[----:B------:R-:W-:Y:S05]  /*65d0*/  BSYNC B2 ;  /* 0x0000000000027941 */ /* 0x000fea0003800000 */
.L_x_16274:
[----:B------:R-:W-:Y:S01]  /*65e0*/  I2FP.F32.U32 R66, R72 ;  /* 0x0000004800427245 */ /* 0x000fe20000201000 */
[----:B------:R-:W-:Y:S02]  /*65f0*/  HADD2.F32 R69, -RZ, R47.H0_H0 ;  /* 0x2000002fff457230 */ /* 0x000fe40000004100 */
        /* <DEDUP_REMOVED lines=10> */
.L_x_16270:
[----:B------:R-:W-:Y:S05]  /*66a0*/  BSYNC B1 ;  /* 0x0000000000017941 */ /* 0x000fea0003800000 */
.L_x_16269:
        /* <DEDUP_REMOVED lines=18> */
.L_x_16281:
[----:B------:R-:W-:-:S07]  /*67d0*/  IMAD.MOV.U32 R67, RZ, RZ, R98 ;  /* 0x000000ffff437224 */ /* 0x000fce00078e0062 */
.L_x_16282:
[----:B------:R-:W-:Y:S05]  /*67e0*/  BSYNC B2 ;  /* 0x0000000000027941 */ /* 0x000fea0003800000 */
.L_x_16280:
        /* <DEDUP_REMOVED lines=16> */
.L_x_16286:
[----:B------:R-:W-:Y:S05]  /*68f0*/  BSYNC B3 ;  /* 0x0000000000037941 */ /* 0x000fea0003800000 */
.L_x_16285:
        /* <DEDUP_REMOVED lines=44> */
.L_x_16284:
[----:B------:R-:W-:Y:S05]  /*6bc0*/  BSYNC B2 ;  /* 0x0000000000027941 */ /* 0x000fea0003800000 */
.L_x_16283:
[----:B------:R-:W-:Y:S01]  /*6bd0*/  I2FP.F32.U32 R67, R67 ;  /* 0x0000004300437245 */ /* 0x000fe20000201000 */
[----:B------:R-:W-:Y:S01]  /*6be0*/  HADD2.F32 R69, -RZ, R47.H1_H1 ;  /* 0x3000002fff457230 */ /* 0x000fe20000004100 */
[----:B------:R-:W-:-:S04]  /*6bf0*/  MOV R68, 0x2f800000 ;  /* 0x2f80000000447802 */ /* 0x000fc80000000f00 */
        /* <DEDUP_REMOVED lines=9> */
.L_x_16279:
[----:B------:R-:W-:Y:S05]  /*6c90*/  BSYNC B1 ;  /* 0x0000000000017941 */ /* 0x000fea0003800000 */
.L_x_16278:
        /* <DEDUP_REMOVED lines=30> */
.L_x_16288:
[----:B------:R-:W-:Y:S05]  /*6e80*/  BSYNC B1 ;  /* 0x0000000000017941 */ /* 0x000fea0003800000 */
.L_x_16287:
        /* <DEDUP_REMOVED lines=22> */
.L_x_16292:
[----:B------:R-:W-:-:S07]  /*6ff0*/  MOV R100, R98 ;  /* 0x0000006200647202 */ /* 0x000fce0000000f00 */
.L_x_16293:
[----:B------:R-:W-:Y:S05]  /*7000*/  BSYNC B2 ;  /* 0x0000000000027941 */ /* 0x000fea0003800000 */
.L_x_16291:
        /* <DEDUP_REMOVED lines=16> */
.L_x_16297:
[----:B------:R-:W-:Y:S05]  /*7110*/  BSYNC B3 ;  /* 0x0000000000037941 */ /* 0x000fea0003800000 */
.L_x_16296:
        /* <DEDUP_REMOVED lines=44> */
.L_x_16295:
[----:B------:R-:W-:Y:S05]  /*73e0*/  BSYNC B2 ;  /* 0x0000000000027941 */ /* 0x000fea0003800000 */
.L_x_16294:
[----:B------:R-:W-:Y:S01]  /*73f0*/  HFMA2.MMA R69, -RZ, RZ, 0.1171875, 0 ;  /* 0x2f800000ff457435 */ /* 0x000fe200000001ff */
[----:B------:R-:W-:Y:S01]  /*7400*/  I2FP.F32.U32 R68, R100 ;  /* 0x0000006400447245 */ /* 0x000fe20000201000 */
[----:B-----5:R-:W-:-:S05]  /*7410*/  HADD2.F32 R70, -RZ, R44.H0_H0 ;  /* 0x2000002cff467230 */ /* 0x020fca0000004100 */
        /* <DEDUP_REMOVED lines=9> */
.L_x_16290:
[----:B------:R-:W-:Y:S05]  /*74b0*/  BSYNC B1 ;  /* 0x0000000000017941 */ /* 0x000fea0003800000 */
.L_x_16289:
        /* <DEDUP_REMOVED lines=18> */
.L_x_16301:
[----:B------:R-:W-:-:S07]  /*75e0*/  MOV R69, R98 ;  /* 0x0000006200457202 */ /* 0x000fce0000000f00 */
.L_x_16302:
[----:B------:R-:W-:Y:S05]  /*75f0*/  BSYNC B2 ;  /* 0x0000000000027941 */ /* 0x000fea0003800000 */
.L_x_16300:
        /* <DEDUP_REMOVED lines=16> */
.L_x_16306:
[----:B------:R-:W-:Y:S05]  /*7700*/  BSYNC B3 ;  /* 0x0000000000037941 */ /* 0x000fea0003800000 */
.L_x_16305:
        /* <DEDUP_REMOVED lines=44> */
.L_x_16304:
[----:B------:R-:W-:Y:S05]  /*79d0*/  BSYNC B2 ;  /* 0x0000000000027941 */ /* 0x000fea0003800000 */
.L_x_16303:
[----:B------:R-:W-:Y:S01]  /*79e0*/  I2FP.F32.U32 R69, R69 ;  /* 0x0000004500457245 */ /* 0x000fe20000201000 */
[----:B-----5:R-:W-:Y:S02]  /*79f0*/  HADD2.F32 R72, -RZ, R44.H1_H1 ;  /* 0x3000002cff487230 */ /* 0x020fe40000004100 */
[----:B------:R-:W-:-:S03]  /*7a00*/  IMAD.MOV.U32 R70, RZ, RZ, 0x2f800000 ;  /* 0x2f800000ff467424 */ /* 0x000fc600078e00ff */
        /* <DEDUP_REMOVED lines=9> */
.L_x_16299:
[----:B------:R-:W-:Y:S05]  /*7aa0*/  BSYNC B1 ;  /* 0x0000000000017941 */ /* 0x000fea0003800000 */
.L_x_16298:
        /* <DEDUP_REMOVED lines=18> */
.L_x_16310:
[----:B------:R-:W-:-:S07]  /*7bd0*/  IMAD.MOV.U32 R97, RZ, RZ, R98 ;  /* 0x000000ffff617224 */ /* 0x000fce00078e0062 */
.L_x_16311:
[----:B------:R-:W-:Y:S05]  /*7be0*/  BSYNC B2 ;  /* 0x0000000000027941 */ /* 0x000fea0003800000 */
.L_x_16309:
        /* <DEDUP_REMOVED lines=16> */
.L_x_16315:
[----:B------:R-:W-:Y:S05]  /*7cf0*/  BSYNC B3 ;  /* 0x0000000000037941 */ /* 0x000fea0003800000 */
.L_x_16314:
        /* <DEDUP_REMOVED lines=44> */
.L_x_16313:
[----:B------:R-:W-:Y:S05]  /*7fc0*/  BSYNC B2 ;  /* 0x0000000000027941 */ /* 0x000fea0003800000 */
.L_x_16312:
[----:B------:R-:W-:Y:S01]  /*7fd0*/  I2FP.F32.U32 R70, R97 ;  /* 0x0000006100467245 */ /* 0x000fe20000201000 */
[----:B-----5:R-:W-:Y:S01]  /*7fe0*/  HADD2.F32 R73, -RZ, R45.H0_H0 ;  /* 0x2000002dff497230 */ /* 0x020fe20000004100 */
        /* <DEDUP_REMOVED lines=10> */
.L_x_16308:
[----:B------:R-:W-:Y:S05]  /*8090*/  BSYNC B1 ;  /* 0x0000000000017941 */ /* 0x000fea0003800000 */
.L_x_16307:
        /* <DEDUP_REMOVED lines=18> */
.L_x_16319:
[----:B------:R-:W-:-:S07]  /*81c0*/  MOV R71, R98 ;  /* 0x0000006200477202 */ /* 0x000fce0000000f00 */
.L_x_16320:
[----:B------:R-:W-:Y:S05]  /*81d0*/  BSYNC B2 ;  /* 0x0000000000027941 */ /* 0x000fea0003800000 */
.L_x_16318:
        /* <DEDUP_REMOVED lines=16> */
.L_x_16324:
[----:B------:R-:W-:Y:S05]  /*82e0*/  BSYNC B3 ;  /* 0x0000000000037941 */ /* 0x000fea0003800000 */
.L_x_16323:
        /* <DEDUP_REMOVED lines=44> */
.L_x_16322:
[----:B------:R-:W-:Y:S05]  /*85b0*/  BSYNC B2 ;  /* 0x0000000000027941 */ /* 0x000fea0003800000 */
.L_x_16321:
        /* <DEDUP_REMOVED lines=12> */
.L_x_16317:
[----:B------:R-:W-:Y:S05]  /*8680*/  BSYNC B1 ;  /* 0x0000000000017941 */ /* 0x000fea0003800000 */
.L_x_16316:
        /* <DEDUP_REMOVED lines=18> */
.L_x_16328:
[----:B------:R-:W-:-:S07]  /*87b0*/  MOV R97, R98 ;  /* 0x0000006200617202 */ /* 0x000fce0000000f00 */
.L_x_16329:
[----:B------:R-:W-:Y:S05]  /*87c0*/  BSYNC B2 ;  /* 0x0000000000027941 */ /* 0x000fea0003800000 */
.L_x_16327:
        /* <DEDUP_REMOVED lines=16> */
.L_x_16333:
[----:B------:R-:W-:Y:S05]  /*88d0*/  BSYNC B3 ;  /* 0x0000000000037941 */ /* 0x000fea0003800000 */
.L_x_16332:
        /* <DEDUP_REMOVED lines=44> */
.L_x_16331:
[----:B------:R-:W-:Y:S05]  /*8ba0*/  BSYNC B2 ;  /* 0x0000000000027941 */ /* 0x000fea0003800000 */
.L_x_16330:
        /* <DEDUP_REMOVED lines=12> */
.L_x_16326:
[----:B------:R-:W-:Y:S05]  /*8c70*/  BSYNC B1 ;  /* 0x0000000000017941 */ /* 0x000fea0003800000 */
.L_x_16325:
        /* <DEDUP_REMOVED lines=18> */
.L_x_16337:
[----:B------:R-:W-:-:S07]  /*8da0*/  IMAD.MOV.U32 R73, RZ, RZ, R98 ;  /* 0x000000ffff497224 */ /* 0x000fce00078e0062 */
.L_x_16338:
[----:B------:R-:W-:Y:S05]  /*8db0*/  BSYNC B2 ;  /* 0x0000000000027941 */ /* 0x000fea0003800000 */
.L_x_16336:
        /* <DEDUP_REMOVED lines=16> */
.L_x_16342:
[----:B------:R-:W-:Y:S05]  /*8ec0*/  BSYNC B3 ;  /* 0x0000000000037941 */ /* 0x000fea0003800000 */
.L_x_16341:
        /* <DEDUP_REMOVED lines=44> */
.L_x_16340:
[----:B------:R-:W-:Y:S05]  /*9190*/  BSYNC B2 ;  /* 0x0000000000027941 */ /* 0x000fea0003800000 */
.L_x_16339:
        /* <DEDUP_REMOVED lines=12> */
.L_x_16335:
[----:B------:R-:W-:Y:S05]  /*9260*/  BSYNC B1 ;  /* 0x0000000000017941 */ /* 0x000fea0003800000 */
.L_x_16334:
        /* <DEDUP_REMOVED lines=18> */
.L_x_16346:
[----:B------:R-:W-:-:S07]  /*9390*/  MOV R97, R98 ;  /* 0x0000006200617202 */ /* 0x000fce0000000f00 */
.L_x_16347:
[----:B------:R-:W-:Y:S05]  /*93a0*/  BSYNC B2 ;  /* 0x0000000000027941 */ /* 0x000fea0003800000 */
.L_x_16345:
        /* <DEDUP_REMOVED lines=16> */
.L_x_16351:
[----:B------:R-:W-:Y:S05]  /*94b0*/  BSYNC B3 ;  /* 0x0000000000037941 */ /* 0x000fea0003800000 */
.L_x_16350:
        /* <DEDUP_REMOVED lines=44> */
.L_x_16349:
[----:B------:R-:W-:Y:S05]  /*9780*/  BSYNC B2 ;  /* 0x0000000000027941 */ /* 0x000fea0003800000 */
.L_x_16348:
[----:B------:R-:W-:Y:S01]  /*9790*/  HFMA2.MMA R75, -RZ, RZ, 0.1171875, 0 ;  /* 0x2f800000ff4b7435 */ /* 0x000fe200000001ff */
[----:B------:R-:W-:Y:S01]  /*97a0*/  I2FP.F32.U32 R74, R97 ;  /* 0x00000061004a7245 */ /* 0x000fe20000201000 */
[----:B------:R-:W-:-:S05]  /*97b0*/  HADD2.F32 R97, -RZ, R47.H0_H0 ;  /* 0x2000002fff617230 */ /* 0x000fca0000004100 */
        /* <DEDUP_REMOVED lines=9> */
.L_x_16344:
[----:B------:R-:W-:Y:S05]  /*9850*/  BSYNC B1 ;  /* 0x0000000000017941 */ /* 0x000fea0003800000 */
.L_x_16343:
        /* <DEDUP_REMOVED lines=18> */
.L_x_16355:
[----:B------:R-:W-:-:S07]  /*9980*/  MOV R75, R98 ;  /* 0x00000062004b7202 */ /* 0x000fce0000000f00 */
.L_x_16356:
[----:B------:R-:W-:Y:S05]  /*9990*/  BSYNC B2 ;  /* 0x0000000000027941 */ /* 0x000fea0003800000 */
.L_x_16354:
        /* <DEDUP_REMOVED lines=16> */
.L_x_16360:
[----:B------:R-:W-:Y:S05]  /*9aa0*/  BSYNC B3 ;  /* 0x0000000000037941 */ /* 0x000fea0003800000 */
.L_x_16359:
        /* <DEDUP_REMOVED lines=44> */
.L_x_16358:
[----:B------:R-:W-:Y:S05]  /*9d70*/  BSYNC B2 ;  /* 0x0000000000027941 */ /* 0x000fea0003800000 */
.L_x_16357:
[----:B------:R-:W-:Y:S01]  /*9d80*/  I2FP.F32.U32 R75, R75 ;  /* 0x0000004b004b7245 */ /* 0x000fe20000201000 */
[----:B------:R-:W-:Y:S02]  /*9d90*/  HADD2.F32 R93, -RZ, R47.H1_H1 ;  /* 0x3000002fff5d7230 */ /* 0x000fe40000004100 */
        /* <DEDUP_REMOVED lines=10> */
.L_x_16353:
[----:B------:R-:W-:Y:S05]  /*9e40*/  BSYNC B1 ;  /* 0x0000000000017941 */ /* 0x000fea0003800000 */
.L_x_16352:
        /* <DEDUP_REMOVED lines=49> */
.L_x_16362:
[----:B------:R-:W-:Y:S05]  /*a160*/  BSYNC B1 ;  /* 0x0000000000017941 */ /* 0x000fea0003800000 */
.L_x_16361:
        /* <DEDUP_REMOVED lines=72> */
.L_x_16378:
        /* <DEDUP_REMOVED lines=21> */
[C---:B------:R-:W-:Y:S01]  /*a740*/  FADD.FTZ R54, -R92.reuse, R54 ;  /* 0x000000365c367221 */ /* 0x040fe20000010100 */
[C---:B------:R-:W-:Y:S01]  /*a750*/  FADD.FTZ R58, -R92.reuse, R58 ;  /* 0x0000003a5c3a7221 */ /* 0x040fe20000010100 */
[----:B------:R-:W-:Y:S02]  /*a760*/  HADD2.F32 R55, -RZ, R38.H0_H0 ;  /* 0x20000026ff377230 */ /* 0x000fe40000004100 */
[C---:B------:R-:W-:Y:S01]  /*a770*/  FMUL.FTZ R93, R109.reuse, R56 ;  /* 0x000000386d5d7220 */ /* 0x040fe20000410000 */
[C---:B------:R-:W-:Y:S01]  /*a780*/  FADD.FTZ R94, -R92.reuse, R52 ;  /* 0x000000345c5e7221 */ /* 0x040fe20000010100 */
[C---:B------:R-:W-:Y:S01]  /*a790*/  FADD.FTZ R52, -R92.reuse, R53 ;  /* 0x000000355c347221 */ /* 0x040fe20000010100 */
[----:B------:R-:W-:Y:S01]  /*a7a0*/  FADD.FTZ R112, -R92, R59 ;  /* 0x0000003b5c707221 */ /* 0x000fe20000010100 */
[C---:B------:R-:W-:Y:S01]  /*a7b0*/  FMUL.FTZ R59, R109.reuse, R54 ;  /* 0x000000366d3b7220 */ /* 0x040fe20000410000 */
[----:B------:R-:W-:Y:S01]  /*a7c0*/  FMUL.FTZ R111, R109, R58 ;  /* 0x0000003a6d6f7220 */ /* 0x000fe20000410000 */
[----:B------:R-:W-:Y:S01]  /*a7d0*/  FFMA.FTZ R54, R93, R55, R6 ;  /* 0x000000375d367223 */ /* 0x000fe20000010006 */
[----:B------:R-:W-:-:S02]  /*a7e0*/  HADD2.F32 R58, -RZ, R37.H1_H1 ;  /* 0x30000025ff3a7230 */ /* 0x000fc40000004100 */
[C---:B------:R-:W-:Y:S01]  /*a7f0*/  FMUL.FTZ R108, R109.reuse, R108 ;  /* 0x0000006c6d6c7220 */ /* 0x040fe20000410000 */
[----:B------:R-:W-:Y:S02]  /*a800*/  HADD2.F32 R93, -RZ, R36.H1_H1 ;  /* 0x30000024ff5d7230 */ /* 0x000fe40000004100 */
[C---:B------:R-:W-:Y:S01]  /*a810*/  FADD.FTZ R60, -R92.reuse, R60 ;  /* 0x0000003c5c3c7221 */ /* 0x040fe20000010100 */
[C---:B------:R-:W-:Y:S01]  /*a820*/  FMUL.FTZ R52, R109.reuse, R52 ;  /* 0x000000346d347220 */ /* 0x040fe20000410000 */
[C---:B------:R-:W-:Y:S01]  /*a830*/  FADD.FTZ R64, -R92.reuse, R64 ;  /* 0x000000405c407221 */ /* 0x040fe20000010100 */
[C---:B------:R-:W-:Y:S01]  /*a840*/  FADD.FTZ R66, -R92.reuse, R66 ;  /* 0x000000425c427221 */ /* 0x040fe20000010100 */
[C---:B------:R-:W-:Y:S01]  /*a850*/  FADD.FTZ R122, -R92.reuse, R67 ;  /* 0x000000435c7a7221 */ /* 0x040fe20000010100 */
[----:B------:R-:W-:Y:S01]  /*a860*/  FADD.FTZ R118, -R92, R63 ;  /* 0x0000003f5c767221 */ /* 0x000fe20000010100 */
[----:B------:R-:W-:Y:S01]  /*a870*/  FFMA.FTZ R108, R108, R58, R5 ;  /* 0x0000003a6c6c7223 */ /* 0x000fe20000010005 */
[----:B------:R-:W-:Y:S01]  /*a880*/  FADD.FTZ R120, -R92, R65 ;  /* 0x000000415c787221 */ /* 0x000fe20000010100 */
[----:B------:R-:W-:Y:S01]  /*a890*/  FMUL.FTZ R63, R109, R60 ;  /* 0x0000003c6d3f7220 */ /* 0x000fe20000410000 */
[----:B------:R-:W-:Y:S01]  /*a8a0*/  FFMA.FTZ R93, R52, R93, R3 ;  /* 0x0000005d345d7223 */ /* 0x000fe20000010003 */
[----:B------:R-:W-:-:S02]  /*a8b0*/  HADD2.F32 R58, -RZ, R35.H0_H0 ;  /* 0x20000023ff3a7230 */ /* 0x000fc40000004100 */
[C---:B------:R-:W-:Y:S01]  /*a8c0*/  FMUL.FTZ R65, R109.reuse, R64 ;  /* 0x000000406d417220 */ /* 0x040fe20000410000 */
[C---:B------:R-:W-:Y:S01]  /*a8d0*/  FMUL.FTZ R95, R109.reuse, R66 ;  /* 0x000000426d5f7220 */ /* 0x040fe20000410000 */
[----:B------:R-:W-:Y:S02]  /*a8e0*/  HADD2.F32 R52, -RZ, R35.H1_H1 ;  /* 0x30000023ff347230 */ /* 0x000fe40000004100 */
[----:B------:R-:W-:Y:S01]  /*a8f0*/  FMUL.FTZ R122, R109, R122 ;  /* 0x0000007a6d7a7220 */ /* 0x000fe20000410000 */
[----:B------:R-:W-:Y:S02]  /*a900*/  HADD2.F32 R60, -RZ, R34.H0_H0 ;  /* 0x20000022ff3c7230 */ /* 0x000fe40000004100 */
[----:B------:R-:W-:Y:S01]  /*a910*/  FFMA.FTZ R58, R95, R58, R76 ;  /* 0x0000003a5f3a7223 */ /* 0x000fe2000001004c */
[----:B------:R-:W-:Y:S02]  /*a920*/  HADD2.F32 R55, -RZ, R37.H0_H0 ;  /* 0x20000025ff377230 */ /* 0x000fe40000004100 */
[----:B------:R-:W-:Y:S01]  /*a930*/  FADD.FTZ R116, -R92, R61 ;  /* 0x0000003d5c747221 */ /* 0x000fe20000010100 */
[----:B------:R-:W-:Y:S01]  /*a940*/  FFMA.FTZ R95, R122, R52, R77 ;  /* 0x000000347a5f7223 */ /* 0x000fe2000001004d */
[----:B------:R-:W-:Y:S01]  /*a950*/  FFMA.FTZ R60, R65, R60, R14 ;  /* 0x0000003c413c7223 */ /* 0x000fe2000001000e */
[----:B------:R-:W-:Y:S01]  /*a960*/  HADD2.F32 R52, -RZ, R32.H0_H0 ;  /* 0x20000020ff347230 */ /* 0x000fe20000004100 */
[----:B------:R-:W1:Y:S01]  /*a970*/  LDC.64 R64, c[0x0][0x2b8] ;  /* 0x0000ae00ff407b82 */ /* 0x000e620000000a00 */
[----:B------:R-:W-:-:S02]  /*a980*/  HADD2.F32 R56, -RZ, R36.H0_H0 ;  /* 0x20000024ff387230 */ /* 0x000fc40000004100 */
[----:B------:R-:W-:Y:S01]  /*a990*/  FFMA.FTZ R59, R59, R55, R4 ;  /* 0x000000373b3b7223 */ /* 0x000fe20000010004 */
[----:B------:R-:W-:Y:S02]  /*a9a0*/  IMAD R114, R113, R114, RZ ;  /* 0x0000007271727224 */ /* 0x000fe400078e02ff */
[C---:B------:R-:W-:Y:S01]  /*a9b0*/  FMUL.FTZ R53, R109.reuse, R94 ;  /* 0x0000005e6d357220 */ /* 0x040fe20000410000 */
[----:B------:R-:W-:Y:S02]  /*a9c0*/  HADD2.F32 R55, -RZ, R32.H1_H1 ;  /* 0x30000020ff377230 */ /* 0x000fe40000004100 */
[C---:B------:R-:W-:Y:S01]  /*a9d0*/  FADD.FTZ R62, -R92.reuse, R62 ;  /* 0x0000003e5c3e7221 */ /* 0x040fe20000010100 */
[C---:B------:R-:W-:Y:S01]  /*a9e0*/  FADD.FTZ R74, -R92.reuse, R74 ;  /* 0x0000004a5c4a7221 */ /* 0x040fe20000010100 */
[----:B------:R-:W-:Y:S01]  /*a9f0*/  FMUL.FTZ R116, R109, R116 ;  /* 0x000000746d747220 */ /* 0x000fe20000410000 */
[----:B------:R-:W-:Y:S01]  /*aa00*/  FADD.FTZ R72, -R92, R72 ;  /* 0x000000485c487221 */ /* 0x000fe20000010100 */
[----:B------:R-:W-:Y:S01]  /*aa10*/  FFMA.FTZ R63, R63, R52, R10 ;  /* 0x000000343f3f7223 */ /* 0x000fe2000001000a */
[----:B------:R-:W-:Y:S01]  /*aa20*/  FFMA.FTZ R56, R53, R56, R2 ;  /* 0x0000003835387223 */ /* 0x000fe20000010002 */
[----:B------:R-:W-:-:S02]  /*aa30*/  HADD2.F32 R52, -RZ, R31.H0_H0 ;  /* 0x2000001fff347230 */ /* 0x000fc40000004100 */
[C---:B------:R-:W-:Y:S01]  /*aa40*/  FMUL.FTZ R67, R109.reuse, R62 ;  /* 0x0000003e6d437220 */ /* 0x040fe20000410000 */
[C---:B------:R-:W-:Y:S01]  /*aa50*/  FMUL.FTZ R74, R109.reuse, R74 ;  /* 0x0000004a6d4a7220 */ /* 0x040fe20000410000 */
[----:B------:R-:W-:Y:S01]  /*aa60*/  SHF.R.S32.HI R53, RZ, 0x1f, R114 ;  /* 0x0000001fff357819 */ /* 0x000fe20000011472 */
[----:B------:R-:W-:Y:S01]  /*aa70*/  FFMA.FTZ R116, R116, R55, R11 ;  /* 0x0000003774747223 */ /* 0x000fe2000001000b */
[----:B------:R-:W-:Y:S02]  /*aa80*/  HADD2.F32 R62, -RZ, R33.H0_H0 ;  /* 0x20000021ff3e7230 */ /* 0x000fe40000004100 */
[C---:B------:R-:W-:Y:S01]  /*aa90*/  FADD.FTZ R70, -R92.reuse, R70 ;  /* 0x000000465c467221 */ /* 0x040fe20000010100 */
[----:B------:R-:W-:Y:S02]  /*aaa0*/  HADD2.F32 R55, -RZ, R30.H0_H0 ;  /* 0x2000001eff377230 */ /* 0x000fe40000004100 */
[----:B------:R-:W-:Y:S01]  /*aab0*/  FMUL.FTZ R72, R109, R72 ;  /* 0x000000486d487220 */ /* 0x000fe20000410000 */
[C---:B0-----:R-:W-:Y:S01]  /*aac0*/  FADD.FTZ R110, -R92.reuse, R57 ;  /* 0x000000395c6e7221 */ /* 0x041fe20000010100 */
[C---:B------:R-:W-:Y:S01]  /*aad0*/  FADD.FTZ R57, -R92.reuse, R68 ;  /* 0x000000445c397221 */ /* 0x040fe20000010100 */
[C---:B------:R-:W-:Y:S01]  /*aae0*/  FADD.FTZ R124, -R92.reuse, R71 ;  /* 0x000000475c7c7221 */ /* 0x040fe20000010100 */
[----:B------:R-:W-:Y:S01]  /*aaf0*/  FADD.FTZ R75, -R92, R75 ;  /* 0x0000004b5c4b7221 */ /* 0x000fe20000010100 */
[----:B------:R-:W-:Y:S01]  /*ab00*/  HADD2.F32 R61, -RZ, R39.H0_H0 ;  /* 0x20000027ff3d7230 */ /* 0x000fe20000004100 */
[----:B------:R-:W-:Y:S01]  /*ab10*/  LEA.HI R53, R53, R114, RZ, 0x3 ;  /* 0x0000007235357211 */ /* 0x000fe200078f18ff */
[----:B------:R-:W-:Y:S01]  /*ab20*/  FFMA.FTZ R74, R74, R52, R85 ;  /* 0x000000344a4a7223 */ /* 0x000fe20000010055 */
[C---:B------:R-:W-:Y:S01]  /*ab30*/  FADD.FTZ R68, -R92.reuse, R69 ;  /* 0x000000455c447221 */ /* 0x040fe20000010100 */
[----:B------:R-:W-:Y:S01]  /*ab40*/  FADD.FTZ R73, -R92, R73 ;  /* 0x000000495c497221 */ /* 0x000fe20000010100 */
[----:B------:R-:W-:-:S02]  /*ab50*/  HADD2.F32 R52, -RZ, R29.H0_H0 ;  /* 0x2000001dff347230 */ /* 0x000fc40000004100 */
[----:B------:R-:W-:Y:S01]  /*ab60*/  FMUL.FTZ R70, R109, R70 ;  /* 0x000000466d467220 */ /* 0x000fe20000410000 */
[----:B------:R-:W-:Y:S01]  /*ab70*/  FFMA.FTZ R62, R67, R62, R12 ;  /* 0x0000003e433e7223 */ /* 0x000fe2000001000c */
[----:B------:R-:W-:Y:S01]  /*ab80*/  FFMA.FTZ R72, R72, R55, R83 ;  /* 0x0000003748487223 */ /* 0x000fe20000010053 */
[----:B------:R-:W-:Y:S02]  /*ab90*/  HADD2.F32 R67, -RZ, R31.H1_H1 ;  /* 0x3000001fff437230 */ /* 0x000fe40000004100 */
[C---:B------:R-:W-:Y:S01]  /*aba0*/  FMUL.FTZ R71, R109.reuse, R124 ;  /* 0x0000007c6d477220 */ /* 0x040fe20000410000 */
[----:B------:R-:W-:Y:S02]  /*abb0*/  HADD2.F32 R55, -RZ, R29.H1_H1 ;  /* 0x3000001dff377230 */ /* 0x000fe40000004100 */
[----:B------:R-:W-:Y:S01]  /*abc0*/  FMUL.FTZ R113, R109, R75 ;  /* 0x0000004b6d717220 */ /* 0x000fe20000410000 */
[----:B------:R-:W-:Y:S01]  /*abd0*/  LEA.HI.SX32 R53, R53, R0, 0x1d ;  /* 0x0000000035357211 */ /* 0x000fe200078feaff */
[----:B------:R-:W-:-:S02]  /*abe0*/  HADD2.F32 R92, -RZ, R39.H1_H1 ;  /* 0x30000027ff5c7230 */ /* 0x000fc40000004100 */
        /* <DEDUP_REMOVED lines=8> */
[----:B------:R-:W-:Y:S02]  /*ac70*/  HADD2.F32 R75, -RZ, R38.H1_H1 ;  /* 0x30000026ff4b7230 */ /* 0x000fe40000004100 */
[----:B------:R-:W-:Y:S01]  /*ac80*/  FFMA.FTZ R70, R70, R52, R81 ;  /* 0x0000003446467223 */ /* 0x000fe20000010051 */
[----:B------:R-:W-:-:S02]  /*ac90*/  HADD2.F32 R109, -RZ, R34.H1_H1 ;  /* 0x30000022ff6d7230 */ /* 0x000fc40000004100 */
[----:B------:R-:W-:Y:S01]  /*aca0*/  FFMA.FTZ R113, R113, R67, R86 ;  /* 0x0000004371717223 */ /* 0x000fe20000010056 */
[----:B------:R-:W-:Y:S02]  /*acb0*/  HADD2.F32 R111, -RZ, R33.H1_H1 ;  /* 0x30000021ff6f7230 */ /* 0x000fe40000004100 */
[----:B------:R-:W-:Y:S01]  /*acc0*/  FFMA.FTZ R71, R71, R55, R82 ;  /* 0x0000003747477223 */ /* 0x000fe20000010052 */
[----:B------:R-:W-:Y:S01]  /*acd0*/  HADD2.F32 R66, -RZ, R30.H1_H1 ;  /* 0x3000001eff427230 */ /* 0x000fe20000004100 */
[C---:B------:R-:W-:Y:S01]  /*ace0*/  IADD3 R55, R53.reuse, 0x40, RZ ;  /* 0x0000004035377810 */ /* 0x040fe20007ffe0ff */
[--C-:B------:R-:W-:Y:S02]  /*acf0*/  HADD2.F32 R94, -RZ, R28.reuse.H0_H0 ;  /* 0x2000001cff5e7230 */ /* 0x100fe40000004100 */
[----:B------:R-:W-:Y:S01]  /*ad00*/  FFMA.FTZ R92, R112, R92, R9 ;  /* 0x0000005c705c7223 */ /* 0x000fe20000010009 */
[----:B------:R-:W-:Y:S02]  /*ad10*/  HADD2.F32 R52, -RZ, R28.H1_H1 ;  /* 0x3000001cff347230 */ /* 0x000fe40000004100 */
[----:B------:R-:W-:Y:S01]  /*ad20*/  FFMA.FTZ R75, R110, R75, R7 ;  /* 0x0000004b6e4b7223 */ /* 0x000fe20000010007 */
[----:B------:R-:W-:-:S02]  /*ad30*/  VIADD R67, R53, 0x20 ;  /* 0x0000002035437836 */ /* 0x000fc40000000000 */
[----:B------:R-:W-:Y:S01]  /*ad40*/  FFMA.FTZ R109, R120, R109, R15 ;  /* 0x0000006d786d7223 */ /* 0x000fe2000001000f */
[----:B------:R-:W-:Y:S01]  /*ad50*/  FFMA.FTZ R111, R118, R111, R13 ;  /* 0x0000006f766f7223 */ /* 0x000fe2000001000d */
[----:B------:R-:W-:Y:S01]  /*ad60*/  FFMA.FTZ R73, R73, R66, R84 ;  /* 0x0000004249497223 */ /* 0x000fe20000010054 */
[----:B------:R-:W-:Y:S01]  /*ad70*/  FFMA.FTZ R94, R57, R94, R78 ;  /* 0x0000005e395e7223 */ /* 0x000fe2000001004e */
[----:B------:R-:W-:Y:S01]  /*ad80*/  FFMA.FTZ R115, R69, R52, R80 ;  /* 0x0000003445737223 */ /* 0x000fe20000010050 */
[--C-:B-1----:R-:W-:Y:S01]  /*ad90*/  IMAD.WIDE.U32 R68, R53, 0x10, R64.reuse ;  /* 0x0000001035447825 */ /* 0x102fe200078e0040 */
[----:B------:R-:W-:Y:S02]  /*ada0*/  F2FP.F16.F32.PACK_AB R53, R108, R59 ;  /* 0x0000003b6c35723e */ /* 0x000fe400000000ff */
[----:B------:R-:W-:Y:S01]  /*adb0*/  F2FP.F16.F32.PACK_AB R54, R75, R54 ;  /* 0x000000364b36723e */ /* 0x000fe200000000ff */
[----:B------:R-:W-:Y:S01]  /*adc0*/  IMAD.WIDE.U32 R66, R67, 0x10, R64 ;  /* 0x0000001043427825 */ /* 0x000fe200078e0040 */
[----:B------:R-:W-:-:S02]  /*add0*/  F2FP.F16.F32.PACK_AB R52, R93, R56 ;  /* 0x000000385d34723e */ /* 0x000fc400000000ff */
[----:B------:R-:W-:Y:S01]  /*ade0*/  F2FP.F16.F32.PACK_AB R59, R95, R58 ;  /* 0x0000003a5f3b723e */ /* 0x000fe200000000ff */
[----:B------:R-:W-:Y:S01]  /*adf0*/  IMAD.WIDE.U32 R64, R55, 0x10, R64 ;  /* 0x0000001037407825 */ /* 0x000fe200078e0040 */
[----:B------:R-:W-:Y:S02]  /*ae00*/  F2FP.F16.F32.PACK_AB R55, R92, R61 ;  /* 0x0000003d5c37723e */ /* 0x000fe400000000ff */
[----:B------:R-:W-:Y:S02]  /*ae10*/  F2FP.F16.F32.PACK_AB R58, R109, R60 ;  /* 0x0000003c6d3a723e */ /* 0x000fe400000000ff */
[----:B------:R-:W-:Y:S01]  /*ae20*/  F2FP.F16.F32.PACK_AB R57, R111, R62 ;  /* 0x0000003e6f39723e */ /* 0x000fe200000000ff */
[----:B------:R1:W-:Y:S01]  /*ae30*/  STG.E.128 desc[UR6][R68.64], R52 ;  /* 0x0000003444007986 */ /* 0x0003e2000c101d06 */
[----:B------:R-:W-:Y:S02]  /*ae40*/  F2FP.F16.F32.PACK_AB R56, R116, R63 ;  /* 0x0000003f7438723e */ /* 0x000fe400000000ff */
[----:B------:R-:W-:-:S02]  /*ae50*/  F2FP.F16.F32.PACK_AB R63, R113, R74 ;  /* 0x0000004a713f723e */ /* 0x000fc400000000ff */
[----:B------:R-:W-:Y:S01]  /*ae60*/  F2FP.F16.F32.PACK_AB R62, R73, R72 ;  /* 0x00000048493e723e */ /* 0x000fe200000000ff */
[----:B------:R1:W-:Y:S01]  /*ae70*/  STG.E.128 desc[UR6][R66.64], R56 ;  /* 0x0000003842007986 */ /* 0x0003e2000c101d06 */
[----:B------:R-:W-:Y:S02]  /*ae80*/  F2FP.F16.F32.PACK_AB R61, R71, R70 ;  /* 0x00000046473d723e */ /* 0x000fe400000000ff */
[----:B------:R-:W-:-:S05]  /*ae90*/  F2FP.F16.F32.PACK_AB R60, R115, R94 ;  /* 0x0000005e733c723e */ /* 0x000fca00000000ff */
[----:B------:R1:W-:Y:S02]  /*aea0*/  STG.E.128 desc[UR6][R64.64], R60 ;  /* 0x0000003c40007986 */ /* 0x0003e4000c101d06 */
.L_x_16365:
[----:B------:R-:W-:Y:S05]  /*aeb0*/  BSYNC B1 ;  /* 0x0000000000017941 */ /* 0x000fea0003800000 */
.L_x_16364:
[----:B-1----:R-:W1:Y:S02]  /*aec0*/  LDC.64 R52, c[0x0][0x210] ;  /* 0x00008400ff347b82 */ /* 0x002e640000000a00 */
[----:B-1----:R-:W-:-:S04]  /*aed0*/  LEA R79, R52, R79, 0x2 ;  /* 0x0000004f344f7211 */ /* 0x002fc800078e10ff */
[----:B------:R-:W-:-:S13]  /*aee0*/  ISETP.GE.AND P0, PT, R79, R53, PT ;  /* 0x000000354f00720c */ /* 0x000fda0003f06270 */
[----:B------:R-:W-:Y:S05]  /*aef0*/  @!P0 BRA `(.L_x_16366) ;  /* 0xffffff5800a08947 */ /* 0x000fea000383ffff */
[----:B------:R-:W-:Y:S05]  /*af00*/  BSYNC B0 ;  /* 0x0000000000007941 */ /* 0x000fea0003800000 */
.L_x_16140:
[----:B------:R-:W-:Y:S05]  /*af10*/  EXIT ;  /* 0x000000000000794d */ /* 0x000fea0003800000 */
.L_x_16363:
[----:B------:R-:W-:Y:S01]  /*af20*/  HFMA2.MMA R119, -RZ, RZ, 0, 1.847743988037109375e-06 ;  /* 0x0000001fff777435 */ /* 0x000fe200000001ff */
[----:B------:R-:W-:Y:S01]  /*af30*/  BSSY B1, `(.L_x_16367) ;  /* 0x0000006000017945 */ /* 0x000fe20003800000 */
[----:B------:R-:W-:Y:S01]  /*af40*/  IMAD.MOV.U32 R118, RZ, RZ, 0x1 ;  /* 0x00000001ff767424 */ /* 0x000fe200078e00ff */
[----:B------:R-:W-:-:S08]  /*af50*/  MOV R115, 0xffffffff ;  /* 0xffffffff00737802 */ /* 0x000fd00000000f00 */
[----:B0-----:R-:W-:Y:S05]  /*af60*/  WARPSYNC.COLLECTIVE R115, `(.L_x_16368) ;  /* 0x0000000073087348 */ /* 0x001fea0003c00000 */
[----:B------:R1:W2:Y:S02]  /*af70*/  SHFL.BFLY P1, R117, R116, R118, R119 ;  /* 0x0c00007674757389 */ /* 0x0002a40000020077 */
[----:B012---:R-:W-:Y:S01]  /*af80*/  ENDCOLLECTIVE ;  /* 0x000000000000791b */ /* 0x007fe20003800000 */
.L_x_16368:
[----:B------:R-:W-:Y:S05]  /*af90*/  BSYNC B1 ;  /* 0x0000000000017941 */ /* 0x000fea0003800000 */
.L_x_16367:
        /* <DEDUP_REMOVED lines=10> */
.L_x_16369:
[----:B------:R-:W-:Y:S01]  /*b040*/  HFMA2.MMA R118, -RZ, RZ, 0, 2.384185791015625e-07 ;  /* 0x00000004ff767435 */ /* 0x000fe200000001ff */
[----:B------:R-:W-:-:S05]  /*b050*/  MOV R92, R117 ;  /* 0x00000075005c7202 */ /* 0x000fca0000000f00 */
[----:B------:R-:W-:-:S04]  /*b060*/  FADD.FTZ R94, R93, R92 ;  /* 0x0000005c5d5e7221 */ /* 0x000fc80000010000 */
[----:B------:R-:W-:-:S07]  /*b070*/  IMAD.MOV.U32 R116, RZ, RZ, R94 ;  /* 0x000000ffff747224 */ /* 0x000fce00078e005e */
[----:B------:R-:W-:Y:S05]  /*b080*/  WARPSYNC.COLLECTIVE R115, `(.L_x_16370) ;  /* 0x0000000073087348 */ /* 0x000fea0003c00000 */
[----:B------:R0:W1:Y:S02]  /*b090*/  SHFL.BFLY P1, R117, R116, R118, R119 ;  /* 0x0c00007674757389 */ /* 0x0000640000020077 */
[----:B01----:R-:W-:Y:S01]  /*b0a0*/  ENDCOLLECTIVE ;  /* 0x000000000000791b */ /* 0x003fe20003800000 */
.L_x_16370:
[----:B------:R-:W-:Y:S01]  /*b0b0*/  HFMA2.MMA R118, -RZ, RZ, 0, 4.76837158203125e-07 ;  /* 0x00000008ff767435 */ /* 0x000fe200000001ff */
[----:B------:R-:W-:-:S05]  /*b0c0*/  MOV R95, R117 ;  /* 0x00000075005f7202 */ /* 0x000fca0000000f00 */
[----:B------:R-:W-:-:S04]  /*b0d0*/  FADD.FTZ R95, R94, R95 ;  /* 0x0000005f5e5f7221 */ /* 0x000fc80000010000 */
[----:B------:R-:W-:-:S07]  /*b0e0*/  IMAD.MOV.U32 R116, RZ, RZ, R95 ;  /* 0x000000ffff747224 */ /* 0x000fce00078e005f */
[----:B------:R-:W-:Y:S05]  /*b0f0*/  WARPSYNC.COLLECTIVE R115, `(.L_x_16371) ;  /* 0x0000000073087348 */ /* 0x000fea0003c00000 */
[----:B------:R0:W1:Y:S02]  /*b100*/  SHFL.BFLY P1, R117, R116, R118, R119 ;  /* 0x0c00007674757389 */ /* 0x0000640000020077 */
[----:B01----:R-:W-:Y:S01]  /*b110*/  ENDCOLLECTIVE ;  /* 0x000000000000791b */ /* 0x003fe20003800000 */
.L_x_16371:
[----:B------:R-:W-:Y:S01]  /*b120*/  HFMA2.MMA R118, -RZ, RZ, 0, 9.5367431640625e-07 ;  /* 0x00000010ff767435 */ /* 0x000fe200000001ff */
[----:B------:R-:W-:-:S05]  /*b130*/  MOV R92, R117 ;  /* 0x00000075005c7202 */ /* 0x000fca0000000f00 */
[----:B------:R-:W-:-:S04]  /*b140*/  FADD.FTZ R109, R95, R92 ;  /* 0x0000005c5f6d7221 */ /* 0x000fc80000010000 */
[----:B------:R-:W-:-:S07]  /*b150*/  IMAD.MOV.U32 R116, RZ, RZ, R109 ;  /* 0x000000ffff747224 */ /* 0x000fce00078e006d */
[----:B------:R-:W-:Y:S05]  /*b160*/  WARPSYNC.COLLECTIVE R115, `(.L_x_16372) ;  /* 0x0000000073087348 */ /* 0x000fea0003c00000 */
[----:B------:R0:W1:Y:S02]  /*b170*/  SHFL.BFLY P1, R117, R116, R118, R119 ;  /* 0x0c00007674757389 */ /* 0x0000640000020077 */
[----:B01----:R-:W-:Y:S01]  /*b180*/  ENDCOLLECTIVE ;  /* 0x000000000000791b */ /* 0x003fe20003800000 */
.L_x_16372:
        /* <DEDUP_REMOVED lines=56> */
.L_x_16373:
[----:B------:R-:W-:Y:S01]  /*b510*/  HFMA2.MMA R118, -RZ, RZ, 0, 1.1920928955078125e-07 ;  /* 0x00000002ff767435 */ /* 0x000fe200000001ff */
[----:B------:R-:W-:-:S05]  /*b520*/  MOV R93, R117 ;  /* 0x00000075005d7202 */ /* 0x000fca0000000f00 */
[----:B------:R-:W-:-:S04]  /*b530*/  FADD.FTZ R93, R92, R93 ;  /* 0x0000005d5c5d7221 */ /* 0x000fc80000010000 */
[----:B------:R-:W-:-:S07]  /*b540*/  IMAD.MOV.U32 R116, RZ, RZ, R93 ;  /* 0x000000ffff747224 */ /* 0x000fce00078e005d */
[----:B------:R-:W-:Y:S05]  /*b550*/  WARPSYNC.COLLECTIVE R115, `(.L_x_16374) ;  /* 0x0000000073087348 */ /* 0x000fea0003c00000 */
[----:B------:R0:W1:Y:S02]  /*b560*/  SHFL.BFLY P1, R117, R116, R118, R119 ;  /* 0x0c00007674757389 */ /* 0x0000640000020077 */
[----:B01----:R-:W-:Y:S01]  /*b570*/  ENDCOLLECTIVE ;  /* 0x000000000000791b */ /* 0x003fe20003800000 */
.L_x_16374:
[----:B------:R-:W-:Y:S01]  /*b580*/  HFMA2.MMA R118, -RZ, RZ, 0, 2.384185791015625e-07 ;  /* 0x00000004ff767435 */ /* 0x000fe200000001ff */
[----:B------:R-:W-:-:S05]  /*b590*/  MOV R94, R117 ;  /* 0x00000075005e7202 */ /* 0x000fca0000000f00 */
[----:B------:R-:W-:-:S04]  /*b5a0*/  FADD.FTZ R94, R93, R94 ;  /* 0x0000005e5d5e7221 */ /* 0x000fc80000010000 */
[----:B------:R-:W-:-:S07]  /*b5b0*/  IMAD.MOV.U32 R116, RZ, RZ, R94 ;  /* 0x000000ffff747224 */ /* 0x000fce00078e005e */
[----:B------:R-:W-:Y:S05]  /*b5c0*/  WARPSYNC.COLLECTIVE R115, `(.L_x_16375) ;  /* 0x0000000073087348 */ /* 0x000fea0003c00000 */
[----:B------:R0:W1:Y:S02]  /*b5d0*/  SHFL.BFLY P1, R117, R116, R118, R119 ;  /* 0x0c00007674757389 */ /* 0x0000640000020077 */
[----:B01----:R-:W-:Y:S01]  /*b5e0*/  ENDCOLLECTIVE ;  /* 0x000000000000791b */ /* 0x003fe20003800000 */
.L_x_16375:
[----:B------:R-:W-:Y:S01]  /*b5f0*/  HFMA2.MMA R118, -RZ, RZ, 0, 4.76837158203125e-07 ;  /* 0x00000008ff767435 */ /* 0x000fe200000001ff */
[----:B------:R-:W-:-:S05]  /*b600*/  MOV R95, R117 ;  /* 0x00000075005f7202 */ /* 0x000fca0000000f00 */
[----:B------:R-:W-:-:S04]  /*b610*/  FADD.FTZ R95, R94, R95 ;  /* 0x0000005f5e5f7221 */ /* 0x000fc80000010000 */
[----:B------:R-:W-:-:S07]  /*b620*/  IMAD.MOV.U32 R116, RZ, RZ, R95 ;  /* 0x000000ffff747224 */ /* 0x000fce00078e005f */
[----:B------:R-:W-:Y:S05]  /*b630*/  WARPSYNC.COLLECTIVE R115, `(.L_x_16376) ;  /* 0x0000000073087348 */ /* 0x000fea0003c00000 */
[----:B------:R0:W1:Y:S02]  /*b640*/  SHFL.BFLY P1, R117, R116, R118, R119 ;  /* 0x0c00007674757389 */ /* 0x0000640000020077 */
[----:B01----:R-:W-:Y:S01]  /*b650*/  ENDCOLLECTIVE ;  /* 0x000000000000791b */ /* 0x003fe20003800000 */
.L_x_16376:
[----:B------:R-:W-:Y:S01]  /*b660*/  HFMA2.MMA R118, -RZ, RZ, 0, 9.5367431640625e-07 ;  /* 0x00000010ff767435 */ /* 0x000fe200000001ff */
[----:B------:R-:W-:-:S05]  /*b670*/  MOV R110, R117 ;  /* 0x00000075006e7202 */ /* 0x000fca0000000f00 */
[----:B------:R-:W-:-:S04]  /*b680*/  FADD.FTZ R110, R95, R110 ;  /* 0x0000006e5f6e7221 */ /* 0x000fc80000010000 */
[----:B------:R-:W-:-:S07]  /*b690*/  IMAD.MOV.U32 R116, RZ, RZ, R110 ;  /* 0x000000ffff747224 */ /* 0x000fce00078e006e */
[----:B------:R-:W-:Y:S05]  /*b6a0*/  WARPSYNC.COLLECTIVE R115, `(.L_x_16377) ;  /* 0x0000000073087348 */ /* 0x000fea0003c00000 */
[----:B------:R0:W1:Y:S02]  /*b6b0*/  SHFL.BFLY P1, R117, R116, R118, R119 ;  /* 0x0c00007674757389 */ /* 0x0000640000020077 */
[----:B01----:R-:W-:Y:S01]  /*b6c0*/  ENDCOLLECTIVE ;  /* 0x000000000000791b */ /* 0x003fe20003800000 */
.L_x_16377:
[----:B------:R-:W-:Y:S01]  /*b6d0*/  MOV R109, R117 ;  /* 0x00000075006d7202 */ /* 0x000fe20000000f00 */
[----:B------:R-:W-:Y:S06]  /*b6e0*/  BRA `(.L_x_16378) ;  /* 0xffffffec00c07947 */ /* 0x000fec000383ffff */
.L_x_16379:
        /* <DEDUP_REMOVED lines=9> */
.L_x_23559:


//--------------------- .text._ZN10layer_norm13ln_fwd_kernelINS_13Kernel_traitsIf6__halffS2_fjLj768ELj1ELj4ELj1ELj16ENS_18Kernel_traits_baseILj768EfS2_fS2_fjLj128EEEEELb0ELb0ELb0ELb0EEEvNS_9FwdParamsE --------------------------
	.section	.text._ZN10layer_norm13ln_fwd_kernelINS_13Kernel_traitsIf6__halffS2_fjLj768ELj1ELj4ELj1ELj16ENS_18Kernel_traits_baseILj768EfS2_fS2_fjLj128EEEEELb0ELb0ELb0ELb0EEEvNS_9FwdParamsE,"ax",@progbits
	.align	128
        .global         _ZN10layer_norm13ln_fwd_kernelINS_13Kernel_traitsIf6__halffS2_fjLj768ELj1ELj4ELj1ELj16ENS_18Kernel_traits_baseILj768EfS2_fS2_fjLj128EEEEELb0ELb0ELb0ELb0EEEvNS_9FwdParamsE
        .type           _ZN10layer_norm13ln_fwd_kernelINS_13Kernel_traitsIf6__halffS2_fjLj768ELj1ELj4ELj1ELj16ENS_18Kernel_traits_baseILj768EfS2_fS2_fjLj128EEEEELb0ELb0ELb0ELb0EEEvNS_9FwdParamsE,@function
        .size           _ZN10layer_norm13ln_fwd_kernelINS_13Kernel_traitsIf6__halffS2_fjLj768ELj1ELj4ELj1ELj16ENS_18Kernel_traits_baseILj768EfS2_fS2_fjLj128EEEEELb0ELb0ELb0ELb0EEEvNS_9FwdParamsE,(.L_x_23560 - _ZN10layer_norm13ln_fwd_kernelINS_13Kernel_traitsIf6__halffS2_fjLj768ELj1ELj4ELj1ELj16ENS_18Kernel_traits_baseILj768EfS2_fS2_fjLj128EEEEELb0ELb0ELb0ELb0EEEvNS_9FwdParamsE)
        .other          _ZN10layer_norm13ln_fwd_kernelINS_13Kernel_traitsIf6__halffS2_fjLj768ELj1ELj4ELj1ELj16ENS_18Kernel_traits_baseILj768EfS2_fS2_fjLj128EEEEELb0ELb0ELb0ELb0EEEvNS_9FwdParamsE,@"STO_CUDA_ENTRY STV_DEFAULT"
_ZN10layer_norm13ln_fwd_kernelINS_13Kernel_traitsIf6__halffS2_fjLj768ELj1ELj4ELj1ELj16ENS_18Kernel_traits_baseILj768EfS2_fS2_fjLj128EEEEELb0ELb0ELb0ELb0EEEvNS_9FwdParamsE:
.text._ZN10layer_norm13ln_fwd_kernelINS_13Kernel_traitsIf6__halffS2_fjLj768ELj1ELj4ELj1ELj16ENS_18Kernel_traits_baseILj768EfS2_fS2_fjLj128EEEEELb0ELb0ELb0ELb0EEEvNS_9FwdParamsE:
        /* <DEDUP_REMOVED lines=33> */
.L_x_16381:
[----:B------:R-:W-:Y:S05]  /*0210*/  BSYNC B0 ;  /* 0x0000000000007941 */ /* 0x000fea0003800000 */
.L_x_16380:
        /* <DEDUP_REMOVED lines=18> */
.L_x_16383:
[----:B------:R-:W-:Y:S05]  /*0340*/  BSYNC B0 ;  /* 0x0000000000007941 */ /* 0x000fea0003800000 */
.L_x_16382:
        /* <DEDUP_REMOVED lines=17> */
.L_x_16385:
[----:B------:R-:W-:Y:S05]  /*0460*/  BSYNC B0 ;  /* 0x0000000000007941 */ /* 0x000fea0003800000 */
.L_x_16384:
        /* <DEDUP_REMOVED lines=12> */
.L_x_16399:
        /* <DEDUP_REMOVED lines=15> */
[----:B------:R-:W-:Y:S01]  /*0620*/  MOV R86, R0 ;  /* 0x0000000000567202 */ /* 0x000fe20000000f00 */
[----:B---3--:R-:W-:Y:S01]  /*0630*/  @P0 HADD2.F32 R85, -RZ, R88.H0_H0 ;  /* 0x20000058ff550230 */ /* 0x008fe20000004100 */
        /* <DEDUP_REMOVED lines=11> */
[----:B------:R-:W-:Y:S01]  /*06f0*/  ISETP.NE.AND.EX P0, PT, RZ, UR9, PT, P0 ;  /* 0x00000009ff007c0c */ /* 0x000fe2000bf05300 */
[----:B---3--:R-:W-:Y:S02]  /*0700*/  HADD2.F32 R66, -RZ, R60.H0_H0 ;  /* 0x2000003cff427230 */ /* 0x008fe40000004100 */
[--C-:B------:R-:W-:Y:S02]  /*0710*/  HADD2.F32 R88, -RZ, R61.reuse.H0_H0 ;  /* 0x2000003dff587230 */ /* 0x100fe40000004100 */
[----:B------:R-:W-:Y:S02]  /*0720*/  HADD2.F32 R67, -RZ, R62.H1_H1 ;  /* 0x3000003eff437230 */ /* 0x000fe40000004100 */
[----:B------:R-:W-:Y:S02]  /*0730*/  HADD2.F32 R86, -RZ, R60.H1_H1 ;  /* 0x3000003cff567230 */ /* 0x000fe40000004100 */
[----:B------:R-:W-:Y:S01]  /*0740*/  FMUL.FTZ R60, R66, R85 ;  /* 0x00000055423c7220 */ /* 0x000fe20000410000 */
[----:B------:R-:W-:-:S02]  /*0750*/  HADD2.F32 R90, -RZ, R61.H1_H1 ;  /* 0x3000003dff5a7230 */ /* 0x000fc40000004100 */
[-C--:B----4-:R-:W-:Y:S01]  /*0760*/  FMUL.FTZ R65, R67, R85.reuse ;  /* 0x0000005543417220 */ /* 0x090fe20000410000 */
[----:B------:R-:W-:Y:S02]  /*0770*/  HADD2.F32 R92, -RZ, R62.H0_H0 ;  /* 0x2000003eff5c7230 */ /* 0x000fe40000004100 */
[-C--:B------:R-:W-:Y:S01]  /*0780*/  FMUL.FTZ R62, R88, R85.reuse ;  /* 0x00000055583e7220 */ /* 0x080fe20000410000 */
[--C-:B------:R-:W-:Y:S02]  /*0790*/  HADD2.F32 R87, -RZ, R63.reuse.H0_H0 ;  /* 0x2000003fff577230 */ /* 0x100fe40000004100 */
[-C--:B------:R-:W-:Y:S01]  /*07a0*/  FMUL.FTZ R61, R86, R85.reuse ;  /* 0x00000055563d7220 */ /* 0x080fe20000410000 */
[----:B------:R-:W-:Y:S02]  /*07b0*/  HADD2.F32 R89, -RZ, R63.H1_H1 ;  /* 0x3000003fff597230 */ /* 0x000fe40000004100 */
        /* <DEDUP_REMOVED lines=17> */
.L_x_16387:
[----:B------:R-:W-:Y:S05]  /*08d0*/  BSYNC B0 ;  /* 0x0000000000007941 */ /* 0x000fea0003800000 */
.L_x_16386:
        /* <DEDUP_REMOVED lines=12> */
[----:B------:R-:W-:Y:S01]  /*09a0*/  ISETP.NE.AND.EX P0, PT, RZ, UR9, PT, P0 ;  /* 0x00000009ff007c0c */ /* 0x000fe2000bf05300 */
[--C-:B----4-:R-:W-:Y:S02]  /*09b0*/  HADD2.F32 R74, -RZ, R68.reuse.H0_H0 ;  /* 0x20000044ff4a7230 */ /* 0x110fe40000004100 */
[----:B---3--:R-:W-:Y:S02]  /*09c0*/  HADD2.F32 R88, -RZ, R68.H1_H1 ;  /* 0x30000044ff587230 */ /* 0x008fe40000004100 */
[----:B------:R-:W-:Y:S02]  /*09d0*/  HADD2.F32 R75, -RZ, R70.H0_H0 ;  /* 0x20000046ff4b7230 */ /* 0x000fe40000004100 */
[----:B------:R-:W-:Y:S01]  /*09e0*/  FMUL.FTZ R68, R74, R85 ;  /* 0x000000554a447220 */ /* 0x000fe20000410000 */
[--C-:B------:R-:W-:Y:S02]  /*09f0*/  HADD2.F32 R90, -RZ, R69.reuse.H0_H0 ;  /* 0x20000045ff5a7230 */ /* 0x100fe40000004100 */
[----:B------:R-:W-:-:S02]  /*0a00*/  HADD2.F32 R92, -RZ, R69.H1_H1 ;  /* 0x30000045ff5c7230 */ /* 0x000fc40000004100 */
[-C--:B------:R-:W-:Y:S01]  /*0a10*/  FMUL.FTZ R69, R88, R85.reuse ;  /* 0x0000005558457220 */ /* 0x080fe20000410000 */
[----:B------:R-:W-:Y:S02]  /*0a20*/  HADD2.F32 R87, -RZ, R70.H1_H1 ;  /* 0x30000046ff577230 */ /* 0x000fe40000004100 */
[-C--:B0-----:R-:W-:Y:S01]  /*0a30*/  FMUL.FTZ R72, R75, R85.reuse ;  /* 0x000000554b487220 */ /* 0x081fe20000410000 */
        /* <DEDUP_REMOVED lines=20> */
.L_x_16389:
[----:B------:R-:W-:Y:S05]  /*0b80*/  BSYNC B0 ;  /* 0x0000000000007941 */ /* 0x000fea0003800000 */
.L_x_16388:
[----:B------:R-:W-:Y:S04]  /*0b90*/  BSSY B0, `(.L_x_16390) ;  /* 0x0000029000007945 */ /* 0x000fe80003800000 */
[----:B------:R-:W-:Y:S05]  /*0ba0*/  @!P3 BRA `(.L_x_16391) ;  /* 0x00000000009cb947 */ /* 0x000fea0003800000 */
[----:B------:R-:W0:Y:S01]  /*0bb0*/  LDC.64 R76, c[0x0][0x220] ;  /* 0x00008800ff4c7b82 */ /* 0x000e220000000a00 */
[----:B------:R-:W-:-:S04]  /*0bc0*/  ISETP.NE.U32.AND P0, PT, RZ, UR8, PT ;  /* 0x00000008ff007c0c */ /* 0x000fc8000bf05070 */
[----:B------:R-:W-:Y:S01]  /*0bd0*/  ISETP.NE.AND.EX P0, PT, RZ, UR9, PT, P0 ;  /* 0x00000009ff007c0c */ /* 0x000fe2000bf05300 */
[----:B0-----:R-:W-:-:S12]  /*0be0*/  IMAD.WIDE.U32 R76, R86, 0x10, R76 ;  /* 0x00000010564c7825 */ /* 0x001fd800078e004c */
[C---:B------:R-:W-:Y:S01]  /*0bf0*/  @P0 LEA R80, P4, R86.reuse, UR8, 0x5 ;  /* 0x0000000856500c11 */ /* 0x040fe2000f8828ff */
[----:B------:R-:W3:Y:S03]  /*0c00*/  LDG.E.128 R76, desc[UR4][R76.64] ;  /* 0x000000044c4c7981 */ /* 0x000ee6000c1e1d00 */
[----:B------:R-:W-:-:S05]  /*0c10*/  @P0 LEA.HI.X R81, R86, UR9, RZ, 0x5, P4 ;  /* 0x0000000956510c11 */ /* 0x000fca000a0f2cff */
[----:B--2---:R-:W2:Y:S04]  /*0c20*/  @P0 LDG.E.128 R52, desc[UR4][R80.64] ;  /* 0x0000000450340981 */ /* 0x004ea8000c1e1d00 */
[----:B------:R0:W2:Y:S01]  /*0c30*/  @P0 LDG.E.128 R56, desc[UR4][R80.64+0x10] ;  /* 0x0000100450380981 */ /* 0x0000a2000c1e1d00 */
[----:B------:R-:W-:-:S04]  /*0c40*/  ISETP.NE.U32.AND P0, PT, RZ, UR8, PT ;  /* 0x00000008ff007c0c */ /* 0x000fc8000bf05070 */
[----:B------:R-:W-:Y:S01]  /*0c50*/  ISETP.NE.AND.EX P0, PT, RZ, UR9, PT, P0 ;  /* 0x00000009ff007c0c */ /* 0x000fe2000bf05300 */
[--C-:B---3--:R-:W-:Y:S02]  /*0c60*/  HADD2.F32 R82, -RZ, R76.reuse.H0_H0 ;  /* 0x2000004cff527230 */ /* 0x108fe40000004100 */
[----:B----4-:R-:W-:Y:S02]  /*0c70*/  HADD2.F32 R88, -RZ, R76.H1_H1 ;  /* 0x3000004cff587230 */ /* 0x010fe40000004100 */
        /* <DEDUP_REMOVED lines=17> */
[----:B------:R-:W-:Y:S01]  /*0d90*/  LEA.HI.X R89, R86, UR11, RZ, 0x5, P4 ;  /* 0x0000000b56597c11 */ /* 0x000fe2000a0f2cff */
[----:B------:R-:W-:Y:S01]  /*0da0*/  @P0 FADD.FTZ R78, R54, R78 ;  /* 0x0000004e364e0221 */ /* 0x000fe20000010000 */
[----:B------:R-:W-:Y:S01]  /*0db0*/  @P0 FADD.FTZ R79, R55, R79 ;  /* 0x0000004f374f0221 */ /* 0x000fe20000010000 */
[----:B------:R-:W-:Y:S01]  /*0dc0*/  @P0 FADD.FTZ R80, R56, R80 ;  /* 0x0000005038500221 */ /* 0x000fe20000010000 */
[----:B------:R-:W-:Y:S01]  /*0dd0*/  @P0 FADD.FTZ R81, R57, R81 ;  /* 0x0000005139510221 */ /* 0x000fe20000010000 */
[----:B------:R-:W-:Y:S01]  /*0de0*/  @P0 FADD.FTZ R82, R58, R82 ;  /* 0x000000523a520221 */ /* 0x000fe20000010000 */
[----:B------:R-:W-:Y:S01]  /*0df0*/  @P0 FADD.FTZ R83, R59, R83 ;  /* 0x000000533b530221 */ /* 0x000fe20000010000 */
[----:B------:R0:W-:Y:S04]  /*0e00*/  STG.E.128 desc[UR4][R88.64], R76 ;  /* 0x0000004c58007986 */ /* 0x0001e8000c101d04 */
[----:B------:R0:W-:Y:S02]  /*0e10*/  STG.E.128 desc[UR4][R88.64+0x10], R80 ;  /* 0x0000105058007986 */ /* 0x0001e4000c101d04 */
.L_x_16391:
[----:B------:R-:W-:Y:S05]  /*0e20*/  BSYNC B0 ;  /* 0x0000000000007941 */ /* 0x000fea0003800000 */
.L_x_16390:
        /* <DEDUP_REMOVED lines=100> */
.L_x_16411:
        /* <DEDUP_REMOVED lines=49> */
.L_x_16394:
[----:B------:R-:W-:Y:S05]  /*1780*/  BSYNC B0 ;  /* 0x0000000000007941 */ /* 0x000fea0003800000 */
.L_x_16393:
        /* <DEDUP_REMOVED lines=34> */
.L_x_16396:
[----:B------:R-:W-:Y:S05]  /*19b0*/  BSYNC B0 ;  /* 0x0000000000007941 */ /* 0x000fea0003800000 */
.L_x_16395:
        /* <DEDUP_REMOVED lines=33> */
.L_x_16398:
[----:B------:R-:W-:Y:S05]  /*1bd0*/  BSYNC B0 ;  /* 0x0000000000007941 */ /* 0x000fea0003800000 */
.L_x_16397:
[----:B01-34-:R-:W0:Y:S02]  /*1be0*/  LDC.64 R84, c[0x0][0x210] ;  /* 0x00008400ff547b82 */ /* 0x01be240000000a00 */
[----:B0-----:R-:W-:-:S04]  /*1bf0*/  LEA R2, R84, R2, 0x2 ;  /* 0x0000000254027211 */ /* 0x001fc800078e10ff */
[----:B------:R-:W-:-:S13]  /*1c00*/  ISETP.GE.AND P0, PT, R2, R85, PT ;  /* 0x000000550200720c */ /* 0x000fda0003f06270 */
[----:B------:R-:W-:Y:S05]  /*1c10*/  @!P0 BRA `(.L_x_16399) ;  /* 0xffffffe800448947 */ /* 0x000fea000383ffff */
[----:B------:R-:W-:Y:S05]  /*1c20*/  EXIT ;  /* 0x000000000000794d */ /* 0x000fea0003800000 */
.L_x_16392:
[----:B0--34-:R-:W-:Y:S01]  /*1c30*/  HFMA2.MMA R88, -RZ, RZ, 0, 5.9604644775390625e-08 ;  /* 0x00000001ff587435 */ /* 0x019fe200000001ff */
[----:B------:R-:W-:Y:S01]  /*1c40*/  BSSY B0, `(.L_x_16400) ;  /* 0x0000006000007945 */ /* 0x000fe20003800000 */
[----:B------:R-:W-:Y:S02]  /*1c50*/  MOV R87, 0x1f ;  /* 0x0000001f00577802 */ /* 0x000fe40000000f00 */
[----:B------:R-:W-:-:S07]  /*1c60*/  MOV R86, 0xffffffff ;  /* 0xffffffff00567802 */ /* 0x000fce0000000f00 */
[----:B-12--5:R-:W-:Y:S05]  /*1c70*/  WARPSYNC.COLLECTIVE R86, `(.L_x_16401) ;  /* 0x0000000056087348 */ /* 0x026fea0003c00000 */
[----:B------:R0:W3:Y:S02]  /*1c80*/  SHFL.BFLY P6, R90, R85, R88, R87 ;  /* 0x0c000058555a7389 */ /* 0x0000e400000c0057 */
[----:B0123-5:R-:W-:Y:S01]  /*1c90*/  ENDCOLLECTIVE ;  /* 0x000000000000791b */ /* 0x02ffe20003800000 */
.L_x_16401:
[----:B------:R-:W-:Y:S05]  /*1ca0*/  BSYNC B0 ;  /* 0x0000000000007941 */ /* 0x000fea0003800000 */
.L_x_16400:
        /* <DEDUP_REMOVED lines=9> */
.L_x_16402:
[----:B------:R-:W-:Y:S01]  /*1d40*/  HFMA2.MMA R88, -RZ, RZ, 0, 2.384185791015625e-07 ;  /* 0x00000004ff587435 */ /* 0x000fe200000001ff */
[----:B------:R-:W-:-:S05]  /*1d50*/  FADD.FTZ R93, R92, R90 ;  /* 0x0000005a5c5d7221 */ /* 0x000fca0000010000 */
[----:B------:R-:W-:-:S07]  /*1d60*/  MOV R85, R93 ;  /* 0x0000005d00557202 */ /* 0x000fce0000000f00 */
[----:B------:R-:W-:Y:S05]  /*1d70*/  WARPSYNC.COLLECTIVE R86, `(.L_x_16403) ;  /* 0x0000000056087348 */ /* 0x000fea0003c00000 */
[----:B------:R0:W1:Y:S02]  /*1d80*/  SHFL.BFLY P6, R90, R85, R88, R87 ;  /* 0x0c000058555a7389 */ /* 0x00006400000c0057 */
[----:B01----:R-:W-:Y:S01]  /*1d90*/  ENDCOLLECTIVE ;  /* 0x000000000000791b */ /* 0x003fe20003800000 */
.L_x_16403:
[----:B------:R-:W-:Y:S01]  /*1da0*/  HFMA2.MMA R88, -RZ, RZ, 0, 4.76837158203125e-07 ;  /* 0x00000008ff587435 */ /* 0x000fe200000001ff */
[----:B------:R-:W-:-:S05]  /*1db0*/  FADD.FTZ R93, R93, R90 ;  /* 0x0000005a5d5d7221 */ /* 0x000fca0000010000 */
[----:B------:R-:W-:-:S07]  /*1dc0*/  MOV R85, R93 ;  /* 0x0000005d00557202 */ /* 0x000fce0000000f00 */
[----:B------:R-:W-:Y:S05]  /*1dd0*/  WARPSYNC.COLLECTIVE R86, `(.L_x_16404) ;  /* 0x0000000056087348 */ /* 0x000fea0003c00000 */
[----:B------:R0:W1:Y:S02]  /*1de0*/  SHFL.BFLY P6, R90, R85, R88, R87 ;  /* 0x0c000058555a7389 */ /* 0x00006400000c0057 */
[----:B01----:R-:W-:Y:S01]  /*1df0*/  ENDCOLLECTIVE ;  /* 0x000000000000791b */ /* 0x003fe20003800000 */
.L_x_16404:
[----:B------:R-:W-:Y:S01]  /*1e00*/  HFMA2.MMA R88, -RZ, RZ, 0, 9.5367431640625e-07 ;  /* 0x00000010ff587435 */ /* 0x000fe200000001ff */
[----:B------:R-:W-:-:S05]  /*1e10*/  FADD.FTZ R84, R93, R90 ;  /* 0x0000005a5d547221 */ /* 0x000fca0000010000 */
[----:B------:R-:W-:-:S07]  /*1e20*/  MOV R85, R84 ;  /* 0x0000005400557202 */ /* 0x000fce0000000f00 */
[----:B------:R-:W-:Y:S05]  /*1e30*/  WARPSYNC.COLLECTIVE R86, `(.L_x_16405) ;  /* 0x0000000056087348 */ /* 0x000fea0003c00000 */
[----:B------:R0:W1:Y:S02]  /*1e40*/  SHFL.BFLY P6, R90, R85, R88, R87 ;  /* 0x0c000058555a7389 */ /* 0x00006400000c0057 */
[----:B01----:R-:W-:Y:S01]  /*1e50*/  ENDCOLLECTIVE ;  /* 0x000000000000791b */ /* 0x003fe20003800000 */
.L_x_16405:
        /* <DEDUP_REMOVED lines=57> */
.L_x_16406:
[----:B------:R-:W-:Y:S01]  /*21f0*/  HFMA2.MMA R88, -RZ, RZ, 0, 1.1920928955078125e-07 ;  /* 0x00000002ff587435 */ /* 0x000fe200000001ff */
[----:B------:R-:W-:-:S10]  /*2200*/  FADD.FTZ R85, R84, R90 ;  /* 0x0000005a54557221 */ /* 0x000fd40000010000 */
[----:B------:R-:W-:Y:S05]  /*2210*/  WARPSYNC.COLLECTIVE R86, `(.L_x_16407) ;  /* 0x0000000056087348 */ /* 0x000fea0003c00000 */
[----:B------:R0:W1:Y:S02]  /*2220*/  SHFL.BFLY P6, R90, R85, R88, R87 ;  /* 0x0c000058555a7389 */ /* 0x00006400000c0057 */
[----:B01----:R-:W-:Y:S01]  /*2230*/  ENDCOLLECTIVE ;  /* 0x000000000000791b */ /* 0x003fe20003800000 */
.L_x_16407:
[----:B------:R-:W-:Y:S01]  /*2240*/  HFMA2.MMA R88, -RZ, RZ, 0, 2.384185791015625e-07 ;  /* 0x00000004ff587435 */ /* 0x000fe200000001ff */
[----:B------:R-:W-:-:S05]  /*2250*/  FADD.FTZ R92, R85, R90 ;  /* 0x0000005a555c7221 */ /* 0x000fca0000010000 */
[----:B------:R-:W-:-:S07]  /*2260*/  MOV R85, R92 ;  /* 0x0000005c00557202 */ /* 0x000fce0000000f00 */
[----:B------:R-:W-:Y:S05]  /*2270*/  WARPSYNC.COLLECTIVE R86, `(.L_x_16408) ;  /* 0x0000000056087348 */ /* 0x000fea0003c00000 */
[----:B------:R0:W1:Y:S02]  /*2280*/  SHFL.BFLY P6, R90, R85, R88, R87 ;  /* 0x0c000058555a7389 */ /* 0x00006400000c0057 */
[----:B01----:R-:W-:Y:S01]  /*2290*/  ENDCOLLECTIVE ;  /* 0x000000000000791b */ /* 0x003fe20003800000 */
.L_x_16408:
[----:B------:R-:W-:Y:S01]  /*22a0*/  HFMA2.MMA R88, -RZ, RZ, 0, 4.76837158203125e-07 ;  /* 0x00000008ff587435 */ /* 0x000fe200000001ff */
[----:B------:R-:W-:-:S05]  /*22b0*/  FADD.FTZ R93, R92, R90 ;  /* 0x0000005a5c5d7221 */ /* 0x000fca0000010000 */
[----:B------:R-:W-:-:S07]  /*22c0*/  MOV R85, R93 ;  /* 0x0000005d00557202 */ /* 0x000fce0000000f00 */
[----:B------:R-:W-:Y:S05]  /*22d0*/  WARPSYNC.COLLECTIVE R86, `(.L_x_16409) ;  /* 0x0000000056087348 */ /* 0x000fea0003c00000 */
[----:B------:R0:W1:Y:S02]  /*22e0*/  SHFL.BFLY P6, R90, R85, R88, R87 ;  /* 0x0c000058555a7389 */ /* 0x00006400000c0057 */
[----:B01----:R-:W-:Y:S01]  /*22f0*/  ENDCOLLECTIVE ;  /* 0x000000000000791b */ /* 0x003fe20003800000 */
.L_x_16409:
[----:B------:R-:W-:Y:S01]  /*2300*/  HFMA2.MMA R88, -RZ, RZ, 0, 9.5367431640625e-07 ;  /* 0x00000010ff587435 */ /* 0x000fe200000001ff */
[----:B------:R-:W-:-:S05]  /*2310*/  FADD.FTZ R93, R93, R90 ;  /* 0x0000005a5d5d7221 */ /* 0x000fca0000010000 */
[----:B------:R-:W-:-:S07]  /*2320*/  MOV R85, R93 ;  /* 0x0000005d00557202 */ /* 0x000fce0000000f00 */
[----:B------:R-:W-:Y:S05]  /*2330*/  WARPSYNC.COLLECTIVE R86, `(.L_x_16410) ;  /* 0x0000000056087348 */ /* 0x000fea0003c00000 */
[----:B------:R0:W1:Y:S02]  /*2340*/  SHFL.BFLY P6, R90, R85, R88, R87 ;  /* 0x0c000058555a7389 */ /* 0x00006400000c0057 */
[----:B01----:R-:W-:Y:S01]  /*2350*/  ENDCOLLECTIVE ;  /* 0x000000000000791b */ /* 0x003fe20003800000 */
.L_x_16410:
[----:B------:R-:W-:Y:S05]  /*2360*/  BRA `(.L_x_16411) ;  /* 0xfffffff000407947 */ /* 0x000fea000383ffff */
.L_x_16412:
        /* <DEDUP_REMOVED lines=9> */
.L_x_23560:


//--------------------- .text._ZN10layer_norm13ln_fwd_kernelINS_13Kernel_traitsIf6__halffS2_fjLj768ELj1ELj4ELj1ELj16ENS_18Kernel_traits_baseILj768EfS2_fS2_fjLj128EEEEELb0ELb0ELb0ELb1EEEvNS_9FwdParamsE --------------------------
	.section	.text._ZN10layer_norm13ln_fwd_kernelINS_13Kernel_traitsIf6__halffS2_fjLj768ELj1ELj4ELj1ELj16ENS_18Kernel_traits_baseILj768EfS2_fS2_fjLj128EEEEELb0ELb0ELb0ELb1EEEvNS_9FwdParamsE,"ax",@progbits
	.align	128
        .global         _ZN10layer_norm13ln_fwd_kernelINS_13Kernel_traitsIf6__halffS2_fjLj768ELj1ELj4ELj1ELj16ENS_18Kernel_traits_baseILj768EfS2_fS2_fjLj128EEEEELb0ELb0ELb0ELb1EEEvNS_9FwdParamsE
        .type           _ZN10layer_norm13ln_fwd_kernelINS_13Kernel_traitsIf6__halffS2_fjLj768ELj1ELj4ELj1ELj16ENS_18Kernel_traits_baseILj768EfS2_fS2_fjLj128EEEEELb0ELb0ELb0ELb1EEEvNS_9FwdParamsE,@function
        .size           _ZN10layer_norm13ln_fwd_kernelINS_13Kernel_traitsIf6__halffS2_fjLj768ELj1ELj4ELj1ELj16ENS_18Kernel_traits_baseILj768EfS2_fS2_fjLj128EEEEELb0ELb0ELb0ELb1EEEvNS_9FwdParamsE,(.L_x_23561 - _ZN10layer_norm13ln_fwd_kernelINS_13Kernel_traitsIf6__halffS2_fjLj768ELj1ELj4ELj1ELj16ENS_18Kernel_traits_baseILj768EfS2_fS2_fjLj128EEEEELb0ELb0ELb0ELb1EEEvNS_9FwdParamsE)
        .other          _ZN10layer_norm13ln_fwd_kernelINS_13Kernel_traitsIf6__halffS2_fjLj768ELj1ELj4ELj1ELj16ENS_18Kernel_traits_baseILj768EfS2_fS2_fjLj128EEEEELb0ELb0ELb0ELb1EEEvNS_9FwdParamsE,@"STO_CUDA_ENTRY STV_DEFAULT"
_ZN10layer_norm13ln_fwd_kernelINS_13Kernel_traitsIf6__halffS2_fjLj768ELj1ELj4ELj1ELj16ENS_18Kernel_traits_baseILj768EfS2_fS2_fjLj128EEEEELb0ELb0ELb0ELb1EEEvNS_9FwdParamsE:
.text._ZN10layer_norm13ln_fwd_kernelINS_13Kernel_traitsIf6__halffS2_fjLj768ELj1ELj4ELj1ELj16ENS_18Kernel_traits_baseILj768EfS2_fS2_fjLj128EEEEELb0ELb0ELb0ELb1EEEvNS_9FwdParamsE:
        /* <DEDUP_REMOVED lines=52> */
.L_x_16414:
        /* <DEDUP_REMOVED lines=13> */
[----:B------:R-:W-:Y:S01]  /*0410*/  ISETP.NE.U32.AND P2, PT, RZ, UR8, PT ;  /* 0x00000008ff007c0c */ /* 0x000fe2000bf45070 */
[----:B------:R-:W-:Y:S01]  /*0420*/  HFMA2.MMA R92, -RZ, RZ, 1.875, 0 ;  /* 0x3f800000ff5c7435 */ /* 0x000fe200000001ff */
[----:B------:R-:W-:-:S03]  /*0430*/  LEA.HI.SX32 R2, R61, R80, 0x1d ;  /* 0x000000503d027211 */ /* 0x000fc600078feaff */
[----:B------:R-:W0:Y:S02]  /*0440*/  @P1 LDC.64 R68, c[0x0][0x230] ;  /* 0x00008c00ff441b82 */ /* 0x000e240000000a00 */
        /* <DEDUP_REMOVED lines=8> */
[----:B0-----:R-:W-:-:S04]  /*04d0*/  @P1 IMAD.WIDE.U32 R90, R0, 0x20, R68 ;  /* 0x00000020005a1825 */ /* 0x001fc800078e0044 */
[----:B------:R-:W-:Y:S02]  /*04e0*/  @P0 HADD2.F32 R92, -RZ, R64.H0_H0 ;  /* 0x20000040ff5c0230 */ /* 0x000fe40000004100 */
[----:B---3--:R-:W-:Y:S02]  /*04f0*/  HADD2.F32 R65, -RZ, R60.H1_H1 ;  /* 0x3000003cff417230 */ /* 0x008fe40000004100 */
[----:B-1----:R-:W-:Y:S02]  /*0500*/  HADD2.F32 R67, -RZ, R62.H1_H1 ;  /* 0x3000003eff437230 */ /* 0x002fe40000004100 */
[----:B------:R-:W-:Y:S02]  /*0510*/  HADD2.F32 R71, -RZ, R60.H0_H0 ;  /* 0x2000003cff477230 */ /* 0x000fe40000004100 */
[--C-:B------:R-:W-:Y:S02]  /*0520*/  HADD2.F32 R73, -RZ, R61.reuse.H0_H0 ;  /* 0x2000003dff497230 */ /* 0x100fe40000004100 */
[----:B------:R-:W-:-:S02]  /*0530*/  HADD2.F32 R75, -RZ, R61.H1_H1 ;  /* 0x3000003dff4b7230 */ /* 0x000fc40000004100 */
[----:B------:R-:W-:Y:S02]  /*0540*/  HADD2.F32 R77, -RZ, R62.H0_H0 ;  /* 0x2000003eff4d7230 */ /* 0x000fe40000004100 */
[--C-:B------:R-:W-:Y:S02]  /*0550*/  HADD2.F32 R79, -RZ, R63.reuse.H0_H0 ;  /* 0x2000003fff4f7230 */ /* 0x100fe40000004100 */
        /* <DEDUP_REMOVED lines=20> */
[----:B------:R-:W0:Y:S01]  /*06a0*/  LDG.E.128 R76, desc[UR4][R76.64] ;  /* 0x000000044c4c7981 */ /* 0x000e22000c1e1d00 */
[----:B------:R-:W-:-:S02]  /*06b0*/  MOV R68, R8 ;  /* 0x0000000800447202 */ /* 0x000fc40000000f00 */
[----:B------:R-:W-:Y:S02]  /*06c0*/  MOV R69, R9 ;  /* 0x0000000900457202 */ /* 0x000fe40000000f00 */
[----:B------:R-:W-:Y:S02]  /*06d0*/  MOV R70, R10 ;  /* 0x0000000a00467202 */ /* 0x000fe40000000f00 */
[----:B------:R-:W-:Y:S02]  /*06e0*/  MOV R71, R11 ;  /* 0x0000000b00477202 */ /* 0x000fe40000000f00 */
[----:B------:R-:W-:Y:S02]  /*06f0*/  MOV R72, R4 ;  /* 0x0000000400487202 */ /* 0x000fe40000000f00 */
[----:B------:R-:W-:Y:S02]  /*0700*/  MOV R73, R5 ;  /* 0x0000000500497202 */ /* 0x000fe40000000f00 */
[----:B------:R-:W-:Y:S01]  /*0710*/  MOV R74, R6 ;  /* 0x00000006004a7202 */ /* 0x000fe20000000f00 */
[----:B------:R-:W2:Y:S01]  /*0720*/  @P1 LDG.E.128 R68, desc[UR4][R90.64] ;  /* 0x000000045a441981 */ /* 0x000ea2000c1e1d00 */
[----:B------:R-:W-:-:S06]  /*0730*/  MOV R75, R7 ;  /* 0x00000007004b7202 */ /* 0x000fcc0000000f00 */
[----:B------:R-:W3:Y:S01]  /*0740*/  @P1 LDG.E.128 R72, desc[UR4][R90.64+0x10] ;  /* 0x000010045a481981 */ /* 0x000ee2000c1e1d00 */
[----:B------:R-:W-:Y:S01]  /*0750*/  ISETP.NE.AND P4, PT, R80, RZ, PT ;  /* 0x000000ff5000720c */ /* 0x000fe20003f85270 */
[--C-:B0-----:R-:W-:Y:S02]  /*0760*/  HADD2.F32 R83, -RZ, R79.reuse.H0_H0 ;  /* 0x2000004fff537230 */ /* 0x101fe40000004100 */
[----:B------:R-:W-:Y:S02]  /*0770*/  HADD2.F32 R87, -RZ, R79.H1_H1 ;  /* 0x3000004fff577230 */ /* 0x000fe40000004100 */
[----:B------:R-:W-:Y:S02]  /*0780*/  HADD2.F32 R81, -RZ, R78.H0_H0 ;  /* 0x2000004eff517230 */ /* 0x000fe40000004100 */
[-C--:B------:R-:W-:Y:S01]  /*0790*/  FMUL.FTZ R82, R83, R92.reuse ;  /* 0x0000005c53527220 */ /* 0x080fe20000410000 */
[--C-:B------:R-:W-:Y:S02]  /*07a0*/  HADD2.F32 R93, -RZ, R76.reuse.H0_H0 ;  /* 0x2000004cff5d7230 */ /* 0x100fe40000004100 */
[----:B------:R-:W-:Y:S01]  /*07b0*/  FMUL.FTZ R83, R87, R92 ;  /* 0x0000005c57537220 */ /* 0x000fe20000410000 */
[----:B------:R-:W-:Y:S01]  /*07c0*/  HADD2.F32 R97, -RZ, R76.H1_H1 ;  /* 0x3000004cff617230 */ /* 0x000fe20000004100 */
[----:B------:R-:W0:Y:S01]  /*07d0*/  @P1 LDC.64 R86, c[0x0][0x230] ;  /* 0x00008c00ff561b82 */ /* 0x000e220000000a00 */
[----:B------:R-:W-:-:S02]  /*07e0*/  HADD2.F32 R99, -RZ, R77.H0_H0 ;  /* 0x2000004dff637230 */ /* 0x000fc40000004100 */
[----:B------:R-:W-:Y:S02]  /*07f0*/  HADD2.F32 R101, -RZ, R77.H1_H1 ;  /* 0x3000004dff657230 */ /* 0x000fe40000004100 */
[----:B------:R-:W-:Y:S02]  /*0800*/  HADD2.F32 R89, -RZ, R78.H1_H1 ;  /* 0x3000004eff597230 */ /* 0x000fe40000004100 */
[-C--:B------:R-:W-:Y:S01]  /*0810*/  FMUL.FTZ R80, R81, R92.reuse ;  /* 0x0000005c51507220 */ /* 0x080fe20000410000 */
[-C--:B------:R-:W-:Y:S01]  /*0820*/  FMUL.FTZ R76, R93, R92.reuse ;  /* 0x0000005c5d4c7220 */ /* 0x080fe20000410000 */
[-C--:B------:R-:W-:Y:S01]  /*0830*/  FMUL.FTZ R77, R97, R92.reuse ;  /* 0x0000005c614d7220 */ /* 0x080fe20000410000 */
[-C--:B------:R-:W-:Y:S01]  /*0840*/  FMUL.FTZ R78, R99, R92.reuse ;  /* 0x0000005c634e7220 */ /* 0x080fe20000410000 */
[-C--:B------:R-:W-:Y:S01]  /*0850*/  FMUL.FTZ R79, R101, R92.reuse ;  /* 0x0000005c654f7220 */ /* 0x080fe20000410000 */
[----:B------:R-:W-:Y:S01]  /*0860*/  FMUL.FTZ R81, R89, R92 ;  /* 0x0000005c59517220 */ /* 0x000fe20000410000 */
[----:B--2---:R-:W-:Y:S01]  /*0870*/  @P2 FADD.FTZ R76, R68, R76 ;  /* 0x0000004c444c2221 */ /* 0x004fe20000010000 */
[----:B------:R-:W-:Y:S01]  /*0880*/  @P2 FADD.FTZ R77, R69, R77 ;  /* 0x0000004d454d2221 */ /* 0x000fe20000010000 */
[----:B------:R-:W-:Y:S01]  /*0890*/  @P2 FADD.FTZ R78, R70, R78 ;  /* 0x0000004e464e2221 */ /* 0x000fe20000010000 */
[----:B------:R-:W-:Y:S01]  /*08a0*/  @P2 FADD.FTZ R79, R71, R79 ;  /* 0x0000004f474f2221 */ /* 0x000fe20000010000 */
[----:B---3--:R-:W-:Y:S01]  /*08b0*/  @P2 FADD.FTZ R80, R72, R80 ;  /* 0x0000005048502221 */ /* 0x008fe20000010000 */
[----:B------:R-:W-:Y:S01]  /*08c0*/  @P2 FADD.FTZ R81, R73, R81 ;  /* 0x0000005149512221 */ /* 0x000fe20000010000 */
[----:B------:R-:W-:Y:S01]  /*08d0*/  @P2 FADD.FTZ R82, R74, R82 ;  /* 0x000000524a522221 */ /* 0x000fe20000010000 */
[----:B------:R-:W-:Y:S01]  /*08e0*/  @P2 FADD.FTZ R83, R75, R83 ;  /* 0x000000534b532221 */ /* 0x000fe20000010000 */
[----:B------:R-:W-:Y:S01]  /*08f0*/  IMAD.WIDE.U32 R88, R0, 0x20, R94 ;  /* 0x0000002000587825 */ /* 0x000fe200078e005e */
[----:B------:R-:W-:-:S04]  /*0900*/  IADD3 R93, R2, 0x40, RZ ;  /* 0x00000040025d7810 */ /* 0x000fc80007ffe0ff */
[----:B------:R-:W-:Y:S04]  /*0910*/  STG.E.128 desc[UR4][R88.64], R76 ;  /* 0x0000004c58007986 */ /* 0x000fe8000c101d04 */
[----:B------:R1:W-:Y:S01]  /*0920*/  STG.E.128 desc[UR4][R88.64+0x10], R80 ;  /* 0x0000105058007986 */ /* 0x0003e2000c101d04 */
[----:B------:R-:W-:Y:S01]  /*0930*/  @P1 MOV R8, R68 ;  /* 0x0000004400081202 */ /* 0x000fe20000000f00 */
[----:B0-----:R-:W-:Y:S01]  /*0940*/  @P1 IMAD.WIDE.U32 R86, R93, 0x20, R86 ;  /* 0x000000205d561825 */ /* 0x001fe200078e0056 */
[----:B------:R-:W-:Y:S02]  /*0950*/  @P1 MOV R9, R69 ;  /* 0x0000004500091202 */ /* 0x000fe40000000f00 */
[----:B------:R-:W-:Y:S02]  /*0960*/  @P1 MOV R10, R70 ;  /* 0x00000046000a1202 */ /* 0x000fe40000000f00 */
[----:B------:R-:W-:-:S06]  /*0970*/  @P1 MOV R11, R71 ;  /* 0x00000047000b1202 */ /* 0x000fcc0000000f00 */
[----:B------:R-:W2:Y:S01]  /*0980*/  @P1 LDG.E.128 R8, desc[UR4][R86.64] ;  /* 0x0000000456081981 */ /* 0x000ea2000c1e1d00 */
[----:B-1----:R-:W-:-:S06]  /*0990*/  IMAD.WIDE.U32 R88, R93, 0x10, R84 ;  /* 0x000000105d587825 */ /* 0x002fcc00078e0054 */
[----:B------:R-:W3:Y:S01]  /*09a0*/  LDG.E.128 R88, desc[UR4][R88.64] ;  /* 0x0000000458587981 */ /* 0x000ee2000c1e1d00 */
[----:B------:R-:W-:Y:S02]  /*09b0*/  @P1 MOV R4, R72 ;  /* 0x0000004800041202 */ /* 0x000fe40000000f00 */
[----:B------:R-:W-:Y:S02]  /*09c0*/  @P1 MOV R5, R73 ;  /* 0x0000004900051202 */ /* 0x000fe40000000f00 */
[----:B------:R-:W-:Y:S02]  /*09d0*/  @P1 MOV R6, R74 ;  /* 0x0000004a00061202 */ /* 0x000fe40000000f00 */
[----:B------:R-:W-:-:S06]  /*09e0*/  @P1 MOV R7, R75 ;  /* 0x0000004b00071202 */ /* 0x000fcc0000000f00 */
[----:B------:R0:W4:Y:S01]  /*09f0*/  @P1 LDG.E.128 R4, desc[UR4][R86.64+0x10] ;  /* 0x0000100456041981 */ /* 0x000122000c1e1d00 */
[----:B------:R-:W-:Y:S01]  /*0a00*/  IMAD.WIDE.U32 R94, R93, 0x20, R94 ;  /* 0x000000205d5e7825 */ /* 0x000fe200078e005e */
[----:B------:R-:W-:Y:S01]  /*0a10*/  UMOV UR10, 0xffffffff ;  /* 0xffffffff000a7882 */ /* 0x000fe20000000000 */
[----:B--2---:R-:W-:Y:S02]  /*0a20*/  @P1 MOV R69, R9 ;  /* 0x0000000900451202 */ /* 0x004fe40000000f00 */
[----:B---3--:R-:W-:-:S05]  /*0a30*/  HADD2.F32 R85, -RZ, R88.H0_H0 ;  /* 0x20000058ff557230 */ /* 0x008fca0000004100 */
[----:B------:R-:W-:Y:S01]  /*0a40*/  FMUL.FTZ R84, R85, R92 ;  /* 0x0000005c55547220 */ /* 0x000fe20000410000 */
[----:B------:R-:W-:-:S05]  /*0a50*/  HADD2.F32 R85, -RZ, R88.H1_H1 ;  /* 0x30000058ff557230 */ /* 0x000fca0000004100 */
[----:B------:R-:W-:-:S04]  /*0a60*/  FMUL.FTZ R85, R85, R92 ;  /* 0x0000005c55557220 */ /* 0x000fc80000410000 */
[----:B------:R-:W-:Y:S01]  /*0a70*/  @P2 FADD.FTZ R85, R85, R69 ;  /* 0x0000004555552221 */ /* 0x000fe20000010000 */
[----:B------:R-:W-:Y:S01]  /*0a80*/  HADD2.F32 R69, -RZ, R89.H0_H0 ;  /* 0x20000059ff457230 */ /* 0x000fe20000004100 */
[----:B------:R-:W-:-:S04]  /*0a90*/  @P1 MOV R68, R8 ;  /* 0x0000000800441202 */ /* 0x000fc80000000f00 */
[----:B0-----:R-:W-:Y:S01]  /*0aa0*/  FMUL.FTZ R86, R69, R92 ;  /* 0x0000005c45567220 */ /* 0x001fe20000410000 */
[--C-:B------:R-:W-:Y:S02]  /*0ab0*/  HADD2.F32 R69, -RZ, R90.reuse.H0_H0 ;  /* 0x2000005aff457230 */ /* 0x100fe40000004100 */
[----:B------:R-:W-:Y:S01]  /*0ac0*/  @P2 FADD.FTZ R84, R84, R68 ;  /* 0x0000004454542221 */ /* 0x000fe20000010000 */
[----:B----4-:R-:W-:Y:S02]  /*0ad0*/  @P1 MOV R72, R4 ;  /* 0x0000000400481202 */ /* 0x010fe40000000f00 */
[-C--:B------:R-:W-:Y:S01]  /*0ae0*/  FMUL.FTZ R68, R69, R92.reuse ;  /* 0x0000005c45447220 */ /* 0x080fe20000410000 */
[----:B------:R-:W-:Y:S01]  /*0af0*/  HADD2.F32 R69, -RZ, R90.H1_H1 ;  /* 0x3000005aff457230 */ /* 0x000fe20000004100 */
[----:B------:R-:W-:Y:S02]  /*0b00*/  @P1 MOV R73, R5 ;  /* 0x0000000500491202 */ /* 0x000fe40000000f00 */
        /* <DEDUP_REMOVED lines=14> */
[----:B------:R-:W-:-:S03]  /*0bf0*/  HADD2.F32 R87, -RZ, R89.H1_H1 ;  /* 0x30000059ff577230 */ /* 0x000fc60000004100 */
[----:B------:R-:W-:Y:S01]  /*0c00*/  FADD.FTZ R73, R79, R72 ;  /* 0x000000484f497221 */ /* 0x000fe20000010000 */
[----:B------:R-:W-:-:S03]  /*0c10*/  @P1 MOV R71, R11 ;  /* 0x0000000b00471202 */ /* 0x000fc60000000f00 */
[----:B------:R-:W-:Y:S01]  /*0c20*/  FADD.FTZ R72, R80, R73 ;  /* 0x0000004950487221 */ /* 0x000fe20000010000 */
[----:B------:R-:W-:-:S03]  /*0c30*/  FMUL.FTZ R87, R87, R92 ;  /* 0x0000005c57577220 */ /* 0x000fc60000410000 */
[----:B------:R-:W-:Y:S01]  /*0c40*/  FADD.FTZ R73, R81, R72 ;  /* 0x0000004851497221 */ /* 0x000fe20000010000 */
[----:B------:R-:W-:Y:S01]  /*0c50*/  @P1 MOV R70, R10 ;  /* 0x0000000a00461202 */ /* 0x000fe20000000f00 */
[----:B------:R-:W-:Y:S01]  /*0c60*/  @P2 FADD.FTZ R87, R87, R71 ;  /* 0x0000004757572221 */ /* 0x000fe20000010000 */
[--C-:B------:R-:W-:Y:S02]  /*0c70*/  HADD2.F32 R71, -RZ, R91.reuse.H0_H0 ;  /* 0x2000005bff477230 */ /* 0x100fe40000004100 */
[----:B------:R-:W-:Y:S01]  /*0c80*/  FADD.FTZ R72, R82, R73 ;  /* 0x0000004952487221 */ /* 0x000fe20000010000 */
[----:B------:R-:W-:Y:S02]  /*0c90*/  HADD2.F32 R91, -RZ, R91.H1_H1 ;  /* 0x3000005bff5b7230 */ /* 0x000fe40000004100 */
[----:B------:R-:W-:Y:S01]  /*0ca0*/  @P2 FADD.FTZ R86, R86, R70 ;  /* 0x0000004656562221 */ /* 0x000fe20000010000 */
[----:B------:R-:W-:Y:S01]  /*0cb0*/  FADD.FTZ R73, R83, R72 ;  /* 0x0000004853497221 */ /* 0x000fe20000010000 */
[----:B------:R-:W-:Y:S01]  /*0cc0*/  FMUL.FTZ R70, R71, R92 ;  /* 0x0000005c47467220 */ /* 0x000fe20000410000 */
[----:B------:R-:W-:Y:S01]  /*0cd0*/  @P1 MOV R74, R6 ;  /* 0x00000006004a1202 */ /* 0x000fe20000000f00 */
[----:B------:R-:W-:Y:S01]  /*0ce0*/  FMUL.FTZ R71, R91, R92 ;  /* 0x0000005c5b477220 */ /* 0x000fe20000410000 */
[----:B------:R-:W-:Y:S01]  /*0cf0*/  @P1 MOV R75, R7 ;  /* 0x00000007004b1202 */ /* 0x000fe20000000f00 */
[----:B------:R-:W-:-:S02]  /*0d00*/  FADD.FTZ R72, R84, R73 ;  /* 0x0000004954487221 */ /* 0x000fc40000010000 */
[----:B------:R-:W-:Y:S02]  /*0d10*/  @P2 FADD.FTZ R70, R70, R74 ;  /* 0x0000004a46462221 */ /* 0x000fe40000010000 */
        /* <DEDUP_REMOVED lines=80> */
.L_x_16426:
        /* <DEDUP_REMOVED lines=51> */
[----:B------:R-:W-:Y:S01]  /*1550*/  F2FP.F16.F32.PACK_AB R66, R2, R63 ;  /* 0x0000003f0242723e */ /* 0x000fe200000000ff */
        /* <DEDUP_REMOVED lines=27> */
[----:B------:R-:W1:Y:S01]  /*1710*/  LDC.64 R74, c[0x0][0x210] ;  /* 0x00008400ff4a7b82 */ /* 0x000e620000000a00 */
[----:B------:R-:W-:Y:S01]  /*1720*/  FFMA.FTZ R71, R25, R0, R49 ;  /* 0x0000000019477223 */ /* 0x000fe20000010031 */
[----:B------:R-:W-:Y:S01]  /*1730*/  FFMA.FTZ R79, R14, R79, R38 ;  /* 0x0000004f0e4f7223 */ /* 0x000fe20000010026 */
[----:B------:R-:W-:Y:S01]  /*1740*/  FFMA.FTZ R72, R15, R72, R39 ;  /* 0x000000480f487223 */ /* 0x000fe20000010027 */
[C---:B------:R-:W-:Y:S01]  /*1750*/  FMUL.FTZ R80, R73.reuse, R80 ;  /* 0x0000005049507220 */ /* 0x040fe20000410000 */
[----:B------:R-:W-:Y:S01]  /*1760*/  FMUL.FTZ R82, R73, R82 ;  /* 0x0000005249527220 */ /* 0x000fe20000410000 */
[----:B------:R-:W-:Y:S01]  /*1770*/  F2FP.F16.F32.PACK_AB R60, R71, R60 ;  /* 0x0000003c473c723e */ /* 0x000fe200000000ff */
[C---:B------:R-:W-:Y:S01]  /*1780*/  FMUL.FTZ R83, R73.reuse, R68 ;  /* 0x0000004449537220 */ /* 0x040fe20000410000 */
[----:B------:R-:W-:Y:S01]  /*1790*/  F2FP.F16.F32.PACK_AB R71, R72, R79 ;  /* 0x0000004f4847723e */ /* 0x000fe200000000ff */
        /* <DEDUP_REMOVED lines=10> */
[----:B------:R-:W-:Y:S01]  /*1840*/  IMAD.WIDE.U32 R94, R93, 0x10, R94 ;  /* 0x000000105d5e7825 */ /* 0x000fe200078e005e */
        /* <DEDUP_REMOVED lines=10> */
.L_x_16413:
        /* <DEDUP_REMOVED lines=8> */
.L_x_16416:
[----:B------:R-:W-:Y:S05]  /*1970*/  BSYNC B0 ;  /* 0x0000000000007941 */ /* 0x000fea0003800000 */
.L_x_16415:
        /* <DEDUP_REMOVED lines=8> */
.L_x_16417:
[----:B------:R-:W-:Y:S01]  /*1a00*/  HFMA2.MMA R75, -RZ, RZ, 0, 2.384185791015625e-07 ;  /* 0x00000004ff4b7435 */ /* 0x000fe200000001ff */
[----:B------:R-:W-:-:S05]  /*1a10*/  FADD.FTZ R91, R90, R72 ;  /* 0x000000485a5b7221 */ /* 0x000fca0000010000 */
[----:B------:R-:W-:-:S07]  /*1a20*/  MOV R90, R91 ;  /* 0x0000005b005a7202 */ /* 0x000fce0000000f00 */
[----:B------:R-:W-:Y:S05]  /*1a30*/  WARPSYNC.COLLECTIVE R73, `(.L_x_16418) ;  /* 0x0000000049087348 */ /* 0x000fea0003c00000 */
[----:B------:R0:W1:Y:S02]  /*1a40*/  SHFL.BFLY P1, R72, R90, R75, R74 ;  /* 0x0c00004b5a487389 */ /* 0x000064000002004a */
[----:B01----:R-:W-:Y:S01]  /*1a50*/  ENDCOLLECTIVE ;  /* 0x000000000000791b */ /* 0x003fe20003800000 */
.L_x_16418:
[----:B------:R-:W-:Y:S01]  /*1a60*/  HFMA2.MMA R75, -RZ, RZ, 0, 4.76837158203125e-07 ;  /* 0x00000008ff4b7435 */ /* 0x000fe200000001ff */
[----:B------:R-:W-:-:S05]  /*1a70*/  FADD.FTZ R92, R91, R72 ;  /* 0x000000485b5c7221 */ /* 0x000fca0000010000 */
[----:B------:R-:W-:-:S07]  /*1a80*/  MOV R90, R92 ;  /* 0x0000005c005a7202 */ /* 0x000fce0000000f00 */
[----:B------:R-:W-:Y:S05]  /*1a90*/  WARPSYNC.COLLECTIVE R73, `(.L_x_16419) ;  /* 0x0000000049087348 */ /* 0x000fea0003c00000 */
[----:B------:R0:W1:Y:S02]  /*1aa0*/  SHFL.BFLY P1, R72, R90, R75, R74 ;  /* 0x0c00004b5a487389 */ /* 0x000064000002004a */
[----:B01----:R-:W-:Y:S01]  /*1ab0*/  ENDCOLLECTIVE ;  /* 0x000000000000791b */ /* 0x003fe20003800000 */
.L_x_16419:
[----:B------:R-:W-:Y:S01]  /*1ac0*/  HFMA2.MMA R75, -RZ, RZ, 0, 9.5367431640625e-07 ;  /* 0x00000010ff4b7435 */ /* 0x000fe200000001ff */
[----:B------:R-:W-:-:S05]  /*1ad0*/  FADD.FTZ R94, R92, R72 ;  /* 0x000000485c5e7221 */ /* 0x000fca0000010000 */
[----:B------:R-:W-:-:S07]  /*1ae0*/  MOV R90, R94 ;  /* 0x0000005e005a7202 */ /* 0x000fce0000000f00 */
[----:B------:R-:W-:Y:S05]  /*1af0*/  WARPSYNC.COLLECTIVE R73, `(.L_x_16420) ;  /* 0x0000000049087348 */ /* 0x000fea0003c00000 */
[----:B------:R0:W1:Y:S02]  /*1b00*/  SHFL.BFLY P1, R72, R90, R75, R74 ;  /* 0x0c00004b5a487389 */ /* 0x000064000002004a */
[----:B01----:R-:W-:Y:S01]  /*1b10*/  ENDCOLLECTIVE ;  /* 0x000000000000791b */ /* 0x003fe20003800000 */
.L_x_16420:
        /* <DEDUP_REMOVED lines=55> */
.L_x_16421:
[----:B------:R-:W-:Y:S01]  /*1e90*/  HFMA2.MMA R75, -RZ, RZ, 0, 1.1920928955078125e-07 ;  /* 0x00000002ff4b7435 */ /* 0x000fe200000001ff */
[----:B------:R-:W-:-:S05]  /*1ea0*/  FADD.FTZ R91, R90, R72 ;  /* 0x000000485a5b7221 */ /* 0x000fca0000010000 */
[----:B------:R-:W-:-:S07]  /*1eb0*/  MOV R90, R91 ;  /* 0x0000005b005a7202 */ /* 0x000fce0000000f00 */
[----:B------:R-:W-:Y:S05]  /*1ec0*/  WARPSYNC.COLLECTIVE R73, `(.L_x_16422) ;  /* 0x0000000049087348 */ /* 0x000fea0003c00000 */
[----:B------:R0:W1:Y:S02]  /*1ed0*/  SHFL.BFLY P1, R72, R90, R75, R74 ;  /* 0x0c00004b5a487389 */ /* 0x000064000002004a */
[----:B01----:R-:W-:Y:S01]  /*1ee0*/  ENDCOLLECTIVE ;  /* 0x000000000000791b */ /* 0x003fe20003800000 */
.L_x_16422:
[----:B------:R-:W-:Y:S01]  /*1ef0*/  HFMA2.MMA R75, -RZ, RZ, 0, 2.384185791015625e-07 ;  /* 0x00000004ff4b7435 */ /* 0x000fe200000001ff */
[----:B------:R-:W-:-:S05]  /*1f00*/  FADD.FTZ R92, R91, R72 ;  /* 0x000000485b5c7221 */ /* 0x000fca0000010000 */
[----:B------:R-:W-:-:S07]  /*1f10*/  MOV R90, R92 ;  /* 0x0000005c005a7202 */ /* 0x000fce0000000f00 */
[----:B------:R-:W-:Y:S05]  /*1f20*/  WARPSYNC.COLLECTIVE R73, `(.L_x_16423) ;  /* 0x0000000049087348 */ /* 0x000fea0003c00000 */
[----:B------:R0:W1:Y:S02]  /*1f30*/  SHFL.BFLY P1, R72, R90, R75, R74 ;  /* 0x0c00004b5a487389 */ /* 0x000064000002004a */
[----:B01----:R-:W-:Y:S01]  /*1f40*/  ENDCOLLECTIVE ;  /* 0x000000000000791b */ /* 0x003fe20003800000 */
.L_x_16423:
[----:B------:R-:W-:Y:S01]  /*1f50*/  HFMA2.MMA R75, -RZ, RZ, 0, 4.76837158203125e-07 ;  /* 0x00000008ff4b7435 */ /* 0x000fe200000001ff */
[----:B------:R-:W-:-:S05]  /*1f60*/  FADD.FTZ R94, R92, R72 ;  /* 0x000000485c5e7221 */ /* 0x000fca0000010000 */
[----:B------:R-:W-:-:S07]  /*1f70*/  MOV R90, R94 ;  /* 0x0000005e005a7202 */ /* 0x000fce0000000f00 */
[----:B------:R-:W-:Y:S05]  /*1f80*/  WARPSYNC.COLLECTIVE R73, `(.L_x_16424) ;  /* 0x0000000049087348 */ /* 0x000fea0003c00000 */
[----:B------:R0:W1:Y:S02]  /*1f90*/  SHFL.BFLY P1, R72, R90, R75, R74 ;  /* 0x0c00004b5a487389 */ /* 0x000064000002004a */
[----:B01----:R-:W-:Y:S01]  /*1fa0*/  ENDCOLLECTIVE ;  /* 0x000000000000791b */ /* 0x003fe20003800000 */
.L_x_16424:
[----:B------:R-:W-:Y:S01]  /*1fb0*/  HFMA2.MMA R75, -RZ, RZ, 0, 9.5367431640625e-07 ;  /* 0x00000010ff4b7435 */ /* 0x000fe200000001ff */
[----:B------:R-:W-:-:S05]  /*1fc0*/  FADD.FTZ R95, R94, R72 ;  /* 0x000000485e5f7221 */ /* 0x000fca0000010000 */
[----:B------:R-:W-:-:S07]  /*1fd0*/  MOV R90, R95 ;  /* 0x0000005f005a7202 */ /* 0x000fce0000000f00 */
[----:B------:R-:W-:Y:S05]  /*1fe0*/  WARPSYNC.COLLECTIVE R73, `(.L_x_16425) ;  /* 0x0000000049087348 */ /* 0x000fea0003c00000 */
[----:B------:R0:W1:Y:S02]  /*1ff0*/  SHFL.BFLY P1, R72, R90, R75, R74 ;  /* 0x0c00004b5a487389 */ /* 0x000064000002004a */
[----:B01----:R-:W-:Y:S01]  /*2000*/  ENDCOLLECTIVE ;  /* 0x000000000000791b */ /* 0x003fe20003800000 */
.L_x_16425:
[----:B------:R-:W-:Y:S05]  /*2010*/  BRA `(.L_x_16426) ;  /* 0xfffffff000807947 */ /* 0x000fea000383ffff */
.L_x_16427:
        /* <DEDUP_REMOVED lines=14> */
.L_x_23561:


//--------------------- .text._ZN10layer_norm13ln_fwd_kernelINS_13Kernel_traitsIf6__halffS2_fjLj768ELj1ELj4ELj1ELj16ENS_18Kernel_traits_baseILj768EfS2_fS2_fjLj128EEEEELb0ELb0ELb1ELb0EEEvNS_9FwdParamsE --------------------------
	.section	.text._ZN10layer_norm13ln_fwd_kernelINS_13Kernel_traitsIf6__halffS2_fjLj768ELj1ELj4ELj1ELj16ENS_18Kernel_traits_baseILj768EfS2_fS2_fjLj128EEEEELb0ELb0ELb1ELb0EEEvNS_9FwdParamsE,"ax",@progbits
	.align	128
        .global         _ZN10layer_norm13ln_fwd_kernelINS_13Kernel_traitsIf6__halffS2_fjLj768ELj1ELj4ELj1ELj16ENS_18Kernel_traits_baseILj768EfS2_fS2_fjLj128EEEEELb0ELb0ELb1ELb0EEEvNS_9FwdParamsE
        .type           _ZN10layer_norm13ln_fwd_kernelINS_13Kernel_traitsIf6__halffS2_fjLj768ELj1ELj4ELj1ELj16ENS_18Kernel_traits_baseILj768EfS2_fS2_fjLj128EEEEELb0ELb0ELb1ELb0EEEvNS_9FwdParamsE,@function
        .size           _ZN10layer_norm13ln_fwd_kernelINS_13Kernel_traitsIf6__halffS2_fjLj768ELj1ELj4ELj1ELj16ENS_18Kernel_traits_baseILj768EfS2_fS2_fjLj128EEEEELb0ELb0ELb1ELb0EEEvNS_9FwdParamsE,(.L_x_23562 - _ZN10layer_norm13ln_fwd_kernelINS_13Kernel_traitsIf6__halffS2_fjLj768ELj1ELj4ELj1ELj16ENS_18Kernel_traits_baseILj768EfS2_fS2_fjLj128EEEEELb0ELb0ELb1ELb0EEEvNS_9FwdParamsE)
        .other          _ZN10layer_norm13ln_fwd_kernelINS_13Kernel_traitsIf6__halffS2_fjLj768ELj1ELj4ELj1ELj16ENS_18Kernel_traits_baseILj768EfS2_fS2_fjLj128EEEEELb0ELb0ELb1ELb0EEEvNS_9FwdParamsE,@"STO_CUDA_ENTRY STV_DEFAULT"
_ZN10layer_norm13ln_fwd_kernelINS_13Kernel_traitsIf6__halffS2_fjLj768ELj1ELj4ELj1ELj16ENS_18Kernel_traits_baseILj768EfS2_fS2_fjLj128EEEEELb0ELb0ELb1ELb0EEEvNS_9FwdParamsE:
.text._ZN10layer_norm13ln_fwd_kernelINS_13Kernel_traitsIf6__halffS2_fjLj768ELj1ELj4ELj1ELj16ENS_18Kernel_traits_baseILj768EfS2_fS2_fjLj128EEEEELb0ELb0ELb1ELb0EEEvNS_9FwdParamsE:
        /* <DEDUP_REMOVED lines=34> */
.L_x_16429:
[----:B------:R-:W-:Y:S05]  /*0220*/  BSYNC B0 ;  /* 0x0000000000007941 */ /* 0x000fea0003800000 */
.L_x_16428:
        /* <DEDUP_REMOVED lines=18> */
.L_x_16431:
[----:B------:R-:W-:Y:S05]  /*0350*/  BSYNC B0 ;  /* 0x0000000000007941 */ /* 0x000fea0003800000 */
.L_x_16430:
        /* <DEDUP_REMOVED lines=17> */
.L_x_16433:
[----:B------:R-:W-:Y:S05]  /*0470*/  BSYNC B0 ;  /* 0x0000000000007941 */ /* 0x000fea0003800000 */
.L_x_16432:
        /* <DEDUP_REMOVED lines=8> */
.L_x_16495:
        /* <DEDUP_REMOVED lines=34> */
[----:B------:R0:W5:Y:S01]  /*0720*/  @P4 LDG.E.128 R68, desc[UR4][R94.64] ;  /* 0x000000045e444981 */ /* 0x000162000c1e1d00 */
        /* <DEDUP_REMOVED lines=22> */
[----:B------:R-:W2:Y:S02]  /*0890*/  LDC.64 R96, c[0x0][0x238] ;  /* 0x00008e00ff607b82 */ /* 0x000ea40000000a00 */
[----:B------:R-:W-:Y:S01]  /*08a0*/  @!P6 FSEL R67, R63, RZ, P0 ;  /* 0x000000ff3f43e208 */ /* 0x000fe20000000000 */
[----:B--2---:R-:W-:Y:S01]  /*08b0*/  IMAD.WIDE.U32 R96, R91, 0x20, R96 ;  /* 0x000000205b607825 */ /* 0x004fe200078e0060 */
[----:B0-----:R-:W-:Y:S07]  /*08c0*/  @!P6 BRA `(.L_x_16437) ;  /* 0x00000000000ce947 */ /* 0x001fee0003800000 */
[----:B-----5:R-:W-:-:S05]  /*08d0*/  HADD2.F32 R56, -RZ, R68.H0_H0 ;  /* 0x20000044ff387230 */ /* 0x020fca0000004100 */
[----:B------:R-:W-:-:S04]  /*08e0*/  FMUL.FTZ R56, R56, UR6 ;  /* 0x0000000638387c20 */ /* 0x000fc80008410000 */
[----:B------:R-:W-:-:S07]  /*08f0*/  @P5 FADD.FTZ R56, R52, R56 ;  /* 0x0000003834385221 */ /* 0x000fce0000010000 */
.L_x_16437:
[----:B------:R-:W-:Y:S05]  /*0900*/  BSYNC B1 ;  /* 0x0000000000017941 */ /* 0x000fea0003800000 */
.L_x_16436:
[----:B------:R-:W-:Y:S04]  /*0910*/  BSSY B1, `(.L_x_16438) ;  /* 0x0000005000017945 */ /* 0x000fe80003800000 */
[----:B------:R-:W-:Y:S05]  /*0920*/  @!P6 BRA `(.L_x_16439) ;  /* 0x00000000000ce947 */ /* 0x000fea0003800000 */
[----:B-----5:R-:W-:-:S05]  /*0930*/  HADD2.F32 R57, -RZ, R68.H1_H1 ;  /* 0x30000044ff397230 */ /* 0x020fca0000004100 */
[----:B------:R-:W-:-:S04]  /*0940*/  FMUL.FTZ R57, R57, UR6 ;  /* 0x0000000639397c20 */ /* 0x000fc80008410000 */
[----:B------:R-:W-:-:S07]  /*0950*/  @P5 FADD.FTZ R57, R53, R57 ;  /* 0x0000003935395221 */ /* 0x000fce0000010000 */
.L_x_16439:
[----:B------:R-:W-:Y:S05]  /*0960*/  BSYNC B1 ;  /* 0x0000000000017941 */ /* 0x000fea0003800000 */
.L_x_16438:
[----:B------:R-:W-:Y:S04]  /*0970*/  BSSY B1, `(.L_x_16440) ;  /* 0x0000005000017945 */ /* 0x000fe80003800000 */
[----:B------:R-:W-:Y:S05]  /*0980*/  @!P6 BRA `(.L_x_16441) ;  /* 0x00000000000ce947 */ /* 0x000fea0003800000 */
[----:B-----5:R-:W-:-:S05]  /*0990*/  HADD2.F32 R58, -RZ, R69.H0_H0 ;  /* 0x20000045ff3a7230 */ /* 0x020fca0000004100 */
[----:B------:R-:W-:-:S04]  /*09a0*/  FMUL.FTZ R58, R58, UR6 ;  /* 0x000000063a3a7c20 */ /* 0x000fc80008410000 */
[----:B------:R-:W-:-:S07]  /*09b0*/  @P5 FADD.FTZ R58, R54, R58 ;  /* 0x0000003a363a5221 */ /* 0x000fce0000010000 */
.L_x_16441:
[----:B------:R-:W-:Y:S05]  /*09c0*/  BSYNC B1 ;  /* 0x0000000000017941 */ /* 0x000fea0003800000 */
.L_x_16440:
[----:B------:R-:W-:Y:S04]  /*09d0*/  BSSY B1, `(.L_x_16442) ;  /* 0x0000005000017945 */ /* 0x000fe80003800000 */
[----:B------:R-:W-:Y:S05]  /*09e0*/  @!P6 BRA `(.L_x_16443) ;  /* 0x00000000000ce947 */ /* 0x000fea0003800000 */
[----:B-----5:R-:W-:-:S05]  /*09f0*/  HADD2.F32 R59, -RZ, R69.H1_H1 ;  /* 0x30000045ff3b7230 */ /* 0x020fca0000004100 */
[----:B------:R-:W-:-:S04]  /*0a00*/  FMUL.FTZ R59, R59, UR6 ;  /* 0x000000063b3b7c20 */ /* 0x000fc80008410000 */
[----:B------:R-:W-:-:S07]  /*0a10*/  @P5 FADD.FTZ R59, R55, R59 ;  /* 0x0000003b373b5221 */ /* 0x000fce0000010000 */
.L_x_16443:
[----:B------:R-:W-:Y:S05]  /*0a20*/  BSYNC B1 ;  /* 0x0000000000017941 */ /* 0x000fea0003800000 */
.L_x_16442:
[----:B------:R-:W-:Y:S04]  /*0a30*/  BSSY B1, `(.L_x_16444) ;  /* 0x0000005000017945 */ /* 0x000fe80003800000 */
[----:B------:R-:W-:Y:S05]  /*0a40*/  @!P6 BRA `(.L_x_16445) ;  /* 0x00000000000ce947 */ /* 0x000fea0003800000 */
[----:B-----5:R-:W-:-:S05]  /*0a50*/  HADD2.F32 R64, -RZ, R70.H0_H0 ;  /* 0x20000046ff407230 */ /* 0x020fca0000004100 */
[----:B------:R-:W-:-:S04]  /*0a60*/  FMUL.FTZ R64, R64, UR6 ;  /* 0x0000000640407c20 */ /* 0x000fc80008410000 */
[----:B------:R-:W-:-:S07]  /*0a70*/  @P5 FADD.FTZ R64, R60, R64 ;  /* 0x000000403c405221 */ /* 0x000fce0000010000 */
.L_x_16445:
[----:B------:R-:W-:Y:S05]  /*0a80*/  BSYNC B1 ;  /* 0x0000000000017941 */ /* 0x000fea0003800000 */
.L_x_16444:
[----:B------:R-:W-:Y:S04]  /*0a90*/  BSSY B1, `(.L_x_16446) ;  /* 0x0000005000017945 */ /* 0x000fe80003800000 */
[----:B------:R-:W-:Y:S05]  /*0aa0*/  @!P6 BRA `(.L_x_16447) ;  /* 0x00000000000ce947 */ /* 0x000fea0003800000 */
[----:B-----5:R-:W-:-:S05]  /*0ab0*/  HADD2.F32 R65, -RZ, R70.H1_H1 ;  /* 0x30000046ff417230 */ /* 0x020fca0000004100 */
[----:B------:R-:W-:-:S04]  /*0ac0*/  FMUL.FTZ R65, R65, UR6 ;  /* 0x0000000641417c20 */ /* 0x000fc80008410000 */
[----:B------:R-:W-:-:S07]  /*0ad0*/  @P5 FADD.FTZ R65, R61, R65 ;  /* 0x000000413d415221 */ /* 0x000fce0000010000 */
.L_x_16447:
[----:B------:R-:W-:Y:S05]  /*0ae0*/  BSYNC B1 ;  /* 0x0000000000017941 */ /* 0x000fea0003800000 */
.L_x_16446:
[----:B------:R-:W-:Y:S04]  /*0af0*/  BSSY B1, `(.L_x_16448) ;  /* 0x0000005000017945 */ /* 0x000fe80003800000 */
[----:B------:R-:W-:Y:S05]  /*0b00*/  @!P6 BRA `(.L_x_16449) ;  /* 0x00000000000ce947 */ /* 0x000fea0003800000 */
[----:B-----5:R-:W-:-:S05]  /*0b10*/  HADD2.F32 R66, -RZ, R71.H0_H0 ;  /* 0x20000047ff427230 */ /* 0x020fca0000004100 */
[----:B------:R-:W-:-:S04]  /*0b20*/  FMUL.FTZ R66, R66, UR6 ;  /* 0x0000000642427c20 */ /* 0x000fc80008410000 */
[----:B------:R-:W-:-:S07]  /*0b30*/  @P5 FADD.FTZ R66, R62, R66 ;  /* 0x000000423e425221 */ /* 0x000fce0000010000 */
.L_x_16449:
[----:B------:R-:W-:Y:S05]  /*0b40*/  BSYNC B1 ;  /* 0x0000000000017941 */ /* 0x000fea0003800000 */
.L_x_16448:
[----:B------:R-:W-:Y:S04]  /*0b50*/  BSSY B1, `(.L_x_16450) ;  /* 0x0000005000017945 */ /* 0x000fe80003800000 */
[----:B------:R-:W-:Y:S05]  /*0b60*/  @!P6 BRA `(.L_x_16451) ;  /* 0x00000000000ce947 */ /* 0x000fea0003800000 */
[----:B-----5:R-:W-:-:S05]  /*0b70*/  HADD2.F32 R67, -RZ, R71.H1_H1 ;  /* 0x30000047ff437230 */ /* 0x020fca0000004100 */
[----:B------:R-:W-:-:S04]  /*0b80*/  FMUL.FTZ R67, R67, UR6 ;  /* 0x0000000643437c20 */ /* 0x000fc80008410000 */
[----:B------:R-:W-:-:S07]  /*0b90*/  @P5 FADD.FTZ R67, R63, R67 ;  /* 0x000000433f435221 */ /* 0x000fce0000010000 */
.L_x_16451:
[----:B------:R-:W-:Y:S05]  /*0ba0*/  BSYNC B1 ;  /* 0x0000000000017941 */ /* 0x000fea0003800000 */
.L_x_16450:
[----:B------:R0:W-:Y:S01]  /*0bb0*/  STG.E.128 desc[UR4][R96.64], R56 ;  /* 0x0000003860007986 */ /* 0x0001e2000c101d04 */
[----:B------:R-:W-:Y:S02]  /*0bc0*/  IADD3 R93, R93, 0x20, RZ ;  /* 0x000000205d5d7810 */ /* 0x000fe40007ffe0ff */
[----:B------:R-:W-:Y:S01]  /*0bd0*/  IADD3 R91, R91, 0x20, RZ ;  /* 0x000000205b5b7810 */ /* 0x000fe20007ffe0ff */
[----:B------:R0:W-:Y:S06]  /*0be0*/  STG.E.128 desc[UR4][R96.64+0x10], R64 ;  /* 0x0000104060007986 */ /* 0x0001ec000c101d04 */
.L_x_16435:
[----:B------:R-:W-:Y:S05]  /*0bf0*/  BSYNC B0 ;  /* 0x0000000000007941 */ /* 0x000fea0003800000 */
.L_x_16434:
        /* <DEDUP_REMOVED lines=44> */
.L_x_16455:
[----:B------:R-:W-:Y:S05]  /*0ec0*/  BSYNC B1 ;  /* 0x0000000000017941 */ /* 0x000fea0003800000 */
.L_x_16454:
[----:B------:R-:W-:Y:S04]  /*0ed0*/  BSSY B1, `(.L_x_16456) ;  /* 0x0000005000017945 */ /* 0x000fe80003800000 */
[----:B------:R-:W-:Y:S05]  /*0ee0*/  @!P6 BRA `(.L_x_16457) ;  /* 0x00000000000ce947 */ /* 0x000fea0003800000 */
[----:B-----5:R-:W-:-:S05]  /*0ef0*/  HADD2.F32 R73, -RZ, R68.H1_H1 ;  /* 0x30000044ff497230 */ /* 0x020fca0000004100 */
[----:B------:R-:W-:-:S04]  /*0f00*/  FMUL.FTZ R73, R73, UR6 ;  /* 0x0000000649497c20 */ /* 0x000fc80008410000 */
[----:B------:R-:W-:-:S07]  /*0f10*/  @P5 FADD.FTZ R73, R53, R73 ;  /* 0x0000004935495221 */ /* 0x000fce0000010000 */
.L_x_16457:
[----:B------:R-:W-:Y:S05]  /*0f20*/  BSYNC B1 ;  /* 0x0000000000017941 */ /* 0x000fea0003800000 */
.L_x_16456:
[----:B------:R-:W-:Y:S04]  /*0f30*/  BSSY B1, `(.L_x_16458) ;  /* 0x0000005000017945 */ /* 0x000fe80003800000 */
[----:B------:R-:W-:Y:S05]  /*0f40*/  @!P6 BRA `(.L_x_16459) ;  /* 0x00000000000ce947 */ /* 0x000fea0003800000 */
[----:B-----5:R-:W-:-:S05]  /*0f50*/  HADD2.F32 R74, -RZ, R69.H0_H0 ;  /* 0x20000045ff4a7230 */ /* 0x020fca0000004100 */
[----:B------:R-:W-:-:S04]  /*0f60*/  FMUL.FTZ R74, R74, UR6 ;  /* 0x000000064a4a7c20 */ /* 0x000fc80008410000 */
[----:B------:R-:W-:-:S07]  /*0f70*/  @P5 FADD.FTZ R74, R54, R74 ;  /* 0x0000004a364a5221 */ /* 0x000fce0000010000 */
.L_x_16459:
[----:B------:R-:W-:Y:S05]  /*0f80*/  BSYNC B1 ;  /* 0x0000000000017941 */ /* 0x000fea0003800000 */
.L_x_16458:
[----:B------:R-:W-:Y:S04]  /*0f90*/  BSSY B1, `(.L_x_16460) ;  /* 0x0000005000017945 */ /* 0x000fe80003800000 */
[----:B------:R-:W-:Y:S05]  /*0fa0*/  @!P6 BRA `(.L_x_16461) ;  /* 0x00000000000ce947 */ /* 0x000fea0003800000 */
[----:B-----5:R-:W-:-:S05]  /*0fb0*/  HADD2.F32 R75, -RZ, R69.H1_H1 ;  /* 0x30000045ff4b7230 */ /* 0x020fca0000004100 */
[----:B------:R-:W-:-:S04]  /*0fc0*/  FMUL.FTZ R75, R75, UR6 ;  /* 0x000000064b4b7c20 */ /* 0x000fc80008410000 */
[----:B------:R-:W-:-:S07]  /*0fd0*/  @P5 FADD.FTZ R75, R55, R75 ;  /* 0x0000004b374b5221 */ /* 0x000fce0000010000 */
.L_x_16461:
[----:B------:R-:W-:Y:S05]  /*0fe0*/  BSYNC B1 ;  /* 0x0000000000017941 */ /* 0x000fea0003800000 */
.L_x_16460:
[----:B------:R-:W-:Y:S04]  /*0ff0*/  BSSY B1, `(.L_x_16462) ;  /* 0x0000005000017945 */ /* 0x000fe80003800000 */
[----:B------:R-:W-:Y:S05]  /*1000*/  @!P6 BRA `(.L_x_16463) ;  /* 0x00000000000ce947 */ /* 0x000fea0003800000 */
[----:B-----5:R-:W-:-:S05]  /*1010*/  HADD2.F32 R76, -RZ, R70.H0_H0 ;  /* 0x20000046ff4c7230 */ /* 0x020fca0000004100 */
[----:B------:R-:W-:-:S04]  /*1020*/  FMUL.FTZ R76, R76, UR6 ;  /* 0x000000064c4c7c20 */ /* 0x000fc80008410000 */
[----:B------:R-:W-:-:S07]  /*1030*/  @P5 FADD.FTZ R76, R60, R76 ;  /* 0x0000004c3c4c5221 */ /* 0x000fce0000010000 */
.L_x_16463:
[----:B------:R-:W-:Y:S05]  /*1040*/  BSYNC B1 ;  /* 0x0000000000017941 */ /* 0x000fea0003800000 */
.L_x_16462:
[----:B------:R-:W-:Y:S04]  /*1050*/  BSSY B1, `(.L_x_16464) ;  /* 0x0000005000017945 */ /* 0x000fe80003800000 */
[----:B------:R-:W-:Y:S05]  /*1060*/  @!P6 BRA `(.L_x_16465) ;  /* 0x00000000000ce947 */ /* 0x000fea0003800000 */
[----:B-----5:R-:W-:-:S05]  /*1070*/  HADD2.F32 R77, -RZ, R70.H1_H1 ;  /* 0x30000046ff4d7230 */ /* 0x020fca0000004100 */
[----:B------:R-:W-:-:S04]  /*1080*/  FMUL.FTZ R77, R77, UR6 ;  /* 0x000000064d4d7c20 */ /* 0x000fc80008410000 */
[----:B------:R-:W-:-:S07]  /*1090*/  @P5 FADD.FTZ R77, R61, R77 ;  /* 0x0000004d3d4d5221 */ /* 0x000fce0000010000 */
.L_x_16465:
[----:B------:R-:W-:Y:S05]  /*10a0*/  BSYNC B1 ;  /* 0x0000000000017941 */ /* 0x000fea0003800000 */
.L_x_16464:
[----:B------:R-:W-:Y:S04]  /*10b0*/  BSSY B1, `(.L_x_16466) ;  /* 0x0000005000017945 */ /* 0x000fe80003800000 */
[----:B------:R-:W-:Y:S05]  /*10c0*/  @!P6 BRA `(.L_x_16467) ;  /* 0x00000000000ce947 */ /* 0x000fea0003800000 */
[----:B-----5:R-:W-:-:S05]  /*10d0*/  HADD2.F32 R78, -RZ, R71.H0_H0 ;  /* 0x20000047ff4e7230 */ /* 0x020fca0000004100 */
[----:B------:R-:W-:-:S04]  /*10e0*/  FMUL.FTZ R78, R78, UR6 ;  /* 0x000000064e4e7c20 */ /* 0x000fc80008410000 */
[----:B------:R-:W-:-:S07]  /*10f0*/  @P5 FADD.FTZ R78, R62, R78 ;  /* 0x0000004e3e4e5221 */ /* 0x000fce0000010000 */
.L_x_16467:
[----:B------:R-:W-:Y:S05]  /*1100*/  BSYNC B1 ;  /* 0x0000000000017941 */ /* 0x000fea0003800000 */
.L_x_16466:
[----:B------:R-:W-:Y:S04]  /*1110*/  BSSY B1, `(.L_x_16468) ;  /* 0x0000005000017945 */ /* 0x000fe80003800000 */
[----:B------:R-:W-:Y:S05]  /*1120*/  @!P6 BRA `(.L_x_16469) ;  /* 0x00000000000ce947 */ /* 0x000fea0003800000 */
[----:B-----5:R-:W-:-:S05]  /*1130*/  HADD2.F32 R79, -RZ, R71.H1_H1 ;  /* 0x30000047ff4f7230 */ /* 0x020fca0000004100 */
[----:B------:R-:W-:-:S04]  /*1140*/  FMUL.FTZ R79, R79, UR6 ;  /* 0x000000064f4f7c20 */ /* 0x000fc80008410000 */
[----:B------:R-:W-:-:S07]  /*1150*/  @P5 FADD.FTZ R79, R63, R79 ;  /* 0x0000004f3f4f5221 */ /* 0x000fce0000010000 */
.L_x_16469:
[----:B------:R-:W-:Y:S05]  /*1160*/  BSYNC B1 ;  /* 0x0000000000017941 */ /* 0x000fea0003800000 */
.L_x_16468:
[----:B------:R2:W-:Y:S01]  /*1170*/  STG.E.128 desc[UR4][R96.64], R72 ;  /* 0x0000004860007986 */ /* 0x0005e2000c101d04 */
[----:B------:R-:W-:Y:S02]  /*1180*/  IADD3 R93, R93, 0x20, RZ ;  /* 0x000000205d5d7810 */ /* 0x000fe40007ffe0ff */
[----:B------:R-:W-:Y:S01]  /*1190*/  IADD3 R91, R91, 0x20, RZ ;  /* 0x000000205b5b7810 */ /* 0x000fe20007ffe0ff */
[----:B------:R2:W-:Y:S06]  /*11a0*/  STG.E.128 desc[UR4][R96.64+0x10], R76 ;  /* 0x0000104c60007986 */ /* 0x0005ec000c101d04 */
.L_x_16453:
[----:B------:R-:W-:Y:S05]  /*11b0*/  BSYNC B0 ;  /* 0x0000000000007941 */ /* 0x000fea0003800000 */
.L_x_16452:
[----:B------:R-:W-:Y:S04]  /*11c0*/  BSSY B0, `(.L_x_16470) ;  /* 0x0000059000007945 */ /* 0x000fe80003800000 */
[----:B------:R-:W-:Y:S05]  /*11d0*/  @!P3 BRA `(.L_x_16471) ;  /* 0x00000004005cb947 */ /* 0x000fea0003800000 */
[----:B0-2---:R-:W0:Y:S08]  /*11e0*/  LDC.64 R96, c[0x0][0x230] ;  /* 0x00008c00ff607b82 */ /* 0x005e300000000a00 */
[----:B------:R-:W2:Y:S01]  /*11f0*/  @P4 LDC.64 R84, c[0x0][0x220] ;  /* 0x00008800ff544b82 */ /* 0x000ea20000000a00 */
[----:B------:R-:W-:-:S07]  /*1200*/  ISETP.GT.AND P5, PT, R0, RZ, PT ;  /* 0x000000ff0000720c */ /* 0x000fce0003fa4270 */
[----:B------:R-:W3:Y:S01]  /*1210*/  LDC.64 R94, c[0x0][0x238] ;  /* 0x00008e00ff5e7b82 */ /* 0x000ee20000000a00 */
[----:B0-----:R-:W-:-:S04]  /*1220*/  ISETP.NE.U32.AND P0, PT, R96, RZ, PT ;  /* 0x000000ff6000720c */ /* 0x001fc80003f05070 */
[----:B------:R-:W-:-:S13]  /*1230*/  ISETP.NE.AND.EX P0, PT, R97, RZ, PT, P0 ;  /* 0x000000ff6100720c */ /* 0x000fda0003f05300 */
[----:B------:R-:W0:Y:S02]  /*1240*/  @P0 LDC.64 R82, c[0x0][0x230] ;  /* 0x00008c00ff520b82 */ /* 0x000e240000000a00 */
[----:B0-----:R-:W-:-:S05]  /*1250*/  @P0 IMAD.WIDE.U32 R82, R91, 0x20, R82 ;  /* 0x000000205b520825 */ /* 0x001fca00078e0052 */
[----:B------:R-:W4:Y:S04]  /*1260*/  @P0 LDG.E.128 R52, desc[UR4][R82.64] ;  /* 0x0000000452340981 */ /* 0x000f28000c1e1d00 */
[----:B------:R0:W4:Y:S01]  /*1270*/  @P0 LDG.E.128 R60, desc[UR4][R82.64+0x10] ;  /* 0x00001004523c0981 */ /* 0x000122000c1e1d00 */
[----:B--2---:R-:W-:-:S05]  /*1280*/  @P4 IMAD.WIDE.U32 R84, R93, 0x10, R84 ;  /* 0x000000105d544825 */ /* 0x004fca00078e0054 */
[----:B-----5:R2:W5:Y:S01]  /*1290*/  @P4 LDG.E.128 R68, desc[UR4][R84.64] ;  /* 0x0000000454444981 */ /* 0x020562000c1e1d00 */
[----:B------:R-:W-:Y:S01]  /*12a0*/  @!P5 ISETP.NE.U32.AND P4, PT, R96, RZ, PT ;  /* 0x000000ff6000d20c */ /* 0x000fe20003f85070 */
[----:B------:R-:W-:Y:S01]  /*12b0*/  BSSY B1, `(.L_x_16472) ;  /* 0x000001d000017945 */ /* 0x000fe20003800000 */
[----:B---3--:R-:W-:Y:S02]  /*12c0*/  IMAD.WIDE.U32 R94, R91, 0x20, R94 ;  /* 0x000000205b5e7825 */ /* 0x008fe400078e005e */
[----:B------:R-:W-:-:S04]  /*12d0*/  @!P5 ISETP.NE.AND.EX P4, PT, R97, RZ, PT, P4 ;  /* 0x000000ff6100d20c */ /* 0x000fc80003f85340 */
[----:B----4-:R-:W-:Y:S02]  /*12e0*/  @!P5 FSEL R80, R52, RZ, P4 ;  /* 0x000000ff3450d208 */ /* 0x010fe40002000000 */
        /* <DEDUP_REMOVED lines=25> */
.L_x_16473:
[----:B------:R-:W-:Y:S05]  /*1480*/  BSYNC B1 ;  /* 0x0000000000017941 */ /* 0x000fea0003800000 */
.L_x_16472:
[----:B------:R-:W-:Y:S04]  /*1490*/  BSSY B1, `(.L_x_16474) ;  /* 0x0000005000017945 */ /* 0x000fe80003800000 */
[----:B------:R-:W-:Y:S05]  /*14a0*/  @!P5 BRA `(.L_x_16475) ;  /* 0x00000000000cd947 */ /* 0x000fea0003800000 */
[----:B-----5:R-:W-:-:S05]  /*14b0*/  HADD2.F32 R81, -RZ, R68.H1_H1 ;  /* 0x30000044ff517230 */ /* 0x020fca0000004100 */
[----:B------:R-:W-:-:S04]  /*14c0*/  FMUL.FTZ R81, R81, UR6 ;  /* 0x0000000651517c20 */ /* 0x000fc80008410000 */
[----:B------:R-:W-:-:S07]  /*14d0*/  @P0 FADD.FTZ R81, R53, R81 ;  /* 0x0000005135510221 */ /* 0x000fce0000010000 */
.L_x_16475:
[----:B------:R-:W-:Y:S05]  /*14e0*/  BSYNC B1 ;  /* 0x0000000000017941 */ /* 0x000fea0003800000 */
.L_x_16474:
[----:B------:R-:W-:Y:S04]  /*14f0*/  BSSY B1, `(.L_x_16476) ;  /* 0x0000005000017945 */ /* 0x000fe80003800000 */
[----:B------:R-:W-:Y:S05]  /*1500*/  @!P5 BRA `(.L_x_16477) ;  /* 0x00000000000cd947 */ /* 0x000fea0003800000 */
[----:B-----5:R-:W-:-:S05]  /*1510*/  HADD2.F32 R82, -RZ, R69.H0_H0 ;  /* 0x20000045ff527230 */ /* 0x020fca0000004100 */
[----:B------:R-:W-:-:S04]  /*1520*/  FMUL.FTZ R82, R82, UR6 ;  /* 0x0000000652527c20 */ /* 0x000fc80008410000 */
[----:B------:R-:W-:-:S07]  /*1530*/  @P0 FADD.FTZ R82, R54, R82 ;  /* 0x0000005236520221 */ /* 0x000fce0000010000 */
.L_x_16477:
[----:B------:R-:W-:Y:S05]  /*1540*/  BSYNC B1 ;  /* 0x0000000000017941 */ /* 0x000fea0003800000 */
.L_x_16476:
[----:B------:R-:W-:Y:S04]  /*1550*/  BSSY B1, `(.L_x_16478) ;  /* 0x0000005000017945 */ /* 0x000fe80003800000 */
[----:B------:R-:W-:Y:S05]  /*1560*/  @!P5 BRA `(.L_x_16479) ;  /* 0x00000000000cd947 */ /* 0x000fea0003800000 */
[----:B-----5:R-:W-:-:S05]  /*1570*/  HADD2.F32 R83, -RZ, R69.H1_H1 ;  /* 0x30000045ff537230 */ /* 0x020fca0000004100 */
[----:B------:R-:W-:-:S04]  /*1580*/  FMUL.FTZ R83, R83, UR6 ;  /* 0x0000000653537c20 */ /* 0x000fc80008410000 */
[----:B------:R-:W-:-:S07]  /*1590*/  @P0 FADD.FTZ R83, R55, R83 ;  /* 0x0000005337530221 */ /* 0x000fce0000010000 */
.L_x_16479:
[----:B------:R-:W-:Y:S05]  /*15a0*/  BSYNC B1 ;  /* 0x0000000000017941 */ /* 0x000fea0003800000 */
.L_x_16478:
[----:B------:R-:W-:Y:S04]  /*15b0*/  BSSY B1, `(.L_x_16480) ;  /* 0x0000005000017945 */ /* 0x000fe80003800000 */
[----:B------:R-:W-:Y:S05]  /*15c0*/  @!P5 BRA `(.L_x_16481) ;  /* 0x00000000000cd947 */ /* 0x000fea0003800000 */
[----:B-----5:R-:W-:-:S05]  /*15d0*/  HADD2.F32 R84, -RZ, R70.H0_H0 ;  /* 0x20000046ff547230 */ /* 0x020fca0000004100 */
[----:B------:R-:W-:-:S04]  /*15e0*/  FMUL.FTZ R84, R84, UR6 ;  /* 0x0000000654547c20 */ /* 0x000fc80008410000 */
[----:B------:R-:W-:-:S07]  /*15f0*/  @P0 FADD.FTZ R84, R60, R84 ;  /* 0x000000543c540221 */ /* 0x000fce0000010000 */
.L_x_16481:
[----:B------:R-:W-:Y:S05]  /*1600*/  BSYNC B1 ;  /* 0x0000000000017941 */ /* 0x000fea0003800000 */
.L_x_16480:
[----:B------:R-:W-:Y:S04]  /*1610*/  BSSY B1, `(.L_x_16482) ;  /* 0x0000005000017945 */ /* 0x000fe80003800000 */
[----:B------:R-:W-:Y:S05]  /*1620*/  @!P5 BRA `(.L_x_16483) ;  /* 0x00000000000cd947 */ /* 0x000fea0003800000 */
[----:B-----5:R-:W-:-:S05]  /*1630*/  HADD2.F32 R85, -RZ, R70.H1_H1 ;  /* 0x30000046ff557230 */ /* 0x020fca0000004100 */
[----:B------:R-:W-:-:S04]  /*1640*/  FMUL.FTZ R85, R85, UR6 ;  /* 0x0000000655557c20 */ /* 0x000fc80008410000 */
[----:B------:R-:W-:-:S07]  /*1650*/  @P0 FADD.FTZ R85, R61, R85 ;  /* 0x000000553d550221 */ /* 0x000fce0000010000 */
.L_x_16483:
[----:B------:R-:W-:Y:S05]  /*1660*/  BSYNC B1 ;  /* 0x0000000000017941 */ /* 0x000fea0003800000 */
.L_x_16482:
[----:B------:R-:W-:Y:S04]  /*1670*/  BSSY B1, `(.L_x_16484) ;  /* 0x0000005000017945 */ /* 0x000fe80003800000 */
[----:B------:R-:W-:Y:S05]  /*1680*/  @!P5 BRA `(.L_x_16485) ;  /* 0x00000000000cd947 */ /* 0x000fea0003800000 */
[----:B-----5:R-:W-:-:S05]  /*1690*/  HADD2.F32 R86, -RZ, R71.H0_H0 ;  /* 0x20000047ff567230 */ /* 0x020fca0000004100 */
[----:B------:R-:W-:-:S04]  /*16a0*/  FMUL.FTZ R86, R86, UR6 ;  /* 0x0000000656567c20 */ /* 0x000fc80008410000 */
[----:B------:R-:W-:-:S07]  /*16b0*/  @P0 FADD.FTZ R86, R62, R86 ;  /* 0x000000563e560221 */ /* 0x000fce0000010000 */
.L_x_16485:
[----:B------:R-:W-:Y:S05]  /*16c0*/  BSYNC B1 ;  /* 0x0000000000017941 */ /* 0x000fea0003800000 */
.L_x_16484:
[----:B------:R-:W-:Y:S04]  /*16d0*/  BSSY B1, `(.L_x_16486) ;  /* 0x0000005000017945 */ /* 0x000fe80003800000 */
[----:B------:R-:W-:Y:S05]  /*16e0*/  @!P5 BRA `(.L_x_16487) ;  /* 0x00000000000cd947 */ /* 0x000fea0003800000 */
[----:B-----5:R-:W-:-:S05]  /*16f0*/  HADD2.F32 R87, -RZ, R71.H1_H1 ;  /* 0x30000047ff577230 */ /* 0x020fca0000004100 */
[----:B------:R-:W-:-:S04]  /*1700*/  FMUL.FTZ R87, R87, UR6 ;  /* 0x0000000657577c20 */ /* 0x000fc80008410000 */
[----:B------:R-:W-:-:S07]  /*1710*/  @P0 FADD.FTZ R87, R63, R87 ;  /* 0x000000573f570221 */ /* 0x000fce0000010000 */
.L_x_16487:
[----:B------:R-:W-:Y:S05]  /*1720*/  BSYNC B1 ;  /* 0x0000000000017941 */ /* 0x000fea0003800000 */
.L_x_16486:
[----:B------:R3:W-:Y:S04]  /*1730*/  STG.E.128 desc[UR4][R94.64], R80 ;  /* 0x000000505e007986 */ /* 0x0007e8000c101d04 */
[----:B------:R3:W-:Y:S02]  /*1740*/  STG.E.128 desc[UR4][R94.64+0x10], R84 ;  /* 0x000010545e007986 */ /* 0x0007e4000c101d04 */
.L_x_16471:
[----:B------:R-:W-:Y:S05]  /*1750*/  BSYNC B0 ;  /* 0x0000000000007941 */ /* 0x000fea0003800000 */
.L_x_16470:
        /* <DEDUP_REMOVED lines=30> */
[----:B------:R-:W3:Y:S02]  /*1940*/  SHFL.BFLY PT, R0, R91, 0x1, 0x1f ;  /* 0x0c201f005b007f89 */ /* 0x000ee400000e0000 */
[----:B---3--:R-:W-:-:S05]  /*1950*/  FADD.FTZ R94, R91, R0 ;  /* 0x000000005b5e7221 */ /* 0x008fca0000010000 */
[----:B------:R-:W3:Y:S02]  /*1960*/  SHFL.BFLY PT, R93, R94, 0x2, 0x1f ;  /* 0x0c401f005e5d7f89 */ /* 0x000ee400000e0000 */
[----:B---3--:R-:W-:-:S05]  /*1970*/  FADD.FTZ R95, R94, R93 ;  /* 0x0000005d5e5f7221 */ /* 0x008fca0000010000 */
[----:B------:R-:W0:Y:S02]  /*1980*/  SHFL.BFLY PT, R0, R95, 0x4, 0x1f ;  /* 0x0c801f005f007f89 */ /* 0x000e2400000e0000 */
[----:B0-2---:R-:W-:-:S05]  /*1990*/  FADD.FTZ R96, R95, R0 ;  /* 0x000000005f607221 */ /* 0x005fca0000010000 */
        /* <DEDUP_REMOVED lines=64> */
.L_x_16507:
        /* <DEDUP_REMOVED lines=59> */
.L_x_16492:
[----:B------:R-:W-:Y:S05]  /*2150*/  BSYNC B1 ;  /* 0x0000000000017941 */ /* 0x000fea0003800000 */
.L_x_16491:
        /* <DEDUP_REMOVED lines=34> */
.L_x_16494:
[----:B------:R-:W-:Y:S05]  /*2380*/  BSYNC B1 ;  /* 0x0000000000017941 */ /* 0x000fea0003800000 */
.L_x_16493:
        /* <DEDUP_REMOVED lines=32> */
.L_x_16490:
[----:B------:R-:W-:Y:S05]  /*2590*/  BSYNC B0 ;  /* 0x0000000000007941 */ /* 0x000fea0003800000 */
.L_x_16489:
[----:B0-23--:R-:W0:Y:S02]  /*25a0*/  LDC.64 R88, c[0x0][0x210] ;  /* 0x00008400ff587b82 */ /* 0x00de240000000a00 */
[----:B0-----:R-:W-:-:S04]  /*25b0*/  LEA R92, R88, R92, 0x2 ;  /* 0x0000005c585c7211 */ /* 0x001fc800078e10ff */
[----:B------:R-:W-:-:S13]  /*25c0*/  ISETP.GE.AND P0, PT, R92, R89, PT ;  /* 0x000000595c00720c */ /* 0x000fda0003f06270 */
[----:B------:R-:W-:Y:S05]  /*25d0*/  @!P0 BRA `(.L_x_16495) ;  /* 0xffffffdc00c88947 */ /* 0x000fea000383ffff */
[----:B------:R-:W-:Y:S05]  /*25e0*/  EXIT ;  /* 0x000000000000794d */ /* 0x000fea0003800000 */
.L_x_16488:
[----:B------:R-:W-:Y:S01]  /*25f0*/  HFMA2.MMA R104, -RZ, RZ, 0, 5.9604644775390625e-08 ;  /* 0x00000001ff687435 */ /* 0x000fe200000001ff */
[----:B------:R-:W-:Y:S01]  /*2600*/  BSSY B0, `(.L_x_16496) ;  /* 0x0000007000007945 */ /* 0x000fe20003800000 */
[----:B------:R-:W-:Y:S02]  /*2610*/  MOV R103, R91 ;  /* 0x0000005b00677202 */ /* 0x000fe40000000f00 */
[----:B------:R-:W-:Y:S02]  /*2620*/  MOV R105, 0x1f ;  /* 0x0000001f00697802 */ /* 0x000fe40000000f00 */
[----:B------:R-:W-:-:S07]  /*2630*/  MOV R102, 0xffffffff ;  /* 0xffffffff00667802 */ /* 0x000fce0000000f00 */
[----:B0123-5:R-:W-:Y:S05]  /*2640*/  WARPSYNC.COLLECTIVE R102, `(.L_x_16497) ;  /* 0x0000000066087348 */ /* 0x02ffea0003c00000 */
[----:B------:R4:W0:Y:S02]  /*2650*/  SHFL.BFLY P6, R101, R103, R104, R105 ;  /* 0x0c00006867657389 */ /* 0x00082400000c0069 */
[----:B012345:R-:W-:Y:S01]  /*2660*/  ENDCOLLECTIVE ;  /* 0x000000000000791b */ /* 0x03ffe20003800000 */
.L_x_16497:
[----:B------:R-:W-:Y:S05]  /*2670*/  BSYNC B0 ;  /* 0x0000000000007941 */ /* 0x000fea0003800000 */
.L_x_16496:
        /* <DEDUP_REMOVED lines=9> */
.L_x_16498:
[----:B------:R-:W-:Y:S01]  /*2710*/  HFMA2.MMA R104, -RZ, RZ, 0, 2.384185791015625e-07 ;  /* 0x00000004ff687435 */ /* 0x000fe200000001ff */
[----:B------:R-:W-:-:S05]  /*2720*/  MOV R93, R101 ;  /* 0x00000065005d7202 */ /* 0x000fca0000000f00 */
[----:B------:R-:W-:-:S05]  /*2730*/  FADD.FTZ R95, R94, R93 ;  /* 0x0000005d5e5f7221 */ /* 0x000fca0000010000 */
[----:B------:R-:W-:-:S07]  /*2740*/  MOV R103, R95 ;  /* 0x0000005f00677202 */ /* 0x000fce0000000f00 */
[----:B------:R-:W-:Y:S05]  /*2750*/  WARPSYNC.COLLECTIVE R102, `(.L_x_16499) ;  /* 0x0000000066087348 */ /* 0x000fea0003c00000 */
[----:B------:R0:W1:Y:S02]  /*2760*/  SHFL.BFLY P6, R101, R103, R104, R105 ;  /* 0x0c00006867657389 */ /* 0x00006400000c0069 */
[----:B01----:R-:W-:Y:S01]  /*2770*/  ENDCOLLECTIVE ;  /* 0x000000000000791b */ /* 0x003fe20003800000 */
.L_x_16499:
[----:B------:R-:W-:Y:S01]  /*2780*/  HFMA2.MMA R104, -RZ, RZ, 0, 4.76837158203125e-07 ;  /* 0x00000008ff687435 */ /* 0x000fe200000001ff */
[----:B------:R-:W-:-:S05]  /*2790*/  MOV R0, R101 ;  /* 0x0000006500007202 */ /* 0x000fca0000000f00 */
[----:B------:R-:W-:-:S05]  /*27a0*/  FADD.FTZ R96, R95, R0 ;  /* 0x000000005f607221 */ /* 0x000fca0000010000 */
[----:B------:R-:W-:-:S07]  /*27b0*/  MOV R103, R96 ;  /* 0x0000006000677202 */ /* 0x000fce0000000f00 */
[----:B------:R-:W-:Y:S05]  /*27c0*/  WARPSYNC.COLLECTIVE R102, `(.L_x_16500) ;  /* 0x0000000066087348 */ /* 0x000fea0003c00000 */
[----:B------:R0:W1:Y:S02]  /*27d0*/  SHFL.BFLY P6, R101, R103, R104, R105 ;  /* 0x0c00006867657389 */ /* 0x00006400000c0069 */
[----:B01----:R-:W-:Y:S01]  /*27e0*/  ENDCOLLECTIVE ;  /* 0x000000000000791b */ /* 0x003fe20003800000 */
.L_x_16500:
        /* <DEDUP_REMOVED lines=8> */
.L_x_16501:
        /* <DEDUP_REMOVED lines=57> */
.L_x_16502:
[----:B------:R-:W-:Y:S01]  /*2c00*/  HFMA2.MMA R104, -RZ, RZ, 0, 1.1920928955078125e-07 ;  /* 0x00000002ff687435 */ /* 0x000fe200000001ff */
[----:B------:R-:W-:-:S05]  /*2c10*/  MOV R95, R101 ;  /* 0x00000065005f7202 */ /* 0x000fca0000000f00 */
[----:B------:R-:W-:-:S05]  /*2c20*/  FADD.FTZ R95, R0, R95 ;  /* 0x0000005f005f7221 */ /* 0x000fca0000010000 */
[----:B------:R-:W-:-:S07]  /*2c30*/  MOV R103, R95 ;  /* 0x0000005f00677202 */ /* 0x000fce0000000f00 */
[----:B------:R-:W-:Y:S05]  /*2c40*/  WARPSYNC.COLLECTIVE R102, `(.L_x_16503) ;  /* 0x0000000066087348 */ /* 0x000fea0003c00000 */
[----:B------:R0:W1:Y:S02]  /*2c50*/  SHFL.BFLY P6, R101, R103, R104, R105 ;  /* 0x0c00006867657389 */ /* 0x00006400000c0069 */
[----:B01----:R-:W-:Y:S01]  /*2c60*/  ENDCOLLECTIVE ;  /* 0x000000000000791b */ /* 0x003fe20003800000 */
.L_x_16503:
[----:B------:R-:W-:Y:S01]  /*2c70*/  HFMA2.MMA R104, -RZ, RZ, 0, 2.384185791015625e-07 ;  /* 0x00000004ff687435 */ /* 0x000fe200000001ff */
[----:B------:R-:W-:-:S05]  /*2c80*/  MOV R94, R101 ;  /* 0x00000065005e7202 */ /* 0x000fca0000000f00 */
[----:B------:R-:W-:-:S05]  /*2c90*/  FADD.FTZ R94, R95, R94 ;  /* 0x0000005e5f5e7221 */ /* 0x000fca0000010000 */
[----:B------:R-:W-:-:S07]  /*2ca0*/  MOV R103, R94 ;  /* 0x0000005e00677202 */ /* 0x000fce0000000f00 */
[----:B------:R-:W-:Y:S05]  /*2cb0*/  WARPSYNC.COLLECTIVE R102, `(.L_x_16504) ;  /* 0x0000000066087348 */ /* 0x000fea0003c00000 */
[----:B------:R0:W1:Y:S02]  /*2cc0*/  SHFL.BFLY P6, R101, R103, R104, R105 ;  /* 0x0c00006867657389 */ /* 0x00006400000c0069 */
[----:B01----:R-:W-:Y:S01]  /*2cd0*/  ENDCOLLECTIVE ;  /* 0x000000000000791b */ /* 0x003fe20003800000 */
.L_x_16504:
[----:B------:R-:W-:Y:S01]  /*2ce0*/  HFMA2.MMA R104, -RZ, RZ, 0, 4.76837158203125e-07 ;  /* 0x00000008ff687435 */ /* 0x000fe200000001ff */
[----:B------:R-:W-:-:S05]  /*2cf0*/  MOV R97, R101 ;  /* 0x0000006500617202 */ /* 0x000fca0000000f00 */
[----:B------:R-:W-:-:S05]  /*2d00*/  FADD.FTZ R97, R94, R97 ;  /* 0x000000615e617221 */ /* 0x000fca0000010000 */
[----:B------:R-:W-:-:S07]  /*2d10*/  MOV R103, R97 ;  /* 0x0000006100677202 */ /* 0x000fce0000000f00 */
[----:B------:R-:W-:Y:S05]  /*2d20*/  WARPSYNC.COLLECTIVE R102, `(.L_x_16505) ;  /* 0x0000000066087348 */ /* 0x000fea0003c00000 */
[----:B------:R0:W1:Y:S02]  /*2d30*/  SHFL.BFLY P6, R101, R103, R104, R105 ;  /* 0x0c00006867657389 */ /* 0x00006400000c0069 */
[----:B01----:R-:W-:Y:S01]  /*2d40*/  ENDCOLLECTIVE ;  /* 0x000000000000791b */ /* 0x003fe20003800000 */
.L_x_16505:
[----:B------:R-:W-:Y:S01]  /*2d50*/  HFMA2.MMA R104, -RZ, RZ, 0, 9.5367431640625e-07 ;  /* 0x00000010ff687435 */ /* 0x000fe200000001ff */
[----:B------:R-:W-:-:S05]  /*2d60*/  MOV R96, R101 ;  /* 0x0000006500607202 */ /* 0x000fca0000000f00 */
[----:B------:R-:W-:-:S05]  /*2d70*/  FADD.FTZ R100, R97, R96 ;  /* 0x0000006061647221 */ /* 0x000fca0000010000 */
[----:B------:R-:W-:-:S07]  /*2d80*/  MOV R103, R100 ;  /* 0x0000006400677202 */ /* 0x000fce0000000f00 */
[----:B------:R-:W-:Y:S05]  /*2d90*/  WARPSYNC.COLLECTIVE R102, `(.L_x_16506) ;  /* 0x0000000066087348 */ /* 0x000fea0003c00000 */
[----:B------:R0:W1:Y:S02]  /*2da0*/  SHFL.BFLY P6, R101, R103, R104, R105 ;  /* 0x0c00006867657389 */ /* 0x00006400000c0069 */
[----:B01----:R-:W-:Y:S01]  /*2db0*/  ENDCOLLECTIVE ;  /* 0x000000000000791b */ /* 0x003fe20003800000 */
.L_x_16506:
[----:B------:R-:W-:Y:S05]  /*2dc0*/  BRA `(.L_x_16507) ;  /* 0xffffffec00f47947 */ /* 0x000fea000383ffff */
.L_x_16508:
        /* <DEDUP_REMOVED lines=11> */
.L_x_23562:


//--------------------- .text._ZN10layer_norm13ln_fwd_kernelINS_13Kernel_traitsIf6__halffS2_fjLj768ELj1ELj4ELj1ELj16ENS_18Kernel_traits_baseILj768EfS2_fS2_fjLj128EEEEELb0ELb0ELb1ELb1EEEvNS_9FwdParamsE --------------------------
	.section	.text._ZN10layer_norm13ln_fwd_kernelINS_13Kernel_traitsIf6__halffS2_fjLj768ELj1ELj4ELj1ELj16ENS_18Kernel_traits_baseILj768EfS2_fS2_fjLj128EEEEELb0ELb0ELb1ELb1EEEvNS_9FwdParamsE,"ax",@progbits
	.align	128
        .global         _ZN10layer_norm13ln_fwd_kernelINS_13Kernel_traitsIf6__halffS2_fjLj768ELj1ELj4ELj1ELj16ENS_18Kernel_traits_baseILj768EfS2_fS2_fjLj128EEEEELb0ELb0ELb1ELb1EEEvNS_9FwdParamsE
        .type           _ZN10layer_norm13ln_fwd_kernelINS_13Kernel_traitsIf6__halffS2_fjLj768ELj1ELj4ELj1ELj16ENS_18Kernel_traits_baseILj768EfS2_fS2_fjLj128EEEEELb0ELb0ELb1ELb1EEEvNS_9FwdParamsE,@function
        .size           _ZN10layer_norm13ln_fwd_kernelINS_13Kernel_traitsIf6__halffS2_fjLj768ELj1ELj4ELj1ELj16ENS_18Kernel_traits_baseILj768EfS2_fS2_fjLj128EEEEELb0ELb0ELb1ELb1EEEvNS_9FwdParamsE,(.L_x_23563 - _ZN10layer_norm13ln_fwd_kernelINS_13Kernel_traitsIf6__halffS2_fjLj768ELj1ELj4ELj1ELj16ENS_18Kernel_traits_baseILj768EfS2_fS2_fjLj128EEEEELb0ELb0ELb1ELb1EEEvNS_9FwdParamsE)
        .other          _ZN10layer_norm13ln_fwd_kernelINS_13Kernel_traitsIf6__halffS2_fjLj768ELj1ELj4ELj1ELj16ENS_18Kernel_traits_baseILj768EfS2_fS2_fjLj128EEEEELb0ELb0ELb1ELb1EEEvNS_9FwdParamsE,@"STO_CUDA_ENTRY STV_DEFAULT"
_ZN10layer_norm13ln_fwd_kernelINS_13Kernel_traitsIf6__halffS2_fjLj768ELj1ELj4ELj1ELj16ENS_18Kernel_traits_baseILj768EfS2_fS2_fjLj128EEEEELb0ELb0ELb1ELb1EEEvNS_9FwdParamsE:
.text._ZN10layer_norm13ln_fwd_kernelINS_13Kernel_traitsIf6__halffS2_fjLj768ELj1ELj4ELj1ELj16ENS_18Kernel_traits_baseILj768EfS2_fS2_fjLj128EEEEELb0ELb0ELb1ELb1EEEvNS_9FwdParamsE:
        /* <DEDUP_REMOVED lines=49> */
.L_x_16560:
[----:B0-----:R-:W0:Y:S08]  /*0310*/  LDC.64 R92, c[0x0][0x230] ;  /* 0x00008c00ff5c7b82 */ /* 0x001e300000000a00 */
[----:B------:R-:W2:Y:S08]  /*0320*/  LDC.64 R64, c[0x0][0x280] ;  /* 0x0000a000ff407b82 */ /* 0x000eb00000000a00 */
[----:B------:R-:W3:Y:S01]  /*0330*/  LDC R88, c[0x0][0x218] ;  /* 0x00008600ff587b82 */ /* 0x000ee20000000800 */
[----:B0-----:R-:W-:Y:S01]  /*0340*/  ISETP.NE.U32.AND P0, PT, R92, RZ, PT ;  /* 0x000000ff5c00720c */ /* 0x001fe20003f05070 */
[----:B------:R-:W-:-:S06]  /*0350*/  HFMA2.MMA R91, -RZ, RZ, 0, 0 ;  /* 0x00000000ff5b7435 */ /* 0x000fcc00000001ff */
[----:B------:R-:W0:Y:S01]  /*0360*/  LDC.64 R84, c[0x0][0x238] ;  /* 0x00008e00ff547b82 */ /* 0x000e220000000a00 */
[----:B------:R-:W-:Y:S01]  /*0370*/  ISETP.NE.AND.EX P0, PT, R93, RZ, PT, P0 ;  /* 0x000000ff5d00720c */ /* 0x000fe20003f05300 */
[----:B--2---:R-:W-:-:S05]  /*0380*/  IMAD.WIDE R64, R3, 0x4, R64 ;  /* 0x0000000403407825 */ /* 0x004fca00078e0240 */
[----:B------:R-:W2:Y:S01]  /*0390*/  LDG.E R70, desc[UR4][R64.64] ;  /* 0x0000000440467981 */ /* 0x000ea2000c1e1900 */
[----:B---3--:R-:W-:-:S06]  /*03a0*/  IMAD R0, R3, R88, RZ ;  /* 0x0000005803007224 */ /* 0x008fcc00078e02ff */
[----:B------:R-:W3:Y:S01]  /*03b0*/  @P0 LDC.64 R68, c[0x0][0x230] ;  /* 0x00008c00ff440b82 */ /* 0x000ee20000000a00 */
[----:B------:R-:W-:-:S04]  /*03c0*/  SHF.R.S32.HI R67, RZ, 0x1f, R0 ;  /* 0x0000001fff437819 */ /* 0x000fc80000011400 */
[----:B------:R-:W-:-:S04]  /*03d0*/  LEA.HI R67, R67, R0, RZ, 0x3 ;  /* 0x0000000043437211 */ /* 0x000fc800078f18ff */
[----:B------:R-:W-:Y:S02]  /*03e0*/  LEA.HI.SX32 R81, R67, R2, 0x1d ;  /* 0x0000000243517211 */ /* 0x000fe400078feaff */
[----:B------:R-:W4:Y:S03]  /*03f0*/  LDC.64 R66, c[0x0][0x288] ;  /* 0x0000a200ff427b82 */ /* 0x000f260000000a00 */
[----:B---3--:R-:W-:-:S05]  /*0400*/  @P0 IMAD.WIDE.U32 R68, R81, 0x20, R68 ;  /* 0x0000002051440825 */ /* 0x008fca00078e0044 */
[----:B-1----:R-:W3:Y:S04]  /*0410*/  @P0 LDG.E.128 R52, desc[UR4][R68.64] ;  /* 0x0000000444340981 */ /* 0x002ee8000c1e1d00 */
[----:B------:R-:W3:Y:S01]  /*0420*/  @P0 LDG.E.128 R56, desc[UR4][R68.64+0x10] ;  /* 0x0000100444380981 */ /* 0x000ee2000c1e1d00 */
[----:B----4-:R-:W-:-:S05]  /*0430*/  IMAD.WIDE R66, R3, 0x4, R66 ;  /* 0x0000000403427825 */ /* 0x010fca00078e0242 */
[----:B-----5:R-:W5:Y:S01]  /*0440*/  LDG.E R89, desc[UR4][R66.64] ;  /* 0x0000000442597981 */ /* 0x020f62000c1e1900 */
[----:B------:R-:W-:Y:S01]  /*0450*/  IADD3 R83, R81, 0x20, RZ ;  /* 0x0000002051537810 */ /* 0x000fe20007ffe0ff */
[----:B------:R-:W-:Y:S01]  /*0460*/  BSSY B0, `(.L_x_16509) ;  /* 0x000002a000007945 */ /* 0x000fe20003800000 */
[C---:B--2---:R-:W-:Y:S02]  /*0470*/  ISETP.GE.AND P5, PT, R70.reuse, 0x1, PT ;  /* 0x000000014600780c */ /* 0x044fe40003fa6270 */
[----:B------:R-:W-:-:S11]  /*0480*/  ISETP.GT.AND P6, PT, R70, RZ, PT ;  /* 0x000000ff4600720c */ /* 0x000fd60003fc4270 */
[----:B------:R-:W-:Y:S01]  /*0490*/  @P5 IADD3 R71, R70, -0x1, RZ ;  /* 0xffffffff46475810 */ /* 0x000fe20007ffe0ff */
[----:B------:R-:W1:Y:S01]  /*04a0*/  @P5 LDC.64 R64, c[0x0][0x220] ;  /* 0x00008800ff405b82 */ /* 0x000e620000000a00 */
        /* <DEDUP_REMOVED lines=10> */
[----:B------:R-:W2:Y:S01]  /*0550*/  @P0 LDC.64 R70, c[0x0][0x230] ;  /* 0x00008c00ff460b82 */ /* 0x000ea20000000a00 */
[----:B---3--:R-:W-:Y:S02]  /*0560*/  @!P6 FSEL R77, R53, RZ, P1 ;  /* 0x000000ff354de208 */ /* 0x008fe40000800000 */
[----:B------:R-:W-:-:S02]  /*0570*/  @!P6 FSEL R78, R54, RZ, P3 ;  /* 0x000000ff364ee208 */ /* 0x000fc40001800000 */
[C---:B------:R-:W-:Y:S01]  /*0580*/  @!P6 ISETP.NE.U32.AND P1, PT, R92.reuse, RZ, PT ;  /* 0x000000ff5c00e20c */ /* 0x040fe20003f25070 */
[----:B-1----:R-:W-:Y:S01]  /*0590*/  @P5 IMAD.WIDE.U32 R64, R91, 0x10, R64 ;  /* 0x000000105b405825 */ /* 0x002fe200078e0040 */
[----:B------:R-:W-:Y:S02]  /*05a0*/  @!P6 ISETP.NE.U32.AND P3, PT, R92, RZ, PT ;  /* 0x000000ff5c00e20c */ /* 0x000fe40003f65070 */
[C---:B------:R-:W-:Y:S02]  /*05b0*/  @!P6 ISETP.NE.AND.EX P1, PT, R93.reuse, RZ, PT, P1 ;  /* 0x000000ff5d00e20c */ /* 0x040fe40003f25310 */
[----:B------:R-:W-:Y:S01]  /*05c0*/  @!P6 ISETP.NE.AND.EX P3, PT, R93, RZ, PT, P3 ;  /* 0x000000ff5d00e20c */ /* 0x000fe20003f65330 */
[----:B------:R0:W5:Y:S01]  /*05d0*/  @P5 LDG.E.128 R60, desc[UR4][R64.64] ;  /* 0x00000004403c5981 */ /* 0x000162000c1e1d00 */
[----:B------:R-:W-:Y:S02]  /*05e0*/  @!P6 FSEL R79, R55, RZ, P2 ;  /* 0x000000ff374fe208 */ /* 0x000fe40001000000 */
[----:B------:R-:W-:-:S02]  /*05f0*/  @!P6 FSEL R72, R56, RZ, P1 ;  /* 0x000000ff3848e208 */ /* 0x000fc40000800000 */
[----:B------:R-:W-:Y:S02]  /*0600*/  @!P6 FSEL R73, R57, RZ, P3 ;  /* 0x000000ff3949e208 */ /* 0x000fe40001800000 */
[C---:B------:R-:W-:Y:S02]  /*0610*/  @!P6 ISETP.NE.U32.AND P2, PT, R92.reuse, RZ, PT ;  /* 0x000000ff5c00e20c */ /* 0x040fe40003f45070 */
[C---:B------:R-:W-:Y:S01]  /*0620*/  @!P6 ISETP.NE.U32.AND P1, PT, R92.reuse, RZ, PT ;  /* 0x000000ff5c00e20c */ /* 0x040fe20003f25070 */
[----:B0-----:R-:W-:Y:S01]  /*0630*/  IMAD.WIDE.U32 R64, R81, 0x20, R84 ;  /* 0x0000002051407825 */ /* 0x001fe200078e0054 */
[----:B------:R-:W-:Y:S02]  /*0640*/  @!P6 ISETP.NE.U32.AND P3, PT, R92, RZ, PT ;  /* 0x000000ff5c00e20c */ /* 0x000fe40003f65070 */
[----:B------:R-:W-:Y:S01]  /*0650*/  @!P6 ISETP.NE.AND.EX P2, PT, R93, RZ, PT, P2 ;  /* 0x000000ff5d00e20c */ /* 0x000fe20003f45320 */
[----:B--2---:R-:W-:Y:S01]  /*0660*/  @P0 IMAD.WIDE.U32 R70, R83, 0x20, R70 ;  /* 0x0000002053460825 */ /* 0x004fe200078e0046 */
[----:B------:R-:W-:-:S02]  /*0670*/  @!P6 ISETP.NE.AND.EX P1, PT, R93, RZ, PT, P1 ;  /* 0x000000ff5d00e20c */ /* 0x000fc40003f25310 */
        /* <DEDUP_REMOVED lines=8> */
.L_x_16510:
[----:B------:R-:W-:Y:S05]  /*0700*/  BSYNC B0 ;  /* 0x0000000000007941 */ /* 0x000fea0003800000 */
.L_x_16509:
[----:B------:R-:W-:Y:S04]  /*0710*/  BSSY B0, `(.L_x_16511) ;  /* 0x0000005000007945 */ /* 0x000fe80003800000 */
[----:B------:R-:W-:Y:S05]  /*0720*/  @!P6 BRA `(.L_x_16512) ;  /* 0x00000000000ce947 */ /* 0x000fea0003800000 */
[----:B-----5:R-:W-:-:S05]  /*0730*/  HADD2.F32 R77, -RZ, R60.H1_H1 ;  /* 0x3000003cff4d7230 */ /* 0x020fca0000004100 */
[----:B------:R-:W-:-:S04]  /*0740*/  FMUL.FTZ R77, R77, UR6 ;  /* 0x000000064d4d7c20 */ /* 0x000fc80008410000 */
[----:B------:R-:W-:-:S07]  /*0750*/  @P0 FADD.FTZ R77, R53, R77 ;  /* 0x0000004d354d0221 */ /* 0x000fce0000010000 */
.L_x_16512:
[----:B------:R-:W-:Y:S05]  /*0760*/  BSYNC B0 ;  /* 0x0000000000007941 */ /* 0x000fea0003800000 */
.L_x_16511:
[----:B------:R-:W-:Y:S04]  /*0770*/  BSSY B0, `(.L_x_16513) ;  /* 0x0000005000007945 */ /* 0x000fe80003800000 */
[----:B------:R-:W-:Y:S05]  /*0780*/  @!P6 BRA `(.L_x_16514) ;  /* 0x00000000000ce947 */ /* 0x000fea0003800000 */
[----:B-----5:R-:W-:-:S05]  /*0790*/  HADD2.F32 R78, -RZ, R61.H0_H0 ;  /* 0x2000003dff4e7230 */ /* 0x020fca0000004100 */
[----:B------:R-:W-:-:S04]  /*07a0*/  FMUL.FTZ R78, R78, UR6 ;  /* 0x000000064e4e7c20 */ /* 0x000fc80008410000 */
[----:B------:R-:W-:-:S07]  /*07b0*/  @P0 FADD.FTZ R78, R54, R78 ;  /* 0x0000004e364e0221 */ /* 0x000fce0000010000 */
.L_x_16514:
[----:B------:R-:W-:Y:S05]  /*07c0*/  BSYNC B0 ;  /* 0x0000000000007941 */ /* 0x000fea0003800000 */
.L_x_16513:
[----:B------:R-:W-:Y:S04]  /*07d0*/  BSSY B0, `(.L_x_16515) ;  /* 0x0000005000007945 */ /* 0x000fe80003800000 */
[----:B------:R-:W-:Y:S05]  /*07e0*/  @!P6 BRA `(.L_x_16516) ;  /* 0x00000000000ce947 */ /* 0x000fea0003800000 */
[----:B-----5:R-:W-:-:S05]  /*07f0*/  HADD2.F32 R79, -RZ, R61.H1_H1 ;  /* 0x3000003dff4f7230 */ /* 0x020fca0000004100 */
[----:B------:R-:W-:-:S04]  /*0800*/  FMUL.FTZ R79, R79, UR6 ;  /* 0x000000064f4f7c20 */ /* 0x000fc80008410000 */
[----:B------:R-:W-:-:S07]  /*0810*/  @P0 FADD.FTZ R79, R55, R79 ;  /* 0x0000004f374f0221 */ /* 0x000fce0000010000 */
.L_x_16516:
[----:B------:R-:W-:Y:S05]  /*0820*/  BSYNC B0 ;  /* 0x0000000000007941 */ /* 0x000fea0003800000 */
.L_x_16515:
[----:B------:R-:W-:Y:S04]  /*0830*/  BSSY B0, `(.L_x_16517) ;  /* 0x0000005000007945 */ /* 0x000fe80003800000 */
[----:B------:R-:W-:Y:S05]  /*0840*/  @!P6 BRA `(.L_x_16518) ;  /* 0x00000000000ce947 */ /* 0x000fea0003800000 */
[----:B-----5:R-:W-:-:S05]  /*0850*/  HADD2.F32 R72, -RZ, R62.H0_H0 ;  /* 0x2000003eff487230 */ /* 0x020fca0000004100 */
[----:B------:R-:W-:-:S04]  /*0860*/  FMUL.FTZ R72, R72, UR6 ;  /* 0x0000000648487c20 */ /* 0x000fc80008410000 */
[----:B------:R-:W-:-:S07]  /*0870*/  @P0 FADD.FTZ R72, R56, R72 ;  /* 0x0000004838480221 */ /* 0x000fce0000010000 */
.L_x_16518:
[----:B------:R-:W-:Y:S05]  /*0880*/  BSYNC B0 ;  /* 0x0000000000007941 */ /* 0x000fea0003800000 */
.L_x_16517:
[----:B------:R-:W-:Y:S04]  /*0890*/  BSSY B0, `(.L_x_16519) ;  /* 0x0000005000007945 */ /* 0x000fe80003800000 */
[----:B------:R-:W-:Y:S05]  /*08a0*/  @!P6 BRA `(.L_x_16520) ;  /* 0x00000000000ce947 */ /* 0x000fea0003800000 */
[----:B-----5:R-:W-:-:S05]  /*08b0*/  HADD2.F32 R73, -RZ, R62.H1_H1 ;  /* 0x3000003eff497230 */ /* 0x020fca0000004100 */
[----:B------:R-:W-:-:S04]  /*08c0*/  FMUL.FTZ R73, R73, UR6 ;  /* 0x0000000649497c20 */ /* 0x000fc80008410000 */
[----:B------:R-:W-:-:S07]  /*08d0*/  @P0 FADD.FTZ R73, R57, R73 ;  /* 0x0000004939490221 */ /* 0x000fce0000010000 */
.L_x_16520:
[----:B------:R-:W-:Y:S05]  /*08e0*/  BSYNC B0 ;  /* 0x0000000000007941 */ /* 0x000fea0003800000 */
.L_x_16519:
[----:B------:R-:W-:Y:S04]  /*08f0*/  BSSY B0, `(.L_x_16521) ;  /* 0x0000005000007945 */ /* 0x000fe80003800000 */
[----:B------:R-:W-:Y:S05]  /*0900*/  @!P6 BRA `(.L_x_16522) ;  /* 0x00000000000ce947 */ /* 0x000fea0003800000 */
[----:B-----5:R-:W-:-:S05]  /*0910*/  HADD2.F32 R74, -RZ, R63.H0_H0 ;  /* 0x2000003fff4a7230 */ /* 0x020fca0000004100 */
[----:B------:R-:W-:-:S04]  /*0920*/  FMUL.FTZ R74, R74, UR6 ;  /* 0x000000064a4a7c20 */ /* 0x000fc80008410000 */
[----:B------:R-:W-:-:S07]  /*0930*/  @P0 FADD.FTZ R74, R58, R74 ;  /* 0x0000004a3a4a0221 */ /* 0x000fce0000010000 */
.L_x_16522:
[----:B------:R-:W-:Y:S05]  /*0940*/  BSYNC B0 ;  /* 0x0000000000007941 */ /* 0x000fea0003800000 */
.L_x_16521:
[----:B------:R-:W-:Y:S04]  /*0950*/  BSSY B0, `(.L_x_16523) ;  /* 0x0000005000007945 */ /* 0x000fe80003800000 */
[----:B------:R-:W-:Y:S05]  /*0960*/  @!P6 BRA `(.L_x_16524) ;  /* 0x00000000000ce947 */ /* 0x000fea0003800000 */
[----:B-----5:R-:W-:-:S05]  /*0970*/  HADD2.F32 R75, -RZ, R63.H1_H1 ;  /* 0x3000003fff4b7230 */ /* 0x020fca0000004100 */
[----:B------:R-:W-:-:S04]  /*0980*/  FMUL.FTZ R75, R75, UR6 ;  /* 0x000000064b4b7c20 */ /* 0x000fc80008410000 */
[----:B------:R-:W-:-:S07]  /*0990*/  @P0 FADD.FTZ R75, R59, R75 ;  /* 0x0000004b3b4b0221 */ /* 0x000fce0000010000 */
.L_x_16524:
[----:B------:R-:W-:Y:S05]  /*09a0*/  BSYNC B0 ;  /* 0x0000000000007941 */ /* 0x000fea0003800000 */
.L_x_16523:
        /* <DEDUP_REMOVED lines=31> */
[----:B-----5:R-:W-:-:S05]  /*0ba0*/  HADD2.F32 R68, -RZ, R60.H0_H0 ;  /* 0x2000003cff447230 */ /* 0x020fca0000004100 */
[----:B------:R-:W-:-:S04]  /*0bb0*/  FMUL.FTZ R68, R68, UR6 ;  /* 0x0000000644447c20 */ /* 0x000fc80008410000 */
[----:B------:R-:W-:-:S07]  /*0bc0*/  @P0 FADD.FTZ R68, R52, R68 ;  /* 0x0000004434440221 */ /* 0x000fce0000010000 */
.L_x_16526:
[----:B------:R-:W-:Y:S05]  /*0bd0*/  BSYNC B0 ;  /* 0x0000000000007941 */ /* 0x000fea0003800000 */
.L_x_16525:
[----:B------:R-:W-:Y:S04]  /*0be0*/  BSSY B0, `(.L_x_16527) ;  /* 0x0000005000007945 */ /* 0x000fe80003800000 */
[----:B------:R-:W-:Y:S05]  /*0bf0*/  @!P6 BRA `(.L_x_16528) ;  /* 0x00000000000ce947 */ /* 0x000fea0003800000 */
[----:B-----5:R-:W-:-:S05]  /*0c00*/  HADD2.F32 R69, -RZ, R60.H1_H1 ;  /* 0x3000003cff457230 */ /* 0x020fca0000004100 */
[----:B------:R-:W-:-:S04]  /*0c10*/  FMUL.FTZ R69, R69, UR6 ;  /* 0x0000000645457c20 */ /* 0x000fc80008410000 */
[----:B------:R-:W-:-:S07]  /*0c20*/  @P0 FADD.FTZ R69, R53, R69 ;  /* 0x0000004535450221 */ /* 0x000fce0000010000 */
.L_x_16528:
[----:B------:R-:W-:Y:S05]  /*0c30*/  BSYNC B0 ;  /* 0x0000000000007941 */ /* 0x000fea0003800000 */
.L_x_16527:
[----:B------:R-:W-:Y:S04]  /*0c40*/  BSSY B0, `(.L_x_16529) ;  /* 0x0000005000007945 */ /* 0x000fe80003800000 */
[----:B------:R-:W-:Y:S05]  /*0c50*/  @!P6 BRA `(.L_x_16530) ;  /* 0x00000000000ce947 */ /* 0x000fea0003800000 */
[----:B-----5:R-:W-:-:S05]  /*0c60*/  HADD2.F32 R70, -RZ, R61.H0_H0 ;  /* 0x2000003dff467230 */ /* 0x020fca0000004100 */
[----:B------:R-:W-:-:S04]  /*0c70*/  FMUL.FTZ R70, R70, UR6 ;  /* 0x0000000646467c20 */ /* 0x000fc80008410000 */
[----:B------:R-:W-:-:S07]  /*0c80*/  @P0 FADD.FTZ R70, R54, R70 ;  /* 0x0000004636460221 */ /* 0x000fce0000010000 */
.L_x_16530:
[----:B------:R-:W-:Y:S05]  /*0c90*/  BSYNC B0 ;  /* 0x0000000000007941 */ /* 0x000fea0003800000 */
.L_x_16529:
[----:B------:R-:W-:Y:S04]  /*0ca0*/  BSSY B0, `(.L_x_16531) ;  /* 0x0000005000007945 */ /* 0x000fe80003800000 */
[----:B------:R-:W-:Y:S05]  /*0cb0*/  @!P6 BRA `(.L_x_16532) ;  /* 0x00000000000ce947 */ /* 0x000fea0003800000 */
[----:B-----5:R-:W-:-:S05]  /*0cc0*/  HADD2.F32 R71, -RZ, R61.H1_H1 ;  /* 0x3000003dff477230 */ /* 0x020fca0000004100 */
[----:B------:R-:W-:-:S04]  /*0cd0*/  FMUL.FTZ R71, R71, UR6 ;  /* 0x0000000647477c20 */ /* 0x000fc80008410000 */
[----:B------:R-:W-:-:S07]  /*0ce0*/  @P0 FADD.FTZ R71, R55, R71 ;  /* 0x0000004737470221 */ /* 0x000fce0000010000 */
.L_x_16532:
[----:B------:R-:W-:Y:S05]  /*0cf0*/  BSYNC B0 ;  /* 0x0000000000007941 */ /* 0x000fea0003800000 */
.L_x_16531:
[----:B------:R-:W-:Y:S04]  /*0d00*/  BSSY B0, `(.L_x_16533) ;  /* 0x0000005000007945 */ /* 0x000fe80003800000 */
[----:B------:R-:W-:Y:S05]  /*0d10*/  @!P6 BRA `(.L_x_16534) ;  /* 0x00000000000ce947 */ /* 0x000fea0003800000 */
[----:B-----5:R-:W-:-:S05]  /*0d20*/  HADD2.F32 R64, -RZ, R62.H0_H0 ;  /* 0x2000003eff407230 */ /* 0x020fca0000004100 */
[----:B------:R-:W-:-:S04]  /*0d30*/  FMUL.FTZ R64, R64, UR6 ;  /* 0x0000000640407c20 */ /* 0x000fc80008410000 */
[----:B------:R-:W-:-:S07]  /*0d40*/  @P0 FADD.FTZ R64, R56, R64 ;  /* 0x0000004038400221 */ /* 0x000fce0000010000 */
.L_x_16534:
[----:B------:R-:W-:Y:S05]  /*0d50*/  BSYNC B0 ;  /* 0x0000000000007941 */ /* 0x000fea0003800000 */
.L_x_16533:
[----:B------:R-:W-:Y:S01]  /*0d60*/  BSSY B0, `(.L_x_16535) ;  /* 0x0000006000007945 */ /* 0x000fe20003800000 */
[----:B------:R-:W-:-:S03]  /*0d70*/  @!P6 FSEL R65, R57, RZ, P1 ;  /* 0x000000ff3941e208 */ /* 0x000fc60000800000 */
[----:B------:R-:W-:Y:S05]  /*0d80*/  @!P6 BRA `(.L_x_16536) ;  /* 0x00000000000ce947 */ /* 0x000fea0003800000 */
[----:B-----5:R-:W-:-:S05]  /*0d90*/  HADD2.F32 R65, -RZ, R62.H1_H1 ;  /* 0x3000003eff417230 */ /* 0x020fca0000004100 */
[----:B------:R-:W-:-:S04]  /*0da0*/  FMUL.FTZ R65, R65, UR6 ;  /* 0x0000000641417c20 */ /* 0x000fc80008410000 */
[----:B------:R-:W-:-:S07]  /*0db0*/  @P0 FADD.FTZ R65, R57, R65 ;  /* 0x0000004139410221 */ /* 0x000fce0000010000 */
.L_x_16536:
[----:B------:R-:W-:Y:S05]  /*0dc0*/  BSYNC B0 ;  /* 0x0000000000007941 */ /* 0x000fea0003800000 */
.L_x_16535:
[----:B------:R-:W-:Y:S01]  /*0dd0*/  BSSY B0, `(.L_x_16537) ;  /* 0x0000006000007945 */ /* 0x000fe20003800000 */
[----:B------:R-:W-:-:S03]  /*0de0*/  @!P6 FSEL R66, R58, RZ, P2 ;  /* 0x000000ff3a42e208 */ /* 0x000fc60001000000 */
[----:B------:R-:W-:Y:S05]  /*0df0*/  @!P6 BRA `(.L_x_16538) ;  /* 0x00000000000ce947 */ /* 0x000fea0003800000 */
[----:B-----5:R-:W-:-:S05]  /*0e00*/  HADD2.F32 R66, -RZ, R63.H0_H0 ;  /* 0x2000003fff427230 */ /* 0x020fca0000004100 */
[----:B------:R-:W-:-:S04]  /*0e10*/  FMUL.FTZ R66, R66, UR6 ;  /* 0x0000000642427c20 */ /* 0x000fc80008410000 */
[----:B------:R-:W-:-:S07]  /*0e20*/  @P0 FADD.FTZ R66, R58, R66 ;  /* 0x000000423a420221 */ /* 0x000fce0000010000 */
.L_x_16538:
[----:B------:R-:W-:Y:S05]  /*0e30*/  BSYNC B0 ;  /* 0x0000000000007941 */ /* 0x000fea0003800000 */
.L_x_16537:
[----:B------:R-:W-:Y:S01]  /*0e40*/  BSSY B0, `(.L_x_16539) ;  /* 0x0000007000007945 */ /* 0x000fe20003800000 */
[----:B------:R-:W-:Y:S01]  /*0e50*/  IMAD.WIDE.U32 R82, R83, 0x20, R84 ;  /* 0x0000002053527825 */ /* 0x000fe200078e0054 */
[----:B------:R-:W-:Y:S02]  /*0e60*/  @!P6 FSEL R67, R59, RZ, P3 ;  /* 0x000000ff3b43e208 */ /* 0x000fe40001800000 */
[----:B------:R-:W-:Y:S05]  /*0e70*/  @!P6 BRA `(.L_x_16540) ;  /* 0x00000000000ce947 */ /* 0x000fea0003800000 */
[----:B-----5:R-:W-:-:S05]  /*0e80*/  HADD2.F32 R67, -RZ, R63.H1_H1 ;  /* 0x3000003fff437230 */ /* 0x020fca0000004100 */
[----:B------:R-:W-:-:S04]  /*0e90*/  FMUL.FTZ R67, R67, UR6 ;  /* 0x0000000643437c20 */ /* 0x000fc80008410000 */
[----:B------:R-:W-:-:S07]  /*0ea0*/  @P0 FADD.FTZ R67, R59, R67 ;  /* 0x000000433b430221 */ /* 0x000fce0000010000 */
.L_x_16540:
[----:B------:R-:W-:Y:S05]  /*0eb0*/  BSYNC B0 ;  /* 0x0000000000007941 */ /* 0x000fea0003800000 */
.L_x_16539:
        /* <DEDUP_REMOVED lines=37> */
.L_x_16542:
[----:B------:R-:W-:Y:S05]  /*1110*/  BSYNC B0 ;  /* 0x0000000000007941 */ /* 0x000fea0003800000 */
.L_x_16541:
[----:B------:R-:W-:Y:S04]  /*1120*/  BSSY B0, `(.L_x_16543) ;  /* 0x0000005000007945 */ /* 0x000fe80003800000 */
[----:B------:R-:W-:Y:S05]  /*1130*/  @!P6 BRA `(.L_x_16544) ;  /* 0x00000000000ce947 */ /* 0x000fea0003800000 */
[----:B-----5:R-:W-:-:S05]  /*1140*/  HADD2.F32 R81, -RZ, R60.H1_H1 ;  /* 0x3000003cff517230 */ /* 0x020fca0000004100 */
[----:B------:R-:W-:-:S04]  /*1150*/  FMUL.FTZ R81, R81, UR6 ;  /* 0x0000000651517c20 */ /* 0x000fc80008410000 */
[----:B------:R-:W-:-:S07]  /*1160*/  @P0 FADD.FTZ R81, R53, R81 ;  /* 0x0000005135510221 */ /* 0x000fce0000010000 */
.L_x_16544:
[----:B------:R-:W-:Y:S05]  /*1170*/  BSYNC B0 ;  /* 0x0000000000007941 */ /* 0x000fea0003800000 */
.L_x_16543:
[----:B------:R-:W-:Y:S04]  /*1180*/  BSSY B0, `(.L_x_16545) ;  /* 0x0000005000007945 */ /* 0x000fe80003800000 */
[----:B------:R-:W-:Y:S05]  /*1190*/  @!P6 BRA `(.L_x_16546) ;  /* 0x00000000000ce947 */ /* 0x000fea0003800000 */
[----:B-----5:R-:W-:-:S05]  /*11a0*/  HADD2.F32 R82, -RZ, R61.H0_H0 ;  /* 0x2000003dff527230 */ /* 0x020fca0000004100 */
[----:B------:R-:W-:-:S04]  /*11b0*/  FMUL.FTZ R82, R82, UR6 ;  /* 0x0000000652527c20 */ /* 0x000fc80008410000 */
[----:B------:R-:W-:-:S07]  /*11c0*/  @P0 FADD.FTZ R82, R54, R82 ;  /* 0x0000005236520221 */ /* 0x000fce0000010000 */
.L_x_16546:
[----:B------:R-:W-:Y:S05]  /*11d0*/  BSYNC B0 ;  /* 0x0000000000007941 */ /* 0x000fea0003800000 */
.L_x_16545:
[----:B------:R-:W-:Y:S04]  /*11e0*/  BSSY B0, `(.L_x_16547) ;  /* 0x0000005000007945 */ /* 0x000fe80003800000 */
[----:B------:R-:W-:Y:S05]  /*11f0*/  @!P6 BRA `(.L_x_16548) ;  /* 0x00000000000ce947 */ /* 0x000fea0003800000 */
[----:B-----5:R-:W-:-:S05]  /*1200*/  HADD2.F32 R83, -RZ, R61.H1_H1 ;  /* 0x3000003dff537230 */ /* 0x020fca0000004100 */
[----:B------:R-:W-:-:S04]  /*1210*/  FMUL.FTZ R83, R83, UR6 ;  /* 0x0000000653537c20 */ /* 0x000fc80008410000 */
[----:B------:R-:W-:-:S07]  /*1220*/  @P0 FADD.FTZ R83, R55, R83 ;  /* 0x0000005337530221 */ /* 0x000fce0000010000 */
.L_x_16548:
[----:B------:R-:W-:Y:S05]  /*1230*/  BSYNC B0 ;  /* 0x0000000000007941 */ /* 0x000fea0003800000 */
.L_x_16547:
[----:B------:R-:W-:Y:S01]  /*1240*/  BSSY B0, `(.L_x_16549) ;  /* 0x0000006000007945 */ /* 0x000fe20003800000 */
[----:B-----5:R-:W-:-:S03]  /*1250*/  @!P6 FSEL R84, R56, RZ, P1 ;  /* 0x000000ff3854e208 */ /* 0x020fc60000800000 */
[----:B------:R-:W-:Y:S05]  /*1260*/  @!P6 BRA `(.L_x_16550) ;  /* 0x00000000000ce947 */ /* 0x000fea0003800000 */
[----:B------:R-:W-:-:S05]  /*1270*/  HADD2.F32 R84, -RZ, R62.H0_H0 ;  /* 0x2000003eff547230 */ /* 0x000fca0000004100 */
[----:B------:R-:W-:-:S04]  /*1280*/  FMUL.FTZ R84, R84, UR6 ;  /* 0x0000000654547c20 */ /* 0x000fc80008410000 */
[----:B------:R-:W-:-:S07]  /*1290*/  @P0 FADD.FTZ R84, R56, R84 ;  /* 0x0000005438540221 */ /* 0x000fce0000010000 */
.L_x_16550:
[----:B------:R-:W-:Y:S05]  /*12a0*/  BSYNC B0 ;  /* 0x0000000000007941 */ /* 0x000fea0003800000 */
.L_x_16549:
[----:B------:R-:W-:Y:S01]  /*12b0*/  BSSY B0, `(.L_x_16551) ;  /* 0x0000006000007945 */ /* 0x000fe20003800000 */
[----:B------:R-:W-:-:S03]  /*12c0*/  @!P6 FSEL R85, R57, RZ, P5 ;  /* 0x000000ff3955e208 */ /* 0x000fc60002800000 */
[----:B------:R-:W-:Y:S05]  /*12d0*/  @!P6 BRA `(.L_x_16552) ;  /* 0x00000000000ce947 */ /* 0x000fea0003800000 */
[----:B------:R-:W-:-:S05]  /*12e0*/  HADD2.F32 R85, -RZ, R62.H1_H1 ;  /* 0x3000003eff557230 */ /* 0x000fca0000004100 */
[----:B------:R-:W-:-:S04]  /*12f0*/  FMUL.FTZ R85, R85, UR6 ;  /* 0x0000000655557c20 */ /* 0x000fc80008410000 */
[----:B------:R-:W-:-:S07]  /*1300*/  @P0 FADD.FTZ R85, R57, R85 ;  /* 0x0000005539550221 */ /* 0x000fce0000010000 */
.L_x_16552:
[----:B------:R-:W-:Y:S05]  /*1310*/  BSYNC B0 ;  /* 0x0000000000007941 */ /* 0x000fea0003800000 */
.L_x_16551:
[----:B------:R-:W-:Y:S01]  /*1320*/  BSSY B0, `(.L_x_16553) ;  /* 0x0000006000007945 */ /* 0x000fe20003800000 */
[----:B------:R-:W-:-:S03]  /*1330*/  @!P6 FSEL R86, R58, RZ, P2 ;  /* 0x000000ff3a56e208 */ /* 0x000fc60001000000 */
[----:B------:R-:W-:Y:S05]  /*1340*/  @!P6 BRA `(.L_x_16554) ;  /* 0x00000000000ce947 */ /* 0x000fea0003800000 */
[----:B------:R-:W-:-:S05]  /*1350*/  HADD2.F32 R86, -RZ, R63.H0_H0 ;  /* 0x2000003fff567230 */ /* 0x000fca0000004100 */
[----:B------:R-:W-:-:S04]  /*1360*/  FMUL.FTZ R86, R86, UR6 ;  /* 0x0000000656567c20 */ /* 0x000fc80008410000 */
[----:B------:R-:W-:-:S07]  /*1370*/  @P0 FADD.FTZ R86, R58, R86 ;  /* 0x000000563a560221 */ /* 0x000fce0000010000 */
.L_x_16554:
[----:B------:R-:W-:Y:S05]  /*1380*/  BSYNC B0 ;  /* 0x0000000000007941 */ /* 0x000fea0003800000 */
.L_x_16553:
[----:B------:R-:W-:Y:S01]  /*1390*/  BSSY B0, `(.L_x_16555) ;  /* 0x0000006000007945 */ /* 0x000fe20003800000 */
[----:B------:R-:W-:-:S03]  /*13a0*/  @!P6 FSEL R87, R59, RZ, P3 ;  /* 0x000000ff3b57e208 */ /* 0x000fc60001800000 */
[----:B------:R-:W-:Y:S05]  /*13b0*/  @!P6 BRA `(.L_x_16556) ;  /* 0x00000000000ce947 */ /* 0x000fea0003800000 */
[----:B------:R-:W-:-:S05]  /*13c0*/  HADD2.F32 R87, -RZ, R63.H1_H1 ;  /* 0x3000003fff577230 */ /* 0x000fca0000004100 */
[----:B------:R-:W-:-:S04]  /*13d0*/  FMUL.FTZ R87, R87, UR6 ;  /* 0x0000000657577c20 */ /* 0x000fc80008410000 */
[----:B------:R-:W-:-:S07]  /*13e0*/  @P0 FADD.FTZ R87, R59, R87 ;  /* 0x000000573b570221 */ /* 0x000fce0000010000 */
.L_x_16556:
[----:B------:R-:W-:Y:S05]  /*13f0*/  BSYNC B0 ;  /* 0x0000000000007941 */ /* 0x000fea0003800000 */
.L_x_16555:
        /* <DEDUP_REMOVED lines=99> */
.L_x_16572:
        /* <DEDUP_REMOVED lines=64> */
[----:B------:R-:W-:Y:S01]  /*1e30*/  F2FP.F16.F32.PACK_AB R66, R75, R66 ;  /* 0x000000424b42723e */ /* 0x000fe200000000ff */
        /* <DEDUP_REMOVED lines=44> */
[----:B------:R-:W-:Y:S02]  /*2100*/  F2FP.F16.F32.PACK_AB R68, R87, R68 ;  /* 0x000000445744723e */ /* 0x000fe400000000ff */
[----:B------:R-:W-:Y:S02]  /*2110*/  F2FP.F16.F32.PACK_AB R91, R0, R81 ;  /* 0x00000051005b723e */ /* 0x000fe400000000ff */
[----:B------:R-:W-:Y:S01]  /*2120*/  F2FP.F16.F32.PACK_AB R90, R78, R79 ;  /* 0x0000004f4e5a723e */ /* 0x000fe200000000ff */
[----:B------:R1:W-:Y:S01]  /*2130*/  STG.E.128 desc[UR4][R74.64], R68 ;  /* 0x000000444a007986 */ /* 0x0003e2000c101d04 */
[----:B------:R-:W-:-:S02]  /*2140*/  F2FP.F16.F32.PACK_AB R89, R82, R83 ;  /* 0x000000535259723e */ /* 0x000fc400000000ff */
[----:B------:R-:W-:-:S05]  /*2150*/  F2FP.F16.F32.PACK_AB R88, R80, R85 ;  /* 0x000000555058723e */ /* 0x000fca00000000ff */
[----:B------:R1:W-:Y:S02]  /*2160*/  STG.E.128 desc[UR4][R76.64], R88 ;  /* 0x000000584c007986 */ /* 0x0003e4000c101d04 */
.L_x_16559:
[----:B------:R-:W-:Y:S05]  /*2170*/  BSYNC B0 ;  /* 0x0000000000007941 */ /* 0x000fea0003800000 */
.L_x_16558:
[----:B-1----:R-:W1:Y:S02]  /*2180*/  LDC.64 R64, c[0x0][0x210] ;  /* 0x00008400ff407b82 */ /* 0x002e640000000a00 */
[----:B-1----:R-:W-:-:S04]  /*2190*/  LEA R3, R64, R3, 0x2 ;  /* 0x0000000340037211 */ /* 0x002fc800078e10ff */
[----:B------:R-:W-:-:S13]  /*21a0*/  ISETP.GE.AND P0, PT, R3, R65, PT ;  /* 0x000000410300720c */ /* 0x000fda0003f06270 */
[----:B------:R-:W-:Y:S05]  /*21b0*/  @!P0 BRA `(.L_x_16560) ;  /* 0xffffffe000548947 */ /* 0x000fea000383ffff */
[----:B------:R-:W-:Y:S05]  /*21c0*/  EXIT ;  /* 0x000000000000794d */ /* 0x000fea0003800000 */
.L_x_16557:
        /* <DEDUP_REMOVED lines=8> */
.L_x_16562:
[----:B------:R-:W-:Y:S05]  /*2250*/  BSYNC B0 ;  /* 0x0000000000007941 */ /* 0x000fea0003800000 */
.L_x_16561:
        /* <DEDUP_REMOVED lines=9> */
.L_x_16563:
[----:B------:R-:W-:Y:S01]  /*22f0*/  HFMA2.MMA R100, -RZ, RZ, 0, 2.384185791015625e-07 ;  /* 0x00000004ff647435 */ /* 0x000fe200000001ff */
[----:B------:R-:W-:-:S05]  /*2300*/  MOV R92, R97 ;  /* 0x00000061005c7202 */ /* 0x000fca0000000f00 */
[----:B------:R-:W-:-:S05]  /*2310*/  FADD.FTZ R94, R93, R92 ;  /* 0x0000005c5d5e7221 */ /* 0x000fca0000010000 */
[----:B------:R-:W-:-:S07]  /*2320*/  MOV R99, R94 ;  /* 0x0000005e00637202 */ /* 0x000fce0000000f00 */
[----:B------:R-:W-:Y:S05]  /*2330*/  WARPSYNC.COLLECTIVE R98, `(.L_x_16564) ;  /* 0x0000000062087348 */ /* 0x000fea0003c00000 */
[----:B------:R0:W1:Y:S02]  /*2340*/  SHFL.BFLY P1, R97, R99, R100, R101 ;  /* 0x0c00006463617389 */ /* 0x0000640000020065 */
[----:B01----:R-:W-:Y:S01]  /*2350*/  ENDCOLLECTIVE ;  /* 0x000000000000791b */ /* 0x003fe20003800000 */
.L_x_16564:
[----:B------:R-:W-:Y:S01]  /*2360*/  HFMA2.MMA R100, -RZ, RZ, 0, 4.76837158203125e-07 ;  /* 0x00000008ff647435 */ /* 0x000fe200000001ff */
[----:B------:R-:W-:-:S05]  /*2370*/  MOV R91, R97 ;  /* 0x00000061005b7202 */ /* 0x000fca0000000f00 */
[----:B------:R-:W-:-:S05]  /*2380*/  FADD.FTZ R95, R94, R91 ;  /* 0x0000005b5e5f7221 */ /* 0x000fca0000010000 */
[----:B------:R-:W-:-:S07]  /*2390*/  MOV R99, R95 ;  /* 0x0000005f00637202 */ /* 0x000fce0000000f00 */
[----:B------:R-:W-:Y:S05]  /*23a0*/  WARPSYNC.COLLECTIVE R98, `(.L_x_16565) ;  /* 0x0000000062087348 */ /* 0x000fea0003c00000 */
[----:B------:R0:W1:Y:S02]  /*23b0*/  SHFL.BFLY P1, R97, R99, R100, R101 ;  /* 0x0c00006463617389 */ /* 0x0000640000020065 */
[----:B01----:R-:W-:Y:S01]  /*23c0*/  ENDCOLLECTIVE ;  /* 0x000000000000791b */ /* 0x003fe20003800000 */
.L_x_16565:
        /* <DEDUP_REMOVED lines=8> */
.L_x_16566:
        /* <DEDUP_REMOVED lines=56> */
.L_x_16567:
[----:B------:R-:W-:Y:S01]  /*27d0*/  HFMA2.MMA R100, -RZ, RZ, 0, 1.1920928955078125e-07 ;  /* 0x00000002ff647435 */ /* 0x000fe200000001ff */
[----:B------:R-:W-:-:S05]  /*27e0*/  MOV R93, R97 ;  /* 0x00000061005d7202 */ /* 0x000fca0000000f00 */
[----:B------:R-:W-:-:S05]  /*27f0*/  FADD.FTZ R93, R0, R93 ;  /* 0x0000005d005d7221 */ /* 0x000fca0000010000 */
[----:B------:R-:W-:-:S07]  /*2800*/  MOV R99, R93 ;  /* 0x0000005d00637202 */ /* 0x000fce0000000f00 */
[----:B------:R-:W-:Y:S05]  /*2810*/  WARPSYNC.COLLECTIVE R98, `(.L_x_16568) ;  /* 0x0000000062087348 */ /* 0x000fea0003c00000 */
[----:B------:R0:W1:Y:S02]  /*2820*/  SHFL.BFLY P1, R97, R99, R100, R101 ;  /* 0x0c00006463617389 */ /* 0x0000640000020065 */
[----:B01----:R-:W-:Y:S01]  /*2830*/  ENDCOLLECTIVE ;  /* 0x000000000000791b */ /* 0x003fe20003800000 */
.L_x_16568:
[----:B------:R-:W-:Y:S01]  /*2840*/  HFMA2.MMA R100, -RZ, RZ, 0, 2.384185791015625e-07 ;  /* 0x00000004ff647435 */ /* 0x000fe200000001ff */
[----:B------:R-:W-:-:S05]  /*2850*/  MOV R94, R97 ;  /* 0x00000061005e7202 */ /* 0x000fca0000000f00 */
[----:B------:R-:W-:-:S05]  /*2860*/  FADD.FTZ R94, R93, R94 ;  /* 0x0000005e5d5e7221 */ /* 0x000fca0000010000 */
[----:B------:R-:W-:-:S07]  /*2870*/  MOV R99, R94 ;  /* 0x0000005e00637202 */ /* 0x000fce0000000f00 */
[----:B------:R-:W-:Y:S05]  /*2880*/  WARPSYNC.COLLECTIVE R98, `(.L_x_16569) ;  /* 0x0000000062087348 */ /* 0x000fea0003c00000 */
[----:B------:R0:W1:Y:S02]  /*2890*/  SHFL.BFLY P1, R97, R99, R100, R101 ;  /* 0x0c00006463617389 */ /* 0x0000640000020065 */
[----:B01----:R-:W-:Y:S01]  /*28a0*/  ENDCOLLECTIVE ;  /* 0x000000000000791b */ /* 0x003fe20003800000 */
.L_x_16569:
[----:B------:R-:W-:Y:S01]  /*28b0*/  HFMA2.MMA R100, -RZ, RZ, 0, 4.76837158203125e-07 ;  /* 0x00000008ff647435 */ /* 0x000fe200000001ff */
[----:B------:R-:W-:-:S05]  /*28c0*/  MOV R95, R97 ;  /* 0x00000061005f7202 */ /* 0x000fca0000000f00 */
[----:B------:R-:W-:-:S05]  /*28d0*/  FADD.FTZ R95, R94, R95 ;  /* 0x0000005f5e5f7221 */ /* 0x000fca0000010000 */
[----:B------:R-:W-:-:S07]  /*28e0*/  MOV R99, R95 ;  /* 0x0000005f00637202 */ /* 0x000fce0000000f00 */
[----:B------:R-:W-:Y:S05]  /*28f0*/  WARPSYNC.COLLECTIVE R98, `(.L_x_16570) ;  /* 0x0000000062087348 */ /* 0x000fea0003c00000 */
[----:B------:R0:W1:Y:S02]  /*2900*/  SHFL.BFLY P1, R97, R99, R100, R101 ;  /* 0x0c00006463617389 */ /* 0x0000640000020065 */
[----:B01----:R-:W-:Y:S01]  /*2910*/  ENDCOLLECTIVE ;  /* 0x000000000000791b */ /* 0x003fe20003800000 */
.L_x_16570:
[----:B------:R-:W-:Y:S01]  /*2920*/  HFMA2.MMA R100, -RZ, RZ, 0, 9.5367431640625e-07 ;  /* 0x00000010ff647435 */ /* 0x000fe200000001ff */
[----:B------:R-:W-:-:S05]  /*2930*/  MOV R96, R97 ;  /* 0x0000006100607202 */ /* 0x000fca0000000f00 */
[----:B------:R-:W-:-:S05]  /*2940*/  FADD.FTZ R96, R95, R96 ;  /* 0x000000605f607221 */ /* 0x000fca0000010000 */
[----:B------:R-:W-:-:S07]  /*2950*/  MOV R99, R96 ;  /* 0x0000006000637202 */ /* 0x000fce0000000f00 */
[----:B------:R-:W-:Y:S05]  /*2960*/  WARPSYNC.COLLECTIVE R98, `(.L_x_16571) ;  /* 0x0000000062087348 */ /* 0x000fea0003c00000 */
[----:B------:R0:W1:Y:S02]  /*2970*/  SHFL.BFLY P1, R97, R99, R100, R101 ;  /* 0x0c00006463617389 */ /* 0x0000640000020065 */
[----:B01----:R-:W-:Y:S01]  /*2980*/  ENDCOLLECTIVE ;  /* 0x000000000000791b */ /* 0x003fe20003800000 */
.L_x_16571:
[----:B------:R-:W-:Y:S05]  /*2990*/  BRA `(.L_x_16572) ;  /* 0xfffffff000247947 */ /* 0x000fea000383ffff */
.L_x_16573:
        /* <DEDUP_REMOVED lines=14> */
.L_x_23563:


//--------------------- .text._ZN10layer_norm13ln_fwd_kernelINS_13Kernel_traitsIf6__halffS2_fjLj768ELj1ELj4ELj1ELj16ENS_18Kernel_traits_baseILj768EfS2_fS2_fjLj128EEEEELb0ELb1ELb0ELb0EEEvNS_9FwdParamsE --------------------------
	.section	.text._ZN10layer_norm13ln_fwd_kernelINS_13Kernel_traitsIf6__halffS2_fjLj768ELj1ELj4ELj1ELj16ENS_18Kernel_traits_baseILj768EfS2_fS2_fjLj128EEEEELb0ELb1ELb0ELb0EEEvNS_9FwdParamsE,"ax",@progbits
	.align	128
        .global         _ZN10layer_norm13ln_fwd_kernelINS_13Kernel_traitsIf6__halffS2_fjLj768ELj1ELj4ELj1ELj16ENS_18Kernel_traits_baseILj768EfS2_fS2_fjLj128EEEEELb0ELb1ELb0ELb0EEEvNS_9FwdParamsE
        .type           _ZN10layer_norm13ln_fwd_kernelINS_13Kernel_traitsIf6__halffS2_fjLj768ELj1ELj4ELj1ELj16ENS_18Kernel_traits_baseILj768EfS2_fS2_fjLj128EEEEELb0ELb1ELb0ELb0EEEvNS_9FwdParamsE,@function
        .size           _ZN10layer_norm13ln_fwd_kernelINS_13Kernel_traitsIf6__halffS2_fjLj768ELj1ELj4ELj1ELj16ENS_18Kernel_traits_baseILj768EfS2_fS2_fjLj128EEEEELb0ELb1ELb0ELb0EEEvNS_9FwdParamsE,(.L_x_23564 - _ZN10layer_norm13ln_fwd_kernelINS_13Kernel_traitsIf6__halffS2_fjLj768ELj1ELj4ELj1ELj16ENS_18Kernel_traits_baseILj768EfS2_fS2_fjLj128EEEEELb0ELb1ELb0ELb0EEEvNS_9FwdParamsE)
        .other          _ZN10layer_norm13ln_fwd_kernelINS_13Kernel_traitsIf6__halffS2_fjLj768ELj1ELj4ELj1ELj16ENS_18Kernel_traits_baseILj768EfS2_fS2_fjLj128EEEEELb0ELb1ELb0ELb0EEEvNS_9FwdParamsE,@"STO_CUDA_ENTRY STV_DEFAULT"
_ZN10layer_norm13ln_fwd_kernelINS_13Kernel_traitsIf6__halffS2_fjLj768ELj1ELj4ELj1ELj16ENS_18Kernel_traits_baseILj768EfS2_fS2_fjLj128EEEEELb0ELb1ELb0ELb0EEEvNS_9FwdParamsE:
.text._ZN10layer_norm13ln_fwd_kernelINS_13Kernel_traitsIf6__halffS2_fjLj768ELj1ELj4ELj1ELj16ENS_18Kernel_traits_baseILj768EfS2_fS2_fjLj128EEEEELb0ELb1ELb0ELb0EEEvNS_9FwdParamsE:
        /* <DEDUP_REMOVED lines=38> */
.L_x_16575:
[----:B------:R-:W-:Y:S05]  /*0260*/  BSYNC B0 ;  /* 0x0000000000007941 */ /* 0x000fea0003800000 */
.L_x_16574:
        /* <DEDUP_REMOVED lines=23> */
.L_x_16577:
[----:B------:R-:W-:Y:S05]  /*03e0*/  BSYNC B0 ;  /* 0x0000000000007941 */ /* 0x000fea0003800000 */
.L_x_16576:
        /* <DEDUP_REMOVED lines=22> */
.L_x_16579:
[----:B------:R-:W-:Y:S05]  /*0550*/  BSYNC B0 ;  /* 0x0000000000007941 */ /* 0x000fea0003800000 */
.L_x_16578:
        /* <DEDUP_REMOVED lines=13> */
.L_x_16593:
        /* <DEDUP_REMOVED lines=30> */
[----:B------:R-:W-:Y:S01]  /*0810*/  LEA.HI.X R113, R108, UR11, RZ, 0x5, P4 ;  /* 0x0000000b6c717c11 */ /* 0x000fe2000a0f2cff */
[----:B---3--:R-:W-:-:S02]  /*0820*/  HADD2.F32 R90, -RZ, R84.H0_H0 ;  /* 0x20000054ff5a7230 */ /* 0x008fc40000004100 */
[----:B------:R-:W-:Y:S02]  /*0830*/  HADD2.F32 R110, -RZ, R84.H1_H1 ;  /* 0x30000054ff6e7230 */ /* 0x000fe40000004100 */
[--C-:B------:R-:W-:Y:S02]  /*0840*/  HADD2.F32 R114, -RZ, R85.reuse.H0_H0 ;  /* 0x20000055ff727230 */ /* 0x100fe40000004100 */
[----:B------:R-:W-:Y:S02]  /*0850*/  HADD2.F32 R84, -RZ, R85.H1_H1 ;  /* 0x30000055ff547230 */ /* 0x000fe40000004100 */
[-C--:B------:R-:W-:Y:S01]  /*0860*/  FMUL.FTZ R85, R90, R109.reuse ;  /* 0x0000006d5a557220 */ /* 0x080fe20000410000 */
[--C-:B------:R-:W-:Y:S02]  /*0870*/  HADD2.F32 R116, -RZ, R86.reuse.H0_H0 ;  /* 0x20000056ff747230 */ /* 0x100fe40000004100 */
[----:B------:R-:W-:Y:S01]  /*0880*/  FMUL.FTZ R110, R110, R109 ;  /* 0x0000006d6e6e7220 */ /* 0x000fe20000410000 */
[----:B------:R-:W-:-:S02]  /*0890*/  HADD2.F32 R86, -RZ, R86.H1_H1 ;  /* 0x30000056ff567230 */ /* 0x000fc40000004100 */
[-C--:B----4-:R-:W-:Y:S01]  /*08a0*/  FMUL.FTZ R88, R84, R109.reuse ;  /* 0x0000006d54587220 */ /* 0x090fe20000410000 */
[--C-:B------:R-:W-:Y:S02]  /*08b0*/  HADD2.F32 R118, -RZ, R87.reuse.H0_H0 ;  /* 0x20000057ff767230 */ /* 0x100fe40000004100 */
[-C--:B------:R-:W-:Y:S01]  /*08c0*/  FMUL.FTZ R89, R116, R109.reuse ;  /* 0x0000006d74597220 */ /* 0x080fe20000410000 */
[----:B------:R-:W-:Y:S02]  /*08d0*/  HADD2.F32 R120, -RZ, R87.H1_H1 ;  /* 0x30000057ff787230 */ /* 0x000fe40000004100 */
        /* <DEDUP_REMOVED lines=20> */
[----:B------:R3:W-:Y:S01]  /*0a20*/  STG.E.128 desc[UR4][R112.64], R84 ;  /* 0x0000005470007986 */ /* 0x0007e2000c101d04 */
[----:B------:R-:W-:-:S03]  /*0a30*/  IADD3 R110, R108, 0x20, RZ ;  /* 0x000000206c6e7810 */ /* 0x000fc60007ffe0ff */
[----:B------:R3:W-:Y:S04]  /*0a40*/  STG.E.128 desc[UR4][R112.64+0x10], R88 ;  /* 0x0000105870007986 */ /* 0x0007e8000c101d04 */
.L_x_16581:
[----:B------:R-:W-:Y:S05]  /*0a50*/  BSYNC B0 ;  /* 0x0000000000007941 */ /* 0x000fea0003800000 */
.L_x_16580:
        /* <DEDUP_REMOVED lines=15> */
[----:B------:R-:W-:Y:S01]  /*0b50*/  IADD3 R110, R110, 0x20, RZ ;  /* 0x000000206e6e7810 */ /* 0x000fe20007ffe0ff */
[--C-:B----4-:R-:W-:Y:S02]  /*0b60*/  HADD2.F32 R98, -RZ, R92.reuse.H0_H0 ;  /* 0x2000005cff627230 */ /* 0x110fe40000004100 */
[----:B------:R-:W-:Y:S02]  /*0b70*/  HADD2.F32 R114, -RZ, R92.H1_H1 ;  /* 0x3000005cff727230 */ /* 0x000fe40000004100 */
[--C-:B------:R-:W-:Y:S02]  /*0b80*/  HADD2.F32 R116, -RZ, R93.reuse.H0_H0 ;  /* 0x2000005dff747230 */ /* 0x100fe40000004100 */
[----:B------:R-:W-:Y:S02]  /*0b90*/  HADD2.F32 R92, -RZ, R93.H1_H1 ;  /* 0x3000005dff5c7230 */ /* 0x000fe40000004100 */
[----:B------:R-:W-:Y:S01]  /*0ba0*/  FMUL.FTZ R93, R98, R109 ;  /* 0x0000006d625d7220 */ /* 0x000fe20000410000 */
[----:B------:R-:W-:-:S02]  /*0bb0*/  HADD2.F32 R118, -RZ, R94.H0_H0 ;  /* 0x2000005eff767230 */ /* 0x000fc40000004100 */
        /* <DEDUP_REMOVED lines=28> */
.L_x_16583:
[----:B------:R-:W-:Y:S05]  /*0d80*/  BSYNC B0 ;  /* 0x0000000000007941 */ /* 0x000fea0003800000 */
.L_x_16582:
        /* <DEDUP_REMOVED lines=12> */
[C---:B---34-:R-:W-:Y:S02]  /*0e50*/  LEA R112, P4, R110.reuse, UR10, 0x5 ;  /* 0x0000000a6e707c11 */ /* 0x058fe4000f8828ff */
[----:B------:R-:W-:Y:S02]  /*0e60*/  ISETP.NE.AND.EX P0, PT, RZ, UR9, PT, P0 ;  /* 0x00000009ff007c0c */ /* 0x000fe4000bf05300 */
[----:B------:R-:W-:Y:S01]  /*0e70*/  LEA.HI.X R113, R110, UR11, RZ, 0x5, P4 ;  /* 0x0000000b6e717c11 */ /* 0x000fe2000a0f2cff */
[----:B------:R-:W-:-:S02]  /*0e80*/  HADD2.F32 R106, -RZ, R100.H0_H0 ;  /* 0x20000064ff6a7230 */ /* 0x000fc40000004100 */
[----:B------:R-:W-:Y:S02]  /*0e90*/  HADD2.F32 R114, -RZ, R100.H1_H1 ;  /* 0x30000064ff727230 */ /* 0x000fe40000004100 */
[--C-:B------:R-:W-:Y:S02]  /*0ea0*/  HADD2.F32 R100, -RZ, R102.reuse.H0_H0 ;  /* 0x20000066ff647230 */ /* 0x100fe40000004100 */
[----:B------:R-:W-:Y:S02]  /*0eb0*/  HADD2.F32 R102, -RZ, R102.H1_H1 ;  /* 0x30000066ff667230 */ /* 0x000fe40000004100 */
[-C--:B------:R-:W-:Y:S01]  /*0ec0*/  FMUL.FTZ R114, R114, R109.reuse ;  /* 0x0000006d72727220 */ /* 0x080fe20000410000 */
[----:B------:R-:W-:Y:S02]  /*0ed0*/  HADD2.F32 R116, -RZ, R101.H0_H0 ;  /* 0x20000065ff747230 */ /* 0x000fe40000004100 */
[----:B0-----:R-:W-:Y:S01]  /*0ee0*/  FMUL.FTZ R105, R100, R109 ;  /* 0x0000006d64697220 */ /* 0x001fe20000410000 */
[----:B------:R-:W-:-:S02]  /*0ef0*/  HADD2.F32 R120, -RZ, R103.H0_H0 ;  /* 0x20000067ff787230 */ /* 0x000fc40000004100 */
[----:B------:R-:W-:Y:S02]  /*0f00*/  HADD2.F32 R118, -RZ, R101.H1_H1 ;  /* 0x30000065ff767230 */ /* 0x000fe40000004100 */
[-C--:B------:R-:W-:Y:S01]  /*0f10*/  FMUL.FTZ R101, R106, R109.reuse ;  /* 0x0000006d6a657220 */ /* 0x080fe20000410000 */
[----:B------:R-:W-:Y:S02]  /*0f20*/  HADD2.F32 R122, -RZ, R103.H1_H1 ;  /* 0x30000067ff7a7230 */ /* 0x000fe40000004100 */
        /* <DEDUP_REMOVED lines=23> */
.L_x_16585:
[----:B------:R-:W-:Y:S05]  /*10a0*/  BSYNC B0 ;  /* 0x0000000000007941 */ /* 0x000fea0003800000 */
.L_x_16584:
        /* <DEDUP_REMOVED lines=100> */
.L_x_16605:
        /* <DEDUP_REMOVED lines=31> */
[----:B------:R-:W-:Y:S01]  /*18e0*/  F2FP.F16.F32.PACK_AB R112, R110, R111 ;  /* 0x0000006f6e70723e */ /* 0x000fe200000000ff */
        /* <DEDUP_REMOVED lines=14> */
[C---:B0-----:R-:W-:Y:S01]  /*19d0*/  IMAD.WIDE.U32 R110, R108.reuse, 0x10, R110 ;  /* 0x000000106c6e7825 */ /* 0x041fe200078e006e */
[----:B------:R-:W-:-:S04]  /*19e0*/  IADD3 R108, R108, 0x20, RZ ;  /* 0x000000206c6c7810 */ /* 0x000fc80007ffe0ff */
[----:B------:R3:W-:Y:S03]  /*19f0*/  STG.E.128 desc[UR4][R110.64], R112 ;  /* 0x000000706e007986 */ /* 0x0007e6000c101d04 */
.L_x_16588:
[----:B------:R-:W-:Y:S05]  /*1a00*/  BSYNC B0 ;  /* 0x0000000000007941 */ /* 0x000fea0003800000 */
.L_x_16587:
        /* <DEDUP_REMOVED lines=34> */
.L_x_16590:
[----:B------:R-:W-:Y:S05]  /*1c30*/  BSYNC B0 ;  /* 0x0000000000007941 */ /* 0x000fea0003800000 */
.L_x_16589:
        /* <DEDUP_REMOVED lines=23> */
[----:B------:R-:W-:-:S02]  /*1db0*/  F2FP.F16.F32.PACK_AB R111, R116, R123 ;  /* 0x0000007b746f723e */ /* 0x000fc400000000ff */
[----:B------:R-:W-:Y:S01]  /*1dc0*/  FFMA.FTZ R116, R18, R115, R26 ;  /* 0x0000007312747223 */ /* 0x000fe2000001001a */
[----:B------:R-:W-:Y:S01]  /*1dd0*/  FFMA.FTZ R117, R19, R0, R27 ;  /* 0x0000000013757223 */ /* 0x000fe2000001001b */
[----:B------:R-:W-:Y:S01]  /*1de0*/  FFMA.FTZ R0, R16, R109, R24 ;  /* 0x0000006d10007223 */ /* 0x000fe20000010018 */
[----:B------:R-:W-:Y:S01]  /*1df0*/  FFMA.FTZ R115, R17, R114, R25 ;  /* 0x0000007211737223 */ /* 0x000fe20000010019 */
[----:B------:R-:W-:Y:S02]  /*1e00*/  F2FP.F16.F32.PACK_AB R110, R119, R110 ;  /* 0x0000006e776e723e */ /* 0x000fe400000000ff */
[----:B------:R-:W-:Y:S01]  /*1e10*/  F2FP.F16.F32.PACK_AB R109, R117, R116 ;  /* 0x00000074756d723e */ /* 0x000fe200000000ff */
[----:B0-----:R-:W-:Y:S01]  /*1e20*/  IMAD.WIDE.U32 R112, R108, 0x10, R112 ;  /* 0x000000106c707825 */ /* 0x001fe200078e0070 */
[----:B------:R-:W-:-:S05]  /*1e30*/  F2FP.F16.F32.PACK_AB R108, R115, R0 ;  /* 0x00000000736c723e */ /* 0x000fca00000000ff */
[----:B------:R0:W-:Y:S02]  /*1e40*/  STG.E.128 desc[UR4][R112.64], R108 ;  /* 0x0000006c70007986 */ /* 0x0001e4000c101d04 */
.L_x_16592:
[----:B------:R-:W-:Y:S05]  /*1e50*/  BSYNC B0 ;  /* 0x0000000000007941 */ /* 0x000fea0003800000 */
.L_x_16591:
[----:B0-----:R-:W0:Y:S02]  /*1e60*/  LDC.64 R108, c[0x0][0x210] ;  /* 0x00008400ff6c7b82 */ /* 0x001e240000000a00 */
[----:B0-----:R-:W-:-:S04]  /*1e70*/  LEA R3, R108, R3, 0x2 ;  /* 0x000000036c037211 */ /* 0x001fc800078e10ff */
[----:B------:R-:W-:-:S13]  /*1e80*/  ISETP.GE.AND P0, PT, R3, R109, PT ;  /* 0x0000006d0300720c */ /* 0x000fda0003f06270 */
[----:B------:R-:W-:Y:S05]  /*1e90*/  @!P0 BRA `(.L_x_16593) ;  /* 0xffffffe400e48947 */ /* 0x000fea000383ffff */
[----:B------:R-:W-:Y:S05]  /*1ea0*/  EXIT ;  /* 0x000000000000794d */ /* 0x000fea0003800000 */
.L_x_16586:
        /* <DEDUP_REMOVED lines=8> */
.L_x_16595:
[----:B------:R-:W-:Y:S05]  /*1f30*/  BSYNC B0 ;  /* 0x0000000000007941 */ /* 0x000fea0003800000 */
.L_x_16594:
        /* <DEDUP_REMOVED lines=9> */
.L_x_16596:
[----:B------:R-:W-:Y:S01]  /*1fd0*/  HFMA2.MMA R118, -RZ, RZ, 0, 2.384185791015625e-07 ;  /* 0x00000004ff767435 */ /* 0x000fe200000001ff */
[----:B------:R-:W-:-:S05]  /*1fe0*/  MOV R109, R117 ;  /* 0x00000075006d7202 */ /* 0x000fca0000000f00 */
[----:B------:R-:W-:-:S05]  /*1ff0*/  FADD.FTZ R113, R112, R109 ;  /* 0x0000006d70717221 */ /* 0x000fca0000010000 */
[----:B------:R-:W-:-:S07]  /*2000*/  MOV R119, R113 ;  /* 0x0000007100777202 */ /* 0x000fce0000000f00 */
[----:B------:R-:W-:Y:S05]  /*2010*/  WARPSYNC.COLLECTIVE R116, `(.L_x_16597) ;  /* 0x0000000074087348 */ /* 0x000fea0003c00000 */
[----:B------:R0:W1:Y:S02]  /*2020*/  SHFL.BFLY P6, R117, R119, R118, R121 ;  /* 0x0c00007677757389 */ /* 0x00006400000c0079 */
[----:B01----:R-:W-:Y:S01]  /*2030*/  ENDCOLLECTIVE ;  /* 0x000000000000791b */ /* 0x003fe20003800000 */
.L_x_16597:
[----:B------:R-:W-:Y:S01]  /*2040*/  HFMA2.MMA R118, -RZ, RZ, 0, 4.76837158203125e-07 ;  /* 0x00000008ff767435 */ /* 0x000fe200000001ff */
[----:B------:R-:W-:-:S05]  /*2050*/  MOV R0, R117 ;  /* 0x0000007500007202 */ /* 0x000fca0000000f00 */
[----:B------:R-:W-:-:S05]  /*2060*/  FADD.FTZ R114, R113, R0 ;  /* 0x0000000071727221 */ /* 0x000fca0000010000 */
[----:B------:R-:W-:-:S07]  /*2070*/  MOV R119, R114 ;  /* 0x0000007200777202 */ /* 0x000fce0000000f00 */
[----:B------:R-:W-:Y:S05]  /*2080*/  WARPSYNC.COLLECTIVE R116, `(.L_x_16598) ;  /* 0x0000000074087348 */ /* 0x000fea0003c00000 */
[----:B------:R0:W1:Y:S02]  /*2090*/  SHFL.BFLY P6, R117, R119, R118, R121 ;  /* 0x0c00007677757389 */ /* 0x00006400000c0079 */
[----:B01----:R-:W-:Y:S01]  /*20a0*/  ENDCOLLECTIVE ;  /* 0x000000000000791b */ /* 0x003fe20003800000 */
.L_x_16598:
        /* <DEDUP_REMOVED lines=8> */
.L_x_16599:
        /* <DEDUP_REMOVED lines=57> */
.L_x_16600:
[----:B------:R-:W-:Y:S01]  /*24c0*/  HFMA2.MMA R118, -RZ, RZ, 0, 1.1920928955078125e-07 ;  /* 0x00000002ff767435 */ /* 0x000fe200000001ff */
[----:B------:R-:W-:-:S05]  /*24d0*/  MOV R111, R117 ;  /* 0x00000075006f7202 */ /* 0x000fca0000000f00 */
[----:B------:R-:W-:-:S05]  /*24e0*/  FADD.FTZ R111, R0, R111 ;  /* 0x0000006f006f7221 */ /* 0x000fca0000010000 */
[----:B------:R-:W-:-:S07]  /*24f0*/  MOV R119, R111 ;  /* 0x0000006f00777202 */ /* 0x000fce0000000f00 */
[----:B------:R-:W-:Y:S05]  /*2500*/  WARPSYNC.COLLECTIVE R116, `(.L_x_16601) ;  /* 0x0000000074087348 */ /* 0x000fea0003c00000 */
[----:B------:R0:W1:Y:S02]  /*2510*/  SHFL.BFLY P6, R117, R119, R118, R121 ;  /* 0x0c00007677757389 */ /* 0x00006400000c0079 */
[----:B01----:R-:W-:Y:S01]  /*2520*/  ENDCOLLECTIVE ;  /* 0x000000000000791b */ /* 0x003fe20003800000 */
.L_x_16601:
[----:B------:R-:W-:Y:S01]  /*2530*/  HFMA2.MMA R118, -RZ, RZ, 0, 2.384185791015625e-07 ;  /* 0x00000004ff767435 */ /* 0x000fe200000001ff */
[----:B------:R-:W-:-:S05]  /*2540*/  MOV R112, R117 ;  /* 0x0000007500707202 */ /* 0x000fca0000000f00 */
[----:B------:R-:W-:-:S05]  /*2550*/  FADD.FTZ R112, R111, R112 ;  /* 0x000000706f707221 */ /* 0x000fca0000010000 */
[----:B------:R-:W-:-:S07]  /*2560*/  MOV R119, R112 ;  /* 0x0000007000777202 */ /* 0x000fce0000000f00 */
[----:B------:R-:W-:Y:S05]  /*2570*/  WARPSYNC.COLLECTIVE R116, `(.L_x_16602) ;  /* 0x0000000074087348 */ /* 0x000fea0003c00000 */
[----:B------:R0:W1:Y:S02]  /*2580*/  SHFL.BFLY P6, R117, R119, R118, R121 ;  /* 0x0c00007677757389 */ /* 0x00006400000c0079 */
[----:B01----:R-:W-:Y:S01]  /*2590*/  ENDCOLLECTIVE ;  /* 0x000000000000791b */ /* 0x003fe20003800000 */
.L_x_16602:
[----:B------:R-:W-:Y:S01]  /*25a0*/  HFMA2.MMA R118, -RZ, RZ, 0, 4.76837158203125e-07 ;  /* 0x00000008ff767435 */ /* 0x000fe200000001ff */
[----:B------:R-:W-:-:S05]  /*25b0*/  MOV R113, R117 ;  /* 0x0000007500717202 */ /* 0x000fca0000000f00 */
[----:B------:R-:W-:-:S05]  /*25c0*/  FADD.FTZ R113, R112, R113 ;  /* 0x0000007170717221 */ /* 0x000fca0000010000 */
[----:B------:R-:W-:-:S07]  /*25d0*/  MOV R119, R113 ;  /* 0x0000007100777202 */ /* 0x000fce0000000f00 */
[----:B------:R-:W-:Y:S05]  /*25e0*/  WARPSYNC.COLLECTIVE R116, `(.L_x_16603) ;  /* 0x0000000074087348 */ /* 0x000fea0003c00000 */
[----:B------:R0:W1:Y:S02]  /*25f0*/  SHFL.BFLY P6, R117, R119, R118, R121 ;  /* 0x0c00007677757389 */ /* 0x00006400000c0079 */
[----:B01----:R-:W-:Y:S01]  /*2600*/  ENDCOLLECTIVE ;  /* 0x000000000000791b */ /* 0x003fe20003800000 */
.L_x_16603:
[----:B------:R-:W-:Y:S01]  /*2610*/  HFMA2.MMA R118, -RZ, RZ, 0, 9.5367431640625e-07 ;  /* 0x00000010ff767435 */ /* 0x000fe200000001ff */
[----:B------:R-:W-:-:S05]  /*2620*/  MOV R114, R117 ;  /* 0x0000007500727202 */ /* 0x000fca0000000f00 */
[----:B------:R-:W-:-:S05]  /*2630*/  FADD.FTZ R114, R113, R114 ;  /* 0x0000007271727221 */ /* 0x000fca0000010000 */
[----:B------:R-:W-:-:S07]  /*2640*/  MOV R119, R114 ;  /* 0x0000007200777202 */ /* 0x000fce0000000f00 */
[----:B------:R-:W-:Y:S05]  /*2650*/  WARPSYNC.COLLECTIVE R116, `(.L_x_16604) ;  /* 0x0000000074087348 */ /* 0x000fea0003c00000 */
[----:B------:R0:W1:Y:S02]  /*2660*/  SHFL.BFLY P6, R117, R119, R118, R121 ;  /* 0x0c00007677757389 */ /* 0x00006400000c0079 */
[----:B01----:R-:W-:Y:S01]  /*2670*/  ENDCOLLECTIVE ;  /* 0x000000000000791b */ /* 0x003fe20003800000 */
.L_x_16604:
[----:B------:R-:W-:Y:S01]  /*2680*/  MOV R115, R117 ;  /* 0x0000007500737202 */ /* 0x000fe20000000f00 */
[----:B------:R-:W-:Y:S06]  /*2690*/  BRA `(.L_x_16605) ;  /* 0xfffffff000147947 */ /* 0x000fec000383ffff */
.L_x_16606:
        /* <DEDUP_REMOVED lines=14> */
.L_x_23564:


//--------------------- .text._ZN10layer_norm13ln_fwd_kernelINS_13Kernel_traitsIf6__halffS2_fjLj768ELj1ELj4ELj1ELj16ENS_18Kernel_traits_baseILj768EfS2_fS2_fjLj128EEEEELb0ELb1ELb0ELb1EEEvNS_9FwdParamsE --------------------------
	.section	.text._ZN10layer_norm13ln_fwd_kernelINS_13Kernel_traitsIf6__halffS2_fjLj768ELj1ELj4ELj1ELj16ENS_18Kernel_traits_baseILj768EfS2_fS2_fjLj128EEEEELb0ELb1ELb0ELb1EEEvNS_9FwdParamsE,"ax",@progbits
	.align	128
        .global         _ZN10layer_norm13ln_fwd_kernelINS_13Kernel_traitsIf6__halffS2_fjLj768ELj1ELj4ELj1ELj16ENS_18Kernel_traits_baseILj768EfS2_fS2_fjLj128EEEEELb0ELb1ELb0ELb1EEEvNS_9FwdParamsE
        .type           _ZN10layer_norm13ln_fwd_kernelINS_13Kernel_traitsIf6__halffS2_fjLj768ELj1ELj4ELj1ELj16ENS_18Kernel_traits_baseILj768EfS2_fS2_fjLj128EEEEELb0ELb1ELb0ELb1EEEvNS_9FwdParamsE,@function
        .size           _ZN10layer_norm13ln_fwd_kernelINS_13Kernel_traitsIf6__halffS2_fjLj768ELj1ELj4ELj1ELj16ENS_18Kernel_traits_baseILj768EfS2_fS2_fjLj128EEEEELb0ELb1ELb0ELb1EEEvNS_9FwdParamsE,(.L_x_23565 - _ZN10layer_norm13ln_fwd_kernelINS_13Kernel_traitsIf6__halffS2_fjLj768ELj1ELj4ELj1ELj16ENS_18Kernel_traits_baseILj768EfS2_fS2_fjLj128EEEEELb0ELb1ELb0ELb1EEEvNS_9FwdParamsE)
        .other          _ZN10layer_norm13ln_fwd_kernelINS_13Kernel_traitsIf6__halffS2_fjLj768ELj1ELj4ELj1ELj16ENS_18Kernel_traits_baseILj768EfS2_fS2_fjLj128EEEEELb0ELb1ELb0ELb1EEEvNS_9FwdParamsE,@"STO_CUDA_ENTRY STV_DEFAULT"
_ZN10layer_norm13ln_fwd_kernelINS_13Kernel_traitsIf6__halffS2_fjLj768ELj1ELj4ELj1ELj16ENS_18Kernel_traits_baseILj768EfS2_fS2_fjLj128EEEEELb0ELb1ELb0ELb1EEEvNS_9FwdParamsE:
.text._ZN10layer_norm13ln_fwd_kernelINS_13Kernel_traitsIf6__halffS2_fjLj768ELj1ELj4ELj1ELj16ENS_18Kernel_traits_baseILj768EfS2_fS2_fjLj128EEEEELb0ELb1ELb0ELb1EEEvNS_9FwdParamsE:
        /* <DEDUP_REMOVED lines=63> */
.L_x_16608:
[----:B--2---:R-:W2:Y:S01]  /*03f0*/  @P0 LDC.64 R88, c[0x0][0x270] ;  /* 0x00009c00ff580b82 */ /* 0x004ea20000000a00 */
[----:B------:R-:W-:-:S05]  /*0400*/  IMAD R0, R3, UR6, RZ ;  /* 0x0000000603007c24 */ /* 0x000fca000f8e02ff */
[----:B------:R-:W-:Y:S02]  /*0410*/  SHF.R.S32.HI R85, RZ, 0x1f, R0 ;  /* 0x0000001fff557819 */ /* 0x000fe40000011400 */
[----:B------:R-:W3:Y:S02]  /*0420*/  LDC.64 R100, c[0x0][0x220] ;  /* 0x00008800ff647b82 */ /* 0x000ee40000000a00 */
[----:B------:R-:W-:Y:S02]  /*0430*/  LEA.HI R85, R85, R0, RZ, 0x3 ;  /* 0x0000000055557211 */ /* 0x000fe400078f18ff */
[----:B------:R-:W-:Y:S02]  /*0440*/  ISETP.NE.U32.AND P1, PT, RZ, UR8, PT ;  /* 0x00000008ff007c0c */ /* 0x000fe4000bf25070 */
[----:B------:R-:W-:Y:S02]  /*0450*/  LEA.HI.SX32 R114, R85, R2, 0x1d ;  /* 0x0000000255727211 */ /* 0x000fe400078feaff */
        /* <DEDUP_REMOVED lines=15> */
[----:B------:R-:W-:Y:S01]  /*0550*/  @P1 LEA R98, P4, R113, UR8, 0x5 ;  /* 0x0000000871621c11 */ /* 0x000fe2000f8828ff */
[----:B--2---:R-:W-:Y:S02]  /*0560*/  @P0 HADD2.F32 R0, -RZ, R88.H0_H0 ;  /* 0x20000058ff000230 */ /* 0x004fe40000004100 */
[----:B---3--:R-:W-:Y:S02]  /*0570*/  HADD2.F32 R89, -RZ, R84.H0_H0 ;  /* 0x20000054ff597230 */ /* 0x008fe40000004100 */
[----:B------:R-:W-:Y:S02]  /*0580*/  HADD2.F32 R95, -RZ, R85.H0_H0 ;  /* 0x20000055ff5f7230 */ /* 0x000fe40000004100 */
[----:B------:R-:W-:Y:S02]  /*0590*/  HADD2.F32 R103, -RZ, R86.H1_H1 ;  /* 0x30000056ff677230 */ /* 0x000fe40000004100 */
[----:B------:R-:W-:-:S02]  /*05a0*/  HADD2.F32 R93, -RZ, R84.H1_H1 ;  /* 0x30000054ff5d7230 */ /* 0x000fc40000004100 */
[----:B------:R-:W-:Y:S02]  /*05b0*/  HADD2.F32 R85, -RZ, R85.H1_H1 ;  /* 0x30000055ff557230 */ /* 0x000fe40000004100 */
[--C-:B0-----:R-:W-:Y:S02]  /*05c0*/  HADD2.F32 R91, -RZ, R87.reuse.H0_H0 ;  /* 0x20000057ff5b7230 */ /* 0x101fe40000004100 */
[----:B------:R-:W-:Y:S02]  /*05d0*/  HADD2.F32 R99, -RZ, R86.H0_H0 ;  /* 0x20000056ff637230 */ /* 0x000fe40000004100 */
        /* <DEDUP_REMOVED lines=42> */
[----:B------:R-:W-:-:S04]  /*0880*/  IMAD.WIDE.U32 R100, R112, 0x10, R100 ;  /* 0x0000001070647825 */ /* 0x000fc800078e0064 */
[--C-:B0-----:R-:W-:Y:S02]  /*0890*/  HADD2.F32 R97, -RZ, R92.reuse.H0_H0 ;  /* 0x2000005cff617230 */ /* 0x101fe40000004100 */
[--C-:B------:R-:W-:Y:S02]  /*08a0*/  HADD2.F32 R115, -RZ, R93.reuse.H0_H0 ;  /* 0x2000005dff737230 */ /* 0x100fe40000004100 */
[----:B------:R-:W-:Y:S02]  /*08b0*/  HADD2.F32 R103, -RZ, R92.H1_H1 ;  /* 0x3000005cff677230 */ /* 0x000fe40000004100 */
[----:B------:R-:W-:Y:S02]  /*08c0*/  HADD2.F32 R93, -RZ, R93.H1_H1 ;  /* 0x3000005dff5d7230 */ /* 0x000fe40000004100 */
[----:B------:R-:W-:Y:S02]  /*08d0*/  HADD2.F32 R119, -RZ, R94.H1_H1 ;  /* 0x3000005eff777230 */ /* 0x000fe40000004100 */
[----:B------:R-:W-:-:S02]  /*08e0*/  HADD2.F32 R121, -RZ, R95.H0_H0 ;  /* 0x2000005fff797230 */ /* 0x000fc40000004100 */
[----:B------:R-:W-:Y:S02]  /*08f0*/  HADD2.F32 R117, -RZ, R94.H0_H0 ;  /* 0x2000005eff757230 */ /* 0x000fe40000004100 */
[----:B------:R-:W-:Y:S02]  /*0900*/  HADD2.F32 R95, -RZ, R95.H1_H1 ;  /* 0x3000005fff5f7230 */ /* 0x000fe40000004100 */
[-C--:B------:R-:W-:Y:S01]  /*0910*/  FMUL.FTZ R97, R97, R0.reuse ;  /* 0x0000000061617220 */ /* 0x080fe20000410000 */
[-C--:B------:R-:W-:Y:S01]  /*0920*/  FMUL.FTZ R94, R103, R0.reuse ;  /* 0x00000000675e7220 */ /* 0x080fe20000410000 */
[-C--:B------:R-:W-:Y:S01]  /*0930*/  FMUL.FTZ R96, R93, R0.reuse ;  /* 0x000000005d607220 */ /* 0x080fe20000410000 */
[-C--:B-1----:R-:W-:Y:S01]  /*0940*/  FMUL.FTZ R98, R119, R0.reuse ;  /* 0x0000000077627220 */ /* 0x082fe20000410000 */
        /* <DEDUP_REMOVED lines=16> */
[----:B---3--:R-:W-:Y:S01]  /*0a50*/  @P2 FADD.FTZ R96, R104, R96 ;  /* 0x0000006068602221 */ /* 0x008fe20000010000 */
        /* <DEDUP_REMOVED lines=23> */
[--C-:B------:R-:W-:Y:S02]  /*0bd0*/  HADD2.F32 R123, -RZ, R100.reuse.H0_H0 ;  /* 0x20000064ff7b7230 */ /* 0x100fe40000004100 */
[----:B------:R-:W-:Y:S02]  /*0be0*/  HADD2.F32 R125, -RZ, R100.H1_H1 ;  /* 0x30000064ff7d7230 */ /* 0x000fe40000004100 */
[----:B------:R-:W-:Y:S02]  /*0bf0*/  HADD2.F32 R120, -RZ, R101.H1_H1 ;  /* 0x30000065ff787230 */ /* 0x000fe40000004100 */
[----:B------:R-:W-:-:S02]  /*0c00*/  HADD2.F32 R117, -RZ, R102.H0_H0 ;  /* 0x20000066ff757230 */ /* 0x000fc40000004100 */
[----:B------:R-:W-:Y:S02]  /*0c10*/  HADD2.F32 R121, -RZ, R102.H1_H1 ;  /* 0x30000066ff797230 */ /* 0x000fe40000004100 */
[--C-:B------:R-:W-:Y:S02]  /*0c20*/  HADD2.F32 R115, -RZ, R103.reuse.H0_H0 ;  /* 0x20000067ff737230 */ /* 0x100fe40000004100 */
[----:B------:R-:W-:Y:S02]  /*0c30*/  HADD2.F32 R103, -RZ, R103.H1_H1 ;  /* 0x30000067ff677230 */ /* 0x000fe40000004100 */
[----:B------:R-:W-:Y:S01]  /*0c40*/  FADD.FTZ R100, R86, R122 ;  /* 0x0000007a56647221 */ /* 0x000fe20000010000 */
[-C--:B-1----:R-:W-:Y:S01]  /*0c50*/  FMUL.FTZ R119, R116, R0.reuse ;  /* 0x0000000074777220 */ /* 0x082fe20000410000 */
[-C--:B------:R-:W-:Y:S01]  /*0c60*/  FMUL.FTZ R101, R123, R0.reuse ;  /* 0x000000007b657220 */ /* 0x080fe20000410000 */
[-C--:B------:R-:W-:Y:S01]  /*0c70*/  FMUL.FTZ R102, R125, R0.reuse ;  /* 0x000000007d667220 */ /* 0x080fe20000410000 */
[-C--:B------:R-:W-:Y:S01]  /*0c80*/  FMUL.FTZ R118, R120, R0.reuse ;  /* 0x0000000078767220 */ /* 0x080fe20000410000 */
[-C--:B------:R-:W-:Y:S01]  /*0c90*/  FMUL.FTZ R117, R117, R0.reuse ;  /* 0x0000000075757220 */ /* 0x080fe20000410000 */
[-C--:B------:R-:W-:Y:S01]  /*0ca0*/  FMUL.FTZ R116, R121, R0.reuse ;  /* 0x0000000079747220 */ /* 0x080fe20000410000 */
[-C--:B------:R-:W-:Y:S01]  /*0cb0*/  FMUL.FTZ R115, R115, R0.reuse ;  /* 0x0000000073737220 */ /* 0x080fe20000410000 */
[----:B------:R-:W-:Y:S01]  /*0cc0*/  FMUL.FTZ R0, R103, R0 ;  /* 0x0000000067007220 */ /* 0x000fe20000410000 */
[----:B------:R-:W-:-:S04]  /*0cd0*/  FADD.FTZ R103, R87, R100 ;  /* 0x0000006457677221 */ /* 0x000fc80000010000 */
[----:B------:R-:W-:Y:S01]  /*0ce0*/  FADD.FTZ R120, R88, R103 ;  /* 0x0000006758787221 */ /* 0x000fe20000010000 */
[----:B------:R-:W-:-:S03]  /*0cf0*/  FMUL.FTZ R100, R76, R101 ;  /* 0x000000654c647220 */ /* 0x000fc60000410000 */
[----:B------:R-:W-:Y:S01]  /*0d00*/  FADD.FTZ R103, R89, R120 ;  /* 0x0000007859677221 */ /* 0x000fe20000010000 */
[----:B------:R-:W-:Y:S01]  /*0d10*/  FMUL.FTZ R101, R77, R102 ;  /* 0x000000664d657220 */ /* 0x000fe20000410000 */
[----:B---3--:R-:W-:Y:S02]  /*0d20*/  @P1 MOV R108, R8 ;  /* 0x00000008006c1202 */ /* 0x008fe40000000f00 */
[----:B------:R-:W-:Y:S01]  /*0d30*/  FADD.FTZ R102, R90, R103 ;  /* 0x000000675a667221 */ /* 0x000fe20000010000 */
[----:B------:R-:W-:-:S03]  /*0d40*/  @P1 MOV R109, R9 ;  /* 0x00000009006d1202 */ /* 0x000fc60000000f00 */
[----:B------:R-:W-:Y:S01]  /*0d50*/  FADD.FTZ R103, R91, R102 ;  /* 0x000000665b677221 */ /* 0x000fe20000010000 */
[----:B------:R-:W-:-:S03]  /*0d60*/  @P2 FADD.FTZ R100, R100, R108 ;  /* 0x0000006c64642221 */ /* 0x000fc60000010000 */
[----:B------:R-:W-:Y:S01]  /*0d70*/  FADD.FTZ R108, R92, R103 ;  /* 0x000000675c6c7221 */ /* 0x000fe20000010000 */
[----:B------:R-:W-:-:S03]  /*0d80*/  @P2 FADD.FTZ R101, R101, R109 ;  /* 0x0000006d65652221 */ /* 0x000fc60000010000 */
        /* <DEDUP_REMOVED lines=24> */
[C---:B------:R-:W-:Y:S01]  /*0f10*/  LEA R104, P4, R112.reuse, UR10, 0x5 ;  /* 0x0000000a70687c11 */ /* 0x040fe2000f8828ff */
        /* <DEDUP_REMOVED lines=83> */
.L_x_16620:
        /* <DEDUP_REMOVED lines=55> */
[C---:B------:R-:W-:Y:S01]  /*17c0*/  FMUL.FTZ R89, R107.reuse, R92 ;  /* 0x0000005c6b597220 */ /* 0x040fe20000410000 */
[----:B------:R-:W0:Y:S01]  /*17d0*/  LDC.64 R100, c[0x0][0x210] ;  /* 0x00008400ff647b82 */ /* 0x000e220000000a00 */
[----:B------:R-:W-:Y:S01]  /*17e0*/  FMUL.FTZ R106, R107, R106 ;  /* 0x0000006a6b6a7220 */ /* 0x000fe20000410000 */
[----:B------:R-:W-:Y:S01]  /*17f0*/  F2FP.F16.F32.PACK_AB R85, R88, R85 ;  /* 0x000000555855723e */ /* 0x000fe200000000ff */
[----:B------:R-:W-:Y:S01]  /*1800*/  FADD.FTZ R0, R111, -R0 ;  /* 0x800000006f007221 */ /* 0x000fe20000010000 */
[----:B------:R-:W-:Y:S01]  /*1810*/  F2FP.F16.F32.PACK_AB R84, R84, R93 ;  /* 0x0000005d5454723e */ /* 0x000fe200000000ff */
        /* <DEDUP_REMOVED lines=17> */
[----:B------:R-:W-:Y:S01]  /*1930*/  F2FP.F16.F32.PACK_AB R88, R93, R88 ;  /* 0x000000585d58723e */ /* 0x000fe200000000ff */
        /* <DEDUP_REMOVED lines=15> */
[----:B------:R-:W-:Y:S02]  /*1a30*/  F2FP.F16.F32.PACK_AB R94, R97, R94 ;  /* 0x0000005e615e723e */ /* 0x000fe400000000ff */
[----:B------:R-:W-:Y:S02]  /*1a40*/  LEA.HI.X R97, R114, UR13, RZ, 0x4, P1 ;  /* 0x0000000d72617c11 */ /* 0x000fe400088f24ff */
[----:B------:R-:W-:Y:S02]  /*1a50*/  F2FP.F16.F32.PACK_AB R91, R120, R91 ;  /* 0x0000005b785b723e */ /* 0x000fe400000000ff */
[----:B------:R-:W-:Y:S01]  /*1a60*/  F2FP.F16.F32.PACK_AB R90, R95, R90 ;  /* 0x0000005a5f5a723e */ /* 0x000fe200000000ff */
[----:B------:R2:W-:Y:S01]  /*1a70*/  STG.E.128 desc[UR4][R96.64], R84 ;  /* 0x0000005460007986 */ /* 0x0005e2000c101d04 */
[----:B------:R-:W-:Y:S02]  /*1a80*/  F2FP.F16.F32.PACK_AB R89, R116, R89 ;  /* 0x000000597459723e */ /* 0x000fe400000000ff */
[----:B------:R-:W-:-:S02]  /*1a90*/  LEA.HI.X R99, R113, UR13, RZ, 0x4, P2 ;  /* 0x0000000d71637c11 */ /* 0x000fc400090f24ff */
        /* <DEDUP_REMOVED lines=10> */
.L_x_16607:
        /* <DEDUP_REMOVED lines=8> */
.L_x_16610:
[----:B------:R-:W-:Y:S05]  /*1bc0*/  BSYNC B0 ;  /* 0x0000000000007941 */ /* 0x000fea0003800000 */
.L_x_16609:
        /* <DEDUP_REMOVED lines=9> */
.L_x_16611:
[----:B------:R-:W-:Y:S01]  /*1c60*/  HFMA2.MMA R121, -RZ, RZ, 0, 2.384185791015625e-07 ;  /* 0x00000004ff797435 */ /* 0x000fe200000001ff */
[----:B------:R-:W-:-:S05]  /*1c70*/  MOV R104, R117 ;  /* 0x0000007500687202 */ /* 0x000fca0000000f00 */
[----:B------:R-:W-:-:S05]  /*1c80*/  FADD.FTZ R107, R105, R104 ;  /* 0x00000068696b7221 */ /* 0x000fca0000010000 */
[----:B------:R-:W-:-:S07]  /*1c90*/  MOV R120, R107 ;  /* 0x0000006b00787202 */ /* 0x000fce0000000f00 */
[----:B------:R-:W-:Y:S05]  /*1ca0*/  WARPSYNC.COLLECTIVE R119, `(.L_x_16612) ;  /* 0x0000000077087348 */ /* 0x000fea0003c00000 */
[----:B------:R0:W1:Y:S02]  /*1cb0*/  SHFL.BFLY P2, R117, R120, R121, R122 ;  /* 0x0c00007978757389 */ /* 0x000064000004007a */
[----:B01----:R-:W-:Y:S01]  /*1cc0*/  ENDCOLLECTIVE ;  /* 0x000000000000791b */ /* 0x003fe20003800000 */
.L_x_16612:
[----:B------:R-:W-:Y:S01]  /*1cd0*/  HFMA2.MMA R121, -RZ, RZ, 0, 4.76837158203125e-07 ;  /* 0x00000008ff797435 */ /* 0x000fe200000001ff */
[----:B------:R-:W-:-:S05]  /*1ce0*/  MOV R104, R117 ;  /* 0x0000007500687202 */ /* 0x000fca0000000f00 */
[----:B------:R-:W-:-:S05]  /*1cf0*/  FADD.FTZ R115, R107, R104 ;  /* 0x000000686b737221 */ /* 0x000fca0000010000 */
[----:B------:R-:W-:-:S07]  /*1d00*/  MOV R120, R115 ;  /* 0x0000007300787202 */ /* 0x000fce0000000f00 */
[----:B------:R-:W-:Y:S05]  /*1d10*/  WARPSYNC.COLLECTIVE R119, `(.L_x_16613) ;  /* 0x0000000077087348 */ /* 0x000fea0003c00000 */
[----:B------:R0:W1:Y:S02]  /*1d20*/  SHFL.BFLY P2, R117, R120, R121, R122 ;  /* 0x0c00007978757389 */ /* 0x000064000004007a */
[----:B01----:R-:W-:Y:S01]  /*1d30*/  ENDCOLLECTIVE ;  /* 0x000000000000791b */ /* 0x003fe20003800000 */
.L_x_16613:
        /* <DEDUP_REMOVED lines=8> */
.L_x_16614:
        /* <DEDUP_REMOVED lines=55> */
.L_x_16615:
[----:B------:R-:W-:Y:S01]  /*2130*/  HFMA2.MMA R121, -RZ, RZ, 0, 1.1920928955078125e-07 ;  /* 0x00000002ff797435 */ /* 0x000fe200000001ff */
[----:B------:R-:W-:-:S05]  /*2140*/  MOV R105, R117 ;  /* 0x0000007500697202 */ /* 0x000fca0000000f00 */
[----:B------:R-:W-:-:S05]  /*2150*/  FADD.FTZ R105, R0, R105 ;  /* 0x0000006900697221 */ /* 0x000fca0000010000 */
[----:B------:R-:W-:-:S07]  /*2160*/  MOV R120, R105 ;  /* 0x0000006900787202 */ /* 0x000fce0000000f00 */
[----:B------:R-:W-:Y:S05]  /*2170*/  WARPSYNC.COLLECTIVE R119, `(.L_x_16616) ;  /* 0x0000000077087348 */ /* 0x000fea0003c00000 */
[----:B------:R0:W1:Y:S02]  /*2180*/  SHFL.BFLY P2, R117, R120, R121, R122 ;  /* 0x0c00007978757389 */ /* 0x000064000004007a */
[----:B01----:R-:W-:Y:S01]  /*2190*/  ENDCOLLECTIVE ;  /* 0x000000000000791b */ /* 0x003fe20003800000 */
.L_x_16616:
[----:B------:R-:W-:Y:S01]  /*21a0*/  HFMA2.MMA R121, -RZ, RZ, 0, 2.384185791015625e-07 ;  /* 0x00000004ff797435 */ /* 0x000fe200000001ff */
[----:B------:R-:W-:-:S05]  /*21b0*/  MOV R116, R117 ;  /* 0x0000007500747202 */ /* 0x000fca0000000f00 */
[----:B------:R-:W-:-:S05]  /*21c0*/  FADD.FTZ R116, R105, R116 ;  /* 0x0000007469747221 */ /* 0x000fca0000010000 */
[----:B------:R-:W-:-:S07]  /*21d0*/  MOV R120, R116 ;  /* 0x0000007400787202 */ /* 0x000fce0000000f00 */
[----:B------:R-:W-:Y:S05]  /*21e0*/  WARPSYNC.COLLECTIVE R119, `(.L_x_16617) ;  /* 0x0000000077087348 */ /* 0x000fea0003c00000 */
[----:B------:R0:W1:Y:S02]  /*21f0*/  SHFL.BFLY P2, R117, R120, R121, R122 ;  /* 0x0c00007978757389 */ /* 0x000064000004007a */
[----:B01----:R-:W-:Y:S01]  /*2200*/  ENDCOLLECTIVE ;  /* 0x000000000000791b */ /* 0x003fe20003800000 */
.L_x_16617:
[----:B------:R-:W-:Y:S01]  /*2210*/  HFMA2.MMA R121, -RZ, RZ, 0, 4.76837158203125e-07 ;  /* 0x00000008ff797435 */ /* 0x000fe200000001ff */
[----:B------:R-:W-:-:S05]  /*2220*/  MOV R107, R117 ;  /* 0x00000075006b7202 */ /* 0x000fca0000000f00 */
[----:B------:R-:W-:-:S05]  /*2230*/  FADD.FTZ R107, R116, R107 ;  /* 0x0000006b746b7221 */ /* 0x000fca0000010000 */
[----:B------:R-:W-:-:S07]  /*2240*/  MOV R120, R107 ;  /* 0x0000006b00787202 */ /* 0x000fce0000000f00 */
[----:B------:R-:W-:Y:S05]  /*2250*/  WARPSYNC.COLLECTIVE R119, `(.L_x_16618) ;  /* 0x0000000077087348 */ /* 0x000fea0003c00000 */
[----:B------:R0:W1:Y:S02]  /*2260*/  SHFL.BFLY P2, R117, R120, R121, R122 ;  /* 0x0c00007978757389 */ /* 0x000064000004007a */
[----:B01----:R-:W-:Y:S01]  /*2270*/  ENDCOLLECTIVE ;  /* 0x000000000000791b */ /* 0x003fe20003800000 */
.L_x_16618:
[----:B------:R-:W-:Y:S01]  /*2280*/  HFMA2.MMA R121, -RZ, RZ, 0, 9.5367431640625e-07 ;  /* 0x00000010ff797435 */ /* 0x000fe200000001ff */
[----:B------:R-:W-:-:S05]  /*2290*/  MOV R118, R117 ;  /* 0x0000007500767202 */ /* 0x000fca0000000f00 */
[----:B------:R-:W-:-:S05]  /*22a0*/  FADD.FTZ R118, R107, R118 ;  /* 0x000000766b767221 */ /* 0x000fca0000010000 */
[----:B------:R-:W-:-:S07]  /*22b0*/  MOV R120, R118 ;  /* 0x0000007600787202 */ /* 0x000fce0000000f00 */
[----:B------:R-:W-:Y:S05]  /*22c0*/  WARPSYNC.COLLECTIVE R119, `(.L_x_16619) ;  /* 0x0000000077087348 */ /* 0x000fea0003c00000 */
[----:B------:R0:W1:Y:S02]  /*22d0*/  SHFL.BFLY P2, R117, R120, R121, R122 ;  /* 0x0c00007978757389 */ /* 0x000064000004007a */
[----:B01----:R-:W-:Y:S01]  /*22e0*/  ENDCOLLECTIVE ;  /* 0x000000000000791b */ /* 0x003fe20003800000 */
.L_x_16619:
[----:B------:R-:W-:Y:S01]  /*22f0*/  MOV R115, R117 ;  /* 0x0000007500737202 */ /* 0x000fe20000000f00 */
[----:B------:R-:W-:Y:S06]  /*2300*/  BRA `(.L_x_16620) ;  /* 0xfffffff000507947 */ /* 0x000fec000383ffff */
.L_x_16621:
        /* <DEDUP_REMOVED lines=15> */
.L_x_23565:


//--------------------- .text._ZN10layer_norm13ln_fwd_kernelINS_13Kernel_traitsIf6__halffS2_fjLj768ELj1ELj4ELj1ELj16ENS_18Kernel_traits_baseILj768EfS2_fS2_fjLj128EEEEELb0ELb1ELb1ELb0EEEvNS_9FwdParamsE --------------------------
	.section	.text._ZN10layer_norm13ln_fwd_kernelINS_13Kernel_traitsIf6__halffS2_fjLj768ELj1ELj4ELj1ELj16ENS_18Kernel_traits_baseILj768EfS2_fS2_fjLj128EEEEELb0ELb1ELb1ELb0EEEvNS_9FwdParamsE,"ax",@progbits
	.align	128
        .global         _ZN10layer_norm13ln_fwd_kernelINS_13Kernel_traitsIf6__halffS2_fjLj768ELj1ELj4ELj1ELj16ENS_18Kernel_traits_baseILj768EfS2_fS2_fjLj128EEEEELb0ELb1ELb1ELb0EEEvNS_9FwdParamsE
        .type           _ZN10layer_norm13ln_fwd_kernelINS_13Kernel_traitsIf6__halffS2_fjLj768ELj1ELj4ELj1ELj16ENS_18Kernel_traits_baseILj768EfS2_fS2_fjLj128EEEEELb0ELb1ELb1ELb0EEEvNS_9FwdParamsE,@function
        .size           _ZN10layer_norm13ln_fwd_kernelINS_13Kernel_traitsIf6__halffS2_fjLj768ELj1ELj4ELj1ELj16ENS_18Kernel_traits_baseILj768EfS2_fS2_fjLj128EEEEELb0ELb1ELb1ELb0EEEvNS_9FwdParamsE,(.L_x_23566 - _ZN10layer_norm13ln_fwd_kernelINS_13Kernel_traitsIf6__halffS2_fjLj768ELj1ELj4ELj1ELj16ENS_18Kernel_traits_baseILj768EfS2_fS2_fjLj128EEEEELb0ELb1ELb1ELb0EEEvNS_9FwdParamsE)
        .other          _ZN10layer_norm13ln_fwd_kernelINS_13Kernel_traitsIf6__halffS2_fjLj768ELj1ELj4ELj1ELj16ENS_18Kernel_traits_baseILj768EfS2_fS2_fjLj128EEEEELb0ELb1ELb1ELb0EEEvNS_9FwdParamsE,@"STO_CUDA_ENTRY STV_DEFAULT"
_ZN10layer_norm13ln_fwd_kernelINS_13Kernel_traitsIf6__halffS2_fjLj768ELj1ELj4ELj1ELj16ENS_18Kernel_traits_baseILj768EfS2_fS2_fjLj128EEEEELb0ELb1ELb1ELb0EEEvNS_9FwdParamsE:
.text._ZN10layer_norm13ln_fwd_kernelINS_13Kernel_traitsIf6__halffS2_fjLj768ELj1ELj4ELj1ELj16ENS_18Kernel_traits_baseILj768EfS2_fS2_fjLj128EEEEELb0ELb1ELb1ELb0EEEvNS_9FwdParamsE:
        /* <DEDUP_REMOVED lines=39> */
.L_x_16623:
[----:B------:R-:W-:Y:S05]  /*0270*/  BSYNC B0 ;  /* 0x0000000000007941 */ /* 0x000fea0003800000 */
.L_x_16622:
        /* <DEDUP_REMOVED lines=23> */
.L_x_16625:
[----:B------:R-:W-:Y:S05]  /*03f0*/  BSYNC B0 ;  /* 0x0000000000007941 */ /* 0x000fea0003800000 */
.L_x_16624:
        /* <DEDUP_REMOVED lines=22> */
.L_x_16627:
[----:B------:R-:W-:Y:S05]  /*0560*/  BSYNC B0 ;  /* 0x0000000000007941 */ /* 0x000fea0003800000 */
.L_x_16626:
[----:B------:R-:W-:Y:S02]  /*0570*/  ULDC UR6, c[0x0][0x214] ;  /* 0x0000850000067ab9 */ /* 0x000fe40000000800 */
[----:B------:R-:W-:-:S13]  /*0580*/  ISETP.GE.AND P0, PT, R0, UR6, PT ;  /* 0x0000000600007c0c */ /* 0x000fda000bf06270 */
[----:B------:R-:W-:Y:S05]  /*0590*/  @P0 EXIT ;  /* 0x000000000000094d */ /* 0x000fea0003800000 */
[----:B------:R-:W-:Y:S01]  /*05a0*/  ULDC.U8 UR6, c[0x0][0x2a0] ;  /* 0x0000a80000067ab9 */ /* 0x000fe20000000000 */
[----:B------:R-:W-:Y:S01]  /*05b0*/  ULDC UR7, c[0x0][0x2d8] ;  /* 0x0000b60000077ab9 */ /* 0x000fe20000000800 */
[----:B------:R-:W-:-:S03]  /*05c0*/  UISETP.NE.AND UP0, UPT, UR6, URZ, UPT ;  /* 0x0000003f0600728c */ /* 0x000fc6000bf05270 */
[----:B------:R-:W-:-:S08]  /*05d0*/  ULDC UR6, c[0x0][0x29c] ;  /* 0x0000a70000067ab9 */ /* 0x000fd00000000800 */
.L_x_16689:
        /* <DEDUP_REMOVED lines=64> */
.L_x_16631:
[----:B------:R-:W-:Y:S05]  /*09e0*/  BSYNC B1 ;  /* 0x0000000000017941 */ /* 0x000fea0003800000 */
.L_x_16630:
[----:B------:R-:W-:Y:S04]  /*09f0*/  BSSY B1, `(.L_x_16632) ;  /* 0x0000006000017945 */ /* 0x000fe80003800000 */
[----:B------:R-:W-:Y:S05]  /*0a00*/  @!P6 BRA `(.L_x_16633) ;  /* 0x000000000010e947 */ /* 0x000fea0003800000 */
[----:B-----5:R-:W-:-:S05]  /*0a10*/  HADD2.F32 R89, -RZ, R84.H1_H1 ;  /* 0x30000054ff597230 */ /* 0x020fca0000004100 */
[----:B------:R-:W-:-:S04]  /*0a20*/  FMUL.FTZ R114, R89, UR6 ;  /* 0x0000000659727c20 */ /* 0x000fc80008410000 */
[----:B------:R-:W-:-:S04]  /*0a30*/  FMUL.FTZ R89, R25, R114 ;  /* 0x0000007219597220 */ /* 0x000fc80000410000 */
[----:B------:R-:W-:-:S07]  /*0a40*/  @P0 FADD.FTZ R89, R77, R89 ;  /* 0x000000594d590221 */ /* 0x000fce0000010000 */
.L_x_16633:
[----:B------:R-:W-:Y:S05]  /*0a50*/  BSYNC B1 ;  /* 0x0000000000017941 */ /* 0x000fea0003800000 */
.L_x_16632:
[----:B------:R-:W-:Y:S04]  /*0a60*/  BSSY B1, `(.L_x_16634) ;  /* 0x0000006000017945 */ /* 0x000fe80003800000 */
[----:B------:R-:W-:Y:S05]  /*0a70*/  @!P6 BRA `(.L_x_16635) ;  /* 0x000000000010e947 */ /* 0x000fea0003800000 */
[----:B-----5:R-:W-:-:S05]  /*0a80*/  HADD2.F32 R90, -RZ, R85.H0_H0 ;  /* 0x20000055ff5a7230 */ /* 0x020fca0000004100 */
[----:B------:R-:W-:-:S04]  /*0a90*/  FMUL.FTZ R95, R90, UR6 ;  /* 0x000000065a5f7c20 */ /* 0x000fc80008410000 */
[----:B------:R-:W-:-:S04]  /*0aa0*/  FMUL.FTZ R90, R26, R95 ;  /* 0x0000005f1a5a7220 */ /* 0x000fc80000410000 */
[----:B------:R-:W-:-:S07]  /*0ab0*/  @P0 FADD.FTZ R90, R78, R90 ;  /* 0x0000005a4e5a0221 */ /* 0x000fce0000010000 */
.L_x_16635:
[----:B------:R-:W-:Y:S05]  /*0ac0*/  BSYNC B1 ;  /* 0x0000000000017941 */ /* 0x000fea0003800000 */
.L_x_16634:
[----:B------:R-:W-:Y:S04]  /*0ad0*/  BSSY B1, `(.L_x_16636) ;  /* 0x0000006000017945 */ /* 0x000fe80003800000 */
[----:B------:R-:W-:Y:S05]  /*0ae0*/  @!P6 BRA `(.L_x_16637) ;  /* 0x000000000010e947 */ /* 0x000fea0003800000 */
[----:B-----5:R-:W-:-:S05]  /*0af0*/  HADD2.F32 R91, -RZ, R85.H1_H1 ;  /* 0x30000055ff5b7230 */ /* 0x020fca0000004100 */
[----:B------:R-:W-:-:S04]  /*0b00*/  FMUL.FTZ R114, R91, UR6 ;  /* 0x000000065b727c20 */ /* 0x000fc80008410000 */
[----:B------:R-:W-:-:S04]  /*0b10*/  FMUL.FTZ R91, R27, R114 ;  /* 0x000000721b5b7220 */ /* 0x000fc80000410000 */
[----:B------:R-:W-:-:S07]  /*0b20*/  @P0 FADD.FTZ R91, R79, R91 ;  /* 0x0000005b4f5b0221 */ /* 0x000fce0000010000 */
.L_x_16637:
[----:B------:R-:W-:Y:S05]  /*0b30*/  BSYNC B1 ;  /* 0x0000000000017941 */ /* 0x000fea0003800000 */
.L_x_16636:
[----:B------:R-:W-:Y:S04]  /*0b40*/  BSSY B1, `(.L_x_16638) ;  /* 0x0000006000017945 */ /* 0x000fe80003800000 */
[----:B------:R-:W-:Y:S05]  /*0b50*/  @!P6 BRA `(.L_x_16639) ;  /* 0x000000000010e947 */ /* 0x000fea0003800000 */
[----:B-----5:R-:W-:-:S05]  /*0b60*/  HADD2.F32 R92, -RZ, R86.H0_H0 ;  /* 0x20000056ff5c7230 */ /* 0x020fca0000004100 */
[----:B------:R-:W-:-:S04]  /*0b70*/  FMUL.FTZ R95, R92, UR6 ;  /* 0x000000065c5f7c20 */ /* 0x000fc80008410000 */
[----:B------:R-:W-:-:S04]  /*0b80*/  FMUL.FTZ R92, R20, R95 ;  /* 0x0000005f145c7220 */ /* 0x000fc80000410000 */
[----:B------:R-:W-:-:S07]  /*0b90*/  @P0 FADD.FTZ R92, R80, R92 ;  /* 0x0000005c505c0221 */ /* 0x000fce0000010000 */
.L_x_16639:
[----:B------:R-:W-:Y:S05]  /*0ba0*/  BSYNC B1 ;  /* 0x0000000000017941 */ /* 0x000fea0003800000 */
.L_x_16638:
[----:B------:R-:W-:Y:S04]  /*0bb0*/  BSSY B1, `(.L_x_16640) ;  /* 0x0000006000017945 */ /* 0x000fe80003800000 */
[----:B------:R-:W-:Y:S05]  /*0bc0*/  @!P6 BRA `(.L_x_16641) ;  /* 0x000000000010e947 */ /* 0x000fea0003800000 */
[----:B-----5:R-:W-:-:S05]  /*0bd0*/  HADD2.F32 R93, -RZ, R86.H1_H1 ;  /* 0x30000056ff5d7230 */ /* 0x020fca0000004100 */
[----:B------:R-:W-:-:S04]  /*0be0*/  FMUL.FTZ R114, R93, UR6 ;  /* 0x000000065d727c20 */ /* 0x000fc80008410000 */
[----:B------:R-:W-:-:S04]  /*0bf0*/  FMUL.FTZ R93, R21, R114 ;  /* 0x00000072155d7220 */ /* 0x000fc80000410000 */
[----:B------:R-:W-:-:S07]  /*0c00*/  @P0 FADD.FTZ R93, R81, R93 ;  /* 0x0000005d515d0221 */ /* 0x000fce0000010000 */
.L_x_16641:
[----:B------:R-:W-:Y:S05]  /*0c10*/  BSYNC B1 ;  /* 0x0000000000017941 */ /* 0x000fea0003800000 */
.L_x_16640:
[----:B------:R-:W-:Y:S04]  /*0c20*/  BSSY B1, `(.L_x_16642) ;  /* 0x0000006000017945 */ /* 0x000fe80003800000 */
[----:B------:R-:W-:Y:S05]  /*0c30*/  @!P6 BRA `(.L_x_16643) ;  /* 0x000000000010e947 */ /* 0x000fea0003800000 */
[----:B-----5:R-:W-:-:S05]  /*0c40*/  HADD2.F32 R94, -RZ, R87.H0_H0 ;  /* 0x20000057ff5e7230 */ /* 0x020fca0000004100 */
[----:B------:R-:W-:-:S04]  /*0c50*/  FMUL.FTZ R95, R94, UR6 ;  /* 0x000000065e5f7c20 */ /* 0x000fc80008410000 */
[----:B------:R-:W-:-:S04]  /*0c60*/  FMUL.FTZ R94, R22, R95 ;  /* 0x0000005f165e7220 */ /* 0x000fc80000410000 */
[----:B------:R-:W-:-:S07]  /*0c70*/  @P0 FADD.FTZ R94, R82, R94 ;  /* 0x0000005e525e0221 */ /* 0x000fce0000010000 */
.L_x_16643:
[----:B------:R-:W-:Y:S05]  /*0c80*/  BSYNC B1 ;  /* 0x0000000000017941 */ /* 0x000fea0003800000 */
.L_x_16642:
[----:B------:R-:W-:Y:S01]  /*0c90*/  BSSY B1, `(.L_x_16644) ;  /* 0x0000007000017945 */ /* 0x000fe20003800000 */
[----:B------:R-:W-:-:S03]  /*0ca0*/  @!P6 FSEL R95, R83, RZ, P2 ;  /* 0x000000ff535fe208 */ /* 0x000fc60001000000 */
[----:B------:R-:W-:Y:S05]  /*0cb0*/  @!P6 BRA `(.L_x_16645) ;  /* 0x000000000010e947 */ /* 0x000fea0003800000 */
[----:B-----5:R-:W-:-:S05]  /*0cc0*/  HADD2.F32 R95, -RZ, R87.H1_H1 ;  /* 0x30000057ff5f7230 */ /* 0x020fca0000004100 */
[----:B------:R-:W-:-:S04]  /*0cd0*/  FMUL.FTZ R114, R95, UR6 ;  /* 0x000000065f727c20 */ /* 0x000fc80008410000 */
[----:B------:R-:W-:-:S04]  /*0ce0*/  FMUL.FTZ R95, R23, R114 ;  /* 0x00000072175f7220 */ /* 0x000fc80000410000 */
[----:B------:R-:W-:-:S07]  /*0cf0*/  @P0 FADD.FTZ R95, R83, R95 ;  /* 0x0000005f535f0221 */ /* 0x000fce0000010000 */
.L_x_16645:
[----:B------:R-:W-:Y:S05]  /*0d00*/  BSYNC B1 ;  /* 0x0000000000017941 */ /* 0x000fea0003800000 */
.L_x_16644:
[----:B------:R0:W-:Y:S01]  /*0d10*/  STG.E.128 desc[UR4][R122.64], R88 ;  /* 0x000000587a007986 */ /* 0x0001e2000c101d04 */
[----:B------:R-:W-:Y:S02]  /*0d20*/  IADD3 R120, R120, 0x20, RZ ;  /* 0x0000002078787810 */ /* 0x000fe40007ffe0ff */
[----:B------:R-:W-:Y:S01]  /*0d30*/  IADD3 R119, R119, 0x20, RZ ;  /* 0x0000002077777810 */ /* 0x000fe20007ffe0ff */
[----:B------:R0:W-:Y:S06]  /*0d40*/  STG.E.128 desc[UR4][R122.64+0x10], R92 ;  /* 0x0000105c7a007986 */ /* 0x0001ec000c101d04 */
.L_x_16629:
[----:B------:R-:W-:Y:S05]  /*0d50*/  BSYNC B0 ;  /* 0x0000000000007941 */ /* 0x000fea0003800000 */
.L_x_16628:
        /* <DEDUP_REMOVED lines=44> */
.L_x_16649:
[----:B------:R-:W-:Y:S05]  /*1020*/  BSYNC B1 ;  /* 0x0000000000017941 */ /* 0x000fea0003800000 */
.L_x_16648:
[----:B------:R-:W-:Y:S04]  /*1030*/  BSSY B1, `(.L_x_16650) ;  /* 0x0000006000017945 */ /* 0x000fe80003800000 */
[----:B------:R-:W-:Y:S05]  /*1040*/  @!P6 BRA `(.L_x_16651) ;  /* 0x000000000010e947 */ /* 0x000fea0003800000 */
[----:B-----5:R-:W-:-:S05]  /*1050*/  HADD2.F32 R97, -RZ, R84.H1_H1 ;  /* 0x30000054ff617230 */ /* 0x020fca0000004100 */
[----:B------:R-:W-:-:S04]  /*1060*/  FMUL.FTZ R114, R97, UR6 ;  /* 0x0000000661727c20 */ /* 0x000fc80008410000 */
[----:B------:R-:W-:-:S04]  /*1070*/  FMUL.FTZ R97, R49, R114 ;  /* 0x0000007231617220 */ /* 0x000fc80000410000 */
[----:B------:R-:W-:-:S07]  /*1080*/  @P0 FADD.FTZ R97, R77, R97 ;  /* 0x000000614d610221 */ /* 0x000fce0000010000 */
.L_x_16651:
[----:B------:R-:W-:Y:S05]  /*1090*/  BSYNC B1 ;  /* 0x0000000000017941 */ /* 0x000fea0003800000 */
.L_x_16650:
[----:B------:R-:W-:Y:S04]  /*10a0*/  BSSY B1, `(.L_x_16652) ;  /* 0x0000006000017945 */ /* 0x000fe80003800000 */
[----:B------:R-:W-:Y:S05]  /*10b0*/  @!P6 BRA `(.L_x_16653) ;  /* 0x000000000010e947 */ /* 0x000fea0003800000 */
[----:B-----5:R-:W-:-:S05]  /*10c0*/  HADD2.F32 R98, -RZ, R85.H0_H0 ;  /* 0x20000055ff627230 */ /* 0x020fca0000004100 */
[----:B------:R-:W-:-:S04]  /*10d0*/  FMUL.FTZ R103, R98, UR6 ;  /* 0x0000000662677c20 */ /* 0x000fc80008410000 */
[----:B------:R-:W-:-:S04]  /*10e0*/  FMUL.FTZ R98, R50, R103 ;  /* 0x0000006732627220 */ /* 0x000fc80000410000 */
[----:B------:R-:W-:-:S07]  /*10f0*/  @P0 FADD.FTZ R98, R78, R98 ;  /* 0x000000624e620221 */ /* 0x000fce0000010000 */
.L_x_16653:
[----:B------:R-:W-:Y:S05]  /*1100*/  BSYNC B1 ;  /* 0x0000000000017941 */ /* 0x000fea0003800000 */
.L_x_16652:
[----:B------:R-:W-:Y:S04]  /*1110*/  BSSY B1, `(.L_x_16654) ;  /* 0x0000006000017945 */ /* 0x000fe80003800000 */
[----:B------:R-:W-:Y:S05]  /*1120*/  @!P6 BRA `(.L_x_16655) ;  /* 0x000000000010e947 */ /* 0x000fea0003800000 */
[----:B-----5:R-:W-:-:S05]  /*1130*/  HADD2.F32 R99, -RZ, R85.H1_H1 ;  /* 0x30000055ff637230 */ /* 0x020fca0000004100 */
[----:B------:R-:W-:-:S04]  /*1140*/  FMUL.FTZ R114, R99, UR6 ;  /* 0x0000000663727c20 */ /* 0x000fc80008410000 */
[----:B------:R-:W-:-:S04]  /*1150*/  FMUL.FTZ R99, R51, R114 ;  /* 0x0000007233637220 */ /* 0x000fc80000410000 */
[----:B------:R-:W-:-:S07]  /*1160*/  @P0 FADD.FTZ R99, R79, R99 ;  /* 0x000000634f630221 */ /* 0x000fce0000010000 */
.L_x_16655:
[----:B------:R-:W-:Y:S05]  /*1170*/  BSYNC B1 ;  /* 0x0000000000017941 */ /* 0x000fea0003800000 */
.L_x_16654:
[----:B------:R-:W-:Y:S04]  /*1180*/  BSSY B1, `(.L_x_16656) ;  /* 0x0000006000017945 */ /* 0x000fe80003800000 */
[----:B------:R-:W-:Y:S05]  /*1190*/  @!P6 BRA `(.L_x_16657) ;  /* 0x000000000010e947 */ /* 0x000fea0003800000 */
[----:B-----5:R-:W-:-:S05]  /*11a0*/  HADD2.F32 R100, -RZ, R86.H0_H0 ;  /* 0x20000056ff647230 */ /* 0x020fca0000004100 */
[----:B------:R-:W-:-:S04]  /*11b0*/  FMUL.FTZ R103, R100, UR6 ;  /* 0x0000000664677c20 */ /* 0x000fc80008410000 */
[----:B------:R-:W-:-:S04]  /*11c0*/  FMUL.FTZ R100, R44, R103 ;  /* 0x000000672c647220 */ /* 0x000fc80000410000 */
[----:B------:R-:W-:-:S07]  /*11d0*/  @P0 FADD.FTZ R100, R80, R100 ;  /* 0x0000006450640221 */ /* 0x000fce0000010000 */
.L_x_16657:
[----:B------:R-:W-:Y:S05]  /*11e0*/  BSYNC B1 ;  /* 0x0000000000017941 */ /* 0x000fea0003800000 */
.L_x_16656:
[----:B------:R-:W-:Y:S04]  /*11f0*/  BSSY B1, `(.L_x_16658) ;  /* 0x0000006000017945 */ /* 0x000fe80003800000 */
[----:B------:R-:W-:Y:S05]  /*1200*/  @!P6 BRA `(.L_x_16659) ;  /* 0x000000000010e947 */ /* 0x000fea0003800000 */
[----:B-----5:R-:W-:-:S05]  /*1210*/  HADD2.F32 R101, -RZ, R86.H1_H1 ;  /* 0x30000056ff657230 */ /* 0x020fca0000004100 */
[----:B------:R-:W-:-:S04]  /*1220*/  FMUL.FTZ R114, R101, UR6 ;  /* 0x0000000665727c20 */ /* 0x000fc80008410000 */
[----:B------:R-:W-:-:S04]  /*1230*/  FMUL.FTZ R101, R45, R114 ;  /* 0x000000722d657220 */ /* 0x000fc80000410000 */
[----:B------:R-:W-:-:S07]  /*1240*/  @P0 FADD.FTZ R101, R81, R101 ;  /* 0x0000006551650221 */ /* 0x000fce0000010000 */
.L_x_16659:
[----:B------:R-:W-:Y:S05]  /*1250*/  BSYNC B1 ;  /* 0x0000000000017941 */ /* 0x000fea0003800000 */
.L_x_16658:
[----:B------:R-:W-:Y:S04]  /*1260*/  BSSY B1, `(.L_x_16660) ;  /* 0x0000006000017945 */ /* 0x000fe80003800000 */
[----:B------:R-:W-:Y:S05]  /*1270*/  @!P6 BRA `(.L_x_16661) ;  /* 0x000000000010e947 */ /* 0x000fea0003800000 */
[----:B-----5:R-:W-:-:S05]  /*1280*/  HADD2.F32 R102, -RZ, R87.H0_H0 ;  /* 0x20000057ff667230 */ /* 0x020fca0000004100 */
[----:B------:R-:W-:-:S04]  /*1290*/  FMUL.FTZ R103, R102, UR6 ;  /* 0x0000000666677c20 */ /* 0x000fc80008410000 */
[----:B------:R-:W-:-:S04]  /*12a0*/  FMUL.FTZ R102, R46, R103 ;  /* 0x000000672e667220 */ /* 0x000fc80000410000 */
[----:B------:R-:W-:-:S07]  /*12b0*/  @P0 FADD.FTZ R102, R82, R102 ;  /* 0x0000006652660221 */ /* 0x000fce0000010000 */
.L_x_16661:
[----:B------:R-:W-:Y:S05]  /*12c0*/  BSYNC B1 ;  /* 0x0000000000017941 */ /* 0x000fea0003800000 */
.L_x_16660:
[----:B------:R-:W-:Y:S01]  /*12d0*/  BSSY B1, `(.L_x_16662) ;  /* 0x0000007000017945 */ /* 0x000fe20003800000 */
[----:B------:R-:W-:-:S03]  /*12e0*/  @!P6 FSEL R103, R83, RZ, P2 ;  /* 0x000000ff5367e208 */ /* 0x000fc60001000000 */
[----:B------:R-:W-:Y:S05]  /*12f0*/  @!P6 BRA `(.L_x_16663) ;  /* 0x000000000010e947 */ /* 0x000fea0003800000 */
[----:B-----5:R-:W-:-:S05]  /*1300*/  HADD2.F32 R103, -RZ, R87.H1_H1 ;  /* 0x30000057ff677230 */ /* 0x020fca0000004100 */
[----:B------:R-:W-:-:S04]  /*1310*/  FMUL.FTZ R114, R103, UR6 ;  /* 0x0000000667727c20 */ /* 0x000fc80008410000 */
[----:B------:R-:W-:-:S04]  /*1320*/  FMUL.FTZ R103, R47, R114 ;  /* 0x000000722f677220 */ /* 0x000fc80000410000 */
[----:B------:R-:W-:-:S07]  /*1330*/  @P0 FADD.FTZ R103, R83, R103 ;  /* 0x0000006753670221 */ /* 0x000fce0000010000 */
.L_x_16663:
[----:B------:R-:W-:Y:S05]  /*1340*/  BSYNC B1 ;  /* 0x0000000000017941 */ /* 0x000fea0003800000 */
.L_x_16662:
[----:B------:R3:W-:Y:S01]  /*1350*/  STG.E.128 desc[UR4][R122.64], R96 ;  /* 0x000000607a007986 */ /* 0x0007e2000c101d04 */
[----:B------:R-:W-:Y:S02]  /*1360*/  IADD3 R120, R120, 0x20, RZ ;  /* 0x0000002078787810 */ /* 0x000fe40007ffe0ff */
[----:B------:R-:W-:Y:S01]  /*1370*/  IADD3 R119, R119, 0x20, RZ ;  /* 0x0000002077777810 */ /* 0x000fe20007ffe0ff */
[----:B------:R3:W-:Y:S06]  /*1380*/  STG.E.128 desc[UR4][R122.64+0x10], R100 ;  /* 0x000010647a007986 */ /* 0x0007ec000c101d04 */
.L_x_16647:
[----:B------:R-:W-:Y:S05]  /*1390*/  BSYNC B0 ;  /* 0x0000000000007941 */ /* 0x000fea0003800000 */
.L_x_16646:
        /* <DEDUP_REMOVED lines=39> */
[----:B-----5:R-:W-:-:S05]  /*1610*/  HADD2.F32 R104, -RZ, R84.H0_H0 ;  /* 0x20000054ff687230 */ /* 0x020fca0000004100 */
[----:B------:R-:W-:-:S04]  /*1620*/  FMUL.FTZ R111, R104, UR6 ;  /* 0x00000006686f7c20 */ /* 0x000fc80008410000 */
[----:B------:R-:W-:-:S04]  /*1630*/  FMUL.FTZ R104, R72, R111 ;  /* 0x0000006f48687220 */ /* 0x000fc80000410000 */
[----:B------:R-:W-:-:S07]  /*1640*/  @P0 FADD.FTZ R104, R76, R104 ;  /* 0x000000684c680221 */ /* 0x000fce0000010000 */
.L_x_16667:
[----:B------:R-:W-:Y:S05]  /*1650*/  BSYNC B1 ;  /* 0x0000000000017941 */ /* 0x000fea0003800000 */
.L_x_16666:
[----:B------:R-:W-:Y:S04]  /*1660*/  BSSY B1, `(.L_x_16668) ;  /* 0x0000006000017945 */ /* 0x000fe80003800000 */
[----:B------:R-:W-:Y:S05]  /*1670*/  @!P6 BRA `(.L_x_16669) ;  /* 0x000000000010e947 */ /* 0x000fea0003800000 */
[----:B-----5:R-:W-:-:S05]  /*1680*/  HADD2.F32 R105, -RZ, R84.H1_H1 ;  /* 0x30000054ff697230 */ /* 0x020fca0000004100 */
[----:B------:R-:W-:-:S04]  /*1690*/  FMUL.FTZ R110, R105, UR6 ;  /* 0x00000006696e7c20 */ /* 0x000fc80008410000 */
[----:B------:R-:W-:-:S04]  /*16a0*/  FMUL.FTZ R105, R73, R110 ;  /* 0x0000006e49697220 */ /* 0x000fc80000410000 */
[----:B------:R-:W-:-:S07]  /*16b0*/  @P0 FADD.FTZ R105, R77, R105 ;  /* 0x000000694d690221 */ /* 0x000fce0000010000 */
.L_x_16669:
[----:B------:R-:W-:Y:S05]  /*16c0*/  BSYNC B1 ;  /* 0x0000000000017941 */ /* 0x000fea0003800000 */
.L_x_16668:
[----:B------:R-:W-:Y:S04]  /*16d0*/  BSSY B1, `(.L_x_16670) ;  /* 0x0000006000017945 */ /* 0x000fe80003800000 */
[----:B------:R-:W-:Y:S05]  /*16e0*/  @!P6 BRA `(.L_x_16671) ;  /* 0x000000000010e947 */ /* 0x000fea0003800000 */
[----:B-----5:R-:W-:-:S05]  /*16f0*/  HADD2.F32 R106, -RZ, R85.H0_H0 ;  /* 0x20000055ff6a7230 */ /* 0x020fca0000004100 */
[----:B------:R-:W-:-:S04]  /*1700*/  FMUL.FTZ R111, R106, UR6 ;  /* 0x000000066a6f7c20 */ /* 0x000fc80008410000 */
[----:B------:R-:W-:-:S04]  /*1710*/  FMUL.FTZ R106, R74, R111 ;  /* 0x0000006f4a6a7220 */ /* 0x000fc80000410000 */
[----:B------:R-:W-:-:S07]  /*1720*/  @P0 FADD.FTZ R106, R78, R106 ;  /* 0x0000006a4e6a0221 */ /* 0x000fce0000010000 */
.L_x_16671:
[----:B------:R-:W-:Y:S05]  /*1730*/  BSYNC B1 ;  /* 0x0000000000017941 */ /* 0x000fea0003800000 */
.L_x_16670:
[----:B------:R-:W-:Y:S04]  /*1740*/  BSSY B1, `(.L_x_16672) ;  /* 0x0000006000017945 */ /* 0x000fe80003800000 */
[----:B------:R-:W-:Y:S05]  /*1750*/  @!P6 BRA `(.L_x_16673) ;  /* 0x000000000010e947 */ /* 0x000fea0003800000 */
[----:B-----5:R-:W-:-:S05]  /*1760*/  HADD2.F32 R107, -RZ, R85.H1_H1 ;  /* 0x30000055ff6b7230 */ /* 0x020fca0000004100 */
[----:B------:R-:W-:-:S04]  /*1770*/  FMUL.FTZ R110, R107, UR6 ;  /* 0x000000066b6e7c20 */ /* 0x000fc80008410000 */
[----:B------:R-:W-:-:S04]  /*1780*/  FMUL.FTZ R107, R75, R110 ;  /* 0x0000006e4b6b7220 */ /* 0x000fc80000410000 */
[----:B------:R-:W-:-:S07]  /*1790*/  @P0 FADD.FTZ R107, R79, R107 ;  /* 0x0000006b4f6b0221 */ /* 0x000fce0000010000 */
.L_x_16673:
[----:B------:R-:W-:Y:S05]  /*17a0*/  BSYNC B1 ;  /* 0x0000000000017941 */ /* 0x000fea0003800000 */
.L_x_16672:
[----:B------:R-:W-:Y:S04]  /*17b0*/  BSSY B1, `(.L_x_16674) ;  /* 0x0000006000017945 */ /* 0x000fe80003800000 */
[----:B------:R-:W-:Y:S05]  /*17c0*/  @!P6 BRA `(.L_x_16675) ;  /* 0x000000000010e947 */ /* 0x000fea0003800000 */
[----:B-----5:R-:W-:-:S05]  /*17d0*/  HADD2.F32 R108, -RZ, R86.H0_H0 ;  /* 0x20000056ff6c7230 */ /* 0x020fca0000004100 */
[----:B------:R-:W-:-:S04]  /*17e0*/  FMUL.FTZ R111, R108, UR6 ;  /* 0x000000066c6f7c20 */ /* 0x000fc80008410000 */
[----:B------:R-:W-:-:S04]  /*17f0*/  FMUL.FTZ R108, R68, R111 ;  /* 0x0000006f446c7220 */ /* 0x000fc80000410000 */
[----:B------:R-:W-:-:S07]  /*1800*/  @P0 FADD.FTZ R108, R80, R108 ;  /* 0x0000006c506c0221 */ /* 0x000fce0000010000 */
.L_x_16675:
[----:B------:R-:W-:Y:S05]  /*1810*/  BSYNC B1 ;  /* 0x0000000000017941 */ /* 0x000fea0003800000 */
.L_x_16674:
[----:B------:R-:W-:Y:S04]  /*1820*/  BSSY B1, `(.L_x_16676) ;  /* 0x0000006000017945 */ /* 0x000fe80003800000 */
[----:B------:R-:W-:Y:S05]  /*1830*/  @!P6 BRA `(.L_x_16677) ;  /* 0x000000000010e947 */ /* 0x000fea0003800000 */
[----:B-----5:R-:W-:-:S05]  /*1840*/  HADD2.F32 R109, -RZ, R86.H1_H1 ;  /* 0x30000056ff6d7230 */ /* 0x020fca0000004100 */
[----:B------:R-:W-:-:S04]  /*1850*/  FMUL.FTZ R110, R109, UR6 ;  /* 0x000000066d6e7c20 */ /* 0x000fc80008410000 */
[----:B------:R-:W-:-:S04]  /*1860*/  FMUL.FTZ R109, R69, R110 ;  /* 0x0000006e456d7220 */ /* 0x000fc80000410000 */
[----:B------:R-:W-:-:S07]  /*1870*/  @P0 FADD.FTZ R109, R81, R109 ;  /* 0x0000006d516d0221 */ /* 0x000fce0000010000 */
.L_x_16677:
[----:B------:R-:W-:Y:S05]  /*1880*/  BSYNC B1 ;  /* 0x0000000000017941 */ /* 0x000fea0003800000 */
.L_x_16676:
[----:B------:R-:W-:Y:S01]  /*1890*/  BSSY B1, `(.L_x_16678) ;  /* 0x0000007000017945 */ /* 0x000fe20003800000 */
[----:B------:R-:W-:-:S03]  /*18a0*/  @!P6 FSEL R110, R82, RZ, P2 ;  /* 0x000000ff526ee208 */ /* 0x000fc60001000000 */
[----:B------:R-:W-:Y:S05]  /*18b0*/  @!P6 BRA `(.L_x_16679) ;  /* 0x000000000010e947 */ /* 0x000fea0003800000 */
[----:B-----5:R-:W-:-:S05]  /*18c0*/  HADD2.F32 R110, -RZ, R87.H0_H0 ;  /* 0x20000057ff6e7230 */ /* 0x020fca0000004100 */
[----:B------:R-:W-:-:S04]  /*18d0*/  FMUL.FTZ R111, R110, UR6 ;  /* 0x000000066e6f7c20 */ /* 0x000fc80008410000 */
[----:B------:R-:W-:-:S04]  /*18e0*/  FMUL.FTZ R110, R70, R111 ;  /* 0x0000006f466e7220 */ /* 0x000fc80000410000 */
[----:B------:R-:W-:-:S07]  /*18f0*/  @P0 FADD.FTZ R110, R82, R110 ;  /* 0x0000006e526e0221 */ /* 0x000fce0000010000 */
.L_x_16679:
[----:B------:R-:W-:Y:S05]  /*1900*/  BSYNC B1 ;  /* 0x0000000000017941 */ /* 0x000fea0003800000 */
.L_x_16678:
[----:B------:R-:W-:Y:S01]  /*1910*/  BSSY B1, `(.L_x_16680) ;  /* 0x0000007000017945 */ /* 0x000fe20003800000 */
[----:B------:R-:W-:-:S03]  /*1920*/  @!P6 FSEL R111, R83, RZ, P1 ;  /* 0x000000ff536fe208 */ /* 0x000fc60000800000 */
[----:B------:R-:W-:Y:S05]  /*1930*/  @!P6 BRA `(.L_x_16681) ;  /* 0x000000000010e947 */ /* 0x000fea0003800000 */
[----:B-----5:R-:W-:-:S05]  /*1940*/  HADD2.F32 R111, -RZ, R87.H1_H1 ;  /* 0x30000057ff6f7230 */ /* 0x020fca0000004100 */
[----:B------:R-:W-:-:S04]  /*1950*/  FMUL.FTZ R118, R111, UR6 ;  /* 0x000000066f767c20 */ /* 0x000fc80008410000 */
[----:B------:R-:W-:-:S04]  /*1960*/  FMUL.FTZ R111, R71, R118 ;  /* 0x00000076476f7220 */ /* 0x000fc80000410000 */
[----:B------:R-:W-:-:S07]  /*1970*/  @P0 FADD.FTZ R111, R83, R111 ;  /* 0x0000006f536f0221 */ /* 0x000fce0000010000 */
.L_x_16681:
[----:B------:R-:W-:Y:S05]  /*1980*/  BSYNC B1 ;  /* 0x0000000000017941 */ /* 0x000fea0003800000 */
.L_x_16680:
[----:B------:R4:W-:Y:S04]  /*1990*/  STG.E.128 desc[UR4][R114.64], R104 ;  /* 0x0000006872007986 */ /* 0x0009e8000c101d04 */
[----:B------:R4:W-:Y:S02]  /*19a0*/  STG.E.128 desc[UR4][R114.64+0x10], R108 ;  /* 0x0000106c72007986 */ /* 0x0009e4000c101d04 */
.L_x_16665:
[----:B------:R-:W-:Y:S05]  /*19b0*/  BSYNC B0 ;  /* 0x0000000000007941 */ /* 0x000fea0003800000 */
.L_x_16664:
        /* <DEDUP_REMOVED lines=100> */
.L_x_16701:
        /* <DEDUP_REMOVED lines=43> */
[--C-:B0-----:R-:W-:Y:S01]  /*22b0*/  FADD.FTZ R125, R95, -R119.reuse ;  /* 0x800000775f7d7221 */ /* 0x101fe20000010000 */
        /* <DEDUP_REMOVED lines=11> */
[----:B------:R-:W-:Y:S02]  /*2370*/  F2FP.F16.F32.PACK_AB R114, R115, R114 ;  /* 0x000000727372723e */ /* 0x000fe400000000ff */
[----:B------:R-:W-:Y:S01]  /*2380*/  F2FP.F16.F32.PACK_AB R115, R122, R123 ;  /* 0x0000007b7a73723e */ /* 0x000fe200000000ff */
[C---:B0-----:R-:W-:Y:S01]  /*2390*/  IMAD.WIDE.U32 R120, R117.reuse, 0x10, R120 ;  /* 0x0000001075787825 */ /* 0x041fe200078e0078 */
[----:B------:R-:W-:-:S04]  /*23a0*/  IADD3 R117, R117, 0x20, RZ ;  /* 0x0000002075757810 */ /* 0x000fc80007ffe0ff */
[----:B------:R1:W-:Y:S03]  /*23b0*/  STG.E.128 desc[UR4][R120.64], R112 ;  /* 0x0000007078007986 */ /* 0x0003e6000c101d04 */
.L_x_16686:
[----:B------:R-:W-:Y:S05]  /*23c0*/  BSYNC B1 ;  /* 0x0000000000017941 */ /* 0x000fea0003800000 */
.L_x_16685:
        /* <DEDUP_REMOVED lines=34> */
.L_x_16688:
[----:B------:R-:W-:Y:S05]  /*25f0*/  BSYNC B1 ;  /* 0x0000000000017941 */ /* 0x000fea0003800000 */
.L_x_16687:
        /* <DEDUP_REMOVED lines=26> */
[----:B------:R-:W0:Y:S01]  /*27a0*/  LDC.64 R118, c[0x0][0x2b8] ;  /* 0x0000ae00ff767b82 */ /* 0x000e220000000a00 */
[----:B------:R-:W-:Y:S02]  /*27b0*/  F2FP.F16.F32.PACK_AB R114, R114, R123 ;  /* 0x0000007b7272723e */ /* 0x000fe400000000ff */
[----:B------:R-:W-:Y:S02]  /*27c0*/  F2FP.F16.F32.PACK_AB R113, R120, R113 ;  /* 0x000000717871723e */ /* 0x000fe400000000ff */
[----:B------:R-:W-:Y:S01]  /*27d0*/  F2FP.F16.F32.PACK_AB R112, R121, R122 ;  /* 0x0000007a7970723e */ /* 0x000fe200000000ff */
[----:B0-----:R-:W-:-:S05]  /*27e0*/  IMAD.WIDE.U32 R118, R117, 0x10, R118 ;  /* 0x0000001075767825 */ /* 0x001fca00078e0076 */
[----:B------:R4:W-:Y:S02]  /*27f0*/  STG.E.128 desc[UR4][R118.64], R112 ;  /* 0x0000007076007986 */ /* 0x0009e4000c101d04 */
.L_x_16684:
[----:B------:R-:W-:Y:S05]  /*2800*/  BSYNC B0 ;  /* 0x0000000000007941 */ /* 0x000fea0003800000 */
.L_x_16683:
[----:B-1-34-:R-:W1:Y:S02]  /*2810*/  LDC.64 R112, c[0x0][0x210] ;  /* 0x00008400ff707b82 */ /* 0x01ae640000000a00 */
[----:B-1----:R-:W-:-:S04]  /*2820*/  LEA R0, R112, R0, 0x2 ;  /* 0x0000000070007211 */ /* 0x002fc800078e10ff */
[----:B------:R-:W-:-:S13]  /*2830*/  ISETP.GE.AND P0, PT, R0, R113, PT ;  /* 0x000000710000720c */ /* 0x000fda0003f06270 */
[----:B------:R-:W-:Y:S05]  /*2840*/  @!P0 BRA `(.L_x_16689) ;  /* 0xffffffdc00648947 */ /* 0x000fea000383ffff */
[----:B------:R-:W-:Y:S05]  /*2850*/  EXIT ;  /* 0x000000000000794d */ /* 0x000fea0003800000 */
.L_x_16682:
[----:B------:R-:W-:Y:S01]  /*2860*/  HFMA2.MMA R120, -RZ, RZ, 0, 5.9604644775390625e-08 ;  /* 0x00000001ff787435 */ /* 0x000fe200000001ff */
[----:B------:R-:W-:Y:S01]  /*2870*/  BSSY B0, `(.L_x_16690) ;  /* 0x0000006000007945 */ /* 0x000fe20003800000 */
[----:B------:R-:W-:Y:S02]  /*2880*/  MOV R121, 0x1f ;  /* 0x0000001f00797802 */ /* 0x000fe40000000f00 */
[----:B------:R-:W-:-:S07]  /*2890*/  MOV R118, 0xffffffff ;  /* 0xffffffff00767802 */ /* 0x000fce0000000f00 */
[----:B0123-5:R-:W-:Y:S05]  /*28a0*/  WARPSYNC.COLLECTIVE R118, `(.L_x_16691) ;  /* 0x0000000076087348 */ /* 0x02ffea0003c00000 */
[----:B0--3--:R0:W3:Y:S02]  /*28b0*/  SHFL.BFLY P6, R123, R115, R120, R121 ;  /* 0x0c000078737b7389 */ /* 0x0090e400000c0079 */
[----:B0123-5:R-:W-:Y:S01]  /*28c0*/  ENDCOLLECTIVE ;  /* 0x000000000000791b */ /* 0x02ffe20003800000 */
.L_x_16691:
[----:B------:R-:W-:Y:S05]  /*28d0*/  BSYNC B0 ;  /* 0x0000000000007941 */ /* 0x000fea0003800000 */
.L_x_16690:
        /* <DEDUP_REMOVED lines=9> */
.L_x_16692:
[----:B------:R-:W-:Y:S01]  /*2970*/  HFMA2.MMA R120, -RZ, RZ, 0, 2.384185791015625e-07 ;  /* 0x00000004ff787435 */ /* 0x000fe200000001ff */
[----:B------:R-:W-:-:S05]  /*2980*/  FADD.FTZ R125, R124, R123 ;  /* 0x0000007b7c7d7221 */ /* 0x000fca0000010000 */
[----:B------:R-:W-:-:S07]  /*2990*/  MOV R115, R125 ;  /* 0x0000007d00737202 */ /* 0x000fce0000000f00 */
[----:B------:R-:W-:Y:S05]  /*29a0*/  WARPSYNC.COLLECTIVE R118, `(.L_x_16693) ;  /* 0x0000000076087348 */ /* 0x000fea0003c00000 */
[----:B------:R0:W1:Y:S02]  /*29b0*/  SHFL.BFLY P6, R123, R115, R120, R121 ;  /* 0x0c000078737b7389 */ /* 0x00006400000c0079 */
[----:B01----:R-:W-:Y:S01]  /*29c0*/  ENDCOLLECTIVE ;  /* 0x000000000000791b */ /* 0x003fe20003800000 */
.L_x_16693:
[----:B------:R-:W-:Y:S01]  /*29d0*/  HFMA2.MMA R120, -RZ, RZ, 0, 4.76837158203125e-07 ;  /* 0x00000008ff787435 */ /* 0x000fe200000001ff */
[----:B------:R-:W-:-:S05]  /*29e0*/  FADD.FTZ R125, R125, R123 ;  /* 0x0000007b7d7d7221 */ /* 0x000fca0000010000 */
[----:B------:R-:W-:-:S07]  /*29f0*/  MOV R115, R125 ;  /* 0x0000007d00737202 */ /* 0x000fce0000000f00 */
[----:B------:R-:W-:Y:S05]  /*2a00*/  WARPSYNC.COLLECTIVE R118, `(.L_x_16694) ;  /* 0x0000000076087348 */ /* 0x000fea0003c00000 */
[----:B------:R0:W1:Y:S02]  /*2a10*/  SHFL.BFLY P6, R123, R115, R120, R121 ;  /* 0x0c000078737b7389 */ /* 0x00006400000c0079 */
[----:B01----:R-:W-:Y:S01]  /*2a20*/  ENDCOLLECTIVE ;  /* 0x000000000000791b */ /* 0x003fe20003800000 */
.L_x_16694:
[----:B------:R-:W-:Y:S01]  /*2a30*/  HFMA2.MMA R120, -RZ, RZ, 0, 9.5367431640625e-07 ;  /* 0x00000010ff787435 */ /* 0x000fe200000001ff */
[----:B------:R-:W-:-:S05]  /*2a40*/  FADD.FTZ R114, R125, R123 ;  /* 0x0000007b7d727221 */ /* 0x000fca0000010000 */
[----:B------:R-:W-:-:S07]  /*2a50*/  MOV R115, R114 ;  /* 0x0000007200737202 */ /* 0x000fce0000000f00 */
[----:B------:R-:W-:Y:S05]  /*2a60*/  WARPSYNC.COLLECTIVE R118, `(.L_x_16695) ;  /* 0x0000000076087348 */ /* 0x000fea0003c00000 */
[----:B------:R0:W1:Y:S02]  /*2a70*/  SHFL.BFLY P6, R123, R115, R120, R121 ;  /* 0x0c000078737b7389 */ /* 0x00006400000c0079 */
[----:B01----:R-:W-:Y:S01]  /*2a80*/  ENDCOLLECTIVE ;  /* 0x000000000000791b */ /* 0x003fe20003800000 */
.L_x_16695:
        /* <DEDUP_REMOVED lines=57> */
.L_x_16696:
[----:B------:R-:W-:Y:S01]  /*2e20*/  HFMA2.MMA R120, -RZ, RZ, 0, 1.1920928955078125e-07 ;  /* 0x00000002ff787435 */ /* 0x000fe200000001ff */
[----:B------:R-:W-:-:S10]  /*2e30*/  FADD.FTZ R115, R114, R123 ;  /* 0x0000007b72737221 */ /* 0x000fd40000010000 */
[----:B------:R-:W-:Y:S05]  /*2e40*/  WARPSYNC.COLLECTIVE R118, `(.L_x_16697) ;  /* 0x0000000076087348 */ /* 0x000fea0003c00000 */
[----:B------:R0:W1:Y:S02]  /*2e50*/  SHFL.BFLY P6, R123, R115, R120, R121 ;  /* 0x0c000078737b7389 */ /* 0x00006400000c0079 */
[----:B01----:R-:W-:Y:S01]  /*2e60*/  ENDCOLLECTIVE ;  /* 0x000000000000791b */ /* 0x003fe20003800000 */
.L_x_16697:
[----:B------:R-:W-:Y:S01]  /*2e70*/  HFMA2.MMA R120, -RZ, RZ, 0, 2.384185791015625e-07 ;  /* 0x00000004ff787435 */ /* 0x000fe200000001ff */
[----:B------:R-:W-:-:S05]  /*2e80*/  FADD.FTZ R124, R115, R123 ;  /* 0x0000007b737c7221 */ /* 0x000fca0000010000 */
[----:B------:R-:W-:-:S07]  /*2e90*/  MOV R115, R124 ;  /* 0x0000007c00737202 */ /* 0x000fce0000000f00 */
[----:B------:R-:W-:Y:S05]  /*2ea0*/  WARPSYNC.COLLECTIVE R118, `(.L_x_16698) ;  /* 0x0000000076087348 */ /* 0x000fea0003c00000 */
[----:B------:R0:W1:Y:S02]  /*2eb0*/  SHFL.BFLY P6, R123, R115, R120, R121 ;  /* 0x0c000078737b7389 */ /* 0x00006400000c0079 */
[----:B01----:R-:W-:Y:S01]  /*2ec0*/  ENDCOLLECTIVE ;  /* 0x000000000000791b */ /* 0x003fe20003800000 */
.L_x_16698:
[----:B------:R-:W-:Y:S01]  /*2ed0*/  HFMA2.MMA R120, -RZ, RZ, 0, 4.76837158203125e-07 ;  /* 0x00000008ff787435 */ /* 0x000fe200000001ff */
[----:B------:R-:W-:-:S05]  /*2ee0*/  FADD.FTZ R125, R124, R123 ;  /* 0x0000007b7c7d7221 */ /* 0x000fca0000010000 */
[----:B------:R-:W-:-:S07]  /*2ef0*/  MOV R115, R125 ;  /* 0x0000007d00737202 */ /* 0x000fce0000000f00 */
[----:B------:R-:W-:Y:S05]  /*2f00*/  WARPSYNC.COLLECTIVE R118, `(.L_x_16699) ;  /* 0x0000000076087348 */ /* 0x000fea0003c00000 */
[----:B------:R0:W1:Y:S02]  /*2f10*/  SHFL.BFLY P6, R123, R115, R120, R121 ;  /* 0x0c000078737b7389 */ /* 0x00006400000c0079 */
[----:B01----:R-:W-:Y:S01]  /*2f20*/  ENDCOLLECTIVE ;  /* 0x000000000000791b */ /* 0x003fe20003800000 */
.L_x_16699:
[----:B------:R-:W-:Y:S01]  /*2f30*/  HFMA2.MMA R120, -RZ, RZ, 0, 9.5367431640625e-07 ;  /* 0x00000010ff787435 */ /* 0x000fe200000001ff */
[----:B------:R-:W-:-:S05]  /*2f40*/  FADD.FTZ R125, R125, R123 ;  /* 0x0000007b7d7d7221 */ /* 0x000fca0000010000 */
[----:B------:R-:W-:-:S07]  /*2f50*/  MOV R115, R125 ;  /* 0x0000007d00737202 */ /* 0x000fce0000000f00 */
[----:B------:R-:W-:Y:S05]  /*2f60*/  WARPSYNC.COLLECTIVE R118, `(.L_x_16700) ;  /* 0x0000000076087348 */ /* 0x000fea0003c00000 */
[----:B------:R0:W1:Y:S02]  /*2f70*/  SHFL.BFLY P6, R123, R115, R120, R121 ;  /* 0x0c000078737b7389 */ /* 0x00006400000c0079 */
[----:B01----:R-:W-:Y:S01]  /*2f80*/  ENDCOLLECTIVE ;  /* 0x000000000000791b */ /* 0x003fe20003800000 */
.L_x_16700:
[----:B------:R-:W-:Y:S05]  /*2f90*/  BRA `(.L_x_16701) ;  /* 0xfffffff000187947 */ /* 0x000fea000383ffff */
.L_x_16702:
        /* <DEDUP_REMOVED lines=14> */
.L_x_23566:


//--------------------- .text._ZN10layer_norm13ln_fwd_kernelINS_13Kernel_traitsIf6__halffS2_fjLj768ELj1ELj4ELj1ELj16ENS_18Kernel_traits_baseILj768EfS2_fS2_fjLj128EEEEELb0ELb1ELb1ELb1EEEvNS_9FwdParamsE --------------------------
	.section	.text._ZN10layer_norm13ln_fwd_kernelINS_13Kernel_traitsIf6__halffS2_fjLj768ELj1ELj4ELj1ELj16ENS_18Kernel_traits_baseILj768EfS2_fS2_fjLj128EEEEELb0ELb1ELb1ELb1EEEvNS_9FwdParamsE,"ax",@progbits
	.align	128
        .global         _ZN10layer_norm13ln_fwd_kernelINS_13Kernel_traitsIf6__halffS2_fjLj768ELj1ELj4ELj1ELj16ENS_18Kernel_traits_baseILj768EfS2_fS2_fjLj128EEEEELb0ELb1ELb1ELb1EEEvNS_9FwdParamsE
        .type           _ZN10layer_norm13ln_fwd_kernelINS_13Kernel_traitsIf6__halffS2_fjLj768ELj1ELj4ELj1ELj16ENS_18Kernel_traits_baseILj768EfS2_fS2_fjLj128EEEEELb0ELb1ELb1ELb1EEEvNS_9FwdParamsE,@function
        .size           _ZN10layer_norm13ln_fwd_kernelINS_13Kernel_traitsIf6__halffS2_fjLj768ELj1ELj4ELj1ELj16ENS_18Kernel_traits_baseILj768EfS2_fS2_fjLj128EEEEELb0ELb1ELb1ELb1EEEvNS_9FwdParamsE,(.L_x_23567 - _ZN10layer_norm13ln_fwd_kernelINS_13Kernel_traitsIf6__halffS2_fjLj768ELj1ELj4ELj1ELj16ENS_18Kernel_traits_baseILj768EfS2_fS2_fjLj128EEEEELb0ELb1ELb1ELb1EEEvNS_9FwdParamsE)
        .other          _ZN10layer_norm13ln_fwd_kernelINS_13Kernel_traitsIf6__halffS2_fjLj768ELj1ELj4ELj1ELj16ENS_18Kernel_traits_baseILj768EfS2_fS2_fjLj128EEEEELb0ELb1ELb1ELb1EEEvNS_9FwdParamsE,@"STO_CUDA_ENTRY STV_DEFAULT"
_ZN10layer_norm13ln_fwd_kernelINS_13Kernel_traitsIf6__halffS2_fjLj768ELj1ELj4ELj1ELj16ENS_18Kernel_traits_baseILj768EfS2_fS2_fjLj128EEEEELb0ELb1ELb1ELb1EEEvNS_9FwdParamsE:
.text._ZN10layer_norm13ln_fwd_kernelINS_13Kernel_traitsIf6__halffS2_fjLj768ELj1ELj4ELj1ELj16ENS_18Kernel_traits_baseILj768EfS2_fS2_fjLj128EEEEELb0ELb1ELb1ELb1EEEvNS_9FwdParamsE:
        /* <DEDUP_REMOVED lines=58> */
.L_x_16754:
        /* <DEDUP_REMOVED lines=62> */
[----:B------:R-:W-:-:S04]  /*0780*/  FMUL.FTZ R96, R52, R105 ;  /* 0x0000006934607220 */ /* 0x000fc80000410000 */
[----:B------:R-:W-:-:S07]  /*0790*/  @P0 FADD.FTZ R96, R76, R96 ;  /* 0x000000604c600221 */ /* 0x000fce0000010000 */
.L_x_16704:
[----:B------:R-:W-:Y:S05]  /*07a0*/  BSYNC B0 ;  /* 0x0000000000007941 */ /* 0x000fea0003800000 */
.L_x_16703:
[----:B------:R-:W-:Y:S04]  /*07b0*/  BSSY B0, `(.L_x_16705) ;  /* 0x0000006000007945 */ /* 0x000fe80003800000 */
[----:B------:R-:W-:Y:S05]  /*07c0*/  @!P6 BRA `(.L_x_16706) ;  /* 0x000000000010e947 */ /* 0x000fea0003800000 */
[----:B-----5:R-:W-:-:S05]  /*07d0*/  HADD2.F32 R90, -RZ, R84.H1_H1 ;  /* 0x30000054ff5a7230 */ /* 0x020fca0000004100 */
[----:B------:R-:W-:-:S04]  /*07e0*/  FMUL.FTZ R90, R90, UR6 ;  /* 0x000000065a5a7c20 */ /* 0x000fc80008410000 */
[----:B------:R-:W-:-:S04]  /*07f0*/  FMUL.FTZ R97, R53, R90 ;  /* 0x0000005a35617220 */ /* 0x000fc80000410000 */
[----:B------:R-:W-:-:S07]  /*0800*/  @P0 FADD.FTZ R97, R77, R97 ;  /* 0x000000614d610221 */ /* 0x000fce0000010000 */
.L_x_16706:
[----:B------:R-:W-:Y:S05]  /*0810*/  BSYNC B0 ;  /* 0x0000000000007941 */ /* 0x000fea0003800000 */
.L_x_16705:
[----:B------:R-:W-:Y:S04]  /*0820*/  BSSY B0, `(.L_x_16707) ;  /* 0x0000006000007945 */ /* 0x000fe80003800000 */
[----:B------:R-:W-:Y:S05]  /*0830*/  @!P6 BRA `(.L_x_16708) ;  /* 0x000000000010e947 */ /* 0x000fea0003800000 */
[----:B-----5:R-:W-:-:S05]  /*0840*/  HADD2.F32 R90, -RZ, R85.H0_H0 ;  /* 0x20000055ff5a7230 */ /* 0x020fca0000004100 */
[----:B------:R-:W-:-:S04]  /*0850*/  FMUL.FTZ R105, R90, UR6 ;  /* 0x000000065a697c20 */ /* 0x000fc80008410000 */
[----:B------:R-:W-:-:S04]  /*0860*/  FMUL.FTZ R98, R54, R105 ;  /* 0x0000006936627220 */ /* 0x000fc80000410000 */
[----:B------:R-:W-:-:S07]  /*0870*/  @P0 FADD.FTZ R98, R78, R98 ;  /* 0x000000624e620221 */ /* 0x000fce0000010000 */
.L_x_16708:
[----:B------:R-:W-:Y:S05]  /*0880*/  BSYNC B0 ;  /* 0x0000000000007941 */ /* 0x000fea0003800000 */
.L_x_16707:
[----:B------:R-:W-:Y:S04]  /*0890*/  BSSY B0, `(.L_x_16709) ;  /* 0x0000006000007945 */ /* 0x000fe80003800000 */
[----:B------:R-:W-:Y:S05]  /*08a0*/  @!P6 BRA `(.L_x_16710) ;  /* 0x000000000010e947 */ /* 0x000fea0003800000 */
[----:B-----5:R-:W-:-:S05]  /*08b0*/  HADD2.F32 R90, -RZ, R85.H1_H1 ;  /* 0x30000055ff5a7230 */ /* 0x020fca0000004100 */
[----:B------:R-:W-:-:S04]  /*08c0*/  FMUL.FTZ R90, R90, UR6 ;  /* 0x000000065a5a7c20 */ /* 0x000fc80008410000 */
[----:B------:R-:W-:-:S04]  /*08d0*/  FMUL.FTZ R99, R55, R90 ;  /* 0x0000005a37637220 */ /* 0x000fc80000410000 */
[----:B------:R-:W-:-:S07]  /*08e0*/  @P0 FADD.FTZ R99, R79, R99 ;  /* 0x000000634f630221 */ /* 0x000fce0000010000 */
.L_x_16710:
[----:B------:R-:W-:Y:S05]  /*08f0*/  BSYNC B0 ;  /* 0x0000000000007941 */ /* 0x000fea0003800000 */
.L_x_16709:
[----:B------:R-:W-:Y:S04]  /*0900*/  BSSY B0, `(.L_x_16711) ;  /* 0x0000006000007945 */ /* 0x000fe80003800000 */
[----:B------:R-:W-:Y:S05]  /*0910*/  @!P6 BRA `(.L_x_16712) ;  /* 0x000000000010e947 */ /* 0x000fea0003800000 */
[----:B-----5:R-:W-:-:S05]  /*0920*/  HADD2.F32 R90, -RZ, R86.H0_H0 ;  /* 0x20000056ff5a7230 */ /* 0x020fca0000004100 */
[----:B------:R-:W-:-:S04]  /*0930*/  FMUL.FTZ R105, R90, UR6 ;  /* 0x000000065a697c20 */ /* 0x000fc80008410000 */
[----:B------:R-:W-:-:S04]  /*0940*/  FMUL.FTZ R100, R56, R105 ;  /* 0x0000006938647220 */ /* 0x000fc80000410000 */
[----:B------:R-:W-:-:S07]  /*0950*/  @P0 FADD.FTZ R100, R80, R100 ;  /* 0x0000006450640221 */ /* 0x000fce0000010000 */
.L_x_16712:
[----:B------:R-:W-:Y:S05]  /*0960*/  BSYNC B0 ;  /* 0x0000000000007941 */ /* 0x000fea0003800000 */
.L_x_16711:
[----:B------:R-:W-:Y:S04]  /*0970*/  BSSY B0, `(.L_x_16713) ;  /* 0x0000006000007945 */ /* 0x000fe80003800000 */
[----:B------:R-:W-:Y:S05]  /*0980*/  @!P6 BRA `(.L_x_16714) ;  /* 0x000000000010e947 */ /* 0x000fea0003800000 */
[----:B-----5:R-:W-:-:S05]  /*0990*/  HADD2.F32 R90, -RZ, R86.H1_H1 ;  /* 0x30000056ff5a7230 */ /* 0x020fca0000004100 */
[----:B------:R-:W-:-:S04]  /*09a0*/  FMUL.FTZ R90, R90, UR6 ;  /* 0x000000065a5a7c20 */ /* 0x000fc80008410000 */
[----:B------:R-:W-:-:S04]  /*09b0*/  FMUL.FTZ R101, R57, R90 ;  /* 0x0000005a39657220 */ /* 0x000fc80000410000 */
[----:B------:R-:W-:-:S07]  /*09c0*/  @P0 FADD.FTZ R101, R81, R101 ;  /* 0x0000006551650221 */ /* 0x000fce0000010000 */
.L_x_16714:
[----:B------:R-:W-:Y:S05]  /*09d0*/  BSYNC B0 ;  /* 0x0000000000007941 */ /* 0x000fea0003800000 */
.L_x_16713:
[----:B------:R-:W-:Y:S04]  /*09e0*/  BSSY B0, `(.L_x_16715) ;  /* 0x0000006000007945 */ /* 0x000fe80003800000 */
[----:B------:R-:W-:Y:S05]  /*09f0*/  @!P6 BRA `(.L_x_16716) ;  /* 0x000000000010e947 */ /* 0x000fea0003800000 */
[----:B-----5:R-:W-:-:S05]  /*0a00*/  HADD2.F32 R90, -RZ, R87.H0_H0 ;  /* 0x20000057ff5a7230 */ /* 0x020fca0000004100 */
[----:B------:R-:W-:-:S04]  /*0a10*/  FMUL.FTZ R105, R90, UR6 ;  /* 0x000000065a697c20 */ /* 0x000fc80008410000 */
[----:B------:R-:W-:-:S04]  /*0a20*/  FMUL.FTZ R102, R58, R105 ;  /* 0x000000693a667220 */ /* 0x000fc80000410000 */
[----:B------:R-:W-:-:S07]  /*0a30*/  @P0 FADD.FTZ R102, R82, R102 ;  /* 0x0000006652660221 */ /* 0x000fce0000010000 */
.L_x_16716:
[----:B------:R-:W-:Y:S05]  /*0a40*/  BSYNC B0 ;  /* 0x0000000000007941 */ /* 0x000fea0003800000 */
.L_x_16715:
[----:B------:R-:W-:Y:S04]  /*0a50*/  BSSY B0, `(.L_x_16717) ;  /* 0x0000006000007945 */ /* 0x000fe80003800000 */
[----:B------:R-:W-:Y:S05]  /*0a60*/  @!P6 BRA `(.L_x_16718) ;  /* 0x000000000010e947 */ /* 0x000fea0003800000 */
[----:B-----5:R-:W-:-:S05]  /*0a70*/  HADD2.F32 R90, -RZ, R87.H1_H1 ;  /* 0x30000057ff5a7230 */ /* 0x020fca0000004100 */
[----:B------:R-:W-:-:S04]  /*0a80*/  FMUL.FTZ R90, R90, UR6 ;  /* 0x000000065a5a7c20 */ /* 0x000fc80008410000 */
[----:B------:R-:W-:-:S04]  /*0a90*/  FMUL.FTZ R103, R59, R90 ;  /* 0x0000005a3b677220 */ /* 0x000fc80000410000 */
[----:B------:R-:W-:-:S07]  /*0aa0*/  @P0 FADD.FTZ R103, R83, R103 ;  /* 0x0000006753670221 */ /* 0x000fce0000010000 */
.L_x_16718:
[----:B------:R-:W-:Y:S05]  /*0ab0*/  BSYNC B0 ;  /* 0x0000000000007941 */ /* 0x000fea0003800000 */
.L_x_16717:
        /* <DEDUP_REMOVED lines=37> */
[----:B-----5:R-:W-:-:S05]  /*0d10*/  HADD2.F32 R91, -RZ, R84.H0_H0 ;  /* 0x20000054ff5b7230 */ /* 0x020fca0000004100 */
[----:B------:R-:W-:-:S04]  /*0d20*/  FMUL.FTZ R91, R91, UR6 ;  /* 0x000000065b5b7c20 */ /* 0x000fc80008410000 */
[----:B------:R-:W-:-:S04]  /*0d30*/  FMUL.FTZ R104, R60, R91 ;  /* 0x0000005b3c687220 */ /* 0x000fc80000410000 */
[----:B------:R-:W-:-:S07]  /*0d40*/  @P0 FADD.FTZ R104, R76, R104 ;  /* 0x000000684c680221 */ /* 0x000fce0000010000 */
.L_x_16720:
[----:B------:R-:W-:Y:S05]  /*0d50*/  BSYNC B0 ;  /* 0x0000000000007941 */ /* 0x000fea0003800000 */
.L_x_16719:
[----:B------:R-:W-:Y:S04]  /*0d60*/  BSSY B0, `(.L_x_16721) ;  /* 0x0000006000007945 */ /* 0x000fe80003800000 */
[----:B------:R-:W-:Y:S05]  /*0d70*/  @!P6 BRA `(.L_x_16722) ;  /* 0x000000000010e947 */ /* 0x000fea0003800000 */
[----:B-----5:R-:W-:-:S05]  /*0d80*/  HADD2.F32 R91, -RZ, R84.H1_H1 ;  /* 0x30000054ff5b7230 */ /* 0x020fca0000004100 */
[----:B------:R-:W-:-:S04]  /*0d90*/  FMUL.FTZ R108, R91, UR6 ;  /* 0x000000065b6c7c20 */ /* 0x000fc80008410000 */
[----:B------:R-:W-:-:S04]  /*0da0*/  FMUL.FTZ R105, R61, R108 ;  /* 0x0000006c3d697220 */ /* 0x000fc80000410000 */
[----:B------:R-:W-:-:S07]  /*0db0*/  @P0 FADD.FTZ R105, R77, R105 ;  /* 0x000000694d690221 */ /* 0x000fce0000010000 */
.L_x_16722:
[----:B------:R-:W-:Y:S05]  /*0dc0*/  BSYNC B0 ;  /* 0x0000000000007941 */ /* 0x000fea0003800000 */
.L_x_16721:
[----:B------:R-:W-:Y:S04]  /*0dd0*/  BSSY B0, `(.L_x_16723) ;  /* 0x0000006000007945 */ /* 0x000fe80003800000 */
[----:B------:R-:W-:Y:S05]  /*0de0*/  @!P6 BRA `(.L_x_16724) ;  /* 0x000000000010e947 */ /* 0x000fea0003800000 */
[----:B-----5:R-:W-:-:S05]  /*0df0*/  HADD2.F32 R91, -RZ, R85.H0_H0 ;  /* 0x20000055ff5b7230 */ /* 0x020fca0000004100 */
[----:B------:R-:W-:-:S04]  /*0e00*/  FMUL.FTZ R91, R91, UR6 ;  /* 0x000000065b5b7c20 */ /* 0x000fc80008410000 */
[----:B------:R-:W-:-:S04]  /*0e10*/  FMUL.FTZ R106, R62, R91 ;  /* 0x0000005b3e6a7220 */ /* 0x000fc80000410000 */
[----:B------:R-:W-:-:S07]  /*0e20*/  @P0 FADD.FTZ R106, R78, R106 ;  /* 0x0000006a4e6a0221 */ /* 0x000fce0000010000 */
.L_x_16724:
[----:B------:R-:W-:Y:S05]  /*0e30*/  BSYNC B0 ;  /* 0x0000000000007941 */ /* 0x000fea0003800000 */
.L_x_16723:
[----:B------:R-:W-:Y:S04]  /*0e40*/  BSSY B0, `(.L_x_16725) ;  /* 0x0000006000007945 */ /* 0x000fe80003800000 */
[----:B------:R-:W-:Y:S05]  /*0e50*/  @!P6 BRA `(.L_x_16726) ;  /* 0x000000000010e947 */ /* 0x000fea0003800000 */
[----:B-----5:R-:W-:-:S05]  /*0e60*/  HADD2.F32 R91, -RZ, R85.H1_H1 ;  /* 0x30000055ff5b7230 */ /* 0x020fca0000004100 */
[----:B------:R-:W-:-:S04]  /*0e70*/  FMUL.FTZ R108, R91, UR6 ;  /* 0x000000065b6c7c20 */ /* 0x000fc80008410000 */
[----:B------:R-:W-:-:S04]  /*0e80*/  FMUL.FTZ R107, R63, R108 ;  /* 0x0000006c3f6b7220 */ /* 0x000fc80000410000 */
[----:B------:R-:W-:-:S07]  /*0e90*/  @P0 FADD.FTZ R107, R79, R107 ;  /* 0x0000006b4f6b0221 */ /* 0x000fce0000010000 */
.L_x_16726:
[----:B------:R-:W-:Y:S05]  /*0ea0*/  BSYNC B0 ;  /* 0x0000000000007941 */ /* 0x000fea0003800000 */
.L_x_16725:
[----:B------:R-:W-:Y:S04]  /*0eb0*/  BSSY B0, `(.L_x_16727) ;  /* 0x0000006000007945 */ /* 0x000fe80003800000 */
[----:B------:R-:W-:Y:S05]  /*0ec0*/  @!P6 BRA `(.L_x_16728) ;  /* 0x000000000010e947 */ /* 0x000fea0003800000 */
[----:B-----5:R-:W-:-:S05]  /*0ed0*/  HADD2.F32 R88, -RZ, R86.H0_H0 ;  /* 0x20000056ff587230 */ /* 0x020fca0000004100 */
[----:B------:R-:W-:-:S04]  /*0ee0*/  FMUL.FTZ R91, R88, UR6 ;  /* 0x00000006585b7c20 */ /* 0x000fc80008410000 */
[----:B------:R-:W-:-:S04]  /*0ef0*/  FMUL.FTZ R88, R64, R91 ;  /* 0x0000005b40587220 */ /* 0x000fc80000410000 */
[----:B------:R-:W-:-:S07]  /*0f00*/  @P0 FADD.FTZ R88, R80, R88 ;  /* 0x0000005850580221 */ /* 0x000fce0000010000 */
.L_x_16728:
[----:B------:R-:W-:Y:S05]  /*0f10*/  BSYNC B0 ;  /* 0x0000000000007941 */ /* 0x000fea0003800000 */
.L_x_16727:
[----:B------:R-:W-:Y:S04]  /*0f20*/  BSSY B0, `(.L_x_16729) ;  /* 0x0000006000007945 */ /* 0x000fe80003800000 */
[----:B------:R-:W-:Y:S05]  /*0f30*/  @!P6 BRA `(.L_x_16730) ;  /* 0x000000000010e947 */ /* 0x000fea0003800000 */
[----:B-----5:R-:W-:-:S05]  /*0f40*/  HADD2.F32 R89, -RZ, R86.H1_H1 ;  /* 0x30000056ff597230 */ /* 0x020fca0000004100 */
[----:B------:R-:W-:-:S04]  /*0f50*/  FMUL.FTZ R108, R89, UR6 ;  /* 0x00000006596c7c20 */ /* 0x000fc80008410000 */
[----:B------:R-:W-:-:S04]  /*0f60*/  FMUL.FTZ R89, R65, R108 ;  /* 0x0000006c41597220 */ /* 0x000fc80000410000 */
[----:B------:R-:W-:-:S07]  /*0f70*/  @P0 FADD.FTZ R89, R81, R89 ;  /* 0x0000005951590221 */ /* 0x000fce0000010000 */
.L_x_16730:
[----:B------:R-:W-:Y:S05]  /*0f80*/  BSYNC B0 ;  /* 0x0000000000007941 */ /* 0x000fea0003800000 */
.L_x_16729:
[----:B------:R-:W-:Y:S04]  /*0f90*/  BSSY B0, `(.L_x_16731) ;  /* 0x0000006000007945 */ /* 0x000fe80003800000 */
[----:B------:R-:W-:Y:S05]  /*0fa0*/  @!P6 BRA `(.L_x_16732) ;  /* 0x000000000010e947 */ /* 0x000fea0003800000 */
[----:B-----5:R-:W-:-:S05]  /*0fb0*/  HADD2.F32 R90, -RZ, R87.H0_H0 ;  /* 0x20000057ff5a7230 */ /* 0x020fca0000004100 */
[----:B------:R-:W-:-:S04]  /*0fc0*/  FMUL.FTZ R91, R90, UR6 ;  /* 0x000000065a5b7c20 */ /* 0x000fc80008410000 */
[----:B------:R-:W-:-:S04]  /*0fd0*/  FMUL.FTZ R90, R66, R91 ;  /* 0x0000005b425a7220 */ /* 0x000fc80000410000 */
[----:B------:R-:W-:-:S07]  /*0fe0*/  @P0 FADD.FTZ R90, R82, R90 ;  /* 0x0000005a525a0221 */ /* 0x000fce0000010000 */
.L_x_16732:
[----:B------:R-:W-:Y:S05]  /*0ff0*/  BSYNC B0 ;  /* 0x0000000000007941 */ /* 0x000fea0003800000 */
.L_x_16731:
[----:B------:R-:W-:Y:S01]  /*1000*/  BSSY B0, `(.L_x_16733) ;  /* 0x0000007000007945 */ /* 0x000fe20003800000 */
[----:B------:R-:W-:-:S03]  /*1010*/  @!P6 FSEL R91, R83, RZ, P2 ;  /* 0x000000ff535be208 */ /* 0x000fc60001000000 */
[----:B------:R-:W-:Y:S05]  /*1020*/  @!P6 BRA `(.L_x_16734) ;  /* 0x000000000010e947 */ /* 0x000fea0003800000 */
[----:B-----5:R-:W-:-:S05]  /*1030*/  HADD2.F32 R91, -RZ, R87.H1_H1 ;  /* 0x30000057ff5b7230 */ /* 0x020fca0000004100 */
[----:B------:R-:W-:-:S04]  /*1040*/  FMUL.FTZ R108, R91, UR6 ;  /* 0x000000065b6c7c20 */ /* 0x000fc80008410000 */
[----:B------:R-:W-:-:S04]  /*1050*/  FMUL.FTZ R91, R67, R108 ;  /* 0x0000006c435b7220 */ /* 0x000fc80000410000 */
[----:B------:R-:W-:-:S07]  /*1060*/  @P0 FADD.FTZ R91, R83, R91 ;  /* 0x0000005b535b0221 */ /* 0x000fce0000010000 */
.L_x_16734:
[----:B------:R-:W-:Y:S05]  /*1070*/  BSYNC B0 ;  /* 0x0000000000007941 */ /* 0x000fea0003800000 */
.L_x_16733:
        /* <DEDUP_REMOVED lines=34> */
[----:B-----5:R-:W-:-:S05]  /*12a0*/  HADD2.F32 R3, -RZ, R84.H0_H0 ;  /* 0x20000054ff037230 */ /* 0x020fca0000004100 */
[----:B------:R-:W-:-:S04]  /*12b0*/  FMUL.FTZ R3, R3, UR6 ;  /* 0x0000000603037c20 */ /* 0x000fc80008410000 */
[----:B------:R-:W-:-:S04]  /*12c0*/  FMUL.FTZ R92, R68, R3 ;  /* 0x00000003445c7220 */ /* 0x000fc80000410000 */
[----:B------:R-:W-:-:S07]  /*12d0*/  @P0 FADD.FTZ R92, R76, R92 ;  /* 0x0000005c4c5c0221 */ /* 0x000fce0000010000 */
.L_x_16736:
[----:B------:R-:W-:Y:S05]  /*12e0*/  BSYNC B0 ;  /* 0x0000000000007941 */ /* 0x000fea0003800000 */
.L_x_16735:
[----:B------:R-:W-:Y:S04]  /*12f0*/  BSSY B0, `(.L_x_16737) ;  /* 0x0000006000007945 */ /* 0x000fe80003800000 */
[----:B------:R-:W-:Y:S05]  /*1300*/  @!P6 BRA `(.L_x_16738) ;  /* 0x000000000010e947 */ /* 0x000fea0003800000 */
[----:B-----5:R-:W-:-:S05]  /*1310*/  HADD2.F32 R3, -RZ, R84.H1_H1 ;  /* 0x30000054ff037230 */ /* 0x020fca0000004100 */
[----:B------:R-:W-:-:S04]  /*1320*/  FMUL.FTZ R114, R3, UR6 ;  /* 0x0000000603727c20 */ /* 0x000fc80008410000 */
[----:B------:R-:W-:-:S04]  /*1330*/  FMUL.FTZ R93, R69, R114 ;  /* 0x00000072455d7220 */ /* 0x000fc80000410000 */
[----:B------:R-:W-:-:S07]  /*1340*/  @P0 FADD.FTZ R93, R77, R93 ;  /* 0x0000005d4d5d0221 */ /* 0x000fce0000010000 */
.L_x_16738:
[----:B------:R-:W-:Y:S05]  /*1350*/  BSYNC B0 ;  /* 0x0000000000007941 */ /* 0x000fea0003800000 */
.L_x_16737:
[----:B------:R-:W-:Y:S04]  /*1360*/  BSSY B0, `(.L_x_16739) ;  /* 0x0000006000007945 */ /* 0x000fe80003800000 */
[----:B------:R-:W-:Y:S05]  /*1370*/  @!P6 BRA `(.L_x_16740) ;  /* 0x000000000010e947 */ /* 0x000fea0003800000 */
[----:B-----5:R-:W-:-:S05]  /*1380*/  HADD2.F32 R3, -RZ, R85.H0_H0 ;  /* 0x20000055ff037230 */ /* 0x020fca0000004100 */
[----:B------:R-:W-:-:S04]  /*1390*/  FMUL.FTZ R3, R3, UR6 ;  /* 0x0000000603037c20 */ /* 0x000fc80008410000 */
[----:B------:R-:W-:-:S04]  /*13a0*/  FMUL.FTZ R94, R70, R3 ;  /* 0x00000003465e7220 */ /* 0x000fc80000410000 */
[----:B------:R-:W-:-:S07]  /*13b0*/  @P0 FADD.FTZ R94, R78, R94 ;  /* 0x0000005e4e5e0221 */ /* 0x000fce0000010000 */
.L_x_16740:
[----:B------:R-:W-:Y:S05]  /*13c0*/  BSYNC B0 ;  /* 0x0000000000007941 */ /* 0x000fea0003800000 */
.L_x_16739:
[----:B------:R-:W-:Y:S04]  /*13d0*/  BSSY B0, `(.L_x_16741) ;  /* 0x0000006000007945 */ /* 0x000fe80003800000 */
[----:B------:R-:W-:Y:S05]  /*13e0*/  @!P6 BRA `(.L_x_16742) ;  /* 0x000000000010e947 */ /* 0x000fea0003800000 */
[----:B-----5:R-:W-:-:S05]  /*13f0*/  HADD2.F32 R3, -RZ, R85.H1_H1 ;  /* 0x30000055ff037230 */ /* 0x020fca0000004100 */
[----:B------:R-:W-:-:S04]  /*1400*/  FMUL.FTZ R114, R3, UR6 ;  /* 0x0000000603727c20 */ /* 0x000fc80008410000 */
[----:B------:R-:W-:-:S04]  /*1410*/  FMUL.FTZ R95, R71, R114 ;  /* 0x00000072475f7220 */ /* 0x000fc80000410000 */
[----:B------:R-:W-:-:S07]  /*1420*/  @P0 FADD.FTZ R95, R79, R95 ;  /* 0x0000005f4f5f0221 */ /* 0x000fce0000010000 */
.L_x_16742:
[----:B------:R-:W-:Y:S05]  /*1430*/  BSYNC B0 ;  /* 0x0000000000007941 */ /* 0x000fea0003800000 */
.L_x_16741:
[----:B------:R-:W-:Y:S04]  /*1440*/  BSSY B0, `(.L_x_16743) ;  /* 0x0000006000007945 */ /* 0x000fe80003800000 */
[----:B------:R-:W-:Y:S05]  /*1450*/  @!P6 BRA `(.L_x_16744) ;  /* 0x000000000010e947 */ /* 0x000fea0003800000 */
[----:B-----5:R-:W-:-:S05]  /*1460*/  HADD2.F32 R3, -RZ, R86.H0_H0 ;  /* 0x20000056ff037230 */ /* 0x020fca0000004100 */
[----:B------:R-:W-:-:S04]  /*1470*/  FMUL.FTZ R3, R3, UR6 ;  /* 0x0000000603037c20 */ /* 0x000fc80008410000 */
[----:B------:R-:W-:-:S04]  /*1480*/  FMUL.FTZ R108, R72, R3 ;  /* 0x00000003486c7220 */ /* 0x000fc80000410000 */
[----:B------:R-:W-:-:S07]  /*1490*/  @P0 FADD.FTZ R108, R80, R108 ;  /* 0x0000006c506c0221 */ /* 0x000fce0000010000 */
.L_x_16744:
[----:B------:R-:W-:Y:S05]  /*14a0*/  BSYNC B0 ;  /* 0x0000000000007941 */ /* 0x000fea0003800000 */
.L_x_16743:
[----:B------:R-:W-:Y:S04]  /*14b0*/  BSSY B0, `(.L_x_16745) ;  /* 0x0000006000007945 */ /* 0x000fe80003800000 */
[----:B------:R-:W-:Y:S05]  /*14c0*/  @!P6 BRA `(.L_x_16746) ;  /* 0x000000000010e947 */ /* 0x000fea0003800000 */
[----:B-----5:R-:W-:-:S05]  /*14d0*/  HADD2.F32 R3, -RZ, R86.H1_H1 ;  /* 0x30000056ff037230 */ /* 0x020fca0000004100 */
[----:B------:R-:W-:-:S04]  /*14e0*/  FMUL.FTZ R114, R3, UR6 ;  /* 0x0000000603727c20 */ /* 0x000fc80008410000 */
[----:B------:R-:W-:-:S04]  /*14f0*/  FMUL.FTZ R109, R73, R114 ;  /* 0x00000072496d7220 */ /* 0x000fc80000410000 */
[----:B------:R-:W-:-:S07]  /*1500*/  @P0 FADD.FTZ R109, R81, R109 ;  /* 0x0000006d516d0221 */ /* 0x000fce0000010000 */
.L_x_16746:
[----:B------:R-:W-:Y:S05]  /*1510*/  BSYNC B0 ;  /* 0x0000000000007941 */ /* 0x000fea0003800000 */
.L_x_16745:
[----:B------:R-:W-:Y:S04]  /*1520*/  BSSY B0, `(.L_x_16747) ;  /* 0x0000006000007945 */ /* 0x000fe80003800000 */
[----:B------:R-:W-:Y:S05]  /*1530*/  @!P6 BRA `(.L_x_16748) ;  /* 0x000000000010e947 */ /* 0x000fea0003800000 */
[----:B-----5:R-:W-:-:S05]  /*1540*/  HADD2.F32 R3, -RZ, R87.H0_H0 ;  /* 0x20000057ff037230 */ /* 0x020fca0000004100 */
[----:B------:R-:W-:-:S04]  /*1550*/  FMUL.FTZ R3, R3, UR6 ;  /* 0x0000000603037c20 */ /* 0x000fc80008410000 */
[----:B------:R-:W-:-:S04]  /*1560*/  FMUL.FTZ R110, R74, R3 ;  /* 0x000000034a6e7220 */ /* 0x000fc80000410000 */
[----:B------:R-:W-:-:S07]  /*1570*/  @P0 FADD.FTZ R110, R82, R110 ;  /* 0x0000006e526e0221 */ /* 0x000fce0000010000 */
.L_x_16748:
[----:B------:R-:W-:Y:S05]  /*1580*/  BSYNC B0 ;  /* 0x0000000000007941 */ /* 0x000fea0003800000 */
.L_x_16747:
[----:B------:R-:W-:Y:S01]  /*1590*/  BSSY B0, `(.L_x_16749) ;  /* 0x0000007000007945 */ /* 0x000fe20003800000 */
[----:B------:R-:W-:-:S03]  /*15a0*/  @!P6 FSEL R111, R83, RZ, P2 ;  /* 0x000000ff536fe208 */ /* 0x000fc60001000000 */
[----:B------:R-:W-:Y:S05]  /*15b0*/  @!P6 BRA `(.L_x_16750) ;  /* 0x000000000010e947 */ /* 0x000fea0003800000 */
[----:B-----5:R-:W-:-:S05]  /*15c0*/  HADD2.F32 R3, -RZ, R87.H1_H1 ;  /* 0x30000057ff037230 */ /* 0x020fca0000004100 */
[----:B------:R-:W-:-:S04]  /*15d0*/  FMUL.FTZ R114, R3, UR6 ;  /* 0x0000000603727c20 */ /* 0x000fc80008410000 */
[----:B------:R-:W-:-:S04]  /*15e0*/  FMUL.FTZ R111, R75, R114 ;  /* 0x000000724b6f7220 */ /* 0x000fc80000410000 */
[----:B------:R-:W-:-:S07]  /*15f0*/  @P0 FADD.FTZ R111, R83, R111 ;  /* 0x0000006f536f0221 */ /* 0x000fce0000010000 */
.L_x_16750:
[----:B------:R-:W-:Y:S05]  /*1600*/  BSYNC B0 ;  /* 0x0000000000007941 */ /* 0x000fea0003800000 */
.L_x_16749:
        /* <DEDUP_REMOVED lines=99> */
.L_x_16766:
        /* <DEDUP_REMOVED lines=110> */
[----:B------:R-:W-:Y:S02]  /*2320*/  F2FP.F16.F32.PACK_AB R103, R106, R109 ;  /* 0x0000006d6a67723e */ /* 0x000fe400000000ff */
[----:B------:R-:W-:Y:S01]  /*2330*/  F2FP.F16.F32.PACK_AB R102, R3, R102 ;  /* 0x000000660366723e */ /* 0x000fe200000000ff */
[----:B------:R1:W-:Y:S01]  /*2340*/  STG.E.128 desc[UR4][R94.64], R96 ;  /* 0x000000605e007986 */ /* 0x0003e2000c101d04 */
[----:B------:R-:W-:-:S02]  /*2350*/  F2FP.F16.F32.PACK_AB R101, R104, R101 ;  /* 0x000000656865723e */ /* 0x000fc400000000ff */
[----:B------:R-:W-:-:S05]  /*2360*/  F2FP.F16.F32.PACK_AB R100, R100, R117 ;  /* 0x000000756464723e */ /* 0x000fca00000000ff */
[----:B------:R1:W-:Y:S02]  /*2370*/  STG.E.128 desc[UR4][R112.64], R100 ;  /* 0x0000006470007986 */ /* 0x0003e4000c101d04 */
.L_x_16753:
[----:B------:R-:W-:Y:S05]  /*2380*/  BSYNC B0 ;  /* 0x0000000000007941 */ /* 0x000fea0003800000 */
.L_x_16752:
[----:B-1----:R-:W1:Y:S02]  /*2390*/  LDC.64 R88, c[0x0][0x210] ;  /* 0x00008400ff587b82 */ /* 0x002e640000000a00 */
[----:B-1----:R-:W-:-:S04]  /*23a0*/  LEA R2, R88, R2, 0x2 ;  /* 0x0000000258027211 */ /* 0x002fc800078e10ff */
[----:B------:R-:W-:-:S13]  /*23b0*/  ISETP.GE.AND P0, PT, R2, R89, PT ;  /* 0x000000590200720c */ /* 0x000fda0003f06270 */
[----:B------:R-:W-:Y:S05]  /*23c0*/  @!P0 BRA `(.L_x_16754) ;  /* 0xffffffdc00f48947 */ /* 0x000fea000383ffff */
[----:B------:R-:W-:Y:S05]  /*23d0*/  EXIT ;  /* 0x000000000000794d */ /* 0x000fea0003800000 */
.L_x_16751:
        /* <DEDUP_REMOVED lines=8> */
.L_x_16756:
[----:B------:R-:W-:Y:S05]  /*2460*/  BSYNC B0 ;  /* 0x0000000000007941 */ /* 0x000fea0003800000 */
.L_x_16755:
        /* <DEDUP_REMOVED lines=8> */
.L_x_16757:
[----:B------:R-:W-:Y:S01]  /*24f0*/  HFMA2.MMA R115, -RZ, RZ, 0, 2.384185791015625e-07 ;  /* 0x00000004ff737435 */ /* 0x000fe200000001ff */
[----:B------:R-:W-:-:S05]  /*2500*/  FADD.FTZ R121, R120, R3 ;  /* 0x0000000378797221 */ /* 0x000fca0000010000 */
[----:B------:R-:W-:-:S07]  /*2510*/  MOV R120, R121 ;  /* 0x0000007900787202 */ /* 0x000fce0000000f00 */
[----:B------:R-:W-:Y:S05]  /*2520*/  WARPSYNC.COLLECTIVE R113, `(.L_x_16758) ;  /* 0x0000000071087348 */ /* 0x000fea0003c00000 */
[----:B------:R0:W1:Y:S02]  /*2530*/  SHFL.BFLY P1, R3, R120, R115, R114 ;  /* 0x0c00007378037389 */ /* 0x0000640000020072 */
[----:B01----:R-:W-:Y:S01]  /*2540*/  ENDCOLLECTIVE ;  /* 0x000000000000791b */ /* 0x003fe20003800000 */
.L_x_16758:
[----:B------:R-:W-:Y:S01]  /*2550*/  HFMA2.MMA R115, -RZ, RZ, 0, 4.76837158203125e-07 ;  /* 0x00000008ff737435 */ /* 0x000fe200000001ff */
[----:B------:R-:W-:-:S05]  /*2560*/  FADD.FTZ R122, R121, R3 ;  /* 0x00000003797a7221 */ /* 0x000fca0000010000 */
[----:B------:R-:W-:-:S07]  /*2570*/  MOV R120, R122 ;  /* 0x0000007a00787202 */ /* 0x000fce0000000f00 */
[----:B------:R-:W-:Y:S05]  /*2580*/  WARPSYNC.COLLECTIVE R113, `(.L_x_16759) ;  /* 0x0000000071087348 */ /* 0x000fea0003c00000 */
[----:B------:R0:W1:Y:S02]  /*2590*/  SHFL.BFLY P1, R3, R120, R115, R114 ;  /* 0x0c00007378037389 */ /* 0x0000640000020072 */
[----:B01----:R-:W-:Y:S01]  /*25a0*/  ENDCOLLECTIVE ;  /* 0x000000000000791b */ /* 0x003fe20003800000 */
.L_x_16759:
[----:B------:R-:W-:Y:S01]  /*25b0*/  HFMA2.MMA R115, -RZ, RZ, 0, 9.5367431640625e-07 ;  /* 0x00000010ff737435 */ /* 0x000fe200000001ff */
[----:B------:R-:W-:-:S05]  /*25c0*/  FADD.FTZ R123, R122, R3 ;  /* 0x000000037a7b7221 */ /* 0x000fca0000010000 */
[----:B------:R-:W-:-:S07]  /*25d0*/  MOV R120, R123 ;  /* 0x0000007b00787202 */ /* 0x000fce0000000f00 */
[----:B------:R-:W-:Y:S05]  /*25e0*/  WARPSYNC.COLLECTIVE R113, `(.L_x_16760) ;  /* 0x0000000071087348 */ /* 0x000fea0003c00000 */
[----:B------:R0:W1:Y:S02]  /*25f0*/  SHFL.BFLY P1, R3, R120, R115, R114 ;  /* 0x0c00007378037389 */ /* 0x0000640000020072 */
[----:B01----:R-:W-:Y:S01]  /*2600*/  ENDCOLLECTIVE ;  /* 0x000000000000791b */ /* 0x003fe20003800000 */
.L_x_16760:
        /* <DEDUP_REMOVED lines=55> */
.L_x_16761:
[----:B------:R-:W-:Y:S01]  /*2980*/  HFMA2.MMA R115, -RZ, RZ, 0, 1.1920928955078125e-07 ;  /* 0x00000002ff737435 */ /* 0x000fe200000001ff */
[----:B------:R-:W-:-:S05]  /*2990*/  FADD.FTZ R121, R120, R3 ;  /* 0x0000000378797221 */ /* 0x000fca0000010000 */
[----:B------:R-:W-:-:S07]  /*29a0*/  MOV R120, R121 ;  /* 0x0000007900787202 */ /* 0x000fce0000000f00 */
[----:B------:R-:W-:Y:S05]  /*29b0*/  WARPSYNC.COLLECTIVE R113, `(.L_x_16762) ;  /* 0x0000000071087348 */ /* 0x000fea0003c00000 */
[----:B------:R0:W1:Y:S02]  /*29c0*/  SHFL.BFLY P1, R3, R120, R115, R114 ;  /* 0x0c00007378037389 */ /* 0x0000640000020072 */
[----:B01----:R-:W-:Y:S01]  /*29d0*/  ENDCOLLECTIVE ;  /* 0x000000000000791b */ /* 0x003fe20003800000 */
.L_x_16762:
[----:B------:R-:W-:Y:S01]  /*29e0*/  HFMA2.MMA R115, -RZ, RZ, 0, 2.384185791015625e-07 ;  /* 0x00000004ff737435 */ /* 0x000fe200000001ff */
[----:B------:R-:W-:-:S05]  /*29f0*/  FADD.FTZ R122, R121, R3 ;  /* 0x00000003797a7221 */ /* 0x000fca0000010000 */
[----:B------:R-:W-:-:S07]  /*2a00*/  MOV R120, R122 ;  /* 0x0000007a00787202 */ /* 0x000fce0000000f00 */
[----:B------:R-:W-:Y:S05]  /*2a10*/  WARPSYNC.COLLECTIVE R113, `(.L_x_16763) ;  /* 0x0000000071087348 */ /* 0x000fea0003c00000 */
[----:B------:R0:W1:Y:S02]  /*2a20*/  SHFL.BFLY P1, R3, R120, R115, R114 ;  /* 0x0c00007378037389 */ /* 0x0000640000020072 */
[----:B01----:R-:W-:Y:S01]  /*2a30*/  ENDCOLLECTIVE ;  /* 0x000000000000791b */ /* 0x003fe20003800000 */
.L_x_16763:
[----:B------:R-:W-:Y:S01]  /*2a40*/  HFMA2.MMA R115, -RZ, RZ, 0, 4.76837158203125e-07 ;  /* 0x00000008ff737435 */ /* 0x000fe200000001ff */
[----:B------:R-:W-:-:S05]  /*2a50*/  FADD.FTZ R123, R122, R3 ;  /* 0x000000037a7b7221 */ /* 0x000fca0000010000 */
[----:B------:R-:W-:-:S07]  /*2a60*/  MOV R120, R123 ;  /* 0x0000007b00787202 */ /* 0x000fce0000000f00 */
[----:B------:R-:W-:Y:S05]  /*2a70*/  WARPSYNC.COLLECTIVE R113, `(.L_x_16764) ;  /* 0x0000000071087348 */ /* 0x000fea0003c00000 */
[----:B------:R0:W1:Y:S02]  /*2a80*/  SHFL.BFLY P1, R3, R120, R115, R114 ;  /* 0x0c00007378037389 */ /* 0x0000640000020072 */
[----:B01----:R-:W-:Y:S01]  /*2a90*/  ENDCOLLECTIVE ;  /* 0x000000000000791b */ /* 0x003fe20003800000 */
.L_x_16764:
[----:B------:R-:W-:Y:S01]  /*2aa0*/  HFMA2.MMA R115, -RZ, RZ, 0, 9.5367431640625e-07 ;  /* 0x00000010ff737435 */ /* 0x000fe200000001ff */
[----:B------:R-:W-:-:S05]  /*2ab0*/  FADD.FTZ R124, R123, R3 ;  /* 0x000000037b7c7221 */ /* 0x000fca0000010000 */
[----:B------:R-:W-:-:S07]  /*2ac0*/  MOV R120, R124 ;  /* 0x0000007c00787202 */ /* 0x000fce0000000f00 */
[----:B------:R-:W-:Y:S05]  /*2ad0*/  WARPSYNC.COLLECTIVE R113, `(.L_x_16765) ;  /* 0x0000000071087348 */ /* 0x000fea0003c00000 */
[----:B------:R0:W1:Y:S02]  /*2ae0*/  SHFL.BFLY P1, R3, R120, R115, R114 ;  /* 0x0c00007378037389 */ /* 0x0000640000020072 */
[----:B01----:R-:W-:Y:S01]  /*2af0*/  ENDCOLLECTIVE ;  /* 0x000000000000791b */ /* 0x003fe20003800000 */
.L_x_16765:
[----:B------:R-:W-:Y:S05]  /*2b00*/  BRA `(.L_x_16766) ;  /* 0xfffffff0004c7947 */ /* 0x000fea000383ffff */
.L_x_16767:
        /* <DEDUP_REMOVED lines=15> */
.L_x_23567:


//--------------------- .text._ZN10layer_norm13ln_fwd_kernelINS_13Kernel_traitsIf6__halffS2_fjLj768ELj1ELj4ELj1ELj16ENS_18Kernel_traits_baseILj768EfS2_fS2_fjLj128EEEEELb1ELb0ELb0ELb0EEEvNS_9FwdParamsE --------------------------
	.section	.text._ZN10layer_norm13ln_fwd_kernelINS_13Kernel_traitsIf6__halffS2_fjLj768ELj1ELj4ELj1ELj16ENS_18Kernel_traits_baseILj768EfS2_fS2_fjLj128EEEEELb1ELb0ELb0ELb0EEEvNS_9FwdParamsE,"ax",@progbits
	.align	128
        .global         _ZN10layer_norm13ln_fwd_kernelINS_13Kernel_traitsIf6__halffS2_fjLj768ELj1ELj4ELj1ELj16ENS_18Kernel_traits_baseILj768EfS2_fS2_fjLj128EEEEELb1ELb0ELb0ELb0EEEvNS_9FwdParamsE
        .type           _ZN10layer_norm13ln_fwd_kernelINS_13Kernel_traitsIf6__halffS2_fjLj768ELj1ELj4ELj1ELj16ENS_18Kernel_traits_baseILj768EfS2_fS2_fjLj128EEEEELb1ELb0ELb0ELb0EEEvNS_9FwdParamsE,@function
        .size           _ZN10layer_norm13ln_fwd_kernelINS_13Kernel_traitsIf6__halffS2_fjLj768ELj1ELj4ELj1ELj16ENS_18Kernel_traits_baseILj768EfS2_fS2_fjLj128EEEEELb1ELb0ELb0ELb0EEEvNS_9FwdParamsE,(.L_x_23568 - _ZN10layer_norm13ln_fwd_kernelINS_13Kernel_traitsIf6__halffS2_fjLj768ELj1ELj4ELj1ELj16ENS_18Kernel_traits_baseILj768EfS2_fS2_fjLj128EEEEELb1ELb0ELb0ELb0EEEvNS_9FwdParamsE)
        .other          _ZN10layer_norm13ln_fwd_kernelINS_13Kernel_traitsIf6__halffS2_fjLj768ELj1ELj4ELj1ELj16ENS_18Kernel_traits_baseILj768EfS2_fS2_fjLj128EEEEELb1ELb0ELb0ELb0EEEvNS_9FwdParamsE,@"STO_CUDA_ENTRY STV_DEFAULT"
_ZN10layer_norm13ln_fwd_kernelINS_13Kernel_traitsIf6__halffS2_fjLj768ELj1ELj4ELj1ELj16ENS_18Kernel_traits_baseILj768EfS2_fS2_fjLj128EEEEELb1ELb0ELb0ELb0EEEvNS_9FwdParamsE:
.text._ZN10layer_norm13ln_fwd_kernelINS_13Kernel_traitsIf6__halffS2_fjLj768ELj1ELj4ELj1ELj16ENS_18Kernel_traits_baseILj768EfS2_fS2_fjLj128EEEEELb1ELb0ELb0ELb0EEEvNS_9FwdParamsE:
        /* <DEDUP_REMOVED lines=8> */
[----:B------:R-:W0:Y:S08]  /*0080*/  LDC R5, c[0x0][0x2ec] ;  /* 0x0000bb00ff057b82 */ /* 0x000e300000000800 */
        /* <DEDUP_REMOVED lines=98> */
.L_x_16769:
[----:B------:R-:W-:Y:S05]  /*06b0*/  BSYNC B0 ;  /* 0x0000000000007941 */ /* 0x000fea0003800000 */
.L_x_16768:
        /* <DEDUP_REMOVED lines=18> */
.L_x_16771:
[----:B------:R-:W-:Y:S05]  /*07e0*/  BSYNC B0 ;  /* 0x0000000000007941 */ /* 0x000fea0003800000 */
.L_x_16770:
        /* <DEDUP_REMOVED lines=17> */
.L_x_16773:
[----:B------:R-:W-:Y:S05]  /*0900*/  BSYNC B0 ;  /* 0x0000000000007941 */ /* 0x000fea0003800000 */
.L_x_16772:
[----:B------:R-:W-:Y:S01]  /*0910*/  ULDC UR8, c[0x0][0x214] ;  /* 0x0000850000087ab9 */ /* 0x000fe20000000800 */
[----:B------:R-:W-:Y:S02]  /*0920*/  LOP3.LUT R63, R63, UR30, R60, 0x96, !PT ;  /* 0x0000001e3f3f7c12 */ /* 0x000fe4000f8e963c */
[----:B------:R-:W-:-:S13]  /*0930*/  ISETP.GE.AND P0, PT, R10, UR8, PT ;  /* 0x000000080a007c0c */ /* 0x000fda000bf06270 */
[----:B------:R-:W-:Y:S05]  /*0940*/  @P0 EXIT ;  /* 0x000000000000094d */ /* 0x000fea0003800000 */
[----:B------:R-:W-:Y:S01]  /*0950*/  IMAD R5, R62, -0x2daee0ad, RZ ;  /* 0xd2511f533e057824 */ /* 0x000fe200078e02ff */
[----:B------:R-:W-:Y:S01]  /*0960*/  ULDC.64 UR8, c[0x0][0x270] ;  /* 0x00009c0000087ab9 */ /* 0x000fe20000000a00 */
[----:B012---:R-:W-:Y:S01]  /*0970*/  IMAD.WIDE.U32 R6, R65, -0x2daee0ad, RZ ;  /* 0xd2511f5341067825 */ /* 0x007fe200078e00ff */
[----:B------:R-:W-:Y:S01]  /*0980*/  BSSY B0, `(.L_x_16774) ;  /* 0x000095d000007945 */ /* 0x000fe20003800000 */
[----:B------:R-:W-:Y:S02]  /*0990*/  UISETP.NE.U32.AND UP0, UPT, UR8, URZ, UPT ;  /* 0x0000003f0800728c */ /* 0x000fe4000bf05070 */
[----:B------:R-:W-:Y:S01]  /*09a0*/  IMAD R8, R64, -0x326172a9, RZ ;  /* 0xcd9e8d5740087824 */ /* 0x000fe200078e02ff */
[----:B------:R-:W-:Y:S01]  /*09b0*/  LOP3.LUT R7, R7, UR32, R5, 0x96, !PT ;  /* 0x0000002007077c12 */ /* 0x000fe2000f8e9605 */
[----:B------:R-:W-:Y:S01]  /*09c0*/  IMAD.HI.U32 R9, R63, -0x326172a9, RZ ;  /* 0xcd9e8d573f097827 */ /* 0x000fe200078e00ff */
[----:B------:R-:W-:Y:S01]  /*09d0*/  LOP3.LUT R5, R4, 0x3, RZ, 0xc0, !PT ;  /* 0x0000000304057812 */ /* 0x000fe200078ec0ff */
[----:B------:R-:W-:Y:S01]  /*09e0*/  HFMA2.MMA R4, -RZ, RZ, 0, 0 ;  /* 0x00000000ff047435 */ /* 0x000fe200000001ff */
[----:B------:R-:W-:Y:S01]  /*09f0*/  ULDC.U8 UR8, c[0x0][0x2a0] ;  /* 0x0000a80000087ab9 */ /* 0x000fe20000000000 */
[----:B------:R-:W-:Y:S01]  /*0a00*/  UISETP.NE.AND.EX UP0, UPT, UR9, URZ, UPT, UP0 ;  /* 0x0000003f0900728c */ /* 0x000fe2000bf05300 */
[----:B------:R-:W-:Y:S01]  /*0a10*/  LOP3.LUT R9, R9, UR31, R8, 0x96, !PT ;  /* 0x0000001f09097c12 */ /* 0x000fe2000f8e9608 */
[----:B------:R-:W-:Y:S01]  /*0a20*/  IMAD.MOV.U32 R8, RZ, RZ, R6 ;  /* 0x000000ffff087224 */ /* 0x000fe200078e0006 */
[----:B------:R-:W-:Y:S01]  /*0a30*/  UISETP.NE.AND UP1, UPT, UR8, URZ, UPT ;  /* 0x0000003f0800728c */ /* 0x000fe2000bf25270 */
[----:B------:R-:W-:Y:S01]  /*0a40*/  IMAD R6, R63, -0x326172a9, RZ ;  /* 0xcd9e8d573f067824 */ /* 0x000fe200078e02ff */
[----:B------:R-:W-:Y:S01]  /*0a50*/  ULDC UR33, c[0x0][0x218] ;  /* 0x0000860000217ab9 */ /* 0x000fe20000000800 */
[----:B------:R-:W-:Y:S01]  /*0a60*/  ULDC UR14, c[0x0][0x2d8] ;  /* 0x0000b600000e7ab9 */ /* 0x000fe20000000800 */
[----:B------:R-:W-:Y:S01]  /*0a70*/  ULDC.64 UR10, c[0x0][0x238] ;  /* 0x00008e00000a7ab9 */ /* 0x000fe20000000a00 */
[----:B------:R-:W-:-:S06]  /*0a80*/  ULDC.64 UR12, c[0x0][0x240] ;  /* 0x00009000000c7ab9 */ /* 0x000fcc0000000a00 */
.L_x_16956:
        /* <DEDUP_REMOVED lines=41> */
.L_x_16778:
[----:B------:R-:W-:-:S07]  /*0d20*/  MOV R70, R6 ;  /* 0x0000000600467202 */ /* 0x000fce0000000f00 */
.L_x_16779:
[----:B------:R-:W-:Y:S05]  /*0d30*/  BSYNC B2 ;  /* 0x0000000000027941 */ /* 0x000fea0003800000 */
.L_x_16777:
        /* <DEDUP_REMOVED lines=16> */
.L_x_16783:
[----:B------:R-:W-:Y:S05]  /*0e40*/  BSYNC B3 ;  /* 0x0000000000037941 */ /* 0x000fea0003800000 */
.L_x_16782:
        /* <DEDUP_REMOVED lines=43> */
.L_x_16781:
[----:B------:R-:W-:Y:S05]  /*1100*/  BSYNC B2 ;  /* 0x0000000000027941 */ /* 0x000fea0003800000 */
.L_x_16780:
[----:B------:R-:W0:Y:S01]  /*1110*/  LDC R100, c[0x0][0x298] ;  /* 0x0000a600ff647b82 */ /* 0x000e220000000800 */
[----:B------:R-:W-:Y:S01]  /*1120*/  HFMA2.MMA R94, -RZ, RZ, 0.1171875, 0 ;  /* 0x2f800000ff5e7435 */ /* 0x000fe200000001ff */
[----:B------:R-:W-:Y:S01]  /*1130*/  I2FP.F32.U32 R5, R70 ;  /* 0x0000004600057245 */ /* 0x000fe20000201000 */
[----:B-----5:R-:W-:Y:S01]  /*1140*/  HADD2.F32 R70, -RZ, R72.H0_H0 ;  /* 0x20000048ff467230 */ /* 0x020fe20000004100 */
[----:B------:R-:W-:Y:S01]  /*1150*/  ISETP.NE.U32.AND P0, PT, R68, RZ, PT ;  /* 0x000000ff4400720c */ /* 0x000fe20003f05070 */
[----:B------:R-:W-:Y:S01]  /*1160*/  BSSY B2, `(.L_x_16784) ;  /* 0x0000016000027945 */ /* 0x000fe20003800000 */
[C---:B------:R-:W-:Y:S01]  /*1170*/  ISETP.NE.AND P1, PT, R102.reuse, 0x1, PT ;  /* 0x000000016600780c */ /* 0x040fe20003f25270 */
[----:B------:R-:W-:Y:S01]  /*1180*/  VIADD R71, R102, 0x1 ;  /* 0x0000000166477836 */ /* 0x000fe20000000000 */
[----:B------:R-:W1:Y:S01]  /*1190*/  LDC R95, c[0x0][0x294] ;  /* 0x0000a500ff5f7b82 */ /* 0x000e620000000800 */
[----:B------:R-:W-:Y:S02]  /*11a0*/  ISETP.NE.AND.EX P0, PT, R69, RZ, PT, P0 ;  /* 0x000000ff4500720c */ /* 0x000fe40003f05300 */
        /* <DEDUP_REMOVED lines=16> */
.L_x_16785:
[----:B------:R-:W-:-:S07]  /*12b0*/  IMAD.MOV.U32 R5, RZ, RZ, R6 ;  /* 0x000000ffff057224 */ /* 0x000fce00078e0006 */
.L_x_16786:
[----:B------:R-:W-:Y:S05]  /*12c0*/  BSYNC B2 ;  /* 0x0000000000027941 */ /* 0x000fea0003800000 */
.L_x_16784:
        /* <DEDUP_REMOVED lines=16> */
.L_x_16790:
[----:B------:R-:W-:Y:S05]  /*13d0*/  BSYNC B3 ;  /* 0x0000000000037941 */ /* 0x000fea0003800000 */
.L_x_16789:
        /* <DEDUP_REMOVED lines=43> */
.L_x_16788:
[----:B------:R-:W-:Y:S05]  /*1690*/  BSYNC B2 ;  /* 0x0000000000027941 */ /* 0x000fea0003800000 */
.L_x_16787:
        /* <DEDUP_REMOVED lines=21> */
.L_x_16792:
[----:B------:R-:W-:-:S07]  /*17f0*/  IMAD.MOV.U32 R5, RZ, RZ, R6 ;  /* 0x000000ffff057224 */ /* 0x000fce00078e0006 */
.L_x_16793:
[----:B------:R-:W-:Y:S05]  /*1800*/  BSYNC B2 ;  /* 0x0000000000027941 */ /* 0x000fea0003800000 */
.L_x_16791:
        /* <DEDUP_REMOVED lines=16> */
.L_x_16797:
[----:B------:R-:W-:Y:S05]  /*1910*/  BSYNC B3 ;  /* 0x0000000000037941 */ /* 0x000fea0003800000 */
.L_x_16796:
        /* <DEDUP_REMOVED lines=43> */
.L_x_16795:
[----:B------:R-:W-:Y:S05]  /*1bd0*/  BSYNC B2 ;  /* 0x0000000000027941 */ /* 0x000fea0003800000 */
.L_x_16794:
        /* <DEDUP_REMOVED lines=20> */
.L_x_16799:
[----:B------:R-:W-:-:S07]  /*1d20*/  IMAD.MOV.U32 R5, RZ, RZ, R6 ;  /* 0x000000ffff057224 */ /* 0x000fce00078e0006 */
.L_x_16800:
[----:B------:R-:W-:Y:S05]  /*1d30*/  BSYNC B2 ;  /* 0x0000000000027941 */ /* 0x000fea0003800000 */
.L_x_16798:
        /* <DEDUP_REMOVED lines=16> */
.L_x_16804:
[----:B------:R-:W-:Y:S05]  /*1e40*/  BSYNC B3 ;  /* 0x0000000000037941 */ /* 0x000fea0003800000 */
.L_x_16803:
        /* <DEDUP_REMOVED lines=43> */
.L_x_16802:
[----:B------:R-:W-:Y:S05]  /*2100*/  BSYNC B2 ;  /* 0x0000000000027941 */ /* 0x000fea0003800000 */
.L_x_16801:
        /* <DEDUP_REMOVED lines=20> */
.L_x_16806:
[----:B------:R-:W-:-:S07]  /*2250*/  IMAD.MOV.U32 R5, RZ, RZ, R6 ;  /* 0x000000ffff057224 */ /* 0x000fce00078e0006 */
.L_x_16807:
[----:B------:R-:W-:Y:S05]  /*2260*/  BSYNC B2 ;  /* 0x0000000000027941 */ /* 0x000fea0003800000 */
.L_x_16805:
        /* <DEDUP_REMOVED lines=16> */
.L_x_16811:
[----:B------:R-:W-:Y:S05]  /*2370*/  BSYNC B3 ;  /* 0x0000000000037941 */ /* 0x000fea0003800000 */
.L_x_16810:
        /* <DEDUP_REMOVED lines=43> */
.L_x_16809:
[----:B------:R-:W-:Y:S05]  /*2630*/  BSYNC B2 ;  /* 0x0000000000027941 */ /* 0x000fea0003800000 */
.L_x_16808:
        /* <DEDUP_REMOVED lines=20> */
.L_x_16813:
[----:B------:R-:W-:-:S07]  /*2780*/  IMAD.MOV.U32 R5, RZ, RZ, R6 ;  /* 0x000000ffff057224 */ /* 0x000fce00078e0006 */
.L_x_16814:
[----:B------:R-:W-:Y:S05]  /*2790*/  BSYNC B2 ;  /* 0x0000000000027941 */ /* 0x000fea0003800000 */
.L_x_16812:
        /* <DEDUP_REMOVED lines=16> */
.L_x_16818:
[----:B------:R-:W-:Y:S05]  /*28a0*/  BSYNC B3 ;  /* 0x0000000000037941 */ /* 0x000fea0003800000 */
.L_x_16817:
        /* <DEDUP_REMOVED lines=43> */
.L_x_16816:
[----:B------:R-:W-:Y:S05]  /*2b60*/  BSYNC B2 ;  /* 0x0000000000027941 */ /* 0x000fea0003800000 */
.L_x_16815:
        /* <DEDUP_REMOVED lines=20> */
.L_x_16820:
[----:B------:R-:W-:-:S07]  /*2cb0*/  IMAD.MOV.U32 R5, RZ, RZ, R6 ;  /* 0x000000ffff057224 */ /* 0x000fce00078e0006 */
.L_x_16821:
[----:B------:R-:W-:Y:S05]  /*2cc0*/  BSYNC B2 ;  /* 0x0000000000027941 */ /* 0x000fea0003800000 */
.L_x_16819:
        /* <DEDUP_REMOVED lines=16> */
.L_x_16825:
[----:B------:R-:W-:Y:S05]  /*2dd0*/  BSYNC B3 ;  /* 0x0000000000037941 */ /* 0x000fea0003800000 */
.L_x_16824:
        /* <DEDUP_REMOVED lines=43> */
.L_x_16823:
[----:B------:R-:W-:Y:S05]  /*3090*/  BSYNC B2 ;  /* 0x0000000000027941 */ /* 0x000fea0003800000 */
.L_x_16822:
        /* <DEDUP_REMOVED lines=20> */
.L_x_16827:
[----:B------:R-:W-:-:S07]  /*31e0*/  IMAD.MOV.U32 R103, RZ, RZ, R6 ;  /* 0x000000ffff677224 */ /* 0x000fce00078e0006 */
.L_x_16828:
[----:B------:R-:W-:Y:S05]  /*31f0*/  BSYNC B2 ;  /* 0x0000000000027941 */ /* 0x000fea0003800000 */
.L_x_16826:
        /* <DEDUP_REMOVED lines=18> */
.L_x_16832:
[----:B------:R-:W-:Y:S05]  /*3320*/  BSYNC B3 ;  /* 0x0000000000037941 */ /* 0x000fea0003800000 */
.L_x_16831:
        /* <DEDUP_REMOVED lines=43> */
.L_x_16830:
[----:B------:R-:W-:Y:S05]  /*35e0*/  BSYNC B2 ;  /* 0x0000000000027941 */ /* 0x000fea0003800000 */
.L_x_16829:
[----:B------:R-:W-:Y:S02]  /*35f0*/  ISETP.NE.AND P6, PT, R101, RZ, PT ;  /* 0x000000ff6500720c */ /* 0x000fe40003fc5270 */
[----:B------:R-:W-:Y:S02]  /*3600*/  I2FP.F32.U32 R101, R103 ;  /* 0x0000006700657245 */ /* 0x000fe40000201000 */
[----:B------:R-:W-:Y:S02]  /*3610*/  SEL R108, RZ, 0x10000, P5 ;  /* 0x00010000ff6c7807 */ /* 0x000fe40002800000 */
[----:B------:R-:W-:Y:S01]  /*3620*/  ISETP.NE.AND P5, PT, R102, RZ, PT ;  /* 0x000000ff6600720c */ /* 0x000fe20003fa5270 */
[----:B------:R-:W-:Y:S01]  /*3630*/  FFMA.FTZ R94, R101, R94, 1.1641532182693481445e-10 ;  /* 0x2f000000655e7423 */ /* 0x000fe2000001005e */
[----:B------:R-:W-:Y:S01]  /*3640*/  HADD2.F32 R102, -RZ, R75.H1_H1 ;  /* 0x3000004bff667230 */ /* 0x000fe20000004100 */
[----:B------:R-:W-:Y:S02]  /*3650*/  SEL R106, RZ, 0x1, P1 ;  /* 0x00000001ff6a7807 */ /* 0x000fe40000800000 */
[----:B------:R-:W-:-:S02]  /*3660*/  SEL R104, RZ, 0x1, P2 ;  /* 0x00000001ff687807 */ /* 0x000fc40001000000 */
[----:B------:R-:W-:Y:S01]  /*3670*/  FSETP.GTU.FTZ.AND P1, PT, R94, R95, PT ;  /* 0x0000005f5e00720b */ /* 0x000fe20003f3c000 */
[----:B------:R-:W-:Y:S01]  /*3680*/  FMUL.FTZ R75, R102, R93 ;  /* 0x0000005d664b7220 */ /* 0x000fe20000410000 */
[----:B------:R-:W-:Y:S01]  /*3690*/  SEL R103, RZ, 0x1, P5 ;  /* 0x00000001ff677807 */ /* 0x000fe20002800000 */
[----:B------:R-:W-:Y:S01]  /*36a0*/  IMAD.WIDE.U32 R104, R104, 0x1000000, RZ ;  /* 0x0100000068687825 */ /* 0x000fe200078e00ff */
[----:B------:R-:W-:-:S03]  /*36b0*/  SEL R107, RZ, 0x100, P4 ;  /* 0x00000100ff6b7807 */ /* 0x000fc60002000000 */
[----:B------:R-:W-:Y:S01]  /*36c0*/  FMUL.FTZ R75, R75, R100 ;  /* 0x000000644b4b7220 */ /* 0x000fe20000410000 */
[----:B------:R-:W-:Y:S01]  /*36d0*/  SEL R101, RZ, 0x1000000, P1 ;  /* 0x01000000ff657807 */ /* 0x000fe20000800000 */
[----:B------:R-:W-:Y:S01]  /*36e0*/  IMAD.WIDE.U32 R94, R106, 0x10000, RZ ;  /* 0x000100006a5e7825 */ /* 0x000fe200078e00ff */
[----:B------:R-:W-:Y:S02]  /*36f0*/  SEL R109, RZ, 0x1, P3 ;  /* 0x00000001ff6d7807 */ /* 0x000fe40001800000 */
[----:B------:R-:W-:Y:S01]  /*3700*/  LOP3.LUT R101, R107, R101, R108, 0xfe, !PT ;  /* 0x000000656b657212 */ /* 0x000fe200078efe6c */
[----:B------:R-:W-:Y:S01]  /*3710*/  IMAD.WIDE.U32 R102, R103, 0x100, RZ ;  /* 0x0000010067667825 */ /* 0x000fe200078e00ff */
[----:B------:R-:W-:Y:S02]  /*3720*/  FSEL R75, R75, RZ, !P1 ;  /* 0x000000ff4b4b7208 */ /* 0x000fe40004800000 */
[----:B------:R-:W-:Y:S02]  /*3730*/  LEA R100, P2, R99, UR10, 0x5 ;  /* 0x0000000a63647c11 */ /* 0x000fe4000f8428ff */
[----:B------:R-:W-:Y:S01]  /*3740*/  LOP3.LUT R102, R102, R104, R94, 0xfe, !PT ;  /* 0x0000006866667212 */ /* 0x000fe200078efe5e */
[----:B------:R-:W-:Y:S01]  /*3750*/  @P0 FADD.FTZ R75, R67, R75 ;  /* 0x0000004b434b0221 */ /* 0x000fe20000010000 */
[----:B------:R-:W-:Y:S01]  /*3760*/  SEL R107, RZ, 0x1, P6 ;  /* 0x00000001ff6b7807 */ /* 0x000fe20003000000 */
[----:B------:R-:W-:Y:S01]  /*3770*/  VIADD R94, R99, 0x20 ;  /* 0x00000020635e7836 */ /* 0x000fe20000000000 */
[----:B------:R-:W-:-:S02]  /*3780*/  LOP3.LUT R109, R105, R101, R109, 0xfe, !PT ;  /* 0x00000065696d7212 */ /* 0x000fc400078efe6d */
[C---:B------:R-:W-:Y:S02]  /*3790*/  LEA R104, P1, R99.reuse, UR12, 0x3 ;  /* 0x0000000c63687c11 */ /* 0x040fe4000f8218ff */
[C---:B------:R-:W-:Y:S02]  /*37a0*/  LEA.HI.X R101, R99.reuse, UR11, RZ, 0x5, P2 ;  /* 0x0000000b63657c11 */ /* 0x040fe400090f2cff */
[----:B------:R-:W-:Y:S02]  /*37b0*/  LOP3.LUT R102, R102, R107, RZ, 0xfc, !PT ;  /* 0x0000006b66667212 */ /* 0x000fe400078efcff */
[----:B------:R-:W-:Y:S01]  /*37c0*/  LEA.HI.X R105, R99, UR13, RZ, 0x3, P1 ;  /* 0x0000000d63697c11 */ /* 0x000fe200088f1cff */
[----:B------:R0:W-:Y:S01]  /*37d0*/  STG.E.128 desc[UR6][R100.64], R68 ;  /* 0x0000004464007986 */ /* 0x0001e2000c101d06 */
[----:B------:R-:W-:-:S03]  /*37e0*/  LOP3.LUT R103, R103, R109, R95, 0xfe, !PT ;  /* 0x0000006d67677212 */ /* 0x000fc600078efe5f */
[----:B------:R0:W-:Y:S04]  /*37f0*/  STG.E.128 desc[UR6][R100.64+0x10], R72 ;  /* 0x0000104864007986 */ /* 0x0001e8000c101d06 */
[----:B------:R0:W-:Y:S02]  /*3800*/  STG.E.64 desc[UR6][R104.64], R102 ;  /* 0x0000006668007986 */ /* 0x0001e4000c101b06 */
.L_x_16776:
[----:B------:R-:W-:Y:S05]  /*3810*/  BSYNC B1 ;  /* 0x0000000000017941 */ /* 0x000fea0003800000 */
.L_x_16775:
        /* <DEDUP_REMOVED lines=25> */
.L_x_16836:
[----:B------:R-:W-:-:S07]  /*39b0*/  MOV R78, R6 ;  /* 0x00000006004e7202 */ /* 0x000fce0000000f00 */
.L_x_16837:
[----:B------:R-:W-:Y:S05]  /*39c0*/  BSYNC B2 ;  /* 0x0000000000027941 */ /* 0x000fea0003800000 */
.L_x_16835:
        /* <DEDUP_REMOVED lines=16> */
.L_x_16841:
[----:B------:R-:W-:Y:S05]  /*3ad0*/  BSYNC B3 ;  /* 0x0000000000037941 */ /* 0x000fea0003800000 */
.L_x_16840:
        /* <DEDUP_REMOVED lines=43> */
.L_x_16839:
[----:B------:R-:W-:Y:S05]  /*3d90*/  BSYNC B2 ;  /* 0x0000000000027941 */ /* 0x000fea0003800000 */
.L_x_16838:
        /* <DEDUP_REMOVED lines=26> */
.L_x_16843:
[----:B------:R-:W-:-:S07]  /*3f40*/  IMAD.MOV.U32 R5, RZ, RZ, R6 ;  /* 0x000000ffff057224 */ /* 0x000fce00078e0006 */
.L_x_16844:
[----:B------:R-:W-:Y:S05]  /*3f50*/  BSYNC B2 ;  /* 0x0000000000027941 */ /* 0x000fea0003800000 */
.L_x_16842:
        /* <DEDUP_REMOVED lines=16> */
.L_x_16848:
[----:B------:R-:W-:Y:S05]  /*4060*/  BSYNC B3 ;  /* 0x0000000000037941 */ /* 0x000fea0003800000 */
.L_x_16847:
        /* <DEDUP_REMOVED lines=43> */
.L_x_16846:
[----:B------:R-:W-:Y:S05]  /*4320*/  BSYNC B2 ;  /* 0x0000000000027941 */ /* 0x000fea0003800000 */
.L_x_16845:
        /* <DEDUP_REMOVED lines=21> */
.L_x_16850:
[----:B------:R-:W-:-:S07]  /*4480*/  IMAD.MOV.U32 R5, RZ, RZ, R6 ;  /* 0x000000ffff057224 */ /* 0x000fce00078e0006 */
.L_x_16851:
[----:B------:R-:W-:Y:S05]  /*4490*/  BSYNC B2 ;  /* 0x0000000000027941 */ /* 0x000fea0003800000 */
.L_x_16849:
        /* <DEDUP_REMOVED lines=16> */
.L_x_16855:
[----:B------:R-:W-:Y:S05]  /*45a0*/  BSYNC B3 ;  /* 0x0000000000037941 */ /* 0x000fea0003800000 */
.L_x_16854:
        /* <DEDUP_REMOVED lines=42> */
[----:B------:R-:W-:-:S07]  /*4850*/  IMAD.MOV.U32 R8, RZ, RZ, R78 ;  /* 0x000000ffff087224 */ /* 0x000fce00078e004e */
.L_x_16853:
[----:B------:R-:W-:Y:S05]  /*4860*/  BSYNC B2 ;  /* 0x0000000000027941 */ /* 0x000fea0003800000 */
.L_x_16852:
        /* <DEDUP_REMOVED lines=20> */
.L_x_16857:
[----:B------:R-:W-:-:S07]  /*49b0*/  IMAD.MOV.U32 R5, RZ, RZ, R6 ;  /* 0x000000ffff057224 */ /* 0x000fce00078e0006 */
.L_x_16858:
[----:B------:R-:W-:Y:S05]  /*49c0*/  BSYNC B2 ;  /* 0x0000000000027941 */ /* 0x000fea0003800000 */
.L_x_16856:
        /* <DEDUP_REMOVED lines=16> */
.L_x_16862:
[----:B------:R-:W-:Y:S05]  /*4ad0*/  BSYNC B3 ;  /* 0x0000000000037941 */ /* 0x000fea0003800000 */
.L_x_16861:
        /* <DEDUP_REMOVED lines=43> */
.L_x_16860:
[----:B------:R-:W-:Y:S05]  /*4d90*/  BSYNC B2 ;  /* 0x0000000000027941 */ /* 0x000fea0003800000 */
.L_x_16859:
        /* <DEDUP_REMOVED lines=20> */
.L_x_16864:
[----:B------:R-:W-:-:S07]  /*4ee0*/  IMAD.MOV.U32 R5, RZ, RZ, R6 ;  /* 0x000000ffff057224 */ /* 0x000fce00078e0006 */
.L_x_16865:
[----:B------:R-:W-:Y:S05]  /*4ef0*/  BSYNC B2 ;  /* 0x0000000000027941 */ /* 0x000fea0003800000 */
.L_x_16863:
        /* <DEDUP_REMOVED lines=16> */
.L_x_16869:
[----:B------:R-:W-:Y:S05]  /*5000*/  BSYNC B3 ;  /* 0x0000000000037941 */ /* 0x000fea0003800000 */
.L_x_16868:
        /* <DEDUP_REMOVED lines=43> */
.L_x_16867:
[----:B------:R-:W-:Y:S05]  /*52c0*/  BSYNC B2 ;  /* 0x0000000000027941 */ /* 0x000fea0003800000 */
.L_x_16866:
        /* <DEDUP_REMOVED lines=20> */
.L_x_16871:
[----:B------:R-:W-:-:S07]  /*5410*/  IMAD.MOV.U32 R5, RZ, RZ, R6 ;  /* 0x000000ffff057224 */ /* 0x000fce00078e0006 */
.L_x_16872:
[----:B------:R-:W-:Y:S05]  /*5420*/  BSYNC B2 ;  /* 0x0000000000027941 */ /* 0x000fea0003800000 */
.L_x_16870:
        /* <DEDUP_REMOVED lines=16> */
.L_x_16876:
[----:B------:R-:W-:Y:S05]  /*5530*/  BSYNC B3 ;  /* 0x0000000000037941 */ /* 0x000fea0003800000 */
.L_x_16875:
        /* <DEDUP_REMOVED lines=43> */
.L_x_16874:
[----:B------:R-:W-:Y:S05]  /*57f0*/  BSYNC B2 ;  /* 0x0000000000027941 */ /* 0x000fea0003800000 */
.L_x_16873:
        /* <DEDUP_REMOVED lines=20> */
.L_x_16878:
[----:B------:R-:W-:-:S07]  /*5940*/  IMAD.MOV.U32 R5, RZ, RZ, R6 ;  /* 0x000000ffff057224 */ /* 0x000fce00078e0006 */
.L_x_16879:
[----:B------:R-:W-:Y:S05]  /*5950*/  BSYNC B2 ;  /* 0x0000000000027941 */ /* 0x000fea0003800000 */
.L_x_16877:
        /* <DEDUP_REMOVED lines=16> */
.L_x_16883:
[----:B------:R-:W-:Y:S05]  /*5a60*/  BSYNC B3 ;  /* 0x0000000000037941 */ /* 0x000fea0003800000 */
.L_x_16882:
        /* <DEDUP_REMOVED lines=43> */
.L_x_16881:
[----:B------:R-:W-:Y:S05]  /*5d20*/  BSYNC B2 ;  /* 0x0000000000027941 */ /* 0x000fea0003800000 */
.L_x_16880:
        /* <DEDUP_REMOVED lines=20> */
.L_x_16885:
[----:B------:R-:W-:-:S07]  /*5e70*/  IMAD.MOV.U32 R108, RZ, RZ, R6 ;  /* 0x000000ffff6c7224 */ /* 0x000fce00078e0006 */
.L_x_16886:
[----:B------:R-:W-:Y:S05]  /*5e80*/  BSYNC B2 ;  /* 0x0000000000027941 */ /* 0x000fea0003800000 */
.L_x_16884:
        /* <DEDUP_REMOVED lines=18> */
.L_x_16890:
[----:B------:R-:W-:Y:S05]  /*5fb0*/  BSYNC B3 ;  /* 0x0000000000037941 */ /* 0x000fea0003800000 */
.L_x_16889:
        /* <DEDUP_REMOVED lines=43> */
.L_x_16888:
[----:B------:R-:W-:Y:S05]  /*6270*/  BSYNC B2 ;  /* 0x0000000000027941 */ /* 0x000fea0003800000 */
.L_x_16887:
[----:B------:R-:W-:Y:S01]  /*6280*/  ISETP.NE.AND P6, PT, R95, RZ, PT ;  /* 0x000000ff5f00720c */ /* 0x000fe20003fc5270 */
[----:B------:R-:W-:Y:S01]  /*6290*/  HADD2.F32 R104, -RZ, R83.H1_H1 ;  /* 0x30000053ff687230 */ /* 0x000fe20000004100 */
[----:B------:R-:W-:Y:S02]  /*62a0*/  I2FP.F32.U32 R95, R108 ;  /* 0x0000006c005f7245 */ /* 0x000fe40000201000 */
[----:B------:R-:W-:Y:S02]  /*62b0*/  SEL R110, RZ, 0x10000, P5 ;  /* 0x00010000ff6e7807 */ /* 0x000fe40002800000 */
[----:B------:R-:W-:Y:S01]  /*62c0*/  ISETP.NE.AND P5, PT, R103, RZ, PT ;  /* 0x000000ff6700720c */ /* 0x000fe20003fa5270 */
[----:B------:R-:W-:Y:S01]  /*62d0*/  FFMA.FTZ R100, R95, R100, 1.1641532182693481445e-10 ;  /* 0x2f0000005f647423 */ /* 0x000fe20000010064 */
[----:B------:R-:W-:Y:S01]  /*62e0*/  SEL R103, RZ, 0x1, P1 ;  /* 0x00000001ff677807 */ /* 0x000fe20000800000 */
[----:B------:R-:W-:Y:S01]  /*62f0*/  FMUL.FTZ R83, R104, R93 ;  /* 0x0000005d68537220 */ /* 0x000fe20000410000 */
[----:B------:R-:W-:-:S02]  /*6300*/  SEL R106, RZ, 0x1, P2 ;  /* 0x00000001ff6a7807 */ /* 0x000fc40001000000 */
[----:B------:R-:W-:Y:S01]  /*6310*/  FSETP.GTU.FTZ.AND P1, PT, R100, R101, PT ;  /* 0x000000656400720b */ /* 0x000fe20003f3c000 */
[----:B------:R-:W-:Y:S01]  /*6320*/  FMUL.FTZ R83, R83, R102 ;  /* 0x0000006653537220 */ /* 0x000fe20000410000 */
[----:B------:R-:W-:Y:S01]  /*6330*/  SEL R95, RZ, 0x1, P5 ;  /* 0x00000001ff5f7807 */ /* 0x000fe20002800000 */
[----:B------:R-:W-:Y:S01]  /*6340*/  IMAD.WIDE.U32 R100, R103, 0x10000, RZ ;  /* 0x0001000067647825 */ /* 0x000fe200078e00ff */
[----:B------:R-:W-:Y:S02]  /*6350*/  SEL R105, RZ, 0x100, P4 ;  /* 0x00000100ff697807 */ /* 0x000fe40002000000 */
[----:B------:R-:W-:Y:S01]  /*6360*/  SEL R104, RZ, 0x1000000, P1 ;  /* 0x01000000ff687807 */ /* 0x000fe20000800000 */
[----:B------:R-:W-:Y:S01]  /*6370*/  IMAD.WIDE.U32 R106, R106, 0x1000000, RZ ;  /* 0x010000006a6a7825 */ /* 0x000fe200078e00ff */
[----:B------:R-:W-:Y:S02]  /*6380*/  SEL R109, RZ, 0x1, P3 ;  /* 0x00000001ff6d7807 */ /* 0x000fe40001800000 */
[----:B------:R-:W-:Y:S01]  /*6390*/  LOP3.LUT R105, R105, R104, R110, 0xfe, !PT ;  /* 0x0000006869697212 */ /* 0x000fe200078efe6e */
[----:B------:R-:W-:Y:S01]  /*63a0*/  IMAD.WIDE.U32 R102, R95, 0x100, RZ ;  /* 0x000001005f667825 */ /* 0x000fe200078e00ff */
[----:B------:R-:W-:-:S02]  /*63b0*/  FSEL R83, R83, RZ, !P1 ;  /* 0x000000ff53537208 */ /* 0x000fc40004800000 */
[----:B------:R-:W-:Y:S02]  /*63c0*/  LEA R104, P2, R94, UR10, 0x5 ;  /* 0x0000000a5e687c11 */ /* 0x000fe4000f8428ff */
[----:B------:R-:W-:Y:S01]  /*63d0*/  LOP3.LUT R100, R102, R106, R100, 0xfe, !PT ;  /* 0x0000006a66647212 */ /* 0x000fe200078efe64 */
[----:B------:R-:W-:Y:S01]  /*63e0*/  @P0 FADD.FTZ R83, R67, R83 ;  /* 0x0000005343530221 */ /* 0x000fe20000010000 */
[----:B------:R-:W-:Y:S02]  /*63f0*/  SEL R95, RZ, 0x1, P6 ;  /* 0x00000001ff5f7807 */ /* 0x000fe40003000000 */
[----:B------:R-:W-:Y:S02]  /*6400*/  LOP3.LUT R109, R107, R105, R109, 0xfe, !PT ;  /* 0x000000696b6d7212 */ /* 0x000fe400078efe6d */
[C---:B------:R-:W-:Y:S02]  /*6410*/  LEA R106, P1, R94.reuse, UR12, 0x3 ;  /* 0x0000000c5e6a7c11 */ /* 0x040fe4000f8218ff */
[----:B------:R-:W-:-:S02]  /*6420*/  LEA.HI.X R105, R94, UR11, RZ, 0x5, P2 ;  /* 0x0000000b5e697c11 */ /* 0x000fc400090f2cff */
[----:B------:R-:W-:Y:S02]  /*6430*/  LOP3.LUT R100, R100, R95, RZ, 0xfc, !PT ;  /* 0x0000005f64647212 */ /* 0x000fe400078efcff */
[C---:B------:R-:W-:Y:S01]  /*6440*/  LEA.HI.X R107, R94.reuse, UR13, RZ, 0x3, P1 ;  /* 0x0000000d5e6b7c11 */ /* 0x040fe200088f1cff */
[----:B------:R1:W-:Y:S01]  /*6450*/  STG.E.128 desc[UR6][R104.64], R76 ;  /* 0x0000004c68007986 */ /* 0x0003e2000c101d06 */
[----:B------:R-:W-:Y:S01]  /*6460*/  LOP3.LUT R101, R103, R109, R101, 0xfe, !PT ;  /* 0x0000006d67657212 */ /* 0x000fe200078efe65 */
[----:B------:R-:W-:Y:S02]  /*6470*/  VIADD R94, R94, 0x20 ;  /* 0x000000205e5e7836 */ /* 0x000fe40000000000 */
[----:B------:R1:W-:Y:S04]  /*6480*/  STG.E.128 desc[UR6][R104.64+0x10], R80 ;  /* 0x0000105068007986 */ /* 0x0003e8000c101d06 */
[----:B------:R1:W-:Y:S02]  /*6490*/  STG.E.64 desc[UR6][R106.64], R100 ;  /* 0x000000646a007986 */ /* 0x0003e4000c101b06 */
.L_x_16834:
[----:B------:R-:W-:Y:S05]  /*64a0*/  BSYNC B1 ;  /* 0x0000000000017941 */ /* 0x000fea0003800000 */
.L_x_16833:
        /* <DEDUP_REMOVED lines=25> */
.L_x_16894:
[----:B------:R-:W-:-:S07]  /*6640*/  MOV R86, R6 ;  /* 0x0000000600567202 */ /* 0x000fce0000000f00 */
.L_x_16895:
[----:B------:R-:W-:Y:S05]  /*6650*/  BSYNC B2 ;  /* 0x0000000000027941 */ /* 0x000fea0003800000 */
.L_x_16893:
        /* <DEDUP_REMOVED lines=16> */
.L_x_16899:
[----:B------:R-:W-:Y:S05]  /*6760*/  BSYNC B3 ;  /* 0x0000000000037941 */ /* 0x000fea0003800000 */
.L_x_16898:
        /* <DEDUP_REMOVED lines=43> */
.L_x_16897:
[----:B------:R-:W-:Y:S05]  /*6a20*/  BSYNC B2 ;  /* 0x0000000000027941 */ /* 0x000fea0003800000 */
.L_x_16896:
[----:B------:R-:W0:Y:S01]  /*6a30*/  LDC R102, c[0x0][0x298] ;  /* 0x0000a600ff667b82 */ /* 0x000e220000000800 */
[----:B-1----:R-:W-:Y:S01]  /*6a40*/  HFMA2.MMA R100, -RZ, RZ, 0.1171875, 0 ;  /* 0x2f800000ff647435 */ /* 0x002fe200000001ff */
        /* <DEDUP_REMOVED lines=24> */
.L_x_16901:
[----:B------:R-:W-:-:S07]  /*6bd0*/  IMAD.MOV.U32 R5, RZ, RZ, R6 ;  /* 0x000000ffff057224 */ /* 0x000fce00078e0006 */
.L_x_16902:
[----:B------:R-:W-:Y:S05]  /*6be0*/  BSYNC B2 ;  /* 0x0000000000027941 */ /* 0x000fea0003800000 */
.L_x_16900:
        /* <DEDUP_REMOVED lines=16> */
.L_x_16906:
[----:B------:R-:W-:Y:S05]  /*6cf0*/  BSYNC B3 ;  /* 0x0000000000037941 */ /* 0x000fea0003800000 */
.L_x_16905:
        /* <DEDUP_REMOVED lines=43> */
.L_x_16904:
[----:B------:R-:W-:Y:S05]  /*6fb0*/  BSYNC B2 ;  /* 0x0000000000027941 */ /* 0x000fea0003800000 */
.L_x_16903:
        /* <DEDUP_REMOVED lines=21> */
.L_x_16908:
[----:B------:R-:W-:-:S07]  /*7110*/  IMAD.MOV.U32 R5, RZ, RZ, R6 ;  /* 0x000000ffff057224 */ /* 0x000fce00078e0006 */
.L_x_16909:
[----:B------:R-:W-:Y:S05]  /*7120*/  BSYNC B2 ;  /* 0x0000000000027941 */ /* 0x000fea0003800000 */
.L_x_16907:
        /* <DEDUP_REMOVED lines=16> */
.L_x_16913:
[----:B------:R-:W-:Y:S05]  /*7230*/  BSYNC B3 ;  /* 0x0000000000037941 */ /* 0x000fea0003800000 */
.L_x_16912:
        /* <DEDUP_REMOVED lines=43> */
.L_x_16911:
[----:B------:R-:W-:Y:S05]  /*74f0*/  BSYNC B2 ;  /* 0x0000000000027941 */ /* 0x000fea0003800000 */
.L_x_16910:
        /* <DEDUP_REMOVED lines=20> */
.L_x_16915:
[----:B------:R-:W-:-:S07]  /*7640*/  IMAD.MOV.U32 R5, RZ, RZ, R6 ;  /* 0x000000ffff057224 */ /* 0x000fce00078e0006 */
.L_x_16916:
[----:B------:R-:W-:Y:S05]  /*7650*/  BSYNC B2 ;  /* 0x0000000000027941 */ /* 0x000fea0003800000 */
.L_x_16914:
        /* <DEDUP_REMOVED lines=16> */
.L_x_16920:
[----:B------:R-:W-:Y:S05]  /*7760*/  BSYNC B3 ;  /* 0x0000000000037941 */ /* 0x000fea0003800000 */
.L_x_16919:
        /* <DEDUP_REMOVED lines=43> */
.L_x_16918:
[----:B------:R-:W-:Y:S05]  /*7a20*/  BSYNC B2 ;  /* 0x0000000000027941 */ /* 0x000fea0003800000 */
.L_x_16917:
        /* <DEDUP_REMOVED lines=20> */
.L_x_16922:
[----:B------:R-:W-:-:S07]  /*7b70*/  IMAD.MOV.U32 R5, RZ, RZ, R6 ;  /* 0x000000ffff057224 */ /* 0x000fce00078e0006 */
.L_x_16923:
[----:B------:R-:W-:Y:S05]  /*7b80*/  BSYNC B2 ;  /* 0x0000000000027941 */ /* 0x000fea0003800000 */
.L_x_16921:
        /* <DEDUP_REMOVED lines=16> */
.L_x_16927:
[----:B------:R-:W-:Y:S05]  /*7c90*/  BSYNC B3 ;  /* 0x0000000000037941 */ /* 0x000fea0003800000 */
.L_x_16926:
        /* <DEDUP_REMOVED lines=43> */
.L_x_16925:
[----:B------:R-:W-:Y:S05]  /*7f50*/  BSYNC B2 ;  /* 0x0000000000027941 */ /* 0x000fea0003800000 */
.L_x_16924:
        /* <DEDUP_REMOVED lines=20> */
.L_x_16929:
[----:B------:R-:W-:-:S07]  /*80a0*/  IMAD.MOV.U32 R5, RZ, RZ, R6 ;  /* 0x000000ffff057224 */ /* 0x000fce00078e0006 */
.L_x_16930:
[----:B------:R-:W-:Y:S05]  /*80b0*/  BSYNC B2 ;  /* 0x0000000000027941 */ /* 0x000fea0003800000 */
.L_x_16928:
        /* <DEDUP_REMOVED lines=16> */
.L_x_16934:
[----:B------:R-:W-:Y:S05]  /*81c0*/  BSYNC B3 ;  /* 0x0000000000037941 */ /* 0x000fea0003800000 */
.L_x_16933:
        /* <DEDUP_REMOVED lines=43> */
.L_x_16932:
[----:B------:R-:W-:Y:S05]  /*8480*/  BSYNC B2 ;  /* 0x0000000000027941 */ /* 0x000fea0003800000 */
.L_x_16931:
        /* <DEDUP_REMOVED lines=20> */
.L_x_16936:
[----:B------:R-:W-:-:S07]  /*85d0*/  IMAD.MOV.U32 R5, RZ, RZ, R6 ;  /* 0x000000ffff057224 */ /* 0x000fce00078e0006 */
.L_x_16937:
[----:B------:R-:W-:Y:S05]  /*85e0*/  BSYNC B2 ;  /* 0x0000000000027941 */ /* 0x000fea0003800000 */
.L_x_16935:
        /* <DEDUP_REMOVED lines=16> */
.L_x_16941:
[----:B------:R-:W-:Y:S05]  /*86f0*/  BSYNC B3 ;  /* 0x0000000000037941 */ /* 0x000fea0003800000 */
.L_x_16940:
        /* <DEDUP_REMOVED lines=43> */
.L_x_16939:
[----:B------:R-:W-:Y:S05]  /*89b0*/  BSYNC B2 ;  /* 0x0000000000027941 */ /* 0x000fea0003800000 */
.L_x_16938:
        /* <DEDUP_REMOVED lines=20> */
.L_x_16943:
[----:B------:R-:W-:-:S07]  /*8b00*/  IMAD.MOV.U32 R108, RZ, RZ, R6 ;  /* 0x000000ffff6c7224 */ /* 0x000fce00078e0006 */
.L_x_16944:
[----:B------:R-:W-:Y:S05]  /*8b10*/  BSYNC B2 ;  /* 0x0000000000027941 */ /* 0x000fea0003800000 */
.L_x_16942:
        /* <DEDUP_REMOVED lines=18> */
.L_x_16948:
[----:B------:R-:W-:Y:S05]  /*8c40*/  BSYNC B3 ;  /* 0x0000000000037941 */ /* 0x000fea0003800000 */
.L_x_16947:
        /* <DEDUP_REMOVED lines=43> */
.L_x_16946:
[----:B------:R-:W-:Y:S05]  /*8f00*/  BSYNC B2 ;  /* 0x0000000000027941 */ /* 0x000fea0003800000 */
.L_x_16945:
        /* <DEDUP_REMOVED lines=33> */
.L_x_16892:
[----:B------:R-:W-:Y:S05]  /*9120*/  BSYNC B1 ;  /* 0x0000000000017941 */ /* 0x000fea0003800000 */
.L_x_16891:
        /* <DEDUP_REMOVED lines=101> */
.L_x_16968:
        /* <DEDUP_REMOVED lines=49> */
.L_x_16951:
[----:B------:R-:W-:Y:S05]  /*9a90*/  BSYNC B1 ;  /* 0x0000000000017941 */ /* 0x000fea0003800000 */
.L_x_16950:
        /* <DEDUP_REMOVED lines=35> */
.L_x_16953:
[----:B------:R-:W-:Y:S05]  /*9cd0*/  BSYNC B1 ;  /* 0x0000000000017941 */ /* 0x000fea0003800000 */
.L_x_16952:
        /* <DEDUP_REMOVED lines=34> */
.L_x_16955:
[----:B------:R-:W-:Y:S05]  /*9f00*/  BSYNC B1 ;  /* 0x0000000000017941 */ /* 0x000fea0003800000 */
.L_x_16954:
[----:B0123--:R-:W0:Y:S02]  /*9f10*/  LDC.64 R92, c[0x0][0x210] ;  /* 0x00008400ff5c7b82 */ /* 0x00fe240000000a00 */
[----:B0-----:R-:W-:-:S05]  /*9f20*/  IMAD R10, R92, 0x4, R10 ;  /* 0x000000045c0a7824 */ /* 0x001fca00078e020a */
[----:B------:R-:W-:-:S13]  /*9f30*/  ISETP.GE.AND P0, PT, R10, R93, PT ;  /* 0x0000005d0a00720c */ /* 0x000fda0003f06270 */
[----:B------:R-:W-:Y:S05]  /*9f40*/  @!P0 BRA `(.L_x_16956) ;  /* 0xffffff6800d08947 */ /* 0x000fea000383ffff */
[----:B------:R-:W-:Y:S05]  /*9f50*/  BSYNC B0 ;  /* 0x0000000000007941 */ /* 0x000fea0003800000 */
.L_x_16774:
[----:B------:R-:W-:Y:S05]  /*9f60*/  EXIT ;  /* 0x000000000000794d */ /* 0x000fea0003800000 */
.L_x_16949:
[----:B-12---:R-:W-:Y:S01]  /*9f70*/  HFMA2.MMA R107, -RZ, RZ, 0, 1.847743988037109375e-06 ;  /* 0x0000001fff6b7435 */ /* 0x006fe200000001ff */
[----:B------:R-:W-:Y:S01]  /*9f80*/  BSSY B1, `(.L_x_16957) ;  /* 0x0000007000017945 */ /* 0x000fe20003800000 */
[----:B0-----:R-:W-:Y:S01]  /*9f90*/  MOV R105, R93 ;  /* 0x0000005d00697202 */ /* 0x001fe20000000f00 */
[----:B------:R-:W-:Y:S02]  /*9fa0*/  IMAD.MOV.U32 R106, RZ, RZ, 0x1 ;  /* 0x00000001ff6a7424 */ /* 0x000fe400078e00ff */
[----:B------:R-:W-:-:S07]  /*9fb0*/  IMAD.MOV.U32 R104, RZ, RZ, -0x1 ;  /* 0xffffffffff687424 */ /* 0x000fce00078e00ff */
[----:B-----5:R-:W-:Y:S05]  /*9fc0*/  WARPSYNC.COLLECTIVE R104, `(.L_x_16958) ;  /* 0x0000000068087348 */ /* 0x020fea0003c00000 */
[----:B------:R0:W1:Y:S02]  /*9fd0*/  SHFL.BFLY P3, R103, R105, R106, R107 ;  /* 0x0c00006a69677389 */ /* 0x000064000006006b */
[----:B01---5:R-:W-:Y:S01]  /*9fe0*/  ENDCOLLECTIVE ;  /* 0x000000000000791b */ /* 0x023fe20003800000 */
.L_x_16958:
[----:B------:R-:W-:Y:S05]  /*9ff0*/  BSYNC B1 ;  /* 0x0000000000017941 */ /* 0x000fea0003800000 */
.L_x_16957:
        /* <DEDUP_REMOVED lines=10> */
.L_x_16959:
[----:B------:R-:W-:Y:S02]  /*a0a0*/  IMAD.MOV.U32 R106, RZ, RZ, 0x4 ;  /* 0x00000004ff6a7424 */ /* 0x000fe400078e00ff */
[----:B------:R-:W-:-:S04]  /*a0b0*/  IMAD.MOV.U32 R92, RZ, RZ, R103 ;  /* 0x000000ffff5c7224 */ /* 0x000fc800078e0067 */
[----:B------:R-:W-:-:S05]  /*a0c0*/  FADD.FTZ R100, R95, R92 ;  /* 0x0000005c5f647221 */ /* 0x000fca0000010000 */
[----:B------:R-:W-:-:S07]  /*a0d0*/  MOV R105, R100 ;  /* 0x0000006400697202 */ /* 0x000fce0000000f00 */
[----:B------:R-:W-:Y:S05]  /*a0e0*/  WARPSYNC.COLLECTIVE R104, `(.L_x_16960) ;  /* 0x0000000068087348 */ /* 0x000fea0003c00000 */
[----:B------:R0:W1:Y:S02]  /*a0f0*/  SHFL.BFLY P3, R103, R105, R106, R107 ;  /* 0x0c00006a69677389 */ /* 0x000064000006006b */
[----:B01----:R-:W-:Y:S01]  /*a100*/  ENDCOLLECTIVE ;  /* 0x000000000000791b */ /* 0x003fe20003800000 */
.L_x_16960:
[----:B------:R-:W-:Y:S01]  /*a110*/  HFMA2.MMA R106, -RZ, RZ, 0, 4.76837158203125e-07 ;  /* 0x00000008ff6a7435 */ /* 0x000fe200000001ff */
[----:B------:R-:W-:-:S05]  /*a120*/  MOV R101, R103 ;  /* 0x0000006700657202 */ /* 0x000fca0000000f00 */
[----:B------:R-:W-:-:S04]  /*a130*/  FADD.FTZ R101, R100, R101 ;  /* 0x0000006564657221 */ /* 0x000fc80000010000 */
[----:B------:R-:W-:-:S07]  /*a140*/  IMAD.MOV.U32 R105, RZ, RZ, R101 ;  /* 0x000000ffff697224 */ /* 0x000fce00078e0065 */
[----:B------:R-:W-:Y:S05]  /*a150*/  WARPSYNC.COLLECTIVE R104, `(.L_x_16961) ;  /* 0x0000000068087348 */ /* 0x000fea0003c00000 */
[----:B------:R0:W1:Y:S02]  /*a160*/  SHFL.BFLY P3, R103, R105, R106, R107 ;  /* 0x0c00006a69677389 */ /* 0x000064000006006b */
[----:B01----:R-:W-:Y:S01]  /*a170*/  ENDCOLLECTIVE ;  /* 0x000000000000791b */ /* 0x003fe20003800000 */
.L_x_16961:
[----:B------:R-:W-:Y:S02]  /*a180*/  IMAD.MOV.U32 R106, RZ, RZ, 0x10 ;  /* 0x00000010ff6a7424 */ /* 0x000fe400078e00ff */
[----:B------:R-:W-:-:S04]  /*a190*/  IMAD.MOV.U32 R92, RZ, RZ, R103 ;  /* 0x000000ffff5c7224 */ /* 0x000fc800078e0067 */
[----:B------:R-:W-:-:S05]  /*a1a0*/  FADD.FTZ R102, R101, R92 ;  /* 0x0000005c65667221 */ /* 0x000fca0000010000 */
[----:B------:R-:W-:-:S07]  /*a1b0*/  MOV R105, R102 ;  /* 0x0000006600697202 */ /* 0x000fce0000000f00 */
[----:B------:R-:W-:Y:S05]  /*a1c0*/  WARPSYNC.COLLECTIVE R104, `(.L_x_16962) ;  /* 0x0000000068087348 */ /* 0x000fea0003c00000 */
[----:B------:R0:W1:Y:S02]  /*a1d0*/  SHFL.BFLY P3, R103, R105, R106, R107 ;  /* 0x0c00006a69677389 */ /* 0x000064000006006b */
[----:B01----:R-:W-:Y:S01]  /*a1e0*/  ENDCOLLECTIVE ;  /* 0x000000000000791b */ /* 0x003fe20003800000 */
.L_x_16962:
        /* <DEDUP_REMOVED lines=56> */
.L_x_16963:
[----:B------:R-:W-:Y:S01]  /*a570*/  HFMA2.MMA R106, -RZ, RZ, 0, 1.1920928955078125e-07 ;  /* 0x00000002ff6a7435 */ /* 0x000fe200000001ff */
[----:B------:R-:W-:-:S05]  /*a580*/  MOV R95, R103 ;  /* 0x00000067005f7202 */ /* 0x000fca0000000f00 */
[----:B------:R-:W-:-:S04]  /*a590*/  FADD.FTZ R95, R92, R95 ;  /* 0x0000005f5c5f7221 */ /* 0x000fc80000010000 */
[----:B------:R-:W-:-:S07]  /*a5a0*/  IMAD.MOV.U32 R105, RZ, RZ, R95 ;  /* 0x000000ffff697224 */ /* 0x000fce00078e005f */
[----:B------:R-:W-:Y:S05]  /*a5b0*/  WARPSYNC.COLLECTIVE R104, `(.L_x_16964) ;  /* 0x0000000068087348 */ /* 0x000fea0003c00000 */
[----:B------:R0:W1:Y:S02]  /*a5c0*/  SHFL.BFLY P3, R103, R105, R106, R107 ;  /* 0x0c00006a69677389 */ /* 0x000064000006006b */
[----:B01----:R-:W-:Y:S01]  /*a5d0*/  ENDCOLLECTIVE ;  /* 0x000000000000791b */ /* 0x003fe20003800000 */
.L_x_16964:
[----:B------:R-:W-:Y:S01]  /*a5e0*/  HFMA2.MMA R106, -RZ, RZ, 0, 2.384185791015625e-07 ;  /* 0x00000004ff6a7435 */ /* 0x000fe200000001ff */
[----:B------:R-:W-:-:S04]  /*a5f0*/  IMAD.MOV.U32 R100, RZ, RZ, R103 ;  /* 0x000000ffff647224 */ /* 0x000fc800078e0067 */
[----:B------:R-:W-:-:S05]  /*a600*/  FADD.FTZ R100, R95, R100 ;  /* 0x000000645f647221 */ /* 0x000fca0000010000 */
[----:B------:R-:W-:-:S07]  /*a610*/  MOV R105, R100 ;  /* 0x0000006400697202 */ /* 0x000fce0000000f00 */
[----:B------:R-:W-:Y:S05]  /*a620*/  WARPSYNC.COLLECTIVE R104, `(.L_x_16965) ;  /* 0x0000000068087348 */ /* 0x000fea0003c00000 */
[----:B------:R0:W1:Y:S02]  /*a630*/  SHFL.BFLY P3, R103, R105, R106, R107 ;  /* 0x0c00006a69677389 */ /* 0x000064000006006b */
[----:B01----:R-:W-:Y:S01]  /*a640*/  ENDCOLLECTIVE ;  /* 0x000000000000791b */ /* 0x003fe20003800000 */
.L_x_16965:
[----:B------:R-:W-:Y:S01]  /*a650*/  HFMA2.MMA R106, -RZ, RZ, 0, 4.76837158203125e-07 ;  /* 0x00000008ff6a7435 */ /* 0x000fe200000001ff */
[----:B------:R-:W-:-:S04]  /*a660*/  IMAD.MOV.U32 R101, RZ, RZ, R103 ;  /* 0x000000ffff657224 */ /* 0x000fc800078e0067 */
[----:B------:R-:W-:-:S05]  /*a670*/  FADD.FTZ R101, R100, R101 ;  /* 0x0000006564657221 */ /* 0x000fca0000010000 */
[----:B------:R-:W-:-:S07]  /*a680*/  MOV R105, R101 ;  /* 0x0000006500697202 */ /* 0x000fce0000000f00 */
[----:B------:R-:W-:Y:S05]  /*a690*/  WARPSYNC.COLLECTIVE R104, `(.L_x_16966) ;  /* 0x0000000068087348 */ /* 0x000fea0003c00000 */
[----:B------:R0:W1:Y:S02]  /*a6a0*/  SHFL.BFLY P3, R103, R105, R106, R107 ;  /* 0x0c00006a69677389 */ /* 0x000064000006006b */
[----:B01----:R-:W-:Y:S01]  /*a6b0*/  ENDCOLLECTIVE ;  /* 0x000000000000791b */ /* 0x003fe20003800000 */
.L_x_16966:
[----:B------:R-:W-:Y:S01]  /*a6c0*/  HFMA2.MMA R106, -RZ, RZ, 0, 9.5367431640625e-07 ;  /* 0x00000010ff6a7435 */ /* 0x000fe200000001ff */
[----:B------:R-:W-:-:S04]  /*a6d0*/  IMAD.MOV.U32 R102, RZ, RZ, R103 ;  /* 0x000000ffff667224 */ /* 0x000fc800078e0067 */
[----:B------:R-:W-:-:S05]  /*a6e0*/  FADD.FTZ R102, R101, R102 ;  /* 0x0000006665667221 */ /* 0x000fca0000010000 */
[----:B------:R-:W-:-:S07]  /*a6f0*/  MOV R105, R102 ;  /* 0x0000006600697202 */ /* 0x000fce0000000f00 */
[----:B------:R-:W-:Y:S05]  /*a700*/  WARPSYNC.COLLECTIVE R104, `(.L_x_16967) ;  /* 0x0000000068087348 */ /* 0x000fea0003c00000 */
[----:B------:R0:W1:Y:S02]  /*a710*/  SHFL.BFLY P3, R103, R105, R106, R107 ;  /* 0x0c00006a69677389 */ /* 0x000064000006006b */
[----:B01----:R-:W-:Y:S01]  /*a720*/  ENDCOLLECTIVE ;  /* 0x000000000000791b */ /* 0x003fe20003800000 */
.L_x_16967:
[----:B------:R-:W-:Y:S05]  /*a730*/  BRA `(.L_x_16968) ;  /* 0xfffffff000107947 */ /* 0x000fea000383ffff */
.L_x_16969:
        /* <DEDUP_REMOVED lines=12> */
.L_x_23568:


//--------------------- .text._ZN10layer_norm13ln_fwd_kernelINS_13Kernel_traitsIf6__halffS2_fjLj768ELj1ELj4ELj1ELj16ENS_18Kernel_traits_baseILj768EfS2_fS2_fjLj128EEEEELb1ELb0ELb0ELb1EEEvNS_9FwdParamsE --------------------------
	.section	.text._ZN10layer_norm13ln_fwd_kernelINS_13Kernel_traitsIf6__halffS2_fjLj768ELj1ELj4ELj1ELj16ENS_18Kernel_traits_baseILj768EfS2_fS2_fjLj128EEEEELb1ELb0ELb0ELb1EEEvNS_9FwdParamsE,"ax",@progbits
	.align	128
        .global         _ZN10layer_norm13ln_fwd_kernelINS_13Kernel_traitsIf6__halffS2_fjLj768ELj1ELj4ELj1ELj16ENS_18Kernel_traits_baseILj768EfS2_fS2_fjLj128EEEEELb1ELb0ELb0ELb1EEEvNS_9FwdParamsE
        .type           _ZN10layer_norm13ln_fwd_kernelINS_13Kernel_traitsIf6__halffS2_fjLj768ELj1ELj4ELj1ELj16ENS_18Kernel_traits_baseILj768EfS2_fS2_fjLj128EEEEELb1ELb0ELb0ELb1EEEvNS_9FwdParamsE,@function
        .size           _ZN10layer_norm13ln_fwd_kernelINS_13Kernel_traitsIf6__halffS2_fjLj768ELj1ELj4ELj1ELj16ENS_18Kernel_traits_baseILj768EfS2_fS2_fjLj128EEEEELb1ELb0ELb0ELb1EEEvNS_9FwdParamsE,(.L_x_23569 - _ZN10layer_norm13ln_fwd_kernelINS_13Kernel_traitsIf6__halffS2_fjLj768ELj1ELj4ELj1ELj16ENS_18Kernel_traits_baseILj768EfS2_fS2_fjLj128EEEEELb1ELb0ELb0ELb1EEEvNS_9FwdParamsE)
        .other          _ZN10layer_norm13ln_fwd_kernelINS_13Kernel_traitsIf6__halffS2_fjLj768ELj1ELj4ELj1ELj16ENS_18Kernel_traits_baseILj768EfS2_fS2_fjLj128EEEEELb1ELb0ELb0ELb1EEEvNS_9FwdParamsE,@"STO_CUDA_ENTRY STV_DEFAULT"
_ZN10layer_norm13ln_fwd_kernelINS_13Kernel_traitsIf6__halffS2_fjLj768ELj1ELj4ELj1ELj16ENS_18Kernel_traits_baseILj768EfS2_fS2_fjLj128EEEEELb1ELb0ELb0ELb1EEEvNS_9FwdParamsE:
.text._ZN10layer_norm13ln_fwd_kernelINS_13Kernel_traitsIf6__halffS2_fjLj768ELj1ELj4ELj1ELj16ENS_18Kernel_traits_baseILj768EfS2_fS2_fjLj128EEEEELb1ELb0ELb0ELb1EEEvNS_9FwdParamsE:
        /* <DEDUP_REMOVED lines=136> */
.L_x_17140:
        /* <DEDUP_REMOVED lines=37> */
.L_x_16972:
[----:B------:R-:W-:-:S07]  /*0ad0*/  IMAD.MOV.U32 R9, RZ, RZ, R104 ;  /* 0x000000ffff097224 */ /* 0x000fce00078e0068 */
.L_x_16973:
[----:B------:R-:W-:Y:S05]  /*0ae0*/  BSYNC B1 ;  /* 0x0000000000017941 */ /* 0x000fea0003800000 */
.L_x_16971:
        /* <DEDUP_REMOVED lines=16> */
.L_x_16977:
[----:B------:R-:W-:Y:S05]  /*0bf0*/  BSYNC B2 ;  /* 0x0000000000027941 */ /* 0x000fea0003800000 */
.L_x_16976:
        /* <DEDUP_REMOVED lines=42> */
.L_x_16975:
[----:B------:R-:W-:Y:S05]  /*0ea0*/  BSYNC B1 ;  /* 0x0000000000017941 */ /* 0x000fea0003800000 */
.L_x_16974:
        /* <DEDUP_REMOVED lines=26> */
.L_x_16979:
[----:B------:R-:W-:-:S07]  /*1050*/  IMAD.MOV.U32 R9, RZ, RZ, R104 ;  /* 0x000000ffff097224 */ /* 0x000fce00078e0068 */
.L_x_16980:
[----:B------:R-:W-:Y:S05]  /*1060*/  BSYNC B1 ;  /* 0x0000000000017941 */ /* 0x000fea0003800000 */
.L_x_16978:
        /* <DEDUP_REMOVED lines=16> */
.L_x_16984:
[----:B------:R-:W-:Y:S05]  /*1170*/  BSYNC B2 ;  /* 0x0000000000027941 */ /* 0x000fea0003800000 */
.L_x_16983:
        /* <DEDUP_REMOVED lines=42> */
.L_x_16982:
[----:B------:R-:W-:Y:S05]  /*1420*/  BSYNC B1 ;  /* 0x0000000000017941 */ /* 0x000fea0003800000 */
.L_x_16981:
        /* <DEDUP_REMOVED lines=21> */
.L_x_16986:
[----:B------:R-:W-:-:S07]  /*1580*/  MOV R9, R104 ;  /* 0x0000006800097202 */ /* 0x000fce0000000f00 */
.L_x_16987:
[----:B------:R-:W-:Y:S05]  /*1590*/  BSYNC B1 ;  /* 0x0000000000017941 */ /* 0x000fea0003800000 */
.L_x_16985:
        /* <DEDUP_REMOVED lines=16> */
.L_x_16991:
[----:B------:R-:W-:Y:S05]  /*16a0*/  BSYNC B2 ;  /* 0x0000000000027941 */ /* 0x000fea0003800000 */
.L_x_16990:
        /* <DEDUP_REMOVED lines=42> */
.L_x_16989:
[----:B------:R-:W-:Y:S05]  /*1950*/  BSYNC B1 ;  /* 0x0000000000017941 */ /* 0x000fea0003800000 */
.L_x_16988:
        /* <DEDUP_REMOVED lines=21> */
.L_x_16993:
[----:B------:R-:W-:-:S07]  /*1ab0*/  IMAD.MOV.U32 R9, RZ, RZ, R104 ;  /* 0x000000ffff097224 */ /* 0x000fce00078e0068 */
.L_x_16994:
[----:B------:R-:W-:Y:S05]  /*1ac0*/  BSYNC B1 ;  /* 0x0000000000017941 */ /* 0x000fea0003800000 */
.L_x_16992:
        /* <DEDUP_REMOVED lines=16> */
.L_x_16998:
[----:B------:R-:W-:Y:S05]  /*1bd0*/  BSYNC B2 ;  /* 0x0000000000027941 */ /* 0x000fea0003800000 */
.L_x_16997:
        /* <DEDUP_REMOVED lines=42> */
.L_x_16996:
[----:B------:R-:W-:Y:S05]  /*1e80*/  BSYNC B1 ;  /* 0x0000000000017941 */ /* 0x000fea0003800000 */
.L_x_16995:
        /* <DEDUP_REMOVED lines=20> */
.L_x_17000:
[----:B------:R-:W-:-:S07]  /*1fd0*/  MOV R9, R104 ;  /* 0x0000006800097202 */ /* 0x000fce0000000f00 */
.L_x_17001:
[----:B------:R-:W-:Y:S05]  /*1fe0*/  BSYNC B1 ;  /* 0x0000000000017941 */ /* 0x000fea0003800000 */
.L_x_16999:
        /* <DEDUP_REMOVED lines=16> */
.L_x_17005:
[----:B------:R-:W-:Y:S05]  /*20f0*/  BSYNC B2 ;  /* 0x0000000000027941 */ /* 0x000fea0003800000 */
.L_x_17004:
        /* <DEDUP_REMOVED lines=42> */
.L_x_17003:
[----:B------:R-:W-:Y:S05]  /*23a0*/  BSYNC B1 ;  /* 0x0000000000017941 */ /* 0x000fea0003800000 */
.L_x_17002:
        /* <DEDUP_REMOVED lines=20> */
.L_x_17007:
[----:B------:R-:W-:-:S07]  /*24f0*/  IMAD.MOV.U32 R9, RZ, RZ, R104 ;  /* 0x000000ffff097224 */ /* 0x000fce00078e0068 */
.L_x_17008:
[----:B------:R-:W-:Y:S05]  /*2500*/  BSYNC B1 ;  /* 0x0000000000017941 */ /* 0x000fea0003800000 */
.L_x_17006:
        /* <DEDUP_REMOVED lines=16> */
.L_x_17012:
[----:B------:R-:W-:Y:S05]  /*2610*/  BSYNC B2 ;  /* 0x0000000000027941 */ /* 0x000fea0003800000 */
.L_x_17011:
        /* <DEDUP_REMOVED lines=42> */
.L_x_17010:
[----:B------:R-:W-:Y:S05]  /*28c0*/  BSYNC B1 ;  /* 0x0000000000017941 */ /* 0x000fea0003800000 */
.L_x_17009:
        /* <DEDUP_REMOVED lines=20> */
.L_x_17014:
[----:B------:R-:W-:-:S07]  /*2a10*/  MOV R9, R104 ;  /* 0x0000006800097202 */ /* 0x000fce0000000f00 */
.L_x_17015:
[----:B------:R-:W-:Y:S05]  /*2a20*/  BSYNC B1 ;  /* 0x0000000000017941 */ /* 0x000fea0003800000 */
.L_x_17013:
        /* <DEDUP_REMOVED lines=16> */
.L_x_17019:
[----:B------:R-:W-:Y:S05]  /*2b30*/  BSYNC B2 ;  /* 0x0000000000027941 */ /* 0x000fea0003800000 */
.L_x_17018:
        /* <DEDUP_REMOVED lines=42> */
.L_x_17017:
[----:B------:R-:W-:Y:S05]  /*2de0*/  BSYNC B1 ;  /* 0x0000000000017941 */ /* 0x000fea0003800000 */
.L_x_17016:
        /* <DEDUP_REMOVED lines=20> */
.L_x_17021:
[----:B------:R-:W-:-:S07]  /*2f30*/  IMAD.MOV.U32 R9, RZ, RZ, R104 ;  /* 0x000000ffff097224 */ /* 0x000fce00078e0068 */
.L_x_17022:
[----:B------:R-:W-:Y:S05]  /*2f40*/  BSYNC B1 ;  /* 0x0000000000017941 */ /* 0x000fea0003800000 */
.L_x_17020:
        /* <DEDUP_REMOVED lines=18> */
.L_x_17026:
[----:B------:R-:W-:Y:S05]  /*3070*/  BSYNC B2 ;  /* 0x0000000000027941 */ /* 0x000fea0003800000 */
.L_x_17025:
        /* <DEDUP_REMOVED lines=42> */
.L_x_17024:
[----:B------:R-:W-:Y:S05]  /*3320*/  BSYNC B1 ;  /* 0x0000000000017941 */ /* 0x000fea0003800000 */
.L_x_17023:
[----:B------:R-:W-:Y:S01]  /*3330*/  ISETP.NE.AND P6, PT, R10, RZ, PT ;  /* 0x000000ff0a00720c */ /* 0x000fe20003fc5270 */
[----:B------:R-:W0:Y:S01]  /*3340*/  LDC.64 R96, c[0x0][0x238] ;  /* 0x00008e00ff607b82 */ /* 0x000e220000000a00 */
[----:B------:R-:W-:Y:S01]  /*3350*/  I2FP.F32.U32 R10, R9 ;  /* 0x00000009000a7245 */ /* 0x000fe20000201000 */
[----:B------:R-:W-:Y:S01]  /*3360*/  HADD2.F32 R15, -RZ, R15.H1_H1 ;  /* 0x3000000fff0f7230 */ /* 0x000fe20000004100 */
[----:B------:R-:W-:Y:S02]  /*3370*/  SEL R21, RZ, 0x10000, P5 ;  /* 0x00010000ff157807 */ /* 0x000fe40002800000 */
[----:B------:R-:W-:Y:S01]  /*3380*/  ISETP.NE.AND P5, PT, R12, RZ, PT ;  /* 0x000000ff0c00720c */ /* 0x000fe20003fa5270 */
[----:B------:R-:W-:Y:S01]  /*3390*/  FFMA.FTZ R9, R10, R93, 1.1641532182693481445e-10 ;  /* 0x2f0000000a097423 */ /* 0x000fe2000001005d */
[----:B------:R-:W-:Y:S01]  /*33a0*/  SEL R20, RZ, 0x100, P4 ;  /* 0x00000100ff147807 */ /* 0x000fe20002000000 */
[----:B------:R-:W1:Y:S01]  /*33b0*/  @P1 LDC.64 R12, c[0x0][0x230] ;  /* 0x00008c00ff0c1b82 */ /* 0x000e620000000a00 */
[----:B------:R-:W-:Y:S01]  /*33c0*/  ISETP.NE.AND P4, PT, R27, RZ, PT ;  /* 0x000000ff1b00720c */ /* 0x000fe20003f85270 */
[----:B------:R-:W-:Y:S01]  /*33d0*/  FMUL.FTZ R10, R15, R8 ;  /* 0x000000080f0a7220 */ /* 0x000fe20000410000 */
[----:B------:R-:W-:-:S02]  /*33e0*/  SEL R18, RZ, 0x1, P2 ;  /* 0x00000001ff127807 */ /* 0x000fc40001000000 */
[----:B------:R-:W-:Y:S01]  /*33f0*/  FSETP.GTU.FTZ.AND P2, PT, R9, R92, PT ;  /* 0x0000005c0900720b */ /* 0x000fe20003f5c000 */
[----:B------:R-:W-:Y:S01]  /*3400*/  FMUL.FTZ R10, R10, R11 ;  /* 0x0000000b0a0a7220 */ /* 0x000fe20000410000 */
[----:B------:R-:W-:Y:S01]  /*3410*/  SEL R14, RZ, 0x1, P4 ;  /* 0x00000001ff0e7807 */ /* 0x000fe20002000000 */
[----:B------:R-:W2:Y:S01]  /*3420*/  LDC.64 R98, c[0x0][0x240] ;  /* 0x00009000ff627b82 */ /* 0x000ea20000000a00 */
[----:B------:R-:W-:Y:S01]  /*3430*/  SEL R16, RZ, 0x1, P5 ;  /* 0x00000001ff107807 */ /* 0x000fe20002800000 */
[----:B------:R-:W-:Y:S01]  /*3440*/  IMAD.WIDE.U32 R18, R18, 0x1000000, RZ ;  /* 0x0100000012127825 */ /* 0x000fe200078e00ff */
[----:B------:R-:W-:Y:S02]  /*3450*/  SEL R9, RZ, 0x1000000, P2 ;  /* 0x01000000ff097807 */ /* 0x000fe40001000000 */
[----:B------:R-:W-:Y:S01]  /*3460*/  SEL R23, RZ, 0x1, P6 ;  /* 0x00000001ff177807 */ /* 0x000fe20003000000 */
[----:B------:R-:W-:Y:S01]  /*3470*/  IMAD.WIDE.U32 R14, R14, 0x10000, RZ ;  /* 0x000100000e0e7825 */ /* 0x000fe200078e00ff */
[----:B------:R-:W-:-:S02]  /*3480*/  LOP3.LUT R9, R20, R9, R21, 0xfe, !PT ;  /* 0x0000000914097212 */ /* 0x000fc400078efe15 */
[----:B------:R-:W-:Y:S01]  /*3490*/  SEL R21, RZ, 0x1, P3 ;  /* 0x00000001ff157807 */ /* 0x000fe20001800000 */
[----:B------:R-:W-:Y:S01]  /*34a0*/  IMAD.WIDE.U32 R16, R16, 0x100, RZ ;  /* 0x0000010010107825 */ /* 0x000fe200078e00ff */
[----:B------:R-:W-:Y:S02]  /*34b0*/  FSEL R27, R10, RZ, !P2 ;  /* 0x000000ff0a1b7208 */ /* 0x000fe40005000000 */
[----:B------:R-:W-:Y:S02]  /*34c0*/  LOP3.LUT R21, R19, R9, R21, 0xfe, !PT ;  /* 0x0000000913157212 */ /* 0x000fe400078efe15 */
[----:B------:R-:W-:Y:S01]  /*34d0*/  LOP3.LUT R22, R16, R18, R14, 0xfe, !PT ;  /* 0x0000001210167212 */ /* 0x000fe200078efe0e */
[C---:B0-----:R-:W-:Y:S01]  /*34e0*/  IMAD.WIDE.U32 R18, R7.reuse, 0x20, R96 ;  /* 0x0000002007127825 */ /* 0x041fe200078e0060 */
[----:B------:R-:W-:-:S03]  /*34f0*/  IADD3 R9, R7, 0x20, RZ ;  /* 0x0000002007097810 */ /* 0x000fc60007ffe0ff */
[----:B------:R-:W-:Y:S01]  /*3500*/  @P0 FADD.FTZ R27, R35, R27 ;  /* 0x0000001b231b0221 */ /* 0x000fe20000010000 */
[----:B------:R-:W-:Y:S02]  /*3510*/  LOP3.LUT R22, R22, R23, RZ, 0xfc, !PT ;  /* 0x0000001716167212 */ /* 0x000fe400078efcff */
[----:B------:R-:W-:Y:S01]  /*3520*/  LOP3.LUT R23, R17, R21, R15, 0xfe, !PT ;  /* 0x0000001511177212 */ /* 0x000fe200078efe0f */
[----:B-1----:R-:W-:Y:S01]  /*3530*/  @P1 IMAD.WIDE.U32 R20, R9, 0x20, R12 ;  /* 0x0000002009141825 */ /* 0x002fe200078e000c */
        /* <DEDUP_REMOVED lines=20> */
.L_x_17028:
[----:B------:R-:W-:-:S07]  /*3680*/  IMAD.MOV.U32 R10, RZ, RZ, R104 ;  /* 0x000000ffff0a7224 */ /* 0x000fce00078e0068 */
.L_x_17029:
[----:B------:R-:W-:Y:S05]  /*3690*/  BSYNC B1 ;  /* 0x0000000000017941 */ /* 0x000fea0003800000 */
.L_x_17027:
        /* <DEDUP_REMOVED lines=16> */
.L_x_17033:
[----:B------:R-:W-:Y:S05]  /*37a0*/  BSYNC B2 ;  /* 0x0000000000027941 */ /* 0x000fea0003800000 */
.L_x_17032:
        /* <DEDUP_REMOVED lines=42> */
.L_x_17031:
[----:B------:R-:W-:Y:S05]  /*3a50*/  BSYNC B1 ;  /* 0x0000000000017941 */ /* 0x000fea0003800000 */
.L_x_17030:
        /* <DEDUP_REMOVED lines=21> */
.L_x_17035:
[----:B------:R-:W-:-:S07]  /*3bb0*/  MOV R10, R104 ;  /* 0x00000068000a7202 */ /* 0x000fce0000000f00 */
.L_x_17036:
[----:B------:R-:W-:Y:S05]  /*3bc0*/  BSYNC B1 ;  /* 0x0000000000017941 */ /* 0x000fea0003800000 */
.L_x_17034:
        /* <DEDUP_REMOVED lines=16> */
.L_x_17040:
[----:B------:R-:W-:Y:S05]  /*3cd0*/  BSYNC B2 ;  /* 0x0000000000027941 */ /* 0x000fea0003800000 */
.L_x_17039:
        /* <DEDUP_REMOVED lines=42> */
.L_x_17038:
[----:B------:R-:W-:Y:S05]  /*3f80*/  BSYNC B1 ;  /* 0x0000000000017941 */ /* 0x000fea0003800000 */
.L_x_17037:
        /* <DEDUP_REMOVED lines=21> */
.L_x_17042:
[----:B------:R-:W-:-:S07]  /*40e0*/  IMAD.MOV.U32 R10, RZ, RZ, R104 ;  /* 0x000000ffff0a7224 */ /* 0x000fce00078e0068 */
.L_x_17043:
[----:B------:R-:W-:Y:S05]  /*40f0*/  BSYNC B1 ;  /* 0x0000000000017941 */ /* 0x000fea0003800000 */
.L_x_17041:
        /* <DEDUP_REMOVED lines=16> */
.L_x_17047:
[----:B------:R-:W-:Y:S05]  /*4200*/  BSYNC B2 ;  /* 0x0000000000027941 */ /* 0x000fea0003800000 */
.L_x_17046:
        /* <DEDUP_REMOVED lines=42> */
.L_x_17045:
[----:B------:R-:W-:Y:S05]  /*44b0*/  BSYNC B1 ;  /* 0x0000000000017941 */ /* 0x000fea0003800000 */
.L_x_17044:
        /* <DEDUP_REMOVED lines=21> */
.L_x_17049:
[----:B------:R-:W-:-:S07]  /*4610*/  MOV R10, R104 ;  /* 0x00000068000a7202 */ /* 0x000fce0000000f00 */
.L_x_17050:
[----:B------:R-:W-:Y:S05]  /*4620*/  BSYNC B1 ;  /* 0x0000000000017941 */ /* 0x000fea0003800000 */
.L_x_17048:
        /* <DEDUP_REMOVED lines=16> */
.L_x_17054:
[----:B------:R-:W-:Y:S05]  /*4730*/  BSYNC B2 ;  /* 0x0000000000027941 */ /* 0x000fea0003800000 */
.L_x_17053:
        /* <DEDUP_REMOVED lines=42> */
.L_x_17052:
[----:B------:R-:W-:Y:S05]  /*49e0*/  BSYNC B1 ;  /* 0x0000000000017941 */ /* 0x000fea0003800000 */
.L_x_17051:
        /* <DEDUP_REMOVED lines=20> */
.L_x_17056:
[----:B------:R-:W-:-:S07]  /*4b30*/  IMAD.MOV.U32 R10, RZ, RZ, R104 ;  /* 0x000000ffff0a7224 */ /* 0x000fce00078e0068 */
.L_x_17057:
[----:B------:R-:W-:Y:S05]  /*4b40*/  BSYNC B1 ;  /* 0x0000000000017941 */ /* 0x000fea0003800000 */
.L_x_17055:
        /* <DEDUP_REMOVED lines=16> */
.L_x_17061:
[----:B------:R-:W-:Y:S05]  /*4c50*/  BSYNC B2 ;  /* 0x0000000000027941 */ /* 0x000fea0003800000 */
.L_x_17060:
        /* <DEDUP_REMOVED lines=42> */
.L_x_17059:
[----:B------:R-:W-:Y:S05]  /*4f00*/  BSYNC B1 ;  /* 0x0000000000017941 */ /* 0x000fea0003800000 */
.L_x_17058:
        /* <DEDUP_REMOVED lines=20> */
.L_x_17063:
[----:B------:R-:W-:-:S07]  /*5050*/  MOV R10, R104 ;  /* 0x00000068000a7202 */ /* 0x000fce0000000f00 */
.L_x_17064:
[----:B------:R-:W-:Y:S05]  /*5060*/  BSYNC B1 ;  /* 0x0000000000017941 */ /* 0x000fea0003800000 */
.L_x_17062:
        /* <DEDUP_REMOVED lines=16> */
.L_x_17068:
[----:B------:R-:W-:Y:S05]  /*5170*/  BSYNC B2 ;  /* 0x0000000000027941 */ /* 0x000fea0003800000 */
.L_x_17067:
        /* <DEDUP_REMOVED lines=42> */
.L_x_17066:
[----:B------:R-:W-:Y:S05]  /*5420*/  BSYNC B1 ;  /* 0x0000000000017941 */ /* 0x000fea0003800000 */
.L_x_17065:
        /* <DEDUP_REMOVED lines=20> */
.L_x_17070:
[----:B------:R-:W-:-:S07]  /*5570*/  IMAD.MOV.U32 R10, RZ, RZ, R104 ;  /* 0x000000ffff0a7224 */ /* 0x000fce00078e0068 */
.L_x_17071:
[----:B------:R-:W-:Y:S05]  /*5580*/  BSYNC B1 ;  /* 0x0000000000017941 */ /* 0x000fea0003800000 */
.L_x_17069:
        /* <DEDUP_REMOVED lines=16> */
.L_x_17075:
[----:B------:R-:W-:Y:S05]  /*5690*/  BSYNC B2 ;  /* 0x0000000000027941 */ /* 0x000fea0003800000 */
.L_x_17074:
        /* <DEDUP_REMOVED lines=42> */
.L_x_17073:
[----:B------:R-:W-:Y:S05]  /*5940*/  BSYNC B1 ;  /* 0x0000000000017941 */ /* 0x000fea0003800000 */
.L_x_17072:
        /* <DEDUP_REMOVED lines=20> */
.L_x_17077:
[----:B------:R-:W-:-:S07]  /*5a90*/  IMAD.MOV.U32 R10, RZ, RZ, R104 ;  /* 0x000000ffff0a7224 */ /* 0x000fce00078e0068 */
.L_x_17078:
[----:B------:R-:W-:Y:S05]  /*5aa0*/  BSYNC B1 ;  /* 0x0000000000017941 */ /* 0x000fea0003800000 */
.L_x_17076:
        /* <DEDUP_REMOVED lines=18> */
.L_x_17082:
[----:B------:R-:W-:Y:S05]  /*5bd0*/  BSYNC B2 ;  /* 0x0000000000027941 */ /* 0x000fea0003800000 */
.L_x_17081:
        /* <DEDUP_REMOVED lines=43> */
.L_x_17080:
[----:B------:R-:W-:Y:S05]  /*5e90*/  BSYNC B1 ;  /* 0x0000000000017941 */ /* 0x000fea0003800000 */
.L_x_17079:
        /* <DEDUP_REMOVED lines=8> */
[----:B------:R-:W-:Y:S01]  /*5f20*/  ISETP.NE.AND P6, PT, R90, RZ, PT ;  /* 0x000000ff5a00720c */ /* 0x000fe20003fc5270 */
[----:B------:R-:W-:Y:S01]  /*5f30*/  FMUL.FTZ R10, R10, R11 ;  /* 0x0000000b0a0a7220 */ /* 0x000fe20000410000 */
[----:B------:R-:W-:-:S02]  /*5f40*/  SEL R14, RZ, 0x1, P2 ;  /* 0x00000001ff0e7807 */ /* 0x000fc40001000000 */
[----:B------:R-:W-:Y:S02]  /*5f50*/  SEL R90, RZ, 0x1, P4 ;  /* 0x00000001ff5a7807 */ /* 0x000fe40002000000 */
[----:B------:R-:W-:Y:S01]  /*5f60*/  SEL R94, RZ, 0x1, P5 ;  /* 0x00000001ff5e7807 */ /* 0x000fe20002800000 */
[----:B------:R-:W-:Y:S01]  /*5f70*/  IMAD.WIDE.U32 R14, R14, 0x1000000, RZ ;  /* 0x010000000e0e7825 */ /* 0x000fe200078e00ff */
[----:B------:R-:W-:Y:S02]  /*5f80*/  FSETP.GTU.FTZ.AND P2, PT, R13, R92, PT ;  /* 0x0000005c0d00720b */ /* 0x000fe40003f5c000 */
[----:B------:R-:W-:Y:S01]  /*5f90*/  SEL R103, RZ, 0x1, P6 ;  /* 0x00000001ff677807 */ /* 0x000fe20003000000 */
[----:B------:R-:W-:Y:S01]  /*5fa0*/  IMAD.WIDE.U32 R90, R90, 0x10000, RZ ;  /* 0x000100005a5a7825 */ /* 0x000fe200078e00ff */
[----:B------:R-:W-:Y:S01]  /*5fb0*/  SEL R19, RZ, 0x1000000, P2 ;  /* 0x01000000ff137807 */ /* 0x000fe20001000000 */
[----:B------:R-:W0:Y:S02]  /*5fc0*/  @P1 LDC.64 R12, c[0x0][0x230] ;  /* 0x00008c00ff0c1b82 */ /* 0x000e240000000a00 */
[----:B------:R-:W-:Y:S01]  /*5fd0*/  IMAD.WIDE.U32 R94, R94, 0x100, RZ ;  /* 0x000001005e5e7825 */ /* 0x000fe200078e00ff */
[----:B------:R-:W-:-:S02]  /*5fe0*/  LOP3.LUT R105, R105, R19, R108, 0xfe, !PT ;  /* 0x0000001369697212 */ /* 0x000fc400078efe6c */
[----:B------:R-:W-:Y:S01]  /*5ff0*/  FSEL R19, R10, RZ, !P2 ;  /* 0x000000ff0a137208 */ /* 0x000fe20005000000 */
[----:B------:R-:W-:Y:S01]  /*6000*/  IMAD.WIDE.U32 R108, R9, 0x8, R98 ;  /* 0x00000008096c7825 */ /* 0x000fe200078e0062 */
[----:B------:R-:W-:Y:S02]  /*6010*/  LOP3.LUT R94, R94, R14, R90, 0xfe, !PT ;  /* 0x0000000e5e5e7212 */ /* 0x000fe400078efe5a */
[----:B------:R-:W-:Y:S01]  /*6020*/  SEL R14, RZ, 0x1, P3 ;  /* 0x00000001ff0e7807 */ /* 0x000fe20001800000 */
[----:B------:R-:W-:Y:S01]  /*6030*/  @P0 FADD.FTZ R19, R35, R19 ;  /* 0x0000001323130221 */ /* 0x000fe20000010000 */
[----:B------:R-:W-:Y:S02]  /*6040*/  LOP3.LUT R94, R94, R103, RZ, 0xfc, !PT ;  /* 0x000000675e5e7212 */ /* 0x000fe400078efcff */
[----:B------:R-:W-:Y:S02]  /*6050*/  IADD3 R10, R7, 0x40, RZ ;  /* 0x00000040070a7810 */ /* 0x000fe40007ffe0ff */
[----:B------:R-:W-:Y:S01]  /*6060*/  LOP3.LUT R103, R15, R105, R14, 0xfe, !PT ;  /* 0x000000690f677212 */ /* 0x000fe200078efe0e */
[----:B------:R-:W-:-:S03]  /*6070*/  IMAD.WIDE.U32 R14, R9, 0x20, R96 ;  /* 0x00000020090e7825 */ /* 0x000fc600078e0060 */
[----:B------:R-:W-:Y:S01]  /*6080*/  LOP3.LUT R95, R95, R103, R91, 0xfe, !PT ;  /* 0x000000675f5f7212 */ /* 0x000fe200078efe5b */
[C---:B------:R-:W-:Y:S01]  /*6090*/  IMAD.WIDE.U32 R88, R10.reuse, 0x10, R88 ;  /* 0x000000100a587825 */ /* 0x040fe200078e0058 */
        /* <DEDUP_REMOVED lines=19> */
.L_x_17084:
[----:B------:R-:W-:-:S07]  /*61d0*/  IMAD.MOV.U32 R12, RZ, RZ, R104 ;  /* 0x000000ffff0c7224 */ /* 0x000fce00078e0068 */
.L_x_17085:
[----:B------:R-:W-:Y:S05]  /*61e0*/  BSYNC B1 ;  /* 0x0000000000017941 */ /* 0x000fea0003800000 */
.L_x_17083:
        /* <DEDUP_REMOVED lines=16> */
.L_x_17089:
[----:B------:R-:W-:Y:S05]  /*62f0*/  BSYNC B2 ;  /* 0x0000000000027941 */ /* 0x000fea0003800000 */
.L_x_17088:
        /* <DEDUP_REMOVED lines=42> */
.L_x_17087:
[----:B------:R-:W-:Y:S05]  /*65a0*/  BSYNC B1 ;  /* 0x0000000000017941 */ /* 0x000fea0003800000 */
.L_x_17086:
[----:B------:R-:W-:Y:S01]  /*65b0*/  I2FP.F32.U32 R12, R12 ;  /* 0x0000000c000c7245 */ /* 0x000fe20000201000 */
[----:B-----5:R-:W-:Y:S01]  /*65c0*/  HADD2.F32 R15, -RZ, R88.H0_H0 ;  /* 0x20000058ff0f7230 */ /* 0x020fe20000004100 */
        /* <DEDUP_REMOVED lines=19> */
.L_x_17091:
[----:B------:R-:W-:-:S07]  /*6700*/  MOV R13, R104 ;  /* 0x00000068000d7202 */ /* 0x000fce0000000f00 */
.L_x_17092:
[----:B------:R-:W-:Y:S05]  /*6710*/  BSYNC B1 ;  /* 0x0000000000017941 */ /* 0x000fea0003800000 */
.L_x_17090:
        /* <DEDUP_REMOVED lines=16> */
.L_x_17096:
[----:B------:R-:W-:Y:S05]  /*6820*/  BSYNC B2 ;  /* 0x0000000000027941 */ /* 0x000fea0003800000 */
.L_x_17095:
        /* <DEDUP_REMOVED lines=43> */
.L_x_17094:
[----:B------:R-:W-:Y:S05]  /*6ae0*/  BSYNC B1 ;  /* 0x0000000000017941 */ /* 0x000fea0003800000 */
.L_x_17093:
        /* <DEDUP_REMOVED lines=21> */
.L_x_17098:
[----:B------:R-:W-:-:S07]  /*6c40*/  IMAD.MOV.U32 R88, RZ, RZ, R104 ;  /* 0x000000ffff587224 */ /* 0x000fce00078e0068 */
.L_x_17099:
[----:B------:R-:W-:Y:S05]  /*6c50*/  BSYNC B1 ;  /* 0x0000000000017941 */ /* 0x000fea0003800000 */
.L_x_17097:
        /* <DEDUP_REMOVED lines=16> */
.L_x_17103:
[----:B------:R-:W-:Y:S05]  /*6d60*/  BSYNC B2 ;  /* 0x0000000000027941 */ /* 0x000fea0003800000 */
.L_x_17102:
        /* <DEDUP_REMOVED lines=43> */
.L_x_17101:
[----:B------:R-:W-:Y:S05]  /*7020*/  BSYNC B1 ;  /* 0x0000000000017941 */ /* 0x000fea0003800000 */
.L_x_17100:
        /* <DEDUP_REMOVED lines=20> */
.L_x_17105:
[----:B------:R-:W-:-:S07]  /*7170*/  MOV R15, R104 ;  /* 0x00000068000f7202 */ /* 0x000fce0000000f00 */
.L_x_17106:
[----:B------:R-:W-:Y:S05]  /*7180*/  BSYNC B1 ;  /* 0x0000000000017941 */ /* 0x000fea0003800000 */
.L_x_17104:
        /* <DEDUP_REMOVED lines=16> */
.L_x_17110:
[----:B------:R-:W-:Y:S05]  /*7290*/  BSYNC B2 ;  /* 0x0000000000027941 */ /* 0x000fea0003800000 */
.L_x_17109:
        /* <DEDUP_REMOVED lines=42> */
.L_x_17108:
[----:B------:R-:W-:Y:S05]  /*7540*/  BSYNC B1 ;  /* 0x0000000000017941 */ /* 0x000fea0003800000 */
.L_x_17107:
        /* <DEDUP_REMOVED lines=20> */
.L_x_17112:
[----:B------:R-:W-:-:S07]  /*7690*/  IMAD.MOV.U32 R107, RZ, RZ, R104 ;  /* 0x000000ffff6b7224 */ /* 0x000fce00078e0068 */
.L_x_17113:
[----:B------:R-:W-:Y:S05]  /*76a0*/  BSYNC B1 ;  /* 0x0000000000017941 */ /* 0x000fea0003800000 */
.L_x_17111:
        /* <DEDUP_REMOVED lines=16> */
.L_x_17117:
[----:B------:R-:W-:Y:S05]  /*77b0*/  BSYNC B2 ;  /* 0x0000000000027941 */ /* 0x000fea0003800000 */
.L_x_17116:
        /* <DEDUP_REMOVED lines=44> */
.L_x_17115:
[----:B------:R-:W-:Y:S05]  /*7a80*/  BSYNC B1 ;  /* 0x0000000000017941 */ /* 0x000fea0003800000 */
.L_x_17114:
        /* <DEDUP_REMOVED lines=20> */
.L_x_17119:
[----:B------:R-:W-:-:S07]  /*7bd0*/  IMAD.MOV.U32 R89, RZ, RZ, R104 ;  /* 0x000000ffff597224 */ /* 0x000fce00078e0068 */
.L_x_17120:
[----:B------:R-:W-:Y:S05]  /*7be0*/  BSYNC B1 ;  /* 0x0000000000017941 */ /* 0x000fea0003800000 */
.L_x_17118:
        /* <DEDUP_REMOVED lines=16> */
.L_x_17124:
[----:B------:R-:W-:Y:S05]  /*7cf0*/  BSYNC B2 ;  /* 0x0000000000027941 */ /* 0x000fea0003800000 */
.L_x_17123:
        /* <DEDUP_REMOVED lines=42> */
.L_x_17122:
[----:B------:R-:W-:Y:S05]  /*7fa0*/  BSYNC B1 ;  /* 0x0000000000017941 */ /* 0x000fea0003800000 */
.L_x_17121:
        /* <DEDUP_REMOVED lines=20> */
.L_x_17126:
[----:B------:R-:W-:-:S07]  /*80f0*/  MOV R90, R104 ;  /* 0x00000068005a7202 */ /* 0x000fce0000000f00 */
.L_x_17127:
[----:B------:R-:W-:Y:S05]  /*8100*/  BSYNC B1 ;  /* 0x0000000000017941 */ /* 0x000fea0003800000 */
.L_x_17125:
        /* <DEDUP_REMOVED lines=16> */
.L_x_17131:
[----:B------:R-:W-:Y:S05]  /*8210*/  BSYNC B2 ;  /* 0x0000000000027941 */ /* 0x000fea0003800000 */
.L_x_17130:
        /* <DEDUP_REMOVED lines=42> */
.L_x_17129:
[----:B------:R-:W-:Y:S05]  /*84c0*/  BSYNC B1 ;  /* 0x0000000000017941 */ /* 0x000fea0003800000 */
.L_x_17128:
        /* <DEDUP_REMOVED lines=20> */
.L_x_17133:
[----:B------:R-:W-:-:S07]  /*8610*/  MOV R108, R104 ;  /* 0x00000068006c7202 */ /* 0x000fce0000000f00 */
.L_x_17134:
[----:B------:R-:W-:Y:S05]  /*8620*/  BSYNC B1 ;  /* 0x0000000000017941 */ /* 0x000fea0003800000 */
.L_x_17132:
        /* <DEDUP_REMOVED lines=18> */
.L_x_17138:
[----:B------:R-:W-:Y:S05]  /*8750*/  BSYNC B2 ;  /* 0x0000000000027941 */ /* 0x000fea0003800000 */
.L_x_17137:
        /* <DEDUP_REMOVED lines=42> */
.L_x_17136:
[----:B------:R-:W-:Y:S05]  /*8a00*/  BSYNC B1 ;  /* 0x0000000000017941 */ /* 0x000fea0003800000 */
.L_x_17135:
[----:B------:R-:W-:Y:S01]  /*8a10*/  ISETP.NE.AND P6, PT, R94, RZ, PT ;  /* 0x000000ff5e00720c */ /* 0x000fe20003fc5270 */
[----:B------:R-:W-:Y:S01]  /*8a20*/  FADD.FTZ R94, RZ, R28 ;  /* 0x0000001cff5e7221 */ /* 0x000fe20000010000 */
[----:B------:R-:W-:Y:S01]  /*8a30*/  SEL R103, RZ, 0x10000, P5 ;  /* 0x00010000ff677807 */ /* 0x000fe20002800000 */
[----:B------:R-:W-:Y:S01]  /*8a40*/  HADD2.F32 R91, -RZ, R91.H1_H1 ;  /* 0x3000005bff5b7230 */ /* 0x000fe20000004100 */
[----:B------:R-:W-:Y:S01]  /*8a50*/  ISETP.NE.AND P5, PT, R95, RZ, PT ;  /* 0x000000ff5f00720c */ /* 0x000fe20003fa5270 */
[----:B------:R-:W-:Y:S01]  /*8a60*/  FADD.FTZ R95, R29, R94 ;  /* 0x0000005e1d5f7221 */ /* 0x000fe20000010000 */
[----:B------:R-:W-:Y:S01]  /*8a70*/  SEL R112, RZ, 0x100, P4 ;  /* 0x00000100ff707807 */ /* 0x000fe20002000000 */
[----:B------:R-:W-:-:S04]  /*8a80*/  IMAD.WIDE.U32 R96, R10, 0x20, R96 ;  /* 0x000000200a607825 */ /* 0x000fc800078e0060 */
[----:B------:R-:W-:Y:S01]  /*8a90*/  FMUL.FTZ R8, R91, R8 ;  /* 0x000000085b087220 */ /* 0x000fe20000410000 */
[----:B------:R-:W-:Y:S01]  /*8aa0*/  FADD.FTZ R94, R30, R95 ;  /* 0x0000005f1e5e7221 */ /* 0x000fe20000010000 */
[----:B------:R-:W-:Y:S01]  /*8ab0*/  SEL R105, RZ, 0x1, P3 ;  /* 0x00000001ff697807 */ /* 0x000fe20001800000 */
[----:B------:R-:W-:-:S04]  /*8ac0*/  IMAD.WIDE.U32 R98, R10, 0x8, R98 ;  /* 0x000000080a627825 */ /* 0x000fc800078e0062 */
[----:B------:R-:W-:Y:S01]  /*8ad0*/  FMUL.FTZ R8, R8, R11 ;  /* 0x0000000b08087220 */ /* 0x000fe20000410000 */
[----:B------:R-:W-:Y:S01]  /*8ae0*/  FADD.FTZ R95, R31, R94 ;  /* 0x0000005e1f5f7221 */ /* 0x000fe20000010000 */
[----:B------:R0:W-:Y:S01]  /*8af0*/  STG.E.128 desc[UR4][R96.64], R12 ;  /* 0x0000000c60007986 */ /* 0x0001e2000c101d04 */
[----:B------:R-:W-:Y:S02]  /*8b00*/  UMOV UR8, 0xffffffff ;  /* 0xffffffff00087882 */ /* 0x000fe40000000000 */
        /* <DEDUP_REMOVED lines=17> */
[----:B------:R-:W-:-:S03]  /*8c20*/  LOP3.LUT R107, R112, R107, R103, 0xfe, !PT ;  /* 0x0000006b706b7212 */ /* 0x000fc600078efe67 */
[----:B------:R-:W-:Y:S01]  /*8c30*/  FADD.FTZ R110, R16, R91 ;  /* 0x0000005b106e7221 */ /* 0x000fe20000010000 */
[----:B------:R-:W-:Y:S01]  /*8c40*/  SEL R103, RZ, 0x1, P6 ;  /* 0x00000001ff677807 */ /* 0x000fe20003000000 */
[----:B------:R-:W-:Y:S01]  /*8c50*/  IMAD.WIDE.U32 R94, R94, 0x100, RZ ;  /* 0x000001005e5e7825 */ /* 0x000fe200078e00ff */
[----:B------:R-:W-:-:S03]  /*8c60*/  LOP3.LUT R109, R109, R107, R105, 0xfe, !PT ;  /* 0x0000006b6d6d7212 */ /* 0x000fc600078efe69 */
        /* <DEDUP_REMOVED lines=8> */
[----:B------:R-:W-:Y:S01]  /*8cf0*/  ISETP.NE.AND P0, PT, R6, RZ, PT ;  /* 0x000000ff0600720c */ /* 0x000fe20003f05270 */
[----:B------:R-:W-:-:S03]  /*8d00*/  FADD.FTZ R8, R12, R11 ;  /* 0x0000000b0c087221 */ /* 0x000fc60000010000 */
[----:B------:R0:W-:Y:S01]  /*8d10*/  STG.E.128 desc[UR4][R96.64+0x10], R88 ;  /* 0x0000105860007986 */ /* 0x0001e2000c101d04 */
[----:B------:R-:W-:-:S03]  /*8d20*/  FADD.FTZ R11, R13, R8 ;  /* 0x000000080d0b7221 */ /* 0x000fc60000010000 */
        /* <DEDUP_REMOVED lines=77> */
.L_x_17152:
[----:B-1----:R-:W-:Y:S01]  /*9200*/  FADD.FTZ R97, R94, R97 ;  /* 0x000000615e617221 */ /* 0x002fe20000010000 */
[----:B------:R-:W-:Y:S01]  /*9210*/  FMUL.FTZ R6, R11, R11 ;  /* 0x0000000b0b067220 */ /* 0x000fe20000410000 */
[----:B------:R-:W-:Y:S01]  /*9220*/  PLOP3.LUT P1, PT, PT, PT, UP1, 0x40, 0x0 ;  /* 0x000000000000781c */ /* 0x000fe20003f2e818 */
[----:B------:R-:W1:Y:S01]  /*9230*/  @!P0 LDC.64 R92, c[0x0][0x250] ;  /* 0x00009400ff5c8b82 */ /* 0x000e620000000a00 */
        /* <DEDUP_REMOVED lines=8> */
[----:B------:R-:W2:Y:S01]  /*92c0*/  @!P0 LDC.64 R28, c[0x0][0x258] ;  /* 0x00009600ff1c8b82 */ /* 0x000ea20000000a00 */
[----:B------:R-:W3:Y:S01]  /*92d0*/  MUFU.RSQ R21, R97 ;  /* 0x0000006100157308 */ /* 0x000ee20000001400 */
[--C-:B------:R-:W-:Y:S01]  /*92e0*/  FADD.FTZ R120, R12, -R95.reuse ;  /* 0x8000005f0c787221 */ /* 0x100fe20000010000 */
[--C-:B------:R-:W-:Y:S01]  /*92f0*/  FADD.FTZ R116, R13, -R95.reuse ;  /* 0x8000005f0d747221 */ /* 0x100fe20000010000 */
[--C-:B------:R-:W-:Y:S01]  /*9300*/  FADD.FTZ R30, R30, -R95.reuse ;  /* 0x8000005f1e1e7221 */ /* 0x100fe20000010000 */
[--C-:B0-----:R-:W-:Y:S01]  /*9310*/  FADD.FTZ R94, R31, -R95.reuse ;  /* 0x8000005f1f5e7221 */ /* 0x101fe20000010000 */
[--C-:B------:R-:W-:Y:S01]  /*9320*/  FADD.FTZ R18, R18, -R95.reuse ;  /* 0x8000005f12127221 */ /* 0x100fe20000010000 */
[--C-:B------:R-:W-:Y:S01]  /*9330*/  FADD.FTZ R118, R14, -R95.reuse ;  /* 0x8000005f0e767221 */ /* 0x100fe20000010000 */
[----:B------:R-:W0:Y:S01]  /*9340*/  LDC.64 R12, c[0x0][0x2b8] ;  /* 0x0000ae00ff0c7b82 */ /* 0x000e220000000a00 */
[--C-:B------:R-:W-:Y:S01]  /*9350*/  FADD.FTZ R24, R24, -R95.reuse ;  /* 0x8000005f18187221 */ /* 0x100fe20000010000 */
[----:B------:R-:W-:Y:S01]  /*9360*/  FADD.FTZ R16, R16, -R95 ;  /* 0x8000005f10107221 */ /* 0x000fe20000010000 */
[----:B-1----:R-:W-:-:S04]  /*9370*/  @!P0 IMAD.WIDE R92, R0, 0x4, R92 ;  /* 0x00000004005c8825 */ /* 0x002fc800078e025c */
[--C-:B------:R-:W-:Y:S01]  /*9380*/  FADD.FTZ R14, R15, -R95.reuse ;  /* 0x8000005f0f0e7221 */ /* 0x100fe20000010000 */
[--C-:B------:R-:W-:Y:S01]  /*9390*/  FADD.FTZ R110, R20, -R95.reuse ;  /* 0x8000005f146e7221 */ /* 0x100fe20000010000 */
[--C-:B------:R-:W-:Y:S01]  /*93a0*/  FADD.FTZ R22, R22, -R95.reuse ;  /* 0x8000005f16167221 */ /* 0x100fe20000010000 */
[--C-:B------:R-:W-:Y:S01]  /*93b0*/  FADD.FTZ R20, R23, -R95.reuse ;  /* 0x8000005f17147221 */ /* 0x100fe20000010000 */
[----:B------:R1:W-:Y:S01]  /*93c0*/  @!P0 STG.E desc[UR4][R92.64], R11 ;  /* 0x0000000b5c008986 */ /* 0x0003e2000c101904 */
[----:B------:R-:W-:Y:S01]  /*93d0*/  FADD.FTZ R122, R89, -R95 ;  /* 0x8000005f597a7221 */ /* 0x000fe20000010000 */
[C---:B---3--:R-:W-:Y:S01]  /*93e0*/  FMUL.FTZ R31, R21.reuse, R30 ;  /* 0x0000001e151f7220 */ /* 0x048fe20000410000 */
[C---:B------:R-:W-:Y:S01]  /*93f0*/  FMUL.FTZ R15, R21.reuse, R6 ;  /* 0x00000006150f7220 */ /* 0x040fe20000410000 */
[C---:B------:R-:W-:Y:S01]  /*9400*/  FMUL.FTZ R8, R21.reuse, R8 ;  /* 0x0000000815087220 */ /* 0x040fe20000410000 */
[C---:B------:R-:W-:Y:S01]  /*9410*/  FMUL.FTZ R89, R21.reuse, R24 ;  /* 0x0000001815597220 */ /* 0x040fe20000410000 */
[C---:B------:R-:W-:Y:S01]  /*9420*/  FMUL.FTZ R23, R21.reuse, R16 ;  /* 0x0000001015177220 */ /* 0x040fe20000410000 */
[----:B------:R-:W-:Y:S01]  /*9430*/  FMUL.FTZ R94, R21, R94 ;  /* 0x0000005e155e7220 */ /* 0x000fe20000410000 */
[----:B--2---:R-:W-:-:S04]  /*9440*/  @!P0 IMAD.WIDE R28, R0, 0x4, R28 ;  /* 0x00000004001c8825 */ /* 0x004fc800078e021c */
[----:B------:R-:W-:Y:S01]  /*9450*/  FFMA.FTZ R16, R60, R15, R84 ;  /* 0x0000000f3c107223 */ /* 0x000fe20000010054 */
[--C-:B------:R-:W-:Y:S01]  /*9460*/  FADD.FTZ R96, R25, -R95.reuse ;  /* 0x8000005f19607221 */ /* 0x100fe20000010000 */
[----:B------:R-:W-:Y:S01]  /*9470*/  FADD.FTZ R26, R26, -R95 ;  /* 0x8000005f1a1a7221 */ /* 0x000fe20000010000 */
[----:B-1----:R-:W-:Y:S01]  /*9480*/  FMUL.FTZ R93, R21, R18 ;  /* 0x00000012155d7220 */ /* 0x002fe20000410000 */
[----:B------:R1:W-:Y:S01]  /*9490*/  @!P0 STG.E desc[UR4][R28.64], R21 ;  /* 0x000000151c008986 */ /* 0x0003e2000c101904 */
[----:B------:R-:W-:Y:S01]  /*94a0*/  FFMA.FTZ R18, R62, R31, R86 ;  /* 0x0000001f3e127223 */ /* 0x000fe20000010056 */
[----:B------:R-:W-:Y:S01]  /*94b0*/  FFMA.FTZ R31, R61, R8, R85 ;  /* 0x000000083d1f7223 */ /* 0x000fe20000010055 */
        /* <DEDUP_REMOVED lines=9> */
[----:B-1----:R-:W1:Y:S01]  /*9550*/  LDC.64 R28, c[0x0][0x210] ;  /* 0x00008400ff1c7b82 */ /* 0x002e620000000a00 */
[C---:B------:R-:W-:Y:S01]  /*9560*/  FMUL.FTZ R20, R21.reuse, R20 ;  /* 0x0000001415147220 */ /* 0x040fe20000410000 */
[----:B------:R-:W-:Y:S01]  /*9570*/  FMUL.FTZ R6, R21, R14 ;  /* 0x0000000e15067220 */ /* 0x000fe20000410000 */
[----:B------:R-:W-:Y:S01]  /*9580*/  FFMA.FTZ R14, R56, R89, R80 ;  /* 0x00000059380e7223 */ /* 0x000fe20000010050 */
[----:B------:R-:W-:Y:S01]  /*9590*/  FFMA.FTZ R89, R63, R94, R87 ;  /* 0x0000005e3f597223 */ /* 0x000fe20000010057 */
[----:B0-----:R-:W-:-:S04]  /*95a0*/  IMAD.WIDE.U32 R8, R9, 0x10, R12 ;  /* 0x0000001009087825 */ /* 0x001fc800078e000c */
        /* <DEDUP_REMOVED lines=44> */
[----:B------:R-:W-:Y:S01]  /*9870*/  F2FP.F16.F32.PACK_AB R23, R124, R95 ;  /* 0x0000005f7c17723e */ /* 0x000fe200000000ff */
[----:B------:R0:W-:Y:S01]  /*9880*/  STG.E.128 desc[UR4][R8.64], R16 ;  /* 0x0000001008007986 */ /* 0x0001e2000c101d04 */
[----:B------:R-:W-:Y:S02]  /*9890*/  F2FP.F16.F32.PACK_AB R21, R6, R21 ;  /* 0x000000150615723e */ /* 0x000fe400000000ff */
[----:B------:R-:W-:Y:S02]  /*98a0*/  LEA.HI.X R27, R10, UR13, RZ, 0x4, P1 ;  /* 0x0000000d0a1b7c11 */ /* 0x000fe400088f24ff */
[----:B------:R-:W-:Y:S02]  /*98b0*/  F2FP.F16.F32.PACK_AB R20, R20, R11 ;  /* 0x0000000b1414723e */ /* 0x000fe400000000ff */
[----:B-1----:R-:W-:-:S03]  /*98c0*/  LEA R0, R28, R0, 0x2 ;  /* 0x000000001c007211 */ /* 0x002fc600078e10ff */
[----:B------:R0:W-:Y:S01]  /*98d0*/  STG.E.128 desc[UR4][R26.64], R20 ;  /* 0x000000141a007986 */ /* 0x0001e2000c101d04 */
[----:B------:R-:W-:-:S13]  /*98e0*/  ISETP.GE.AND P0, PT, R0, R29, PT ;  /* 0x0000001d0000720c */ /* 0x000fda0003f06270 */
[----:B------:R-:W-:Y:S05]  /*98f0*/  @!P0 BRA `(.L_x_17140) ;  /* 0xffffff6c00e08947 */ /* 0x000fea000383ffff */
[----:B------:R-:W-:Y:S05]  /*9900*/  BSYNC B0 ;  /* 0x0000000000007941 */ /* 0x000fea0003800000 */
.L_x_16970:
[----:B------:R-:W-:Y:S05]  /*9910*/  EXIT ;  /* 0x000000000000794d */ /* 0x000fea0003800000 */
.L_x_17139:
        /* <DEDUP_REMOVED lines=8> */
.L_x_17142:
[----:B------:R-:W-:Y:S05]  /*99a0*/  BSYNC B1 ;  /* 0x0000000000017941 */ /* 0x000fea0003800000 */
.L_x_17141:
        /* <DEDUP_REMOVED lines=9> */
.L_x_17143:
[----:B------:R-:W-:Y:S01]  /*9a40*/  HFMA2.MMA R103, -RZ, RZ, 0, 2.384185791015625e-07 ;  /* 0x00000004ff677435 */ /* 0x000fe200000001ff */
[----:B------:R-:W-:-:S04]  /*9a50*/  IMAD.MOV.U32 R11, RZ, RZ, R96 ;  /* 0x000000ffff0b7224 */ /* 0x000fc800078e0060 */
[----:B------:R-:W-:-:S05]  /*9a60*/  FADD.FTZ R93, R92, R11 ;  /* 0x0000000b5c5d7221 */ /* 0x000fca0000010000 */
[----:B------:R-:W-:-:S07]  /*9a70*/  MOV R99, R93 ;  /* 0x0000005d00637202 */ /* 0x000fce0000000f00 */
[----:B------:R-:W-:Y:S05]  /*9a80*/  WARPSYNC.COLLECTIVE R98, `(.L_x_17144) ;  /* 0x0000000062087348 */ /* 0x000fea0003c00000 */
[----:B------:R0:W1:Y:S02]  /*9a90*/  SHFL.BFLY P1, R96, R99, R103, R108 ;  /* 0x0c00006763607389 */ /* 0x000064000002006c */
[----:B01----:R-:W-:Y:S01]  /*9aa0*/  ENDCOLLECTIVE ;  /* 0x000000000000791b */ /* 0x003fe20003800000 */
.L_x_17144:
[----:B------:R-:W-:Y:S01]  /*9ab0*/  HFMA2.MMA R103, -RZ, RZ, 0, 4.76837158203125e-07 ;  /* 0x00000008ff677435 */ /* 0x000fe200000001ff */
[----:B------:R-:W-:-:S04]  /*9ac0*/  IMAD.MOV.U32 R8, RZ, RZ, R96 ;  /* 0x000000ffff087224 */ /* 0x000fc800078e0060 */
[----:B------:R-:W-:Y:S02]  /*9ad0*/  FADD.FTZ R94, R93, R8 ;  /* 0x000000085d5e7221 */ /* 0x000fe40000010000 */
[----:B------:R-:W0:Y:S03]  /*9ae0*/  LDC R8, c[0x0][0x290] ;  /* 0x0000a400ff087b82 */ /* 0x000e260000000800 */
[----:B------:R-:W-:-:S07]  /*9af0*/  MOV R99, R94 ;  /* 0x0000005e00637202 */ /* 0x000fce0000000f00 */
[----:B0-----:R-:W-:Y:S05]  /*9b00*/  WARPSYNC.COLLECTIVE R98, `(.L_x_17145) ;  /* 0x0000000062087348 */ /* 0x001fea0003c00000 */
[----:B------:R1:W2:Y:S02]  /*9b10*/  SHFL.BFLY P1, R96, R99, R103, R108 ;  /* 0x0c00006763607389 */ /* 0x0002a4000002006c */
[----:B012---:R-:W-:Y:S01]  /*9b20*/  ENDCOLLECTIVE ;  /* 0x000000000000791b */ /* 0x007fe20003800000 */
.L_x_17145:
[----:B------:R-:W-:Y:S01]  /*9b30*/  HFMA2.MMA R103, -RZ, RZ, 0, 9.5367431640625e-07 ;  /* 0x00000010ff677435 */ /* 0x000fe200000001ff */
[----:B------:R-:W-:-:S04]  /*9b40*/  IMAD.MOV.U32 R11, RZ, RZ, R96 ;  /* 0x000000ffff0b7224 */ /* 0x000fc800078e0060 */
[----:B------:R-:W-:-:S05]  /*9b50*/  FADD.FTZ R95, R94, R11 ;  /* 0x0000000b5e5f7221 */ /* 0x000fca0000010000 */
[----:B------:R-:W-:-:S07]  /*9b60*/  MOV R99, R95 ;  /* 0x0000005f00637202 */ /* 0x000fce0000000f00 */
[----:B------:R-:W-:Y:S05]  /*9b70*/  WARPSYNC.COLLECTIVE R98, `(.L_x_17146) ;  /* 0x0000000062087348 */ /* 0x000fea0003c00000 */
[----:B------:R0:W1:Y:S02]  /*9b80*/  SHFL.BFLY P1, R96, R99, R103, R108 ;  /* 0x0c00006763607389 */ /* 0x000064000002006c */
[----:B01----:R-:W-:Y:S01]  /*9b90*/  ENDCOLLECTIVE ;  /* 0x000000000000791b */ /* 0x003fe20003800000 */
.L_x_17146:
        /* <DEDUP_REMOVED lines=55> */
.L_x_17147:
[----:B------:R-:W-:Y:S01]  /*9f10*/  HFMA2.MMA R103, -RZ, RZ, 0, 1.1920928955078125e-07 ;  /* 0x00000002ff677435 */ /* 0x000fe200000001ff */
[----:B------:R-:W-:-:S05]  /*9f20*/  MOV R93, R96 ;  /* 0x00000060005d7202 */ /* 0x000fca0000000f00 */
[----:B------:R-:W-:-:S04]  /*9f30*/  FADD.FTZ R93, R6, R93 ;  /* 0x0000005d065d7221 */ /* 0x000fc80000010000 */
[----:B------:R-:W-:-:S07]  /*9f40*/  IMAD.MOV.U32 R99, RZ, RZ, R93 ;  /* 0x000000ffff637224 */ /* 0x000fce00078e005d */
[----:B------:R-:W-:Y:S05]  /*9f50*/  WARPSYNC.COLLECTIVE R98, `(.L_x_17148) ;  /* 0x0000000062087348 */ /* 0x000fea0003c00000 */
[----:B------:R0:W1:Y:S02]  /*9f60*/  SHFL.BFLY P1, R96, R99, R103, R108 ;  /* 0x0c00006763607389 */ /* 0x000064000002006c */
[----:B01----:R-:W-:Y:S01]  /*9f70*/  ENDCOLLECTIVE ;  /* 0x000000000000791b */ /* 0x003fe20003800000 */
.L_x_17148:
[----:B------:R-:W-:Y:S01]  /*9f80*/  HFMA2.MMA R103, -RZ, RZ, 0, 2.384185791015625e-07 ;  /* 0x00000004ff677435 */ /* 0x000fe200000001ff */
[----:B------:R-:W-:-:S05]  /*9f90*/  MOV R92, R96 ;  /* 0x00000060005c7202 */ /* 0x000fca0000000f00 */
[----:B------:R-:W-:-:S04]  /*9fa0*/  FADD.FTZ R92, R93, R92 ;  /* 0x0000005c5d5c7221 */ /* 0x000fc80000010000 */
[----:B------:R-:W-:-:S07]  /*9fb0*/  IMAD.MOV.U32 R99, RZ, RZ, R92 ;  /* 0x000000ffff637224 */ /* 0x000fce00078e005c */
[----:B------:R-:W-:Y:S05]  /*9fc0*/  WARPSYNC.COLLECTIVE R98, `(.L_x_17149) ;  /* 0x0000000062087348 */ /* 0x000fea0003c00000 */
[----:B------:R0:W1:Y:S02]  /*9fd0*/  SHFL.BFLY P1, R96, R99, R103, R108 ;  /* 0x0c00006763607389 */ /* 0x000064000002006c */
[----:B01----:R-:W-:Y:S01]  /*9fe0*/  ENDCOLLECTIVE ;  /* 0x000000000000791b */ /* 0x003fe20003800000 */
.L_x_17149:
[----:B------:R-:W-:Y:S01]  /*9ff0*/  HFMA2.MMA R103, -RZ, RZ, 0, 4.76837158203125e-07 ;  /* 0x00000008ff677435 */ /* 0x000fe200000001ff */
[----:B------:R-:W-:-:S05]  /*a000*/  MOV R95, R96 ;  /* 0x00000060005f7202 */ /* 0x000fca0000000f00 */
[----:B------:R-:W-:-:S04]  /*a010*/  FADD.FTZ R95, R92, R95 ;  /* 0x0000005f5c5f7221 */ /* 0x000fc80000010000 */
[----:B------:R-:W-:-:S07]  /*a020*/  IMAD.MOV.U32 R99, RZ, RZ, R95 ;  /* 0x000000ffff637224 */ /* 0x000fce00078e005f */
[----:B------:R-:W-:Y:S05]  /*a030*/  WARPSYNC.COLLECTIVE R98, `(.L_x_17150) ;  /* 0x0000000062087348 */ /* 0x000fea0003c00000 */
[----:B------:R0:W1:Y:S02]  /*a040*/  SHFL.BFLY P1, R96, R99, R103, R108 ;  /* 0x0c00006763607389 */ /* 0x000064000002006c */
[----:B01----:R-:W-:Y:S01]  /*a050*/  ENDCOLLECTIVE ;  /* 0x000000000000791b */ /* 0x003fe20003800000 */
.L_x_17150:
[----:B------:R-:W-:Y:S01]  /*a060*/  HFMA2.MMA R103, -RZ, RZ, 0, 9.5367431640625e-07 ;  /* 0x00000010ff677435 */ /* 0x000fe200000001ff */
[----:B------:R-:W-:-:S05]  /*a070*/  MOV R94, R96 ;  /* 0x00000060005e7202 */ /* 0x000fca0000000f00 */
[----:B------:R-:W-:-:S04]  /*a080*/  FADD.FTZ R94, R95, R94 ;  /* 0x0000005e5f5e7221 */ /* 0x000fc80000010000 */
[----:B------:R-:W-:-:S07]  /*a090*/  IMAD.MOV.U32 R99, RZ, RZ, R94 ;  /* 0x000000ffff637224 */ /* 0x000fce00078e005e */
[----:B------:R-:W-:Y:S05]  /*a0a0*/  WARPSYNC.COLLECTIVE R98, `(.L_x_17151) ;  /* 0x0000000062087348 */ /* 0x000fea0003c00000 */
[----:B------:R0:W1:Y:S02]  /*a0b0*/  SHFL.BFLY P1, R96, R99, R103, R108 ;  /* 0x0c00006763607389 */ /* 0x000064000002006c */
[----:B01----:R-:W-:Y:S01]  /*a0c0*/  ENDCOLLECTIVE ;  /* 0x000000000000791b */ /* 0x003fe20003800000 */
.L_x_17151:
[----:B------:R-:W-:Y:S01]  /*a0d0*/  MOV R97, R96 ;  /* 0x0000006000617202 */ /* 0x000fe20000000f00 */
[----:B------:R-:W-:Y:S06]  /*a0e0*/  BRA `(.L_x_17152) ;  /* 0xfffffff000447947 */ /* 0x000fec000383ffff */
.L_x_17153:
        /* <DEDUP_REMOVED lines=9> */
.L_x_23569:


//--------------------- .text._ZN10layer_norm13ln_fwd_kernelINS_13Kernel_traitsIf6__halffS2_fjLj768ELj1ELj4ELj1ELj16ENS_18Kernel_traits_baseILj768EfS2_fS2_fjLj128EEEEELb1ELb0ELb1ELb0EEEvNS_9FwdParamsE --------------------------
	.section	.text._ZN10layer_norm13ln_fwd_kernelINS_13Kernel_traitsIf6__halffS2_fjLj768ELj1ELj4ELj1ELj16ENS_18Kernel_traits_baseILj768EfS2_fS2_fjLj128EEEEELb1ELb0ELb1ELb0EEEvNS_9FwdParamsE,"ax",@progbits
	.align	128
        .global         _ZN10layer_norm13ln_fwd_kernelINS_13Kernel_traitsIf6__halffS2_fjLj768ELj1ELj4ELj1ELj16ENS_18Kernel_traits_baseILj768EfS2_fS2_fjLj128EEEEELb1ELb0ELb1ELb0EEEvNS_9FwdParamsE
        .type           _ZN10layer_norm13ln_fwd_kernelINS_13Kernel_traitsIf6__halffS2_fjLj768ELj1ELj4ELj1ELj16ENS_18Kernel_traits_baseILj768EfS2_fS2_fjLj128EEEEELb1ELb0ELb1ELb0EEEvNS_9FwdParamsE,@function
        .size           _ZN10layer_norm13ln_fwd_kernelINS_13Kernel_traitsIf6__halffS2_fjLj768ELj1ELj4ELj1ELj16ENS_18Kernel_traits_baseILj768EfS2_fS2_fjLj128EEEEELb1ELb0ELb1ELb0EEEvNS_9FwdParamsE,(.L_x_23570 - _ZN10layer_norm13ln_fwd_kernelINS_13Kernel_traitsIf6__halffS2_fjLj768ELj1ELj4ELj1ELj16ENS_18Kernel_traits_baseILj768EfS2_fS2_fjLj128EEEEELb1ELb0ELb1ELb0EEEvNS_9FwdParamsE)
        .other          _ZN10layer_norm13ln_fwd_kernelINS_13Kernel_traitsIf6__halffS2_fjLj768ELj1ELj4ELj1ELj16ENS_18Kernel_traits_baseILj768EfS2_fS2_fjLj128EEEEELb1ELb0ELb1ELb0EEEvNS_9FwdParamsE,@"STO_CUDA_ENTRY STV_DEFAULT"
_ZN10layer_norm13ln_fwd_kernelINS_13Kernel_traitsIf6__halffS2_fjLj768ELj1ELj4ELj1ELj16ENS_18Kernel_traits_baseILj768EfS2_fS2_fjLj128EEEEELb1ELb0ELb1ELb0EEEvNS_9FwdParamsE:
.text._ZN10layer_norm13ln_fwd_kernelINS_13Kernel_traitsIf6__halffS2_fjLj768ELj1ELj4ELj1ELj16ENS_18Kernel_traits_baseILj768EfS2_fS2_fjLj128EEEEELb1ELb0ELb1ELb0EEEvNS_9FwdParamsE:
        /* <DEDUP_REMOVED lines=108> */
.L_x_17155:
[----:B------:R-:W-:Y:S05]  /*06c0*/  BSYNC B0 ;  /* 0x0000000000007941 */ /* 0x000fea0003800000 */
.L_x_17154:
        /* <DEDUP_REMOVED lines=18> */
.L_x_17157:
[----:B------:R-:W-:Y:S05]  /*07f0*/  BSYNC B0 ;  /* 0x0000000000007941 */ /* 0x000fea0003800000 */
.L_x_17156:
        /* <DEDUP_REMOVED lines=17> */
.L_x_17159:
[----:B------:R-:W-:Y:S05]  /*0910*/  BSYNC B0 ;  /* 0x0000000000007941 */ /* 0x000fea0003800000 */
.L_x_17158:
        /* <DEDUP_REMOVED lines=19> */
.L_x_17394:
        /* <DEDUP_REMOVED lines=51> */
.L_x_17166:
[----:B------:R-:W-:-:S07]  /*0d80*/  IMAD.MOV.U32 R76, RZ, RZ, R10 ;  /* 0x000000ffff4c7224 */ /* 0x000fce00078e000a */
.L_x_17167:
[----:B------:R-:W-:Y:S05]  /*0d90*/  BSYNC B3 ;  /* 0x0000000000037941 */ /* 0x000fea0003800000 */
.L_x_17165:
        /* <DEDUP_REMOVED lines=16> */
.L_x_17171:
[----:B------:R-:W-:Y:S05]  /*0ea0*/  BSYNC B4 ;  /* 0x0000000000047941 */ /* 0x000fea0003800000 */
.L_x_17170:
        /* <DEDUP_REMOVED lines=43> */
.L_x_17169:
[----:B------:R-:W-:Y:S05]  /*1160*/  BSYNC B3 ;  /* 0x0000000000037941 */ /* 0x000fea0003800000 */
.L_x_17168:
        /* <DEDUP_REMOVED lines=10> */
.L_x_17164:
[----:B------:R-:W-:Y:S05]  /*1210*/  BSYNC B2 ;  /* 0x0000000000027941 */ /* 0x000fea0003800000 */
.L_x_17163:
        /* <DEDUP_REMOVED lines=18> */
.L_x_17175:
[----:B------:R-:W-:-:S07]  /*1340*/  MOV R73, R10 ;  /* 0x0000000a00497202 */ /* 0x000fce0000000f00 */
.L_x_17176:
[----:B------:R-:W-:Y:S05]  /*1350*/  BSYNC B3 ;  /* 0x0000000000037941 */ /* 0x000fea0003800000 */
.L_x_17174:
        /* <DEDUP_REMOVED lines=16> */
.L_x_17180:
[----:B------:R-:W-:Y:S05]  /*1460*/  BSYNC B4 ;  /* 0x0000000000047941 */ /* 0x000fea0003800000 */
.L_x_17179:
        /* <DEDUP_REMOVED lines=43> */
.L_x_17178:
[----:B------:R-:W-:Y:S05]  /*1720*/  BSYNC B3 ;  /* 0x0000000000037941 */ /* 0x000fea0003800000 */
.L_x_17177:
        /* <DEDUP_REMOVED lines=10> */
.L_x_17173:
[----:B------:R-:W-:Y:S05]  /*17d0*/  BSYNC B2 ;  /* 0x0000000000027941 */ /* 0x000fea0003800000 */
.L_x_17172:
        /* <DEDUP_REMOVED lines=18> */
.L_x_17184:
[----:B------:R-:W-:-:S07]  /*1900*/  IMAD.MOV.U32 R78, RZ, RZ, R10 ;  /* 0x000000ffff4e7224 */ /* 0x000fce00078e000a */
.L_x_17185:
[----:B------:R-:W-:Y:S05]  /*1910*/  BSYNC B3 ;  /* 0x0000000000037941 */ /* 0x000fea0003800000 */
.L_x_17183:
        /* <DEDUP_REMOVED lines=16> */
.L_x_17189:
[----:B------:R-:W-:Y:S05]  /*1a20*/  BSYNC B4 ;  /* 0x0000000000047941 */ /* 0x000fea0003800000 */
.L_x_17188:
        /* <DEDUP_REMOVED lines=43> */
.L_x_17187:
[----:B------:R-:W-:Y:S05]  /*1ce0*/  BSYNC B3 ;  /* 0x0000000000037941 */ /* 0x000fea0003800000 */
.L_x_17186:
        /* <DEDUP_REMOVED lines=10> */
.L_x_17182:
[----:B------:R-:W-:Y:S05]  /*1d90*/  BSYNC B2 ;  /* 0x0000000000027941 */ /* 0x000fea0003800000 */
.L_x_17181:
        /* <DEDUP_REMOVED lines=18> */
.L_x_17193:
[----:B------:R-:W-:-:S07]  /*1ec0*/  IMAD.MOV.U32 R75, RZ, RZ, R10 ;  /* 0x000000ffff4b7224 */ /* 0x000fce00078e000a */
.L_x_17194:
[----:B------:R-:W-:Y:S05]  /*1ed0*/  BSYNC B3 ;  /* 0x0000000000037941 */ /* 0x000fea0003800000 */
.L_x_17192:
        /* <DEDUP_REMOVED lines=16> */
.L_x_17198:
[----:B------:R-:W-:Y:S05]  /*1fe0*/  BSYNC B4 ;  /* 0x0000000000047941 */ /* 0x000fea0003800000 */
.L_x_17197:
        /* <DEDUP_REMOVED lines=43> */
.L_x_17196:
[----:B------:R-:W-:Y:S05]  /*22a0*/  BSYNC B3 ;  /* 0x0000000000037941 */ /* 0x000fea0003800000 */
.L_x_17195:
        /* <DEDUP_REMOVED lines=10> */
.L_x_17191:
[----:B------:R-:W-:Y:S05]  /*2350*/  BSYNC B2 ;  /* 0x0000000000027941 */ /* 0x000fea0003800000 */
.L_x_17190:
        /* <DEDUP_REMOVED lines=18> */
.L_x_17202:
[----:B------:R-:W-:-:S07]  /*2480*/  MOV R98, R10 ;  /* 0x0000000a00627202 */ /* 0x000fce0000000f00 */
.L_x_17203:
[----:B------:R-:W-:Y:S05]  /*2490*/  BSYNC B3 ;  /* 0x0000000000037941 */ /* 0x000fea0003800000 */
.L_x_17201:
        /* <DEDUP_REMOVED lines=16> */
.L_x_17207:
[----:B------:R-:W-:Y:S05]  /*25a0*/  BSYNC B4 ;  /* 0x0000000000047941 */ /* 0x000fea0003800000 */
.L_x_17206:
        /* <DEDUP_REMOVED lines=43> */
.L_x_17205:
[----:B------:R-:W-:Y:S05]  /*2860*/  BSYNC B3 ;  /* 0x0000000000037941 */ /* 0x000fea0003800000 */
.L_x_17204:
        /* <DEDUP_REMOVED lines=10> */
.L_x_17200:
[----:B------:R-:W-:Y:S05]  /*2910*/  BSYNC B2 ;  /* 0x0000000000027941 */ /* 0x000fea0003800000 */
.L_x_17199:
        /* <DEDUP_REMOVED lines=18> */
.L_x_17211:
[----:B------:R-:W-:-:S07]  /*2a40*/  IMAD.MOV.U32 R77, RZ, RZ, R10 ;  /* 0x000000ffff4d7224 */ /* 0x000fce00078e000a */
.L_x_17212:
[----:B------:R-:W-:Y:S05]  /*2a50*/  BSYNC B3 ;  /* 0x0000000000037941 */ /* 0x000fea0003800000 */
.L_x_17210:
        /* <DEDUP_REMOVED lines=16> */
.L_x_17216:
[----:B------:R-:W-:Y:S05]  /*2b60*/  BSYNC B4 ;  /* 0x0000000000047941 */ /* 0x000fea0003800000 */
.L_x_17215:
        /* <DEDUP_REMOVED lines=43> */
.L_x_17214:
[----:B------:R-:W-:Y:S05]  /*2e20*/  BSYNC B3 ;  /* 0x0000000000037941 */ /* 0x000fea0003800000 */
.L_x_17213:
        /* <DEDUP_REMOVED lines=10> */
.L_x_17209:
[----:B------:R-:W-:Y:S05]  /*2ed0*/  BSYNC B2 ;  /* 0x0000000000027941 */ /* 0x000fea0003800000 */
.L_x_17208:
        /* <DEDUP_REMOVED lines=18> */
.L_x_17220:
[----:B------:R-:W-:-:S07]  /*3000*/  IMAD.MOV.U32 R106, RZ, RZ, R10 ;  /* 0x000000ffff6a7224 */ /* 0x000fce00078e000a */
.L_x_17221:
[----:B------:R-:W-:Y:S05]  /*3010*/  BSYNC B3 ;  /* 0x0000000000037941 */ /* 0x000fea0003800000 */
.L_x_17219:
        /* <DEDUP_REMOVED lines=16> */
.L_x_17225:
[----:B------:R-:W-:Y:S05]  /*3120*/  BSYNC B4 ;  /* 0x0000000000047941 */ /* 0x000fea0003800000 */
.L_x_17224:
        /* <DEDUP_REMOVED lines=43> */
.L_x_17223:
[----:B------:R-:W-:Y:S05]  /*33e0*/  BSYNC B3 ;  /* 0x0000000000037941 */ /* 0x000fea0003800000 */
.L_x_17222:
[----:B------:R-:W-:Y:S01]  /*33f0*/  I2FP.F32.U32 R9, R106 ;  /* 0x0000006a00097245 */ /* 0x000fe20000201000 */
[----:B------:R-:W-:Y:S01]  /*3400*/  HFMA2.MMA R106, -RZ, RZ, 0.1171875, 0 ;  /* 0x2f800000ff6a7435 */ /* 0x000fe200000001ff */
[----:B------:R-:W-:-:S05]  /*3410*/  HADD2.F32 R78, -RZ, R67.H0_H0 ;  /* 0x20000043ff4e7230 */ /* 0x000fca0000004100 */
[----:B------:R-:W-:-:S04]  /*3420*/  FMUL.FTZ R78, R78, UR11 ;  /* 0x0000000b4e4e7c20 */ /* 0x000fc80008410000 */
[----:B------:R-:W-:Y:S01]  /*3430*/  FFMA.FTZ R9, R9, R106, 1.1641532182693481445e-10 ;  /* 0x2f00000009097423 */ /* 0x000fe2000001006a */
[----:B------:R-:W-:-:S04]  /*3440*/  FMUL.FTZ R78, R78, UR10 ;  /* 0x0000000a4e4e7c20 */ /* 0x000fc80008410000 */
[----:B------:R-:W-:-:S04]  /*3450*/  FSETP.GTU.FTZ.AND P5, PT, R9, UR8, PT ;  /* 0x0000000809007c0b */ /* 0x000fc8000bfbc000 */
[----:B------:R-:W-:Y:S02]  /*3460*/  FSEL R78, R78, RZ, !P5 ;  /* 0x000000ff4e4e7208 */ /* 0x000fe40006800000 */
[----:B------:R-:W-:-:S03]  /*3470*/  SEL R106, RZ, 0x1, P5 ;  /* 0x00000001ff6a7807 */ /* 0x000fc60002800000 */
[----:B------:R-:W-:-:S07]  /*3480*/  @P3 FADD.FTZ R78, R70, R78 ;  /* 0x0000004e464e3221 */ /* 0x000fce0000010000 */
.L_x_17218:
[----:B------:R-:W-:Y:S05]  /*3490*/  BSYNC B2 ;  /* 0x0000000000027941 */ /* 0x000fea0003800000 */
.L_x_17217:
        /* <DEDUP_REMOVED lines=18> */
.L_x_17229:
[----:B------:R-:W-:-:S07]  /*35c0*/  MOV R79, R10 ;  /* 0x0000000a004f7202 */ /* 0x000fce0000000f00 */
.L_x_17230:
[----:B------:R-:W-:Y:S05]  /*35d0*/  BSYNC B3 ;  /* 0x0000000000037941 */ /* 0x000fea0003800000 */
.L_x_17228:
        /* <DEDUP_REMOVED lines=16> */
.L_x_17234:
[----:B------:R-:W-:Y:S05]  /*36e0*/  BSYNC B4 ;  /* 0x0000000000047941 */ /* 0x000fea0003800000 */
.L_x_17233:
        /* <DEDUP_REMOVED lines=43> */
.L_x_17232:
[----:B------:R-:W-:Y:S05]  /*39a0*/  BSYNC B3 ;  /* 0x0000000000037941 */ /* 0x000fea0003800000 */
.L_x_17231:
        /* <DEDUP_REMOVED lines=10> */
.L_x_17227:
[----:B------:R-:W-:Y:S05]  /*3a50*/  BSYNC B2 ;  /* 0x0000000000027941 */ /* 0x000fea0003800000 */
.L_x_17226:
        /* <DEDUP_REMOVED lines=26> */
.L_x_17236:
[----:B------:R-:W-:Y:S05]  /*3c00*/  BSYNC B2 ;  /* 0x0000000000027941 */ /* 0x000fea0003800000 */
.L_x_17235:
[----:B------:R-:W-:Y:S01]  /*3c10*/  IADD3 R118, R118, 0x20, RZ ;  /* 0x0000002076767810 */ /* 0x000fe20007ffe0ff */
[----:B------:R-:W-:-:S07]  /*3c20*/  VIADD R117, R117, 0x20 ;  /* 0x0000002075757836 */ /* 0x000fce0000000000 */
.L_x_17162:
[----:B------:R-:W-:Y:S05]  /*3c30*/  BSYNC B1 ;  /* 0x0000000000017941 */ /* 0x000fea0003800000 */
.L_x_17161:
        /* <DEDUP_REMOVED lines=32> */
.L_x_17242:
[----:B------:R-:W-:-:S07]  /*3e40*/  MOV R84, R10 ;  /* 0x0000000a00547202 */ /* 0x000fce0000000f00 */
.L_x_17243:
[----:B------:R-:W-:Y:S05]  /*3e50*/  BSYNC B3 ;  /* 0x0000000000037941 */ /* 0x000fea0003800000 */
.L_x_17241:
        /* <DEDUP_REMOVED lines=16> */
.L_x_17247:
[----:B------:R-:W-:Y:S05]  /*3f60*/  BSYNC B4 ;  /* 0x0000000000047941 */ /* 0x000fea0003800000 */
.L_x_17246:
        /* <DEDUP_REMOVED lines=43> */
.L_x_17245:
[----:B------:R-:W-:Y:S05]  /*4220*/  BSYNC B3 ;  /* 0x0000000000037941 */ /* 0x000fea0003800000 */
.L_x_17244:
        /* <DEDUP_REMOVED lines=10> */
.L_x_17240:
[----:B------:R-:W-:Y:S05]  /*42d0*/  BSYNC B2 ;  /* 0x0000000000027941 */ /* 0x000fea0003800000 */
.L_x_17239:
        /* <DEDUP_REMOVED lines=18> */
.L_x_17251:
[----:B------:R-:W-:-:S07]  /*4400*/  MOV R81, R10 ;  /* 0x0000000a00517202 */ /* 0x000fce0000000f00 */
.L_x_17252:
[----:B------:R-:W-:Y:S05]  /*4410*/  BSYNC B3 ;  /* 0x0000000000037941 */ /* 0x000fea0003800000 */
.L_x_17250:
        /* <DEDUP_REMOVED lines=16> */
.L_x_17256:
[----:B------:R-:W-:Y:S05]  /*4520*/  BSYNC B4 ;  /* 0x0000000000047941 */ /* 0x000fea0003800000 */
.L_x_17255:
        /* <DEDUP_REMOVED lines=43> */
.L_x_17254:
[----:B------:R-:W-:Y:S05]  /*47e0*/  BSYNC B3 ;  /* 0x0000000000037941 */ /* 0x000fea0003800000 */
.L_x_17253:
        /* <DEDUP_REMOVED lines=10> */
.L_x_17249:
[----:B------:R-:W-:Y:S05]  /*4890*/  BSYNC B2 ;  /* 0x0000000000027941 */ /* 0x000fea0003800000 */
.L_x_17248:
        /* <DEDUP_REMOVED lines=18> */
.L_x_17260:
[----:B------:R-:W-:-:S07]  /*49c0*/  MOV R86, R10 ;  /* 0x0000000a00567202 */ /* 0x000fce0000000f00 */
.L_x_17261:
[----:B------:R-:W-:Y:S05]  /*49d0*/  BSYNC B3 ;  /* 0x0000000000037941 */ /* 0x000fea0003800000 */
.L_x_17259:
        /* <DEDUP_REMOVED lines=16> */
.L_x_17265:
[----:B------:R-:W-:Y:S05]  /*4ae0*/  BSYNC B4 ;  /* 0x0000000000047941 */ /* 0x000fea0003800000 */
.L_x_17264:
        /* <DEDUP_REMOVED lines=43> */
.L_x_17263:
[----:B------:R-:W-:Y:S05]  /*4da0*/  BSYNC B3 ;  /* 0x0000000000037941 */ /* 0x000fea0003800000 */
.L_x_17262:
        /* <DEDUP_REMOVED lines=10> */
.L_x_17258:
[----:B------:R-:W-:Y:S05]  /*4e50*/  BSYNC B2 ;  /* 0x0000000000027941 */ /* 0x000fea0003800000 */
.L_x_17257:
        /* <DEDUP_REMOVED lines=18> */
.L_x_17269:
[----:B------:R-:W-:-:S07]  /*4f80*/  MOV R83, R10 ;  /* 0x0000000a00537202 */ /* 0x000fce0000000f00 */
.L_x_17270:
[----:B------:R-:W-:Y:S05]  /*4f90*/  BSYNC B3 ;  /* 0x0000000000037941 */ /* 0x000fea0003800000 */
.L_x_17268:
        /* <DEDUP_REMOVED lines=16> */
.L_x_17274:
[----:B------:R-:W-:Y:S05]  /*50a0*/  BSYNC B4 ;  /* 0x0000000000047941 */ /* 0x000fea0003800000 */
.L_x_17273:
        /* <DEDUP_REMOVED lines=43> */
.L_x_17272:
[----:B------:R-:W-:Y:S05]  /*5360*/  BSYNC B3 ;  /* 0x0000000000037941 */ /* 0x000fea0003800000 */
.L_x_17271:
        /* <DEDUP_REMOVED lines=10> */
.L_x_17267:
[----:B------:R-:W-:Y:S05]  /*5410*/  BSYNC B2 ;  /* 0x0000000000027941 */ /* 0x000fea0003800000 */
.L_x_17266:
        /* <DEDUP_REMOVED lines=18> */
.L_x_17278:
[----:B------:R-:W-:-:S07]  /*5540*/  MOV R98, R10 ;  /* 0x0000000a00627202 */ /* 0x000fce0000000f00 */
.L_x_17279:
[----:B------:R-:W-:Y:S05]  /*5550*/  BSYNC B3 ;  /* 0x0000000000037941 */ /* 0x000fea0003800000 */
.L_x_17277:
        /* <DEDUP_REMOVED lines=16> */
.L_x_17283:
[----:B------:R-:W-:Y:S05]  /*5660*/  BSYNC B4 ;  /* 0x0000000000047941 */ /* 0x000fea0003800000 */
.L_x_17282:
        /* <DEDUP_REMOVED lines=43> */
.L_x_17281:
[----:B------:R-:W-:Y:S05]  /*5920*/  BSYNC B3 ;  /* 0x0000000000037941 */ /* 0x000fea0003800000 */
.L_x_17280:
        /* <DEDUP_REMOVED lines=10> */
.L_x_17276:
[----:B------:R-:W-:Y:S05]  /*59d0*/  BSYNC B2 ;  /* 0x0000000000027941 */ /* 0x000fea0003800000 */
.L_x_17275:
        /* <DEDUP_REMOVED lines=18> */
.L_x_17287:
[----:B------:R-:W-:-:S07]  /*5b00*/  MOV R85, R10 ;  /* 0x0000000a00557202 */ /* 0x000fce0000000f00 */
.L_x_17288:
[----:B------:R-:W-:Y:S05]  /*5b10*/  BSYNC B3 ;  /* 0x0000000000037941 */ /* 0x000fea0003800000 */
.L_x_17286:
        /* <DEDUP_REMOVED lines=16> */
.L_x_17292:
[----:B------:R-:W-:Y:S05]  /*5c20*/  BSYNC B4 ;  /* 0x0000000000047941 */ /* 0x000fea0003800000 */
.L_x_17291:
        /* <DEDUP_REMOVED lines=43> */
.L_x_17290:
[----:B------:R-:W-:Y:S05]  /*5ee0*/  BSYNC B3 ;  /* 0x0000000000037941 */ /* 0x000fea0003800000 */
.L_x_17289:
        /* <DEDUP_REMOVED lines=10> */
.L_x_17285:
[----:B------:R-:W-:Y:S05]  /*5f90*/  BSYNC B2 ;  /* 0x0000000000027941 */ /* 0x000fea0003800000 */
.L_x_17284:
        /* <DEDUP_REMOVED lines=18> */
.L_x_17296:
[----:B------:R-:W-:-:S07]  /*60c0*/  MOV R106, R10 ;  /* 0x0000000a006a7202 */ /* 0x000fce0000000f00 */
.L_x_17297:
[----:B------:R-:W-:Y:S05]  /*60d0*/  BSYNC B3 ;  /* 0x0000000000037941 */ /* 0x000fea0003800000 */
.L_x_17295:
        /* <DEDUP_REMOVED lines=16> */
.L_x_17301:
[----:B------:R-:W-:Y:S05]  /*61e0*/  BSYNC B4 ;  /* 0x0000000000047941 */ /* 0x000fea0003800000 */
.L_x_17300:
        /* <DEDUP_REMOVED lines=43> */
.L_x_17299:
[----:B------:R-:W-:Y:S05]  /*64a0*/  BSYNC B3 ;  /* 0x0000000000037941 */ /* 0x000fea0003800000 */
.L_x_17298:
        /* <DEDUP_REMOVED lines=10> */
.L_x_17294:
[----:B------:R-:W-:Y:S05]  /*6550*/  BSYNC B2 ;  /* 0x0000000000027941 */ /* 0x000fea0003800000 */
.L_x_17293:
        /* <DEDUP_REMOVED lines=18> */
.L_x_17305:
[----:B------:R-:W-:-:S07]  /*6680*/  MOV R87, R10 ;  /* 0x0000000a00577202 */ /* 0x000fce0000000f00 */
.L_x_17306:
[----:B------:R-:W-:Y:S05]  /*6690*/  BSYNC B3 ;  /* 0x0000000000037941 */ /* 0x000fea0003800000 */
.L_x_17304:
        /* <DEDUP_REMOVED lines=16> */
.L_x_17310:
[----:B------:R-:W-:Y:S05]  /*67a0*/  BSYNC B4 ;  /* 0x0000000000047941 */ /* 0x000fea0003800000 */
.L_x_17309:
        /* <DEDUP_REMOVED lines=43> */
.L_x_17308:
[----:B------:R-:W-:Y:S05]  /*6a60*/  BSYNC B3 ;  /* 0x0000000000037941 */ /* 0x000fea0003800000 */
.L_x_17307:
        /* <DEDUP_REMOVED lines=10> */
.L_x_17303:
[----:B------:R-:W-:Y:S05]  /*6b10*/  BSYNC B2 ;  /* 0x0000000000027941 */ /* 0x000fea0003800000 */
.L_x_17302:
        /* <DEDUP_REMOVED lines=26> */
.L_x_17312:
[----:B------:R-:W-:Y:S05]  /*6cc0*/  BSYNC B2 ;  /* 0x0000000000027941 */ /* 0x000fea0003800000 */
.L_x_17311:
[----:B------:R-:W-:Y:S01]  /*6cd0*/  IADD3 R118, R118, 0x20, RZ ;  /* 0x0000002076767810 */ /* 0x000fe20007ffe0ff */
[----:B------:R-:W-:-:S07]  /*6ce0*/  VIADD R117, R117, 0x20 ;  /* 0x0000002075757836 */ /* 0x000fce0000000000 */
.L_x_17238:
[----:B------:R-:W-:Y:S05]  /*6cf0*/  BSYNC B1 ;  /* 0x0000000000017941 */ /* 0x000fea0003800000 */
.L_x_17237:
        /* <DEDUP_REMOVED lines=31> */
.L_x_17318:
[----:B------:R-:W-:-:S07]  /*6ef0*/  IMAD.MOV.U32 R92, RZ, RZ, R10 ;  /* 0x000000ffff5c7224 */ /* 0x000fce00078e000a */
.L_x_17319:
[----:B------:R-:W-:Y:S05]  /*6f00*/  BSYNC B3 ;  /* 0x0000000000037941 */ /* 0x000fea0003800000 */
.L_x_17317:
        /* <DEDUP_REMOVED lines=16> */
.L_x_17323:
[----:B------:R-:W-:Y:S05]  /*7010*/  BSYNC B4 ;  /* 0x0000000000047941 */ /* 0x000fea0003800000 */
.L_x_17322:
        /* <DEDUP_REMOVED lines=43> */
.L_x_17321:
[----:B------:R-:W-:Y:S05]  /*72d0*/  BSYNC B3 ;  /* 0x0000000000037941 */ /* 0x000fea0003800000 */
.L_x_17320:
        /* <DEDUP_REMOVED lines=10> */
.L_x_17316:
[----:B------:R-:W-:Y:S05]  /*7380*/  BSYNC B2 ;  /* 0x0000000000027941 */ /* 0x000fea0003800000 */
.L_x_17315:
        /* <DEDUP_REMOVED lines=18> */
.L_x_17327:
[----:B------:R-:W-:-:S07]  /*74b0*/  IMAD.MOV.U32 R89, RZ, RZ, R10 ;  /* 0x000000ffff597224 */ /* 0x000fce00078e000a */
.L_x_17328:
[----:B------:R-:W-:Y:S05]  /*74c0*/  BSYNC B3 ;  /* 0x0000000000037941 */ /* 0x000fea0003800000 */
.L_x_17326:
        /* <DEDUP_REMOVED lines=16> */
.L_x_17332:
[----:B------:R-:W-:Y:S05]  /*75d0*/  BSYNC B4 ;  /* 0x0000000000047941 */ /* 0x000fea0003800000 */
.L_x_17331:
        /* <DEDUP_REMOVED lines=43> */
.L_x_17330:
[----:B------:R-:W-:Y:S05]  /*7890*/  BSYNC B3 ;  /* 0x0000000000037941 */ /* 0x000fea0003800000 */
.L_x_17329:
        /* <DEDUP_REMOVED lines=10> */
.L_x_17325:
[----:B------:R-:W-:Y:S05]  /*7940*/  BSYNC B2 ;  /* 0x0000000000027941 */ /* 0x000fea0003800000 */
.L_x_17324:
        /* <DEDUP_REMOVED lines=18> */
.L_x_17336:
[----:B------:R-:W-:-:S07]  /*7a70*/  IMAD.MOV.U32 R94, RZ, RZ, R10 ;  /* 0x000000ffff5e7224 */ /* 0x000fce00078e000a */
.L_x_17337:
[----:B------:R-:W-:Y:S05]  /*7a80*/  BSYNC B3 ;  /* 0x0000000000037941 */ /* 0x000fea0003800000 */
.L_x_17335:
        /* <DEDUP_REMOVED lines=16> */
.L_x_17341:
[----:B------:R-:W-:Y:S05]  /*7b90*/  BSYNC B4 ;  /* 0x0000000000047941 */ /* 0x000fea0003800000 */
.L_x_17340:
        /* <DEDUP_REMOVED lines=43> */
.L_x_17339:
[----:B------:R-:W-:Y:S05]  /*7e50*/  BSYNC B3 ;  /* 0x0000000000037941 */ /* 0x000fea0003800000 */
.L_x_17338:
        /* <DEDUP_REMOVED lines=10> */
.L_x_17334:
[----:B------:R-:W-:Y:S05]  /*7f00*/  BSYNC B2 ;  /* 0x0000000000027941 */ /* 0x000fea0003800000 */
.L_x_17333:
        /* <DEDUP_REMOVED lines=18> */
.L_x_17345:
[----:B------:R-:W-:-:S07]  /*8030*/  IMAD.MOV.U32 R91, RZ, RZ, R10 ;  /* 0x000000ffff5b7224 */ /* 0x000fce00078e000a */
.L_x_17346:
[----:B------:R-:W-:Y:S05]  /*8040*/  BSYNC B3 ;  /* 0x0000000000037941 */ /* 0x000fea0003800000 */
.L_x_17344:
        /* <DEDUP_REMOVED lines=16> */
.L_x_17350:
[----:B------:R-:W-:Y:S05]  /*8150*/  BSYNC B4 ;  /* 0x0000000000047941 */ /* 0x000fea0003800000 */
.L_x_17349:
        /* <DEDUP_REMOVED lines=43> */
.L_x_17348:
[----:B------:R-:W-:Y:S05]  /*8410*/  BSYNC B3 ;  /* 0x0000000000037941 */ /* 0x000fea0003800000 */
.L_x_17347:
        /* <DEDUP_REMOVED lines=10> */
.L_x_17343:
[----:B------:R-:W-:Y:S05]  /*84c0*/  BSYNC B2 ;  /* 0x0000000000027941 */ /* 0x000fea0003800000 */
.L_x_17342:
        /* <DEDUP_REMOVED lines=18> */
.L_x_17354:
[----:B------:R-:W-:-:S07]  /*85f0*/  IMAD.MOV.U32 R98, RZ, RZ, R10 ;  /* 0x000000ffff627224 */ /* 0x000fce00078e000a */
.L_x_17355:
[----:B------:R-:W-:Y:S05]  /*8600*/  BSYNC B3 ;  /* 0x0000000000037941 */ /* 0x000fea0003800000 */
.L_x_17353:
        /* <DEDUP_REMOVED lines=16> */
.L_x_17359:
[----:B------:R-:W-:Y:S05]  /*8710*/  BSYNC B4 ;  /* 0x0000000000047941 */ /* 0x000fea0003800000 */
.L_x_17358:
        /* <DEDUP_REMOVED lines=43> */
.L_x_17357:
[----:B------:R-:W-:Y:S05]  /*89d0*/  BSYNC B3 ;  /* 0x0000000000037941 */ /* 0x000fea0003800000 */
.L_x_17356:
        /* <DEDUP_REMOVED lines=10> */
.L_x_17352:
[----:B------:R-:W-:Y:S05]  /*8a80*/  BSYNC B2 ;  /* 0x0000000000027941 */ /* 0x000fea0003800000 */
.L_x_17351:
        /* <DEDUP_REMOVED lines=18> */
.L_x_17363:
[----:B------:R-:W-:-:S07]  /*8bb0*/  IMAD.MOV.U32 R93, RZ, RZ, R10 ;  /* 0x000000ffff5d7224 */ /* 0x000fce00078e000a */
.L_x_17364:
[----:B------:R-:W-:Y:S05]  /*8bc0*/  BSYNC B3 ;  /* 0x0000000000037941 */ /* 0x000fea0003800000 */
.L_x_17362:
        /* <DEDUP_REMOVED lines=16> */
.L_x_17368:
[----:B------:R-:W-:Y:S05]  /*8cd0*/  BSYNC B4 ;  /* 0x0000000000047941 */ /* 0x000fea0003800000 */
.L_x_17367:
        /* <DEDUP_REMOVED lines=43> */
.L_x_17366:
[----:B------:R-:W-:Y:S05]  /*8f90*/  BSYNC B3 ;  /* 0x0000000000037941 */ /* 0x000fea0003800000 */
.L_x_17365:
        /* <DEDUP_REMOVED lines=10> */
.L_x_17361:
[----:B------:R-:W-:Y:S05]  /*9040*/  BSYNC B2 ;  /* 0x0000000000027941 */ /* 0x000fea0003800000 */
.L_x_17360:
        /* <DEDUP_REMOVED lines=18> */
.L_x_17372:
[----:B------:R-:W-:-:S07]  /*9170*/  IMAD.MOV.U32 R106, RZ, RZ, R10 ;  /* 0x000000ffff6a7224 */ /* 0x000fce00078e000a */
.L_x_17373:
[----:B------:R-:W-:Y:S05]  /*9180*/  BSYNC B3 ;  /* 0x0000000000037941 */ /* 0x000fea0003800000 */
.L_x_17371:
        /* <DEDUP_REMOVED lines=16> */
.L_x_17377:
[----:B------:R-:W-:Y:S05]  /*9290*/  BSYNC B4 ;  /* 0x0000000000047941 */ /* 0x000fea0003800000 */
.L_x_17376:
        /* <DEDUP_REMOVED lines=43> */
.L_x_17375:
[----:B------:R-:W-:Y:S05]  /*9550*/  BSYNC B3 ;  /* 0x0000000000037941 */ /* 0x000fea0003800000 */
.L_x_17374:
        /* <DEDUP_REMOVED lines=10> */
.L_x_17370:
[----:B------:R-:W-:Y:S05]  /*9600*/  BSYNC B2 ;  /* 0x0000000000027941 */ /* 0x000fea0003800000 */
.L_x_17369:
        /* <DEDUP_REMOVED lines=18> */
.L_x_17381:
[----:B------:R-:W-:-:S07]  /*9730*/  IMAD.MOV.U32 R95, RZ, RZ, R10 ;  /* 0x000000ffff5f7224 */ /* 0x000fce00078e000a */
.L_x_17382:
[----:B------:R-:W-:Y:S05]  /*9740*/  BSYNC B3 ;  /* 0x0000000000037941 */ /* 0x000fea0003800000 */
.L_x_17380:
        /* <DEDUP_REMOVED lines=16> */
.L_x_17386:
[----:B------:R-:W-:Y:S05]  /*9850*/  BSYNC B4 ;  /* 0x0000000000047941 */ /* 0x000fea0003800000 */
.L_x_17385:
        /* <DEDUP_REMOVED lines=43> */
.L_x_17384:
[----:B------:R-:W-:Y:S05]  /*9b10*/  BSYNC B3 ;  /* 0x0000000000037941 */ /* 0x000fea0003800000 */
.L_x_17383:
        /* <DEDUP_REMOVED lines=10> */
.L_x_17379:
[----:B------:R-:W-:Y:S05]  /*9bc0*/  BSYNC B2 ;  /* 0x0000000000027941 */ /* 0x000fea0003800000 */
.L_x_17378:
        /* <DEDUP_REMOVED lines=25> */
.L_x_17314:
[----:B------:R-:W-:Y:S05]  /*9d60*/  BSYNC B1 ;  /* 0x0000000000017941 */ /* 0x000fea0003800000 */
.L_x_17313:
        /* <DEDUP_REMOVED lines=100> */
.L_x_17406:
        /* <DEDUP_REMOVED lines=58> */
[----:B------:R-:W-:-:S03]  /*a750*/  IADD3 R111, R111, 0x20, RZ ;  /* 0x000000206f6f7810 */ /* 0x000fc60007ffe0ff */
[----:B------:R1:W-:Y:S04]  /*a760*/  STG.E.128 desc[UR6][R114.64], R96 ;  /* 0x0000006072007986 */ /* 0x0003e8000c101d06 */
.L_x_17391:
[----:B------:R-:W-:Y:S05]  /*a770*/  BSYNC B2 ;  /* 0x0000000000027941 */ /* 0x000fea0003800000 */
.L_x_17390:
        /* <DEDUP_REMOVED lines=32> */
[----:B------:R-:W-:Y:S01]  /*a980*/  VIADD R111, R111, 0x20 ;  /* 0x000000206f6f7836 */ /* 0x000fe20000000000 */
[----:B------:R-:W-:-:S05]  /*a990*/  F2FP.F16.F32.PACK_AB R99, R122, R117 ;  /* 0x000000757a63723e */ /* 0x000fca00000000ff */
[----:B------:R2:W-:Y:S02]  /*a9a0*/  STG.E.128 desc[UR6][R114.64], R96 ;  /* 0x0000006072007986 */ /* 0x0005e4000c101d06 */
.L_x_17393:
[----:B------:R-:W-:Y:S05]  /*a9b0*/  BSYNC B2 ;  /* 0x0000000000027941 */ /* 0x000fea0003800000 */
.L_x_17392:
        /* <DEDUP_REMOVED lines=32> */
.L_x_17389:
[----:B------:R-:W-:Y:S05]  /*abc0*/  BSYNC B1 ;  /* 0x0000000000017941 */ /* 0x000fea0003800000 */
.L_x_17388:
[----:B-123--:R-:W1:Y:S02]  /*abd0*/  LDC.64 R96, c[0x0][0x210] ;  /* 0x00008400ff607b82 */ /* 0x00ee640000000a00 */
[----:B-1----:R-:W-:-:S04]  /*abe0*/  LEA R108, R96, R108, 0x2 ;  /* 0x0000006c606c7211 */ /* 0x002fc800078e10ff */
[----:B------:R-:W-:-:S13]  /*abf0*/  ISETP.GE.AND P2, PT, R108, R97, PT ;  /* 0x000000616c00720c */ /* 0x000fda0003f46270 */
[----:B------:R-:W-:Y:S05]  /*ac00*/  @!P2 BRA `(.L_x_17394) ;  /* 0xffffff5c0090a947 */ /* 0x000fea000383ffff */
[----:B------:R-:W-:Y:S05]  /*ac10*/  BSYNC B0 ;  /* 0x0000000000007941 */ /* 0x000fea0003800000 */
.L_x_17160:
[----:B------:R-:W-:Y:S05]  /*ac20*/  EXIT ;  /* 0x000000000000794d */ /* 0x000fea0003800000 */
.L_x_17387:
        /* <DEDUP_REMOVED lines=8> */
.L_x_17396:
[----:B------:R-:W-:Y:S05]  /*acb0*/  BSYNC B1 ;  /* 0x0000000000017941 */ /* 0x000fea0003800000 */
.L_x_17395:
        /* <DEDUP_REMOVED lines=10> */
.L_x_17397:
[----:B------:R-:W-:Y:S01]  /*ad60*/  HFMA2.MMA R120, -RZ, RZ, 0, 2.384185791015625e-07 ;  /* 0x00000004ff787435 */ /* 0x000fe200000001ff */
[----:B------:R-:W-:-:S05]  /*ad70*/  MOV R96, R119 ;  /* 0x0000007700607202 */ /* 0x000fca0000000f00 */
[----:B------:R-:W-:-:S04]  /*ad80*/  FADD.FTZ R112, R99, R96 ;  /* 0x0000006063707221 */ /* 0x000fc80000010000 */
[----:B------:R-:W-:-:S07]  /*ad90*/  IMAD.MOV.U32 R121, RZ, RZ, R112 ;  /* 0x000000ffff797224 */ /* 0x000fce00078e0070 */
[----:B------:R-:W-:Y:S05]  /*ada0*/  WARPSYNC.COLLECTIVE R118, `(.L_x_17398) ;  /* 0x0000000076087348 */ /* 0x000fea0003c00000 */
[----:B------:R0:W1:Y:S02]  /*adb0*/  SHFL.BFLY P5, R119, R121, R120, R123 ;  /* 0x0c00007879777389 */ /* 0x00006400000a007b */
[----:B01----:R-:W-:Y:S01]  /*adc0*/  ENDCOLLECTIVE ;  /* 0x000000000000791b */ /* 0x003fe20003800000 */
.L_x_17398:
[----:B------:R-:W-:Y:S02]  /*add0*/  IMAD.MOV.U32 R120, RZ, RZ, 0x8 ;  /* 0x00000008ff787424 */ /* 0x000fe400078e00ff */
[----:B------:R-:W-:-:S04]  /*ade0*/  IMAD.MOV.U32 R113, RZ, RZ, R119 ;  /* 0x000000ffff717224 */ /* 0x000fc800078e0077 */
[----:B------:R-:W-:-:S05]  /*adf0*/  FADD.FTZ R113, R112, R113 ;  /* 0x0000007170717221 */ /* 0x000fca0000010000 */
[----:B------:R-:W-:-:S07]  /*ae00*/  MOV R121, R113 ;  /* 0x0000007100797202 */ /* 0x000fce0000000f00 */
[----:B------:R-:W-:Y:S05]  /*ae10*/  WARPSYNC.COLLECTIVE R118, `(.L_x_17399) ;  /* 0x0000000076087348 */ /* 0x000fea0003c00000 */
[----:B------:R0:W1:Y:S02]  /*ae20*/  SHFL.BFLY P5, R119, R121, R120, R123 ;  /* 0x0c00007879777389 */ /* 0x00006400000a007b */
[----:B01----:R-:W-:Y:S01]  /*ae30*/  ENDCOLLECTIVE ;  /* 0x000000000000791b */ /* 0x003fe20003800000 */
.L_x_17399:
[----:B------:R-:W-:Y:S01]  /*ae40*/  HFMA2.MMA R120, -RZ, RZ, 0, 9.5367431640625e-07 ;  /* 0x00000010ff787435 */ /* 0x000fe200000001ff */
[----:B------:R-:W-:-:S05]  /*ae50*/  MOV R96, R119 ;  /* 0x0000007700607202 */ /* 0x000fca0000000f00 */
[----:B------:R-:W-:-:S04]  /*ae60*/  FADD.FTZ R116, R113, R96 ;  /* 0x0000006071747221 */ /* 0x000fc80000010000 */
[----:B------:R-:W-:-:S07]  /*ae70*/  IMAD.MOV.U32 R121, RZ, RZ, R116 ;  /* 0x000000ffff797224 */ /* 0x000fce00078e0074 */
[----:B------:R-:W-:Y:S05]  /*ae80*/  WARPSYNC.COLLECTIVE R118, `(.L_x_17400) ;  /* 0x0000000076087348 */ /* 0x000fea0003c00000 */
[----:B------:R0:W1:Y:S02]  /*ae90*/  SHFL.BFLY P5, R119, R121, R120, R123 ;  /* 0x0c00007879777389 */ /* 0x00006400000a007b */
[----:B01----:R-:W-:Y:S01]  /*aea0*/  ENDCOLLECTIVE ;  /* 0x000000000000791b */ /* 0x003fe20003800000 */
.L_x_17400:
        /* <DEDUP_REMOVED lines=57> */
.L_x_17401:
[----:B------:R-:W-:Y:S01]  /*b240*/  HFMA2.MMA R120, -RZ, RZ, 0, 1.1920928955078125e-07 ;  /* 0x00000002ff787435 */ /* 0x000fe200000001ff */
[----:B------:R-:W-:-:S05]  /*b250*/  MOV R97, R119 ;  /* 0x0000007700617202 */ /* 0x000fca0000000f00 */
[----:B------:R-:W-:-:S04]  /*b260*/  FADD.FTZ R97, R96, R97 ;  /* 0x0000006160617221 */ /* 0x000fc80000010000 */
[----:B------:R-:W-:-:S07]  /*b270*/  IMAD.MOV.U32 R121, RZ, RZ, R97 ;  /* 0x000000ffff797224 */ /* 0x000fce00078e0061 */
[----:B------:R-:W-:Y:S05]  /*b280*/  WARPSYNC.COLLECTIVE R118, `(.L_x_17402) ;  /* 0x0000000076087348 */ /* 0x000fea0003c00000 */
[----:B------:R0:W1:Y:S02]  /*b290*/  SHFL.BFLY P5, R119, R121, R120, R123 ;  /* 0x0c00007879777389 */ /* 0x00006400000a007b */
[----:B01----:R-:W-:Y:S01]  /*b2a0*/  ENDCOLLECTIVE ;  /* 0x000000000000791b */ /* 0x003fe20003800000 */
.L_x_17402:
[----:B------:R-:W-:Y:S02]  /*b2b0*/  IMAD.MOV.U32 R120, RZ, RZ, 0x4 ;  /* 0x00000004ff787424 */ /* 0x000fe400078e00ff */
[----:B------:R-:W-:-:S04]  /*b2c0*/  IMAD.MOV.U32 R112, RZ, RZ, R119 ;  /* 0x000000ffff707224 */ /* 0x000fc800078e0077 */
[----:B------:R-:W-:-:S05]  /*b2d0*/  FADD.FTZ R112, R97, R112 ;  /* 0x0000007061707221 */ /* 0x000fca0000010000 */
[----:B------:R-:W-:-:S07]  /*b2e0*/  MOV R121, R112 ;  /* 0x0000007000797202 */ /* 0x000fce0000000f00 */
[----:B------:R-:W-:Y:S05]  /*b2f0*/  WARPSYNC.COLLECTIVE R118, `(.L_x_17403) ;  /* 0x0000000076087348 */ /* 0x000fea0003c00000 */
[----:B------:R0:W1:Y:S02]  /*b300*/  SHFL.BFLY P5, R119, R121, R120, R123 ;  /* 0x0c00007879777389 */ /* 0x00006400000a007b */
[----:B01----:R-:W-:Y:S01]  /*b310*/  ENDCOLLECTIVE ;  /* 0x000000000000791b */ /* 0x003fe20003800000 */
.L_x_17403:
[----:B------:R-:W-:Y:S01]  /*b320*/  HFMA2.MMA R120, -RZ, RZ, 0, 4.76837158203125e-07 ;  /* 0x00000008ff787435 */ /* 0x000fe200000001ff */
[----:B------:R-:W-:-:S05]  /*b330*/  MOV R99, R119 ;  /* 0x0000007700637202 */ /* 0x000fca0000000f00 */
[----:B------:R-:W-:-:S04]  /*b340*/  FADD.FTZ R99, R112, R99 ;  /* 0x0000006370637221 */ /* 0x000fc80000010000 */
[----:B------:R-:W-:-:S07]  /*b350*/  IMAD.MOV.U32 R121, RZ, RZ, R99 ;  /* 0x000000ffff797224 */ /* 0x000fce00078e0063 */
[----:B------:R-:W-:Y:S05]  /*b360*/  WARPSYNC.COLLECTIVE R118, `(.L_x_17404) ;  /* 0x0000000076087348 */ /* 0x000fea0003c00000 */
[----:B------:R0:W1:Y:S02]  /*b370*/  SHFL.BFLY P5, R119, R121, R120, R123 ;  /* 0x0c00007879777389 */ /* 0x00006400000a007b */
[----:B01----:R-:W-:Y:S01]  /*b380*/  ENDCOLLECTIVE ;  /* 0x000000000000791b */ /* 0x003fe20003800000 */
.L_x_17404:
[----:B------:R-:W-:Y:S02]  /*b390*/  IMAD.MOV.U32 R120, RZ, RZ, 0x10 ;  /* 0x00000010ff787424 */ /* 0x000fe400078e00ff */
[----:B------:R-:W-:-:S04]  /*b3a0*/  IMAD.MOV.U32 R116, RZ, RZ, R119 ;  /* 0x000000ffff747224 */ /* 0x000fc800078e0077 */
[----:B------:R-:W-:-:S05]  /*b3b0*/  FADD.FTZ R116, R99, R116 ;  /* 0x0000007463747221 */ /* 0x000fca0000010000 */
[----:B------:R-:W-:-:S07]  /*b3c0*/  MOV R121, R116 ;  /* 0x0000007400797202 */ /* 0x000fce0000000f00 */
[----:B------:R-:W-:Y:S05]  /*b3d0*/  WARPSYNC.COLLECTIVE R118, `(.L_x_17405) ;  /* 0x0000000076087348 */ /* 0x000fea0003c00000 */
[----:B------:R0:W1:Y:S02]  /*b3e0*/  SHFL.BFLY P5, R119, R121, R120, R123 ;  /* 0x0c00007879777389 */ /* 0x00006400000a007b */
[----:B01----:R-:W-:Y:S01]  /*b3f0*/  ENDCOLLECTIVE ;  /* 0x000000000000791b */ /* 0x003fe20003800000 */
.L_x_17405:
[----:B------:R-:W-:Y:S01]  /*b400*/  MOV R113, R119 ;  /* 0x0000007700717202 */ /* 0x000fe20000000f00 */
[----:B------:R-:W-:Y:S06]  /*b410*/  BRA `(.L_x_17406) ;  /* 0xffffffec00e47947 */ /* 0x000fec000383ffff */
.L_x_17407:
        /* <DEDUP_REMOVED lines=14> */
.L_x_23570:


//--------------------- .text._ZN10layer_norm13ln_fwd_kernelINS_13Kernel_traitsIf6__halffS2_fjLj768ELj1ELj4ELj1ELj16ENS_18Kernel_traits_baseILj768EfS2_fS2_fjLj128EEEEELb1ELb0ELb1ELb1EEEvNS_9FwdParamsE --------------------------
	.section	.text._ZN10layer_norm13ln_fwd_kernelINS_13Kernel_traitsIf6__halffS2_fjLj768ELj1ELj4ELj1ELj16ENS_18Kernel_traits_baseILj768EfS2_fS2_fjLj128EEEEELb1ELb0ELb1ELb1EEEvNS_9FwdParamsE,"ax",@progbits
	.align	128
        .global         _ZN10layer_norm13ln_fwd_kernelINS_13Kernel_traitsIf6__halffS2_fjLj768ELj1ELj4ELj1ELj16ENS_18Kernel_traits_baseILj768EfS2_fS2_fjLj128EEEEELb1ELb0ELb1ELb1EEEvNS_9FwdParamsE
        .type           _ZN10layer_norm13ln_fwd_kernelINS_13Kernel_traitsIf6__halffS2_fjLj768ELj1ELj4ELj1ELj16ENS_18Kernel_traits_baseILj768EfS2_fS2_fjLj128EEEEELb1ELb0ELb1ELb1EEEvNS_9FwdParamsE,@function
        .size           _ZN10layer_norm13ln_fwd_kernelINS_13Kernel_traitsIf6__halffS2_fjLj768ELj1ELj4ELj1ELj16ENS_18Kernel_traits_baseILj768EfS2_fS2_fjLj128EEEEELb1ELb0ELb1ELb1EEEvNS_9FwdParamsE,(.L_x_23571 - _ZN10layer_norm13ln_fwd_kernelINS_13Kernel_traitsIf6__halffS2_fjLj768ELj1ELj4ELj1ELj16ENS_18Kernel_traits_baseILj768EfS2_fS2_fjLj128EEEEELb1ELb0ELb1ELb1EEEvNS_9FwdParamsE)
        .other          _ZN10layer_norm13ln_fwd_kernelINS_13Kernel_traitsIf6__halffS2_fjLj768ELj1ELj4ELj1ELj16ENS_18Kernel_traits_baseILj768EfS2_fS2_fjLj128EEEEELb1ELb0ELb1ELb1EEEvNS_9FwdParamsE,@"STO_CUDA_ENTRY STV_DEFAULT"
_ZN10layer_norm13ln_fwd_kernelINS_13Kernel_traitsIf6__halffS2_fjLj768ELj1ELj4ELj1ELj16ENS_18Kernel_traits_baseILj768EfS2_fS2_fjLj128EEEEELb1ELb0ELb1ELb1EEEvNS_9FwdParamsE:
.text._ZN10layer_norm13ln_fwd_kernelINS_13Kernel_traitsIf6__halffS2_fjLj768ELj1ELj4ELj1ELj16ENS_18Kernel_traits_baseILj768EfS2_fS2_fjLj128EEEEELb1ELb0ELb1ELb1EEEvNS_9FwdParamsE:
        /* <DEDUP_REMOVED lines=135> */
.L_x_17634:
        /* <DEDUP_REMOVED lines=49> */
.L_x_17412:
[----:B------:R-:W-:-:S07]  /*0b80*/  IMAD.MOV.U32 R72, RZ, RZ, R10 ;  /* 0x000000ffff487224 */ /* 0x000fce00078e000a */
.L_x_17413:
[----:B------:R-:W-:Y:S05]  /*0b90*/  BSYNC B2 ;  /* 0x0000000000027941 */ /* 0x000fea0003800000 */
.L_x_17411:
        /* <DEDUP_REMOVED lines=16> */
.L_x_17417:
[----:B------:R-:W-:Y:S05]  /*0ca0*/  BSYNC B3 ;  /* 0x0000000000037941 */ /* 0x000fea0003800000 */
.L_x_17416:
        /* <DEDUP_REMOVED lines=44> */
.L_x_17415:
[----:B------:R-:W-:Y:S05]  /*0f70*/  BSYNC B2 ;  /* 0x0000000000027941 */ /* 0x000fea0003800000 */
.L_x_17414:
        /* <DEDUP_REMOVED lines=10> */
.L_x_17410:
[----:B------:R-:W-:Y:S05]  /*1020*/  BSYNC B1 ;  /* 0x0000000000017941 */ /* 0x000fea0003800000 */
.L_x_17409:
        /* <DEDUP_REMOVED lines=18> */
.L_x_17421:
[----:B------:R-:W-:-:S07]  /*1150*/  IMAD.MOV.U32 R9, RZ, RZ, R10 ;  /* 0x000000ffff097224 */ /* 0x000fce00078e000a */
.L_x_17422:
[----:B------:R-:W-:Y:S05]  /*1160*/  BSYNC B2 ;  /* 0x0000000000027941 */ /* 0x000fea0003800000 */
.L_x_17420:
        /* <DEDUP_REMOVED lines=16> */
.L_x_17426:
[----:B------:R-:W-:Y:S05]  /*1270*/  BSYNC B3 ;  /* 0x0000000000037941 */ /* 0x000fea0003800000 */
.L_x_17425:
        /* <DEDUP_REMOVED lines=44> */
.L_x_17424:
[----:B------:R-:W-:Y:S05]  /*1540*/  BSYNC B2 ;  /* 0x0000000000027941 */ /* 0x000fea0003800000 */
.L_x_17423:
        /* <DEDUP_REMOVED lines=10> */
.L_x_17419:
[----:B------:R-:W-:Y:S05]  /*15f0*/  BSYNC B1 ;  /* 0x0000000000017941 */ /* 0x000fea0003800000 */
.L_x_17418:
        /* <DEDUP_REMOVED lines=18> */
.L_x_17430:
[----:B------:R-:W-:-:S07]  /*1720*/  MOV R9, R10 ;  /* 0x0000000a00097202 */ /* 0x000fce0000000f00 */
.L_x_17431:
[----:B------:R-:W-:Y:S05]  /*1730*/  BSYNC B2 ;  /* 0x0000000000027941 */ /* 0x000fea0003800000 */
.L_x_17429:
        /* <DEDUP_REMOVED lines=16> */
.L_x_17435:
[----:B------:R-:W-:Y:S05]  /*1840*/  BSYNC B3 ;  /* 0x0000000000037941 */ /* 0x000fea0003800000 */
.L_x_17434:
        /* <DEDUP_REMOVED lines=44> */
.L_x_17433:
[----:B------:R-:W-:Y:S05]  /*1b10*/  BSYNC B2 ;  /* 0x0000000000027941 */ /* 0x000fea0003800000 */
.L_x_17432:
        /* <DEDUP_REMOVED lines=10> */
.L_x_17428:
[----:B------:R-:W-:Y:S05]  /*1bc0*/  BSYNC B1 ;  /* 0x0000000000017941 */ /* 0x000fea0003800000 */
.L_x_17427:
        /* <DEDUP_REMOVED lines=18> */
.L_x_17439:
[----:B------:R-:W-:-:S07]  /*1cf0*/  IMAD.MOV.U32 R9, RZ, RZ, R10 ;  /* 0x000000ffff097224 */ /* 0x000fce00078e000a */
.L_x_17440:
[----:B------:R-:W-:Y:S05]  /*1d00*/  BSYNC B2 ;  /* 0x0000000000027941 */ /* 0x000fea0003800000 */
.L_x_17438:
        /* <DEDUP_REMOVED lines=16> */
.L_x_17444:
[----:B------:R-:W-:Y:S05]  /*1e10*/  BSYNC B3 ;  /* 0x0000000000037941 */ /* 0x000fea0003800000 */
.L_x_17443:
        /* <DEDUP_REMOVED lines=44> */
.L_x_17442:
[----:B------:R-:W-:Y:S05]  /*20e0*/  BSYNC B2 ;  /* 0x0000000000027941 */ /* 0x000fea0003800000 */
.L_x_17441:
        /* <DEDUP_REMOVED lines=10> */
.L_x_17437:
[----:B------:R-:W-:Y:S05]  /*2190*/  BSYNC B1 ;  /* 0x0000000000017941 */ /* 0x000fea0003800000 */
.L_x_17436:
        /* <DEDUP_REMOVED lines=18> */
.L_x_17448:
[----:B------:R-:W-:-:S07]  /*22c0*/  MOV R9, R10 ;  /* 0x0000000a00097202 */ /* 0x000fce0000000f00 */
.L_x_17449:
[----:B------:R-:W-:Y:S05]  /*22d0*/  BSYNC B2 ;  /* 0x0000000000027941 */ /* 0x000fea0003800000 */
.L_x_17447:
        /* <DEDUP_REMOVED lines=16> */
.L_x_17453:
[----:B------:R-:W-:Y:S05]  /*23e0*/  BSYNC B3 ;  /* 0x0000000000037941 */ /* 0x000fea0003800000 */
.L_x_17452:
        /* <DEDUP_REMOVED lines=44> */
.L_x_17451:
[----:B------:R-:W-:Y:S05]  /*26b0*/  BSYNC B2 ;  /* 0x0000000000027941 */ /* 0x000fea0003800000 */
.L_x_17450:
        /* <DEDUP_REMOVED lines=10> */
.L_x_17446:
[----:B------:R-:W-:Y:S05]  /*2760*/  BSYNC B1 ;  /* 0x0000000000017941 */ /* 0x000fea0003800000 */
.L_x_17445:
        /* <DEDUP_REMOVED lines=18> */
.L_x_17457:
[----:B------:R-:W-:-:S07]  /*2890*/  IMAD.MOV.U32 R9, RZ, RZ, R10 ;  /* 0x000000ffff097224 */ /* 0x000fce00078e000a */
.L_x_17458:
[----:B------:R-:W-:Y:S05]  /*28a0*/  BSYNC B2 ;  /* 0x0000000000027941 */ /* 0x000fea0003800000 */
.L_x_17456:
        /* <DEDUP_REMOVED lines=16> */
.L_x_17462:
[----:B------:R-:W-:Y:S05]  /*29b0*/  BSYNC B3 ;  /* 0x0000000000037941 */ /* 0x000fea0003800000 */
.L_x_17461:
        /* <DEDUP_REMOVED lines=44> */
.L_x_17460:
[----:B------:R-:W-:Y:S05]  /*2c80*/  BSYNC B2 ;  /* 0x0000000000027941 */ /* 0x000fea0003800000 */
.L_x_17459:
        /* <DEDUP_REMOVED lines=10> */
.L_x_17455:
[----:B------:R-:W-:Y:S05]  /*2d30*/  BSYNC B1 ;  /* 0x0000000000017941 */ /* 0x000fea0003800000 */
.L_x_17454:
        /* <DEDUP_REMOVED lines=18> */
.L_x_17466:
[----:B------:R-:W-:-:S07]  /*2e60*/  MOV R9, R10 ;  /* 0x0000000a00097202 */ /* 0x000fce0000000f00 */
.L_x_17467:
[----:B------:R-:W-:Y:S05]  /*2e70*/  BSYNC B2 ;  /* 0x0000000000027941 */ /* 0x000fea0003800000 */
.L_x_17465:
        /* <DEDUP_REMOVED lines=16> */
.L_x_17471:
[----:B------:R-:W-:Y:S05]  /*2f80*/  BSYNC B3 ;  /* 0x0000000000037941 */ /* 0x000fea0003800000 */
.L_x_17470:
        /* <DEDUP_REMOVED lines=44> */
.L_x_17469:
[----:B------:R-:W-:Y:S05]  /*3250*/  BSYNC B2 ;  /* 0x0000000000027941 */ /* 0x000fea0003800000 */
.L_x_17468:
        /* <DEDUP_REMOVED lines=10> */
.L_x_17464:
[----:B------:R-:W-:Y:S05]  /*3300*/  BSYNC B1 ;  /* 0x0000000000017941 */ /* 0x000fea0003800000 */
.L_x_17463:
        /* <DEDUP_REMOVED lines=18> */
.L_x_17475:
[----:B------:R-:W-:-:S07]  /*3430*/  IMAD.MOV.U32 R9, RZ, RZ, R10 ;  /* 0x000000ffff097224 */ /* 0x000fce00078e000a */
.L_x_17476:
[----:B------:R-:W-:Y:S05]  /*3440*/  BSYNC B2 ;  /* 0x0000000000027941 */ /* 0x000fea0003800000 */
.L_x_17474:
        /* <DEDUP_REMOVED lines=16> */
.L_x_17480:
[----:B------:R-:W-:Y:S05]  /*3550*/  BSYNC B3 ;  /* 0x0000000000037941 */ /* 0x000fea0003800000 */
.L_x_17479:
        /* <DEDUP_REMOVED lines=44> */
.L_x_17478:
[----:B------:R-:W-:Y:S05]  /*3820*/  BSYNC B2 ;  /* 0x0000000000027941 */ /* 0x000fea0003800000 */
.L_x_17477:
        /* <DEDUP_REMOVED lines=10> */
.L_x_17473:
[----:B------:R-:W-:Y:S05]  /*38d0*/  BSYNC B1 ;  /* 0x0000000000017941 */ /* 0x000fea0003800000 */
.L_x_17472:
        /* <DEDUP_REMOVED lines=31> */
.L_x_17482:
[----:B------:R-:W-:Y:S05]  /*3ad0*/  BSYNC B1 ;  /* 0x0000000000017941 */ /* 0x000fea0003800000 */
.L_x_17481:
        /* <DEDUP_REMOVED lines=22> */
.L_x_17486:
[----:B------:R-:W-:-:S07]  /*3c40*/  IMAD.MOV.U32 R9, RZ, RZ, R10 ;  /* 0x000000ffff097224 */ /* 0x000fce00078e000a */
.L_x_17487:
[----:B------:R-:W-:Y:S05]  /*3c50*/  BSYNC B2 ;  /* 0x0000000000027941 */ /* 0x000fea0003800000 */
.L_x_17485:
        /* <DEDUP_REMOVED lines=16> */
.L_x_17491:
[----:B------:R-:W-:Y:S05]  /*3d60*/  BSYNC B3 ;  /* 0x0000000000037941 */ /* 0x000fea0003800000 */
.L_x_17490:
        /* <DEDUP_REMOVED lines=44> */
.L_x_17489:
[----:B------:R-:W-:Y:S05]  /*4030*/  BSYNC B2 ;  /* 0x0000000000027941 */ /* 0x000fea0003800000 */
.L_x_17488:
        /* <DEDUP_REMOVED lines=10> */
.L_x_17484:
[----:B------:R-:W-:Y:S05]  /*40e0*/  BSYNC B1 ;  /* 0x0000000000017941 */ /* 0x000fea0003800000 */
.L_x_17483:
        /* <DEDUP_REMOVED lines=18> */
.L_x_17495:
[----:B------:R-:W-:-:S07]  /*4210*/  MOV R9, R10 ;  /* 0x0000000a00097202 */ /* 0x000fce0000000f00 */
.L_x_17496:
[----:B------:R-:W-:Y:S05]  /*4220*/  BSYNC B2 ;  /* 0x0000000000027941 */ /* 0x000fea0003800000 */
.L_x_17494:
        /* <DEDUP_REMOVED lines=16> */
.L_x_17500:
[----:B------:R-:W-:Y:S05]  /*4330*/  BSYNC B3 ;  /* 0x0000000000037941 */ /* 0x000fea0003800000 */
.L_x_17499:
        /* <DEDUP_REMOVED lines=44> */
.L_x_17498:
[----:B------:R-:W-:Y:S05]  /*4600*/  BSYNC B2 ;  /* 0x0000000000027941 */ /* 0x000fea0003800000 */
.L_x_17497:
        /* <DEDUP_REMOVED lines=10> */
.L_x_17493:
[----:B------:R-:W-:Y:S05]  /*46b0*/  BSYNC B1 ;  /* 0x0000000000017941 */ /* 0x000fea0003800000 */
.L_x_17492:
        /* <DEDUP_REMOVED lines=18> */
.L_x_17504:
[----:B------:R-:W-:-:S07]  /*47e0*/  IMAD.MOV.U32 R9, RZ, RZ, R10 ;  /* 0x000000ffff097224 */ /* 0x000fce00078e000a */
.L_x_17505:
[----:B------:R-:W-:Y:S05]  /*47f0*/  BSYNC B2 ;  /* 0x0000000000027941 */ /* 0x000fea0003800000 */
.L_x_17503:
        /* <DEDUP_REMOVED lines=16> */
.L_x_17509:
[----:B------:R-:W-:Y:S05]  /*4900*/  BSYNC B3 ;  /* 0x0000000000037941 */ /* 0x000fea0003800000 */
.L_x_17508:
        /* <DEDUP_REMOVED lines=44> */
.L_x_17507:
[----:B------:R-:W-:Y:S05]  /*4bd0*/  BSYNC B2 ;  /* 0x0000000000027941 */ /* 0x000fea0003800000 */
.L_x_17506:
        /* <DEDUP_REMOVED lines=10> */
.L_x_17502:
[----:B------:R-:W-:Y:S05]  /*4c80*/  BSYNC B1 ;  /* 0x0000000000017941 */ /* 0x000fea0003800000 */
.L_x_17501:
        /* <DEDUP_REMOVED lines=18> */
.L_x_17513:
[----:B------:R-:W-:-:S07]  /*4db0*/  MOV R9, R10 ;  /* 0x0000000a00097202 */ /* 0x000fce0000000f00 */
.L_x_17514:
[----:B------:R-:W-:Y:S05]  /*4dc0*/  BSYNC B2 ;  /* 0x0000000000027941 */ /* 0x000fea0003800000 */
.L_x_17512:
        /* <DEDUP_REMOVED lines=16> */
.L_x_17518:
[----:B------:R-:W-:Y:S05]  /*4ed0*/  BSYNC B3 ;  /* 0x0000000000037941 */ /* 0x000fea0003800000 */
.L_x_17517:
        /* <DEDUP_REMOVED lines=44> */
.L_x_17516:
[----:B------:R-:W-:Y:S05]  /*51a0*/  BSYNC B2 ;  /* 0x0000000000027941 */ /* 0x000fea0003800000 */
.L_x_17515:
        /* <DEDUP_REMOVED lines=10> */
.L_x_17511:
[----:B------:R-:W-:Y:S05]  /*5250*/  BSYNC B1 ;  /* 0x0000000000017941 */ /* 0x000fea0003800000 */
.L_x_17510:
        /* <DEDUP_REMOVED lines=18> */
.L_x_17522:
[----:B------:R-:W-:-:S07]  /*5380*/  IMAD.MOV.U32 R9, RZ, RZ, R10 ;  /* 0x000000ffff097224 */ /* 0x000fce00078e000a */
.L_x_17523:
[----:B------:R-:W-:Y:S05]  /*5390*/  BSYNC B2 ;  /* 0x0000000000027941 */ /* 0x000fea0003800000 */
.L_x_17521:
        /* <DEDUP_REMOVED lines=16> */
.L_x_17527:
[----:B------:R-:W-:Y:S05]  /*54a0*/  BSYNC B3 ;  /* 0x0000000000037941 */ /* 0x000fea0003800000 */
.L_x_17526:
        /* <DEDUP_REMOVED lines=44> */
.L_x_17525:
[----:B------:R-:W-:Y:S05]  /*5770*/  BSYNC B2 ;  /* 0x0000000000027941 */ /* 0x000fea0003800000 */
.L_x_17524:
        /* <DEDUP_REMOVED lines=10> */
.L_x_17520:
[----:B------:R-:W-:Y:S05]  /*5820*/  BSYNC B1 ;  /* 0x0000000000017941 */ /* 0x000fea0003800000 */
.L_x_17519:
        /* <DEDUP_REMOVED lines=18> */
.L_x_17531:
[----:B------:R-:W-:-:S07]  /*5950*/  MOV R9, R10 ;  /* 0x0000000a00097202 */ /* 0x000fce0000000f00 */
.L_x_17532:
[----:B------:R-:W-:Y:S05]  /*5960*/  BSYNC B2 ;  /* 0x0000000000027941 */ /* 0x000fea0003800000 */
.L_x_17530:
        /* <DEDUP_REMOVED lines=16> */
.L_x_17536:
[----:B------:R-:W-:Y:S05]  /*5a70*/  BSYNC B3 ;  /* 0x0000000000037941 */ /* 0x000fea0003800000 */
.L_x_17535:
        /* <DEDUP_REMOVED lines=44> */
.L_x_17534:
[----:B------:R-:W-:Y:S05]  /*5d40*/  BSYNC B2 ;  /* 0x0000000000027941 */ /* 0x000fea0003800000 */
.L_x_17533:
        /* <DEDUP_REMOVED lines=10> */
.L_x_17529:
[----:B------:R-:W-:Y:S05]  /*5df0*/  BSYNC B1 ;  /* 0x0000000000017941 */ /* 0x000fea0003800000 */
.L_x_17528:
        /* <DEDUP_REMOVED lines=18> */
.L_x_17540:
[----:B------:R-:W-:-:S07]  /*5f20*/  IMAD.MOV.U32 R9, RZ, RZ, R10 ;  /* 0x000000ffff097224 */ /* 0x000fce00078e000a */
.L_x_17541:
[----:B------:R-:W-:Y:S05]  /*5f30*/  BSYNC B2 ;  /* 0x0000000000027941 */ /* 0x000fea0003800000 */
.L_x_17539:
        /* <DEDUP_REMOVED lines=16> */
.L_x_17545:
[----:B------:R-:W-:Y:S05]  /*6040*/  BSYNC B3 ;  /* 0x0000000000037941 */ /* 0x000fea0003800000 */
.L_x_17544:
        /* <DEDUP_REMOVED lines=44> */
.L_x_17543:
[----:B------:R-:W-:Y:S05]  /*6310*/  BSYNC B2 ;  /* 0x0000000000027941 */ /* 0x000fea0003800000 */
.L_x_17542:
        /* <DEDUP_REMOVED lines=10> */
.L_x_17538:
[----:B------:R-:W-:Y:S05]  /*63c0*/  BSYNC B1 ;  /* 0x0000000000017941 */ /* 0x000fea0003800000 */
.L_x_17537:
        /* <DEDUP_REMOVED lines=18> */
.L_x_17549:
[----:B------:R-:W-:-:S07]  /*64f0*/  MOV R87, R10 ;  /* 0x0000000a00577202 */ /* 0x000fce0000000f00 */
.L_x_17550:
[----:B------:R-:W-:Y:S05]  /*6500*/  BSYNC B2 ;  /* 0x0000000000027941 */ /* 0x000fea0003800000 */
.L_x_17548:
        /* <DEDUP_REMOVED lines=16> */
.L_x_17554:
[----:B------:R-:W-:Y:S05]  /*6610*/  BSYNC B3 ;  /* 0x0000000000037941 */ /* 0x000fea0003800000 */
.L_x_17553:
        /* <DEDUP_REMOVED lines=44> */
.L_x_17552:
[----:B------:R-:W-:Y:S05]  /*68e0*/  BSYNC B2 ;  /* 0x0000000000027941 */ /* 0x000fea0003800000 */
.L_x_17551:
        /* <DEDUP_REMOVED lines=10> */
.L_x_17547:
[----:B------:R-:W-:Y:S05]  /*6990*/  BSYNC B1 ;  /* 0x0000000000017941 */ /* 0x000fea0003800000 */
.L_x_17546:
        /* <DEDUP_REMOVED lines=30> */
.L_x_17556:
[----:B------:R-:W-:Y:S05]  /*6b80*/  BSYNC B1 ;  /* 0x0000000000017941 */ /* 0x000fea0003800000 */
.L_x_17555:
        /* <DEDUP_REMOVED lines=22> */
.L_x_17560:
[----:B------:R-:W-:-:S07]  /*6cf0*/  MOV R97, R10 ;  /* 0x0000000a00617202 */ /* 0x000fce0000000f00 */
.L_x_17561:
[----:B------:R-:W-:Y:S05]  /*6d00*/  BSYNC B2 ;  /* 0x0000000000027941 */ /* 0x000fea0003800000 */
.L_x_17559:
        /* <DEDUP_REMOVED lines=16> */
.L_x_17565:
[----:B------:R-:W-:Y:S05]  /*6e10*/  BSYNC B3 ;  /* 0x0000000000037941 */ /* 0x000fea0003800000 */
.L_x_17564:
        /* <DEDUP_REMOVED lines=44> */
.L_x_17563:
[----:B------:R-:W-:Y:S05]  /*70e0*/  BSYNC B2 ;  /* 0x0000000000027941 */ /* 0x000fea0003800000 */
.L_x_17562:
        /* <DEDUP_REMOVED lines=10> */
.L_x_17558:
[----:B------:R-:W-:Y:S05]  /*7190*/  BSYNC B1 ;  /* 0x0000000000017941 */ /* 0x000fea0003800000 */
.L_x_17557:
        /* <DEDUP_REMOVED lines=18> */
.L_x_17569:
[----:B------:R-:W-:-:S07]  /*72c0*/  IMAD.MOV.U32 R9, RZ, RZ, R10 ;  /* 0x000000ffff097224 */ /* 0x000fce00078e000a */
.L_x_17570:
[----:B------:R-:W-:Y:S05]  /*72d0*/  BSYNC B2 ;  /* 0x0000000000027941 */ /* 0x000fea0003800000 */
.L_x_17568:
        /* <DEDUP_REMOVED lines=16> */
.L_x_17574:
[----:B------:R-:W-:Y:S05]  /*73e0*/  BSYNC B3 ;  /* 0x0000000000037941 */ /* 0x000fea0003800000 */
.L_x_17573:
        /* <DEDUP_REMOVED lines=44> */
.L_x_17572:
[----:B------:R-:W-:Y:S05]  /*76b0*/  BSYNC B2 ;  /* 0x0000000000027941 */ /* 0x000fea0003800000 */
.L_x_17571:
        /* <DEDUP_REMOVED lines=10> */
.L_x_17567:
[----:B------:R-:W-:Y:S05]  /*7760*/  BSYNC B1 ;  /* 0x0000000000017941 */ /* 0x000fea0003800000 */
.L_x_17566:
        /* <DEDUP_REMOVED lines=18> */
.L_x_17578:
[----:B------:R-:W-:-:S07]  /*7890*/  MOV R9, R10 ;  /* 0x0000000a00097202 */ /* 0x000fce0000000f00 */
.L_x_17579:
[----:B------:R-:W-:Y:S05]  /*78a0*/  BSYNC B2 ;  /* 0x0000000000027941 */ /* 0x000fea0003800000 */
.L_x_17577:
        /* <DEDUP_REMOVED lines=16> */
.L_x_17583:
[----:B------:R-:W-:Y:S05]  /*79b0*/  BSYNC B3 ;  /* 0x0000000000037941 */ /* 0x000fea0003800000 */
.L_x_17582:
        /* <DEDUP_REMOVED lines=44> */
.L_x_17581:
[----:B------:R-:W-:Y:S05]  /*7c80*/  BSYNC B2 ;  /* 0x0000000000027941 */ /* 0x000fea0003800000 */
.L_x_17580:
        /* <DEDUP_REMOVED lines=10> */
.L_x_17576:
[----:B------:R-:W-:Y:S05]  /*7d30*/  BSYNC B1 ;  /* 0x0000000000017941 */ /* 0x000fea0003800000 */
.L_x_17575:
        /* <DEDUP_REMOVED lines=18> */
.L_x_17587:
[----:B------:R-:W-:-:S07]  /*7e60*/  IMAD.MOV.U32 R9, RZ, RZ, R10 ;  /* 0x000000ffff097224 */ /* 0x000fce00078e000a */
.L_x_17588:
[----:B------:R-:W-:Y:S05]  /*7e70*/  BSYNC B2 ;  /* 0x0000000000027941 */ /* 0x000fea0003800000 */
.L_x_17586:
        /* <DEDUP_REMOVED lines=16> */
.L_x_17592:
[----:B------:R-:W-:Y:S05]  /*7f80*/  BSYNC B3 ;  /* 0x0000000000037941 */ /* 0x000fea0003800000 */
.L_x_17591:
        /* <DEDUP_REMOVED lines=44> */
.L_x_17590:
[----:B------:R-:W-:Y:S05]  /*8250*/  BSYNC B2 ;  /* 0x0000000000027941 */ /* 0x000fea0003800000 */
.L_x_17589:
        /* <DEDUP_REMOVED lines=10> */
.L_x_17585:
[----:B------:R-:W-:Y:S05]  /*8300*/  BSYNC B1 ;  /* 0x0000000000017941 */ /* 0x000fea0003800000 */
.L_x_17584:
        /* <DEDUP_REMOVED lines=18> */
.L_x_17596:
[----:B------:R-:W-:-:S07]  /*8430*/  MOV R9, R10 ;  /* 0x0000000a00097202 */ /* 0x000fce0000000f00 */
.L_x_17597:
[----:B------:R-:W-:Y:S05]  /*8440*/  BSYNC B2 ;  /* 0x0000000000027941 */ /* 0x000fea0003800000 */
.L_x_17595:
        /* <DEDUP_REMOVED lines=16> */
.L_x_17601:
[----:B------:R-:W-:Y:S05]  /*8550*/  BSYNC B3 ;  /* 0x0000000000037941 */ /* 0x000fea0003800000 */
.L_x_17600:
        /* <DEDUP_REMOVED lines=44> */
.L_x_17599:
[----:B------:R-:W-:Y:S05]  /*8820*/  BSYNC B2 ;  /* 0x0000000000027941 */ /* 0x000fea0003800000 */
.L_x_17598:
        /* <DEDUP_REMOVED lines=10> */
.L_x_17594:
[----:B------:R-:W-:Y:S05]  /*88d0*/  BSYNC B1 ;  /* 0x0000000000017941 */ /* 0x000fea0003800000 */
.L_x_17593:
        /* <DEDUP_REMOVED lines=18> */
.L_x_17605:
[----:B------:R-:W-:-:S07]  /*8a00*/  IMAD.MOV.U32 R9, RZ, RZ, R10 ;  /* 0x000000ffff097224 */ /* 0x000fce00078e000a */
.L_x_17606:
[----:B------:R-:W-:Y:S05]  /*8a10*/  BSYNC B2 ;  /* 0x0000000000027941 */ /* 0x000fea0003800000 */
.L_x_17604:
        /* <DEDUP_REMOVED lines=16> */
.L_x_17610:
[----:B------:R-:W-:Y:S05]  /*8b20*/  BSYNC B3 ;  /* 0x0000000000037941 */ /* 0x000fea0003800000 */
.L_x_17609:
        /* <DEDUP_REMOVED lines=44> */
.L_x_17608:
[----:B------:R-:W-:Y:S05]  /*8df0*/  BSYNC B2 ;  /* 0x0000000000027941 */ /* 0x000fea0003800000 */
.L_x_17607:
        /* <DEDUP_REMOVED lines=10> */
.L_x_17603:
[----:B------:R-:W-:Y:S05]  /*8ea0*/  BSYNC B1 ;  /* 0x0000000000017941 */ /* 0x000fea0003800000 */
.L_x_17602:
        /* <DEDUP_REMOVED lines=18> */
.L_x_17614:
[----:B------:R-:W-:-:S07]  /*8fd0*/  MOV R9, R10 ;  /* 0x0000000a00097202 */ /* 0x000fce0000000f00 */
.L_x_17615:
[----:B------:R-:W-:Y:S05]  /*8fe0*/  BSYNC B2 ;  /* 0x0000000000027941 */ /* 0x000fea0003800000 */
.L_x_17613:
        /* <DEDUP_REMOVED lines=16> */
.L_x_17619:
[----:B------:R-:W-:Y:S05]  /*90f0*/  BSYNC B3 ;  /* 0x0000000000037941 */ /* 0x000fea0003800000 */
.L_x_17618:
        /* <DEDUP_REMOVED lines=44> */
.L_x_17617:
[----:B------:R-:W-:Y:S05]  /*93c0*/  BSYNC B2 ;  /* 0x0000000000027941 */ /* 0x000fea0003800000 */
.L_x_17616:
        /* <DEDUP_REMOVED lines=10> */
.L_x_17612:
[----:B------:R-:W-:Y:S05]  /*9470*/  BSYNC B1 ;  /* 0x0000000000017941 */ /* 0x000fea0003800000 */
.L_x_17611:
        /* <DEDUP_REMOVED lines=18> */
.L_x_17623:
[----:B------:R-:W-:-:S07]  /*95a0*/  IMAD.MOV.U32 R95, RZ, RZ, R10 ;  /* 0x000000ffff5f7224 */ /* 0x000fce00078e000a */
.L_x_17624:
[----:B------:R-:W-:Y:S05]  /*95b0*/  BSYNC B2 ;  /* 0x0000000000027941 */ /* 0x000fea0003800000 */
.L_x_17622:
        /* <DEDUP_REMOVED lines=16> */
.L_x_17628:
[----:B------:R-:W-:Y:S05]  /*96c0*/  BSYNC B3 ;  /* 0x0000000000037941 */ /* 0x000fea0003800000 */
.L_x_17627:
        /* <DEDUP_REMOVED lines=44> */
.L_x_17626:
[----:B------:R-:W-:Y:S05]  /*9990*/  BSYNC B2 ;  /* 0x0000000000027941 */ /* 0x000fea0003800000 */
.L_x_17625:
        /* <DEDUP_REMOVED lines=10> */
.L_x_17621:
[----:B------:R-:W-:Y:S05]  /*9a40*/  BSYNC B1 ;  /* 0x0000000000017941 */ /* 0x000fea0003800000 */
.L_x_17620:
        /* <DEDUP_REMOVED lines=49> */
.L_x_17630:
[----:B------:R-:W-:Y:S05]  /*9d60*/  BSYNC B1 ;  /* 0x0000000000017941 */ /* 0x000fea0003800000 */
.L_x_17629:
        /* <DEDUP_REMOVED lines=72> */
.L_x_17646:
        /* <DEDUP_REMOVED lines=117> */
.L_x_17633:
[----:B------:R-:W-:Y:S05]  /*a940*/  BSYNC B1 ;  /* 0x0000000000017941 */ /* 0x000fea0003800000 */
.L_x_17632:
[----:B-1----:R-:W1:Y:S02]  /*a950*/  LDC.64 R72, c[0x0][0x210] ;  /* 0x00008400ff487b82 */ /* 0x002e640000000a00 */
[----:B-1----:R-:W-:-:S05]  /*a960*/  IMAD R2, R72, 0x4, R2 ;  /* 0x0000000448027824 */ /* 0x002fca00078e0202 */
[----:B------:R-:W-:-:S13]  /*a970*/  ISETP.GE.AND P0, PT, R2, R73, PT ;  /* 0x000000490200720c */ /* 0x000fda0003f06270 */
[----:B------:R-:W-:Y:S05]  /*a980*/  @!P0 BRA `(.L_x_17634) ;  /* 0xffffff5c00b88947 */ /* 0x000fea000383ffff */
[----:B------:R-:W-:Y:S05]  /*a990*/  BSYNC B0 ;  /* 0x0000000000007941 */ /* 0x000fea0003800000 */
.L_x_17408:
[----:B------:R-:W-:Y:S05]  /*a9a0*/  EXIT ;  /* 0x000000000000794d */ /* 0x000fea0003800000 */
.L_x_17631:
[----:B------:R-:W-:Y:S01]  /*a9b0*/  HFMA2.MMA R119, -RZ, RZ, 0, 5.9604644775390625e-08 ;  /* 0x00000001ff777435 */ /* 0x000fe200000001ff */
[----:B------:R-:W-:Y:S01]  /*a9c0*/  BSSY B1, `(.L_x_17635) ;  /* 0x0000006000017945 */ /* 0x000fe20003800000 */
[----:B------:R-:W-:Y:S01]  /*a9d0*/  IMAD.MOV.U32 R120, RZ, RZ, 0x1f ;  /* 0x0000001fff787424 */ /* 0x000fe200078e00ff */
[----:B------:R-:W-:-:S08]  /*a9e0*/  MOV R117, 0xffffffff ;  /* 0xffffffff00757802 */ /* 0x000fd00000000f00 */
[----:B0-----:R-:W-:Y:S05]  /*a9f0*/  WARPSYNC.COLLECTIVE R117, `(.L_x_17636) ;  /* 0x0000000075087348 */ /* 0x001fea0003c00000 */
[----:B------:R1:W2:Y:S02]  /*aa00*/  SHFL.BFLY P1, R118, R116, R119, R120 ;  /* 0x0c00007774767389 */ /* 0x0002a40000020078 */
[----:B012---:R-:W-:Y:S01]  /*aa10*/  ENDCOLLECTIVE ;  /* 0x000000000000791b */ /* 0x007fe20003800000 */
.L_x_17636:
[----:B------:R-:W-:Y:S05]  /*aa20*/  BSYNC B1 ;  /* 0x0000000000017941 */ /* 0x000fea0003800000 */
.L_x_17635:
        /* <DEDUP_REMOVED lines=10> */
.L_x_17637:
[----:B------:R-:W-:Y:S01]  /*aad0*/  HFMA2.MMA R119, -RZ, RZ, 0, 2.384185791015625e-07 ;  /* 0x00000004ff777435 */ /* 0x000fe200000001ff */
[----:B------:R-:W-:-:S05]  /*aae0*/  MOV R104, R118 ;  /* 0x0000007600687202 */ /* 0x000fca0000000f00 */
[----:B------:R-:W-:-:S04]  /*aaf0*/  FADD.FTZ R106, R105, R104 ;  /* 0x00000068696a7221 */ /* 0x000fc80000010000 */
[----:B------:R-:W-:-:S07]  /*ab00*/  IMAD.MOV.U32 R116, RZ, RZ, R106 ;  /* 0x000000ffff747224 */ /* 0x000fce00078e006a */
[----:B------:R-:W-:Y:S05]  /*ab10*/  WARPSYNC.COLLECTIVE R117, `(.L_x_17638) ;  /* 0x0000000075087348 */ /* 0x000fea0003c00000 */
[----:B------:R0:W1:Y:S02]  /*ab20*/  SHFL.BFLY P1, R118, R116, R119, R120 ;  /* 0x0c00007774767389 */ /* 0x0000640000020078 */
[----:B01----:R-:W-:Y:S01]  /*ab30*/  ENDCOLLECTIVE ;  /* 0x000000000000791b */ /* 0x003fe20003800000 */
.L_x_17638:
[----:B------:R-:W-:Y:S02]  /*ab40*/  IMAD.MOV.U32 R119, RZ, RZ, 0x8 ;  /* 0x00000008ff777424 */ /* 0x000fe400078e00ff */
[----:B------:R-:W-:-:S04]  /*ab50*/  IMAD.MOV.U32 R107, RZ, RZ, R118 ;  /* 0x000000ffff6b7224 */ /* 0x000fc800078e0076 */
[----:B------:R-:W-:-:S05]  /*ab60*/  FADD.FTZ R107, R106, R107 ;  /* 0x0000006b6a6b7221 */ /* 0x000fca0000010000 */
[----:B------:R-:W-:-:S07]  /*ab70*/  MOV R116, R107 ;  /* 0x0000006b00747202 */ /* 0x000fce0000000f00 */
[----:B------:R-:W-:Y:S05]  /*ab80*/  WARPSYNC.COLLECTIVE R117, `(.L_x_17639) ;  /* 0x0000000075087348 */ /* 0x000fea0003c00000 */
[----:B------:R0:W1:Y:S02]  /*ab90*/  SHFL.BFLY P1, R118, R116, R119, R120 ;  /* 0x0c00007774767389 */ /* 0x0000640000020078 */
[----:B01----:R-:W-:Y:S01]  /*aba0*/  ENDCOLLECTIVE ;  /* 0x000000000000791b */ /* 0x003fe20003800000 */
.L_x_17639:
[----:B------:R-:W-:Y:S01]  /*abb0*/  HFMA2.MMA R119, -RZ, RZ, 0, 9.5367431640625e-07 ;  /* 0x00000010ff777435 */ /* 0x000fe200000001ff */
[----:B------:R-:W-:-:S05]  /*abc0*/  MOV R104, R118 ;  /* 0x0000007600687202 */ /* 0x000fca0000000f00 */
[----:B------:R-:W-:-:S04]  /*abd0*/  FADD.FTZ R111, R107, R104 ;  /* 0x000000686b6f7221 */ /* 0x000fc80000010000 */
[----:B------:R-:W-:-:S07]  /*abe0*/  IMAD.MOV.U32 R116, RZ, RZ, R111 ;  /* 0x000000ffff747224 */ /* 0x000fce00078e006f */
[----:B------:R-:W-:Y:S05]  /*abf0*/  WARPSYNC.COLLECTIVE R117, `(.L_x_17640) ;  /* 0x0000000075087348 */ /* 0x000fea0003c00000 */
[----:B------:R0:W1:Y:S02]  /*ac00*/  SHFL.BFLY P1, R118, R116, R119, R120 ;  /* 0x0c00007774767389 */ /* 0x0000640000020078 */
[----:B01----:R-:W-:Y:S01]  /*ac10*/  ENDCOLLECTIVE ;  /* 0x000000000000791b */ /* 0x003fe20003800000 */
.L_x_17640:
        /* <DEDUP_REMOVED lines=56> */
.L_x_17641:
[----:B------:R-:W-:Y:S01]  /*afa0*/  HFMA2.MMA R119, -RZ, RZ, 0, 1.1920928955078125e-07 ;  /* 0x00000002ff777435 */ /* 0x000fe200000001ff */
[----:B------:R-:W-:-:S05]  /*afb0*/  MOV R105, R118 ;  /* 0x0000007600697202 */ /* 0x000fca0000000f00 */
[----:B------:R-:W-:-:S04]  /*afc0*/  FADD.FTZ R105, R104, R105 ;  /* 0x0000006968697221 */ /* 0x000fc80000010000 */
[----:B------:R-:W-:-:S07]  /*afd0*/  IMAD.MOV.U32 R116, RZ, RZ, R105 ;  /* 0x000000ffff747224 */ /* 0x000fce00078e0069 */
[----:B------:R-:W-:Y:S05]  /*afe0*/  WARPSYNC.COLLECTIVE R117, `(.L_x_17642) ;  /* 0x0000000075087348 */ /* 0x000fea0003c00000 */
[----:B------:R0:W1:Y:S02]  /*aff0*/  SHFL.BFLY P1, R118, R116, R119, R120 ;  /* 0x0c00007774767389 */ /* 0x0000640000020078 */
[----:B01----:R-:W-:Y:S01]  /*b000*/  ENDCOLLECTIVE ;  /* 0x000000000000791b */ /* 0x003fe20003800000 */
.L_x_17642:
[----:B------:R-:W-:Y:S02]  /*b010*/  IMAD.MOV.U32 R119, RZ, RZ, 0x4 ;  /* 0x00000004ff777424 */ /* 0x000fe400078e00ff */
[----:B------:R-:W-:-:S04]  /*b020*/  IMAD.MOV.U32 R106, RZ, RZ, R118 ;  /* 0x000000ffff6a7224 */ /* 0x000fc800078e0076 */
[----:B------:R-:W-:-:S05]  /*b030*/  FADD.FTZ R106, R105, R106 ;  /* 0x0000006a696a7221 */ /* 0x000fca0000010000 */
[----:B------:R-:W-:-:S07]  /*b040*/  MOV R116, R106 ;  /* 0x0000006a00747202 */ /* 0x000fce0000000f00 */
[----:B------:R-:W-:Y:S05]  /*b050*/  WARPSYNC.COLLECTIVE R117, `(.L_x_17643) ;  /* 0x0000000075087348 */ /* 0x000fea0003c00000 */
[----:B------:R0:W1:Y:S02]  /*b060*/  SHFL.BFLY P1, R118, R116, R119, R120 ;  /* 0x0c00007774767389 */ /* 0x0000640000020078 */
[----:B01----:R-:W-:Y:S01]  /*b070*/  ENDCOLLECTIVE ;  /* 0x000000000000791b */ /* 0x003fe20003800000 */
.L_x_17643:
[----:B------:R-:W-:Y:S01]  /*b080*/  HFMA2.MMA R119, -RZ, RZ, 0, 4.76837158203125e-07 ;  /* 0x00000008ff777435 */ /* 0x000fe200000001ff */
[----:B------:R-:W-:-:S05]  /*b090*/  MOV R107, R118 ;  /* 0x00000076006b7202 */ /* 0x000fca0000000f00 */
[----:B------:R-:W-:-:S04]  /*b0a0*/  FADD.FTZ R107, R106, R107 ;  /* 0x0000006b6a6b7221 */ /* 0x000fc80000010000 */
[----:B------:R-:W-:-:S07]  /*b0b0*/  IMAD.MOV.U32 R116, RZ, RZ, R107 ;  /* 0x000000ffff747224 */ /* 0x000fce00078e006b */
[----:B------:R-:W-:Y:S05]  /*b0c0*/  WARPSYNC.COLLECTIVE R117, `(.L_x_17644) ;  /* 0x0000000075087348 */ /* 0x000fea0003c00000 */
[----:B------:R0:W1:Y:S02]  /*b0d0*/  SHFL.BFLY P1, R118, R116, R119, R120 ;  /* 0x0c00007774767389 */ /* 0x0000640000020078 */
[----:B01----:R-:W-:Y:S01]  /*b0e0*/  ENDCOLLECTIVE ;  /* 0x000000000000791b */ /* 0x003fe20003800000 */
.L_x_17644:
[----:B------:R-:W-:Y:S02]  /*b0f0*/  IMAD.MOV.U32 R119, RZ, RZ, 0x10 ;  /* 0x00000010ff777424 */ /* 0x000fe400078e00ff */
[----:B------:R-:W-:-:S04]  /*b100*/  IMAD.MOV.U32 R112, RZ, RZ, R118 ;  /* 0x000000ffff707224 */ /* 0x000fc800078e0076 */
[----:B------:R-:W-:-:S05]  /*b110*/  FADD.FTZ R112, R107, R112 ;  /* 0x000000706b707221 */ /* 0x000fca0000010000 */
[----:B------:R-:W-:-:S07]  /*b120*/  MOV R116, R112 ;  /* 0x0000007000747202 */ /* 0x000fce0000000f00 */
[----:B------:R-:W-:Y:S05]  /*b130*/  WARPSYNC.COLLECTIVE R117, `(.L_x_17645) ;  /* 0x0000000075087348 */ /* 0x000fea0003c00000 */
[----:B------:R0:W1:Y:S02]  /*b140*/  SHFL.BFLY P1, R118, R116, R119, R120 ;  /* 0x0c00007774767389 */ /* 0x0000640000020078 */
[----:B01----:R-:W-:Y:S01]  /*b150*/  ENDCOLLECTIVE ;  /* 0x000000000000791b */ /* 0x003fe20003800000 */
.L_x_17645:
[----:B------:R-:W-:Y:S01]  /*b160*/  MOV R111, R118 ;  /* 0x00000076006f7202 */ /* 0x000fe20000000f00 */
[----:B------:R-:W-:Y:S06]  /*b170*/  BRA `(.L_x_17646) ;  /* 0xfffffff0001c7947 */ /* 0x000fec000383ffff */
.L_x_17647:
        /* <DEDUP_REMOVED lines=16> */
.L_x_23571:


//--------------------- .text._ZN10layer_norm13ln_fwd_kernelINS_13Kernel_traitsIf6__halffS2_fjLj768ELj1ELj4ELj1ELj16ENS_18Kernel_traits_baseILj768EfS2_fS2_fjLj128EEEEELb1ELb1ELb0ELb0EEEvNS_9FwdParamsE --------------------------
	.section	.text._ZN10layer_norm13ln_fwd_kernelINS_13Kernel_traitsIf6__halffS2_fjLj768ELj1ELj4ELj1ELj16ENS_18Kernel_traits_baseILj768EfS2_fS2_fjLj128EEEEELb1ELb1ELb0ELb0EEEvNS_9FwdParamsE,"ax",@progbits
	.align	128
        .global         _ZN10layer_norm13ln_fwd_kernelINS_13Kernel_traitsIf6__halffS2_fjLj768ELj1ELj4ELj1ELj16ENS_18Kernel_traits_baseILj768EfS2_fS2_fjLj128EEEEELb1ELb1ELb0ELb0EEEvNS_9FwdParamsE
        .type           _ZN10layer_norm13ln_fwd_kernelINS_13Kernel_traitsIf6__halffS2_fjLj768ELj1ELj4ELj1ELj16ENS_18Kernel_traits_baseILj768EfS2_fS2_fjLj128EEEEELb1ELb1ELb0ELb0EEEvNS_9FwdParamsE,@function
        .size           _ZN10layer_norm13ln_fwd_kernelINS_13Kernel_traitsIf6__halffS2_fjLj768ELj1ELj4ELj1ELj16ENS_18Kernel_traits_baseILj768EfS2_fS2_fjLj128EEEEELb1ELb1ELb0ELb0EEEvNS_9FwdParamsE,(.L_x_23572 - _ZN10layer_norm13ln_fwd_kernelINS_13Kernel_traitsIf6__halffS2_fjLj768ELj1ELj4ELj1ELj16ENS_18Kernel_traits_baseILj768EfS2_fS2_fjLj128EEEEELb1ELb1ELb0ELb0EEEvNS_9FwdParamsE)
        .other          _ZN10layer_norm13ln_fwd_kernelINS_13Kernel_traitsIf6__halffS2_fjLj768ELj1ELj4ELj1ELj16ENS_18Kernel_traits_baseILj768EfS2_fS2_fjLj128EEEEELb1ELb1ELb0ELb0EEEvNS_9FwdParamsE,@"STO_CUDA_ENTRY STV_DEFAULT"
_ZN10layer_norm13ln_fwd_kernelINS_13Kernel_traitsIf6__halffS2_fjLj768ELj1ELj4ELj1ELj16ENS_18Kernel_traits_baseILj768EfS2_fS2_fjLj128EEEEELb1ELb1ELb0ELb0EEEvNS_9FwdParamsE:
.text._ZN10layer_norm13ln_fwd_kernelINS_13Kernel_traitsIf6__halffS2_fjLj768ELj1ELj4ELj1ELj16ENS_18Kernel_traits_baseILj768EfS2_fS2_fjLj128EEEEELb1ELb1ELb0ELb0EEEvNS_9FwdParamsE:
        /* <DEDUP_REMOVED lines=19> */
[----:B------:R-:W-:-:S04]  /*0130*/  LOP3.LUT R61, R113, 0x1f, RZ, 0xc0, !PT ;  /* 0x0000001f713d7812 */ /* 0x000fc800078ec0ff */
[----:B------:R-:W-:Y:S02]  /*0140*/  LOP3.LUT R114, R61, 0x1f, RZ, 0x3c, !PT ;  /* 0x0000001f3d727812 */ /* 0x000fe400078e3cff */
        /* <DEDUP_REMOVED lines=47> */
[----:B----4-:R-:W-:Y:S01]  /*0440*/  SHF.R.S32.HI R3, RZ, 0x1f, R12 ;  /* 0x0000001fff037819 */ /* 0x010fe2000001140c */
[----:B------:R-:W-:-:S03]  /*0450*/  IMAD.WIDE.U32 R4, R5, -0x326172a9, RZ ;  /* 0xcd9e8d5705047825 */ /* 0x000fc600078e00ff */
[----:B------:R-:W-:Y:S02]  /*0460*/  LEA.HI R3, R3, R12, RZ, 0x3 ;  /* 0x0000000c03037211 */ /* 0x000fe400078f18ff */
        /* <DEDUP_REMOVED lines=43> */
.L_x_17649:
[----:B------:R-:W-:Y:S05]  /*0720*/  BSYNC B0 ;  /* 0x0000000000007941 */ /* 0x000fea0003800000 */
.L_x_17648:
        /* <DEDUP_REMOVED lines=23> */
.L_x_17651:
[----:B------:R-:W-:Y:S05]  /*08a0*/  BSYNC B0 ;  /* 0x0000000000007941 */ /* 0x000fea0003800000 */
.L_x_17650:
        /* <DEDUP_REMOVED lines=22> */
.L_x_17653:
[----:B------:R-:W-:Y:S05]  /*0a10*/  BSYNC B0 ;  /* 0x0000000000007941 */ /* 0x000fea0003800000 */
.L_x_17652:
        /* <DEDUP_REMOVED lines=8> */
[----:B------:R-:W-:Y:S01]  /*0aa0*/  IMAD.HI.U32 R112, R83, -0x326172a9, RZ ;  /* 0xcd9e8d5753707827 */ /* 0x000fe200078e00ff */
[----:B------:R-:W-:Y:S01]  /*0ab0*/  UISETP.NE.U32.AND UP0, UPT, UR8, URZ, UPT ;  /* 0x0000003f0800728c */ /* 0x000fe2000bf05070 */
[----:B------:R-:W-:Y:S01]  /*0ac0*/  LOP3.LUT R119, R0, 0x3, RZ, 0xc0, !PT ;  /* 0x0000000300777812 */ /* 0x000fe200078ec0ff */
[----:B------:R-:W-:Y:S01]  /*0ad0*/  ULDC UR33, c[0x0][0x218] ;  /* 0x0000860000217ab9 */ /* 0x000fe20000000800 */
[----:B01----:R-:W-:Y:S01]  /*0ae0*/  IMAD.WIDE.U32 R2, R85, -0x2daee0ad, RZ ;  /* 0xd2511f5355027825 */ /* 0x003fe200078e00ff */
        /* <DEDUP_REMOVED lines=10> */
.L_x_17836:
        /* <DEDUP_REMOVED lines=13> */
[----:B0-----:R-:W-:Y:S01]  /*0c60*/  LOP3.LUT R0, R108, 0x1f, RZ, 0xc0, !PT ;  /* 0x0000001f6c007812 */ /* 0x001fe200078ec0ff */
[----:B------:R-:W-:-:S03]  /*0c70*/  IMAD.MOV.U32 R108, RZ, RZ, 0x3f800000 ;  /* 0x3f800000ff6c7424 */ /* 0x000fc600078e00ff */
        /* <DEDUP_REMOVED lines=26> */
.L_x_17658:
[----:B------:R-:W-:-:S07]  /*0e20*/  IMAD.MOV.U32 R86, RZ, RZ, R120 ;  /* 0x000000ffff567224 */ /* 0x000fce00078e0078 */
.L_x_17659:
[----:B------:R-:W-:Y:S05]  /*0e30*/  BSYNC B2 ;  /* 0x0000000000027941 */ /* 0x000fea0003800000 */
.L_x_17657:
        /* <DEDUP_REMOVED lines=16> */
.L_x_17663:
[----:B------:R-:W-:Y:S05]  /*0f40*/  BSYNC B3 ;  /* 0x0000000000037941 */ /* 0x000fea0003800000 */
.L_x_17662:
        /* <DEDUP_REMOVED lines=43> */
.L_x_17661:
[----:B------:R-:W-:Y:S05]  /*1200*/  BSYNC B2 ;  /* 0x0000000000027941 */ /* 0x000fea0003800000 */
.L_x_17660:
        /* <DEDUP_REMOVED lines=9> */
[----:B------:R-:W-:-:S02]  /*12a0*/  ISETP.NE.AND.EX P0, PT, R85, RZ, PT, P0 ;  /* 0x000000ff5500720c */ /* 0x000fc40003f05300 */
[----:B------:R-:W-:Y:S01]  /*12b0*/  IADD3 R119, R122, 0x1, RZ ;  /* 0x000000017a777810 */ /* 0x000fe20007ffe0ff */
        /* <DEDUP_REMOVED lines=16> */
.L_x_17665:
[----:B------:R-:W-:-:S07]  /*13c0*/  MOV R85, R120 ;  /* 0x0000007800557202 */ /* 0x000fce0000000f00 */
.L_x_17666:
[----:B------:R-:W-:Y:S05]  /*13d0*/  BSYNC B2 ;  /* 0x0000000000027941 */ /* 0x000fea0003800000 */
.L_x_17664:
        /* <DEDUP_REMOVED lines=16> */
.L_x_17670:
[----:B------:R-:W-:Y:S05]  /*14e0*/  BSYNC B3 ;  /* 0x0000000000037941 */ /* 0x000fea0003800000 */
.L_x_17669:
        /* <DEDUP_REMOVED lines=43> */
.L_x_17668:
[----:B------:R-:W-:Y:S05]  /*17a0*/  BSYNC B2 ;  /* 0x0000000000027941 */ /* 0x000fea0003800000 */
.L_x_17667:
        /* <DEDUP_REMOVED lines=22> */
.L_x_17672:
[----:B------:R-:W-:-:S07]  /*1910*/  MOV R86, R120 ;  /* 0x0000007800567202 */ /* 0x000fce0000000f00 */
.L_x_17673:
[----:B------:R-:W-:Y:S05]  /*1920*/  BSYNC B2 ;  /* 0x0000000000027941 */ /* 0x000fea0003800000 */
.L_x_17671:
        /* <DEDUP_REMOVED lines=16> */
.L_x_17677:
[----:B------:R-:W-:Y:S05]  /*1a30*/  BSYNC B3 ;  /* 0x0000000000037941 */ /* 0x000fea0003800000 */
.L_x_17676:
        /* <DEDUP_REMOVED lines=43> */
.L_x_17675:
[----:B------:R-:W-:Y:S05]  /*1cf0*/  BSYNC B2 ;  /* 0x0000000000027941 */ /* 0x000fea0003800000 */
.L_x_17674:
        /* <DEDUP_REMOVED lines=21> */
.L_x_17679:
[----:B------:R-:W-:-:S07]  /*1e50*/  MOV R87, R120 ;  /* 0x0000007800577202 */ /* 0x000fce0000000f00 */
.L_x_17680:
[----:B------:R-:W-:Y:S05]  /*1e60*/  BSYNC B2 ;  /* 0x0000000000027941 */ /* 0x000fea0003800000 */
.L_x_17678:
        /* <DEDUP_REMOVED lines=16> */
.L_x_17684:
[----:B------:R-:W-:Y:S05]  /*1f70*/  BSYNC B3 ;  /* 0x0000000000037941 */ /* 0x000fea0003800000 */
.L_x_17683:
        /* <DEDUP_REMOVED lines=43> */
.L_x_17682:
[----:B------:R-:W-:Y:S05]  /*2230*/  BSYNC B2 ;  /* 0x0000000000027941 */ /* 0x000fea0003800000 */
.L_x_17681:
        /* <DEDUP_REMOVED lines=21> */
.L_x_17686:
[----:B------:R-:W-:-:S07]  /*2390*/  MOV R96, R120 ;  /* 0x0000007800607202 */ /* 0x000fce0000000f00 */
.L_x_17687:
[----:B------:R-:W-:Y:S05]  /*23a0*/  BSYNC B2 ;  /* 0x0000000000027941 */ /* 0x000fea0003800000 */
.L_x_17685:
        /* <DEDUP_REMOVED lines=16> */
.L_x_17691:
[----:B------:R-:W-:Y:S05]  /*24b0*/  BSYNC B3 ;  /* 0x0000000000037941 */ /* 0x000fea0003800000 */
.L_x_17690:
        /* <DEDUP_REMOVED lines=43> */
.L_x_17689:
[----:B------:R-:W-:Y:S05]  /*2770*/  BSYNC B2 ;  /* 0x0000000000027941 */ /* 0x000fea0003800000 */
.L_x_17688:
        /* <DEDUP_REMOVED lines=21> */
.L_x_17693:
[----:B------:R-:W-:-:S07]  /*28d0*/  MOV R97, R120 ;  /* 0x0000007800617202 */ /* 0x000fce0000000f00 */
.L_x_17694:
[----:B------:R-:W-:Y:S05]  /*28e0*/  BSYNC B2 ;  /* 0x0000000000027941 */ /* 0x000fea0003800000 */
.L_x_17692:
        /* <DEDUP_REMOVED lines=16> */
.L_x_17698:
[----:B------:R-:W-:Y:S05]  /*29f0*/  BSYNC B3 ;  /* 0x0000000000037941 */ /* 0x000fea0003800000 */
.L_x_17697:
        /* <DEDUP_REMOVED lines=43> */
.L_x_17696:
[----:B------:R-:W-:Y:S05]  /*2cb0*/  BSYNC B2 ;  /* 0x0000000000027941 */ /* 0x000fea0003800000 */
.L_x_17695:
        /* <DEDUP_REMOVED lines=21> */
.L_x_17700:
[----:B------:R-:W-:-:S07]  /*2e10*/  MOV R98, R120 ;  /* 0x0000007800627202 */ /* 0x000fce0000000f00 */
.L_x_17701:
[----:B------:R-:W-:Y:S05]  /*2e20*/  BSYNC B2 ;  /* 0x0000000000027941 */ /* 0x000fea0003800000 */
.L_x_17699:
        /* <DEDUP_REMOVED lines=16> */
.L_x_17705:
[----:B------:R-:W-:Y:S05]  /*2f30*/  BSYNC B3 ;  /* 0x0000000000037941 */ /* 0x000fea0003800000 */
.L_x_17704:
        /* <DEDUP_REMOVED lines=43> */
.L_x_17703:
[----:B------:R-:W-:Y:S05]  /*31f0*/  BSYNC B2 ;  /* 0x0000000000027941 */ /* 0x000fea0003800000 */
.L_x_17702:
        /* <DEDUP_REMOVED lines=21> */
.L_x_17707:
[----:B------:R-:W-:-:S07]  /*3350*/  MOV R122, R120 ;  /* 0x00000078007a7202 */ /* 0x000fce0000000f00 */
.L_x_17708:
[----:B------:R-:W-:Y:S05]  /*3360*/  BSYNC B2 ;  /* 0x0000000000027941 */ /* 0x000fea0003800000 */
.L_x_17706:
        /* <DEDUP_REMOVED lines=18> */
.L_x_17712:
[----:B------:R-:W-:Y:S05]  /*3490*/  BSYNC B3 ;  /* 0x0000000000037941 */ /* 0x000fea0003800000 */
.L_x_17711:
        /* <DEDUP_REMOVED lines=43> */
.L_x_17710:
[----:B------:R-:W-:Y:S05]  /*3750*/  BSYNC B2 ;  /* 0x0000000000027941 */ /* 0x000fea0003800000 */
.L_x_17709:
        /* <DEDUP_REMOVED lines=19> */
[----:B------:R-:W-:Y:S02]  /*3890*/  SEL R133, RZ, 0x1, P3 ;  /* 0x00000001ff857807 */ /* 0x000fe40001800000 */
[----:B------:R-:W-:-:S02]  /*38a0*/  LOP3.LUT R110, R126, R128, R110, 0xfe, !PT ;  /* 0x000000807e6e7212 */ /* 0x000fc400078efe6e */
[----:B------:R-:W-:Y:S01]  /*38b0*/  LOP3.LUT R133, R129, R99, R133, 0xfe, !PT ;  /* 0x0000006381857212 */ /* 0x000fe200078efe85 */
[----:B------:R-:W-:Y:S01]  /*38c0*/  FMUL.FTZ R99, R27, R122 ;  /* 0x0000007a1b637220 */ /* 0x000fe20000410000 */
[----:B------:R-:W-:Y:S02]  /*38d0*/  LEA R128, P1, R121, UR10, 0x5 ;  /* 0x0000000a79807c11 */ /* 0x000fe4000f8228ff */
[----:B------:R-:W-:Y:S01]  /*38e0*/  SEL R109, RZ, 0x1, P6 ;  /* 0x00000001ff6d7807 */ /* 0x000fe20003000000 */
[----:B------:R-:W-:Y:S01]  /*38f0*/  @P0 FADD.FTZ R99, R83, R99 ;  /* 0x0000006353630221 */ /* 0x000fe20000010000 */
        /* <DEDUP_REMOVED lines=9> */
.L_x_17656:
[----:B------:R-:W-:Y:S05]  /*3990*/  BSYNC B1 ;  /* 0x0000000000017941 */ /* 0x000fea0003800000 */
.L_x_17655:
        /* <DEDUP_REMOVED lines=25> */
.L_x_17716:
[----:B------:R-:W-:-:S07]  /*3b30*/  IMAD.MOV.U32 R90, RZ, RZ, R120 ;  /* 0x000000ffff5a7224 */ /* 0x000fce00078e0078 */
.L_x_17717:
[----:B------:R-:W-:Y:S05]  /*3b40*/  BSYNC B2 ;  /* 0x0000000000027941 */ /* 0x000fea0003800000 */
.L_x_17715:
        /* <DEDUP_REMOVED lines=16> */
.L_x_17721:
[----:B------:R-:W-:Y:S05]  /*3c50*/  BSYNC B3 ;  /* 0x0000000000037941 */ /* 0x000fea0003800000 */
.L_x_17720:
[----:B------:R-:W-:Y:S01]  /*3c60*/  IMAD.HI.U32 R2, R117, -0x326172a9, RZ ;  /* 0xcd9e8d5775027827 */ /* 0x000fe200078e00ff */
[----:B------:R-:W-:-:S03]  /*3c70*/  LOP3.LUT R3, R3, UR7, R118, 0x96, !PT ;  /* 0x0000000703037c12 */ /* 0x000fc6000f8e9676 */
[----:B------:R-:W-:Y:S01]  /*3c80*/  IMAD R91, R117, -0x326172a9, RZ ;  /* 0xcd9e8d57755b7824 */ /* 0x000fe200078e02ff */
[----:B------:R-:W-:Y:S01]  /*3c90*/  LOP3.LUT R2, R2, UR6, R115, 0x96, !PT ;  /* 0x0000000602027c12 */ /* 0x000fe2000f8e9673 */
[----:B0-----:R-:W-:-:S04]  /*3ca0*/  IMAD.WIDE.U32 R110, R3, -0x326172a9, RZ ;  /* 0xcd9e8d57036e7825 */ /* 0x001fc800078e00ff */
        /* <DEDUP_REMOVED lines=38> */
.L_x_17719:
[----:B------:R-:W-:Y:S05]  /*3f10*/  BSYNC B2 ;  /* 0x0000000000027941 */ /* 0x000fea0003800000 */
.L_x_17718:
[----:B0-----:R-:W0:Y:S01]  /*3f20*/  LDC R110, c[0x0][0x298] ;  /* 0x0000a600ff6e7b82 */ /* 0x001e220000000800 */
        /* <DEDUP_REMOVED lines=26> */
.L_x_17723:
[----:B------:R-:W-:-:S07]  /*40d0*/  MOV R89, R120 ;  /* 0x0000007800597202 */ /* 0x000fce0000000f00 */
.L_x_17724:
[----:B------:R-:W-:Y:S05]  /*40e0*/  BSYNC B2 ;  /* 0x0000000000027941 */ /* 0x000fea0003800000 */
.L_x_17722:
        /* <DEDUP_REMOVED lines=16> */
.L_x_17728:
[----:B------:R-:W-:Y:S05]  /*41f0*/  BSYNC B3 ;  /* 0x0000000000037941 */ /* 0x000fea0003800000 */
.L_x_17727:
        /* <DEDUP_REMOVED lines=43> */
.L_x_17726:
[----:B------:R-:W-:Y:S05]  /*44b0*/  BSYNC B2 ;  /* 0x0000000000027941 */ /* 0x000fea0003800000 */
.L_x_17725:
        /* <DEDUP_REMOVED lines=22> */
.L_x_17730:
[----:B------:R-:W-:-:S07]  /*4620*/  MOV R90, R120 ;  /* 0x00000078005a7202 */ /* 0x000fce0000000f00 */
.L_x_17731:
[----:B------:R-:W-:Y:S05]  /*4630*/  BSYNC B2 ;  /* 0x0000000000027941 */ /* 0x000fea0003800000 */
.L_x_17729:
        /* <DEDUP_REMOVED lines=16> */
.L_x_17735:
[----:B------:R-:W-:Y:S05]  /*4740*/  BSYNC B3 ;  /* 0x0000000000037941 */ /* 0x000fea0003800000 */
.L_x_17734:
        /* <DEDUP_REMOVED lines=43> */
.L_x_17733:
[----:B------:R-:W-:Y:S05]  /*4a00*/  BSYNC B2 ;  /* 0x0000000000027941 */ /* 0x000fea0003800000 */
.L_x_17732:
        /* <DEDUP_REMOVED lines=21> */
.L_x_17737:
[----:B------:R-:W-:-:S07]  /*4b60*/  MOV R91, R120 ;  /* 0x00000078005b7202 */ /* 0x000fce0000000f00 */
.L_x_17738:
[----:B------:R-:W-:Y:S05]  /*4b70*/  BSYNC B2 ;  /* 0x0000000000027941 */ /* 0x000fea0003800000 */
.L_x_17736:
        /* <DEDUP_REMOVED lines=16> */
.L_x_17742:
[----:B------:R-:W-:Y:S05]  /*4c80*/  BSYNC B3 ;  /* 0x0000000000037941 */ /* 0x000fea0003800000 */
.L_x_17741:
        /* <DEDUP_REMOVED lines=43> */
.L_x_17740:
[----:B------:R-:W-:Y:S05]  /*4f40*/  BSYNC B2 ;  /* 0x0000000000027941 */ /* 0x000fea0003800000 */
.L_x_17739:
        /* <DEDUP_REMOVED lines=21> */
.L_x_17744:
[----:B------:R-:W-:-:S07]  /*50a0*/  MOV R100, R120 ;  /* 0x0000007800647202 */ /* 0x000fce0000000f00 */
.L_x_17745:
[----:B------:R-:W-:Y:S05]  /*50b0*/  BSYNC B2 ;  /* 0x0000000000027941 */ /* 0x000fea0003800000 */
.L_x_17743:
        /* <DEDUP_REMOVED lines=16> */
.L_x_17749:
[----:B------:R-:W-:Y:S05]  /*51c0*/  BSYNC B3 ;  /* 0x0000000000037941 */ /* 0x000fea0003800000 */
.L_x_17748:
        /* <DEDUP_REMOVED lines=43> */
.L_x_17747:
[----:B------:R-:W-:Y:S05]  /*5480*/  BSYNC B2 ;  /* 0x0000000000027941 */ /* 0x000fea0003800000 */
.L_x_17746:
        /* <DEDUP_REMOVED lines=21> */
.L_x_17751:
[----:B------:R-:W-:-:S07]  /*55e0*/  MOV R101, R120 ;  /* 0x0000007800657202 */ /* 0x000fce0000000f00 */
.L_x_17752:
[----:B------:R-:W-:Y:S05]  /*55f0*/  BSYNC B2 ;  /* 0x0000000000027941 */ /* 0x000fea0003800000 */
.L_x_17750:
        /* <DEDUP_REMOVED lines=16> */
.L_x_17756:
[----:B------:R-:W-:Y:S05]  /*5700*/  BSYNC B3 ;  /* 0x0000000000037941 */ /* 0x000fea0003800000 */
.L_x_17755:
        /* <DEDUP_REMOVED lines=43> */
.L_x_17754:
[----:B------:R-:W-:Y:S05]  /*59c0*/  BSYNC B2 ;  /* 0x0000000000027941 */ /* 0x000fea0003800000 */
.L_x_17753:
        /* <DEDUP_REMOVED lines=21> */
.L_x_17758:
[----:B------:R-:W-:-:S07]  /*5b20*/  MOV R102, R120 ;  /* 0x0000007800667202 */ /* 0x000fce0000000f00 */
.L_x_17759:
[----:B------:R-:W-:Y:S05]  /*5b30*/  BSYNC B2 ;  /* 0x0000000000027941 */ /* 0x000fea0003800000 */
.L_x_17757:
        /* <DEDUP_REMOVED lines=16> */
.L_x_17763:
[----:B------:R-:W-:Y:S05]  /*5c40*/  BSYNC B3 ;  /* 0x0000000000037941 */ /* 0x000fea0003800000 */
.L_x_17762:
        /* <DEDUP_REMOVED lines=43> */
.L_x_17761:
[----:B------:R-:W-:Y:S05]  /*5f00*/  BSYNC B2 ;  /* 0x0000000000027941 */ /* 0x000fea0003800000 */
.L_x_17760:
[----:B------:R-:W-:Y:S01]  /*5f10*/  I2FP.F32.U32 R119, R102 ;  /* 0x0000006600777245 */ /* 0x000fe20000201000 */
[----:B------:R-:W-:Y:S01]  /*5f20*/  HADD2.F32 R127, -RZ, R103.H0_H0 ;  /* 0x20000067ff7f7230 */ /* 0x000fe20000004100 */
        /* <DEDUP_REMOVED lines=19> */
.L_x_17765:
[----:B------:R-:W-:-:S07]  /*6060*/  MOV R126, R120 ;  /* 0x00000078007e7202 */ /* 0x000fce0000000f00 */
.L_x_17766:
[----:B------:R-:W-:Y:S05]  /*6070*/  BSYNC B2 ;  /* 0x0000000000027941 */ /* 0x000fea0003800000 */
.L_x_17764:
        /* <DEDUP_REMOVED lines=18> */
.L_x_17770:
[----:B------:R-:W-:Y:S05]  /*61a0*/  BSYNC B3 ;  /* 0x0000000000037941 */ /* 0x000fea0003800000 */
.L_x_17769:
        /* <DEDUP_REMOVED lines=44> */
.L_x_17768:
[----:B------:R-:W-:Y:S05]  /*6470*/  BSYNC B2 ;  /* 0x0000000000027941 */ /* 0x000fea0003800000 */
.L_x_17767:
        /* <DEDUP_REMOVED lines=31> */
[----:B------:R-:W-:Y:S01]  /*6670*/  LOP3.LUT R111, R127, R133, R111, 0xfe, !PT ;  /* 0x000000857f6f7212 */ /* 0x000fe200078efe6f */
[----:B------:R-:W-:Y:S02]  /*6680*/  VIADD R109, R109, 0x20 ;  /* 0x000000206d6d7836 */ /* 0x000fe40000000000 */
[----:B------:R1:W-:Y:S04]  /*6690*/  STG.E.128 desc[UR4][R128.64+0x10], R100 ;  /* 0x0000106480007986 */ /* 0x0003e8000c101d04 */
[----:B------:R1:W-:Y:S02]  /*66a0*/  STG.E.64 desc[UR4][R130.64], R110 ;  /* 0x0000006e82007986 */ /* 0x0003e4000c101b04 */
.L_x_17714:
[----:B------:R-:W-:Y:S05]  /*66b0*/  BSYNC B1 ;  /* 0x0000000000017941 */ /* 0x000fea0003800000 */
.L_x_17713:
        /* <DEDUP_REMOVED lines=25> */
.L_x_17774:
[----:B------:R-:W-:-:S07]  /*6850*/  MOV R94, R120 ;  /* 0x00000078005e7202 */ /* 0x000fce0000000f00 */
.L_x_17775:
[----:B------:R-:W-:Y:S05]  /*6860*/  BSYNC B2 ;  /* 0x0000000000027941 */ /* 0x000fea0003800000 */
.L_x_17773:
        /* <DEDUP_REMOVED lines=16> */
.L_x_17779:
[----:B------:R-:W-:Y:S05]  /*6970*/  BSYNC B3 ;  /* 0x0000000000037941 */ /* 0x000fea0003800000 */
.L_x_17778:
[----:B------:R-:W-:Y:S01]  /*6980*/  IMAD.HI.U32 R2, R117, -0x326172a9, RZ ;  /* 0xcd9e8d5775027827 */ /* 0x000fe200078e00ff */
[----:B------:R-:W-:-:S03]  /*6990*/  LOP3.LUT R3, R3, UR7, R118, 0x96, !PT ;  /* 0x0000000703037c12 */ /* 0x000fc6000f8e9676 */
[----:B------:R-:W-:Y:S01]  /*69a0*/  IMAD R95, R117, -0x326172a9, RZ ;  /* 0xcd9e8d57755f7824 */ /* 0x000fe200078e02ff */
[----:B------:R-:W-:Y:S01]  /*69b0*/  LOP3.LUT R2, R2, UR6, R115, 0x96, !PT ;  /* 0x0000000602027c12 */ /* 0x000fe2000f8e9673 */
[----:B01----:R-:W-:-:S04]  /*69c0*/  IMAD.WIDE.U32 R110, R3, -0x326172a9, RZ ;  /* 0xcd9e8d57036e7825 */ /* 0x003fc800078e00ff */
        /* <DEDUP_REMOVED lines=38> */
.L_x_17777:
[----:B------:R-:W-:Y:S05]  /*6c30*/  BSYNC B2 ;  /* 0x0000000000027941 */ /* 0x000fea0003800000 */
.L_x_17776:
[----:B01----:R-:W0:Y:S01]  /*6c40*/  LDC R110, c[0x0][0x298] ;  /* 0x0000a600ff6e7b82 */ /* 0x003e220000000800 */
[----:B------:R-:W-:Y:S01]  /*6c50*/  HFMA2.MMA R122, -RZ, RZ, 0.1171875, 0 ;  /* 0x2f800000ff7a7435 */ /* 0x000fe200000001ff */
[----:B------:R-:W-:Y:S01]  /*6c60*/  I2FP.F32.U32 R95, R94 ;  /* 0x0000005e005f7245 */ /* 0x000fe20000201000 */
[----:B-----5:R-:W-:Y:S01]  /*6c70*/  HADD2.F32 R119, -RZ, R104.H0_H0 ;  /* 0x20000068ff777230 */ /* 0x020fe20000004100 */
[----:B------:R-:W-:Y:S01]  /*6c80*/  ISETP.NE.U32.AND P0, PT, R92, RZ, PT ;  /* 0x000000ff5c00720c */ /* 0x000fe20003f05070 */
[----:B------:R-:W-:Y:S03]  /*6c90*/  BSSY B2, `(.L_x_17780) ;  /* 0x0000017000027945 */ /* 0x000fe60003800000 */
[----:B------:R-:W1:Y:S01]  /*6ca0*/  LDC R111, c[0x0][0x294] ;  /* 0x0000a500ff6f7b82 */ /* 0x000e620000000800 */
[----:B------:R-:W-:Y:S01]  /*6cb0*/  FMUL.FTZ R119, R119, R108 ;  /* 0x0000006c77777220 */ /* 0x000fe20000410000 */
[----:B------:R-:W-:Y:S01]  /*6cc0*/  ISETP.NE.AND.EX P0, PT, R93, RZ, PT, P0 ;  /* 0x000000ff5d00720c */ /* 0x000fe20003f05300 */
[----:B------:R-:W-:-:S02]  /*6cd0*/  FFMA.FTZ R92, R95, R122, 1.1641532182693481445e-10 ;  /* 0x2f0000005f5c7423 */ /* 0x000fc4000001007a */
[----:B0-----:R-:W-:-:S03]  /*6ce0*/  FMUL.FTZ R119, R119, R110 ;  /* 0x0000006e77777220 */ /* 0x001fc60000410000 */
        /* <DEDUP_REMOVED lines=16> */
.L_x_17781:
[----:B------:R-:W-:-:S07]  /*6df0*/  IMAD.MOV.U32 R93, RZ, RZ, R120 ;  /* 0x000000ffff5d7224 */ /* 0x000fce00078e0078 */
.L_x_17782:
[----:B------:R-:W-:Y:S05]  /*6e00*/  BSYNC B2 ;  /* 0x0000000000027941 */ /* 0x000fea0003800000 */
.L_x_17780:
        /* <DEDUP_REMOVED lines=16> */
.L_x_17786:
[----:B------:R-:W-:Y:S05]  /*6f10*/  BSYNC B3 ;  /* 0x0000000000037941 */ /* 0x000fea0003800000 */
.L_x_17785:
        /* <DEDUP_REMOVED lines=43> */
.L_x_17784:
[----:B------:R-:W-:Y:S05]  /*71d0*/  BSYNC B2 ;  /* 0x0000000000027941 */ /* 0x000fea0003800000 */
.L_x_17783:
        /* <DEDUP_REMOVED lines=22> */
.L_x_17788:
[----:B------:R-:W-:-:S07]  /*7340*/  IMAD.MOV.U32 R94, RZ, RZ, R120 ;  /* 0x000000ffff5e7224 */ /* 0x000fce00078e0078 */
.L_x_17789:
[----:B------:R-:W-:Y:S05]  /*7350*/  BSYNC B2 ;  /* 0x0000000000027941 */ /* 0x000fea0003800000 */
.L_x_17787:
        /* <DEDUP_REMOVED lines=16> */
.L_x_17793:
[----:B------:R-:W-:Y:S05]  /*7460*/  BSYNC B3 ;  /* 0x0000000000037941 */ /* 0x000fea0003800000 */
.L_x_17792:
        /* <DEDUP_REMOVED lines=43> */
.L_x_17791:
[----:B------:R-:W-:Y:S05]  /*7720*/  BSYNC B2 ;  /* 0x0000000000027941 */ /* 0x000fea0003800000 */
.L_x_17790:
        /* <DEDUP_REMOVED lines=21> */
.L_x_17795:
[----:B------:R-:W-:-:S07]  /*7880*/  IMAD.MOV.U32 R95, RZ, RZ, R120 ;  /* 0x000000ffff5f7224 */ /* 0x000fce00078e0078 */
.L_x_17796:
[----:B------:R-:W-:Y:S05]  /*7890*/  BSYNC B2 ;  /* 0x0000000000027941 */ /* 0x000fea0003800000 */
.L_x_17794:
        /* <DEDUP_REMOVED lines=16> */
.L_x_17800:
[----:B------:R-:W-:Y:S05]  /*79a0*/  BSYNC B3 ;  /* 0x0000000000037941 */ /* 0x000fea0003800000 */
.L_x_17799:
        /* <DEDUP_REMOVED lines=43> */
.L_x_17798:
[----:B------:R-:W-:Y:S05]  /*7c60*/  BSYNC B2 ;  /* 0x0000000000027941 */ /* 0x000fea0003800000 */
.L_x_17797:
        /* <DEDUP_REMOVED lines=21> */
.L_x_17802:
[----:B------:R-:W-:-:S07]  /*7dc0*/  IMAD.MOV.U32 R104, RZ, RZ, R120 ;  /* 0x000000ffff687224 */ /* 0x000fce00078e0078 */
.L_x_17803:
[----:B------:R-:W-:Y:S05]  /*7dd0*/  BSYNC B2 ;  /* 0x0000000000027941 */ /* 0x000fea0003800000 */
.L_x_17801:
        /* <DEDUP_REMOVED lines=16> */
.L_x_17807:
[----:B------:R-:W-:Y:S05]  /*7ee0*/  BSYNC B3 ;  /* 0x0000000000037941 */ /* 0x000fea0003800000 */
.L_x_17806:
        /* <DEDUP_REMOVED lines=43> */
.L_x_17805:
[----:B------:R-:W-:Y:S05]  /*81a0*/  BSYNC B2 ;  /* 0x0000000000027941 */ /* 0x000fea0003800000 */
.L_x_17804:
        /* <DEDUP_REMOVED lines=21> */
.L_x_17809:
[----:B------:R-:W-:-:S07]  /*8300*/  IMAD.MOV.U32 R105, RZ, RZ, R120 ;  /* 0x000000ffff697224 */ /* 0x000fce00078e0078 */
.L_x_17810:
[----:B------:R-:W-:Y:S05]  /*8310*/  BSYNC B2 ;  /* 0x0000000000027941 */ /* 0x000fea0003800000 */
.L_x_17808:
        /* <DEDUP_REMOVED lines=16> */
.L_x_17814:
[----:B------:R-:W-:Y:S05]  /*8420*/  BSYNC B3 ;  /* 0x0000000000037941 */ /* 0x000fea0003800000 */
.L_x_17813:
        /* <DEDUP_REMOVED lines=43> */
.L_x_17812:
[----:B------:R-:W-:Y:S05]  /*86e0*/  BSYNC B2 ;  /* 0x0000000000027941 */ /* 0x000fea0003800000 */
.L_x_17811:
        /* <DEDUP_REMOVED lines=21> */
.L_x_17816:
[----:B------:R-:W-:-:S07]  /*8840*/  MOV R106, R120 ;  /* 0x00000078006a7202 */ /* 0x000fce0000000f00 */
.L_x_17817:
[----:B------:R-:W-:Y:S05]  /*8850*/  BSYNC B2 ;  /* 0x0000000000027941 */ /* 0x000fea0003800000 */
.L_x_17815:
        /* <DEDUP_REMOVED lines=16> */
.L_x_17821:
[----:B------:R-:W-:Y:S05]  /*8960*/  BSYNC B3 ;  /* 0x0000000000037941 */ /* 0x000fea0003800000 */
.L_x_17820:
        /* <DEDUP_REMOVED lines=43> */
.L_x_17819:
[----:B------:R-:W-:Y:S05]  /*8c20*/  BSYNC B2 ;  /* 0x0000000000027941 */ /* 0x000fea0003800000 */
.L_x_17818:
[----:B------:R-:W-:Y:S01]  /*8c30*/  I2FP.F32.U32 R119, R106 ;  /* 0x0000006a00777245 */ /* 0x000fe20000201000 */
[----:B------:R-:W-:Y:S01]  /*8c40*/  HADD2.F32 R127, -RZ, R107.H0_H0 ;  /* 0x2000006bff7f7230 */ /* 0x000fe20000004100 */
[C---:B------:R-:W-:Y:S01]  /*8c50*/  ISETP.NE.AND P6, PT, R128.reuse, 0x1, PT ;  /* 0x000000018000780c */ /* 0x040fe20003fc5270 */
        /* <DEDUP_REMOVED lines=18> */
.L_x_17823:
[----:B------:R-:W-:-:S07]  /*8d80*/  MOV R126, R120 ;  /* 0x00000078007e7202 */ /* 0x000fce0000000f00 */
.L_x_17824:
[----:B------:R-:W-:Y:S05]  /*8d90*/  BSYNC B2 ;  /* 0x0000000000027941 */ /* 0x000fea0003800000 */
.L_x_17822:
        /* <DEDUP_REMOVED lines=18> */
.L_x_17828:
[----:B------:R-:W-:Y:S05]  /*8ec0*/  BSYNC B3 ;  /* 0x0000000000037941 */ /* 0x000fea0003800000 */
.L_x_17827:
        /* <DEDUP_REMOVED lines=44> */
.L_x_17826:
[----:B------:R-:W-:Y:S05]  /*9190*/  BSYNC B2 ;  /* 0x0000000000027941 */ /* 0x000fea0003800000 */
.L_x_17825:
[----:B------:R-:W-:Y:S01]  /*91a0*/  I2FP.F32.U32 R127, R126 ;  /* 0x0000007e007f7245 */ /* 0x000fe20000201000 */
[----:B------:R-:W-:Y:S01]  /*91b0*/  HADD2.F32 R107, -RZ, R107.H1_H1 ;  /* 0x3000006bff6b7230 */ /* 0x000fe20000004100 */
[----:B------:R-:W-:Y:S02]  /*91c0*/  SEL R132, RZ, 0x10000, P5 ;  /* 0x00010000ff847807 */ /* 0x000fe40002800000 */
[----:B------:R-:W-:Y:S01]  /*91d0*/  ISETP.NE.AND P5, PT, R131, RZ, PT ;  /* 0x000000ff8300720c */ /* 0x000fe20003fa5270 */
[----:B------:R-:W-:Y:S01]  /*91e0*/  FFMA.FTZ R122, R127, R122, 1.1641532182693481445e-10 ;  /* 0x2f0000007f7a7423 */ /* 0x000fe2000001007a */
        /* <DEDUP_REMOVED lines=29> */
.L_x_17772:
[----:B------:R-:W-:Y:S05]  /*93c0*/  BSYNC B1 ;  /* 0x0000000000017941 */ /* 0x000fea0003800000 */
.L_x_17771:
[----:B--2---:R-:W-:Y:S01]  /*93d0*/  FADD.FTZ R108, RZ, R84 ;  /* 0x00000054ff6c7221 */ /* 0x004fe20000010000 */
        /* <DEDUP_REMOVED lines=12> */
[----:B01----:R-:W-:-:S05]  /*94a0*/  FSEL R111, R108, RZ, P4 ;  /* 0x000000ff6c6f7208 */ /* 0x003fca0002000000 */
        /* <DEDUP_REMOVED lines=87> */
.L_x_17848:
[----:B------:R-:W-:Y:S01]  /*9a20*/  FMUL.FTZ R0, R108, R108 ;  /* 0x0000006c6c007220 */ /* 0x000fe20000410000 */
[----:B------:R-:W-:Y:S01]  /*9a30*/  PLOP3.LUT P1, PT, PT, PT, UP1, 0x40, 0x0 ;  /* 0x000000000000781c */ /* 0x000fe20003f2e818 */
[----:B01----:R-:W-:Y:S01]  /*9a40*/  FADD.FTZ R122, R122, R129 ;  /* 0x000000817a7a7221 */ /* 0x003fe20000010000 */
[----:B------:R-:W0:Y:S01]  /*9a50*/  @!P0 LDC.64 R110, c[0x0][0x250] ;  /* 0x00009400ff6e8b82 */ /* 0x000e220000000a00 */
[----:B------:R-:W-:Y:S01]  /*9a60*/  BSSY B1, `(.L_x_17830) ;  /* 0x000002d000017945 */ /* 0x000fe20003800000 */
[----:B------:R-:W-:Y:S01]  /*9a70*/  FSEL R0, R0, RZ, !P1 ;  /* 0x000000ff00007208 */ /* 0x000fe20004800000 */
[----:B------:R-:W-:Y:S01]  /*9a80*/  FFMA.FTZ R109, R122, R109, UR14 ;  /* 0x0000000e7a6d7e23 */ /* 0x000fe2000801006d */
[----:B------:R-:W-:-:S03]  /*9a90*/  PLOP3.LUT P1, PT, PT, PT, UP1, 0x40, 0x0 ;  /* 0x000000000000781c */ /* 0x000fc60003f2e818 */
[----:B------:R-:W-:Y:S01]  /*9aa0*/  FADD.FTZ R0, R109, R0 ;  /* 0x000000006d007221 */ /* 0x000fe20000010000 */
[----:B------:R-:W1:Y:S01]  /*9ab0*/  @!P0 LDC.64 R126, c[0x0][0x258] ;  /* 0x00009600ff7e8b82 */ /* 0x000e620000000a00 */
[----:B------:R-:W-:-:S04]  /*9ac0*/  FSEL R122, R108, RZ, P1 ;  /* 0x000000ff6c7a7208 */ /* 0x000fc80000800000 */
        /* <DEDUP_REMOVED lines=38> */
.L_x_17831:
[----:B------:R-:W-:Y:S05]  /*9d30*/  BSYNC B1 ;  /* 0x0000000000017941 */ /* 0x000fea0003800000 */
.L_x_17830:
        /* <DEDUP_REMOVED lines=35> */
.L_x_17833:
[----:B------:R-:W-:Y:S05]  /*9f70*/  BSYNC B1 ;  /* 0x0000000000017941 */ /* 0x000fea0003800000 */
.L_x_17832:
        /* <DEDUP_REMOVED lines=34> */
.L_x_17835:
[----:B------:R-:W-:Y:S05]  /*a1a0*/  BSYNC B1 ;  /* 0x0000000000017941 */ /* 0x000fea0003800000 */
.L_x_17834:
[----:B0123--:R-:W0:Y:S02]  /*a1b0*/  LDC.64 R108, c[0x0][0x210] ;  /* 0x00008400ff6c7b82 */ /* 0x00fe240000000a00 */
[----:B0-----:R-:W-:-:S04]  /*a1c0*/  LEA R113, R108, R113, 0x2 ;  /* 0x000000716c717211 */ /* 0x001fc800078e10ff */
[----:B------:R-:W-:-:S13]  /*a1d0*/  ISETP.GE.AND P0, PT, R113, R109, PT ;  /* 0x0000006d7100720c */ /* 0x000fda0003f06270 */
[----:B------:R-:W-:Y:S05]  /*a1e0*/  @!P0 BRA `(.L_x_17836) ;  /* 0xffffff6800688947 */ /* 0x000fea000383ffff */
[----:B------:R-:W-:Y:S05]  /*a1f0*/  BSYNC B0 ;  /* 0x0000000000007941 */ /* 0x000fea0003800000 */
.L_x_17654:
[----:B------:R-:W-:Y:S05]  /*a200*/  EXIT ;  /* 0x000000000000794d */ /* 0x000fea0003800000 */
.L_x_17829:
        /* <DEDUP_REMOVED lines=8> */
.L_x_17838:
[----:B------:R-:W-:Y:S05]  /*a290*/  BSYNC B1 ;  /* 0x0000000000017941 */ /* 0x000fea0003800000 */
.L_x_17837:
        /* <DEDUP_REMOVED lines=9> */
.L_x_17839:
[----:B------:R-:W-:Y:S01]  /*a330*/  HFMA2.MMA R130, -RZ, RZ, 0, 2.384185791015625e-07 ;  /* 0x00000004ff827435 */ /* 0x000fe200000001ff */
[----:B------:R-:W-:-:S04]  /*a340*/  IMAD.MOV.U32 R109, RZ, RZ, R129 ;  /* 0x000000ffff6d7224 */ /* 0x000fc800078e0081 */
[----:B------:R-:W-:-:S05]  /*a350*/  FADD.FTZ R122, R110, R109 ;  /* 0x0000006d6e7a7221 */ /* 0x000fca0000010000 */
[----:B------:R-:W-:-:S07]  /*a360*/  MOV R131, R122 ;  /* 0x0000007a00837202 */ /* 0x000fce0000000f00 */
[----:B------:R-:W-:Y:S05]  /*a370*/  WARPSYNC.COLLECTIVE R128, `(.L_x_17840) ;  /* 0x0000000080087348 */ /* 0x000fea0003c00000 */
[----:B------:R0:W1:Y:S02]  /*a380*/  SHFL.BFLY P3, R129, R131, R130, R133 ;  /* 0x0c00008283817389 */ /* 0x0000640000060085 */
[----:B01----:R-:W-:Y:S01]  /*a390*/  ENDCOLLECTIVE ;  /* 0x000000000000791b */ /* 0x003fe20003800000 */
.L_x_17840:
[----:B------:R-:W-:Y:S01]  /*a3a0*/  HFMA2.MMA R130, -RZ, RZ, 0, 4.76837158203125e-07 ;  /* 0x00000008ff827435 */ /* 0x000fe200000001ff */
[----:B------:R-:W-:-:S04]  /*a3b0*/  IMAD.MOV.U32 R109, RZ, RZ, R129 ;  /* 0x000000ffff6d7224 */ /* 0x000fc800078e0081 */
[----:B------:R-:W-:-:S05]  /*a3c0*/  FADD.FTZ R126, R122, R109 ;  /* 0x0000006d7a7e7221 */ /* 0x000fca0000010000 */
[----:B------:R-:W-:-:S07]  /*a3d0*/  MOV R131, R126 ;  /* 0x0000007e00837202 */ /* 0x000fce0000000f00 */
[----:B------:R-:W-:Y:S05]  /*a3e0*/  WARPSYNC.COLLECTIVE R128, `(.L_x_17841) ;  /* 0x0000000080087348 */ /* 0x000fea0003c00000 */
[----:B------:R0:W1:Y:S02]  /*a3f0*/  SHFL.BFLY P3, R129, R131, R130, R133 ;  /* 0x0c00008283817389 */ /* 0x0000640000060085 */
[----:B01----:R-:W-:Y:S01]  /*a400*/  ENDCOLLECTIVE ;  /* 0x000000000000791b */ /* 0x003fe20003800000 */
.L_x_17841:
        /* <DEDUP_REMOVED lines=8> */
.L_x_17842:
        /* <DEDUP_REMOVED lines=57> */
.L_x_17843:
[----:B------:R-:W-:Y:S01]  /*a820*/  HFMA2.MMA R130, -RZ, RZ, 0, 1.1920928955078125e-07 ;  /* 0x00000002ff827435 */ /* 0x000fe200000001ff */
[----:B------:R-:W-:-:S04]  /*a830*/  IMAD.MOV.U32 R111, RZ, RZ, R129 ;  /* 0x000000ffff6f7224 */ /* 0x000fc800078e0081 */
[----:B------:R-:W-:-:S05]  /*a840*/  FADD.FTZ R111, R0, R111 ;  /* 0x0000006f006f7221 */ /* 0x000fca0000010000 */
[----:B------:R-:W-:-:S07]  /*a850*/  MOV R131, R111 ;  /* 0x0000006f00837202 */ /* 0x000fce0000000f00 */
[----:B------:R-:W-:Y:S05]  /*a860*/  WARPSYNC.COLLECTIVE R128, `(.L_x_17844) ;  /* 0x0000000080087348 */ /* 0x000fea0003c00000 */
[----:B------:R0:W1:Y:S02]  /*a870*/  SHFL.BFLY P3, R129, R131, R130, R133 ;  /* 0x0c00008283817389 */ /* 0x0000640000060085 */
[----:B01----:R-:W-:Y:S01]  /*a880*/  ENDCOLLECTIVE ;  /* 0x000000000000791b */ /* 0x003fe20003800000 */
.L_x_17844:
[----:B------:R-:W-:Y:S01]  /*a890*/  HFMA2.MMA R130, -RZ, RZ, 0, 2.384185791015625e-07 ;  /* 0x00000004ff827435 */ /* 0x000fe200000001ff */
[----:B------:R-:W-:-:S04]  /*a8a0*/  IMAD.MOV.U32 R110, RZ, RZ, R129 ;  /* 0x000000ffff6e7224 */ /* 0x000fc800078e0081 */
[----:B------:R-:W-:-:S05]  /*a8b0*/  FADD.FTZ R110, R111, R110 ;  /* 0x0000006e6f6e7221 */ /* 0x000fca0000010000 */
[----:B------:R-:W-:-:S07]  /*a8c0*/  MOV R131, R110 ;  /* 0x0000006e00837202 */ /* 0x000fce0000000f00 */
[----:B------:R-:W-:Y:S05]  /*a8d0*/  WARPSYNC.COLLECTIVE R128, `(.L_x_17845) ;  /* 0x0000000080087348 */ /* 0x000fea0003c00000 */
[----:B------:R0:W1:Y:S02]  /*a8e0*/  SHFL.BFLY P3, R129, R131, R130, R133 ;  /* 0x0c00008283817389 */ /* 0x0000640000060085 */
[----:B01----:R-:W-:Y:S01]  /*a8f0*/  ENDCOLLECTIVE ;  /* 0x000000000000791b */ /* 0x003fe20003800000 */
.L_x_17845:
[----:B------:R-:W-:Y:S01]  /*a900*/  HFMA2.MMA R130, -RZ, RZ, 0, 4.76837158203125e-07 ;  /* 0x00000008ff827435 */ /* 0x000fe200000001ff */
[----:B------:R-:W-:-:S04]  /*a910*/  IMAD.MOV.U32 R127, RZ, RZ, R129 ;  /* 0x000000ffff7f7224 */ /* 0x000fc800078e0081 */
[----:B------:R-:W-:-:S05]  /*a920*/  FADD.FTZ R127, R110, R127 ;  /* 0x0000007f6e7f7221 */ /* 0x000fca0000010000 */
[----:B------:R-:W-:-:S07]  /*a930*/  MOV R131, R127 ;  /* 0x0000007f00837202 */ /* 0x000fce0000000f00 */
[----:B------:R-:W-:Y:S05]  /*a940*/  WARPSYNC.COLLECTIVE R128, `(.L_x_17846) ;  /* 0x0000000080087348 */ /* 0x000fea0003c00000 */
[----:B------:R0:W1:Y:S02]  /*a950*/  SHFL.BFLY P3, R129, R131, R130, R133 ;  /* 0x0c00008283817389 */ /* 0x0000640000060085 */
[----:B01----:R-:W-:Y:S01]  /*a960*/  ENDCOLLECTIVE ;  /* 0x000000000000791b */ /* 0x003fe20003800000 */
.L_x_17846:
[----:B------:R-:W-:Y:S01]  /*a970*/  HFMA2.MMA R130, -RZ, RZ, 0, 9.5367431640625e-07 ;  /* 0x00000010ff827435 */ /* 0x000fe200000001ff */
[----:B------:R-:W-:-:S04]  /*a980*/  IMAD.MOV.U32 R122, RZ, RZ, R129 ;  /* 0x000000ffff7a7224 */ /* 0x000fc800078e0081 */
[----:B------:R-:W-:-:S05]  /*a990*/  FADD.FTZ R122, R127, R122 ;  /* 0x0000007a7f7a7221 */ /* 0x000fca0000010000 */
[----:B------:R-:W-:-:S07]  /*a9a0*/  MOV R131, R122 ;  /* 0x0000007a00837202 */ /* 0x000fce0000000f00 */
[----:B------:R-:W-:Y:S05]  /*a9b0*/  WARPSYNC.COLLECTIVE R128, `(.L_x_17847) ;  /* 0x0000000080087348 */ /* 0x000fea0003c00000 */
[----:B------:R0:W1:Y:S02]  /*a9c0*/  SHFL.BFLY P3, R129, R131, R130, R133 ;  /* 0x0c00008283817389 */ /* 0x0000640000060085 */
[----:B01----:R-:W-:Y:S01]  /*a9d0*/  ENDCOLLECTIVE ;  /* 0x000000000000791b */ /* 0x003fe20003800000 */
.L_x_17847:
[----:B------:R-:W-:Y:S05]  /*a9e0*/  BRA `(.L_x_17848) ;  /* 0xfffffff0000c7947 */ /* 0x000fea000383ffff */
.L_x_17849:
        /* <DEDUP_REMOVED lines=9> */
.L_x_23572:


//--------------------- .text._ZN10layer_norm13ln_fwd_kernelINS_13Kernel_traitsIf6__halffS2_fjLj768ELj1ELj4ELj1ELj16ENS_18Kernel_traits_baseILj768EfS2_fS2_fjLj128EEEEELb1ELb1ELb0ELb1EEEvNS_9FwdParamsE --------------------------
	.section	.text._ZN10layer_norm13ln_fwd_kernelINS_13Kernel_traitsIf6__halffS2_fjLj768ELj1ELj4ELj1ELj16ENS_18Kernel_traits_baseILj768EfS2_fS2_fjLj128EEEEELb1ELb1ELb0ELb1EEEvNS_9FwdParamsE,"ax",@progbits
	.align	128
        .global         _ZN10layer_norm13ln_fwd_kernelINS_13Kernel_traitsIf6__halffS2_fjLj768ELj1ELj4ELj1ELj16ENS_18Kernel_traits_baseILj768EfS2_fS2_fjLj128EEEEELb1ELb1ELb0ELb1EEEvNS_9FwdParamsE
        .type           _ZN10layer_norm13ln_fwd_kernelINS_13Kernel_traitsIf6__halffS2_fjLj768ELj1ELj4ELj1ELj16ENS_18Kernel_traits_baseILj768EfS2_fS2_fjLj128EEEEELb1ELb1ELb0ELb1EEEvNS_9FwdParamsE,@function
        .size           _ZN10layer_norm13ln_fwd_kernelINS_13Kernel_traitsIf6__halffS2_fjLj768ELj1ELj4ELj1ELj16ENS_18Kernel_traits_baseILj768EfS2_fS2_fjLj128EEEEELb1ELb1ELb0ELb1EEEvNS_9FwdParamsE,(.L_x_23573 - _ZN10layer_norm13ln_fwd_kernelINS_13Kernel_traitsIf6__halffS2_fjLj768ELj1ELj4ELj1ELj16ENS_18Kernel_traits_baseILj768EfS2_fS2_fjLj128EEEEELb1ELb1ELb0ELb1EEEvNS_9FwdParamsE)
        .other          _ZN10layer_norm13ln_fwd_kernelINS_13Kernel_traitsIf6__halffS2_fjLj768ELj1ELj4ELj1ELj16ENS_18Kernel_traits_baseILj768EfS2_fS2_fjLj128EEEEELb1ELb1ELb0ELb1EEEvNS_9FwdParamsE,@"STO_CUDA_ENTRY STV_DEFAULT"
_ZN10layer_norm13ln_fwd_kernelINS_13Kernel_traitsIf6__halffS2_fjLj768ELj1ELj4ELj1ELj16ENS_18Kernel_traits_baseILj768EfS2_fS2_fjLj128EEEEELb1ELb1ELb0ELb1EEEvNS_9FwdParamsE:
.text._ZN10layer_norm13ln_fwd_kernelINS_13Kernel_traitsIf6__halffS2_fjLj768ELj1ELj4ELj1ELj16ENS_18Kernel_traits_baseILj768EfS2_fS2_fjLj128EEEEELb1ELb1ELb0ELb1EEEvNS_9FwdParamsE:
        /* <DEDUP_REMOVED lines=134> */
[C---:B------:R-:W-:Y:S01]  /*0860*/  IMAD.HI.U32 R3, R114.reuse, -0x326172a9, RZ ;  /* 0xcd9e8d5772037827 */ /* 0x040fe200078e00ff */
        /* <DEDUP_REMOVED lines=11> */
.L_x_18020:
        /* <DEDUP_REMOVED lines=35> */
.L_x_17852:
[----:B------:R-:W-:-:S07]  /*0b50*/  MOV R0, R114 ;  /* 0x0000007200007202 */ /* 0x000fce0000000f00 */
.L_x_17853:
[----:B------:R-:W-:Y:S05]  /*0b60*/  BSYNC B1 ;  /* 0x0000000000017941 */ /* 0x000fea0003800000 */
.L_x_17851:
        /* <DEDUP_REMOVED lines=16> */
.L_x_17857:
[----:B------:R-:W-:Y:S05]  /*0c70*/  BSYNC B2 ;  /* 0x0000000000027941 */ /* 0x000fea0003800000 */
.L_x_17856:
        /* <DEDUP_REMOVED lines=44> */
.L_x_17855:
[----:B------:R-:W-:Y:S05]  /*0f40*/  BSYNC B1 ;  /* 0x0000000000017941 */ /* 0x000fea0003800000 */
.L_x_17854:
[----:B------:R-:W0:Y:S01]  /*0f50*/  LDC R125, c[0x0][0x298] ;  /* 0x0000a600ff7d7b82 */ /* 0x000e220000000800 */
[----:B------:R-:W-:Y:S01]  /*0f60*/  I2FP.F32.U32 R85, R0 ;  /* 0x0000000000557245 */ /* 0x000fe20000201000 */
[----:B-----5:R-:W-:Y:S01]  /*0f70*/  HADD2.F32 R87, -RZ, R88.H0_H0 ;  /* 0x20000058ff577230 */ /* 0x020fe20000004100 */
[----:B------:R-:W-:Y:S01]  /*0f80*/  ISETP.NE.U32.AND P0, PT, R96, RZ, PT ;  /* 0x000000ff6000720c */ /* 0x000fe20003f05070 */
[----:B------:R-:W-:Y:S01]  /*0f90*/  IMAD.MOV.U32 R0, RZ, RZ, 0x2f800000 ;  /* 0x2f800000ff007424 */ /* 0x000fe200078e00ff */
[----:B------:R-:W-:Y:S01]  /*0fa0*/  BSSY B1, `(.L_x_17858) ;  /* 0x0000017000017945 */ /* 0x000fe20003800000 */
[----:B------:R-:W-:Y:S01]  /*0fb0*/  IADD3 R93, R92, 0x1, RZ ;  /* 0x000000015c5d7810 */ /* 0x000fe20007ffe0ff */
        /* <DEDUP_REMOVED lines=20> */
.L_x_17859:
[----:B------:R-:W-:-:S07]  /*1100*/  MOV R85, R114 ;  /* 0x0000007200557202 */ /* 0x000fce0000000f00 */
.L_x_17860:
[----:B------:R-:W-:Y:S05]  /*1110*/  BSYNC B1 ;  /* 0x0000000000017941 */ /* 0x000fea0003800000 */
.L_x_17858:
        /* <DEDUP_REMOVED lines=16> */
.L_x_17864:
[----:B------:R-:W-:Y:S05]  /*1220*/  BSYNC B2 ;  /* 0x0000000000027941 */ /* 0x000fea0003800000 */
.L_x_17863:
        /* <DEDUP_REMOVED lines=44> */
.L_x_17862:
[----:B------:R-:W-:Y:S05]  /*14f0*/  BSYNC B1 ;  /* 0x0000000000017941 */ /* 0x000fea0003800000 */
.L_x_17861:
        /* <DEDUP_REMOVED lines=22> */
.L_x_17866:
[----:B------:R-:W-:-:S07]  /*1660*/  IMAD.MOV.U32 R86, RZ, RZ, R114 ;  /* 0x000000ffff567224 */ /* 0x000fce00078e0072 */
.L_x_17867:
[----:B------:R-:W-:Y:S05]  /*1670*/  BSYNC B1 ;  /* 0x0000000000017941 */ /* 0x000fea0003800000 */
.L_x_17865:
        /* <DEDUP_REMOVED lines=16> */
.L_x_17871:
[----:B------:R-:W-:Y:S05]  /*1780*/  BSYNC B2 ;  /* 0x0000000000027941 */ /* 0x000fea0003800000 */
.L_x_17870:
        /* <DEDUP_REMOVED lines=44> */
.L_x_17869:
[----:B------:R-:W-:Y:S05]  /*1a50*/  BSYNC B1 ;  /* 0x0000000000017941 */ /* 0x000fea0003800000 */
.L_x_17868:
[----:B------:R-:W-:Y:S01]  /*1a60*/  I2FP.F32.U32 R87, R86 ;  /* 0x0000005600577245 */ /* 0x000fe20000201000 */
[----:B------:R-:W-:Y:S01]  /*1a70*/  HADD2.F32 R93, -RZ, R89.H0_H0 ;  /* 0x20000059ff5d7230 */ /* 0x000fe20000004100 */
        /* <DEDUP_REMOVED lines=20> */
.L_x_17873:
[----:B------:R-:W-:-:S07]  /*1bc0*/  MOV R87, R114 ;  /* 0x0000007200577202 */ /* 0x000fce0000000f00 */
.L_x_17874:
[----:B------:R-:W-:Y:S05]  /*1bd0*/  BSYNC B1 ;  /* 0x0000000000017941 */ /* 0x000fea0003800000 */
.L_x_17872:
        /* <DEDUP_REMOVED lines=16> */
.L_x_17878:
[----:B------:R-:W-:Y:S05]  /*1ce0*/  BSYNC B2 ;  /* 0x0000000000027941 */ /* 0x000fea0003800000 */
.L_x_17877:
        /* <DEDUP_REMOVED lines=44> */
.L_x_17876:
[----:B------:R-:W-:Y:S05]  /*1fb0*/  BSYNC B1 ;  /* 0x0000000000017941 */ /* 0x000fea0003800000 */
.L_x_17875:
        /* <DEDUP_REMOVED lines=21> */
.L_x_17880:
[----:B------:R-:W-:-:S07]  /*2110*/  IMAD.MOV.U32 R88, RZ, RZ, R114 ;  /* 0x000000ffff587224 */ /* 0x000fce00078e0072 */
.L_x_17881:
[----:B------:R-:W-:Y:S05]  /*2120*/  BSYNC B1 ;  /* 0x0000000000017941 */ /* 0x000fea0003800000 */
.L_x_17879:
        /* <DEDUP_REMOVED lines=16> */
.L_x_17885:
[----:B------:R-:W-:Y:S05]  /*2230*/  BSYNC B2 ;  /* 0x0000000000027941 */ /* 0x000fea0003800000 */
.L_x_17884:
        /* <DEDUP_REMOVED lines=44> */
.L_x_17883:
[----:B------:R-:W-:Y:S05]  /*2500*/  BSYNC B1 ;  /* 0x0000000000017941 */ /* 0x000fea0003800000 */
.L_x_17882:
        /* <DEDUP_REMOVED lines=21> */
.L_x_17887:
[----:B------:R-:W-:-:S07]  /*2660*/  MOV R89, R114 ;  /* 0x0000007200597202 */ /* 0x000fce0000000f00 */
.L_x_17888:
[----:B------:R-:W-:Y:S05]  /*2670*/  BSYNC B1 ;  /* 0x0000000000017941 */ /* 0x000fea0003800000 */
.L_x_17886:
        /* <DEDUP_REMOVED lines=16> */
.L_x_17892:
[----:B------:R-:W-:Y:S05]  /*2780*/  BSYNC B2 ;  /* 0x0000000000027941 */ /* 0x000fea0003800000 */
.L_x_17891:
        /* <DEDUP_REMOVED lines=44> */
.L_x_17890:
[----:B------:R-:W-:Y:S05]  /*2a50*/  BSYNC B1 ;  /* 0x0000000000017941 */ /* 0x000fea0003800000 */
.L_x_17889:
        /* <DEDUP_REMOVED lines=21> */
.L_x_17894:
[----:B------:R-:W-:-:S07]  /*2bb0*/  IMAD.MOV.U32 R90, RZ, RZ, R114 ;  /* 0x000000ffff5a7224 */ /* 0x000fce00078e0072 */
.L_x_17895:
[----:B------:R-:W-:Y:S05]  /*2bc0*/  BSYNC B1 ;  /* 0x0000000000017941 */ /* 0x000fea0003800000 */
.L_x_17893:
        /* <DEDUP_REMOVED lines=16> */
.L_x_17899:
[----:B------:R-:W-:Y:S05]  /*2cd0*/  BSYNC B2 ;  /* 0x0000000000027941 */ /* 0x000fea0003800000 */
.L_x_17898:
        /* <DEDUP_REMOVED lines=44> */
.L_x_17897:
[----:B------:R-:W-:Y:S05]  /*2fa0*/  BSYNC B1 ;  /* 0x0000000000017941 */ /* 0x000fea0003800000 */
.L_x_17896:
        /* <DEDUP_REMOVED lines=21> */
.L_x_17901:
[----:B------:R-:W-:-:S07]  /*3100*/  MOV R92, R114 ;  /* 0x00000072005c7202 */ /* 0x000fce0000000f00 */
.L_x_17902:
[----:B------:R-:W-:Y:S05]  /*3110*/  BSYNC B1 ;  /* 0x0000000000017941 */ /* 0x000fea0003800000 */
.L_x_17900:
        /* <DEDUP_REMOVED lines=18> */
.L_x_17906:
[----:B------:R-:W-:Y:S05]  /*3240*/  BSYNC B2 ;  /* 0x0000000000027941 */ /* 0x000fea0003800000 */
.L_x_17905:
        /* <DEDUP_REMOVED lines=44> */
.L_x_17904:
[----:B------:R-:W-:Y:S05]  /*3510*/  BSYNC B1 ;  /* 0x0000000000017941 */ /* 0x000fea0003800000 */
.L_x_17903:
[----:B------:R-:W-:Y:S01]  /*3520*/  I2FP.F32.U32 R93, R92 ;  /* 0x0000005c005d7245 */ /* 0x000fe20000201000 */
[----:B------:R-:W-:Y:S01]  /*3530*/  HADD2.F32 R95, -RZ, R91.H1_H1 ;  /* 0x3000005bff5f7230 */ /* 0x000fe20000004100 */
[----:B------:R-:W-:Y:S01]  /*3540*/  SEL R106, RZ, 0x10000, P5 ;  /* 0x00010000ff6a7807 */ /* 0x000fe20002800000 */
[----:B------:R-:W0:Y:S01]  /*3550*/  LDC.64 R120, c[0x0][0x238] ;  /* 0x00008e00ff787b82 */ /* 0x000e220000000a00 */
[----:B------:R-:W-:Y:S01]  /*3560*/  SEL R94, RZ, 0x1, P2 ;  /* 0x00000001ff5e7807 */ /* 0x000fe20001000000 */
[----:B------:R-:W-:Y:S01]  /*3570*/  FFMA.FTZ R91, R93, R0, 1.1641532182693481445e-10 ;  /* 0x2f0000005d5b7423 */ /* 0x000fe20000010000 */
[----:B------:R-:W-:Y:S01]  /*3580*/  ISETP.NE.AND P5, PT, R103, RZ, PT ;  /* 0x000000ff6700720c */ /* 0x000fe20003fa5270 */
[----:B------:R-:W-:Y:S01]  /*3590*/  VIADD R119, R116, 0x20 ;  /* 0x0000002074777836 */ /* 0x000fe20000000000 */
        /* <DEDUP_REMOVED lines=46> */
.L_x_17908:
[----:B------:R-:W-:-:S07]  /*3880*/  MOV R92, R114 ;  /* 0x00000072005c7202 */ /* 0x000fce0000000f00 */
.L_x_17909:
[----:B------:R-:W-:Y:S05]  /*3890*/  BSYNC B1 ;  /* 0x0000000000017941 */ /* 0x000fea0003800000 */
.L_x_17907:
        /* <DEDUP_REMOVED lines=16> */
.L_x_17913:
[----:B------:R-:W-:Y:S05]  /*39a0*/  BSYNC B2 ;  /* 0x0000000000027941 */ /* 0x000fea0003800000 */
.L_x_17912:
        /* <DEDUP_REMOVED lines=44> */
.L_x_17911:
[----:B------:R-:W-:Y:S05]  /*3c70*/  BSYNC B1 ;  /* 0x0000000000017941 */ /* 0x000fea0003800000 */
.L_x_17910:
        /* <DEDUP_REMOVED lines=22> */
.L_x_17915:
[----:B------:R-:W-:-:S07]  /*3de0*/  IMAD.MOV.U32 R93, RZ, RZ, R114 ;  /* 0x000000ffff5d7224 */ /* 0x000fce00078e0072 */
.L_x_17916:
[----:B------:R-:W-:Y:S05]  /*3df0*/  BSYNC B1 ;  /* 0x0000000000017941 */ /* 0x000fea0003800000 */
.L_x_17914:
        /* <DEDUP_REMOVED lines=16> */
.L_x_17920:
[----:B------:R-:W-:Y:S05]  /*3f00*/  BSYNC B2 ;  /* 0x0000000000027941 */ /* 0x000fea0003800000 */
.L_x_17919:
        /* <DEDUP_REMOVED lines=44> */
.L_x_17918:
[----:B------:R-:W-:Y:S05]  /*41d0*/  BSYNC B1 ;  /* 0x0000000000017941 */ /* 0x000fea0003800000 */
.L_x_17917:
        /* <DEDUP_REMOVED lines=22> */
.L_x_17922:
[----:B------:R-:W-:-:S07]  /*4340*/  MOV R94, R114 ;  /* 0x00000072005e7202 */ /* 0x000fce0000000f00 */
.L_x_17923:
[----:B------:R-:W-:Y:S05]  /*4350*/  BSYNC B1 ;  /* 0x0000000000017941 */ /* 0x000fea0003800000 */
.L_x_17921:
        /* <DEDUP_REMOVED lines=16> */
.L_x_17927:
[----:B------:R-:W-:Y:S05]  /*4460*/  BSYNC B2 ;  /* 0x0000000000027941 */ /* 0x000fea0003800000 */
.L_x_17926:
        /* <DEDUP_REMOVED lines=44> */
.L_x_17925:
[----:B------:R-:W-:Y:S05]  /*4730*/  BSYNC B1 ;  /* 0x0000000000017941 */ /* 0x000fea0003800000 */
.L_x_17924:
        /* <DEDUP_REMOVED lines=22> */
.L_x_17929:
[----:B------:R-:W-:-:S07]  /*48a0*/  MOV R95, R114 ;  /* 0x00000072005f7202 */ /* 0x000fce0000000f00 */
.L_x_17930:
[----:B------:R-:W-:Y:S05]  /*48b0*/  BSYNC B1 ;  /* 0x0000000000017941 */ /* 0x000fea0003800000 */
.L_x_17928:
        /* <DEDUP_REMOVED lines=16> */
.L_x_17934:
[----:B------:R-:W-:Y:S05]  /*49c0*/  BSYNC B2 ;  /* 0x0000000000027941 */ /* 0x000fea0003800000 */
.L_x_17933:
        /* <DEDUP_REMOVED lines=44> */
.L_x_17932:
[----:B------:R-:W-:Y:S05]  /*4c90*/  BSYNC B1 ;  /* 0x0000000000017941 */ /* 0x000fea0003800000 */
.L_x_17931:
        /* <DEDUP_REMOVED lines=21> */
.L_x_17936:
[----:B------:R-:W-:-:S07]  /*4df0*/  MOV R96, R114 ;  /* 0x0000007200607202 */ /* 0x000fce0000000f00 */
.L_x_17937:
[----:B------:R-:W-:Y:S05]  /*4e00*/  BSYNC B1 ;  /* 0x0000000000017941 */ /* 0x000fea0003800000 */
.L_x_17935:
        /* <DEDUP_REMOVED lines=16> */
.L_x_17941:
[----:B------:R-:W-:Y:S05]  /*4f10*/  BSYNC B2 ;  /* 0x0000000000027941 */ /* 0x000fea0003800000 */
.L_x_17940:
        /* <DEDUP_REMOVED lines=44> */
.L_x_17939:
[----:B------:R-:W-:Y:S05]  /*51e0*/  BSYNC B1 ;  /* 0x0000000000017941 */ /* 0x000fea0003800000 */
.L_x_17938:
        /* <DEDUP_REMOVED lines=21> */
.L_x_17943:
[----:B------:R-:W-:-:S07]  /*5340*/  MOV R97, R114 ;  /* 0x0000007200617202 */ /* 0x000fce0000000f00 */
.L_x_17944:
[----:B------:R-:W-:Y:S05]  /*5350*/  BSYNC B1 ;  /* 0x0000000000017941 */ /* 0x000fea0003800000 */
.L_x_17942:
        /* <DEDUP_REMOVED lines=16> */
.L_x_17948:
[----:B------:R-:W-:Y:S05]  /*5460*/  BSYNC B2 ;  /* 0x0000000000027941 */ /* 0x000fea0003800000 */
.L_x_17947:
        /* <DEDUP_REMOVED lines=44> */
.L_x_17946:
[----:B------:R-:W-:Y:S05]  /*5730*/  BSYNC B1 ;  /* 0x0000000000017941 */ /* 0x000fea0003800000 */
.L_x_17945:
        /* <DEDUP_REMOVED lines=21> */
.L_x_17950:
[----:B------:R-:W-:-:S07]  /*5890*/  MOV R98, R114 ;  /* 0x0000007200627202 */ /* 0x000fce0000000f00 */
.L_x_17951:
[----:B------:R-:W-:Y:S05]  /*58a0*/  BSYNC B1 ;  /* 0x0000000000017941 */ /* 0x000fea0003800000 */
.L_x_17949:
        /* <DEDUP_REMOVED lines=16> */
.L_x_17955:
[----:B------:R-:W-:Y:S05]  /*59b0*/  BSYNC B2 ;  /* 0x0000000000027941 */ /* 0x000fea0003800000 */
.L_x_17954:
        /* <DEDUP_REMOVED lines=44> */
.L_x_17953:
[----:B------:R-:W-:Y:S05]  /*5c80*/  BSYNC B1 ;  /* 0x0000000000017941 */ /* 0x000fea0003800000 */
.L_x_17952:
        /* <DEDUP_REMOVED lines=21> */
.L_x_17957:
[----:B------:R-:W-:-:S07]  /*5de0*/  MOV R102, R114 ;  /* 0x0000007200667202 */ /* 0x000fce0000000f00 */
.L_x_17958:
[----:B------:R-:W-:Y:S05]  /*5df0*/  BSYNC B1 ;  /* 0x0000000000017941 */ /* 0x000fea0003800000 */
.L_x_17956:
        /* <DEDUP_REMOVED lines=18> */
.L_x_17962:
[----:B------:R-:W-:Y:S05]  /*5f20*/  BSYNC B2 ;  /* 0x0000000000027941 */ /* 0x000fea0003800000 */
.L_x_17961:
        /* <DEDUP_REMOVED lines=44> */
.L_x_17960:
[----:B------:R-:W-:Y:S05]  /*61f0*/  BSYNC B1 ;  /* 0x0000000000017941 */ /* 0x000fea0003800000 */
.L_x_17959:
[----:B------:R-:W-:Y:S01]  /*6200*/  I2FP.F32.U32 R103, R102 ;  /* 0x0000006600677245 */ /* 0x000fe20000201000 */
[----:B------:R-:W-:Y:S01]  /*6210*/  HADD2.F32 R99, -RZ, R99.H1_H1 ;  /* 0x30000063ff637230 */ /* 0x000fe20000004100 */
[----:B------:R-:W-:Y:S02]  /*6220*/  SEL R130, RZ, 0x10000, P5 ;  /* 0x00010000ff827807 */ /* 0x000fe40002800000 */
[----:B------:R-:W-:Y:S01]  /*6230*/  SEL R128, RZ, 0x1, P2 ;  /* 0x00000001ff807807 */ /* 0x000fe20001000000 */
[----:B------:R-:W-:Y:S01]  /*6240*/  FFMA.FTZ R105, R103, R0, 1.1641532182693481445e-10 ;  /* 0x2f00000067697423 */ /* 0x000fe20000010000 */
[----:B------:R-:W-:Y:S01]  /*6250*/  ISETP.NE.AND P5, PT, R118, RZ, PT ;  /* 0x000000ff7600720c */ /* 0x000fe20003fa5270 */
[----:B------:R-:W-:Y:S01]  /*6260*/  FMUL.FTZ R118, R99, R126 ;  /* 0x0000007e63767220 */ /* 0x000fe20000410000 */
[----:B------:R-:W-:Y:S01]  /*6270*/  ISETP.NE.AND P2, PT, R127, RZ, PT ;  /* 0x000000ff7f00720c */ /* 0x000fe20003f45270 */
[----:B------:R-:W-:Y:S01]  /*6280*/  IMAD.WIDE.U32 R128, R128, 0x1000000, RZ ;  /* 0x0100000080807825 */ /* 0x000fe200078e00ff */
[----:B------:R-:W-:-:S03]  /*6290*/  SEL R106, RZ, 0x1, P5 ;  /* 0x00000001ff6a7807 */ /* 0x000fc60002800000 */
[----:B------:R-:W-:Y:S01]  /*62a0*/  FMUL.FTZ R118, R118, R125 ;  /* 0x0000007d76767220 */ /* 0x000fe20000410000 */
[----:B------:R-:W-:Y:S01]  /*62b0*/  SEL R104, RZ, 0x1, P2 ;  /* 0x00000001ff687807 */ /* 0x000fe20001000000 */
[----:B------:R-:W0:Y:S01]  /*62c0*/  @P1 LDC.64 R102, c[0x0][0x230] ;  /* 0x00008c00ff661b82 */ /* 0x000e220000000a00 */
[----:B------:R-:W-:Y:S01]  /*62d0*/  FSETP.GTU.FTZ.AND P2, PT, R105, R124, PT ;  /* 0x0000007c6900720b */ /* 0x000fe20003f5c000 */
[----:B------:R-:W-:Y:S01]  /*62e0*/  IMAD.WIDE.U32 R106, R106, 0x100, RZ ;  /* 0x000001006a6a7825 */ /* 0x000fe200078e00ff */
[----:B------:R-:W-:Y:S02]  /*62f0*/  ISETP.NE.AND P6, PT, R117, RZ, PT ;  /* 0x000000ff7500720c */ /* 0x000fe40003fc5270 */
[----:B------:R-:W-:Y:S01]  /*6300*/  SEL R99, RZ, 0x100, P4 ;  /* 0x00000100ff637807 */ /* 0x000fe20002000000 */
[----:B------:R-:W-:Y:S01]  /*6310*/  IMAD.WIDE.U32 R104, R104, 0x10000, RZ ;  /* 0x0001000068687825 */ /* 0x000fe200078e00ff */
[----:B------:R-:W-:Y:S02]  /*6320*/  SEL R117, RZ, 0x1000000, P2 ;  /* 0x01000000ff757807 */ /* 0x000fe40001000000 */
[----:B------:R-:W-:-:S02]  /*6330*/  FSEL R118, R118, RZ, !P2 ;  /* 0x000000ff76767208 */ /* 0x000fc40005000000 */
[----:B------:R-:W-:Y:S02]  /*6340*/  LOP3.LUT R132, R106, R128, R104, 0xfe, !PT ;  /* 0x000000806a847212 */ /* 0x000fe400078efe68 */
[----:B------:R-:W-:Y:S01]  /*6350*/  LOP3.LUT R128, R99, R117, R130, 0xfe, !PT ;  /* 0x0000007563807212 */ /* 0x000fe200078efe82 */
[----:B------:R-:W-:Y:S01]  /*6360*/  FMUL.FTZ R99, R15, R118 ;  /* 0x000000760f637220 */ /* 0x000fe20000410000 */
[----:B------:R-:W-:Y:S01]  /*6370*/  SEL R117, RZ, 0x1, P3 ;  /* 0x00000001ff757807 */ /* 0x000fe20001800000 */
[----:B------:R-:W-:Y:S01]  /*6380*/  IMAD.WIDE.U32 R130, R119, 0x8, R122 ;  /* 0x0000000877827825 */ /* 0x000fe200078e007a */
[----:B------:R-:W-:-:S03]  /*6390*/  SEL R133, RZ, 0x1, P6 ;  /* 0x00000001ff857807 */ /* 0x000fc60003000000 */
[----:B------:R-:W-:Y:S01]  /*63a0*/  @P0 FADD.FTZ R99, R83, R99 ;  /* 0x0000006353630221 */ /* 0x000fe20000010000 */
[----:B------:R-:W-:Y:S01]  /*63b0*/  LOP3.LUT R117, R129, R128, R117, 0xfe, !PT ;  /* 0x0000008081757212 */ /* 0x000fe200078efe75 */
[----:B------:R-:W-:Y:S01]  /*63c0*/  IMAD.WIDE.U32 R128, R119, 0x20, R120 ;  /* 0x0000002077807825 */ /* 0x000fe200078e0078 */
[----:B------:R-:W-:Y:S02]  /*63d0*/  IADD3 R118, R116, 0x40, RZ ;  /* 0x0000004074767810 */ /* 0x000fe40007ffe0ff */
[----:B------:R-:W-:Y:S02]  /*63e0*/  LOP3.LUT R132, R132, R133, RZ, 0xfc, !PT ;  /* 0x0000008584847212 */ /* 0x000fe400078efcff */
        /* <DEDUP_REMOVED lines=21> */
.L_x_17964:
[----:B------:R-:W-:-:S07]  /*6540*/  IMAD.MOV.U32 R100, RZ, RZ, R114 ;  /* 0x000000ffff647224 */ /* 0x000fce00078e0072 */
.L_x_17965:
[----:B------:R-:W-:Y:S05]  /*6550*/  BSYNC B1 ;  /* 0x0000000000017941 */ /* 0x000fea0003800000 */
.L_x_17963:
        /* <DEDUP_REMOVED lines=16> */
.L_x_17969:
[----:B------:R-:W-:Y:S05]  /*6660*/  BSYNC B2 ;  /* 0x0000000000027941 */ /* 0x000fea0003800000 */
.L_x_17968:
        /* <DEDUP_REMOVED lines=44> */
.L_x_17967:
[----:B------:R-:W-:Y:S05]  /*6930*/  BSYNC B1 ;  /* 0x0000000000017941 */ /* 0x000fea0003800000 */
.L_x_17966:
        /* <DEDUP_REMOVED lines=22> */
.L_x_17971:
[----:B------:R-:W-:-:S07]  /*6aa0*/  IMAD.MOV.U32 R101, RZ, RZ, R114 ;  /* 0x000000ffff657224 */ /* 0x000fce00078e0072 */
.L_x_17972:
[----:B------:R-:W-:Y:S05]  /*6ab0*/  BSYNC B1 ;  /* 0x0000000000017941 */ /* 0x000fea0003800000 */
.L_x_17970:
        /* <DEDUP_REMOVED lines=16> */
.L_x_17976:
[----:B------:R-:W-:Y:S05]  /*6bc0*/  BSYNC B2 ;  /* 0x0000000000027941 */ /* 0x000fea0003800000 */
.L_x_17975:
        /* <DEDUP_REMOVED lines=44> */
.L_x_17974:
[----:B------:R-:W-:Y:S05]  /*6e90*/  BSYNC B1 ;  /* 0x0000000000017941 */ /* 0x000fea0003800000 */
.L_x_17973:
        /* <DEDUP_REMOVED lines=22> */
.L_x_17978:
[----:B------:R-:W-:-:S07]  /*7000*/  IMAD.MOV.U32 R102, RZ, RZ, R114 ;  /* 0x000000ffff667224 */ /* 0x000fce00078e0072 */
.L_x_17979:
[----:B------:R-:W-:Y:S05]  /*7010*/  BSYNC B1 ;  /* 0x0000000000017941 */ /* 0x000fea0003800000 */
.L_x_17977:
        /* <DEDUP_REMOVED lines=16> */
.L_x_17983:
[----:B------:R-:W-:Y:S05]  /*7120*/  BSYNC B2 ;  /* 0x0000000000027941 */ /* 0x000fea0003800000 */
.L_x_17982:
        /* <DEDUP_REMOVED lines=44> */
.L_x_17981:
[----:B------:R-:W-:Y:S05]  /*73f0*/  BSYNC B1 ;  /* 0x0000000000017941 */ /* 0x000fea0003800000 */
.L_x_17980:
        /* <DEDUP_REMOVED lines=21> */
.L_x_17985:
[----:B------:R-:W-:-:S07]  /*7550*/  IMAD.MOV.U32 R103, RZ, RZ, R114 ;  /* 0x000000ffff677224 */ /* 0x000fce00078e0072 */
.L_x_17986:
[----:B------:R-:W-:Y:S05]  /*7560*/  BSYNC B1 ;  /* 0x0000000000017941 */ /* 0x000fea0003800000 */
.L_x_17984:
        /* <DEDUP_REMOVED lines=16> */
.L_x_17990:
[----:B------:R-:W-:Y:S05]  /*7670*/  BSYNC B2 ;  /* 0x0000000000027941 */ /* 0x000fea0003800000 */
.L_x_17989:
        /* <DEDUP_REMOVED lines=44> */
.L_x_17988:
[----:B------:R-:W-:Y:S05]  /*7940*/  BSYNC B1 ;  /* 0x0000000000017941 */ /* 0x000fea0003800000 */
.L_x_17987:
        /* <DEDUP_REMOVED lines=21> */
.L_x_17992:
[----:B------:R-:W-:-:S07]  /*7aa0*/  IMAD.MOV.U32 R104, RZ, RZ, R114 ;  /* 0x000000ffff687224 */ /* 0x000fce00078e0072 */
.L_x_17993:
[----:B------:R-:W-:Y:S05]  /*7ab0*/  BSYNC B1 ;  /* 0x0000000000017941 */ /* 0x000fea0003800000 */
.L_x_17991:
        /* <DEDUP_REMOVED lines=16> */
.L_x_17997:
[----:B------:R-:W-:Y:S05]  /*7bc0*/  BSYNC B2 ;  /* 0x0000000000027941 */ /* 0x000fea0003800000 */
.L_x_17996:
        /* <DEDUP_REMOVED lines=44> */
.L_x_17995:
[----:B------:R-:W-:Y:S05]  /*7e90*/  BSYNC B1 ;  /* 0x0000000000017941 */ /* 0x000fea0003800000 */
.L_x_17994:
        /* <DEDUP_REMOVED lines=21> */
.L_x_17999:
[----:B------:R-:W-:-:S07]  /*7ff0*/  IMAD.MOV.U32 R105, RZ, RZ, R114 ;  /* 0x000000ffff697224 */ /* 0x000fce00078e0072 */
.L_x_18000:
[----:B------:R-:W-:Y:S05]  /*8000*/  BSYNC B1 ;  /* 0x0000000000017941 */ /* 0x000fea0003800000 */
.L_x_17998:
        /* <DEDUP_REMOVED lines=16> */
.L_x_18004:
[----:B------:R-:W-:Y:S05]  /*8110*/  BSYNC B2 ;  /* 0x0000000000027941 */ /* 0x000fea0003800000 */
.L_x_18003:
        /* <DEDUP_REMOVED lines=44> */
.L_x_18002:
[----:B------:R-:W-:Y:S05]  /*83e0*/  BSYNC B1 ;  /* 0x0000000000017941 */ /* 0x000fea0003800000 */
.L_x_18001:
        /* <DEDUP_REMOVED lines=21> */
.L_x_18006:
[----:B------:R-:W-:-:S07]  /*8540*/  IMAD.MOV.U32 R106, RZ, RZ, R114 ;  /* 0x000000ffff6a7224 */ /* 0x000fce00078e0072 */
.L_x_18007:
[----:B------:R-:W-:Y:S05]  /*8550*/  BSYNC B1 ;  /* 0x0000000000017941 */ /* 0x000fea0003800000 */
.L_x_18005:
        /* <DEDUP_REMOVED lines=16> */
.L_x_18011:
[----:B------:R-:W-:Y:S05]  /*8660*/  BSYNC B2 ;  /* 0x0000000000027941 */ /* 0x000fea0003800000 */
.L_x_18010:
        /* <DEDUP_REMOVED lines=44> */
.L_x_18009:
[----:B------:R-:W-:Y:S05]  /*8930*/  BSYNC B1 ;  /* 0x0000000000017941 */ /* 0x000fea0003800000 */
.L_x_18008:
        /* <DEDUP_REMOVED lines=21> */
.L_x_18013:
[----:B------:R-:W-:-:S07]  /*8a90*/  IMAD.MOV.U32 R127, RZ, RZ, R114 ;  /* 0x000000ffff7f7224 */ /* 0x000fce00078e0072 */
.L_x_18014:
[----:B------:R-:W-:Y:S05]  /*8aa0*/  BSYNC B1 ;  /* 0x0000000000017941 */ /* 0x000fea0003800000 */
.L_x_18012:
        /* <DEDUP_REMOVED lines=18> */
.L_x_18018:
[----:B------:R-:W-:Y:S05]  /*8bd0*/  BSYNC B2 ;  /* 0x0000000000027941 */ /* 0x000fea0003800000 */
.L_x_18017:
        /* <DEDUP_REMOVED lines=44> */
.L_x_18016:
[----:B------:R-:W-:Y:S05]  /*8ea0*/  BSYNC B1 ;  /* 0x0000000000017941 */ /* 0x000fea0003800000 */
.L_x_18015:
[----:B------:R-:W-:Y:S01]  /*8eb0*/  FADD.FTZ R130, RZ, R84 ;  /* 0x00000054ff827221 */ /* 0x000fe20000010000 */
[----:B------:R-:W-:Y:S01]  /*8ec0*/  I2FP.F32.U32 R127, R127 ;  /* 0x0000007f007f7245 */ /* 0x000fe20000201000 */
[----:B------:R-:W-:Y:S01]  /*8ed0*/  HADD2.F32 R107, -RZ, R107.H1_H1 ;  /* 0x3000006bff6b7230 */ /* 0x000fe20000004100 */
[----:B------:R-:W-:Y:S01]  /*8ee0*/  SEL R128, RZ, 0x1, P2 ;  /* 0x00000001ff807807 */ /* 0x000fe20001000000 */
[----:B------:R-:W-:Y:S01]  /*8ef0*/  FADD.FTZ R129, R85, R130 ;  /* 0x0000008255817221 */ /* 0x000fe20000010000 */
[----:B------:R-:W-:Y:S01]  /*8f00*/  ISETP.NE.AND P2, PT, R135, RZ, PT ;  /* 0x000000ff8700720c */ /* 0x000fe20003f45270 */
[----:B------:R-:W-:Y:S01]  /*8f10*/  FFMA.FTZ R127, R127, R0, 1.1641532182693481445e-10 ;  /* 0x2f0000007f7f7423 */ /* 0x000fe20000010000 */
[----:B------:R-:W-:Y:S01]  /*8f20*/  FMUL.FTZ R126, R107, R126 ;  /* 0x0000007e6b7e7220 */ /* 0x000fe20000410000 */
[----:B------:R-:W-:Y:S01]  /*8f30*/  FADD.FTZ R130, R86, R129 ;  /* 0x0000008156827221 */ /* 0x000fe20000010000 */
[----:B------:R-:W-:Y:S01]  /*8f40*/  SEL R107, RZ, 0x1, P1 ;  /* 0x00000001ff6b7807 */ /* 0x000fe20000800000 */
[----:B------:R-:W-:Y:S01]  /*8f50*/  IMAD.WIDE.U32 R120, R118, 0x20, R120 ;  /* 0x0000002076787825 */ /* 0x000fe200078e0078 */
[----:B------:R-:W-:-:S03]  /*8f60*/  FSETP.GTU.FTZ.AND P1, PT, R127, R124, PT ;  /* 0x0000007c7f00720b */ /* 0x000fc60003f3c000 */
[----:B------:R-:W-:Y:S01]  /*8f70*/  FADD.FTZ R129, R87, R130 ;  /* 0x0000008257817221 */ /* 0x000fe20000010000 */
[----:B------:R-:W-:Y:S01]  /*8f80*/  SEL R132, RZ, 0x10000, P5 ;  /* 0x00010000ff847807 */ /* 0x000fe20002800000 */
[----:B------:R-:W-:Y:S01]  /*8f90*/  IMAD.WIDE.U32 R122, R118, 0x8, R122 ;  /* 0x00000008767a7825 */ /* 0x000fe200078e007a */
[----:B------:R-:W-:-:S03]  /*8fa0*/  SEL R135, RZ, 0x100, P4 ;  /* 0x00000100ff877807 */ /* 0x000fc60002000000 */
[----:B------:R-:W-:Y:S01]  /*8fb0*/  FADD.FTZ R130, R88, R129 ;  /* 0x0000008158827221 */ /* 0x000fe20000010000 */
[----:B------:R-:W-:Y:S01]  /*8fc0*/  SEL R131, RZ, 0x1000000, P1 ;  /* 0x01000000ff837807 */ /* 0x000fe20000800000 */
[----:B------:R0:W-:Y:S01]  /*8fd0*/  STG.E.128 desc[UR4][R120.64], R100 ;  /* 0x0000006478007986 */ /* 0x0001e2000c101d04 */
[----:B------:R-:W-:Y:S01]  /*8fe0*/  ISETP.NE.AND P6, PT, R134, RZ, PT ;  /* 0x000000ff8600720c */ /* 0x000fe20003fc5270 */
[----:B------:R-:W-:Y:S01]  /*8ff0*/  FADD.FTZ R129, R89, R130 ;  /* 0x0000008259817221 */ /* 0x000fe20000010000 */
[----:B------:R-:W-:Y:S01]  /*9000*/  LOP3.LUT R135, R135, R131, R132, 0xfe, !PT ;  /* 0x0000008387877212 */ /* 0x000fe200078efe84 */
[----:B------:R-:W-:Y:S01]  /*9010*/  UMOV UR8, 0xffffffff ;  /* 0xffffffff00087882 */ /* 0x000fe20000000000 */
[----:B------:R-:W-:Y:S01]  /*9020*/  SEL R133, RZ, 0x1, P6 ;  /* 0x00000001ff857807 */ /* 0x000fe20003000000 */
[----:B------:R-:W-:-:S04]  /*9030*/  FADD.FTZ R130, R90, R129 ;  /* 0x000000815a827221 */ /* 0x000fc80000010000 */
        /* <DEDUP_REMOVED lines=103> */
.L_x_18032:
        /* <DEDUP_REMOVED lines=75> */
[----:B------:R-:W-:Y:S01]  /*9b60*/  F2FP.F16.F32.PACK_AB R90, R101, R90 ;  /* 0x0000005a655a723e */ /* 0x000fe200000000ff */
[----:B------:R-:W-:Y:S01]  /*9b70*/  FFMA.FTZ R84, R40, R103, R64 ;  /* 0x0000006728547223 */ /* 0x000fe20000010040 */
[----:B------:R-:W-:Y:S01]  /*9b80*/  F2FP.F16.F32.PACK_AB R88, R95, R88 ;  /* 0x000000585f58723e */ /* 0x000fe200000000ff */
[----:B------:R-:W-:Y:S01]  /*9b90*/  FFMA.FTZ R95, R41, R138, R65 ;  /* 0x0000008a295f7223 */ /* 0x000fe20000010041 */
[----:B------:R-:W-:Y:S01]  /*9ba0*/  FFMA.FTZ R144, R39, R144, R63 ;  /* 0x0000009027907223 */ /* 0x000fe2000001003f */
[----:B------:R-:W-:Y:S01]  /*9bb0*/  FFMA.FTZ R140, R43, R140, R67 ;  /* 0x0000008c2b8c7223 */ /* 0x000fe20000010043 */
[----:B------:R-:W-:Y:S01]  /*9bc0*/  LEA R98, P0, R116, UR12, 0x4 ;  /* 0x0000000c74627c11 */ /* 0x000fe2000f8020ff */
[----:B------:R-:W-:Y:S01]  /*9bd0*/  FFMA.FTZ R94, R28, R125, R52 ;  /* 0x0000007d1c5e7223 */ /* 0x000fe20000010034 */
[----:B------:R-:W-:Y:S01]  /*9be0*/  FFMA.FTZ R101, R29, R150, R53 ;  /* 0x000000961d657223 */ /* 0x000fe20000010035 */
[----:B------:R-:W-:Y:S01]  /*9bf0*/  FFMA.FTZ R127, R30, R127, R54 ;  /* 0x0000007f1e7f7223 */ /* 0x000fe20000010036 */
[----:B0-----:R-:W-:Y:S01]  /*9c00*/  F2FP.F16.F32.PACK_AB R89, R99, R92 ;  /* 0x0000005c6359723e */ /* 0x001fe200000000ff */
        /* <DEDUP_REMOVED lines=27> */
.L_x_17850:
[----:B------:R-:W-:Y:S05]  /*9dc0*/  EXIT ;  /* 0x000000000000794d */ /* 0x000fea0003800000 */
.L_x_18019:
        /* <DEDUP_REMOVED lines=8> */
.L_x_18022:
[----:B------:R-:W-:Y:S05]  /*9e50*/  BSYNC B1 ;  /* 0x0000000000017941 */ /* 0x000fea0003800000 */
.L_x_18021:
        /* <DEDUP_REMOVED lines=9> */
.L_x_18023:
[----:B------:R-:W-:Y:S01]  /*9ef0*/  HFMA2.MMA R128, -RZ, RZ, 0, 2.384185791015625e-07 ;  /* 0x00000004ff807435 */ /* 0x000fe200000001ff */
[----:B------:R-:W-:-:S04]  /*9f00*/  IMAD.MOV.U32 R121, RZ, RZ, R127 ;  /* 0x000000ffff797224 */ /* 0x000fc800078e007f */
[----:B------:R-:W-:-:S05]  /*9f10*/  FADD.FTZ R123, R122, R121 ;  /* 0x000000797a7b7221 */ /* 0x000fca0000010000 */
[----:B------:R-:W-:-:S07]  /*9f20*/  MOV R129, R123 ;  /* 0x0000007b00817202 */ /* 0x000fce0000000f00 */
[----:B------:R-:W-:Y:S05]  /*9f30*/  WARPSYNC.COLLECTIVE R126, `(.L_x_18024) ;  /* 0x000000007e087348 */ /* 0x000fea0003c00000 */
[----:B------:R0:W1:Y:S02]  /*9f40*/  SHFL.BFLY P1, R127, R129, R128, R131 ;  /* 0x0c000080817f7389 */ /* 0x0000640000020083 */
[----:B01----:R-:W-:Y:S01]  /*9f50*/  ENDCOLLECTIVE ;  /* 0x000000000000791b */ /* 0x003fe20003800000 */
.L_x_18024:
[----:B------:R-:W-:Y:S01]  /*9f60*/  HFMA2.MMA R128, -RZ, RZ, 0, 4.76837158203125e-07 ;  /* 0x00000008ff807435 */ /* 0x000fe200000001ff */
[----:B------:R-:W-:-:S04]  /*9f70*/  IMAD.MOV.U32 R120, RZ, RZ, R127 ;  /* 0x000000ffff787224 */ /* 0x000fc800078e007f */
[----:B------:R-:W-:-:S05]  /*9f80*/  FADD.FTZ R124, R123, R120 ;  /* 0x000000787b7c7221 */ /* 0x000fca0000010000 */
[----:B------:R-:W-:-:S07]  /*9f90*/  MOV R129, R124 ;  /* 0x0000007c00817202 */ /* 0x000fce0000000f00 */
[----:B------:R-:W-:Y:S05]  /*9fa0*/  WARPSYNC.COLLECTIVE R126, `(.L_x_18025) ;  /* 0x000000007e087348 */ /* 0x000fea0003c00000 */
[----:B------:R0:W1:Y:S02]  /*9fb0*/  SHFL.BFLY P1, R127, R129, R128, R131 ;  /* 0x0c000080817f7389 */ /* 0x0000640000020083 */
[----:B01----:R-:W-:Y:S01]  /*9fc0*/  ENDCOLLECTIVE ;  /* 0x000000000000791b */ /* 0x003fe20003800000 */
.L_x_18025:
        /* <DEDUP_REMOVED lines=8> */
.L_x_18026:
        /* <DEDUP_REMOVED lines=56> */
.L_x_18027:
[----:B------:R-:W-:Y:S01]  /*a3d0*/  HFMA2.MMA R128, -RZ, RZ, 0, 1.1920928955078125e-07 ;  /* 0x00000002ff807435 */ /* 0x000fe200000001ff */
[----:B------:R-:W-:-:S04]  /*a3e0*/  IMAD.MOV.U32 R123, RZ, RZ, R127 ;  /* 0x000000ffff7b7224 */ /* 0x000fc800078e007f */
[----:B------:R-:W-:-:S05]  /*a3f0*/  FADD.FTZ R123, R0, R123 ;  /* 0x0000007b007b7221 */ /* 0x000fca0000010000 */
[----:B------:R-:W-:-:S07]  /*a400*/  MOV R129, R123 ;  /* 0x0000007b00817202 */ /* 0x000fce0000000f00 */
[----:B------:R-:W-:Y:S05]  /*a410*/  WARPSYNC.COLLECTIVE R126, `(.L_x_18028) ;  /* 0x000000007e087348 */ /* 0x000fea0003c00000 */
[----:B------:R0:W1:Y:S02]  /*a420*/  SHFL.BFLY P1, R127, R129, R128, R131 ;  /* 0x0c000080817f7389 */ /* 0x0000640000020083 */
[----:B01----:R-:W-:Y:S01]  /*a430*/  ENDCOLLECTIVE ;  /* 0x000000000000791b */ /* 0x003fe20003800000 */
.L_x_18028:
[----:B------:R-:W-:Y:S01]  /*a440*/  HFMA2.MMA R128, -RZ, RZ, 0, 2.384185791015625e-07 ;  /* 0x00000004ff807435 */ /* 0x000fe200000001ff */
[----:B------:R-:W-:-:S04]  /*a450*/  IMAD.MOV.U32 R122, RZ, RZ, R127 ;  /* 0x000000ffff7a7224 */ /* 0x000fc800078e007f */
[----:B------:R-:W-:-:S05]  /*a460*/  FADD.FTZ R122, R123, R122 ;  /* 0x0000007a7b7a7221 */ /* 0x000fca0000010000 */
[----:B------:R-:W-:-:S07]  /*a470*/  MOV R129, R122 ;  /* 0x0000007a00817202 */ /* 0x000fce0000000f00 */
[----:B------:R-:W-:Y:S05]  /*a480*/  WARPSYNC.COLLECTIVE R126, `(.L_x_18029) ;  /* 0x000000007e087348 */ /* 0x000fea0003c00000 */
[----:B------:R0:W1:Y:S02]  /*a490*/  SHFL.BFLY P1, R127, R129, R128, R131 ;  /* 0x0c000080817f7389 */ /* 0x0000640000020083 */
[----:B01----:R-:W-:Y:S01]  /*a4a0*/  ENDCOLLECTIVE ;  /* 0x000000000000791b */ /* 0x003fe20003800000 */
.L_x_18029:
[----:B------:R-:W-:Y:S01]  /*a4b0*/  HFMA2.MMA R128, -RZ, RZ, 0, 4.76837158203125e-07 ;  /* 0x00000008ff807435 */ /* 0x000fe200000001ff */
[----:B------:R-:W-:-:S04]  /*a4c0*/  IMAD.MOV.U32 R125, RZ, RZ, R127 ;  /* 0x000000ffff7d7224 */ /* 0x000fc800078e007f */
[----:B------:R-:W-:-:S05]  /*a4d0*/  FADD.FTZ R125, R122, R125 ;  /* 0x0000007d7a7d7221 */ /* 0x000fca0000010000 */
[----:B------:R-:W-:-:S07]  /*a4e0*/  MOV R129, R125 ;  /* 0x0000007d00817202 */ /* 0x000fce0000000f00 */
[----:B------:R-:W-:Y:S05]  /*a4f0*/  WARPSYNC.COLLECTIVE R126, `(.L_x_18030) ;  /* 0x000000007e087348 */ /* 0x000fea0003c00000 */
[----:B------:R0:W1:Y:S02]  /*a500*/  SHFL.BFLY P1, R127, R129, R128, R131 ;  /* 0x0c000080817f7389 */ /* 0x0000640000020083 */
[----:B01----:R-:W-:Y:S01]  /*a510*/  ENDCOLLECTIVE ;  /* 0x000000000000791b */ /* 0x003fe20003800000 */
.L_x_18030:
[----:B------:R-:W-:Y:S01]  /*a520*/  HFMA2.MMA R128, -RZ, RZ, 0, 9.5367431640625e-07 ;  /* 0x00000010ff807435 */ /* 0x000fe200000001ff */
[----:B------:R-:W-:-:S04]  /*a530*/  IMAD.MOV.U32 R124, RZ, RZ, R127 ;  /* 0x000000ffff7c7224 */ /* 0x000fc800078e007f */
[----:B------:R-:W-:-:S05]  /*a540*/  FADD.FTZ R124, R125, R124 ;  /* 0x0000007c7d7c7221 */ /* 0x000fca0000010000 */
[----:B------:R-:W-:-:S07]  /*a550*/  MOV R129, R124 ;  /* 0x0000007c00817202 */ /* 0x000fce0000000f00 */
[----:B------:R-:W-:Y:S05]  /*a560*/  WARPSYNC.COLLECTIVE R126, `(.L_x_18031) ;  /* 0x000000007e087348 */ /* 0x000fea0003c00000 */
[----:B------:R0:W1:Y:S02]  /*a570*/  SHFL.BFLY P1, R127, R129, R128, R131 ;  /* 0x0c000080817f7389 */ /* 0x0000640000020083 */
[----:B01----:R-:W-:Y:S01]  /*a580*/  ENDCOLLECTIVE ;  /* 0x000000000000791b */ /* 0x003fe20003800000 */
.L_x_18031:
[----:B------:R-:W-:Y:S05]  /*a590*/  BRA `(.L_x_18032) ;  /* 0xfffffff000447947 */ /* 0x000fea000383ffff */
.L_x_18033:
        /* <DEDUP_REMOVED lines=14> */
.L_x_23573:


//--------------------- .text._ZN10layer_norm13ln_fwd_kernelINS_13Kernel_traitsIf6__halffS2_fjLj768ELj1ELj4ELj1ELj16ENS_18Kernel_traits_baseILj768EfS2_fS2_fjLj128EEEEELb1ELb1ELb1ELb0EEEvNS_9FwdParamsE --------------------------
	.section	.text._ZN10layer_norm13ln_fwd_kernelINS_13Kernel_traitsIf6__halffS2_fjLj768ELj1ELj4ELj1ELj16ENS_18Kernel_traits_baseILj768EfS2_fS2_fjLj128EEEEELb1ELb1ELb1ELb0EEEvNS_9FwdParamsE,"ax",@progbits
	.align	128
        .global         _ZN10layer_norm13ln_fwd_kernelINS_13Kernel_traitsIf6__halffS2_fjLj768ELj1ELj4ELj1ELj16ENS_18Kernel_traits_baseILj768EfS2_fS2_fjLj128EEEEELb1ELb1ELb1ELb0EEEvNS_9FwdParamsE
        .type           _ZN10layer_norm13ln_fwd_kernelINS_13Kernel_traitsIf6__halffS2_fjLj768ELj1ELj4ELj1ELj16ENS_18Kernel_traits_baseILj768EfS2_fS2_fjLj128EEEEELb1ELb1ELb1ELb0EEEvNS_9FwdParamsE,@function
        .size           _ZN10layer_norm13ln_fwd_kernelINS_13Kernel_traitsIf6__halffS2_fjLj768ELj1ELj4ELj1ELj16ENS_18Kernel_traits_baseILj768EfS2_fS2_fjLj128EEEEELb1ELb1ELb1ELb0EEEvNS_9FwdParamsE,(.L_x_23574 - _ZN10layer_norm13ln_fwd_kernelINS_13Kernel_traitsIf6__halffS2_fjLj768ELj1ELj4ELj1ELj16ENS_18Kernel_traits_baseILj768EfS2_fS2_fjLj128EEEEELb1ELb1ELb1ELb0EEEvNS_9FwdParamsE)
        .other          _ZN10layer_norm13ln_fwd_kernelINS_13Kernel_traitsIf6__halffS2_fjLj768ELj1ELj4ELj1ELj16ENS_18Kernel_traits_baseILj768EfS2_fS2_fjLj128EEEEELb1ELb1ELb1ELb0EEEvNS_9FwdParamsE,@"STO_CUDA_ENTRY STV_DEFAULT"
_ZN10layer_norm13ln_fwd_kernelINS_13Kernel_traitsIf6__halffS2_fjLj768ELj1ELj4ELj1ELj16ENS_18Kernel_traits_baseILj768EfS2_fS2_fjLj128EEEEELb1ELb1ELb1ELb0EEEvNS_9FwdParamsE:
.text._ZN10layer_norm13ln_fwd_kernelINS_13Kernel_traitsIf6__halffS2_fjLj768ELj1ELj4ELj1ELj16ENS_18Kernel_traits_baseILj768EfS2_fS2_fjLj128EEEEELb1ELb1ELb1ELb0EEEvNS_9FwdParamsE:
        /* <DEDUP_REMOVED lines=113> */
.L_x_18035:
[----:B------:R-:W-:Y:S05]  /*0710*/  BSYNC B0 ;  /* 0x0000000000007941 */ /* 0x000fea0003800000 */
.L_x_18034:
        /* <DEDUP_REMOVED lines=23> */
.L_x_18037:
[----:B------:R-:W-:Y:S05]  /*0890*/  BSYNC B0 ;  /* 0x0000000000007941 */ /* 0x000fea0003800000 */
.L_x_18036:
        /* <DEDUP_REMOVED lines=22> */
.L_x_18039:
[----:B------:R-:W-:Y:S05]  /*0a00*/  BSYNC B0 ;  /* 0x0000000000007941 */ /* 0x000fea0003800000 */
.L_x_18038:
        /* <DEDUP_REMOVED lines=19> */
.L_x_18274:
        /* <DEDUP_REMOVED lines=50> */
.L_x_18046:
[----:B------:R-:W-:-:S07]  /*0e60*/  IMAD.MOV.U32 R88, RZ, RZ, R126 ;  /* 0x000000ffff587224 */ /* 0x000fce00078e007e */
.L_x_18047:
[----:B------:R-:W-:Y:S05]  /*0e70*/  BSYNC B3 ;  /* 0x0000000000037941 */ /* 0x000fea0003800000 */
.L_x_18045:
        /* <DEDUP_REMOVED lines=16> */
.L_x_18051:
[----:B------:R-:W-:Y:S05]  /*0f80*/  BSYNC B4 ;  /* 0x0000000000047941 */ /* 0x000fea0003800000 */
.L_x_18050:
        /* <DEDUP_REMOVED lines=43> */
.L_x_18049:
[----:B------:R-:W-:Y:S05]  /*1240*/  BSYNC B3 ;  /* 0x0000000000037941 */ /* 0x000fea0003800000 */
.L_x_18048:
        /* <DEDUP_REMOVED lines=11> */
.L_x_18044:
[----:B------:R-:W-:Y:S05]  /*1300*/  BSYNC B2 ;  /* 0x0000000000027941 */ /* 0x000fea0003800000 */
.L_x_18043:
        /* <DEDUP_REMOVED lines=18> */
.L_x_18055:
[----:B------:R-:W-:-:S07]  /*1430*/  MOV R89, R126 ;  /* 0x0000007e00597202 */ /* 0x000fce0000000f00 */
.L_x_18056:
[----:B------:R-:W-:Y:S05]  /*1440*/  BSYNC B3 ;  /* 0x0000000000037941 */ /* 0x000fea0003800000 */
.L_x_18054:
        /* <DEDUP_REMOVED lines=16> */
.L_x_18060:
[----:B------:R-:W-:Y:S05]  /*1550*/  BSYNC B4 ;  /* 0x0000000000047941 */ /* 0x000fea0003800000 */
.L_x_18059:
        /* <DEDUP_REMOVED lines=44> */
.L_x_18058:
[----:B------:R-:W-:Y:S05]  /*1820*/  BSYNC B3 ;  /* 0x0000000000037941 */ /* 0x000fea0003800000 */
.L_x_18057:
        /* <DEDUP_REMOVED lines=11> */
.L_x_18053:
[----:B------:R-:W-:Y:S05]  /*18e0*/  BSYNC B2 ;  /* 0x0000000000027941 */ /* 0x000fea0003800000 */
.L_x_18052:
        /* <DEDUP_REMOVED lines=18> */
.L_x_18064:
[----:B------:R-:W-:-:S07]  /*1a10*/  IMAD.MOV.U32 R90, RZ, RZ, R126 ;  /* 0x000000ffff5a7224 */ /* 0x000fce00078e007e */
.L_x_18065:
[----:B------:R-:W-:Y:S05]  /*1a20*/  BSYNC B3 ;  /* 0x0000000000037941 */ /* 0x000fea0003800000 */
.L_x_18063:
        /* <DEDUP_REMOVED lines=16> */
.L_x_18069:
[----:B------:R-:W-:Y:S05]  /*1b30*/  BSYNC B4 ;  /* 0x0000000000047941 */ /* 0x000fea0003800000 */
.L_x_18068:
        /* <DEDUP_REMOVED lines=44> */
.L_x_18067:
[----:B------:R-:W-:Y:S05]  /*1e00*/  BSYNC B3 ;  /* 0x0000000000037941 */ /* 0x000fea0003800000 */
.L_x_18066:
        /* <DEDUP_REMOVED lines=11> */
.L_x_18062:
[----:B------:R-:W-:Y:S05]  /*1ec0*/  BSYNC B2 ;  /* 0x0000000000027941 */ /* 0x000fea0003800000 */
.L_x_18061:
        /* <DEDUP_REMOVED lines=18> */
.L_x_18073:
[----:B------:R-:W-:-:S07]  /*1ff0*/  IMAD.MOV.U32 R91, RZ, RZ, R126 ;  /* 0x000000ffff5b7224 */ /* 0x000fce00078e007e */
.L_x_18074:
[----:B------:R-:W-:Y:S05]  /*2000*/  BSYNC B3 ;  /* 0x0000000000037941 */ /* 0x000fea0003800000 */
.L_x_18072:
        /* <DEDUP_REMOVED lines=16> */
.L_x_18078:
[----:B------:R-:W-:Y:S05]  /*2110*/  BSYNC B4 ;  /* 0x0000000000047941 */ /* 0x000fea0003800000 */
.L_x_18077:
        /* <DEDUP_REMOVED lines=44> */
.L_x_18076:
[----:B------:R-:W-:Y:S05]  /*23e0*/  BSYNC B3 ;  /* 0x0000000000037941 */ /* 0x000fea0003800000 */
.L_x_18075:
        /* <DEDUP_REMOVED lines=11> */
.L_x_18071:
[----:B------:R-:W-:Y:S05]  /*24a0*/  BSYNC B2 ;  /* 0x0000000000027941 */ /* 0x000fea0003800000 */
.L_x_18070:
        /* <DEDUP_REMOVED lines=18> */
.L_x_18082:
[----:B------:R-:W-:-:S07]  /*25d0*/  MOV R92, R126 ;  /* 0x0000007e005c7202 */ /* 0x000fce0000000f00 */
.L_x_18083:
[----:B------:R-:W-:Y:S05]  /*25e0*/  BSYNC B3 ;  /* 0x0000000000037941 */ /* 0x000fea0003800000 */
.L_x_18081:
        /* <DEDUP_REMOVED lines=16> */
.L_x_18087:
[----:B------:R-:W-:Y:S05]  /*26f0*/  BSYNC B4 ;  /* 0x0000000000047941 */ /* 0x000fea0003800000 */
.L_x_18086:
        /* <DEDUP_REMOVED lines=44> */
.L_x_18085:
[----:B------:R-:W-:Y:S05]  /*29c0*/  BSYNC B3 ;  /* 0x0000000000037941 */ /* 0x000fea0003800000 */
.L_x_18084:
        /* <DEDUP_REMOVED lines=11> */
.L_x_18080:
[----:B------:R-:W-:Y:S05]  /*2a80*/  BSYNC B2 ;  /* 0x0000000000027941 */ /* 0x000fea0003800000 */
.L_x_18079:
        /* <DEDUP_REMOVED lines=18> */
.L_x_18091:
[----:B------:R-:W-:-:S07]  /*2bb0*/  IMAD.MOV.U32 R93, RZ, RZ, R126 ;  /* 0x000000ffff5d7224 */ /* 0x000fce00078e007e */
.L_x_18092:
[----:B------:R-:W-:Y:S05]  /*2bc0*/  BSYNC B3 ;  /* 0x0000000000037941 */ /* 0x000fea0003800000 */
.L_x_18090:
        /* <DEDUP_REMOVED lines=16> */
.L_x_18096:
[----:B------:R-:W-:Y:S05]  /*2cd0*/  BSYNC B4 ;  /* 0x0000000000047941 */ /* 0x000fea0003800000 */
.L_x_18095:
        /* <DEDUP_REMOVED lines=44> */
.L_x_18094:
[----:B------:R-:W-:Y:S05]  /*2fa0*/  BSYNC B3 ;  /* 0x0000000000037941 */ /* 0x000fea0003800000 */
.L_x_18093:
        /* <DEDUP_REMOVED lines=11> */
.L_x_18089:
[----:B------:R-:W-:Y:S05]  /*3060*/  BSYNC B2 ;  /* 0x0000000000027941 */ /* 0x000fea0003800000 */
.L_x_18088:
        /* <DEDUP_REMOVED lines=18> */
.L_x_18100:
[----:B------:R-:W-:-:S07]  /*3190*/  MOV R94, R126 ;  /* 0x0000007e005e7202 */ /* 0x000fce0000000f00 */
.L_x_18101:
[----:B------:R-:W-:Y:S05]  /*31a0*/  BSYNC B3 ;  /* 0x0000000000037941 */ /* 0x000fea0003800000 */
.L_x_18099:
        /* <DEDUP_REMOVED lines=16> */
.L_x_18105:
[----:B------:R-:W-:Y:S05]  /*32b0*/  BSYNC B4 ;  /* 0x0000000000047941 */ /* 0x000fea0003800000 */
.L_x_18104:
        /* <DEDUP_REMOVED lines=44> */
.L_x_18103:
[----:B------:R-:W-:Y:S05]  /*3580*/  BSYNC B3 ;  /* 0x0000000000037941 */ /* 0x000fea0003800000 */
.L_x_18102:
        /* <DEDUP_REMOVED lines=11> */
.L_x_18098:
[----:B------:R-:W-:Y:S05]  /*3640*/  BSYNC B2 ;  /* 0x0000000000027941 */ /* 0x000fea0003800000 */
.L_x_18097:
        /* <DEDUP_REMOVED lines=18> */
.L_x_18109:
[----:B------:R-:W-:-:S07]  /*3770*/  IMAD.MOV.U32 R95, RZ, RZ, R126 ;  /* 0x000000ffff5f7224 */ /* 0x000fce00078e007e */
.L_x_18110:
[----:B------:R-:W-:Y:S05]  /*3780*/  BSYNC B3 ;  /* 0x0000000000037941 */ /* 0x000fea0003800000 */
.L_x_18108:
        /* <DEDUP_REMOVED lines=16> */
.L_x_18114:
[----:B------:R-:W-:Y:S05]  /*3890*/  BSYNC B4 ;  /* 0x0000000000047941 */ /* 0x000fea0003800000 */
.L_x_18113:
        /* <DEDUP_REMOVED lines=44> */
.L_x_18112:
[----:B------:R-:W-:Y:S05]  /*3b60*/  BSYNC B3 ;  /* 0x0000000000037941 */ /* 0x000fea0003800000 */
.L_x_18111:
        /* <DEDUP_REMOVED lines=11> */
.L_x_18107:
[----:B------:R-:W-:Y:S05]  /*3c20*/  BSYNC B2 ;  /* 0x0000000000027941 */ /* 0x000fea0003800000 */
.L_x_18106:
        /* <DEDUP_REMOVED lines=26> */
.L_x_18116:
[----:B------:R-:W-:Y:S05]  /*3dd0*/  BSYNC B2 ;  /* 0x0000000000027941 */ /* 0x000fea0003800000 */
.L_x_18115:
[----:B------:R-:W-:Y:S01]  /*3de0*/  IADD3 R142, R142, 0x20, RZ ;  /* 0x000000208e8e7810 */ /* 0x000fe20007ffe0ff */
[----:B------:R-:W-:-:S07]  /*3df0*/  VIADD R143, R143, 0x20 ;  /* 0x000000208f8f7836 */ /* 0x000fce0000000000 */
.L_x_18042:
[----:B------:R-:W-:Y:S05]  /*3e00*/  BSYNC B1 ;  /* 0x0000000000017941 */ /* 0x000fea0003800000 */
.L_x_18041:
        /* <DEDUP_REMOVED lines=15> */
[----:B------:R-:W-:Y:S02]  /*3f00*/  @!P4 ISETP.NE.U32.AND P5, PT, R112, RZ, PT ;  /* 0x000000ff7000c20c */ /* 0x000fe40003fa5070 */
[----:B------:R-:W-:Y:S02]  /*3f10*/  @!P4 MOV R102, R123 ;  /* 0x0000007b0066c202 */ /* 0x000fe40000000f00 */
[----:B------:R-:W-:-:S04]  /*3f20*/  @!P4 ISETP.NE.AND.EX P5, PT, R113, RZ, PT, P5 ;  /* 0x000000ff7100c20c */ /* 0x000fc80003fa5350 */
        /* <DEDUP_REMOVED lines=14> */
.L_x_18122:
[----:B------:R-:W-:-:S07]  /*4010*/  IMAD.MOV.U32 R96, RZ, RZ, R126 ;  /* 0x000000ffff607224 */ /* 0x000fce00078e007e */
.L_x_18123:
[----:B------:R-:W-:Y:S05]  /*4020*/  BSYNC B3 ;  /* 0x0000000000037941 */ /* 0x000fea0003800000 */
.L_x_18121:
        /* <DEDUP_REMOVED lines=16> */
.L_x_18127:
[----:B------:R-:W-:Y:S05]  /*4130*/  BSYNC B4 ;  /* 0x0000000000047941 */ /* 0x000fea0003800000 */
.L_x_18126:
        /* <DEDUP_REMOVED lines=43> */
.L_x_18125:
[----:B------:R-:W-:Y:S05]  /*43f0*/  BSYNC B3 ;  /* 0x0000000000037941 */ /* 0x000fea0003800000 */
.L_x_18124:
        /* <DEDUP_REMOVED lines=11> */
.L_x_18120:
[----:B------:R-:W-:Y:S05]  /*44b0*/  BSYNC B2 ;  /* 0x0000000000027941 */ /* 0x000fea0003800000 */
.L_x_18119:
        /* <DEDUP_REMOVED lines=18> */
.L_x_18131:
[----:B------:R-:W-:-:S07]  /*45e0*/  IMAD.MOV.U32 R97, RZ, RZ, R126 ;  /* 0x000000ffff617224 */ /* 0x000fce00078e007e */
.L_x_18132:
[----:B------:R-:W-:Y:S05]  /*45f0*/  BSYNC B3 ;  /* 0x0000000000037941 */ /* 0x000fea0003800000 */
.L_x_18130:
        /* <DEDUP_REMOVED lines=16> */
.L_x_18136:
[----:B------:R-:W-:Y:S05]  /*4700*/  BSYNC B4 ;  /* 0x0000000000047941 */ /* 0x000fea0003800000 */
.L_x_18135:
        /* <DEDUP_REMOVED lines=44> */
.L_x_18134:
[----:B------:R-:W-:Y:S05]  /*49d0*/  BSYNC B3 ;  /* 0x0000000000037941 */ /* 0x000fea0003800000 */
.L_x_18133:
        /* <DEDUP_REMOVED lines=11> */
.L_x_18129:
[----:B------:R-:W-:Y:S05]  /*4a90*/  BSYNC B2 ;  /* 0x0000000000027941 */ /* 0x000fea0003800000 */
.L_x_18128:
        /* <DEDUP_REMOVED lines=18> */
.L_x_18140:
[----:B------:R-:W-:-:S07]  /*4bc0*/  MOV R98, R126 ;  /* 0x0000007e00627202 */ /* 0x000fce0000000f00 */
.L_x_18141:
[----:B------:R-:W-:Y:S05]  /*4bd0*/  BSYNC B3 ;  /* 0x0000000000037941 */ /* 0x000fea0003800000 */
.L_x_18139:
        /* <DEDUP_REMOVED lines=16> */
.L_x_18145:
[----:B------:R-:W-:Y:S05]  /*4ce0*/  BSYNC B4 ;  /* 0x0000000000047941 */ /* 0x000fea0003800000 */
.L_x_18144:
        /* <DEDUP_REMOVED lines=44> */
.L_x_18143:
[----:B------:R-:W-:Y:S05]  /*4fb0*/  BSYNC B3 ;  /* 0x0000000000037941 */ /* 0x000fea0003800000 */
.L_x_18142:
        /* <DEDUP_REMOVED lines=11> */
.L_x_18138:
[----:B------:R-:W-:Y:S05]  /*5070*/  BSYNC B2 ;  /* 0x0000000000027941 */ /* 0x000fea0003800000 */
.L_x_18137:
        /* <DEDUP_REMOVED lines=18> */
.L_x_18149:
[----:B------:R-:W-:-:S07]  /*51a0*/  IMAD.MOV.U32 R99, RZ, RZ, R126 ;  /* 0x000000ffff637224 */ /* 0x000fce00078e007e */
.L_x_18150:
[----:B------:R-:W-:Y:S05]  /*51b0*/  BSYNC B3 ;  /* 0x0000000000037941 */ /* 0x000fea0003800000 */
.L_x_18148:
        /* <DEDUP_REMOVED lines=16> */
.L_x_18154:
[----:B------:R-:W-:Y:S05]  /*52c0*/  BSYNC B4 ;  /* 0x0000000000047941 */ /* 0x000fea0003800000 */
.L_x_18153:
        /* <DEDUP_REMOVED lines=44> */
.L_x_18152:
[----:B------:R-:W-:Y:S05]  /*5590*/  BSYNC B3 ;  /* 0x0000000000037941 */ /* 0x000fea0003800000 */
.L_x_18151:
        /* <DEDUP_REMOVED lines=11> */
.L_x_18147:
[----:B------:R-:W-:Y:S05]  /*5650*/  BSYNC B2 ;  /* 0x0000000000027941 */ /* 0x000fea0003800000 */
.L_x_18146:
        /* <DEDUP_REMOVED lines=18> */
.L_x_18158:
[----:B------:R-:W-:-:S07]  /*5780*/  MOV R100, R126 ;  /* 0x0000007e00647202 */ /* 0x000fce0000000f00 */
.L_x_18159:
[----:B------:R-:W-:Y:S05]  /*5790*/  BSYNC B3 ;  /* 0x0000000000037941 */ /* 0x000fea0003800000 */
.L_x_18157:
        /* <DEDUP_REMOVED lines=16> */
.L_x_18163:
[----:B------:R-:W-:Y:S05]  /*58a0*/  BSYNC B4 ;  /* 0x0000000000047941 */ /* 0x000fea0003800000 */
.L_x_18162:
        /* <DEDUP_REMOVED lines=44> */
.L_x_18161:
[----:B------:R-:W-:Y:S05]  /*5b70*/  BSYNC B3 ;  /* 0x0000000000037941 */ /* 0x000fea0003800000 */
.L_x_18160:
        /* <DEDUP_REMOVED lines=11> */
.L_x_18156:
[----:B------:R-:W-:Y:S05]  /*5c30*/  BSYNC B2 ;  /* 0x0000000000027941 */ /* 0x000fea0003800000 */
.L_x_18155:
        /* <DEDUP_REMOVED lines=18> */
.L_x_18167:
[----:B------:R-:W-:-:S07]  /*5d60*/  IMAD.MOV.U32 R101, RZ, RZ, R126 ;  /* 0x000000ffff657224 */ /* 0x000fce00078e007e */
.L_x_18168:
[----:B------:R-:W-:Y:S05]  /*5d70*/  BSYNC B3 ;  /* 0x0000000000037941 */ /* 0x000fea0003800000 */
.L_x_18166:
        /* <DEDUP_REMOVED lines=16> */
.L_x_18172:
[----:B------:R-:W-:Y:S05]  /*5e80*/  BSYNC B4 ;  /* 0x0000000000047941 */ /* 0x000fea0003800000 */
.L_x_18171:
        /* <DEDUP_REMOVED lines=44> */
.L_x_18170:
[----:B------:R-:W-:Y:S05]  /*6150*/  BSYNC B3 ;  /* 0x0000000000037941 */ /* 0x000fea0003800000 */
.L_x_18169:
        /* <DEDUP_REMOVED lines=11> */
.L_x_18165:
[----:B------:R-:W-:Y:S05]  /*6210*/  BSYNC B2 ;  /* 0x0000000000027941 */ /* 0x000fea0003800000 */
.L_x_18164:
        /* <DEDUP_REMOVED lines=18> */
.L_x_18176:
[----:B------:R-:W-:-:S07]  /*6340*/  MOV R102, R126 ;  /* 0x0000007e00667202 */ /* 0x000fce0000000f00 */
.L_x_18177:
[----:B------:R-:W-:Y:S05]  /*6350*/  BSYNC B3 ;  /* 0x0000000000037941 */ /* 0x000fea0003800000 */
.L_x_18175:
        /* <DEDUP_REMOVED lines=16> */
.L_x_18181:
[----:B------:R-:W-:Y:S05]  /*6460*/  BSYNC B4 ;  /* 0x0000000000047941 */ /* 0x000fea0003800000 */
.L_x_18180:
        /* <DEDUP_REMOVED lines=44> */
.L_x_18179:
[----:B------:R-:W-:Y:S05]  /*6730*/  BSYNC B3 ;  /* 0x0000000000037941 */ /* 0x000fea0003800000 */
.L_x_18178:
        /* <DEDUP_REMOVED lines=11> */
.L_x_18174:
[----:B------:R-:W-:Y:S05]  /*67f0*/  BSYNC B2 ;  /* 0x0000000000027941 */ /* 0x000fea0003800000 */
.L_x_18173:
        /* <DEDUP_REMOVED lines=18> */
.L_x_18185:
[----:B------:R-:W-:-:S07]  /*6920*/  IMAD.MOV.U32 R103, RZ, RZ, R126 ;  /* 0x000000ffff677224 */ /* 0x000fce00078e007e */
.L_x_18186:
[----:B------:R-:W-:Y:S05]  /*6930*/  BSYNC B3 ;  /* 0x0000000000037941 */ /* 0x000fea0003800000 */
.L_x_18184:
        /* <DEDUP_REMOVED lines=16> */
.L_x_18190:
[----:B------:R-:W-:Y:S05]  /*6a40*/  BSYNC B4 ;  /* 0x0000000000047941 */ /* 0x000fea0003800000 */
.L_x_18189:
        /* <DEDUP_REMOVED lines=44> */
.L_x_18188:
[----:B------:R-:W-:Y:S05]  /*6d10*/  BSYNC B3 ;  /* 0x0000000000037941 */ /* 0x000fea0003800000 */
.L_x_18187:
        /* <DEDUP_REMOVED lines=11> */
.L_x_18183:
[----:B------:R-:W-:Y:S05]  /*6dd0*/  BSYNC B2 ;  /* 0x0000000000027941 */ /* 0x000fea0003800000 */
.L_x_18182:
        /* <DEDUP_REMOVED lines=26> */
.L_x_18192:
[----:B------:R-:W-:Y:S05]  /*6f80*/  BSYNC B2 ;  /* 0x0000000000027941 */ /* 0x000fea0003800000 */
.L_x_18191:
[----:B------:R-:W-:Y:S01]  /*6f90*/  IADD3 R142, R142, 0x20, RZ ;  /* 0x000000208e8e7810 */ /* 0x000fe20007ffe0ff */
[----:B------:R-:W-:-:S07]  /*6fa0*/  VIADD R143, R143, 0x20 ;  /* 0x000000208f8f7836 */ /* 0x000fce0000000000 */
.L_x_18118:
[----:B------:R-:W-:Y:S05]  /*6fb0*/  BSYNC B1 ;  /* 0x0000000000017941 */ /* 0x000fea0003800000 */
.L_x_18117:
        /* <DEDUP_REMOVED lines=31> */
.L_x_18198:
[----:B------:R-:W-:-:S07]  /*71b0*/  IMAD.MOV.U32 R0, RZ, RZ, R126 ;  /* 0x000000ffff007224 */ /* 0x000fce00078e007e */
.L_x_18199:
[----:B------:R-:W-:Y:S05]  /*71c0*/  BSYNC B3 ;  /* 0x0000000000037941 */ /* 0x000fea0003800000 */
.L_x_18197:
        /* <DEDUP_REMOVED lines=16> */
.L_x_18203:
[----:B------:R-:W-:Y:S05]  /*72d0*/  BSYNC B4 ;  /* 0x0000000000047941 */ /* 0x000fea0003800000 */
.L_x_18202:
        /* <DEDUP_REMOVED lines=43> */
.L_x_18201:
[----:B------:R-:W-:Y:S05]  /*7590*/  BSYNC B3 ;  /* 0x0000000000037941 */ /* 0x000fea0003800000 */
.L_x_18200:
        /* <DEDUP_REMOVED lines=11> */
.L_x_18196:
[----:B------:R-:W-:Y:S05]  /*7650*/  BSYNC B2 ;  /* 0x0000000000027941 */ /* 0x000fea0003800000 */
.L_x_18195:
        /* <DEDUP_REMOVED lines=18> */
.L_x_18207:
[----:B------:R-:W-:-:S07]  /*7780*/  IMAD.MOV.U32 R0, RZ, RZ, R126 ;  /* 0x000000ffff007224 */ /* 0x000fce00078e007e */
.L_x_18208:
[----:B------:R-:W-:Y:S05]  /*7790*/  BSYNC B3 ;  /* 0x0000000000037941 */ /* 0x000fea0003800000 */
.L_x_18206:
        /* <DEDUP_REMOVED lines=16> */
.L_x_18212:
[----:B------:R-:W-:Y:S05]  /*78a0*/  BSYNC B4 ;  /* 0x0000000000047941 */ /* 0x000fea0003800000 */
.L_x_18211:
        /* <DEDUP_REMOVED lines=44> */
.L_x_18210:
[----:B------:R-:W-:Y:S05]  /*7b70*/  BSYNC B3 ;  /* 0x0000000000037941 */ /* 0x000fea0003800000 */
.L_x_18209:
        /* <DEDUP_REMOVED lines=11> */
.L_x_18205:
[----:B------:R-:W-:Y:S05]  /*7c30*/  BSYNC B2 ;  /* 0x0000000000027941 */ /* 0x000fea0003800000 */
.L_x_18204:
        /* <DEDUP_REMOVED lines=18> */
.L_x_18216:
[----:B------:R-:W-:-:S07]  /*7d60*/  MOV R0, R126 ;  /* 0x0000007e00007202 */ /* 0x000fce0000000f00 */
.L_x_18217:
[----:B------:R-:W-:Y:S05]  /*7d70*/  BSYNC B3 ;  /* 0x0000000000037941 */ /* 0x000fea0003800000 */
.L_x_18215:
        /* <DEDUP_REMOVED lines=16> */
.L_x_18221:
[----:B------:R-:W-:Y:S05]  /*7e80*/  BSYNC B4 ;  /* 0x0000000000047941 */ /* 0x000fea0003800000 */
.L_x_18220:
        /* <DEDUP_REMOVED lines=44> */
.L_x_18219:
[----:B------:R-:W-:Y:S05]  /*8150*/  BSYNC B3 ;  /* 0x0000000000037941 */ /* 0x000fea0003800000 */
.L_x_18218:
        /* <DEDUP_REMOVED lines=11> */
.L_x_18214:
[----:B------:R-:W-:Y:S05]  /*8210*/  BSYNC B2 ;  /* 0x0000000000027941 */ /* 0x000fea0003800000 */
.L_x_18213:
        /* <DEDUP_REMOVED lines=18> */
.L_x_18225:
[----:B------:R-:W-:-:S07]  /*8340*/  IMAD.MOV.U32 R0, RZ, RZ, R126 ;  /* 0x000000ffff007224 */ /* 0x000fce00078e007e */
.L_x_18226:
[----:B------:R-:W-:Y:S05]  /*8350*/  BSYNC B3 ;  /* 0x0000000000037941 */ /* 0x000fea0003800000 */
.L_x_18224:
        /* <DEDUP_REMOVED lines=16> */
.L_x_18230:
[----:B------:R-:W-:Y:S05]  /*8460*/  BSYNC B4 ;  /* 0x0000000000047941 */ /* 0x000fea0003800000 */
.L_x_18229:
        /* <DEDUP_REMOVED lines=44> */
.L_x_18228:
[----:B------:R-:W-:Y:S05]  /*8730*/  BSYNC B3 ;  /* 0x0000000000037941 */ /* 0x000fea0003800000 */
.L_x_18227:
        /* <DEDUP_REMOVED lines=11> */
.L_x_18223:
[----:B------:R-:W-:Y:S05]  /*87f0*/  BSYNC B2 ;  /* 0x0000000000027941 */ /* 0x000fea0003800000 */
.L_x_18222:
        /* <DEDUP_REMOVED lines=18> */
.L_x_18234:
[----:B------:R-:W-:-:S07]  /*8920*/  MOV R0, R126 ;  /* 0x0000007e00007202 */ /* 0x000fce0000000f00 */
.L_x_18235:
[----:B------:R-:W-:Y:S05]  /*8930*/  BSYNC B3 ;  /* 0x0000000000037941 */ /* 0x000fea0003800000 */
.L_x_18233:
        /* <DEDUP_REMOVED lines=16> */
.L_x_18239:
[----:B------:R-:W-:Y:S05]  /*8a40*/  BSYNC B4 ;  /* 0x0000000000047941 */ /* 0x000fea0003800000 */
.L_x_18238:
        /* <DEDUP_REMOVED lines=44> */
.L_x_18237:
[----:B------:R-:W-:Y:S05]  /*8d10*/  BSYNC B3 ;  /* 0x0000000000037941 */ /* 0x000fea0003800000 */
.L_x_18236:
        /* <DEDUP_REMOVED lines=11> */
.L_x_18232:
[----:B------:R-:W-:Y:S05]  /*8dd0*/  BSYNC B2 ;  /* 0x0000000000027941 */ /* 0x000fea0003800000 */
.L_x_18231:
        /* <DEDUP_REMOVED lines=18> */
.L_x_18243:
[----:B------:R-:W-:-:S07]  /*8f00*/  IMAD.MOV.U32 R0, RZ, RZ, R126 ;  /* 0x000000ffff007224 */ /* 0x000fce00078e007e */
.L_x_18244:
[----:B------:R-:W-:Y:S05]  /*8f10*/  BSYNC B3 ;  /* 0x0000000000037941 */ /* 0x000fea0003800000 */
.L_x_18242:
        /* <DEDUP_REMOVED lines=16> */
.L_x_18248:
[----:B------:R-:W-:Y:S05]  /*9020*/  BSYNC B4 ;  /* 0x0000000000047941 */ /* 0x000fea0003800000 */
.L_x_18247:
        /* <DEDUP_REMOVED lines=44> */
.L_x_18246:
[----:B------:R-:W-:Y:S05]  /*92f0*/  BSYNC B3 ;  /* 0x0000000000037941 */ /* 0x000fea0003800000 */
.L_x_18245:
        /* <DEDUP_REMOVED lines=11> */
.L_x_18241:
[----:B------:R-:W-:Y:S05]  /*93b0*/  BSYNC B2 ;  /* 0x0000000000027941 */ /* 0x000fea0003800000 */
.L_x_18240:
        /* <DEDUP_REMOVED lines=18> */
.L_x_18252:
[----:B------:R-:W-:-:S07]  /*94e0*/  MOV R0, R126 ;  /* 0x0000007e00007202 */ /* 0x000fce0000000f00 */
.L_x_18253:
[----:B------:R-:W-:Y:S05]  /*94f0*/  BSYNC B3 ;  /* 0x0000000000037941 */ /* 0x000fea0003800000 */
.L_x_18251:
        /* <DEDUP_REMOVED lines=16> */
.L_x_18257:
[----:B------:R-:W-:Y:S05]  /*9600*/  BSYNC B4 ;  /* 0x0000000000047941 */ /* 0x000fea0003800000 */
.L_x_18256:
        /* <DEDUP_REMOVED lines=44> */
.L_x_18255:
[----:B------:R-:W-:Y:S05]  /*98d0*/  BSYNC B3 ;  /* 0x0000000000037941 */ /* 0x000fea0003800000 */
.L_x_18254:
        /* <DEDUP_REMOVED lines=11> */
.L_x_18250:
[----:B------:R-:W-:Y:S05]  /*9990*/  BSYNC B2 ;  /* 0x0000000000027941 */ /* 0x000fea0003800000 */
.L_x_18249:
        /* <DEDUP_REMOVED lines=18> */
.L_x_18261:
[----:B------:R-:W-:-:S07]  /*9ac0*/  IMAD.MOV.U32 R0, RZ, RZ, R126 ;  /* 0x000000ffff007224 */ /* 0x000fce00078e007e */
.L_x_18262:
[----:B------:R-:W-:Y:S05]  /*9ad0*/  BSYNC B3 ;  /* 0x0000000000037941 */ /* 0x000fea0003800000 */
.L_x_18260:
        /* <DEDUP_REMOVED lines=16> */
.L_x_18266:
[----:B------:R-:W-:Y:S05]  /*9be0*/  BSYNC B4 ;  /* 0x0000000000047941 */ /* 0x000fea0003800000 */
.L_x_18265:
        /* <DEDUP_REMOVED lines=44> */
.L_x_18264:
[----:B------:R-:W-:Y:S05]  /*9eb0*/  BSYNC B3 ;  /* 0x0000000000037941 */ /* 0x000fea0003800000 */
.L_x_18263:
        /* <DEDUP_REMOVED lines=11> */
.L_x_18259:
[----:B------:R-:W-:Y:S05]  /*9f70*/  BSYNC B2 ;  /* 0x0000000000027941 */ /* 0x000fea0003800000 */
.L_x_18258:
        /* <DEDUP_REMOVED lines=25> */
.L_x_18194:
[----:B------:R-:W-:Y:S05]  /*a110*/  BSYNC B1 ;  /* 0x0000000000017941 */ /* 0x000fea0003800000 */
.L_x_18193:
        /* <DEDUP_REMOVED lines=101> */
.L_x_18286:
        /* <DEDUP_REMOVED lines=54> */
[----:B--2---:R-:W-:Y:S01]  /*aad0*/  IMAD.WIDE.U32 R136, R141, 0x10, R136 ;  /* 0x000000108d887825 */ /* 0x004fe200078e0088 */
[----:B------:R-:W-:-:S02]  /*aae0*/  F2FP.F16.F32.PACK_AB R113, R140, R115 ;  /* 0x000000738c71723e */ /* 0x000fc400000000ff */
[----:B------:R-:W-:Y:S01]  /*aaf0*/  F2FP.F16.F32.PACK_AB R114, R143, R114 ;  /* 0x000000728f72723e */ /* 0x000fe200000000ff */
[----:B------:R-:W-:Y:S01]  /*ab00*/  VIADD R141, R141, 0x20 ;  /* 0x000000208d8d7836 */ /* 0x000fe20000000000 */
[----:B------:R-:W-:-:S05]  /*ab10*/  F2FP.F16.F32.PACK_AB R115, R148, R145 ;  /* 0x000000919473723e */ /* 0x000fca00000000ff */
[----:B------:R2:W-:Y:S02]  /*ab20*/  STG.E.128 desc[UR6][R136.64], R112 ;  /* 0x0000007088007986 */ /* 0x0005e4000c101d06 */
.L_x_18271:
[----:B------:R-:W-:Y:S05]  /*ab30*/  BSYNC B2 ;  /* 0x0000000000027941 */ /* 0x000fea0003800000 */
.L_x_18270:
        /* <DEDUP_REMOVED lines=31> */
[----:B------:R-:W-:Y:S02]  /*ad30*/  F2FP.F16.F32.PACK_AB R114, R143, R114 ;  /* 0x000000728f72723e */ /* 0x000fe400000000ff */
[----:B------:R-:W-:Y:S02]  /*ad40*/  F2FP.F16.F32.PACK_AB R115, R148, R145 ;  /* 0x000000919473723e */ /* 0x000fe400000000ff */
[----:B------:R-:W-:-:S03]  /*ad50*/  IADD3 R141, R141, 0x20, RZ ;  /* 0x000000208d8d7810 */ /* 0x000fc60007ffe0ff */
[----:B------:R3:W-:Y:S04]  /*ad60*/  STG.E.128 desc[UR6][R136.64], R112 ;  /* 0x0000007088007986 */ /* 0x0007e8000c101d06 */
.L_x_18273:
[----:B------:R-:W-:Y:S05]  /*ad70*/  BSYNC B2 ;  /* 0x0000000000027941 */ /* 0x000fea0003800000 */
.L_x_18272:
        /* <DEDUP_REMOVED lines=27> */
[----:B------:R-:W-:-:S02]  /*af30*/  F2FP.F16.F32.PACK_AB R115, R142, R115 ;  /* 0x000000738e73723e */ /* 0x000fc400000000ff */
[----:B------:R-:W-:Y:S02]  /*af40*/  F2FP.F16.F32.PACK_AB R114, R145, R114 ;  /* 0x000000729172723e */ /* 0x000fe400000000ff */
[----:B------:R-:W-:Y:S02]  /*af50*/  F2FP.F16.F32.PACK_AB R113, R143, R138 ;  /* 0x0000008a8f71723e */ /* 0x000fe400000000ff */
[----:B------:R-:W-:-:S05]  /*af60*/  F2FP.F16.F32.PACK_AB R112, R139, R0 ;  /* 0x000000008b70723e */ /* 0x000fca00000000ff */
[----:B------:R4:W-:Y:S02]  /*af70*/  STG.E.128 desc[UR6][R136.64], R112 ;  /* 0x0000007088007986 */ /* 0x0009e4000c101d06 */
.L_x_18269:
[----:B------:R-:W-:Y:S05]  /*af80*/  BSYNC B1 ;  /* 0x0000000000017941 */ /* 0x000fea0003800000 */
.L_x_18268:
[----:B--234-:R-:W2:Y:S02]  /*af90*/  LDC.64 R112, c[0x0][0x210] ;  /* 0x00008400ff707b82 */ /* 0x01cea40000000a00 */
[----:B--2---:R-:W-:-:S05]  /*afa0*/  IMAD R120, R112, 0x4, R120 ;  /* 0x0000000470787824 */ /* 0x004fca00078e0278 */
[----:B------:R-:W-:-:S13]  /*afb0*/  ISETP.GE.AND P2, PT, R120, R113, PT ;  /* 0x000000717800720c */ /* 0x000fda0003f46270 */
[----:B------:R-:W-:Y:S05]  /*afc0*/  @!P2 BRA `(.L_x_18274) ;  /* 0xffffff5800dca947 */ /* 0x000fea000383ffff */
[----:B------:R-:W-:Y:S05]  /*afd0*/  BSYNC B0 ;  /* 0x0000000000007941 */ /* 0x000fea0003800000 */
.L_x_18040:
[----:B------:R-:W-:Y:S05]  /*afe0*/  EXIT ;  /* 0x000000000000794d */ /* 0x000fea0003800000 */
.L_x_18267:
        /* <DEDUP_REMOVED lines=8> */
.L_x_18276:
[----:B------:R-:W-:Y:S05]  /*b070*/  BSYNC B1 ;  /* 0x0000000000017941 */ /* 0x000fea0003800000 */
.L_x_18275:
        /* <DEDUP_REMOVED lines=10> */
.L_x_18277:
[----:B------:R-:W-:Y:S02]  /*b120*/  IMAD.MOV.U32 R145, RZ, RZ, 0x4 ;  /* 0x00000004ff917424 */ /* 0x000fe400078e00ff */
[----:B------:R-:W-:-:S04]  /*b130*/  IMAD.MOV.U32 R115, RZ, RZ, R142 ;  /* 0x000000ffff737224 */ /* 0x000fc800078e008e */
[----:B------:R-:W-:-:S05]  /*b140*/  FADD.FTZ R115, R112, R115 ;  /* 0x0000007370737221 */ /* 0x000fca0000010000 */
[----:B------:R-:W-:-:S07]  /*b150*/  MOV R144, R115 ;  /* 0x0000007300907202 */ /* 0x000fce0000000f00 */
[----:B------:R-:W-:Y:S05]  /*b160*/  WARPSYNC.COLLECTIVE R143, `(.L_x_18278) ;  /* 0x000000008f087348 */ /* 0x000fea0003c00000 */
[----:B------:R0:W1:Y:S02]  /*b170*/  SHFL.BFLY P5, R142, R144, R145, R146 ;  /* 0x0c000091908e7389 */ /* 0x00006400000a0092 */
[----:B01----:R-:W-:Y:S01]  /*b180*/  ENDCOLLECTIVE ;  /* 0x000000000000791b */ /* 0x003fe20003800000 */
.L_x_18278:
[----:B------:R-:W-:Y:S01]  /*b190*/  HFMA2.MMA R145, -RZ, RZ, 0, 4.76837158203125e-07 ;  /* 0x00000008ff917435 */ /* 0x000fe200000001ff */
[----:B------:R-:W-:-:S05]  /*b1a0*/  MOV R0, R142 ;  /* 0x0000008e00007202 */ /* 0x000fca0000000f00 */
[----:B------:R-:W-:-:S04]  /*b1b0*/  FADD.FTZ R114, R115, R0 ;  /* 0x0000000073727221 */ /* 0x000fc80000010000 */
[----:B------:R-:W-:-:S07]  /*b1c0*/  IMAD.MOV.U32 R144, RZ, RZ, R114 ;  /* 0x000000ffff907224 */ /* 0x000fce00078e0072 */
[----:B------:R-:W-:Y:S05]  /*b1d0*/  WARPSYNC.COLLECTIVE R143, `(.L_x_18279) ;  /* 0x000000008f087348 */ /* 0x000fea0003c00000 */
[----:B------:R0:W1:Y:S02]  /*b1e0*/  SHFL.BFLY P5, R142, R144, R145, R146 ;  /* 0x0c000091908e7389 */ /* 0x00006400000a0092 */
[----:B01----:R-:W-:Y:S01]  /*b1f0*/  ENDCOLLECTIVE ;  /* 0x000000000000791b */ /* 0x003fe20003800000 */
.L_x_18279:
[----:B------:R-:W-:Y:S02]  /*b200*/  IMAD.MOV.U32 R145, RZ, RZ, 0x10 ;  /* 0x00000010ff917424 */ /* 0x000fe400078e00ff */
[----:B------:R-:W-:-:S04]  /*b210*/  IMAD.MOV.U32 R137, RZ, RZ, R142 ;  /* 0x000000ffff897224 */ /* 0x000fc800078e008e */
[----:B------:R-:W-:-:S05]  /*b220*/  FADD.FTZ R139, R114, R137 ;  /* 0x00000089728b7221 */ /* 0x000fca0000010000 */
[----:B------:R-:W-:-:S07]  /*b230*/  MOV R144, R139 ;  /* 0x0000008b00907202 */ /* 0x000fce0000000f00 */
[----:B------:R-:W-:Y:S05]  /*b240*/  WARPSYNC.COLLECTIVE R143, `(.L_x_18280) ;  /* 0x000000008f087348 */ /* 0x000fea0003c00000 */
[----:B------:R0:W1:Y:S02]  /*b250*/  SHFL.BFLY P5, R142, R144, R145, R146 ;  /* 0x0c000091908e7389 */ /* 0x00006400000a0092 */
[----:B01----:R-:W-:Y:S01]  /*b260*/  ENDCOLLECTIVE ;  /* 0x000000000000791b */ /* 0x003fe20003800000 */
.L_x_18280:
        /* <DEDUP_REMOVED lines=57> */
.L_x_18281:
[----:B------:R-:W-:Y:S02]  /*b600*/  IMAD.MOV.U32 R145, RZ, RZ, 0x2 ;  /* 0x00000002ff917424 */ /* 0x000fe400078e00ff */
[----:B------:R-:W-:-:S04]  /*b610*/  IMAD.MOV.U32 R113, RZ, RZ, R142 ;  /* 0x000000ffff717224 */ /* 0x000fc800078e008e */
[----:B------:R-:W-:-:S05]  /*b620*/  FADD.FTZ R113, R0, R113 ;  /* 0x0000007100717221 */ /* 0x000fca0000010000 */
[----:B------:R-:W-:-:S07]  /*b630*/  MOV R144, R113 ;  /* 0x0000007100907202 */ /* 0x000fce0000000f00 */
[----:B------:R-:W-:Y:S05]  /*b640*/  WARPSYNC.COLLECTIVE R143, `(.L_x_18282) ;  /* 0x000000008f087348 */ /* 0x000fea0003c00000 */
[----:B------:R0:W1:Y:S02]  /*b650*/  SHFL.BFLY P5, R142, R144, R145, R146 ;  /* 0x0c000091908e7389 */ /* 0x00006400000a0092 */
[----:B01----:R-:W-:Y:S01]  /*b660*/  ENDCOLLECTIVE ;  /* 0x000000000000791b */ /* 0x003fe20003800000 */
.L_x_18282:
[----:B------:R-:W-:Y:S01]  /*b670*/  HFMA2.MMA R145, -RZ, RZ, 0, 2.384185791015625e-07 ;  /* 0x00000004ff917435 */ /* 0x000fe200000001ff */
[----:B------:R-:W-:-:S05]  /*b680*/  MOV R112, R142 ;  /* 0x0000008e00707202 */ /* 0x000fca0000000f00 */
[----:B------:R-:W-:-:S04]  /*b690*/  FADD.FTZ R112, R113, R112 ;  /* 0x0000007071707221 */ /* 0x000fc80000010000 */
[----:B------:R-:W-:-:S07]  /*b6a0*/  IMAD.MOV.U32 R144, RZ, RZ, R112 ;  /* 0x000000ffff907224 */ /* 0x000fce00078e0070 */
[----:B------:R-:W-:Y:S05]  /*b6b0*/  WARPSYNC.COLLECTIVE R143, `(.L_x_18283) ;  /* 0x000000008f087348 */ /* 0x000fea0003c00000 */
[----:B------:R0:W1:Y:S02]  /*b6c0*/  SHFL.BFLY P5, R142, R144, R145, R146 ;  /* 0x0c000091908e7389 */ /* 0x00006400000a0092 */
[----:B01----:R-:W-:Y:S01]  /*b6d0*/  ENDCOLLECTIVE ;  /* 0x000000000000791b */ /* 0x003fe20003800000 */
.L_x_18283:
[----:B------:R-:W-:Y:S02]  /*b6e0*/  IMAD.MOV.U32 R145, RZ, RZ, 0x8 ;  /* 0x00000008ff917424 */ /* 0x000fe400078e00ff */
[----:B------:R-:W-:-:S04]  /*b6f0*/  IMAD.MOV.U32 R115, RZ, RZ, R142 ;  /* 0x000000ffff737224 */ /* 0x000fc800078e008e */
[----:B------:R-:W-:-:S05]  /*b700*/  FADD.FTZ R115, R112, R115 ;  /* 0x0000007370737221 */ /* 0x000fca0000010000 */
[----:B------:R-:W-:-:S07]  /*b710*/  MOV R144, R115 ;  /* 0x0000007300907202 */ /* 0x000fce0000000f00 */
[----:B------:R-:W-:Y:S05]  /*b720*/  WARPSYNC.COLLECTIVE R143, `(.L_x_18284) ;  /* 0x000000008f087348 */ /* 0x000fea0003c00000 */
[----:B------:R0:W1:Y:S02]  /*b730*/  SHFL.BFLY P5, R142, R144, R145, R146 ;  /* 0x0c000091908e7389 */ /* 0x00006400000a0092 */
[----:B01----:R-:W-:Y:S01]  /*b740*/  ENDCOLLECTIVE ;  /* 0x000000000000791b */ /* 0x003fe20003800000 */
.L_x_18284:
[----:B------:R-:W-:Y:S01]  /*b750*/  HFMA2.MMA R145, -RZ, RZ, 0, 9.5367431640625e-07 ;  /* 0x00000010ff917435 */ /* 0x000fe200000001ff */
[----:B------:R-:W-:-:S05]  /*b760*/  MOV R114, R142 ;  /* 0x0000008e00727202 */ /* 0x000fca0000000f00 */
[----:B------:R-:W-:-:S04]  /*b770*/  FADD.FTZ R139, R115, R114 ;  /* 0x00000072738b7221 */ /* 0x000fc80000010000 */
[----:B------:R-:W-:-:S07]  /*b780*/  IMAD.MOV.U32 R144, RZ, RZ, R139 ;  /* 0x000000ffff907224 */ /* 0x000fce00078e008b */
[----:B------:R-:W-:Y:S05]  /*b790*/  WARPSYNC.COLLECTIVE R143, `(.L_x_18285) ;  /* 0x000000008f087348 */ /* 0x000fea0003c00000 */
[----:B------:R0:W1:Y:S02]  /*b7a0*/  SHFL.BFLY P5, R142, R144, R145, R146 ;  /* 0x0c000091908e7389 */ /* 0x00006400000a0092 */
[----:B01----:R-:W-:Y:S01]  /*b7b0*/  ENDCOLLECTIVE ;  /* 0x000000000000791b */ /* 0x003fe20003800000 */
.L_x_18285:
[----:B------:R-:W-:Y:S05]  /*b7c0*/  BRA `(.L_x_18286) ;  /* 0xffffffec00e87947 */ /* 0x000fea000383ffff */
.L_x_18287:
        /* <DEDUP_REMOVED lines=11> */
.L_x_23574:


//--------------------- .text._ZN10layer_norm13ln_fwd_kernelINS_13Kernel_traitsIf6__halffS2_fjLj768ELj1ELj4ELj1ELj16ENS_18Kernel_traits_baseILj768EfS2_fS2_fjLj128EEEEELb1ELb1ELb1ELb1EEEvNS_9FwdParamsE --------------------------
	.section	.text._ZN10layer_norm13ln_fwd_kernelINS_13Kernel_traitsIf6__halffS2_fjLj768ELj1ELj4ELj1ELj16ENS_18Kernel_traits_baseILj768EfS2_fS2_fjLj128EEEEELb1ELb1ELb1ELb1EEEvNS_9FwdParamsE,"ax",@progbits
	.align	128
        .global         _ZN10layer_norm13ln_fwd_kernelINS_13Kernel_traitsIf6__halffS2_fjLj768ELj1ELj4ELj1ELj16ENS_18Kernel_traits_baseILj768EfS2_fS2_fjLj128EEEEELb1ELb1ELb1ELb1EEEvNS_9FwdParamsE
        .type           _ZN10layer_norm13ln_fwd_kernelINS_13Kernel_traitsIf6__halffS2_fjLj768ELj1ELj4ELj1ELj16ENS_18Kernel_traits_baseILj768EfS2_fS2_fjLj128EEEEELb1ELb1ELb1ELb1EEEvNS_9FwdParamsE,@function
        .size           _ZN10layer_norm13ln_fwd_kernelINS_13Kernel_traitsIf6__halffS2_fjLj768ELj1ELj4ELj1ELj16ENS_18Kernel_traits_baseILj768EfS2_fS2_fjLj128EEEEELb1ELb1ELb1ELb1EEEvNS_9FwdParamsE,(.L_x_23575 - _ZN10layer_norm13ln_fwd_kernelINS_13Kernel_traitsIf6__halffS2_fjLj768ELj1ELj4ELj1ELj16ENS_18Kernel_traits_baseILj768EfS2_fS2_fjLj128EEEEELb1ELb1ELb1ELb1EEEvNS_9FwdParamsE)
        .other          _ZN10layer_norm13ln_fwd_kernelINS_13Kernel_traitsIf6__halffS2_fjLj768ELj1ELj4ELj1ELj16ENS_18Kernel_traits_baseILj768EfS2_fS2_fjLj128EEEEELb1ELb1ELb1ELb1EEEvNS_9FwdParamsE,@"STO_CUDA_ENTRY STV_DEFAULT"
_ZN10layer_norm13ln_fwd_kernelINS_13Kernel_traitsIf6__halffS2_fjLj768ELj1ELj4ELj1ELj16ENS_18Kernel_traits_baseILj768EfS2_fS2_fjLj128EEEEELb1ELb1ELb1ELb1EEEvNS_9FwdParamsE:
.text._ZN10layer_norm13ln_fwd_kernelINS_13Kernel_traitsIf6__halffS2_fjLj768ELj1ELj4ELj1ELj16ENS_18Kernel_traits_baseILj768EfS2_fS2_fjLj128EEEEELb1ELb1ELb1ELb1EEEvNS_9FwdParamsE:
        /* <DEDUP_REMOVED lines=83> */
[----:B------:R-:W-:Y:S02]  /*0530*/  LOP3.LUT R79, R7, UR27, R2, 0x96, !PT ;  /* 0x0000001b074f7c12 */ /* 0x000fe4000f8e9602 */
[----:B------:R-:W-:Y:S02]  /*0540*/  SHF.L.U32 R2, R115, 0x5, RZ ;  /* 0x0000000573027819 */ /* 0x000fe400000006ff */
[----:B------:R-:W-:Y:S02]  /*0550*/  ISETP.NE.U32.AND P0, PT, RZ, UR8, PT ;  /* 0x00000008ff007c0c */ /* 0x000fe4000bf05070 */
[----:B------:R-:W-:Y:S02]  /*0560*/  LOP3.LUT R117, R9, UR26, R4, 0x96, !PT ;  /* 0x0000001a09757c12 */ /* 0x000fe4000f8e9604 */
[----:B------:R-:W-:Y:S01]  /*0570*/  LOP3.LUT R4, R2, 0x3e0, RZ, 0xc0, !PT ;  /* 0x000003e002047812 */ /* 0x000fe200078ec0ff */
[----:B------:R-:W-:Y:S01]  /*0580*/  UIADD3 UR28, UR4, -0xe443238, URZ ;  /* 0xf1bbcdc8041c7890 */ /* 0x000fe2000fffe03f */
[----:B------:R-:W-:Y:S01]  /*0590*/  ISETP.NE.AND.EX P0, PT, RZ, UR9, PT, P0 ;  /* 0x00000009ff007c0c */ /* 0x000fe2000bf05300 */
[----:B------:R-:W-:Y:S01]  /*05a0*/  IMAD.HI.U32 R5, R79, -0x326172a9, RZ ;  /* 0xcd9e8d574f057827 */ /* 0x000fe200078e00ff */
[----:B------:R-:W-:-:S02]  /*05b0*/  IADD3 R2, P1, R4, UR10, RZ ;  /* 0x0000000a04027c10 */ /* 0x000fc4000ff3e0ff */
        /* <DEDUP_REMOVED lines=37> */
[----:B------:R-:W-:Y:S01]  /*0810*/  BSSY B0, `(.L_x_18288) ;  /* 0x0000a36000007945 */ /* 0x000fe20003800000 */
[----:B------:R-:W-:Y:S01]  /*0820*/  ULDC.U8 UR8, c[0x0][0x2a0] ;  /* 0x0000a80000087ab9 */ /* 0x000fe20000000000 */
[----:B------:R-:W-:Y:S01]  /*0830*/  LOP3.LUT R135, R135, 0x3, RZ, 0xc0, !PT ;  /* 0x0000000387877812 */ /* 0x000fe200078ec0ff */
[----:B------:R-:W-:Y:S01]  /*0840*/  IMAD R79, R79, -0x326172a9, RZ ;  /* 0xcd9e8d574f4f7824 */ /* 0x000fe200078e02ff */
[----:B------:R-:W-:Y:S01]  /*0850*/  LOP3.LUT R117, R119, UR13, R117, 0x96, !PT ;  /* 0x0000000d77757c12 */ /* 0x000fe2000f8e9675 */
[C---:B------:R-:W-:Y:S01]  /*0860*/  IMAD.HI.U32 R116, R122.reuse, -0x326172a9, RZ ;  /* 0xcd9e8d577a747827 */ /* 0x040fe200078e00ff */
[----:B------:R-:W-:Y:S01]  /*0870*/  MOV R119, R0 ;  /* 0x0000000000777202 */ /* 0x000fe20000000f00 */
[----:B------:R-:W-:Y:S01]  /*0880*/  ULDC UR9, c[0x0][0x2d8] ;  /* 0x0000b60000097ab9 */ /* 0x000fe20000000800 */
[----:B------:R-:W-:Y:S01]  /*0890*/  ISETP.NE.AND P2, PT, RZ, UR8, PT ;  /* 0x00000008ff007c0c */ /* 0x000fe2000bf45270 */
[----:B------:R-:W-:Y:S01]  /*08a0*/  IMAD R122, R122, -0x326172a9, RZ ;  /* 0xcd9e8d577a7a7824 */ /* 0x000fe200078e02ff */
[----:B------:R-:W-:Y:S01]  /*08b0*/  LOP3.LUT R116, R116, UR12, R79, 0x96, !PT ;  /* 0x0000000c74747c12 */ /* 0x000fe2000f8e964f */
[----:B------:R-:W-:Y:S01]  /*08c0*/  IMAD.MOV.U32 R123, RZ, RZ, RZ ;  /* 0x000000ffff7b7224 */ /* 0x000fe200078e00ff */
[----:B------:R-:W-:Y:S01]  /*08d0*/  ULDC UR8, c[0x0][0x294] ;  /* 0x0000a50000087ab9 */ /* 0x000fe20000000800 */
[----:B0-----:R-:W-:-:S08]  /*08e0*/  ULDC.64 UR10, c[0x0][0x298] ;  /* 0x0000a600000a7ab9 */ /* 0x001fd00000000a00 */
.L_x_18514:
[----:B------:R-:W0:Y:S08]  /*08f0*/  LDC.64 R88, c[0x0][0x280] ;  /* 0x0000a000ff587b82 */ /* 0x000e300000000a00 */
        /* <DEDUP_REMOVED lines=47> */
.L_x_18292:
[----:B------:R-:W-:-:S07]  /*0bf0*/  IMAD.MOV.U32 R0, RZ, RZ, R122 ;  /* 0x000000ffff007224 */ /* 0x000fce00078e007a */
.L_x_18293:
[----:B------:R-:W-:Y:S05]  /*0c00*/  BSYNC B2 ;  /* 0x0000000000027941 */ /* 0x000fea0003800000 */
.L_x_18291:
        /* <DEDUP_REMOVED lines=16> */
.L_x_18297:
[----:B------:R-:W-:Y:S05]  /*0d10*/  BSYNC B3 ;  /* 0x0000000000037941 */ /* 0x000fea0003800000 */
.L_x_18296:
        /* <DEDUP_REMOVED lines=44> */
.L_x_18295:
[----:B------:R-:W-:Y:S05]  /*0fe0*/  BSYNC B2 ;  /* 0x0000000000027941 */ /* 0x000fea0003800000 */
.L_x_18294:
        /* <DEDUP_REMOVED lines=11> */
.L_x_18290:
[----:B------:R-:W-:Y:S05]  /*10a0*/  BSYNC B1 ;  /* 0x0000000000017941 */ /* 0x000fea0003800000 */
.L_x_18289:
        /* <DEDUP_REMOVED lines=18> */
.L_x_18301:
[----:B------:R-:W-:-:S07]  /*11d0*/  MOV R0, R122 ;  /* 0x0000007a00007202 */ /* 0x000fce0000000f00 */
.L_x_18302:
[----:B------:R-:W-:Y:S05]  /*11e0*/  BSYNC B2 ;  /* 0x0000000000027941 */ /* 0x000fea0003800000 */
.L_x_18300:
        /* <DEDUP_REMOVED lines=16> */
.L_x_18306:
[----:B------:R-:W-:Y:S05]  /*12f0*/  BSYNC B3 ;  /* 0x0000000000037941 */ /* 0x000fea0003800000 */
.L_x_18305:
        /* <DEDUP_REMOVED lines=44> */
.L_x_18304:
[----:B------:R-:W-:Y:S05]  /*15c0*/  BSYNC B2 ;  /* 0x0000000000027941 */ /* 0x000fea0003800000 */
.L_x_18303:
        /* <DEDUP_REMOVED lines=11> */
.L_x_18299:
[----:B------:R-:W-:Y:S05]  /*1680*/  BSYNC B1 ;  /* 0x0000000000017941 */ /* 0x000fea0003800000 */
.L_x_18298:
        /* <DEDUP_REMOVED lines=18> */
.L_x_18310:
[----:B------:R-:W-:-:S07]  /*17b0*/  IMAD.MOV.U32 R0, RZ, RZ, R122 ;  /* 0x000000ffff007224 */ /* 0x000fce00078e007a */
.L_x_18311:
[----:B------:R-:W-:Y:S05]  /*17c0*/  BSYNC B2 ;  /* 0x0000000000027941 */ /* 0x000fea0003800000 */
.L_x_18309:
        /* <DEDUP_REMOVED lines=16> */
.L_x_18315:
[----:B------:R-:W-:Y:S05]  /*18d0*/  BSYNC B3 ;  /* 0x0000000000037941 */ /* 0x000fea0003800000 */
.L_x_18314:
        /* <DEDUP_REMOVED lines=44> */
.L_x_18313:
[----:B------:R-:W-:Y:S05]  /*1ba0*/  BSYNC B2 ;  /* 0x0000000000027941 */ /* 0x000fea0003800000 */
.L_x_18312:
        /* <DEDUP_REMOVED lines=11> */
.L_x_18308:
[----:B------:R-:W-:Y:S05]  /*1c60*/  BSYNC B1 ;  /* 0x0000000000017941 */ /* 0x000fea0003800000 */
.L_x_18307:
        /* <DEDUP_REMOVED lines=18> */
.L_x_18319:
[----:B------:R-:W-:-:S07]  /*1d90*/  MOV R0, R122 ;  /* 0x0000007a00007202 */ /* 0x000fce0000000f00 */
.L_x_18320:
[----:B------:R-:W-:Y:S05]  /*1da0*/  BSYNC B2 ;  /* 0x0000000000027941 */ /* 0x000fea0003800000 */
.L_x_18318:
        /* <DEDUP_REMOVED lines=16> */
.L_x_18324:
[----:B------:R-:W-:Y:S05]  /*1eb0*/  BSYNC B3 ;  /* 0x0000000000037941 */ /* 0x000fea0003800000 */
.L_x_18323:
        /* <DEDUP_REMOVED lines=44> */
.L_x_18322:
[----:B------:R-:W-:Y:S05]  /*2180*/  BSYNC B2 ;  /* 0x0000000000027941 */ /* 0x000fea0003800000 */
.L_x_18321:
        /* <DEDUP_REMOVED lines=11> */
.L_x_18317:
[----:B------:R-:W-:Y:S05]  /*2240*/  BSYNC B1 ;  /* 0x0000000000017941 */ /* 0x000fea0003800000 */
.L_x_18316:
        /* <DEDUP_REMOVED lines=18> */
.L_x_18328:
[----:B------:R-:W-:-:S07]  /*2370*/  IMAD.MOV.U32 R0, RZ, RZ, R122 ;  /* 0x000000ffff007224 */ /* 0x000fce00078e007a */
.L_x_18329:
[----:B------:R-:W-:Y:S05]  /*2380*/  BSYNC B2 ;  /* 0x0000000000027941 */ /* 0x000fea0003800000 */
.L_x_18327:
        /* <DEDUP_REMOVED lines=16> */
.L_x_18333:
[----:B------:R-:W-:Y:S05]  /*2490*/  BSYNC B3 ;  /* 0x0000000000037941 */ /* 0x000fea0003800000 */
.L_x_18332:
        /* <DEDUP_REMOVED lines=44> */
.L_x_18331:
[----:B------:R-:W-:Y:S05]  /*2760*/  BSYNC B2 ;  /* 0x0000000000027941 */ /* 0x000fea0003800000 */
.L_x_18330:
        /* <DEDUP_REMOVED lines=11> */
.L_x_18326:
[----:B------:R-:W-:Y:S05]  /*2820*/  BSYNC B1 ;  /* 0x0000000000017941 */ /* 0x000fea0003800000 */
.L_x_18325:
        /* <DEDUP_REMOVED lines=18> */
.L_x_18337:
[----:B------:R-:W-:-:S07]  /*2950*/  MOV R0, R122 ;  /* 0x0000007a00007202 */ /* 0x000fce0000000f00 */
.L_x_18338:
[----:B------:R-:W-:Y:S05]  /*2960*/  BSYNC B2 ;  /* 0x0000000000027941 */ /* 0x000fea0003800000 */
.L_x_18336:
        /* <DEDUP_REMOVED lines=16> */
.L_x_18342:
[----:B------:R-:W-:Y:S05]  /*2a70*/  BSYNC B3 ;  /* 0x0000000000037941 */ /* 0x000fea0003800000 */
.L_x_18341:
        /* <DEDUP_REMOVED lines=44> */
.L_x_18340:
[----:B------:R-:W-:Y:S05]  /*2d40*/  BSYNC B2 ;  /* 0x0000000000027941 */ /* 0x000fea0003800000 */
.L_x_18339:
        /* <DEDUP_REMOVED lines=11> */
.L_x_18335:
[----:B------:R-:W-:Y:S05]  /*2e00*/  BSYNC B1 ;  /* 0x0000000000017941 */ /* 0x000fea0003800000 */
.L_x_18334:
        /* <DEDUP_REMOVED lines=18> */
.L_x_18346:
[----:B------:R-:W-:-:S07]  /*2f30*/  IMAD.MOV.U32 R0, RZ, RZ, R122 ;  /* 0x000000ffff007224 */ /* 0x000fce00078e007a */
.L_x_18347:
[----:B------:R-:W-:Y:S05]  /*2f40*/  BSYNC B2 ;  /* 0x0000000000027941 */ /* 0x000fea0003800000 */
.L_x_18345:
        /* <DEDUP_REMOVED lines=16> */
.L_x_18351:
[----:B------:R-:W-:Y:S05]  /*3050*/  BSYNC B3 ;  /* 0x0000000000037941 */ /* 0x000fea0003800000 */
.L_x_18350:
        /* <DEDUP_REMOVED lines=44> */
.L_x_18349:
[----:B------:R-:W-:Y:S05]  /*3320*/  BSYNC B2 ;  /* 0x0000000000027941 */ /* 0x000fea0003800000 */
.L_x_18348:
        /* <DEDUP_REMOVED lines=11> */
.L_x_18344:
[----:B------:R-:W-:Y:S05]  /*33e0*/  BSYNC B1 ;  /* 0x0000000000017941 */ /* 0x000fea0003800000 */
.L_x_18343:
        /* <DEDUP_REMOVED lines=18> */
.L_x_18355:
[----:B------:R-:W-:-:S07]  /*3510*/  MOV R0, R122 ;  /* 0x0000007a00007202 */ /* 0x000fce0000000f00 */
.L_x_18356:
[----:B------:R-:W-:Y:S05]  /*3520*/  BSYNC B2 ;  /* 0x0000000000027941 */ /* 0x000fea0003800000 */
.L_x_18354:
        /* <DEDUP_REMOVED lines=16> */
.L_x_18360:
[----:B------:R-:W-:Y:S05]  /*3630*/  BSYNC B3 ;  /* 0x0000000000037941 */ /* 0x000fea0003800000 */
.L_x_18359:
        /* <DEDUP_REMOVED lines=44> */
.L_x_18358:
[----:B------:R-:W-:Y:S05]  /*3900*/  BSYNC B2 ;  /* 0x0000000000027941 */ /* 0x000fea0003800000 */
.L_x_18357:
        /* <DEDUP_REMOVED lines=11> */
.L_x_18353:
[----:B------:R-:W-:Y:S05]  /*39c0*/  BSYNC B1 ;  /* 0x0000000000017941 */ /* 0x000fea0003800000 */
.L_x_18352:
        /* <DEDUP_REMOVED lines=31> */
.L_x_18362:
[----:B------:R-:W-:Y:S05]  /*3bc0*/  BSYNC B1 ;  /* 0x0000000000017941 */ /* 0x000fea0003800000 */
.L_x_18361:
        /* <DEDUP_REMOVED lines=22> */
.L_x_18366:
[----:B------:R-:W-:-:S07]  /*3d30*/  MOV R96, R122 ;  /* 0x0000007a00607202 */ /* 0x000fce0000000f00 */
.L_x_18367:
[----:B------:R-:W-:Y:S05]  /*3d40*/  BSYNC B2 ;  /* 0x0000000000027941 */ /* 0x000fea0003800000 */
.L_x_18365:
        /* <DEDUP_REMOVED lines=16> */
.L_x_18371:
[----:B------:R-:W-:Y:S05]  /*3e50*/  BSYNC B3 ;  /* 0x0000000000037941 */ /* 0x000fea0003800000 */
.L_x_18370:
        /* <DEDUP_REMOVED lines=44> */
.L_x_18369:
[----:B------:R-:W-:Y:S05]  /*4120*/  BSYNC B2 ;  /* 0x0000000000027941 */ /* 0x000fea0003800000 */
.L_x_18368:
        /* <DEDUP_REMOVED lines=11> */
.L_x_18364:
[----:B------:R-:W-:Y:S05]  /*41e0*/  BSYNC B1 ;  /* 0x0000000000017941 */ /* 0x000fea0003800000 */
.L_x_18363:
        /* <DEDUP_REMOVED lines=18> */
.L_x_18375:
[----:B------:R-:W-:-:S07]  /*4310*/  IMAD.MOV.U32 R97, RZ, RZ, R122 ;  /* 0x000000ffff617224 */ /* 0x000fce00078e007a */
.L_x_18376:
[----:B------:R-:W-:Y:S05]  /*4320*/  BSYNC B2 ;  /* 0x0000000000027941 */ /* 0x000fea0003800000 */
.L_x_18374:
        /* <DEDUP_REMOVED lines=16> */
.L_x_18380:
[----:B------:R-:W-:Y:S05]  /*4430*/  BSYNC B3 ;  /* 0x0000000000037941 */ /* 0x000fea0003800000 */
.L_x_18379:
        /* <DEDUP_REMOVED lines=44> */
.L_x_18378:
[----:B------:R-:W-:Y:S05]  /*4700*/  BSYNC B2 ;  /* 0x0000000000027941 */ /* 0x000fea0003800000 */
.L_x_18377:
        /* <DEDUP_REMOVED lines=11> */
.L_x_18373:
[----:B------:R-:W-:Y:S05]  /*47c0*/  BSYNC B1 ;  /* 0x0000000000017941 */ /* 0x000fea0003800000 */
.L_x_18372:
        /* <DEDUP_REMOVED lines=18> */
.L_x_18384:
[----:B------:R-:W-:-:S07]  /*48f0*/  MOV R98, R122 ;  /* 0x0000007a00627202 */ /* 0x000fce0000000f00 */
.L_x_18385:
[----:B------:R-:W-:Y:S05]  /*4900*/  BSYNC B2 ;  /* 0x0000000000027941 */ /* 0x000fea0003800000 */
.L_x_18383:
        /* <DEDUP_REMOVED lines=16> */
.L_x_18389:
[----:B------:R-:W-:Y:S05]  /*4a10*/  BSYNC B3 ;  /* 0x0000000000037941 */ /* 0x000fea0003800000 */
.L_x_18388:
        /* <DEDUP_REMOVED lines=44> */
.L_x_18387:
[----:B------:R-:W-:Y:S05]  /*4ce0*/  BSYNC B2 ;  /* 0x0000000000027941 */ /* 0x000fea0003800000 */
.L_x_18386:
        /* <DEDUP_REMOVED lines=11> */
.L_x_18382:
[----:B------:R-:W-:Y:S05]  /*4da0*/  BSYNC B1 ;  /* 0x0000000000017941 */ /* 0x000fea0003800000 */
.L_x_18381:
        /* <DEDUP_REMOVED lines=18> */
.L_x_18393:
[----:B------:R-:W-:-:S07]  /*4ed0*/  IMAD.MOV.U32 R99, RZ, RZ, R122 ;  /* 0x000000ffff637224 */ /* 0x000fce00078e007a */
.L_x_18394:
[----:B------:R-:W-:Y:S05]  /*4ee0*/  BSYNC B2 ;  /* 0x0000000000027941 */ /* 0x000fea0003800000 */
.L_x_18392:
        /* <DEDUP_REMOVED lines=16> */
.L_x_18398:
[----:B------:R-:W-:Y:S05]  /*4ff0*/  BSYNC B3 ;  /* 0x0000000000037941 */ /* 0x000fea0003800000 */
.L_x_18397:
        /* <DEDUP_REMOVED lines=44> */
.L_x_18396:
[----:B------:R-:W-:Y:S05]  /*52c0*/  BSYNC B2 ;  /* 0x0000000000027941 */ /* 0x000fea0003800000 */
.L_x_18395:
        /* <DEDUP_REMOVED lines=11> */
.L_x_18391:
[----:B------:R-:W-:Y:S05]  /*5380*/  BSYNC B1 ;  /* 0x0000000000017941 */ /* 0x000fea0003800000 */
.L_x_18390:
        /* <DEDUP_REMOVED lines=18> */
.L_x_18402:
[----:B------:R-:W-:-:S07]  /*54b0*/  MOV R100, R122 ;  /* 0x0000007a00647202 */ /* 0x000fce0000000f00 */
.L_x_18403:
[----:B------:R-:W-:Y:S05]  /*54c0*/  BSYNC B2 ;  /* 0x0000000000027941 */ /* 0x000fea0003800000 */
.L_x_18401:
        /* <DEDUP_REMOVED lines=16> */
.L_x_18407:
[----:B------:R-:W-:Y:S05]  /*55d0*/  BSYNC B3 ;  /* 0x0000000000037941 */ /* 0x000fea0003800000 */
.L_x_18406:
        /* <DEDUP_REMOVED lines=44> */
.L_x_18405:
[----:B------:R-:W-:Y:S05]  /*58a0*/  BSYNC B2 ;  /* 0x0000000000027941 */ /* 0x000fea0003800000 */
.L_x_18404:
        /* <DEDUP_REMOVED lines=11> */
.L_x_18400:
[----:B------:R-:W-:Y:S05]  /*5960*/  BSYNC B1 ;  /* 0x0000000000017941 */ /* 0x000fea0003800000 */
.L_x_18399:
        /* <DEDUP_REMOVED lines=18> */
.L_x_18411:
[----:B------:R-:W-:-:S07]  /*5a90*/  IMAD.MOV.U32 R101, RZ, RZ, R122 ;  /* 0x000000ffff657224 */ /* 0x000fce00078e007a */
.L_x_18412:
[----:B------:R-:W-:Y:S05]  /*5aa0*/  BSYNC B2 ;  /* 0x0000000000027941 */ /* 0x000fea0003800000 */
.L_x_18410:
        /* <DEDUP_REMOVED lines=16> */
.L_x_18416:
[----:B------:R-:W-:Y:S05]  /*5bb0*/  BSYNC B3 ;  /* 0x0000000000037941 */ /* 0x000fea0003800000 */
.L_x_18415:
        /* <DEDUP_REMOVED lines=44> */
.L_x_18414:
[----:B------:R-:W-:Y:S05]  /*5e80*/  BSYNC B2 ;  /* 0x0000000000027941 */ /* 0x000fea0003800000 */
.L_x_18413:
        /* <DEDUP_REMOVED lines=11> */
.L_x_18409:
[----:B------:R-:W-:Y:S05]  /*5f40*/  BSYNC B1 ;  /* 0x0000000000017941 */ /* 0x000fea0003800000 */
.L_x_18408:
        /* <DEDUP_REMOVED lines=18> */
.L_x_18420:
[----:B------:R-:W-:-:S07]  /*6070*/  MOV R102, R122 ;  /* 0x0000007a00667202 */ /* 0x000fce0000000f00 */
.L_x_18421:
[----:B------:R-:W-:Y:S05]  /*6080*/  BSYNC B2 ;  /* 0x0000000000027941 */ /* 0x000fea0003800000 */
.L_x_18419:
        /* <DEDUP_REMOVED lines=16> */
.L_x_18425:
[----:B------:R-:W-:Y:S05]  /*6190*/  BSYNC B3 ;  /* 0x0000000000037941 */ /* 0x000fea0003800000 */
.L_x_18424:
        /* <DEDUP_REMOVED lines=44> */
.L_x_18423:
[----:B------:R-:W-:Y:S05]  /*6460*/  BSYNC B2 ;  /* 0x0000000000027941 */ /* 0x000fea0003800000 */
.L_x_18422:
        /* <DEDUP_REMOVED lines=11> */
.L_x_18418:
[----:B------:R-:W-:Y:S05]  /*6520*/  BSYNC B1 ;  /* 0x0000000000017941 */ /* 0x000fea0003800000 */
.L_x_18417:
        /* <DEDUP_REMOVED lines=18> */
.L_x_18429:
[----:B------:R-:W-:-:S07]  /*6650*/  IMAD.MOV.U32 R103, RZ, RZ, R122 ;  /* 0x000000ffff677224 */ /* 0x000fce00078e007a */
.L_x_18430:
[----:B------:R-:W-:Y:S05]  /*6660*/  BSYNC B2 ;  /* 0x0000000000027941 */ /* 0x000fea0003800000 */
.L_x_18428:
        /* <DEDUP_REMOVED lines=16> */
.L_x_18434:
[----:B------:R-:W-:Y:S05]  /*6770*/  BSYNC B3 ;  /* 0x0000000000037941 */ /* 0x000fea0003800000 */
.L_x_18433:
        /* <DEDUP_REMOVED lines=44> */
.L_x_18432:
[----:B------:R-:W-:Y:S05]  /*6a40*/  BSYNC B2 ;  /* 0x0000000000027941 */ /* 0x000fea0003800000 */
.L_x_18431:
        /* <DEDUP_REMOVED lines=11> */
.L_x_18427:
[----:B------:R-:W-:Y:S05]  /*6b00*/  BSYNC B1 ;  /* 0x0000000000017941 */ /* 0x000fea0003800000 */
.L_x_18426:
        /* <DEDUP_REMOVED lines=30> */
.L_x_18436:
[----:B------:R-:W-:Y:S05]  /*6cf0*/  BSYNC B1 ;  /* 0x0000000000017941 */ /* 0x000fea0003800000 */
.L_x_18435:
        /* <DEDUP_REMOVED lines=22> */
.L_x_18440:
[----:B------:R-:W-:-:S07]  /*6e60*/  IMAD.MOV.U32 R0, RZ, RZ, R122 ;  /* 0x000000ffff007224 */ /* 0x000fce00078e007a */
.L_x_18441:
[----:B------:R-:W-:Y:S05]  /*6e70*/  BSYNC B2 ;  /* 0x0000000000027941 */ /* 0x000fea0003800000 */
.L_x_18439:
        /* <DEDUP_REMOVED lines=16> */
.L_x_18445:
[----:B------:R-:W-:Y:S05]  /*6f80*/  BSYNC B3 ;  /* 0x0000000000037941 */ /* 0x000fea0003800000 */
.L_x_18444:
        /* <DEDUP_REMOVED lines=44> */
.L_x_18443:
[----:B------:R-:W-:Y:S05]  /*7250*/  BSYNC B2 ;  /* 0x0000000000027941 */ /* 0x000fea0003800000 */
.L_x_18442:
        /* <DEDUP_REMOVED lines=11> */
.L_x_18438:
[----:B------:R-:W-:Y:S05]  /*7310*/  BSYNC B1 ;  /* 0x0000000000017941 */ /* 0x000fea0003800000 */
.L_x_18437:
        /* <DEDUP_REMOVED lines=18> */
.L_x_18449:
[----:B------:R-:W-:-:S07]  /*7440*/  MOV R0, R122 ;  /* 0x0000007a00007202 */ /* 0x000fce0000000f00 */
.L_x_18450:
[----:B------:R-:W-:Y:S05]  /*7450*/  BSYNC B2 ;  /* 0x0000000000027941 */ /* 0x000fea0003800000 */
.L_x_18448:
        /* <DEDUP_REMOVED lines=16> */
.L_x_18454:
[----:B------:R-:W-:Y:S05]  /*7560*/  BSYNC B3 ;  /* 0x0000000000037941 */ /* 0x000fea0003800000 */
.L_x_18453:
        /* <DEDUP_REMOVED lines=44> */
.L_x_18452:
[----:B------:R-:W-:Y:S05]  /*7830*/  BSYNC B2 ;  /* 0x0000000000027941 */ /* 0x000fea0003800000 */
.L_x_18451:
        /* <DEDUP_REMOVED lines=11> */
.L_x_18447:
[----:B------:R-:W-:Y:S05]  /*78f0*/  BSYNC B1 ;  /* 0x0000000000017941 */ /* 0x000fea0003800000 */
.L_x_18446:
        /* <DEDUP_REMOVED lines=18> */
.L_x_18458:
[----:B------:R-:W-:-:S07]  /*7a20*/  IMAD.MOV.U32 R0, RZ, RZ, R122 ;  /* 0x000000ffff007224 */ /* 0x000fce00078e007a */
.L_x_18459:
[----:B------:R-:W-:Y:S05]  /*7a30*/  BSYNC B2 ;  /* 0x0000000000027941 */ /* 0x000fea0003800000 */
.L_x_18457:
        /* <DEDUP_REMOVED lines=16> */
.L_x_18463:
[----:B------:R-:W-:Y:S05]  /*7b40*/  BSYNC B3 ;  /* 0x0000000000037941 */ /* 0x000fea0003800000 */
.L_x_18462:
        /* <DEDUP_REMOVED lines=44> */
.L_x_18461:
[----:B------:R-:W-:Y:S05]  /*7e10*/  BSYNC B2 ;  /* 0x0000000000027941 */ /* 0x000fea0003800000 */
.L_x_18460:
        /* <DEDUP_REMOVED lines=11> */
.L_x_18456:
[----:B------:R-:W-:Y:S05]  /*7ed0*/  BSYNC B1 ;  /* 0x0000000000017941 */ /* 0x000fea0003800000 */
.L_x_18455:
        /* <DEDUP_REMOVED lines=18> */
.L_x_18467:
[----:B------:R-:W-:-:S07]  /*8000*/  MOV R0, R122 ;  /* 0x0000007a00007202 */ /* 0x000fce0000000f00 */
.L_x_18468:
[----:B------:R-:W-:Y:S05]  /*8010*/  BSYNC B2 ;  /* 0x0000000000027941 */ /* 0x000fea0003800000 */
.L_x_18466:
        /* <DEDUP_REMOVED lines=16> */
.L_x_18472:
[----:B------:R-:W-:Y:S05]  /*8120*/  BSYNC B3 ;  /* 0x0000000000037941 */ /* 0x000fea0003800000 */
.L_x_18471:
        /* <DEDUP_REMOVED lines=44> */
.L_x_18470:
[----:B------:R-:W-:Y:S05]  /*83f0*/  BSYNC B2 ;  /* 0x0000000000027941 */ /* 0x000fea0003800000 */
.L_x_18469:
        /* <DEDUP_REMOVED lines=11> */
.L_x_18465:
[----:B------:R-:W-:Y:S05]  /*84b0*/  BSYNC B1 ;  /* 0x0000000000017941 */ /* 0x000fea0003800000 */
.L_x_18464:
        /* <DEDUP_REMOVED lines=18> */
.L_x_18476:
[----:B------:R-:W-:-:S07]  /*85e0*/  IMAD.MOV.U32 R0, RZ, RZ, R122 ;  /* 0x000000ffff007224 */ /* 0x000fce00078e007a */
.L_x_18477:
[----:B------:R-:W-:Y:S05]  /*85f0*/  BSYNC B2 ;  /* 0x0000000000027941 */ /* 0x000fea0003800000 */
.L_x_18475:
        /* <DEDUP_REMOVED lines=16> */
.L_x_18481:
[----:B------:R-:W-:Y:S05]  /*8700*/  BSYNC B3 ;  /* 0x0000000000037941 */ /* 0x000fea0003800000 */
.L_x_18480:
        /* <DEDUP_REMOVED lines=44> */
.L_x_18479:
[----:B------:R-:W-:Y:S05]  /*89d0*/  BSYNC B2 ;  /* 0x0000000000027941 */ /* 0x000fea0003800000 */
.L_x_18478:
        /* <DEDUP_REMOVED lines=11> */
.L_x_18474:
[----:B------:R-:W-:Y:S05]  /*8a90*/  BSYNC B1 ;  /* 0x0000000000017941 */ /* 0x000fea0003800000 */
.L_x_18473:
        /* <DEDUP_REMOVED lines=18> */
.L_x_18485:
[----:B------:R-:W-:-:S07]  /*8bc0*/  MOV R0, R122 ;  /* 0x0000007a00007202 */ /* 0x000fce0000000f00 */
.L_x_18486:
[----:B------:R-:W-:Y:S05]  /*8bd0*/  BSYNC B2 ;  /* 0x0000000000027941 */ /* 0x000fea0003800000 */
.L_x_18484:
        /* <DEDUP_REMOVED lines=16> */
.L_x_18490:
[----:B------:R-:W-:Y:S05]  /*8ce0*/  BSYNC B3 ;  /* 0x0000000000037941 */ /* 0x000fea0003800000 */
.L_x_18489:
        /* <DEDUP_REMOVED lines=44> */
.L_x_18488:
[----:B------:R-:W-:Y:S05]  /*8fb0*/  BSYNC B2 ;  /* 0x0000000000027941 */ /* 0x000fea0003800000 */
.L_x_18487:
        /* <DEDUP_REMOVED lines=11> */
.L_x_18483:
[----:B------:R-:W-:Y:S05]  /*9070*/  BSYNC B1 ;  /* 0x0000000000017941 */ /* 0x000fea0003800000 */
.L_x_18482:
        /* <DEDUP_REMOVED lines=18> */
.L_x_18494:
[----:B------:R-:W-:-:S07]  /*91a0*/  IMAD.MOV.U32 R0, RZ, RZ, R122 ;  /* 0x000000ffff007224 */ /* 0x000fce00078e007a */
.L_x_18495:
[----:B------:R-:W-:Y:S05]  /*91b0*/  BSYNC B2 ;  /* 0x0000000000027941 */ /* 0x000fea0003800000 */
.L_x_18493:
        /* <DEDUP_REMOVED lines=16> */
.L_x_18499:
[----:B------:R-:W-:Y:S05]  /*92c0*/  BSYNC B3 ;  /* 0x0000000000037941 */ /* 0x000fea0003800000 */
.L_x_18498:
        /* <DEDUP_REMOVED lines=44> */
.L_x_18497:
[----:B------:R-:W-:Y:S05]  /*9590*/  BSYNC B2 ;  /* 0x0000000000027941 */ /* 0x000fea0003800000 */
.L_x_18496:
        /* <DEDUP_REMOVED lines=11> */
.L_x_18492:
[----:B------:R-:W-:Y:S05]  /*9650*/  BSYNC B1 ;  /* 0x0000000000017941 */ /* 0x000fea0003800000 */
.L_x_18491:
        /* <DEDUP_REMOVED lines=18> */
.L_x_18503:
[----:B------:R-:W-:-:S07]  /*9780*/  MOV R0, R122 ;  /* 0x0000007a00007202 */ /* 0x000fce0000000f00 */
.L_x_18504:
[----:B------:R-:W-:Y:S05]  /*9790*/  BSYNC B2 ;  /* 0x0000000000027941 */ /* 0x000fea0003800000 */
.L_x_18502:
        /* <DEDUP_REMOVED lines=16> */
.L_x_18508:
[----:B------:R-:W-:Y:S05]  /*98a0*/  BSYNC B3 ;  /* 0x0000000000037941 */ /* 0x000fea0003800000 */
.L_x_18507:
        /* <DEDUP_REMOVED lines=44> */
.L_x_18506:
[----:B------:R-:W-:Y:S05]  /*9b70*/  BSYNC B2 ;  /* 0x0000000000027941 */ /* 0x000fea0003800000 */
.L_x_18505:
        /* <DEDUP_REMOVED lines=11> */
.L_x_18501:
[----:B------:R-:W-:Y:S05]  /*9c30*/  BSYNC B1 ;  /* 0x0000000000017941 */ /* 0x000fea0003800000 */
.L_x_18500:
        /* <DEDUP_REMOVED lines=49> */
.L_x_18510:
[----:B------:R-:W-:Y:S05]  /*9f50*/  BSYNC B1 ;  /* 0x0000000000017941 */ /* 0x000fea0003800000 */
.L_x_18509:
        /* <DEDUP_REMOVED lines=72> */
.L_x_18526:
        /* <DEDUP_REMOVED lines=75> */
[----:B------:R-:W-:Y:S01]  /*a890*/  F2FP.F16.F32.PACK_AB R91, R0, R91 ;  /* 0x0000005b005b723e */ /* 0x000fe200000000ff */
[----:B------:R-:W-:Y:S01]  /*a8a0*/  FFMA.FTZ R0, R48, R89, R72 ;  /* 0x0000005930007223 */ /* 0x000fe20000010048 */
[----:B------:R-:W-:Y:S01]  /*a8b0*/  LEA.HI R132, R3, R132, RZ, 0x3 ;  /* 0x0000008403847211 */ /* 0x000fe200078f18ff */
[----:B------:R-:W-:Y:S01]  /*a8c0*/  FFMA.FTZ R89, R50, R93, R74 ;  /* 0x0000005d32597223 */ /* 0x000fe2000001004a */
[----:B------:R-:W-:Y:S01]  /*a8d0*/  F2FP.F16.F32.PACK_AB R90, R95, R90 ;  /* 0x0000005a5f5a723e */ /* 0x000fe200000000ff */
[----:B------:R-:W-:Y:S01]  /*a8e0*/  FFMA.FTZ R95, R49, R88, R73 ;  /* 0x00000058315f7223 */ /* 0x000fe20000010049 */
[----:B------:R-:W-:Y:S01]  /*a8f0*/  FFMA.FTZ R93, R42, R149, R66 ;  /* 0x000000952a5d7223 */ /* 0x000fe20000010042 */
[----:B------:R-:W-:Y:S01]  /*a900*/  FFMA.FTZ R151, R36, R151, R60 ;  /* 0x0000009724977223 */ /* 0x000fe2000001003c */
[----:B------:R-:W-:Y:S01]  /*a910*/  FFMA.FTZ R108, R37, R108, R61 ;  /* 0x0000006c256c7223 */ /* 0x000fe2000001003d */
[----:B------:R-:W-:Y:S01]  /*a920*/  FFMA.FTZ R106, R43, R106, R67 ;  /* 0x0000006a2b6a7223 */ /* 0x000fe20000010043 */
[----:B------:R-:W-:Y:S01]  /*a930*/  LEA.HI.SX32 R3, R132, R115, 0x1d ;  /* 0x0000007384037211 */ /* 0x000fe200078feaff */
        /* <DEDUP_REMOVED lines=18> */
[----:B------:R-:W-:Y:S01]  /*aa60*/  F2FP.F16.F32.PACK_AB R95, R110, R153 ;  /* 0x000000996e5f723e */ /* 0x000fe200000000ff */
        /* <DEDUP_REMOVED lines=11> */
.L_x_18513:
[----:B------:R-:W-:Y:S05]  /*ab20*/  BSYNC B1 ;  /* 0x0000000000017941 */ /* 0x000fea0003800000 */
.L_x_18512:
[----:B0-----:R-:W0:Y:S02]  /*ab30*/  LDC.64 R2, c[0x0][0x210] ;  /* 0x00008400ff027b82 */ /* 0x001e240000000a00 */
[----:B0-----:R-:W-:-:S04]  /*ab40*/  LEA R114, R2, R114, 0x2 ;  /* 0x0000007202727211 */ /* 0x001fc800078e10ff */
[----:B------:R-:W-:-:S13]  /*ab50*/  ISETP.GE.AND P0, PT, R114, R3, PT ;  /* 0x000000037200720c */ /* 0x000fda0003f06270 */
[----:B------:R-:W-:Y:S05]  /*ab60*/  @!P0 BRA `(.L_x_18514) ;  /* 0xffffff5c00608947 */ /* 0x000fea000383ffff */
[----:B------:R-:W-:Y:S05]  /*ab70*/  BSYNC B0 ;  /* 0x0000000000007941 */ /* 0x000fea0003800000 */
.L_x_18288:
[----:B------:R-:W-:Y:S05]  /*ab80*/  EXIT ;  /* 0x000000000000794d */ /* 0x000fea0003800000 */
.L_x_18511:
        /* <DEDUP_REMOVED lines=8> */
.L_x_18516:
[----:B------:R-:W-:Y:S05]  /*ac10*/  BSYNC B1 ;  /* 0x0000000000017941 */ /* 0x000fea0003800000 */
.L_x_18515:
        /* <DEDUP_REMOVED lines=10> */
.L_x_18517:
[----:B------:R-:W-:Y:S01]  /*acc0*/  HFMA2.MMA R142, -RZ, RZ, 0, 2.384185791015625e-07 ;  /* 0x00000004ff8e7435 */ /* 0x000fe200000001ff */
[----:B------:R-:W-:-:S05]  /*acd0*/  MOV R2, R139 ;  /* 0x0000008b00027202 */ /* 0x000fca0000000f00 */
[----:B------:R-:W-:-:S04]  /*ace0*/  FADD.FTZ R2, R3, R2 ;  /* 0x0000000203027221 */ /* 0x000fc80000010000 */
[----:B------:R-:W-:-:S07]  /*acf0*/  IMAD.MOV.U32 R141, RZ, RZ, R2 ;  /* 0x000000ffff8d7224 */ /* 0x000fce00078e0002 */
[----:B------:R-:W-:Y:S05]  /*ad00*/  WARPSYNC.COLLECTIVE R140, `(.L_x_18518) ;  /* 0x000000008c087348 */ /* 0x000fea0003c00000 */
[----:B------:R0:W1:Y:S02]  /*ad10*/  SHFL.BFLY P1, R139, R141, R142, R143 ;  /* 0x0c00008e8d8b7389 */ /* 0x000064000002008f */
[----:B01----:R-:W-:Y:S01]  /*ad20*/  ENDCOLLECTIVE ;  /* 0x000000000000791b */ /* 0x003fe20003800000 */
.L_x_18518:
[----:B------:R-:W-:Y:S02]  /*ad30*/  IMAD.MOV.U32 R142, RZ, RZ, 0x8 ;  /* 0x00000008ff8e7424 */ /* 0x000fe400078e00ff */
[----:B------:R-:W-:-:S04]  /*ad40*/  IMAD.MOV.U32 R113, RZ, RZ, R139 ;  /* 0x000000ffff717224 */ /* 0x000fc800078e008b */
[----:B------:R-:W-:-:S05]  /*ad50*/  FADD.FTZ R113, R2, R113 ;  /* 0x0000007102717221 */ /* 0x000fca0000010000 */
[----:B------:R-:W-:-:S07]  /*ad60*/  MOV R141, R113 ;  /* 0x00000071008d7202 */ /* 0x000fce0000000f00 */
[----:B------:R-:W-:Y:S05]  /*ad70*/  WARPSYNC.COLLECTIVE R140, `(.L_x_18519) ;  /* 0x000000008c087348 */ /* 0x000fea0003c00000 */
[----:B------:R0:W1:Y:S02]  /*ad80*/  SHFL.BFLY P1, R139, R141, R142, R143 ;  /* 0x0c00008e8d8b7389 */ /* 0x000064000002008f */
[----:B01----:R-:W-:Y:S01]  /*ad90*/  ENDCOLLECTIVE ;  /* 0x000000000000791b */ /* 0x003fe20003800000 */
.L_x_18519:
[----:B------:R-:W-:Y:S01]  /*ada0*/  HFMA2.MMA R142, -RZ, RZ, 0, 9.5367431640625e-07 ;  /* 0x00000010ff8e7435 */ /* 0x000fe200000001ff */
[----:B------:R-:W-:-:S05]  /*adb0*/  MOV R112, R139 ;  /* 0x0000008b00707202 */ /* 0x000fca0000000f00 */
[----:B------:R-:W-:-:S04]  /*adc0*/  FADD.FTZ R112, R113, R112 ;  /* 0x0000007071707221 */ /* 0x000fc80000010000 */
[----:B------:R-:W-:-:S07]  /*add0*/  IMAD.MOV.U32 R141, RZ, RZ, R112 ;  /* 0x000000ffff8d7224 */ /* 0x000fce00078e0070 */
[----:B------:R-:W-:Y:S05]  /*ade0*/  WARPSYNC.COLLECTIVE R140, `(.L_x_18520) ;  /* 0x000000008c087348 */ /* 0x000fea0003c00000 */
[----:B------:R0:W1:Y:S02]  /*adf0*/  SHFL.BFLY P1, R139, R141, R142, R143 ;  /* 0x0c00008e8d8b7389 */ /* 0x000064000002008f */
[----:B01----:R-:W-:Y:S01]  /*ae00*/  ENDCOLLECTIVE ;  /* 0x000000000000791b */ /* 0x003fe20003800000 */
.L_x_18520:
        /* <DEDUP_REMOVED lines=55> */
.L_x_18521:
[----:B------:R-:W-:Y:S02]  /*b180*/  IMAD.MOV.U32 R142, RZ, RZ, 0x2 ;  /* 0x00000002ff8e7424 */ /* 0x000fe400078e00ff */
[----:B------:R-:W-:-:S04]  /*b190*/  IMAD.MOV.U32 R3, RZ, RZ, R139 ;  /* 0x000000ffff037224 */ /* 0x000fc800078e008b */
[----:B------:R-:W-:-:S05]  /*b1a0*/  FADD.FTZ R3, R0, R3 ;  /* 0x0000000300037221 */ /* 0x000fca0000010000 */
[----:B------:R-:W-:-:S07]  /*b1b0*/  MOV R141, R3 ;  /* 0x00000003008d7202 */ /* 0x000fce0000000f00 */
[----:B------:R-:W-:Y:S05]  /*b1c0*/  WARPSYNC.COLLECTIVE R140, `(.L_x_18522) ;  /* 0x000000008c087348 */ /* 0x000fea0003c00000 */
[----:B------:R0:W1:Y:S02]  /*b1d0*/  SHFL.BFLY P1, R139, R141, R142, R143 ;  /* 0x0c00008e8d8b7389 */ /* 0x000064000002008f */
[----:B01----:R-:W-:Y:S01]  /*b1e0*/  ENDCOLLECTIVE ;  /* 0x000000000000791b */ /* 0x003fe20003800000 */
.L_x_18522:
[----:B------:R-:W-:Y:S01]  /*b1f0*/  HFMA2.MMA R142, -RZ, RZ, 0, 2.384185791015625e-07 ;  /* 0x00000004ff8e7435 */ /* 0x000fe200000001ff */
[----:B------:R-:W-:-:S05]  /*b200*/  MOV R2, R139 ;  /* 0x0000008b00027202 */ /* 0x000fca0000000f00 */
[----:B------:R-:W-:-:S04]  /*b210*/  FADD.FTZ R2, R3, R2 ;  /* 0x0000000203027221 */ /* 0x000fc80000010000 */
[----:B------:R-:W-:-:S07]  /*b220*/  IMAD.MOV.U32 R141, RZ, RZ, R2 ;  /* 0x000000ffff8d7224 */ /* 0x000fce00078e0002 */
[----:B------:R-:W-:Y:S05]  /*b230*/  WARPSYNC.COLLECTIVE R140, `(.L_x_18523) ;  /* 0x000000008c087348 */ /* 0x000fea0003c00000 */
[----:B------:R0:W1:Y:S02]  /*b240*/  SHFL.BFLY P1, R139, R141, R142, R143 ;  /* 0x0c00008e8d8b7389 */ /* 0x000064000002008f */
[----:B01----:R-:W-:Y:S01]  /*b250*/  ENDCOLLECTIVE ;  /* 0x000000000000791b */ /* 0x003fe20003800000 */
.L_x_18523:
[----:B------:R-:W-:Y:S01]  /*b260*/  HFMA2.MMA R142, -RZ, RZ, 0, 4.76837158203125e-07 ;  /* 0x00000008ff8e7435 */ /* 0x000fe200000001ff */
[----:B------:R-:W-:-:S04]  /*b270*/  IMAD.MOV.U32 R113, RZ, RZ, R139 ;  /* 0x000000ffff717224 */ /* 0x000fc800078e008b */
[----:B------:R-:W-:-:S05]  /*b280*/  FADD.FTZ R113, R2, R113 ;  /* 0x0000007102717221 */ /* 0x000fca0000010000 */
[----:B------:R-:W-:-:S07]  /*b290*/  MOV R141, R113 ;  /* 0x00000071008d7202 */ /* 0x000fce0000000f00 */
[----:B------:R-:W-:Y:S05]  /*b2a0*/  WARPSYNC.COLLECTIVE R140, `(.L_x_18524) ;  /* 0x000000008c087348 */ /* 0x000fea0003c00000 */
[----:B------:R0:W1:Y:S02]  /*b2b0*/  SHFL.BFLY P1, R139, R141, R142, R143 ;  /* 0x0c00008e8d8b7389 */ /* 0x000064000002008f */
[----:B01----:R-:W-:Y:S01]  /*b2c0*/  ENDCOLLECTIVE ;  /* 0x000000000000791b */ /* 0x003fe20003800000 */
.L_x_18524:
[----:B------:R-:W-:Y:S01]  /*b2d0*/  HFMA2.MMA R142, -RZ, RZ, 0, 9.5367431640625e-07 ;  /* 0x00000010ff8e7435 */ /* 0x000fe200000001ff */
[----:B------:R-:W-:-:S04]  /*b2e0*/  IMAD.MOV.U32 R112, RZ, RZ, R139 ;  /* 0x000000ffff707224 */ /* 0x000fc800078e008b */
[----:B------:R-:W-:-:S05]  /*b2f0*/  FADD.FTZ R138, R113, R112 ;  /* 0x00000070718a7221 */ /* 0x000fca0000010000 */
[----:B------:R-:W-:-:S07]  /*b300*/  MOV R141, R138 ;  /* 0x0000008a008d7202 */ /* 0x000fce0000000f00 */
[----:B------:R-:W-:Y:S05]  /*b310*/  WARPSYNC.COLLECTIVE R140, `(.L_x_18525) ;  /* 0x000000008c087348 */ /* 0x000fea0003c00000 */
[----:B------:R0:W1:Y:S02]  /*b320*/  SHFL.BFLY P1, R139, R141, R142, R143 ;  /* 0x0c00008e8d8b7389 */ /* 0x000064000002008f */
[----:B01----:R-:W-:Y:S01]  /*b330*/  ENDCOLLECTIVE ;  /* 0x000000000000791b */ /* 0x003fe20003800000 */
.L_x_18525:
[----:B------:R-:W-:Y:S05]  /*b340*/  BRA `(.L_x_18526) ;  /* 0xfffffff000247947 */ /* 0x000fea000383ffff */
.L_x_18527:
        /* <DEDUP_REMOVED lines=11> */
.L_x_23575:


//--------------------- .text._ZN10layer_norm13ln_fwd_kernelINS_13Kernel_traitsI6__halfffffjLj768ELj1ELj4ELj1ELj16ENS_18Kernel_traits_baseILj768ES2_ffffjLj128EEEEELb0ELb0ELb0ELb0EEEvNS_9FwdParamsE --------------------------
	.section	.text._ZN10layer_norm13ln_fwd_kernelINS_13Kernel_traitsI6__halfffffjLj768ELj1ELj4ELj1ELj16ENS_18Kernel_traits_baseILj768ES2_ffffjLj128EEEEELb0ELb0ELb0ELb0EEEvNS_9FwdParamsE,"ax",@progbits
	.align	128
        .global         _ZN10layer_norm13ln_fwd_kernelINS_13Kernel_traitsI6__halfffffjLj768ELj1ELj4ELj1ELj16ENS_18Kernel_traits_baseILj768ES2_ffffjLj128EEEEELb0ELb0ELb0ELb0EEEvNS_9FwdParamsE
        .type           _ZN10layer_norm13ln_fwd_kernelINS_13Kernel_traitsI6__halfffffjLj768ELj1ELj4ELj1ELj16ENS_18Kernel_traits_baseILj768ES2_ffffjLj128EEEEELb0ELb0ELb0ELb0EEEvNS_9FwdParamsE,@function
        .size           _ZN10layer_norm13ln_fwd_kernelINS_13Kernel_traitsI6__halfffffjLj768ELj1ELj4ELj1ELj16ENS_18Kernel_traits_baseILj768ES2_ffffjLj128EEEEELb0ELb0ELb0ELb0EEEvNS_9FwdParamsE,(.L_x_23576 - _ZN10layer_norm13ln_fwd_kernelINS_13Kernel_traitsI6__halfffffjLj768ELj1ELj4ELj1ELj16ENS_18Kernel_traits_baseILj768ES2_ffffjLj128EEEEELb0ELb0ELb0ELb0EEEvNS_9FwdParamsE)
        .other          _ZN10layer_norm13ln_fwd_kernelINS_13Kernel_traitsI6__halfffffjLj768ELj1ELj4ELj1ELj16ENS_18Kernel_traits_baseILj768ES2_ffffjLj128EEEEELb0ELb0ELb0ELb0EEEvNS_9FwdParamsE,@"STO_CUDA_ENTRY STV_DEFAULT"
_ZN10layer_norm13ln_fwd_kernelINS_13Kernel_traitsI6__halfffffjLj768ELj1ELj4ELj1ELj16ENS_18Kernel_traits_baseILj768ES2_ffffjLj128EEEEELb0ELb0ELb0ELb0EEEvNS_9FwdParamsE:
.text._ZN10layer_norm13ln_fwd_kernelINS_13Kernel_traitsI6__halfffffjLj768ELj1ELj4ELj1ELj16ENS_18Kernel_traits_baseILj768ES2_ffffjLj128EEEEELb0ELb0ELb0ELb0EEEvNS_9FwdParamsE:
[----:B------:R-:W-:Y:S01]  /*0000*/  LDC R1, c[0x0][0x28] ;  /* 0x00000a00ff017b82 */ /* 0x000fe20000000800 */
[----:B------:R-:W0:Y:S07]  /*0010*/  S2R R26, SR_TID.X ;  /* 0x00000000001a7919 */ /* 0x000e2e0000002100 */
[----:B------:R-:W1:Y:S01]  /*0020*/  LDC R5, c[0x0][0x218] ;  /* 0x00008600ff057b82 */ /* 0x000e620000000800 */
[----:B------:R-:W-:Y:S01]  /*0030*/  ULDC.64 UR4, c[0x0][0x208] ;  /* 0x0000820000047ab9 */ /* 0x000fe20000000a00 */
[----:B------:R-:W-:Y:S01]  /*0040*/  BSSY B0, `(.L_x_18528) ;  /* 0x000001d000007945 */ /* 0x000fe20003800000 */
[----:B------:R-:W2:Y:S05]  /*0050*/  S2R R31, SR_CTAID.X ;  /* 0x00000000001f7919 */ /* 0x000eaa0000002500 */
[----:B------:R-:W3:Y:S01]  /*0060*/  LDC.64 R28, c[0x0][0x270] ;  /* 0x00009c00ff1c7b82 */ /* 0x000ee20000000a00 */
[----:B-1----:R-:W-:-:S04]  /*0070*/  SHF.R.S32.HI R0, RZ, 0x1f, R5 ;  /* 0x0000001fff007819 */ /* 0x002fc80000011405 */
[----:B------:R-:W-:Y:S02]  /*0080*/  LEA.HI R0, R0, R5, RZ, 0x2 ;  /* 0x0000000500007211 */ /* 0x000fe400078f10ff */
[C---:B0-----:R-:W-:Y:S02]  /*0090*/  LOP3.LUT R3, R26.reuse, 0x1f, RZ, 0xc, !PT ;  /* 0x0000001f1a037812 */ /* 0x041fe400078e0cff */
[----:B------:R-:W-:Y:S02]  /*00a0*/  LOP3.LUT R27, R26, 0x1f, RZ, 0xc0, !PT ;  /* 0x0000001f1a1b7812 */ /* 0x000fe400078ec0ff */
[----:B------:R-:W-:-:S04]  /*00b0*/  LEA.HI.SX32 R62, R0, R3, 0x1e ;  /* 0x00000003003e7211 */ /* 0x000fc800078ff2ff */
[C---:B------:R-:W-:Y:S02]  /*00c0*/  LOP3.LUT P1, RZ, R62.reuse, 0xffffffe0, RZ, 0xc0, !PT ;  /* 0xffffffe03eff7812 */ /* 0x040fe4000782c0ff */
[C---:B------:R-:W-:Y:S02]  /*00d0*/  ISETP.GE.U32.AND P6, PT, R62.reuse, 0x40, PT ;  /* 0x000000403e00780c */ /* 0x040fe40003fc6070 */
[C---:B------:R-:W-:Y:S02]  /*00e0*/  ISETP.GE.U32.AND P5, PT, R62.reuse, 0x60, PT ;  /* 0x000000603e00780c */ /* 0x040fe40003fa6070 */
[C---:B------:R-:W-:Y:S02]  /*00f0*/  ISETP.GE.U32.AND P4, PT, R62.reuse, 0x80, PT ;  /* 0x000000803e00780c */ /* 0x040fe40003f86070 */
[----:B------:R-:W-:Y:S02]  /*0100*/  ISETP.GE.U32.AND P3, PT, R62, 0xa0, PT ;  /* 0x000000a03e00780c */ /* 0x000fe40003f66070 */
[----:B------:R-:W-:-:S02]  /*0110*/  P2R R0, PR, RZ, 0x40 ;  /* 0x00000040ff007803 */ /* 0x000fc40000000000 */
[----:B------:R-:W-:Y:S02]  /*0120*/  P2R R0, PR, RZ, 0x20 ;  /* 0x00000020ff007803 */ /* 0x000fe40000000000 */
[----:B------:R-:W-:Y:S02]  /*0130*/  P2R R0, PR, RZ, 0x10 ;  /* 0x00000010ff007803 */ /* 0x000fe40000000000 */
[----:B------:R-:W-:Y:S01]  /*0140*/  P2R R0, PR, RZ, 0x8 ;  /* 0x00000008ff007803 */ /* 0x000fe20000000000 */
[----:B--23--:R-:W-:Y:S06]  /*0150*/  @!P1 BRA `(.L_x_18529) ;  /* 0x00000000002c9947 */ /* 0x00cfec0003800000 */
[----:B------:R-:W-:Y:S01]  /*0160*/  ULDC.64 UR6, c[0x0][0x2c8] ;  /* 0x0000b20000067ab9 */ /* 0x000fe20000000a00 */
[----:B------:R-:W0:Y:S01]  /*0170*/  LDC.64 R2, c[0x0][0x260] ;  /* 0x00009800ff027b82 */ /* 0x000e220000000a00 */
[----:B------:R-:W-:-:S04]  /*0180*/  ISETP.NE.U32.AND P0, PT, RZ, UR6, PT ;  /* 0x00000006ff007c0c */ /* 0x000fc8000bf05070 */
[----:B------:R-:W-:-:S13]  /*0190*/  ISETP.NE.AND.EX P0, PT, RZ, UR7, PT, P0 ;  /* 0x00000007ff007c0c */ /* 0x000fda000bf05300 */
[----:B------:R-:W-:-:S04]  /*01a0*/  @P0 LEA R4, P2, R27, UR6, 0x3 ;  /* 0x000000061b040c11 */ /* 0x000fc8000f8418ff */
[C---:B------:R-:W-:Y:S01]  /*01b0*/  @P0 LEA.HI.X R5, R27.reuse, UR7, RZ, 0x3, P2 ;  /* 0x000000071b050c11 */ /* 0x040fe200090f1cff */
[----:B0-----:R-:W-:-:S04]  /*01c0*/  IMAD.WIDE.U32 R2, R27, 0x8, R2 ;  /* 0x000000081b027825 */ /* 0x001fc800078e0002 */
[----:B------:R0:W5:Y:S04]  /*01d0*/  @P0 LDG.E.64 R58, desc[UR4][R4.64] ;  /* 0x00000004043a0981 */ /* 0x000168000c1e1b00 */
[----:B------:R0:W5:Y:S01]  /*01e0*/  LDG.E.64 R16, desc[UR4][R2.64] ;  /* 0x0000000402107981 */ /* 0x000162000c1e1b00 */
[----:B------:R-:W-:Y:S02]  /*01f0*/  LOP3.LUT R27, R27, 0x20, RZ, 0xfc, !PT ;  /* 0x000000201b1b7812 */ /* 0x000fe400078efcff */
[----:B0-----:R-:W-:-:S07]  /*0200*/  @!P0 CS2R R58, SRZ ;  /* 0x00000000003a8805 */ /* 0x001fce000001ff00 */
.L_x_18529:
[----:B------:R-:W-:Y:S05]  /*0210*/  BSYNC B0 ;  /* 0x0000000000007941 */ /* 0x000fea0003800000 */
.L_x_18528:
        /* <DEDUP_REMOVED lines=11> */
[----:B------:R-:W-:Y:S02]  /*02d0*/  IADD3 R27, R27, 0x20, RZ ;  /* 0x000000201b1b7810 */ /* 0x000fe40007ffe0ff */
[----:B0-----:R-:W-:-:S07]  /*02e0*/  @!P0 CS2R R8, SRZ ;  /* 0x0000000000088805 */ /* 0x001fce000001ff00 */
.L_x_18531:
[----:B------:R-:W-:Y:S05]  /*02f0*/  BSYNC B0 ;  /* 0x0000000000007941 */ /* 0x000fea0003800000 */
.L_x_18530:
        /* <DEDUP_REMOVED lines=13> */
.L_x_18533:
[----:B------:R-:W-:Y:S05]  /*03d0*/  BSYNC B0 ;  /* 0x0000000000007941 */ /* 0x000fea0003800000 */
.L_x_18532:
        /* <DEDUP_REMOVED lines=13> */
.L_x_18535:
[----:B------:R-:W-:Y:S05]  /*04b0*/  BSYNC B0 ;  /* 0x0000000000007941 */ /* 0x000fea0003800000 */
.L_x_18534:
        /* <DEDUP_REMOVED lines=13> */
.L_x_18537:
[----:B------:R-:W-:Y:S05]  /*0590*/  BSYNC B0 ;  /* 0x0000000000007941 */ /* 0x000fea0003800000 */
.L_x_18536:
[----:B------:R-:W-:Y:S01]  /*05a0*/  ISETP.GE.U32.AND P0, PT, R62, 0xc0, PT ;  /* 0x000000c03e00780c */ /* 0x000fe20003f06070 */
[----:B------:R-:W-:Y:S03]  /*05b0*/  BSSY B0, `(.L_x_18538) ;  /* 0x000000d000007945 */ /* 0x000fe60003800000 */
[----:B------:R-:W-:-:S09]  /*05c0*/  P2R R0, PR, RZ, 0x1 ;  /* 0x00000001ff007803 */ /* 0x000fd20000000000 */
        /* <DEDUP_REMOVED lines=9> */
[----:B------:R-:W5:Y:S01]  /*0660*/  LDG.E.64 R12, desc[UR4][R12.64] ;  /* 0x000000040c0c7981 */ /* 0x000f62000c1e1b00 */
[----:B0-----:R-:W-:-:S07]  /*0670*/  @!P0 CS2R R10, SRZ ;  /* 0x00000000000a8805 */ /* 0x001fce000001ff00 */
.L_x_18539:
[----:B------:R-:W-:Y:S05]  /*0680*/  BSYNC B0 ;  /* 0x0000000000007941 */ /* 0x000fea0003800000 */
.L_x_18538:
[----:B------:R-:W-:Y:S01]  /*0690*/  SHF.R.U32.HI R0, RZ, 0x5, R26 ;  /* 0x00000005ff007819 */ /* 0x000fe2000001161a */
[----:B------:R-:W-:Y:S02]  /*06a0*/  ULDC.64 UR6, c[0x0][0x230] ;  /* 0x00008c0000067ab9 */ /* 0x000fe40000000a00 */
[----:B------:R-:W-:Y:S01]  /*06b0*/  LOP3.LUT P0, RZ, R28, UR6, RZ, 0xfc, !PT ;  /* 0x000000061cff7c12 */ /* 0x000fe2000f80fcff */
[----:B------:R-:W-:Y:S01]  /*06c0*/  ULDC UR6, c[0x0][0x214] ;  /* 0x0000850000067ab9 */ /* 0x000fe20000000800 */
[----:B------:R-:W-:Y:S02]  /*06d0*/  LEA R60, R31, R0, 0x2 ;  /* 0x000000001f3c7211 */ /* 0x000fe400078e10ff */
[----:B------:R-:W-:Y:S02]  /*06e0*/  LOP3.LUT P0, RZ, R29, UR7, RZ, 0xfc, P0 ;  /* 0x000000071dff7c12 */ /* 0x000fe4000800fcff */
[----:B------:R-:W-:-:S13]  /*06f0*/  ISETP.GE.AND P2, PT, R60, UR6, PT ;  /* 0x000000063c007c0c */ /* 0x000fda000bf46270 */
[----:B------:R-:W-:Y:S05]  /*0700*/  @P2 EXIT ;  /* 0x000000000000294d */ /* 0x000fea0003800000 */
[----:B------:R-:W-:Y:S01]  /*0710*/  ISETP.NE.U32.AND P2, PT, R28, RZ, PT ;  /* 0x000000ff1c00720c */ /* 0x000fe20003f45070 */
[----:B-----5:R-:W-:Y:S01]  /*0720*/  HADD2.F32 R50, -RZ, R8.H0_H0 ;  /* 0x20000008ff327230 */ /* 0x020fe20000004100 */
[----:B------:R-:W-:Y:S01]  /*0730*/  MOV R61, R16 ;  /* 0x00000010003d7202 */ /* 0x000fe20000000f00 */
[----:B------:R-:W-:Y:S01]  /*0740*/  HADD2.F32 R54, -RZ, R59.H0_H0 ;  /* 0x2000003bff367230 */ /* 0x000fe20000004100 */
[----:B------:R-:W-:Y:S01]  /*0750*/  SHF.R.U64 R30, R16, 0x10, R17 ;  /* 0x00000010101e7819 */ /* 0x000fe20000001211 */
[----:B------:R-:W-:Y:S01]  /*0760*/  HADD2.F32 R0, -RZ, R11.H0_H0 ;  /* 0x2000000bff007230 */ /* 0x000fe20000004100 */
[----:B------:R-:W-:Y:S01]  /*0770*/  MOV R14, R19 ;  /* 0x00000013000e7202 */ /* 0x000fe20000000f00 */
[----:B------:R-:W-:Y:S01]  /*0780*/  ULDC.U8 UR6, c[0x0][0x2a0] ;  /* 0x0000a80000067ab9 */ /* 0x000fe20000000000 */
[----:B------:R-:W-:Y:S01]  /*0790*/  SHF.R.U64 R40, R8, 0x10, R9 ;  /* 0x0000001008287819 */ /* 0x000fe20000001209 */
[----:B------:R-:W-:Y:S01]  /*07a0*/  HADD2.F32 R8, -RZ, R6.H0_H0 ;  /* 0x20000006ff087230 */ /* 0x000fe20000004100 */
[----:B------:R-:W-:Y:S01]  /*07b0*/  MOV R57, R17 ;  /* 0x0000001100397202 */ /* 0x000fe20000000f00 */
[----:B------:R-:W-:Y:S01]  /*07c0*/  HADD2.F32 R61, -RZ, R61.H0_H0 ;  /* 0x2000003dff3d7230 */ /* 0x000fe20000004100 */
[----:B------:R-:W-:Y:S01]  /*07d0*/  SHF.R.U32.HI R55, RZ, 0x10, R17 ;  /* 0x00000010ff377819 */ /* 0x000fe20000011611 */
[----:B------:R-:W-:Y:S01]  /*07e0*/  HADD2.F32 R40, -RZ, R40.H0_H0 ;  /* 0x20000028ff287230 */ /* 0x000fe20000004100 */
[----:B------:R-:W-:Y:S01]  /*07f0*/  MOV R53, R18 ;  /* 0x0000001200357202 */ /* 0x000fe20000000f00 */
[----:B------:R-:W-:Y:S01]  /*0800*/  HADD2.F32 R57, -RZ, R57.H0_H0 ;  /* 0x20000039ff397230 */ /* 0x000fe20000004100 */
[--C-:B------:R-:W-:Y:S01]  /*0810*/  SHF.R.U64 R51, R18, 0x10, R19.reuse ;  /* 0x0000001012337819 */ /* 0x100fe20000001213 */
[----:B------:R-:W-:Y:S01]  /*0820*/  HADD2.F32 R55, -RZ, R55.H0_H0 ;  /* 0x20000037ff377230 */ /* 0x000fe20000004100 */
[----:B------:R-:W-:Y:S01]  /*0830*/  SHF.R.U32.HI R27, RZ, 0x10, R19 ;  /* 0x00000010ff1b7819 */ /* 0x000fe20000011613 */
[----:B------:R-:W-:Y:S01]  /*0840*/  HADD2.F32 R53, -RZ, R53.H0_H0 ;  /* 0x20000035ff357230 */ /* 0x000fe20000004100 */
[----:B------:R-:W-:Y:S01]  /*0850*/  MOV R15, R20 ;  /* 0x00000014000f7202 */ /* 0x000fe20000000f00 */
[----:B------:R-:W-:Y:S01]  /*0860*/  HADD2.F32 R51, -RZ, R51.H0_H0 ;  /* 0x20000033ff337230 */ /* 0x000fe20000004100 */
[----:B------:R-:W-:Y:S01]  /*0870*/  SHF.R.U64 R26, R20, 0x10, R21 ;  /* 0x00000010141a7819 */ /* 0x000fe20000001215 */
[----:B------:R-:W-:Y:S01]  /*0880*/  UISETP.NE.AND UP0, UPT, UR6, URZ, UPT ;  /* 0x0000003f0600728c */ /* 0x000fe2000bf05270 */
[----:B------:R-:W-:Y:S01]  /*0890*/  MOV R16, R21 ;  /* 0x0000001500107202 */ /* 0x000fe20000000f00 */
[----:B------:R-:W-:Y:S01]  /*08a0*/  ULDC UR7, c[0x0][0x218] ;  /* 0x0000860000077ab9 */ /* 0x000fe20000000800 */
[----:B------:R-:W-:Y:S01]  /*08b0*/  SHF.R.U64 R41, R6, 0x10, R7 ;  /* 0x0000001006297819 */ /* 0x000fe20000001207 */
[----:B------:R-:W-:Y:S01]  /*08c0*/  HADD2.F32 R6, -RZ, R4.H0_H0 ;  /* 0x20000004ff067230 */ /* 0x000fe20000004100 */
[----:B------:R-:W-:Y:S01]  /*08d0*/  SHF.R.U32.HI R21, RZ, 0x10, R21 ;  /* 0x00000010ff157819 */ /* 0x000fe20000011615 */
[----:B------:R-:W-:Y:S01]  /*08e0*/  ULDC UR6, c[0x0][0x2d8] ;  /* 0x0000b60000067ab9 */ /* 0x000fe20000000800 */
[----:B------:R-:W-:Y:S01]  /*08f0*/  MOV R17, R22 ;  /* 0x0000001600117202 */ /* 0x000fe20000000f00 */
[----:B------:R-:W-:Y:S01]  /*0900*/  HADD2.F32 R41, -RZ, R41.H0_H0 ;  /* 0x20000029ff297230 */ /* 0x000fe20000004100 */
[--C-:B------:R-:W-:Y:S01]  /*0910*/  SHF.R.U64 R20, R22, 0x10, R23.reuse ;  /* 0x0000001016147819 */ /* 0x100fe20000001217 */
[----:B------:R-:W-:Y:S01]  /*0920*/  ULDC.64 UR8, c[0x0][0x230] ;  /* 0x00008c0000087ab9 */ /* 0x000fe20000000a00 */
[----:B------:R-:W-:Y:S01]  /*0930*/  MOV R18, R23 ;  /* 0x0000001700127202 */ /* 0x000fe20000000f00 */
[----:B------:R-:W-:Y:S01]  /*0940*/  HADD2.F32 R17, -RZ, R17.H0_H0 ;  /* 0x20000011ff117230 */ /* 0x000fe20000004100 */
[----:B------:R-:W-:-:S02]  /*0950*/  SHF.R.U32.HI R19, RZ, 0x10, R23 ;  /* 0x00000010ff137819 */ /* 0x000fc40000011617 */
[----:B------:R-:W-:Y:S01]  /*0960*/  MOV R33, R24 ;  /* 0x0000001800217202 */ /* 0x000fe20000000f00 */
[----:B------:R-:W-:Y:S01]  /*0970*/  HADD2.F32 R18, -RZ, R18.H0_H0 ;  /* 0x20000012ff127230 */ /* 0x000fe20000004100 */
[--C-:B------:R-:W-:Y:S01]  /*0980*/  SHF.R.U64 R32, R24, 0x10, R25.reuse ;  /* 0x0000001018207819 */ /* 0x100fe20000001219 */
        /* <DEDUP_REMOVED lines=13> */
[--C-:B------:R-:W-:Y:S01]  /*0a60*/  SHF.R.U64 R56, R58, 0x10, R59.reuse ;  /* 0x000000103a387819 */ /* 0x100fe2000000123b */
[----:B------:R-:W-:Y:S01]  /*0a70*/  HADD2.F32 R58, -RZ, R58.H0_H0 ;  /* 0x2000003aff3a7230 */ /* 0x000fe20000004100 */
[----:B------:R-:W-:Y:S01]  /*0a80*/  SHF.R.U32.HI R52, RZ, 0x10, R59 ;  /* 0x00000010ff347819 */ /* 0x000fe2000001163b */
[----:B------:R-:W-:Y:S01]  /*0a90*/  HADD2.F32 R59, -RZ, R30.H0_H0 ;  /* 0x2000001eff3b7230 */ /* 0x000fe20000004100 */
[----:B------:R-:W-:Y:S01]  /*0aa0*/  SHF.R.U32.HI R42, RZ, 0x10, R9 ;  /* 0x00000010ff2a7819 */ /* 0x000fe20000011609 */
[----:B------:R-:W-:Y:S01]  /*0ab0*/  HADD2.F32 R9, -RZ, R9.H0_H0 ;  /* 0x20000009ff097230 */ /* 0x000fe20000004100 */
[----:B------:R-:W-:Y:S01]  /*0ac0*/  SHF.R.U32.HI R44, RZ, 0x10, R7 ;  /* 0x00000010ff2c7819 */ /* 0x000fe20000011607 */
[----:B------:R-:W-:Y:S01]  /*0ad0*/  HADD2.F32 R7, -RZ, R7.H0_H0 ;  /* 0x20000007ff077230 */ /* 0x000fe20000004100 */
[--C-:B------:R-:W-:Y:S01]  /*0ae0*/  SHF.R.U64 R43, R4, 0x10, R5.reuse ;  /* 0x00000010042b7819 */ /* 0x100fe20000001205 */
        /* <DEDUP_REMOVED lines=11> */
[----:B------:R-:W-:Y:S01]  /*0ba0*/  ISETP.NE.AND.EX P2, PT, R29, RZ, PT, P2 ;  /* 0x000000ff1d00720c */ /* 0x000fe20003f45320 */
[----:B------:R-:W-:-:S02]  /*0bb0*/  HADD2.F32 R11, -RZ, R27.H0_H0 ;  /* 0x2000001bff0b7230 */ /* 0x000fc40000004100 */
[----:B------:R-:W-:Y:S01]  /*0bc0*/  HADD2.F32 R15, -RZ, R21.H0_H0 ;  /* 0x20000015ff0f7230 */ /* 0x000fe20000004100 */
[----:B------:R-:W-:Y:S01]  /*0bd0*/  P2R R63, PR, RZ, 0x4 ;  /* 0x00000004ff3f7803 */ /* 0x000fe20000000000 */
[----:B------:R-:W-:Y:S02]  /*0be0*/  HADD2.F32 R16, -RZ, R20.H0_H0 ;  /* 0x20000014ff107230 */ /* 0x000fe40000004100 */
[----:B------:R-:W-:Y:S02]  /*0bf0*/  HADD2.F32 R37, -RZ, R37.H0_H0 ;  /* 0x20000025ff257230 */ /* 0x000fe40000004100 */
[----:B------:R-:W-:Y:S02]  /*0c00*/  HADD2.F32 R36, -RZ, R36.H0_H0 ;  /* 0x20000024ff247230 */ /* 0x000fe40000004100 */
        /* <DEDUP_REMOVED lines=11> */
[----:B------:R-:W-:-:S07]  /*0cc0*/  HADD2.F32 R49, -RZ, R49.H0_H0 ;  /* 0x20000031ff317230 */ /* 0x000fce0000004100 */
.L_x_18637:
[----:B------:R-:W-:Y:S01]  /*0cd0*/  ISETP.NE.AND P2, PT, R63, RZ, PT ;  /* 0x000000ff3f00720c */ /* 0x000fe20003f45270 */
[----:B------:R-:W-:-:S12]  /*0ce0*/  HFMA2.MMA R90, -RZ, RZ, 1.875, 0 ;  /* 0x3f800000ff5a7435 */ /* 0x000fd800000001ff */
[----:B------:R-:W0:Y:S02]  /*0cf0*/  @P2 LDC.64 R28, c[0x0][0x270] ;  /* 0x00009c00ff1c2b82 */ /* 0x000e240000000a00 */
[----:B0-----:R-:W-:-:S05]  /*0d00*/  @P2 IMAD.WIDE R28, R60, 0x4, R28 ;  /* 0x000000043c1c2825 */ /* 0x001fca00078e021c */
[----:B------:R0:W5:Y:S01]  /*0d10*/  @P2 LDG.E R90, desc[UR4][R28.64] ;  /* 0x000000041c5a2981 */ /* 0x000162000c1e1900 */
[----:B------:R-:W-:Y:S01]  /*0d20*/  IMAD R30, R60, UR7, RZ ;  /* 0x000000073c1e7c24 */ /* 0x000fe2000f8e02ff */
[----:B------:R-:W-:Y:S01]  /*0d30*/  BSSY B0, `(.L_x_18540) ;  /* 0x000002f000007945 */ /* 0x000fe20003800000 */
[----:B------:R-:W1:Y:S03]  /*0d40*/  S2R R89, SR_TID.X ;  /* 0x0000000000597919 */ /* 0x000e660000002100 */
[----:B------:R-:W-:-:S04]  /*0d50*/  SHF.R.S32.HI R31, RZ, 0x1f, R30 ;  /* 0x0000001fff1f7819 */ /* 0x000fc8000001141e */
[----:B------:R-:W-:Y:S02]  /*0d60*/  LEA.HI R30, R31, R30, RZ, 0x2 ;  /* 0x0000001e1f1e7211 */ /* 0x000fe400078f10ff */
[----:B-1----:R-:W-:-:S04]  /*0d70*/  LOP3.LUT R89, R89, 0x1f, RZ, 0xc0, !PT ;  /* 0x0000001f59597812 */ /* 0x002fc800078ec0ff */
[----:B------:R-:W-:-:S04]  /*0d80*/  LEA.HI.SX32 R88, R30, R89, 0x1e ;  /* 0x000000591e587211 */ /* 0x000fc800078ff2ff */
[----:B------:R-:W-:Y:S01]  /*0d90*/  MOV R91, R88 ;  /* 0x00000058005b7202 */ /* 0x000fe20000000f00 */
[----:B0-----:R-:W-:Y:S06]  /*0da0*/  @!P1 BRA `(.L_x_18541) ;  /* 0x00000000009c9947 */ /* 0x001fec0003800000 */
[----:B------:R-:W0:Y:S01]  /*0db0*/  LDC.64 R28, c[0x0][0x220] ;  /* 0x00008800ff1c7b82 */ /* 0x000e220000000a00 */
[----:B------:R-:W-:-:S04]  /*0dc0*/  ISETP.NE.U32.AND P2, PT, RZ, UR8, PT ;  /* 0x00000008ff007c0c */ /* 0x000fc8000bf45070 */
[----:B------:R-:W-:-:S13]  /*0dd0*/  ISETP.NE.AND.EX P2, PT, RZ, UR9, PT, P2 ;  /* 0x00000009ff007c0c */ /* 0x000fda000bf45320 */
[----:B------:R-:W-:-:S04]  /*0de0*/  @P2 LEA R76, P3, R88, UR8, 0x4 ;  /* 0x00000008584c2c11 */ /* 0x000fc8000f8620ff */
[C---:B------:R-:W-:Y:S01]  /*0df0*/  @P2 LEA.HI.X R77, R88.reuse, UR9, RZ, 0x4, P3 ;  /* 0x00000009584d2c11 */ /* 0x040fe200098f24ff */
[----:B0-----:R-:W-:-:S04]  /*0e00*/  IMAD.WIDE.U32 R28, R88, 0x10, R28 ;  /* 0x00000010581c7825 */ /* 0x001fc800078e001c */
[----:B------:R0:W5:Y:S04]  /*0e10*/  @P2 LDG.E.128 R20, desc[UR4][R76.64] ;  /* 0x000000044c142981 */ /* 0x000168000c1e1d00 */
[----:B------:R-:W2:Y:S01]  /*0e20*/  LDG.E.128 R28, desc[UR4][R28.64] ;  /* 0x000000041c1c7981 */ /* 0x000ea2000c1e1d00 */
[----:B------:R-:W-:-:S04]  /*0e30*/  ISETP.NE.U32.AND P2, PT, RZ, UR8, PT ;  /* 0x00000008ff007c0c */ /* 0x000fc8000bf45070 */
[----:B------:R-:W-:Y:S01]  /*0e40*/  ISETP.NE.AND.EX P2, PT, RZ, UR9, PT, P2 ;  /* 0x00000009ff007c0c */ /* 0x000fe2000bf45320 */
[----:B--2--5:R-:W-:-:S12]  /*0e50*/  FMUL.FTZ R65, R28, R90 ;  /* 0x0000005a1c417220 */ /* 0x024fd80000410000 */
[----:B0-----:R-:W-:Y:S05]  /*0e60*/  @P2 BRA `(.L_x_18542) ;  /* 0x0000000000082947 */ /* 0x001fea0003800000 */
[----:B------:R-:W-:Y:S05]  /*0e70*/  @P0 BRA `(.L_x_18543) ;  /* 0x0000000000080947 */ /* 0x000fea0003800000 */
[----:B------:R-:W-:Y:S05]  /*0e80*/  BRA `(.L_x_18544) ;  /* 0x0000000000087947 */ /* 0x000fea0003800000 */
.L_x_18542:
[----:B------:R-:W-:-:S07]  /*0e90*/  FADD.FTZ R65, R20, R65 ;  /* 0x0000004114417221 */ /* 0x000fce0000010000 */
.L_x_18543:
[----:B------:R-:W-:-:S07]  /*0ea0*/  MOV R24, R65 ;  /* 0x0000004100187202 */ /* 0x000fce0000000f00 */
.L_x_18544:
[----:B------:R-:W-:Y:S01]  /*0eb0*/  FMUL.FTZ R64, R29, R90 ;  /* 0x0000005a1d407220 */ /* 0x000fe20000410000 */
[----:B------:R-:W-:Y:S06]  /*0ec0*/  @P2 BRA `(.L_x_18545) ;  /* 0x0000000000082947 */ /* 0x000fec0003800000 */
[----:B------:R-:W-:Y:S05]  /*0ed0*/  @P0 BRA `(.L_x_18546) ;  /* 0x0000000000080947 */ /* 0x000fea0003800000 */
[----:B------:R-:W-:Y:S05]  /*0ee0*/  BRA `(.L_x_18547) ;  /* 0x0000000000087947 */ /* 0x000fea0003800000 */
.L_x_18545:
[----:B------:R-:W-:-:S07]  /*0ef0*/  FADD.FTZ R64, R21, R64 ;  /* 0x0000004015407221 */ /* 0x000fce0000010000 */
.L_x_18546:
[----:B------:R-:W-:-:S07]  /*0f00*/  MOV R25, R64 ;  /* 0x0000004000197202 */ /* 0x000fce0000000f00 */
.L_x_18547:
[----:B------:R-:W-:Y:S01]  /*0f10*/  FMUL.FTZ R77, R30, R90 ;  /* 0x0000005a1e4d7220 */ /* 0x000fe20000410000 */
[----:B------:R-:W-:Y:S06]  /*0f20*/  @P2 BRA `(.L_x_18548) ;  /* 0x0000000000082947 */ /* 0x000fec0003800000 */
[----:B------:R-:W-:Y:S05]  /*0f30*/  @P0 BRA `(.L_x_18549) ;  /* 0x0000000000080947 */ /* 0x000fea0003800000 */
[----:B------:R-:W-:Y:S05]  /*0f40*/  BRA `(.L_x_18550) ;  /* 0x0000000000087947 */ /* 0x000fea0003800000 */
.L_x_18548:
[----:B------:R-:W-:-:S07]  /*0f50*/  FADD.FTZ R77, R22, R77 ;  /* 0x0000004d164d7221 */ /* 0x000fce0000010000 */
.L_x_18549:
[----:B------:R-:W-:-:S07]  /*0f60*/  MOV R26, R77 ;  /* 0x0000004d001a7202 */ /* 0x000fce0000000f00 */
.L_x_18550:
[----:B------:R-:W-:Y:S01]  /*0f70*/  FMUL.FTZ R76, R31, R90 ;  /* 0x0000005a1f4c7220 */ /* 0x000fe20000410000 */
[----:B------:R-:W-:Y:S06]  /*0f80*/  @P2 BRA `(.L_x_18551) ;  /* 0x0000000000082947 */ /* 0x000fec0003800000 */
[----:B------:R-:W-:Y:S05]  /*0f90*/  @P0 BRA `(.L_x_18552) ;  /* 0x0000000000080947 */ /* 0x000fea0003800000 */
[----:B------:R-:W-:Y:S05]  /*0fa0*/  BRA `(.L_x_18553) ;  /* 0x0000000000087947 */ /* 0x000fea0003800000 */
.L_x_18551:
[----:B------:R-:W-:-:S07]  /*0fb0*/  FADD.FTZ R76, R23, R76 ;  /* 0x0000004c174c7221 */ /* 0x000fce0000010000 */
.L_x_18552:
[----:B------:R-:W-:-:S07]  /*0fc0*/  MOV R27, R76 ;  /* 0x0000004c001b7202 */ /* 0x000fce0000000f00 */
.L_x_18553:
[----:B------:R-:W0:Y:S01]  /*0fd0*/  @P0 LDC.64 R28, c[0x0][0x238] ;  /* 0x00008e00ff1c0b82 */ /* 0x000e220000000a00 */
[C---:B------:R-:W-:Y:S02]  /*0fe0*/  IADD3 R91, R88.reuse, 0x20, RZ ;  /* 0x00000020585b7810 */ /* 0x040fe40007ffe0ff */
[----:B0-----:R-:W-:-:S04]  /*0ff0*/  @P0 LEA R28, P2, R88, R28, 0x4 ;  /* 0x0000001c581c0211 */ /* 0x001fc800078420ff */
[----:B------:R-:W-:-:S05]  /*1000*/  @P0 LEA.HI.X R29, R88, R29, RZ, 0x4, P2 ;  /* 0x0000001d581d0211 */ /* 0x000fca00010f24ff */
[----:B------:R0:W-:Y:S04]  /*1010*/  @P0 STG.E.128 desc[UR4][R28.64], R24 ;  /* 0x000000181c000986 */ /* 0x0001e8000c101d04 */
.L_x_18541:
[----:B------:R-:W-:Y:S05]  /*1020*/  BSYNC B0 ;  /* 0x0000000000007941 */ /* 0x000fea0003800000 */
.L_x_18540:
[----:B------:R-:W-:Y:S01]  /*1030*/  ISETP.GE.U32.AND P2, PT, R62, 0x40, PT ;  /* 0x000000403e00780c */ /* 0x000fe20003f46070 */
        /* <DEDUP_REMOVED lines=16> */
.L_x_18556:
[----:B------:R-:W-:-:S07]  /*1140*/  FADD.FTZ R67, R20, R67 ;  /* 0x0000004314437221 */ /* 0x000fce0000010000 */
.L_x_18557:
[----:B------:R-:W-:-:S07]  /*1150*/  MOV R24, R67 ;  /* 0x0000004300187202 */ /* 0x000fce0000000f00 */
.L_x_18558:
[----:B------:R-:W-:Y:S01]  /*1160*/  FMUL.FTZ R66, R29, R90 ;  /* 0x0000005a1d427220 */ /* 0x000fe20000410000 */
[----:B------:R-:W-:Y:S06]  /*1170*/  @P2 BRA `(.L_x_18559) ;  /* 0x0000000000082947 */ /* 0x000fec0003800000 */
[----:B------:R-:W-:Y:S05]  /*1180*/  @P0 BRA `(.L_x_18560) ;  /* 0x0000000000080947 */ /* 0x000fea0003800000 */
[----:B------:R-:W-:Y:S05]  /*1190*/  BRA `(.L_x_18561) ;  /* 0x0000000000087947 */ /* 0x000fea0003800000 */
.L_x_18559:
[----:B------:R-:W-:-:S07]  /*11a0*/  FADD.FTZ R66, R21, R66 ;  /* 0x0000004215427221 */ /* 0x000fce0000010000 */
.L_x_18560:
[----:B------:R-:W-:-:S07]  /*11b0*/  MOV R25, R66 ;  /* 0x0000004200197202 */ /* 0x000fce0000000f00 */
.L_x_18561:
[----:B------:R-:W-:Y:S01]  /*11c0*/  FMUL.FTZ R79, R30, R90 ;  /* 0x0000005a1e4f7220 */ /* 0x000fe20000410000 */
[----:B------:R-:W-:Y:S06]  /*11d0*/  @P2 BRA `(.L_x_18562) ;  /* 0x0000000000082947 */ /* 0x000fec0003800000 */
[----:B------:R-:W-:Y:S05]  /*11e0*/  @P0 BRA `(.L_x_18563) ;  /* 0x0000000000080947 */ /* 0x000fea0003800000 */
[----:B------:R-:W-:Y:S05]  /*11f0*/  BRA `(.L_x_18564) ;  /* 0x0000000000087947 */ /* 0x000fea0003800000 */
.L_x_18562:
[----:B------:R-:W-:-:S07]  /*1200*/  FADD.FTZ R79, R22, R79 ;  /* 0x0000004f164f7221 */ /* 0x000fce0000010000 */
.L_x_18563:
[----:B------:R-:W-:-:S07]  /*1210*/  MOV R26, R79 ;  /* 0x0000004f001a7202 */ /* 0x000fce0000000f00 */
.L_x_18564:
[----:B------:R-:W-:Y:S01]  /*1220*/  FMUL.FTZ R78, R31, R90 ;  /* 0x0000005a1f4e7220 */ /* 0x000fe20000410000 */
[----:B------:R-:W-:Y:S06]  /*1230*/  @P2 BRA `(.L_x_18565) ;  /* 0x0000000000082947 */ /* 0x000fec0003800000 */
[----:B------:R-:W-:Y:S05]  /*1240*/  @P0 BRA `(.L_x_18566) ;  /* 0x0000000000080947 */ /* 0x000fea0003800000 */
[----:B------:R-:W-:Y:S05]  /*1250*/  BRA `(.L_x_18567) ;  /* 0x0000000000087947 */ /* 0x000fea0003800000 */
.L_x_18565:
[----:B------:R-:W-:-:S07]  /*1260*/  FADD.FTZ R78, R23, R78 ;  /* 0x0000004e174e7221 */ /* 0x000fce0000010000 */
.L_x_18566:
[----:B------:R-:W-:-:S07]  /*1270*/  MOV R27, R78 ;  /* 0x0000004e001b7202 */ /* 0x000fce0000000f00 */
.L_x_18567:
[----:B------:R-:W0:Y:S02]  /*1280*/  @P0 LDC.64 R28, c[0x0][0x238] ;  /* 0x00008e00ff1c0b82 */ /* 0x000e240000000a00 */
[----:B0-----:R-:W-:-:S04]  /*1290*/  @P0 LEA R28, P2, R91, R28, 0x4 ;  /* 0x0000001c5b1c0211 */ /* 0x001fc800078420ff */
[C---:B------:R-:W-:Y:S02]  /*12a0*/  @P0 LEA.HI.X R29, R91.reuse, R29, RZ, 0x4, P2 ;  /* 0x0000001d5b1d0211 */ /* 0x040fe400010f24ff */
[----:B------:R-:W-:-:S03]  /*12b0*/  IADD3 R91, R91, 0x20, RZ ;  /* 0x000000205b5b7810 */ /* 0x000fc60007ffe0ff */
[----:B------:R1:W-:Y:S04]  /*12c0*/  @P0 STG.E.128 desc[UR4][R28.64], R24 ;  /* 0x000000181c000986 */ /* 0x0003e8000c101d04 */
.L_x_18555:
[----:B------:R-:W-:Y:S05]  /*12d0*/  BSYNC B0 ;  /* 0x0000000000007941 */ /* 0x000fea0003800000 */
.L_x_18554:
[----:B------:R-:W-:Y:S01]  /*12e0*/  ISETP.GE.U32.AND P2, PT, R62, 0x60, PT ;  /* 0x000000603e00780c */ /* 0x000fe20003f46070 */
        /* <DEDUP_REMOVED lines=16> */
.L_x_18570:
[----:B------:R-:W-:-:S07]  /*13f0*/  FADD.FTZ R69, R20, R69 ;  /* 0x0000004514457221 */ /* 0x000fce0000010000 */
.L_x_18571:
[----:B------:R-:W-:-:S07]  /*1400*/  MOV R24, R69 ;  /* 0x0000004500187202 */ /* 0x000fce0000000f00 */
.L_x_18572:
[----:B------:R-:W-:Y:S01]  /*1410*/  FMUL.FTZ R68, R29, R90 ;  /* 0x0000005a1d447220 */ /* 0x000fe20000410000 */
[----:B------:R-:W-:Y:S06]  /*1420*/  @P2 BRA `(.L_x_18573) ;  /* 0x0000000000082947 */ /* 0x000fec0003800000 */
[----:B------:R-:W-:Y:S05]  /*1430*/  @P0 BRA `(.L_x_18574) ;  /* 0x0000000000080947 */ /* 0x000fea0003800000 */
[----:B------:R-:W-:Y:S05]  /*1440*/  BRA `(.L_x_18575) ;  /* 0x0000000000087947 */ /* 0x000fea0003800000 */
.L_x_18573:
[----:B------:R-:W-:-:S07]  /*1450*/  FADD.FTZ R68, R21, R68 ;  /* 0x0000004415447221 */ /* 0x000fce0000010000 */
.L_x_18574:
[----:B------:R-:W-:-:S07]  /*1460*/  MOV R25, R68 ;  /* 0x0000004400197202 */ /* 0x000fce0000000f00 */
.L_x_18575:
[----:B------:R-:W-:Y:S01]  /*1470*/  FMUL.FTZ R81, R30, R90 ;  /* 0x0000005a1e517220 */ /* 0x000fe20000410000 */
[----:B------:R-:W-:Y:S06]  /*1480*/  @P2 BRA `(.L_x_18576) ;  /* 0x0000000000082947 */ /* 0x000fec0003800000 */
[----:B------:R-:W-:Y:S05]  /*1490*/  @P0 BRA `(.L_x_18577) ;  /* 0x0000000000080947 */ /* 0x000fea0003800000 */
[----:B------:R-:W-:Y:S05]  /*14a0*/  BRA `(.L_x_18578) ;  /* 0x0000000000087947 */ /* 0x000fea0003800000 */
.L_x_18576:
[----:B------:R-:W-:-:S07]  /*14b0*/  FADD.FTZ R81, R22, R81 ;  /* 0x0000005116517221 */ /* 0x000fce0000010000 */
.L_x_18577:
[----:B------:R-:W-:-:S07]  /*14c0*/  MOV R26, R81 ;  /* 0x00000051001a7202 */ /* 0x000fce0000000f00 */
.L_x_18578:
[----:B------:R-:W-:Y:S01]  /*14d0*/  FMUL.FTZ R80, R31, R90 ;  /* 0x0000005a1f507220 */ /* 0x000fe20000410000 */
[----:B------:R-:W-:Y:S06]  /*14e0*/  @P2 BRA `(.L_x_18579) ;  /* 0x0000000000082947 */ /* 0x000fec0003800000 */
[----:B------:R-:W-:Y:S05]  /*14f0*/  @P0 BRA `(.L_x_18580) ;  /* 0x0000000000080947 */ /* 0x000fea0003800000 */
[----:B------:R-:W-:Y:S05]  /*1500*/  BRA `(.L_x_18581) ;  /* 0x0000000000087947 */ /* 0x000fea0003800000 */
.L_x_18579:
[----:B------:R-:W-:-:S07]  /*1510*/  FADD.FTZ R80, R23, R80 ;  /* 0x0000005017507221 */ /* 0x000fce0000010000 */
.L_x_18580:
[----:B------:R-:W-:-:S07]  /*1520*/  MOV R27, R80 ;  /* 0x00000050001b7202 */ /* 0x000fce0000000f00 */
.L_x_18581:
[----:B------:R-:W0:Y:S02]  /*1530*/  @P0 LDC.64 R28, c[0x0][0x238] ;  /* 0x00008e00ff1c0b82 */ /* 0x000e240000000a00 */
[----:B0-----:R-:W-:-:S04]  /*1540*/  @P0 LEA R28, P2, R91, R28, 0x4 ;  /* 0x0000001c5b1c0211 */ /* 0x001fc800078420ff */
[C---:B------:R-:W-:Y:S02]  /*1550*/  @P0 LEA.HI.X R29, R91.reuse, R29, RZ, 0x4, P2 ;  /* 0x0000001d5b1d0211 */ /* 0x040fe400010f24ff */
[----:B------:R-:W-:-:S03]  /*1560*/  IADD3 R91, R91, 0x20, RZ ;  /* 0x000000205b5b7810 */ /* 0x000fc60007ffe0ff */
[----:B------:R2:W-:Y:S04]  /*1570*/  @P0 STG.E.128 desc[UR4][R28.64], R24 ;  /* 0x000000181c000986 */ /* 0x0005e8000c101d04 */
.L_x_18569:
[----:B------:R-:W-:Y:S05]  /*1580*/  BSYNC B0 ;  /* 0x0000000000007941 */ /* 0x000fea0003800000 */
.L_x_18568:
[----:B------:R-:W-:Y:S01]  /*1590*/  ISETP.GE.U32.AND P2, PT, R62, 0x80, PT ;  /* 0x000000803e00780c */ /* 0x000fe20003f46070 */
[----:B------:R-:W-:-:S12]  /*15a0*/  BSSY B0, `(.L_x_18582) ;  /* 0x0000029000007945 */ /* 0x000fd80003800000 */
[----:B------:R-:W-:Y:S05]  /*15b0*/  @!P2 BRA `(.L_x_18583) ;  /* 0x00000000009ca947 */ /* 0x000fea0003800000 */
[----:B012---:R-:W0:Y:S01]  /*15c0*/  LDC.64 R28, c[0x0][0x220] ;  /* 0x00008800ff1c7b82 */ /* 0x007e220000000a00 */
        /* <DEDUP_REMOVED lines=13> */
.L_x_18584:
[----:B------:R-:W-:-:S07]  /*16a0*/  FADD.FTZ R71, R20, R71 ;  /* 0x0000004714477221 */ /* 0x000fce0000010000 */
.L_x_18585:
[----:B------:R-:W-:-:S07]  /*16b0*/  MOV R24, R71 ;  /* 0x0000004700187202 */ /* 0x000fce0000000f00 */
.L_x_18586:
[----:B------:R-:W-:Y:S01]  /*16c0*/  FMUL.FTZ R70, R29, R90 ;  /* 0x0000005a1d467220 */ /* 0x000fe20000410000 */
[----:B------:R-:W-:Y:S06]  /*16d0*/  @P2 BRA `(.L_x_18587) ;  /* 0x0000000000082947 */ /* 0x000fec0003800000 */
[----:B------:R-:W-:Y:S05]  /*16e0*/  @P0 BRA `(.L_x_18588) ;  /* 0x0000000000080947 */ /* 0x000fea0003800000 */
[----:B------:R-:W-:Y:S05]  /*16f0*/  BRA `(.L_x_18589) ;  /* 0x0000000000087947 */ /* 0x000fea0003800000 */
.L_x_18587:
[----:B------:R-:W-:-:S07]  /*1700*/  FADD.FTZ R70, R21, R70 ;  /* 0x0000004615467221 */ /* 0x000fce0000010000 */
.L_x_18588:
[----:B------:R-:W-:-:S07]  /*1710*/  MOV R25, R70 ;  /* 0x0000004600197202 */ /* 0x000fce0000000f00 */
.L_x_18589:
[----:B------:R-:W-:Y:S01]  /*1720*/  FMUL.FTZ R83, R30, R90 ;  /* 0x0000005a1e537220 */ /* 0x000fe20000410000 */
[----:B------:R-:W-:Y:S06]  /*1730*/  @P2 BRA `(.L_x_18590) ;  /* 0x0000000000082947 */ /* 0x000fec0003800000 */
[----:B------:R-:W-:Y:S05]  /*1740*/  @P0 BRA `(.L_x_18591) ;  /* 0x0000000000080947 */ /* 0x000fea0003800000 */
[----:B------:R-:W-:Y:S05]  /*1750*/  BRA `(.L_x_18592) ;  /* 0x0000000000087947 */ /* 0x000fea0003800000 */
.L_x_18590:
[----:B------:R-:W-:-:S07]  /*1760*/  FADD.FTZ R83, R22, R83 ;  /* 0x0000005316537221 */ /* 0x000fce0000010000 */
.L_x_18591:
[----:B------:R-:W-:-:S07]  /*1770*/  MOV R26, R83 ;  /* 0x00000053001a7202 */ /* 0x000fce0000000f00 */
.L_x_18592:
[----:B------:R-:W-:Y:S01]  /*1780*/  FMUL.FTZ R82, R31, R90 ;  /* 0x0000005a1f527220 */ /* 0x000fe20000410000 */
[----:B------:R-:W-:Y:S06]  /*1790*/  @P2 BRA `(.L_x_18593) ;  /* 0x0000000000082947 */ /* 0x000fec0003800000 */
[----:B------:R-:W-:Y:S05]  /*17a0*/  @P0 BRA `(.L_x_18594) ;  /* 0x0000000000080947 */ /* 0x000fea0003800000 */
[----:B------:R-:W-:Y:S05]  /*17b0*/  BRA `(.L_x_18595) ;  /* 0x0000000000087947 */ /* 0x000fea0003800000 */
.L_x_18593:
[----:B------:R-:W-:-:S07]  /*17c0*/  FADD.FTZ R82, R23, R82 ;  /* 0x0000005217527221 */ /* 0x000fce0000010000 */
.L_x_18594:
[----:B------:R-:W-:-:S07]  /*17d0*/  MOV R27, R82 ;  /* 0x00000052001b7202 */ /* 0x000fce0000000f00 */
.L_x_18595:
[----:B------:R-:W0:Y:S02]  /*17e0*/  @P0 LDC.64 R28, c[0x0][0x238] ;  /* 0x00008e00ff1c0b82 */ /* 0x000e240000000a00 */
[----:B0-----:R-:W-:-:S04]  /*17f0*/  @P0 LEA R28, P2, R91, R28, 0x4 ;  /* 0x0000001c5b1c0211 */ /* 0x001fc800078420ff */
[C---:B------:R-:W-:Y:S02]  /*1800*/  @P0 LEA.HI.X R29, R91.reuse, R29, RZ, 0x4, P2 ;  /* 0x0000001d5b1d0211 */ /* 0x040fe400010f24ff */
[----:B------:R-:W-:-:S03]  /*1810*/  IADD3 R91, R91, 0x20, RZ ;  /* 0x000000205b5b7810 */ /* 0x000fc60007ffe0ff */
[----:B------:R3:W-:Y:S04]  /*1820*/  @P0 STG.E.128 desc[UR4][R28.64], R24 ;  /* 0x000000181c000986 */ /* 0x0007e8000c101d04 */
.L_x_18583:
[----:B------:R-:W-:Y:S05]  /*1830*/  BSYNC B0 ;  /* 0x0000000000007941 */ /* 0x000fea0003800000 */
.L_x_18582:
[----:B------:R-:W-:Y:S01]  /*1840*/  ISETP.GE.U32.AND P2, PT, R62, 0xa0, PT ;  /* 0x000000a03e00780c */ /* 0x000fe20003f46070 */
[----:B------:R-:W-:-:S12]  /*1850*/  BSSY B0, `(.L_x_18596) ;  /* 0x0000029000007945 */ /* 0x000fd80003800000 */
[----:B------:R-:W-:Y:S05]  /*1860*/  @!P2 BRA `(.L_x_18597) ;  /* 0x00000000009ca947 */ /* 0x000fea0003800000 */
[----:B0123--:R-:W0:Y:S01]  /*1870*/  LDC.64 R28, c[0x0][0x220] ;  /* 0x00008800ff1c7b82 */ /* 0x00fe220000000a00 */
        /* <DEDUP_REMOVED lines=13> */
.L_x_18598:
[----:B------:R-:W-:-:S07]  /*1950*/  FADD.FTZ R73, R20, R73 ;  /* 0x0000004914497221 */ /* 0x000fce0000010000 */
.L_x_18599:
[----:B------:R-:W-:-:S07]  /*1960*/  MOV R24, R73 ;  /* 0x0000004900187202 */ /* 0x000fce0000000f00 */
.L_x_18600:
[----:B------:R-:W-:Y:S01]  /*1970*/  FMUL.FTZ R72, R29, R90 ;  /* 0x0000005a1d487220 */ /* 0x000fe20000410000 */
[----:B------:R-:W-:Y:S06]  /*1980*/  @P2 BRA `(.L_x_18601) ;  /* 0x0000000000082947 */ /* 0x000fec0003800000 */
[----:B------:R-:W-:Y:S05]  /*1990*/  @P0 BRA `(.L_x_18602) ;  /* 0x0000000000080947 */ /* 0x000fea0003800000 */
[----:B------:R-:W-:Y:S05]  /*19a0*/  BRA `(.L_x_18603) ;  /* 0x0000000000087947 */ /* 0x000fea0003800000 */
.L_x_18601:
[----:B------:R-:W-:-:S07]  /*19b0*/  FADD.FTZ R72, R21, R72 ;  /* 0x0000004815487221 */ /* 0x000fce0000010000 */
.L_x_18602:
[----:B------:R-:W-:-:S07]  /*19c0*/  MOV R25, R72 ;  /* 0x0000004800197202 */ /* 0x000fce0000000f00 */
.L_x_18603:
[----:B------:R-:W-:Y:S01]  /*19d0*/  FMUL.FTZ R85, R30, R90 ;  /* 0x0000005a1e557220 */ /* 0x000fe20000410000 */
[----:B------:R-:W-:Y:S06]  /*19e0*/  @P2 BRA `(.L_x_18604) ;  /* 0x0000000000082947 */ /* 0x000fec0003800000 */
[----:B------:R-:W-:Y:S05]  /*19f0*/  @P0 BRA `(.L_x_18605) ;  /* 0x0000000000080947 */ /* 0x000fea0003800000 */
[----:B------:R-:W-:Y:S05]  /*1a00*/  BRA `(.L_x_18606) ;  /* 0x0000000000087947 */ /* 0x000fea0003800000 */
.L_x_18604:
[----:B------:R-:W-:-:S07]  /*1a10*/  FADD.FTZ R85, R22, R85 ;  /* 0x0000005516557221 */ /* 0x000fce0000010000 */
.L_x_18605:
[----:B------:R-:W-:-:S07]  /*1a20*/  MOV R26, R85 ;  /* 0x00000055001a7202 */ /* 0x000fce0000000f00 */
.L_x_18606:
[----:B------:R-:W-:Y:S01]  /*1a30*/  FMUL.FTZ R84, R31, R90 ;  /* 0x0000005a1f547220 */ /* 0x000fe20000410000 */
[----:B------:R-:W-:Y:S06]  /*1a40*/  @P2 BRA `(.L_x_18607) ;  /* 0x0000000000082947 */ /* 0x000fec0003800000 */
[----:B------:R-:W-:Y:S05]  /*1a50*/  @P0 BRA `(.L_x_18608) ;  /* 0x0000000000080947 */ /* 0x000fea0003800000 */
[----:B------:R-:W-:Y:S05]  /*1a60*/  BRA `(.L_x_18609) ;  /* 0x0000000000087947 */ /* 0x000fea0003800000 */
.L_x_18607:
[----:B------:R-:W-:-:S07]  /*1a70*/  FADD.FTZ R84, R23, R84 ;  /* 0x0000005417547221 */ /* 0x000fce0000010000 */
.L_x_18608:
[----:B------:R-:W-:-:S07]  /*1a80*/  MOV R27, R84 ;  /* 0x00000054001b7202 */ /* 0x000fce0000000f00 */
.L_x_18609:
[----:B------:R-:W0:Y:S02]  /*1a90*/  @P0 LDC.64 R28, c[0x0][0x238] ;  /* 0x00008e00ff1c0b82 */ /* 0x000e240000000a00 */
[----:B0-----:R-:W-:-:S04]  /*1aa0*/  @P0 LEA R28, P2, R91, R28, 0x4 ;  /* 0x0000001c5b1c0211 */ /* 0x001fc800078420ff */
[C---:B------:R-:W-:Y:S02]  /*1ab0*/  @P0 LEA.HI.X R29, R91.reuse, R29, RZ, 0x4, P2 ;  /* 0x0000001d5b1d0211 */ /* 0x040fe400010f24ff */
[----:B------:R-:W-:-:S03]  /*1ac0*/  IADD3 R91, R91, 0x20, RZ ;  /* 0x000000205b5b7810 */ /* 0x000fc60007ffe0ff */
[----:B------:R4:W-:Y:S04]  /*1ad0*/  @P0 STG.E.128 desc[UR4][R28.64], R24 ;  /* 0x000000181c000986 */ /* 0x0009e8000c101d04 */
.L_x_18597:
[----:B------:R-:W-:Y:S05]  /*1ae0*/  BSYNC B0 ;  /* 0x0000000000007941 */ /* 0x000fea0003800000 */
.L_x_18596:
[----:B------:R-:W-:Y:S01]  /*1af0*/  ISETP.GE.U32.AND P2, PT, R62, 0xc0, PT ;  /* 0x000000c03e00780c */ /* 0x000fe20003f46070 */
[----:B------:R-:W-:-:S12]  /*1b00*/  BSSY B0, `(.L_x_18610) ;  /* 0x0000028000007945 */ /* 0x000fd80003800000 */
[----:B------:R-:W-:Y:S05]  /*1b10*/  @!P2 BRA `(.L_x_18611) ;  /* 0x000000000098a947 */ /* 0x000fea0003800000 */
[----:B01234-:R-:W0:Y:S01]  /*1b20*/  LDC.64 R28, c[0x0][0x220] ;  /* 0x00008800ff1c7b82 */ /* 0x01fe220000000a00 */
        /* <DEDUP_REMOVED lines=13> */
.L_x_18612:
[----:B------:R-:W-:-:S07]  /*1c00*/  FADD.FTZ R75, R20, R75 ;  /* 0x0000004b144b7221 */ /* 0x000fce0000010000 */
.L_x_18613:
[----:B------:R-:W-:-:S07]  /*1c10*/  MOV R24, R75 ;  /* 0x0000004b00187202 */ /* 0x000fce0000000f00 */
.L_x_18614:
[----:B------:R-:W-:Y:S01]  /*1c20*/  FMUL.FTZ R74, R29, R90 ;  /* 0x0000005a1d4a7220 */ /* 0x000fe20000410000 */
[----:B------:R-:W-:Y:S06]  /*1c30*/  @P2 BRA `(.L_x_18615) ;  /* 0x0000000000082947 */ /* 0x000fec0003800000 */
[----:B------:R-:W-:Y:S05]  /*1c40*/  @P0 BRA `(.L_x_18616) ;  /* 0x0000000000080947 */ /* 0x000fea0003800000 */
[----:B------:R-:W-:Y:S05]  /*1c50*/  BRA `(.L_x_18617) ;  /* 0x0000000000087947 */ /* 0x000fea0003800000 */
.L_x_18615:
[----:B------:R-:W-:-:S07]  /*1c60*/  FADD.FTZ R74, R21, R74 ;  /* 0x0000004a154a7221 */ /* 0x000fce0000010000 */
.L_x_18616:
[----:B------:R-:W-:-:S07]  /*1c70*/  MOV R25, R74 ;  /* 0x0000004a00197202 */ /* 0x000fce0000000f00 */
.L_x_18617:
[----:B------:R-:W-:Y:S01]  /*1c80*/  FMUL.FTZ R87, R30, R90 ;  /* 0x0000005a1e577220 */ /* 0x000fe20000410000 */
[----:B------:R-:W-:Y:S06]  /*1c90*/  @P2 BRA `(.L_x_18618) ;  /* 0x0000000000082947 */ /* 0x000fec0003800000 */
[----:B------:R-:W-:Y:S05]  /*1ca0*/  @P0 BRA `(.L_x_18619) ;  /* 0x0000000000080947 */ /* 0x000fea0003800000 */
[----:B------:R-:W-:Y:S05]  /*1cb0*/  BRA `(.L_x_18620) ;  /* 0x0000000000087947 */ /* 0x000fea0003800000 */
.L_x_18618:
[----:B------:R-:W-:-:S07]  /*1cc0*/  FADD.FTZ R87, R22, R87 ;  /* 0x0000005716577221 */ /* 0x000fce0000010000 */
.L_x_18619:
[----:B------:R-:W-:-:S07]  /*1cd0*/  MOV R26, R87 ;  /* 0x00000057001a7202 */ /* 0x000fce0000000f00 */
.L_x_18620:
[----:B------:R-:W-:Y:S01]  /*1ce0*/  FMUL.FTZ R86, R31, R90 ;  /* 0x0000005a1f567220 */ /* 0x000fe20000410000 */
[----:B------:R-:W-:Y:S06]  /*1cf0*/  @P2 BRA `(.L_x_18621) ;  /* 0x0000000000082947 */ /* 0x000fec0003800000 */
[----:B------:R-:W-:Y:S05]  /*1d00*/  @P0 BRA `(.L_x_18622) ;  /* 0x0000000000080947 */ /* 0x000fea0003800000 */
[----:B------:R-:W-:Y:S05]  /*1d10*/  BRA `(.L_x_18623) ;  /* 0x0000000000087947 */ /* 0x000fea0003800000 */
.L_x_18621:
[----:B------:R-:W-:-:S07]  /*1d20*/  FADD.FTZ R86, R23, R86 ;  /* 0x0000005617567221 */ /* 0x000fce0000010000 */
.L_x_18622:
[----:B------:R-:W-:-:S07]  /*1d30*/  MOV R27, R86 ;  /* 0x00000056001b7202 */ /* 0x000fce0000000f00 */
.L_x_18623:
[----:B------:R-:W0:Y:S02]  /*1d40*/  @P0 LDC.64 R28, c[0x0][0x238] ;  /* 0x00008e00ff1c0b82 */ /* 0x000e240000000a00 */
[----:B0-----:R-:W-:-:S04]  /*1d50*/  @P0 LEA R28, P2, R91, R28, 0x4 ;  /* 0x0000001c5b1c0211 */ /* 0x001fc800078420ff */
[----:B------:R-:W-:-:S05]  /*1d60*/  @P0 LEA.HI.X R29, R91, R29, RZ, 0x4, P2 ;  /* 0x0000001d5b1d0211 */ /* 0x000fca00010f24ff */
[----:B------:R0:W-:Y:S04]  /*1d70*/  @P0 STG.E.128 desc[UR4][R28.64], R24 ;  /* 0x000000181c000986 */ /* 0x0001e8000c101d04 */
.L_x_18611:
[----:B------:R-:W-:Y:S05]  /*1d80*/  BSYNC B0 ;  /* 0x0000000000007941 */ /* 0x000fea0003800000 */
.L_x_18610:
[----:B01234-:R-:W-:Y:S01]  /*1d90*/  FADD.FTZ R29, RZ, R65 ;  /* 0x00000041ff1d7221 */ /* 0x01ffe20000010000 */
[C---:B------:R-:W-:Y:S01]  /*1da0*/  ISETP.GT.U32.AND P2, PT, R62.reuse, 0x3f, PT ;  /* 0x0000003f3e00780c */ /* 0x040fe20003f44070 */
[----:B------:R-:W-:Y:S01]  /*1db0*/  UMOV UR10, 0xffffffff ;  /* 0xffffffff000a7882 */ /* 0x000fe20000000000 */
[----:B------:R-:W-:Y:S01]  /*1dc0*/  ISETP.GT.U32.AND P3, PT, R62, 0x9f, PT ;  /* 0x0000009f3e00780c */ /* 0x000fe20003f64070 */
[----:B------:R-:W-:Y:S01]  /*1dd0*/  FADD.FTZ R28, R64, R29 ;  /* 0x0000001d401c7221 */ /* 0x000fe20000010000 */
[----:B------:R-:W-:Y:S02]  /*1de0*/  ISETP.GT.U32.AND P4, PT, R62, 0xbf, PT ;  /* 0x000000bf3e00780c */ /* 0x000fe40003f84070 */
[----:B------:R-:W-:Y:S01]  /*1df0*/  ISETP.NE.AND P5, PT, R89, RZ, PT ;  /* 0x000000ff5900720c */ /* 0x000fe20003fa5270 */
[----:B------:R-:W-:-:S04]  /*1e00*/  FADD.FTZ R29, R77, R28 ;  /* 0x0000001c4d1d7221 */ /* 0x000fc80000010000 */
[----:B------:R-:W-:-:S05]  /*1e10*/  FADD.FTZ R29, R76, R29 ;  /* 0x0000001d4c1d7221 */ /* 0x000fca0000010000 */
[----:B------:R-:W-:-:S05]  /*1e20*/  FSEL R28, R29, RZ, P1 ;  /* 0x000000ff1d1c7208 */ /* 0x000fca0000800000 */
[----:B------:R-:W-:-:S04]  /*1e30*/  FADD.FTZ R29, R67, R28 ;  /* 0x0000001c431d7221 */ /* 0x000fc80000010000 */
[----:B------:R-:W-:-:S04]  /*1e40*/  FADD.FTZ R30, R66, R29 ;  /* 0x0000001d421e7221 */ /* 0x000fc80000010000 */
[----:B------:R-:W-:Y:S01]  /*1e50*/  FADD.FTZ R29, R79, R30 ;  /* 0x0000001e4f1d7221 */ /* 0x000fe20000010000 */
[----:B------:R-:W-:-:S03]  /*1e60*/  P2R R30, PR, RZ, 0x4 ;  /* 0x00000004ff1e7803 */ /* 0x000fc60000000000 */
[----:B------:R-:W-:Y:S01]  /*1e70*/  @P2 FADD.FTZ R28, R78, R29 ;  /* 0x0000001d4e1c2221 */ /* 0x000fe20000010000 */
[----:B------:R-:W-:-:S03]  /*1e80*/  ISETP.GT.U32.AND P2, PT, R62, 0x5f, PT ;  /* 0x0000005f3e00780c */ /* 0x000fc60003f44070 */
        /* <DEDUP_REMOVED lines=8> */
[----:B------:R-:W-:-:S04]  /*1f10*/  FADD.FTZ R29, R83, R30 ;  /* 0x0000001e531d7221 */ /* 0x000fc80000010000 */
[----:B------:R-:W-:-:S04]  /*1f20*/  @P2 FADD.FTZ R28, R82, R29 ;  /* 0x0000001d521c2221 */ /* 0x000fc80000010000 */
[----:B------:R-:W-:-:S04]  /*1f30*/  FADD.FTZ R29, R73, R28 ;  /* 0x0000001c491d7221 */ /* 0x000fc80000010000 */
[----:B------:R-:W-:-:S04]  /*1f40*/  FADD.FTZ R30, R72, R29 ;  /* 0x0000001d481e7221 */ /* 0x000fc80000010000 */
[----:B------:R-:W-:-:S04]  /*1f50*/  FADD.FTZ R29, R85, R30 ;  /* 0x0000001e551d7221 */ /* 0x000fc80000010000 */
[----:B------:R-:W-:-:S04]  /*1f60*/  @P3 FADD.FTZ R28, R84, R29 ;  /* 0x0000001d541c3221 */ /* 0x000fc80000010000 */
[----:B------:R-:W-:-:S04]  /*1f70*/  FADD.FTZ R29, R75, R28 ;  /* 0x0000001c4b1d7221 */ /* 0x000fc80000010000 */
[----:B------:R-:W-:-:S04]  /*1f80*/  FADD.FTZ R30, R74, R29 ;  /* 0x0000001d4a1e7221 */ /* 0x000fc80000010000 */
[----:B------:R-:W-:-:S04]  /*1f90*/  FADD.FTZ R29, R87, R30 ;  /* 0x0000001e571d7221 */ /* 0x000fc80000010000 */
[----:B------:R-:W-:Y:S01]  /*1fa0*/  @P4 FADD.FTZ R28, R86, R29 ;  /* 0x0000001d561c4221 */ /* 0x000fe20000010000 */
[----:B------:R-:W-:Y:S06]  /*1fb0*/  BRA.DIV UR10, `(.L_x_18624) ;  /* 0x0000000e0a487947 */ /* 0x000fec000b800000 */
[----:B-----5:R-:W0:Y:S01]  /*1fc0*/  SHFL.BFLY PT, R90, R28, 0x1, 0x1f ;  /* 0x0c201f001c5a7f89 */ /* 0x020e2200000e0000 */
[----:B------:R-:W1:Y:S01]  /*1fd0*/  LDC R29, c[0x0][0x290] ;  /* 0x0000a400ff1d7b82 */ /* 0x000e620000000800 */
[----:B------:R-:W-:Y:S01]  /*1fe0*/  ISETP.GT.U32.AND P6, PT, R62, 0x3f, PT ;  /* 0x0000003f3e00780c */ /* 0x000fe20003fc4070 */
        /* <DEDUP_REMOVED lines=26> */
[----:B------:R-:W-:Y:S01]  /*2190*/  @P6 FFMA.FTZ R28, R30, R30, R31 ;  /* 0x0000001e1e1c6223 */ /* 0x000fe2000001001f */
[--C-:B------:R-:W-:Y:S01]  /*21a0*/  FADD.FTZ R31, R69, -R91.reuse ;  /* 0x8000005b451f7221 */ /* 0x100fe20000010000 */
[----:B------:R-:W-:Y:S01]  /*21b0*/  FADD.FTZ R30, R68, -R91 ;  /* 0x8000005b441e7221 */ /* 0x000fe20000010000 */
[----:B------:R-:W-:Y:S02]  /*21c0*/  ISETP.GT.U32.AND P6, PT, R62, 0x5f, PT ;  /* 0x0000005f3e00780c */ /* 0x000fe40003fc4070 */
[----:B------:R-:W-:-:S04]  /*21d0*/  FFMA.FTZ R31, R31, R31, R28 ;  /* 0x0000001f1f1f7223 */ /* 0x000fc8000001001c */
        /* <DEDUP_REMOVED lines=38> */
.L_x_18649:
        /* <DEDUP_REMOVED lines=9> */
[----:B------:R-:W-:Y:S01]  /*24d0*/  FSEL R89, R91, RZ, P2 ;  /* 0x000000ff5b597208 */ /* 0x000fe20001000000 */
[----:B------:R-:W2:Y:S04]  /*24e0*/  @!P5 LDC.64 R28, c[0x0][0x258] ;  /* 0x00009600ff1cdb82 */ /* 0x000ea80000000a00 */
[----:B------:R-:W3:Y:S01]  /*24f0*/  MUFU.RSQ R90, R90 ;  /* 0x0000005a005a7308 */ /* 0x000ee20000001400 */
[----:B-1----:R-:W-:-:S05]  /*2500*/  @!P5 IMAD.WIDE R30, R60, 0x4, R30 ;  /* 0x000000043c1ed825 */ /* 0x002fca00078e021e */
[----:B------:R1:W-:Y:S01]  /*2510*/  @!P5 STG.E desc[UR4][R30.64], R91 ;  /* 0x0000005b1e00d986 */ /* 0x0003e2000c101904 */
[----:B--2---:R-:W-:-:S05]  /*2520*/  @!P5 IMAD.WIDE R28, R60, 0x4, R28 ;  /* 0x000000043c1cd825 */ /* 0x004fca00078e021c */
[----:B---3--:R1:W-:Y:S01]  /*2530*/  @!P5 STG.E desc[UR4][R28.64], R90 ;  /* 0x0000005a1c00d986 */ /* 0x0083e2000c101904 */
[----:B------:R-:W-:Y:S05]  /*2540*/  @!P1 BRA `(.L_x_18626) ;  /* 0x0000000000409947 */ /* 0x000fea0003800000 */
[----:B0-----:R-:W0:Y:S01]  /*2550*/  LDC.64 R92, c[0x0][0x2b8] ;  /* 0x0000ae00ff5c7b82 */ /* 0x001e220000000a00 */
[--C-:B-1----:R-:W-:Y:S01]  /*2560*/  FADD.FTZ R29, R65, -R89.reuse ;  /* 0x80000059411d7221 */ /* 0x102fe20000010000 */
[--C-:B------:R-:W-:Y:S01]  /*2570*/  FADD.FTZ R91, R77, -R89.reuse ;  /* 0x800000594d5b7221 */ /* 0x100fe20000010000 */
[--C-:B------:R-:W-:Y:S02]  /*2580*/  FADD.FTZ R31, R76, -R89.reuse ;  /* 0x800000594c1f7221 */ /* 0x100fe40000010000 */
[----:B------:R-:W-:Y:S01]  /*2590*/  FMUL.FTZ R28, R90, R29 ;  /* 0x0000001d5a1c7220 */ /* 0x000fe20000410000 */
[----:B------:R-:W-:Y:S01]  /*25a0*/  FADD.FTZ R29, R64, -R89 ;  /* 0x80000059401d7221 */ /* 0x000fe20000010000 */
[C---:B------:R-:W-:Y:S01]  /*25b0*/  FMUL.FTZ R30, R90.reuse, R91 ;  /* 0x0000005b5a1e7220 */ /* 0x040fe20000410000 */
[C---:B------:R-:W-:Y:S01]  /*25c0*/  FMUL.FTZ R31, R90.reuse, R31 ;  /* 0x0000001f5a1f7220 */ /* 0x040fe20000410000 */
[----:B------:R-:W-:Y:S01]  /*25d0*/  FFMA.FTZ R28, R61, R28, R58 ;  /* 0x0000001c3d1c7223 */ /* 0x000fe2000001003a */
[----:B------:R-:W-:Y:S01]  /*25e0*/  FMUL.FTZ R29, R90, R29 ;  /* 0x0000001d5a1d7220 */ /* 0x000fe20000410000 */
[----:B------:R-:W-:Y:S01]  /*25f0*/  FFMA.FTZ R30, R57, R30, R54 ;  /* 0x0000001e391e7223 */ /* 0x000fe20000010036 */
[----:B------:R-:W-:-:S02]  /*2600*/  FFMA.FTZ R31, R55, R31, R52 ;  /* 0x0000001f371f7223 */ /* 0x000fc40000010034 */
[----:B------:R-:W-:Y:S01]  /*2610*/  FFMA.FTZ R29, R59, R29, R56 ;  /* 0x0000001d3b1d7223 */ /* 0x000fe20000010038 */
[C---:B0-----:R-:W-:Y:S01]  /*2620*/  IMAD.WIDE.U32 R92, R88.reuse, 0x10, R92 ;  /* 0x00000010585c7825 */ /* 0x041fe200078e005c */
[----:B------:R-:W-:-:S04]  /*2630*/  IADD3 R88, R88, 0x20, RZ ;  /* 0x0000002058587810 */ /* 0x000fc80007ffe0ff */
[----:B------:R2:W-:Y:S03]  /*2640*/  STG.E.128 desc[UR4][R92.64], R28 ;  /* 0x0000001c5c007986 */ /* 0x0005e6000c101d04 */
.L_x_18626:
[----:B------:R-:W-:Y:S05]  /*2650*/  BSYNC B0 ;  /* 0x0000000000007941 */ /* 0x000fea0003800000 */
.L_x_18625:
[----:B------:R-:W-:Y:S01]  /*2660*/  ISETP.GE.U32.AND P2, PT, R62, 0x40, PT ;  /* 0x000000403e00780c */ /* 0x000fe20003f46070 */
[----:B------:R-:W-:-:S12]  /*2670*/  BSSY B0, `(.L_x_18627) ;  /* 0x0000012000007945 */ /* 0x000fd80003800000 */
[----:B------:R-:W-:Y:S05]  /*2680*/  @!P2 BRA `(.L_x_18628) ;  /* 0x000000000040a947 */ /* 0x000fea0003800000 */
[----:B0-2---:R-:W0:Y:S01]  /*2690*/  LDC.64 R92, c[0x0][0x2b8] ;  /* 0x0000ae00ff5c7b82 */ /* 0x005e220000000a00 */
        /* <DEDUP_REMOVED lines=15> */
.L_x_18628:
[----:B------:R-:W-:Y:S05]  /*2790*/  BSYNC B0 ;  /* 0x0000000000007941 */ /* 0x000fea0003800000 */
.L_x_18627:
[----:B------:R-:W-:Y:S01]  /*27a0*/  ISETP.GE.U32.AND P2, PT, R62, 0x60, PT ;  /* 0x000000603e00780c */ /* 0x000fe20003f46070 */
[----:B------:R-:W-:-:S12]  /*27b0*/  BSSY B0, `(.L_x_18629) ;  /* 0x0000012000007945 */ /* 0x000fd80003800000 */
[----:B------:R-:W-:Y:S05]  /*27c0*/  @!P2 BRA `(.L_x_18630) ;  /* 0x000000000040a947 */ /* 0x000fea0003800000 */
[----:B0-23--:R-:W0:Y:S01]  /*27d0*/  LDC.64 R92, c[0x0][0x2b8] ;  /* 0x0000ae00ff5c7b82 */ /* 0x00de220000000a00 */
        /* <DEDUP_REMOVED lines=15> */
.L_x_18630:
[----:B------:R-:W-:Y:S05]  /*28d0*/  BSYNC B0 ;  /* 0x0000000000007941 */ /* 0x000fea0003800000 */
.L_x_18629:
[----:B------:R-:W-:Y:S01]  /*28e0*/  ISETP.GE.U32.AND P2, PT, R62, 0x80, PT ;  /* 0x000000803e00780c */ /* 0x000fe20003f46070 */
[----:B------:R-:W-:-:S12]  /*28f0*/  BSSY B0, `(.L_x_18631) ;  /* 0x0000012000007945 */ /* 0x000fd80003800000 */
[----:B------:R-:W-:Y:S05]  /*2900*/  @!P2 BRA `(.L_x_18632) ;  /* 0x000000000040a947 */ /* 0x000fea0003800000 */
[----:B0-234-:R-:W0:Y:S01]  /*2910*/  LDC.64 R92, c[0x0][0x2b8] ;  /* 0x0000ae00ff5c7b82 */ /* 0x01de220000000a00 */
        /* <DEDUP_REMOVED lines=15> */
.L_x_18632:
[----:B------:R-:W-:Y:S05]  /*2a10*/  BSYNC B0 ;  /* 0x0000000000007941 */ /* 0x000fea0003800000 */
.L_x_18631:
        /* <DEDUP_REMOVED lines=19> */
.L_x_18634:
[----:B------:R-:W-:Y:S05]  /*2b50*/  BSYNC B0 ;  /* 0x0000000000007941 */ /* 0x000fea0003800000 */
.L_x_18633:
[----:B------:R-:W-:Y:S01]  /*2b60*/  ISETP.GE.U32.AND P2, PT, R62, 0xc0, PT ;  /* 0x000000c03e00780c */ /* 0x000fe20003f46070 */
[----:B------:R-:W-:-:S12]  /*2b70*/  BSSY B0, `(.L_x_18635) ;  /* 0x0000011000007945 */ /* 0x000fd80003800000 */
[----:B------:R-:W-:Y:S05]  /*2b80*/  @!P2 BRA `(.L_x_18636) ;  /* 0x00000000003ca947 */ /* 0x000fea0003800000 */
[--C-:B01234-:R-:W-:Y:S01]  /*2b90*/  FADD.FTZ R29, R87, -R89.reuse ;  /* 0x80000059571d7221 */ /* 0x11ffe20000010000 */
[--C-:B------:R-:W-:Y:S01]  /*2ba0*/  FADD.FTZ R91, R75, -R89.reuse ;  /* 0x800000594b5b7221 */ /* 0x100fe20000010000 */
[--C-:B------:R-:W-:Y:S01]  /*2bb0*/  FADD.FTZ R31, R74, -R89.reuse ;  /* 0x800000594a1f7221 */ /* 0x100fe20000010000 */
[----:B------:R-:W-:Y:S01]  /*2bc0*/  FADD.FTZ R89, R86, -R89 ;  /* 0x8000005956597221 */ /* 0x000fe20000010000 */
[C---:B------:R-:W-:Y:S01]  /*2bd0*/  FMUL.FTZ R30, R90.reuse, R29 ;  /* 0x0000001d5a1e7220 */ /* 0x040fe20000410000 */
[C---:B------:R-:W-:Y:S01]  /*2be0*/  FMUL.FTZ R91, R90.reuse, R91 ;  /* 0x0000005b5a5b7220 */ /* 0x040fe20000410000 */
[----:B------:R-:W0:Y:S01]  /*2bf0*/  LDC.64 R28, c[0x0][0x2b8] ;  /* 0x0000ae00ff1c7b82 */ /* 0x000e220000000a00 */
[C---:B------:R-:W-:Y:S01]  /*2c00*/  FMUL.FTZ R31, R90.reuse, R31 ;  /* 0x0000001f5a1f7220 */ /* 0x040fe20000410000 */
[----:B------:R-:W-:Y:S01]  /*2c10*/  FMUL.FTZ R90, R90, R89 ;  /* 0x000000595a5a7220 */ /* 0x000fe20000410000 */
[----:B------:R-:W-:Y:S01]  /*2c20*/  FFMA.FTZ R30, R39, R30, R0 ;  /* 0x0000001e271e7223 */ /* 0x000fe20000010000 */
[----:B0-----:R-:W-:-:S04]  /*2c30*/  IMAD.WIDE.U32 R88, R88, 0x10, R28 ;  /* 0x0000001058587825 */ /* 0x001fc800078e001c */
[----:B------:R-:W-:Y:S01]  /*2c40*/  FFMA.FTZ R29, R36, R31, R47 ;  /* 0x0000001f241d7223 */ /* 0x000fe2000001002f */
[----:B------:R-:W-:Y:S01]  /*2c50*/  FFMA.FTZ R28, R37, R91, R2 ;  /* 0x0000005b251c7223 */ /* 0x000fe20000010002 */
[----:B------:R-:W-:-:S05]  /*2c60*/  FFMA.FTZ R31, R38, R90, R49 ;  /* 0x0000005a261f7223 */ /* 0x000fca0000010031 */
[----:B------:R0:W-:Y:S02]  /*2c70*/  STG.E.128 desc[UR4][R88.64], R28 ;  /* 0x0000001c58007986 */ /* 0x0001e4000c101d04 */
.L_x_18636:
[----:B------:R-:W-:Y:S05]  /*2c80*/  BSYNC B0 ;  /* 0x0000000000007941 */ /* 0x000fea0003800000 */
.L_x_18635:
[----:B01234-:R-:W0:Y:S02]  /*2c90*/  LDC.64 R28, c[0x0][0x210] ;  /* 0x00008400ff1c7b82 */ /* 0x01fe240000000a00 */
[----:B0-----:R-:W-:-:S04]  /*2ca0*/  LEA R60, R28, R60, 0x2 ;  /* 0x0000003c1c3c7211 */ /* 0x001fc800078e10ff */
[----:B------:R-:W-:-:S13]  /*2cb0*/  ISETP.GE.AND P2, PT, R60, R29, PT ;  /* 0x0000001d3c00720c */ /* 0x000fda0003f46270 */
[----:B------:R-:W-:Y:S05]  /*2cc0*/  @!P2 BRA `(.L_x_18637) ;  /* 0xffffffe00000a947 */ /* 0x000fea000383ffff */
[----:B------:R-:W-:Y:S05]  /*2cd0*/  EXIT ;  /* 0x000000000000794d */ /* 0x000fea0003800000 */
.L_x_18624:
[----:B------:R-:W-:Y:S01]  /*2ce0*/  HFMA2.MMA R89, -RZ, RZ, 0, 5.9604644775390625e-08 ;  /* 0x00000001ff597435 */ /* 0x000fe200000001ff */
[----:B------:R-:W-:Y:S01]  /*2cf0*/  BSSY B0, `(.L_x_18638) ;  /* 0x0000007000007945 */ /* 0x000fe20003800000 */
[----:B------:R-:W-:Y:S02]  /*2d00*/  MOV R92, R28 ;  /* 0x0000001c005c7202 */ /* 0x000fe40000000f00 */
[----:B------:R-:W-:Y:S02]  /*2d10*/  MOV R31, 0x1f ;  /* 0x0000001f001f7802 */ /* 0x000fe40000000f00 */
[----:B------:R-:W-:-:S07]  /*2d20*/  MOV R30, 0xffffffff ;  /* 0xffffffff001e7802 */ /* 0x000fce0000000f00 */
[----:B-----5:R-:W-:Y:S05]  /*2d30*/  WARPSYNC.COLLECTIVE R30, `(.L_x_18639) ;  /* 0x000000001e087348 */ /* 0x020fea0003c00000 */
[----:B-----5:R0:W1:Y:S02]  /*2d40*/  SHFL.BFLY P6, R90, R92, R89, R31 ;  /* 0x0c0000595c5a7389 */ /* 0x02006400000c001f */
[----:B01----:R-:W-:Y:S01]  /*2d50*/  ENDCOLLECTIVE ;  /* 0x000000000000791b */ /* 0x003fe20003800000 */
.L_x_18639:
[----:B------:R-:W-:Y:S05]  /*2d60*/  BSYNC B0 ;  /* 0x0000000000007941 */ /* 0x000fea0003800000 */
.L_x_18638:
        /* <DEDUP_REMOVED lines=8> */
.L_x_18640:
[----:B------:R-:W-:Y:S01]  /*2df0*/  HFMA2.MMA R89, -RZ, RZ, 0, 2.384185791015625e-07 ;  /* 0x00000004ff597435 */ /* 0x000fe200000001ff */
[----:B------:R-:W-:-:S05]  /*2e00*/  FADD.FTZ R93, R92, R90 ;  /* 0x0000005a5c5d7221 */ /* 0x000fca0000010000 */
[----:B------:R-:W-:-:S07]  /*2e10*/  MOV R92, R93 ;  /* 0x0000005d005c7202 */ /* 0x000fce0000000f00 */
[----:B------:R-:W-:Y:S05]  /*2e20*/  WARPSYNC.COLLECTIVE R30, `(.L_x_18641) ;  /* 0x000000001e087348 */ /* 0x000fea0003c00000 */
[----:B------:R0:W1:Y:S02]  /*2e30*/  SHFL.BFLY P6, R90, R92, R89, R31 ;  /* 0x0c0000595c5a7389 */ /* 0x00006400000c001f */
[----:B01----:R-:W-:Y:S01]  /*2e40*/  ENDCOLLECTIVE ;  /* 0x000000000000791b */ /* 0x003fe20003800000 */
.L_x_18641:
[----:B------:R-:W-:Y:S01]  /*2e50*/  HFMA2.MMA R89, -RZ, RZ, 0, 4.76837158203125e-07 ;  /* 0x00000008ff597435 */ /* 0x000fe200000001ff */
[----:B------:R-:W-:-:S05]  /*2e60*/  FADD.FTZ R93, R93, R90 ;  /* 0x0000005a5d5d7221 */ /* 0x000fca0000010000 */
[----:B------:R-:W-:-:S07]  /*2e70*/  MOV R92, R93 ;  /* 0x0000005d005c7202 */ /* 0x000fce0000000f00 */
[----:B------:R-:W-:Y:S05]  /*2e80*/  WARPSYNC.COLLECTIVE R30, `(.L_x_18642) ;  /* 0x000000001e087348 */ /* 0x000fea0003c00000 */
[----:B------:R0:W1:Y:S02]  /*2e90*/  SHFL.BFLY P6, R90, R92, R89, R31 ;  /* 0x0c0000595c5a7389 */ /* 0x00006400000c001f */
[----:B01----:R-:W-:Y:S01]  /*2ea0*/  ENDCOLLECTIVE ;  /* 0x000000000000791b */ /* 0x003fe20003800000 */
.L_x_18642:
[----:B------:R-:W-:Y:S01]  /*2eb0*/  HFMA2.MMA R89, -RZ, RZ, 0, 9.5367431640625e-07 ;  /* 0x00000010ff597435 */ /* 0x000fe200000001ff */
[----:B------:R-:W-:-:S05]  /*2ec0*/  FADD.FTZ R91, R93, R90 ;  /* 0x0000005a5d5b7221 */ /* 0x000fca0000010000 */
[----:B------:R-:W-:-:S07]  /*2ed0*/  MOV R92, R91 ;  /* 0x0000005b005c7202 */ /* 0x000fce0000000f00 */
[----:B------:R-:W-:Y:S05]  /*2ee0*/  WARPSYNC.COLLECTIVE R30, `(.L_x_18643) ;  /* 0x000000001e087348 */ /* 0x000fea0003c00000 */
[----:B------:R0:W1:Y:S02]  /*2ef0*/  SHFL.BFLY P6, R90, R92, R89, R31 ;  /* 0x0c0000595c5a7389 */ /* 0x00006400000c001f */
[----:B01----:R-:W-:Y:S01]  /*2f00*/  ENDCOLLECTIVE ;  /* 0x000000000000791b */ /* 0x003fe20003800000 */
.L_x_18643:
[----:B------:R-:W-:Y:S01]  /*2f10*/  HFMA2.MMA R89, -RZ, RZ, 0, 5.9604644775390625e-08 ;  /* 0x00000001ff597435 */ /* 0x000fe200000001ff */
[----:B------:R-:W-:Y:S01]  /*2f20*/  FADD.FTZ R90, R91, R90 ;  /* 0x0000005a5b5a7221 */ /* 0x000fe20000010000 */
[----:B------:R-:W-:-:S03]  /*2f30*/  ISETP.GT.U32.AND P6, PT, R62, 0x3f, PT ;  /* 0x0000003f3e00780c */ /* 0x000fc60003fc4070 */
        /* <DEDUP_REMOVED lines=57> */
.L_x_18644:
[----:B------:R-:W-:Y:S01]  /*32d0*/  HFMA2.MMA R89, -RZ, RZ, 0, 1.1920928955078125e-07 ;  /* 0x00000002ff597435 */ /* 0x000fe200000001ff */
[----:B------:R-:W-:-:S05]  /*32e0*/  FADD.FTZ R93, R28, R90 ;  /* 0x0000005a1c5d7221 */ /* 0x000fca0000010000 */
[----:B------:R-:W-:-:S07]  /*32f0*/  MOV R92, R93 ;  /* 0x0000005d005c7202 */ /* 0x000fce0000000f00 */
[----:B------:R-:W-:Y:S05]  /*3300*/  WARPSYNC.COLLECTIVE R30, `(.L_x_18645) ;  /* 0x000000001e087348 */ /* 0x000fea0003c00000 */
[----:B------:R0:W1:Y:S02]  /*3310*/  SHFL.BFLY P6, R90, R92, R89, R31 ;  /* 0x0c0000595c5a7389 */ /* 0x00006400000c001f */
[----:B01----:R-:W-:Y:S01]  /*3320*/  ENDCOLLECTIVE ;  /* 0x000000000000791b */ /* 0x003fe20003800000 */
.L_x_18645:
[----:B------:R-:W-:Y:S01]  /*3330*/  HFMA2.MMA R89, -RZ, RZ, 0, 2.384185791015625e-07 ;  /* 0x00000004ff597435 */ /* 0x000fe200000001ff */
[----:B------:R-:W-:-:S05]  /*3340*/  FADD.FTZ R93, R93, R90 ;  /* 0x0000005a5d5d7221 */ /* 0x000fca0000010000 */
[----:B------:R-:W-:-:S07]  /*3350*/  MOV R92, R93 ;  /* 0x0000005d005c7202 */ /* 0x000fce0000000f00 */
[----:B------:R-:W-:Y:S05]  /*3360*/  WARPSYNC.COLLECTIVE R30, `(.L_x_18646) ;  /* 0x000000001e087348 */ /* 0x000fea0003c00000 */
[----:B------:R0:W1:Y:S02]  /*3370*/  SHFL.BFLY P6, R90, R92, R89, R31 ;  /* 0x0c0000595c5a7389 */ /* 0x00006400000c001f */
[----:B01----:R-:W-:Y:S01]  /*3380*/  ENDCOLLECTIVE ;  /* 0x000000000000791b */ /* 0x003fe20003800000 */
.L_x_18646:
[----:B------:R-:W-:Y:S01]  /*3390*/  MOV R89, 0x8 ;  /* 0x0000000800597802 */ /* 0x000fe20000000f00 */
[----:B------:R-:W-:-:S07]  /*33a0*/  FADD.FTZ R92, R93, R90 ;  /* 0x0000005a5d5c7221 */ /* 0x000fce0000010000 */
[----:B------:R-:W-:Y:S05]  /*33b0*/  WARPSYNC.COLLECTIVE R30, `(.L_x_18647) ;  /* 0x000000001e087348 */ /* 0x000fea0003c00000 */
[----:B------:R0:W1:Y:S02]  /*33c0*/  SHFL.BFLY P6, R90, R92, R89, R31 ;  /* 0x0c0000595c5a7389 */ /* 0x00006400000c001f */
[----:B01----:R-:W-:Y:S01]  /*33d0*/  ENDCOLLECTIVE ;  /* 0x000000000000791b */ /* 0x003fe20003800000 */
.L_x_18647:
[----:B------:R-:W-:Y:S01]  /*33e0*/  HFMA2.MMA R89, -RZ, RZ, 0, 9.5367431640625e-07 ;  /* 0x00000010ff597435 */ /* 0x000fe200000001ff */
[----:B------:R-:W-:-:S10]  /*33f0*/  FADD.FTZ R92, R92, R90 ;  /* 0x0000005a5c5c7221 */ /* 0x000fd40000010000 */
[----:B------:R-:W-:Y:S05]  /*3400*/  WARPSYNC.COLLECTIVE R30, `(.L_x_18648) ;  /* 0x000000001e087348 */ /* 0x000fea0003c00000 */
[----:B------:R0:W1:Y:S02]  /*3410*/  SHFL.BFLY P6, R90, R92, R89, R31 ;  /* 0x0c0000595c5a7389 */ /* 0x00006400000c001f */
[----:B01----:R-:W-:Y:S01]  /*3420*/  ENDCOLLECTIVE ;  /* 0x000000000000791b */ /* 0x003fe20003800000 */
.L_x_18648:
[----:B------:R-:W-:Y:S05]  /*3430*/  BRA `(.L_x_18649) ;  /* 0xfffffff000007947 */ /* 0x000fea000383ffff */
.L_x_18650:
        /* <DEDUP_REMOVED lines=12> */
.L_x_23576:


//--------------------- .text._ZN10layer_norm13ln_fwd_kernelINS_13Kernel_traitsI6__halfffffjLj768ELj1ELj4ELj1ELj16ENS_18Kernel_traits_baseILj768ES2_ffffjLj128EEEEELb0ELb0ELb0ELb1EEEvNS_9FwdParamsE --------------------------
	.section	.text._ZN10layer_norm13ln_fwd_kernelINS_13Kernel_traitsI6__halfffffjLj768ELj1ELj4ELj1ELj16ENS_18Kernel_traits_baseILj768ES2_ffffjLj128EEEEELb0ELb0ELb0ELb1EEEvNS_9FwdParamsE,"ax",@progbits
	.align	128
        .global         _ZN10layer_norm13ln_fwd_kernelINS_13Kernel_traitsI6__halfffffjLj768ELj1ELj4ELj1ELj16ENS_18Kernel_traits_baseILj768ES2_ffffjLj128EEEEELb0ELb0ELb0ELb1EEEvNS_9FwdParamsE
        .type           _ZN10layer_norm13ln_fwd_kernelINS_13Kernel_traitsI6__halfffffjLj768ELj1ELj4ELj1ELj16ENS_18Kernel_traits_baseILj768ES2_ffffjLj128EEEEELb0ELb0ELb0ELb1EEEvNS_9FwdParamsE,@function
        .size           _ZN10layer_norm13ln_fwd_kernelINS_13Kernel_traitsI6__halfffffjLj768ELj1ELj4ELj1ELj16ENS_18Kernel_traits_baseILj768ES2_ffffjLj128EEEEELb0ELb0ELb0ELb1EEEvNS_9FwdParamsE,(.L_x_23577 - _ZN10layer_norm13ln_fwd_kernelINS_13Kernel_traitsI6__halfffffjLj768ELj1ELj4ELj1ELj16ENS_18Kernel_traits_baseILj768ES2_ffffjLj128EEEEELb0ELb0ELb0ELb1EEEvNS_9FwdParamsE)
        .other          _ZN10layer_norm13ln_fwd_kernelINS_13Kernel_traitsI6__halfffffjLj768ELj1ELj4ELj1ELj16ENS_18Kernel_traits_baseILj768ES2_ffffjLj128EEEEELb0ELb0ELb0ELb1EEEvNS_9FwdParamsE,@"STO_CUDA_ENTRY STV_DEFAULT"
_ZN10layer_norm13ln_fwd_kernelINS_13Kernel_traitsI6__halfffffjLj768ELj1ELj4ELj1ELj16ENS_18Kernel_traits_baseILj768ES2_ffffjLj128EEEEELb0ELb0ELb0ELb1EEEvNS_9FwdParamsE:
.text._ZN10layer_norm13ln_fwd_kernelINS_13Kernel_traitsI6__halfffffjLj768ELj1ELj4ELj1ELj16ENS_18Kernel_traits_baseILj768ES2_ffffjLj128EEEEELb0ELb0ELb0ELb1EEEvNS_9FwdParamsE:
        /* <DEDUP_REMOVED lines=14> */
[----:B------:R0:W5:Y:S04]  /*00e0*/  @P2 LDG.E.64 R62, desc[UR4][R4.64] ;  /* 0x00000004043e2981 */ /* 0x000168000c1e1b00 */
[----:B------:R0:W5:Y:S04]  /*00f0*/  @P2 LDG.E.64 R6, desc[UR4][R4.64+0x100] ;  /* 0x0001000404062981 */ /* 0x000168000c1e1b00 */
[----:B------:R0:W5:Y:S01]  /*0100*/  @P2 LDG.E.64 R16, desc[UR4][R4.64+0x200] ;  /* 0x0002000404102981 */ /* 0x000162000c1e1b00 */
[----:B------:R-:W-:-:S03]  /*0110*/  SHF.R.U32.HI R0, RZ, 0x5, R2 ;  /* 0x00000005ff007819 */ /* 0x000fc60000011602 */
[----:B------:R0:W5:Y:S01]  /*0120*/  @P2 LDG.E.64 R14, desc[UR4][R4.64+0x300] ;  /* 0x00030004040e2981 */ /* 0x000162000c1e1b00 */
[----:B--2---:R-:W-:Y:S02]  /*0130*/  LEA R11, R11, R0, 0x2 ;  /* 0x000000000b0b7211 */ /* 0x004fe400078e10ff */
[----:B------:R-:W-:Y:S01]  /*0140*/  IADD3 R2, P0, R3, UR6, RZ ;  /* 0x0000000603027c10 */ /* 0x000fe2000ff1e0ff */
[----:B------:R0:W5:Y:S01]  /*0150*/  @P2 LDG.E.64 R12, desc[UR4][R4.64+0x400] ;  /* 0x00040004040c2981 */ /* 0x000162000c1e1b00 */
[----:B------:R-:W-:Y:S01]  /*0160*/  ISETP.GE.AND P1, PT, R11, UR8, PT ;  /* 0x000000080b007c0c */ /* 0x000fe2000bf26270 */
[----:B------:R-:W-:Y:S01]  /*0170*/  ULDC.64 UR8, c[0x0][0x230] ;  /* 0x00008c0000087ab9 */ /* 0x000fe20000000a00 */
[----:B------:R-:W-:Y:S01]  /*0180*/  IADD3.X R3, RZ, UR7, RZ, P0, !PT ;  /* 0x00000007ff037c10 */ /* 0x000fe200087fe4ff */
[----:B------:R0:W5:Y:S01]  /*0190*/  @P2 LDG.E.64 R20, desc[UR4][R4.64+0x500] ;  /* 0x0005000404142981 */ /* 0x000162000c1e1b00 */
[----:B-1----:R-:W-:-:S04]  /*01a0*/  LOP3.LUT P0, RZ, R8, UR8, RZ, 0xfc, !PT ;  /* 0x0000000808ff7c12 */ /* 0x002fc8000f80fcff */
[----:B------:R-:W-:-:S05]  /*01b0*/  LOP3.LUT P0, RZ, R9, UR9, RZ, 0xfc, P0 ;  /* 0x0000000909ff7c12 */ /* 0x000fca000800fcff */
[----:B0-----:R-:W-:Y:S08]  /*01c0*/  @P1 EXIT ;  /* 0x000000000000194d */ /* 0x001ff00003800000 */
[----:B------:R-:W2:Y:S04]  /*01d0*/  LDG.E.64 R90, desc[UR4][R2.64] ;  /* 0x00000004025a7981 */ /* 0x000ea8000c1e1b00 */
[----:B------:R-:W3:Y:S04]  /*01e0*/  LDG.E.64 R80, desc[UR4][R2.64+0x200] ;  /* 0x0002000402507981 */ /* 0x000ee8000c1e1b00 */
[----:B------:R-:W4:Y:S04]  /*01f0*/  LDG.E.64 R76, desc[UR4][R2.64+0x300] ;  /* 0x00030004024c7981 */ /* 0x000f28000c1e1b00 */
[----:B------:R-:W4:Y:S04]  /*0200*/  LDG.E.64 R68, desc[UR4][R2.64+0x400] ;  /* 0x0004000402447981 */ /* 0x000f28000c1e1b00 */
[----:B------:R-:W4:Y:S04]  /*0210*/  LDG.E.64 R64, desc[UR4][R2.64+0x500] ;  /* 0x0005000402407981 */ /* 0x000f28000c1e1b00 */
[----:B------:R0:W4:Y:S01]  /*0220*/  LDG.E.64 R86, desc[UR4][R2.64+0x100] ;  /* 0x0001000402567981 */ /* 0x000122000c1e1b00 */
[----:B-----5:R-:W-:-:S02]  /*0230*/  @!P2 CS2R R6, SRZ ;  /* 0x000000000006a805 */ /* 0x020fc4000001ff00 */
[----:B------:R-:W-:Y:S02]  /*0240*/  ISETP.NE.U32.AND P1, PT, R8, RZ, PT ;  /* 0x000000ff0800720c */ /* 0x000fe40003f25070 */
[----:B------:R-:W-:Y:S02]  /*0250*/  @!P2 CS2R R62, SRZ ;  /* 0x00000000003ea805 */ /* 0x000fe4000001ff00 */
[----:B------:R-:W-:Y:S02]  /*0260*/  @!P2 CS2R R16, SRZ ;  /* 0x000000000010a805 */ /* 0x000fe4000001ff00 */
[----:B------:R-:W-:Y:S02]  /*0270*/  @!P2 CS2R R14, SRZ ;  /* 0x00000000000ea805 */ /* 0x000fe4000001ff00 */
[----:B------:R-:W-:Y:S02]  /*0280*/  @!P2 CS2R R12, SRZ ;  /* 0x00000000000ca805 */ /* 0x000fe4000001ff00 */
[----:B------:R-:W-:-:S02]  /*0290*/  @!P2 CS2R R20, SRZ ;  /* 0x000000000014a805 */ /* 0x000fc4000001ff00 */
[----:B------:R-:W-:Y:S01]  /*02a0*/  ISETP.NE.AND.EX P1, PT, R9, RZ, PT, P1 ;  /* 0x000000ff0900720c */ /* 0x000fe20003f25310 */
[----:B------:R-:W-:Y:S01]  /*02b0*/  HADD2.F32 R45, -RZ, R6.H0_H0 ;  /* 0x20000006ff2d7230 */ /* 0x000fe20000004100 */
[--C-:B------:R-:W-:Y:S01]  /*02c0*/  SHF.R.U64 R10, R6, 0x10, R7.reuse ;  /* 0x00000010060a7819 */ /* 0x100fe20000001207 */
[----:B------:R-:W-:Y:S01]  /*02d0*/  HADD2.F32 R44, -RZ, R7.H0_H0 ;  /* 0x20000007ff2c7230 */ /* 0x000fe20000004100 */
[----:B------:R-:W-:Y:S01]  /*02e0*/  SHF.R.U32.HI R9, RZ, 0x10, R7 ;  /* 0x00000010ff097819 */ /* 0x000fe20000011607 */
[----:B------:R-:W-:Y:S01]  /*02f0*/  ULDC.U8 UR6, c[0x0][0x2a0] ;  /* 0x0000a80000067ab9 */ /* 0x000fe20000000000 */
[--C-:B------:R-:W-:Y:S01]  /*0300*/  SHF.R.U64 R57, R62, 0x10, R63.reuse ;  /* 0x000000103e397819 */ /* 0x100fe2000000123f */
[----:B------:R-:W-:Y:S01]  /*0310*/  ULDC UR7, c[0x0][0x218] ;  /* 0x0000860000077ab9 */ /* 0x000fe20000000800 */
[----:B------:R-:W-:Y:S01]  /*0320*/  SHF.R.U32.HI R55, RZ, 0x10, R63 ;  /* 0x00000010ff377819 */ /* 0x000fe2000001163f */
[----:B------:R-:W-:Y:S01]  /*0330*/  ULDC.64 UR8, c[0x0][0x230] ;  /* 0x00008c0000087ab9 */ /* 0x000fe20000000a00 */
[----:B------:R-:W-:-:S02]  /*0340*/  SHF.R.U64 R8, R16, 0x10, R17 ;  /* 0x0000001010087819 */ /* 0x000fc40000001211 */
[----:B------:R-:W-:Y:S02]  /*0350*/  SHF.R.U32.HI R7, RZ, 0x10, R17 ;  /* 0x00000010ff077819 */ /* 0x000fe40000011611 */
[--C-:B------:R-:W-:Y:S02]  /*0360*/  SHF.R.U64 R6, R14, 0x10, R15.reuse ;  /* 0x000000100e067819 */ /* 0x100fe4000000120f */
[----:B------:R-:W-:Y:S02]  /*0370*/  SHF.R.U32.HI R5, RZ, 0x10, R15 ;  /* 0x00000010ff057819 */ /* 0x000fe4000001160f */
[--C-:B------:R-:W-:Y:S02]  /*0380*/  SHF.R.U64 R4, R12, 0x10, R13.reuse ;  /* 0x000000100c047819 */ /* 0x100fe4000000120d */
[----:B0-----:R-:W-:Y:S02]  /*0390*/  SHF.R.U32.HI R3, RZ, 0x10, R13 ;  /* 0x00000010ff037819 */ /* 0x001fe4000001160d */
[----:B------:R-:W-:-:S02]  /*03a0*/  SHF.R.U64 R2, R20, 0x10, R21 ;  /* 0x0000001014027819 */ /* 0x000fc40000001215 */
[----:B------:R-:W-:Y:S01]  /*03b0*/  SHF.R.U32.HI R0, RZ, 0x10, R21 ;  /* 0x00000010ff007819 */ /* 0x000fe20000011615 */
        /* <DEDUP_REMOVED lines=21> */
[----:B------:R-:W-:Y:S01]  /*0510*/  HADD2.F32 R0, -RZ, R0.H0_H0 ;  /* 0x20000000ff007230 */ /* 0x000fe20000004100 */
[----:B------:R-:W-:Y:S01]  /*0520*/  ISETP.NE.AND P4, PT, RZ, UR6, PT ;  /* 0x00000006ff007c0c */ /* 0x000fe2000bf85270 */
[----:B------:R-:W-:Y:S01]  /*0530*/  ULDC UR6, c[0x0][0x2d8] ;  /* 0x0000b60000067ab9 */ /* 0x000fe20000000800 */
[--C-:B--2---:R-:W-:Y:S01]  /*0540*/  SHF.R.U64 R92, R90, 0x10, R91.reuse ;  /* 0x000000105a5c7819 */ /* 0x104fe2000000125b */
[----:B------:R-:W-:Y:S01]  /*0550*/  HADD2.F32 R93, -RZ, R90.H0_H0 ;  /* 0x2000005aff5d7230 */ /* 0x000fe20000004100 */
[----:B------:R-:W-:-:S02]  /*0560*/  SHF.R.U32.HI R90, RZ, 0x10, R91 ;  /* 0x00000010ff5a7819 */ /* 0x000fc4000001165b */
[--C-:B---3--:R-:W-:Y:S01]  /*0570*/  SHF.R.U64 R83, R80, 0x10, R81.reuse ;  /* 0x0000001050537819 */ /* 0x108fe20000001251 */
[----:B------:R-:W-:Y:S01]  /*0580*/  HADD2.F32 R84, -RZ, R80.H0_H0 ;  /* 0x20000050ff547230 */ /* 0x000fe20000004100 */
[----:B------:R-:W-:Y:S02]  /*0590*/  SHF.R.U32.HI R80, RZ, 0x10, R81 ;  /* 0x00000010ff507819 */ /* 0x000fe40000011651 */
[--C-:B----4-:R-:W-:Y:S01]  /*05a0*/  SHF.R.U64 R78, R76, 0x10, R77.reuse ;  /* 0x000000104c4e7819 */ /* 0x110fe2000000124d */
[----:B------:R-:W-:Y:S01]  /*05b0*/  HADD2.F32 R79, -RZ, R76.H0_H0 ;  /* 0x2000004cff4f7230 */ /* 0x000fe20000004100 */
[----:B------:R-:W-:Y:S02]  /*05c0*/  SHF.R.U32.HI R76, RZ, 0x10, R77 ;  /* 0x00000010ff4c7819 */ /* 0x000fe4000001164d */
[--C-:B------:R-:W-:Y:S01]  /*05d0*/  SHF.R.U64 R73, R68, 0x10, R69.reuse ;  /* 0x0000001044497819 */ /* 0x100fe20000001245 */
[----:B------:R-:W-:Y:S01]  /*05e0*/  HADD2.F32 R75, -RZ, R68.H0_H0 ;  /* 0x20000044ff4b7230 */ /* 0x000fe20000004100 */
[----:B------:R-:W-:-:S02]  /*05f0*/  SHF.R.U32.HI R68, RZ, 0x10, R69 ;  /* 0x00000010ff447819 */ /* 0x000fc40000011645 */
[--C-:B------:R-:W-:Y:S01]  /*0600*/  SHF.R.U64 R66, R64, 0x10, R65.reuse ;  /* 0x0000001040427819 */ /* 0x100fe20000001241 */
[----:B------:R-:W-:Y:S01]  /*0610*/  HADD2.F32 R67, -RZ, R64.H0_H0 ;  /* 0x20000040ff437230 */ /* 0x000fe20000004100 */
[----:B------:R-:W-:Y:S02]  /*0620*/  SHF.R.U32.HI R64, RZ, 0x10, R65 ;  /* 0x00000010ff407819 */ /* 0x000fe40000011641 */
[--C-:B------:R-:W-:Y:S02]  /*0630*/  SHF.R.U64 R88, R86, 0x10, R87.reuse ;  /* 0x0000001056587819 */ /* 0x100fe40000001257 */
[----:B------:R-:W-:Y:S01]  /*0640*/  SHF.R.U32.HI R85, RZ, 0x10, R87 ;  /* 0x00000010ff557819 */ /* 0x000fe20000011657 */
        /* <DEDUP_REMOVED lines=19> */
.L_x_18724:
[----:B0-----:R-:W0:Y:S01]  /*0780*/  S2R R82, SR_TID.X ;  /* 0x0000000000527919 */ /* 0x001e220000002100 */
[----:B------:R-:W-:Y:S01]  /*0790*/  ISETP.NE.U32.AND P2, PT, RZ, UR8, PT ;  /* 0x00000008ff007c0c */ /* 0x000fe2000bf45070 */
[----:B------:R-:W1:Y:S01]  /*07a0*/  @P1 LDC.64 R28, c[0x0][0x270] ;  /* 0x00009c00ff1c1b82 */ /* 0x000e620000000a00 */
[----:B------:R-:W-:Y:S01]  /*07b0*/  IMAD R30, R11, UR7, RZ ;  /* 0x000000070b1e7c24 */ /* 0x000fe2000f8e02ff */
[----:B------:R-:W-:Y:S01]  /*07c0*/  HFMA2.MMA R34, -RZ, RZ, 1.875, 0 ;  /* 0x3f800000ff227435 */ /* 0x000fe200000001ff */
[----:B------:R-:W-:-:S03]  /*07d0*/  ISETP.NE.AND.EX P2, PT, RZ, UR9, PT, P2 ;  /* 0x00000009ff007c0c */ /* 0x000fc6000bf45320 */
[----:B------:R-:W-:Y:S02]  /*07e0*/  SHF.R.S32.HI R31, RZ, 0x1f, R30 ;  /* 0x0000001fff1f7819 */ /* 0x000fe4000001141e */
[----:B------:R-:W2:Y:S02]  /*07f0*/  LDC.64 R70, c[0x0][0x220] ;  /* 0x00008800ff467b82 */ /* 0x000ea40000000a00 */
[----:B------:R-:W-:-:S06]  /*0800*/  LEA.HI R31, R31, R30, RZ, 0x2 ;  /* 0x0000001e1f1f7211 */ /* 0x000fcc00078f10ff */
[----:B------:R-:W3:Y:S01]  /*0810*/  @P2 LDC.64 R36, c[0x0][0x230] ;  /* 0x00008c00ff242b82 */ /* 0x000ee20000000a00 */
[----:B-1----:R-:W-:-:S05]  /*0820*/  @P1 IMAD.WIDE R28, R11, 0x4, R28 ;  /* 0x000000040b1c1825 */ /* 0x002fca00078e021c */
[----:B------:R-:W4:Y:S01]  /*0830*/  @P1 LDG.E R34, desc[UR4][R28.64] ;  /* 0x000000041c221981 */ /* 0x000f22000c1e1900 */
[----:B0-----:R-:W-:-:S04]  /*0840*/  LOP3.LUT R82, R82, 0x1f, RZ, 0xc0, !PT ;  /* 0x0000001f52527812 */ /* 0x001fc800078ec0ff */
[----:B------:R-:W-:-:S05]  /*0850*/  LEA.HI.SX32 R32, R31, R82, 0x1e ;  /* 0x000000521f207211 */ /* 0x000fca00078ff2ff */
[----:B--2---:R-:W-:-:S04]  /*0860*/  IMAD.WIDE.U32 R30, R32, 0x10, R70 ;  /* 0x00000010201e7825 */ /* 0x004fc800078e0046 */
[----:B---3--:R-:W-:Y:S02]  /*0870*/  @P2 IMAD.WIDE.U32 R36, R32, 0x10, R36 ;  /* 0x0000001020242825 */ /* 0x008fe400078e0024 */
[----:B------:R-:W4:Y:S04]  /*0880*/  LDG.E.128 R28, desc[UR4][R30.64] ;  /* 0x000000041e1c7981 */ /* 0x000f28000c1e1d00 */
[----:B-----5:R0:W5:Y:S01]  /*0890*/  @P2 LDG.E.128 R20, desc[UR4][R36.64] ;  /* 0x0000000424142981 */ /* 0x020162000c1e1d00 */
[----:B------:R-:W-:-:S04]  /*08a0*/  ISETP.NE.U32.AND P3, PT, RZ, UR8, PT ;  /* 0x00000008ff007c0c */ /* 0x000fc8000bf65070 */
[----:B------:R-:W-:Y:S01]  /*08b0*/  ISETP.NE.AND.EX P3, PT, RZ, UR9, PT, P3 ;  /* 0x00000009ff007c0c */ /* 0x000fe2000bf65330 */
[----:B----4-:R-:W-:-:S12]  /*08c0*/  FMUL.FTZ R35, R28, R34 ;  /* 0x000000221c237220 */ /* 0x010fd80000410000 */
[----:B0-----:R-:W-:Y:S05]  /*08d0*/  @P3 BRA `(.L_x_18651) ;  /* 0x0000000000083947 */ /* 0x001fea0003800000 */
[----:B------:R-:W-:Y:S05]  /*08e0*/  @P0 BRA `(.L_x_18652) ;  /* 0x0000000000080947 */ /* 0x000fea0003800000 */
[----:B------:R-:W-:Y:S05]  /*08f0*/  BRA `(.L_x_18653) ;  /* 0x0000000000087947 */ /* 0x000fea0003800000 */
.L_x_18651:
[----:B-----5:R-:W-:-:S07]  /*0900*/  FADD.FTZ R35, R20, R35 ;  /* 0x0000002314237221 */ /* 0x020fce0000010000 */
.L_x_18652:
[----:B------:R-:W-:-:S07]  /*0910*/  MOV R24, R35 ;  /* 0x0000002300187202 */ /* 0x000fce0000000f00 */
.L_x_18653:
[----:B------:R-:W-:Y:S01]  /*0920*/  FMUL.FTZ R38, R29, R34 ;  /* 0x000000221d267220 */ /* 0x000fe20000410000 */
[----:B------:R-:W-:Y:S06]  /*0930*/  @P3 BRA `(.L_x_18654) ;  /* 0x0000000000083947 */ /* 0x000fec0003800000 */
[----:B------:R-:W-:Y:S05]  /*0940*/  @P0 BRA `(.L_x_18655) ;  /* 0x0000000000080947 */ /* 0x000fea0003800000 */
[----:B------:R-:W-:Y:S05]  /*0950*/  BRA `(.L_x_18656) ;  /* 0x0000000000087947 */ /* 0x000fea0003800000 */
.L_x_18654:
[----:B-----5:R-:W-:-:S07]  /*0960*/  FADD.FTZ R38, R21, R38 ;  /* 0x0000002615267221 */ /* 0x020fce0000010000 */
.L_x_18655:
[----:B------:R-:W-:-:S07]  /*0970*/  MOV R25, R38 ;  /* 0x0000002600197202 */ /* 0x000fce0000000f00 */
.L_x_18656:
[----:B------:R-:W-:Y:S01]  /*0980*/  FMUL.FTZ R41, R30, R34 ;  /* 0x000000221e297220 */ /* 0x000fe20000410000 */
[----:B------:R-:W-:Y:S06]  /*0990*/  @P3 BRA `(.L_x_18657) ;  /* 0x0000000000083947 */ /* 0x000fec0003800000 */
[----:B------:R-:W-:Y:S05]  /*09a0*/  @P0 BRA `(.L_x_18658) ;  /* 0x0000000000080947 */ /* 0x000fea0003800000 */
[----:B------:R-:W-:Y:S05]  /*09b0*/  BRA `(.L_x_18659) ;  /* 0x0000000000087947 */ /* 0x000fea0003800000 */
.L_x_18657:
[----:B-----5:R-:W-:-:S07]  /*09c0*/  FADD.FTZ R41, R22, R41 ;  /* 0x0000002916297221 */ /* 0x020fce0000010000 */
.L_x_18658:
[----:B------:R-:W-:-:S07]  /*09d0*/  MOV R26, R41 ;  /* 0x00000029001a7202 */ /* 0x000fce0000000f00 */
.L_x_18659:
[----:B------:R-:W-:Y:S01]  /*09e0*/  FMUL.FTZ R46, R31, R34 ;  /* 0x000000221f2e7220 */ /* 0x000fe20000410000 */
[----:B------:R-:W-:Y:S06]  /*09f0*/  @P3 BRA `(.L_x_18660) ;  /* 0x0000000000083947 */ /* 0x000fec0003800000 */
[----:B------:R-:W-:Y:S05]  /*0a00*/  @P0 BRA `(.L_x_18661) ;  /* 0x0000000000080947 */ /* 0x000fea0003800000 */
[----:B------:R-:W-:Y:S05]  /*0a10*/  BRA `(.L_x_18662) ;  /* 0x0000000000087947 */ /* 0x000fea0003800000 */
.L_x_18660:
[----:B-----5:R-:W-:-:S07]  /*0a20*/  FADD.FTZ R46, R23, R46 ;  /* 0x0000002e172e7221 */ /* 0x020fce0000010000 */
.L_x_18661:
[----:B------:R-:W-:-:S07]  /*0a30*/  MOV R27, R46 ;  /* 0x0000002e001b7202 */ /* 0x000fce0000000f00 */
.L_x_18662:
[----:B------:R-:W0:Y:S01]  /*0a40*/  @P0 LDC.64 R28, c[0x0][0x238] ;  /* 0x00008e00ff1c0b82 */ /* 0x000e220000000a00 */
[----:B------:R-:W-:-:S05]  /*0a50*/  IADD3 R43, R32, 0x20, RZ ;  /* 0x00000020202b7810 */ /* 0x000fca0007ffe0ff */
[----:B------:R-:W-:Y:S02]  /*0a60*/  IMAD.WIDE.U32 R30, R43, 0x10, R70 ;  /* 0x000000102b1e7825 */ /* 0x000fe400078e0046 */
[----:B------:R-:W1:Y:S02]  /*0a70*/  @P2 LDC.64 R36, c[0x0][0x230] ;  /* 0x00008c00ff242b82 */ /* 0x000e640000000a00 */
[----:B0-----:R-:W-:-:S05]  /*0a80*/  @P0 IMAD.WIDE.U32 R28, R32, 0x10, R28 ;  /* 0x00000010201c0825 */ /* 0x001fca00078e001c */
[----:B------:R0:W-:Y:S04]  /*0a90*/  @P0 STG.E.128 desc[UR4][R28.64], R24 ;  /* 0x000000181c000986 */ /* 0x0001e8000c101d04 */
[----:B0-----:R-:W2:Y:S01]  /*0aa0*/  LDG.E.128 R28, desc[UR4][R30.64] ;  /* 0x000000041e1c7981 */ /* 0x001ea2000c1e1d00 */
[----:B-1----:R-:W-:-:S05]  /*0ab0*/  @P2 IMAD.WIDE.U32 R36, R43, 0x10, R36 ;  /* 0x000000102b242825 */ /* 0x002fca00078e0024 */
[----:B-----5:R2:W5:Y:S02]  /*0ac0*/  @P2 LDG.E.128 R20, desc[UR4][R36.64] ;  /* 0x0000000424142981 */ /* 0x020564000c1e1d00 */
[----:B--2---:R-:W-:Y:S01]  /*0ad0*/  FMUL.FTZ R36, R28, R34 ;  /* 0x000000221c247220 */ /* 0x004fe20000410000 */
[----:B------:R-:W-:Y:S06]  /*0ae0*/  @P3 BRA `(.L_x_18663) ;  /* 0x0000000000083947 */ /* 0x000fec0003800000 */
[----:B------:R-:W-:Y:S05]  /*0af0*/  @P0 BRA `(.L_x_18664) ;  /* 0x0000000000080947 */ /* 0x000fea0003800000 */
[----:B------:R-:W-:Y:S05]  /*0b00*/  BRA `(.L_x_18665) ;  /* 0x0000000000087947 */ /* 0x000fea0003800000 */
.L_x_18663:
[----:B-----5:R-:W-:-:S07]  /*0b10*/  FADD.FTZ R36, R20, R36 ;  /* 0x0000002414247221 */ /* 0x020fce0000010000 */
.L_x_18664:
[----:B------:R-:W-:-:S07]  /*0b20*/  MOV R24, R36 ;  /* 0x0000002400187202 */ /* 0x000fce0000000f00 */
.L_x_18665:
[----:B------:R-:W-:Y:S01]  /*0b30*/  FMUL.FTZ R39, R29, R34 ;  /* 0x000000221d277220 */ /* 0x000fe20000410000 */
[----:B------:R-:W-:Y:S06]  /*0b40*/  @P3 BRA `(.L_x_18666) ;  /* 0x0000000000083947 */ /* 0x000fec0003800000 */
[----:B------:R-:W-:Y:S05]  /*0b50*/  @P0 BRA `(.L_x_18667) ;  /* 0x0000000000080947 */ /* 0x000fea0003800000 */
[----:B------:R-:W-:Y:S05]  /*0b60*/  BRA `(.L_x_18668) ;  /* 0x0000000000087947 */ /* 0x000fea0003800000 */
.L_x_18666:
[----:B-----5:R-:W-:-:S07]  /*0b70*/  FADD.FTZ R39, R21, R39 ;  /* 0x0000002715277221 */ /* 0x020fce0000010000 */
.L_x_18667:
[----:B------:R-:W-:-:S07]  /*0b80*/  MOV R25, R39 ;  /* 0x0000002700197202 */ /* 0x000fce0000000f00 */
.L_x_18668:
[----:B------:R-:W-:Y:S01]  /*0b90*/  FMUL.FTZ R42, R30, R34 ;  /* 0x000000221e2a7220 */ /* 0x000fe20000410000 */
[----:B------:R-:W-:Y:S06]  /*0ba0*/  @P3 BRA `(.L_x_18669) ;  /* 0x0000000000083947 */ /* 0x000fec0003800000 */
[----:B------:R-:W-:Y:S05]  /*0bb0*/  @P0 BRA `(.L_x_18670) ;  /* 0x0000000000080947 */ /* 0x000fea0003800000 */
[----:B------:R-:W-:Y:S05]  /*0bc0*/  BRA `(.L_x_18671) ;  /* 0x0000000000087947 */ /* 0x000fea0003800000 */
.L_x_18669:
[----:B-----5:R-:W-:-:S07]  /*0bd0*/  FADD.FTZ R42, R22, R42 ;  /* 0x0000002a162a7221 */ /* 0x020fce0000010000 */
.L_x_18670:
[----:B------:R-:W-:-:S07]  /*0be0*/  MOV R26, R42 ;  /* 0x0000002a001a7202 */ /* 0x000fce0000000f00 */
.L_x_18671:
[----:B------:R-:W-:Y:S01]  /*0bf0*/  FMUL.FTZ R47, R31, R34 ;  /* 0x000000221f2f7220 */ /* 0x000fe20000410000 */
[----:B------:R-:W-:Y:S06]  /*0c00*/  @P3 BRA `(.L_x_18672) ;  /* 0x0000000000083947 */ /* 0x000fec0003800000 */
[----:B------:R-:W-:Y:S05]  /*0c10*/  @P0 BRA `(.L_x_18673) ;  /* 0x0000000000080947 */ /* 0x000fea0003800000 */
[----:B------:R-:W-:Y:S05]  /*0c20*/  BRA `(.L_x_18674) ;  /* 0x0000000000087947 */ /* 0x000fea0003800000 */
.L_x_18672:
[----:B-----5:R-:W-:-:S07]  /*0c30*/  FADD.FTZ R47, R23, R47 ;  /* 0x0000002f172f7221 */ /* 0x020fce0000010000 */
.L_x_18673:
[----:B------:R-:W-:-:S07]  /*0c40*/  MOV R27, R47 ;  /* 0x0000002f001b7202 */ /* 0x000fce0000000f00 */
.L_x_18674:
[----:B------:R-:W0:Y:S01]  /*0c50*/  @P0 LDC.64 R28, c[0x0][0x238] ;  /* 0x00008e00ff1c0b82 */ /* 0x000e220000000a00 */
[----:B------:R-:W-:-:S05]  /*0c60*/  IADD3 R33, R32, 0x40, RZ ;  /* 0x0000004020217810 */ /* 0x000fca0007ffe0ff */
[----:B------:R-:W-:Y:S02]  /*0c70*/  IMAD.WIDE.U32 R30, R33, 0x10, R70 ;  /* 0x00000010211e7825 */ /* 0x000fe400078e0046 */
[----:B------:R-:W1:Y:S02]  /*0c80*/  @P2 LDC.64 R48, c[0x0][0x230] ;  /* 0x00008c00ff302b82 */ /* 0x000e640000000a00 */
[----:B0-----:R-:W-:-:S05]  /*0c90*/  @P0 IMAD.WIDE.U32 R28, R43, 0x10, R28 ;  /* 0x000000102b1c0825 */ /* 0x001fca00078e001c */
[----:B------:R0:W-:Y:S01]  /*0ca0*/  @P0 STG.E.128 desc[UR4][R28.64], R24 ;  /* 0x000000181c000986 */ /* 0x0001e2000c101d04 */
[----:B-1----:R-:W-:-:S05]  /*0cb0*/  @P2 IMAD.WIDE.U32 R48, R33, 0x10, R48 ;  /* 0x0000001021302825 */ /* 0x002fca00078e0030 */
[----:B-----5:R1:W5:Y:S04]  /*0cc0*/  @P2 LDG.E.128 R20, desc[UR4][R48.64] ;  /* 0x0000000430142981 */ /* 0x020368000c1e1d00 */
[----:B0-----:R-:W2:Y:S02]  /*0cd0*/  LDG.E.128 R28, desc[UR4][R30.64] ;  /* 0x000000041e1c7981 */ /* 0x001ea4000c1e1d00 */
[----:B--2---:R-:W-:Y:S01]  /*0ce0*/  FMUL.FTZ R37, R28, R34 ;  /* 0x000000221c257220 */ /* 0x004fe20000410000 */
[----:B-1----:R-:W-:Y:S06]  /*0cf0*/  @P3 BRA `(.L_x_18675) ;  /* 0x0000000000083947 */ /* 0x002fec0003800000 */
[----:B------:R-:W-:Y:S05]  /*0d00*/  @P0 BRA `(.L_x_18676) ;  /* 0x0000000000080947 */ /* 0x000fea0003800000 */
[----:B------:R-:W-:Y:S05]  /*0d10*/  BRA `(.L_x_18677) ;  /* 0x0000000000087947 */ /* 0x000fea0003800000 */
.L_x_18675:
[----:B-----5:R-:W-:-:S07]  /*0d20*/  FADD.FTZ R37, R20, R37 ;  /* 0x0000002514257221 */ /* 0x020fce0000010000 */
.L_x_18676:
[----:B------:R-:W-:-:S07]  /*0d30*/  MOV R24, R37 ;  /* 0x0000002500187202 */ /* 0x000fce0000000f00 */
.L_x_18677:
[----:B------:R-:W-:Y:S01]  /*0d40*/  FMUL.FTZ R40, R29, R34 ;  /* 0x000000221d287220 */ /* 0x000fe20000410000 */
[----:B------:R-:W-:Y:S06]  /*0d50*/  @P3 BRA `(.L_x_18678) ;  /* 0x0000000000083947 */ /* 0x000fec0003800000 */
[----:B------:R-:W-:Y:S05]  /*0d60*/  @P0 BRA `(.L_x_18679) ;  /* 0x0000000000080947 */ /* 0x000fea0003800000 */
[----:B------:R-:W-:Y:S05]  /*0d70*/  BRA `(.L_x_18680) ;  /* 0x0000000000087947 */ /* 0x000fea0003800000 */
.L_x_18678:
[----:B-----5:R-:W-:-:S07]  /*0d80*/  FADD.FTZ R40, R21, R40 ;  /* 0x0000002815287221 */ /* 0x020fce0000010000 */
.L_x_18679:
[----:B------:R-:W-:-:S07]  /*0d90*/  MOV R25, R40 ;  /* 0x0000002800197202 */ /* 0x000fce0000000f00 */
.L_x_18680:
[----:B------:R-:W-:Y:S01]  /*0da0*/  FMUL.FTZ R43, R30, R34 ;  /* 0x000000221e2b7220 */ /* 0x000fe20000410000 */
[----:B------:R-:W-:Y:S06]  /*0db0*/  @P3 BRA `(.L_x_18681) ;  /* 0x0000000000083947 */ /* 0x000fec0003800000 */
[----:B------:R-:W-:Y:S05]  /*0dc0*/  @P0 BRA `(.L_x_18682) ;  /* 0x0000000000080947 */ /* 0x000fea0003800000 */
[----:B------:R-:W-:Y:S05]  /*0dd0*/  BRA `(.L_x_18683) ;  /* 0x0000000000087947 */ /* 0x000fea0003800000 */
.L_x_18681:
[----:B-----5:R-:W-:-:S07]  /*0de0*/  FADD.FTZ R43, R22, R43 ;  /* 0x0000002b162b7221 */ /* 0x020fce0000010000 */
.L_x_18682:
[----:B------:R-:W-:-:S07]  /*0df0*/  MOV R26, R43 ;  /* 0x0000002b001a7202 */ /* 0x000fce0000000f00 */
.L_x_18683:
[----:B------:R-:W-:Y:S01]  /*0e00*/  FMUL.FTZ R48, R31, R34 ;  /* 0x000000221f307220 */ /* 0x000fe20000410000 */
[----:B------:R-:W-:Y:S06]  /*0e10*/  @P3 BRA `(.L_x_18684) ;  /* 0x0000000000083947 */ /* 0x000fec0003800000 */
[----:B------:R-:W-:Y:S05]  /*0e20*/  @P0 BRA `(.L_x_18685) ;  /* 0x0000000000080947 */ /* 0x000fea0003800000 */
[----:B------:R-:W-:Y:S05]  /*0e30*/  BRA `(.L_x_18686) ;  /* 0x0000000000087947 */ /* 0x000fea0003800000 */
.L_x_18684:
[----:B-----5:R-:W-:-:S07]  /*0e40*/  FADD.FTZ R48, R23, R48 ;  /* 0x0000003017307221 */ /* 0x020fce0000010000 */
.L_x_18685:
[----:B------:R-:W-:-:S07]  /*0e50*/  MOV R27, R48 ;  /* 0x00000030001b7202 */ /* 0x000fce0000000f00 */
.L_x_18686:
[----:B------:R-:W0:Y:S01]  /*0e60*/  @P0 LDC.64 R28, c[0x0][0x238] ;  /* 0x00008e00ff1c0b82 */ /* 0x000e220000000a00 */
[C---:B------:R-:W-:Y:S02]  /*0e70*/  @P0 IADD3 R31, R32.reuse, 0x40, RZ ;  /* 0x00000040201f0810 */ /* 0x040fe40007ffe0ff */
[----:B------:R-:W-:-:S05]  /*0e80*/  IADD3 R49, R32, 0x60, RZ ;  /* 0x0000006020317810 */ /* 0x000fca0007ffe0ff */
[----:B------:R-:W1:Y:S01]  /*0e90*/  @P2 LDC.64 R50, c[0x0][0x230] ;  /* 0x00008c00ff322b82 */ /* 0x000e620000000a00 */
[----:B0-----:R-:W-:-:S04]  /*0ea0*/  @P0 IMAD.WIDE.U32 R28, R31, 0x10, R28 ;  /* 0x000000101f1c0825 */ /* 0x001fc800078e001c */
[C---:B------:R-:W-:Y:S01]  /*0eb0*/  IMAD.WIDE.U32 R30, R49.reuse, 0x10, R70 ;  /* 0x00000010311e7825 */ /* 0x040fe200078e0046 */
[----:B------:R0:W-:Y:S05]  /*0ec0*/  @P0 STG.E.128 desc[UR4][R28.64], R24 ;  /* 0x000000181c000986 */ /* 0x0001ea000c101d04 */
[----:B0-----:R-:W2:Y:S01]  /*0ed0*/  LDG.E.128 R28, desc[UR4][R30.64] ;  /* 0x000000041e1c7981 */ /* 0x001ea2000c1e1d00 */
[----:B-1----:R-:W-:-:S05]  /*0ee0*/  @P2 IMAD.WIDE.U32 R50, R49, 0x10, R50 ;  /* 0x0000001031322825 */ /* 0x002fca00078e0032 */
[----:B-----5:R2:W5:Y:S02]  /*0ef0*/  @P2 LDG.E.128 R20, desc[UR4][R50.64] ;  /* 0x0000000432142981 */ /* 0x020564000c1e1d00 */
[----:B--2---:R-:W-:Y:S01]  /*0f00*/  FMUL.FTZ R50, R28, R34 ;  /* 0x000000221c327220 */ /* 0x004fe20000410000 */
[----:B------:R-:W-:Y:S06]  /*0f10*/  @P3 BRA `(.L_x_18687) ;  /* 0x0000000000083947 */ /* 0x000fec0003800000 */
[----:B------:R-:W-:Y:S05]  /*0f20*/  @P0 BRA `(.L_x_18688) ;  /* 0x0000000000080947 */ /* 0x000fea0003800000 */
[----:B------:R-:W-:Y:S05]  /*0f30*/  BRA `(.L_x_18689) ;  /* 0x0000000000087947 */ /* 0x000fea0003800000 */
.L_x_18687:
[----:B-----5:R-:W-:-:S07]  /*0f40*/  FADD.FTZ R50, R20, R50 ;  /* 0x0000003214327221 */ /* 0x020fce0000010000 */
.L_x_18688:
[----:B------:R-:W-:-:S07]  /*0f50*/  MOV R24, R50 ;  /* 0x0000003200187202 */ /* 0x000fce0000000f00 */
.L_x_18689:
[----:B------:R-:W-:Y:S01]  /*0f60*/  FMUL.FTZ R51, R29, R34 ;  /* 0x000000221d337220 */ /* 0x000fe20000410000 */
[----:B------:R-:W-:Y:S06]  /*0f70*/  @P3 BRA `(.L_x_18690) ;  /* 0x0000000000083947 */ /* 0x000fec0003800000 */
[----:B------:R-:W-:Y:S05]  /*0f80*/  @P0 BRA `(.L_x_18691) ;  /* 0x0000000000080947 */ /* 0x000fea0003800000 */
[----:B------:R-:W-:Y:S05]  /*0f90*/  BRA `(.L_x_18692) ;  /* 0x0000000000087947 */ /* 0x000fea0003800000 */
.L_x_18690:
[----:B-----5:R-:W-:-:S07]  /*0fa0*/  FADD.FTZ R51, R21, R51 ;  /* 0x0000003315337221 */ /* 0x020fce0000010000 */
.L_x_18691:
[----:B------:R-:W-:-:S07]  /*0fb0*/  MOV R25, R51 ;  /* 0x0000003300197202 */ /* 0x000fce0000000f00 */
.L_x_18692:
[----:B------:R-:W-:Y:S01]  /*0fc0*/  FMUL.FTZ R52, R30, R34 ;  /* 0x000000221e347220 */ /* 0x000fe20000410000 */
[----:B------:R-:W-:Y:S06]  /*0fd0*/  @P3 BRA `(.L_x_18693) ;  /* 0x0000000000083947 */ /* 0x000fec0003800000 */
[----:B------:R-:W-:Y:S05]  /*0fe0*/  @P0 BRA `(.L_x_18694) ;  /* 0x0000000000080947 */ /* 0x000fea0003800000 */
[----:B------:R-:W-:Y:S05]  /*0ff0*/  BRA `(.L_x_18695) ;  /* 0x0000000000087947 */ /* 0x000fea0003800000 */
.L_x_18693:
[----:B-----5:R-:W-:-:S07]  /*1000*/  FADD.FTZ R52, R22, R52 ;  /* 0x0000003416347221 */ /* 0x020fce0000010000 */
.L_x_18694:
[----:B------:R-:W-:-:S07]  /*1010*/  MOV R26, R52 ;  /* 0x00000034001a7202 */ /* 0x000fce0000000f00 */
.L_x_18695:
[----:B------:R-:W-:Y:S01]  /*1020*/  FMUL.FTZ R53, R31, R34 ;  /* 0x000000221f357220 */ /* 0x000fe20000410000 */
[----:B------:R-:W-:Y:S06]  /*1030*/  @P3 BRA `(.L_x_18696) ;  /* 0x0000000000083947 */ /* 0x000fec0003800000 */
[----:B------:R-:W-:Y:S05]  /*1040*/  @P0 BRA `(.L_x_18697) ;  /* 0x0000000000080947 */ /* 0x000fea0003800000 */
[----:B------:R-:W-:Y:S05]  /*1050*/  BRA `(.L_x_18698) ;  /* 0x0000000000087947 */ /* 0x000fea0003800000 */
.L_x_18696:
[----:B-----5:R-:W-:-:S07]  /*1060*/  FADD.FTZ R53, R23, R53 ;  /* 0x0000003517357221 */ /* 0x020fce0000010000 */
.L_x_18697:
[----:B------:R-:W-:-:S07]  /*1070*/  MOV R27, R53 ;  /* 0x00000035001b7202 */ /* 0x000fce0000000f00 */
.L_x_18698:
[----:B------:R-:W0:Y:S01]  /*1080*/  @P0 LDC.64 R30, c[0x0][0x238] ;  /* 0x00008e00ff1e0b82 */ /* 0x000e220000000a00 */
[C---:B------:R-:W-:Y:S02]  /*1090*/  @P0 IADD3 R59, R32.reuse, 0x60, RZ ;  /* 0x00000060203b0810 */ /* 0x040fe40007ffe0ff */
[----:B------:R-:W-:-:S05]  /*10a0*/  IADD3 R54, R32, 0x80, RZ ;  /* 0x0000008020367810 */ /* 0x000fca0007ffe0ff */
[----:B------:R-:W1:Y:S01]  /*10b0*/  @P2 LDC.64 R28, c[0x0][0x230] ;  /* 0x00008c00ff1c2b82 */ /* 0x000e620000000a00 */
[----:B0-----:R-:W-:-:S05]  /*10c0*/  @P0 IMAD.WIDE.U32 R30, R59, 0x10, R30 ;  /* 0x000000103b1e0825 */ /* 0x001fca00078e001e */
[----:B------:R0:W-:Y:S01]  /*10d0*/  @P0 STG.E.128 desc[UR4][R30.64], R24 ;  /* 0x000000181e000986 */ /* 0x0001e2000c101d04 */
[----:B-1----:R-:W-:-:S05]  /*10e0*/  @P2 IMAD.WIDE.U32 R28, R54, 0x10, R28 ;  /* 0x00000010361c2825 */ /* 0x002fca00078e001c */
[----:B-----5:R1:W5:Y:S01]  /*10f0*/  @P2 LDG.E.128 R20, desc[UR4][R28.64] ;  /* 0x000000041c142981 */ /* 0x020362000c1e1d00 */
[----:B0-----:R-:W-:-:S06]  /*1100*/  IMAD.WIDE.U32 R30, R54, 0x10, R70 ;  /* 0x00000010361e7825 */ /* 0x001fcc00078e0046 */
[----:B------:R-:W2:Y:S02]  /*1110*/  LDG.E.128 R28, desc[UR4][R30.64] ;  /* 0x000000041e1c7981 */ /* 0x000ea4000c1e1d00 */
[----:B--2---:R-:W-:Y:S01]  /*1120*/  FMUL.FTZ R58, R28, R34 ;  /* 0x000000221c3a7220 */ /* 0x004fe20000410000 */
[----:B-1----:R-:W-:Y:S06]  /*1130*/  @P3 BRA `(.L_x_18699) ;  /* 0x0000000000083947 */ /* 0x002fec0003800000 */
[----:B------:R-:W-:Y:S05]  /*1140*/  @P0 BRA `(.L_x_18700) ;  /* 0x0000000000080947 */ /* 0x000fea0003800000 */
[----:B------:R-:W-:Y:S05]  /*1150*/  BRA `(.L_x_18701) ;  /* 0x0000000000087947 */ /* 0x000fea0003800000 */
.L_x_18699:
[----:B-----5:R-:W-:-:S07]  /*1160*/  FADD.FTZ R58, R20, R58 ;  /* 0x0000003a143a7221 */ /* 0x020fce0000010000 */
.L_x_18700:
[----:B------:R-:W-:-:S07]  /*1170*/  MOV R24, R58 ;  /* 0x0000003a00187202 */ /* 0x000fce0000000f00 */
.L_x_18701:
[----:B------:R-:W-:Y:S01]  /*1180*/  FMUL.FTZ R59, R29, R34 ;  /* 0x000000221d3b7220 */ /* 0x000fe20000410000 */
[----:B------:R-:W-:Y:S06]  /*1190*/  @P3 BRA `(.L_x_18702) ;  /* 0x0000000000083947 */ /* 0x000fec0003800000 */
[----:B------:R-:W-:Y:S05]  /*11a0*/  @P0 BRA `(.L_x_18703) ;  /* 0x0000000000080947 */ /* 0x000fea0003800000 */
[----:B------:R-:W-:Y:S05]  /*11b0*/  BRA `(.L_x_18704) ;  /* 0x0000000000087947 */ /* 0x000fea0003800000 */
.L_x_18702:
[----:B-----5:R-:W-:-:S07]  /*11c0*/  FADD.FTZ R59, R21, R59 ;  /* 0x0000003b153b7221 */ /* 0x020fce0000010000 */
.L_x_18703:
[----:B------:R-:W-:-:S07]  /*11d0*/  MOV R25, R59 ;  /* 0x0000003b00197202 */ /* 0x000fce0000000f00 */
.L_x_18704:
[----:B------:R-:W-:Y:S01]  /*11e0*/  FMUL.FTZ R60, R30, R34 ;  /* 0x000000221e3c7220 */ /* 0x000fe20000410000 */
[----:B------:R-:W-:Y:S06]  /*11f0*/  @P3 BRA `(.L_x_18705) ;  /* 0x0000000000083947 */ /* 0x000fec0003800000 */
[----:B------:R-:W-:Y:S05]  /*1200*/  @P0 BRA `(.L_x_18706) ;  /* 0x0000000000080947 */ /* 0x000fea0003800000 */
[----:B------:R-:W-:Y:S05]  /*1210*/  BRA `(.L_x_18707) ;  /* 0x0000000000087947 */ /* 0x000fea0003800000 */
.L_x_18705:
[----:B-----5:R-:W-:-:S07]  /*1220*/  FADD.FTZ R60, R22, R60 ;  /* 0x0000003c163c7221 */ /* 0x020fce0000010000 */
.L_x_18706:
[----:B------:R-:W-:-:S07]  /*1230*/  MOV R26, R60 ;  /* 0x0000003c001a7202 */ /* 0x000fce0000000f00 */
.L_x_18707:
[----:B------:R-:W-:Y:S01]  /*1240*/  FMUL.FTZ R61, R31, R34 ;  /* 0x000000221f3d7220 */ /* 0x000fe20000410000 */
[----:B------:R-:W-:Y:S06]  /*1250*/  @P3 BRA `(.L_x_18708) ;  /* 0x0000000000083947 */ /* 0x000fec0003800000 */
[----:B------:R-:W-:Y:S05]  /*1260*/  @P0 BRA `(.L_x_18709) ;  /* 0x0000000000080947 */ /* 0x000fea0003800000 */
[----:B------:R-:W-:Y:S05]  /*1270*/  BRA `(.L_x_18710) ;  /* 0x0000000000087947 */ /* 0x000fea0003800000 */
.L_x_18708:
[----:B-----5:R-:W-:-:S07]  /*1280*/  FADD.FTZ R61, R23, R61 ;  /* 0x0000003d173d7221 */ /* 0x020fce0000010000 */
.L_x_18709:
[----:B------:R-:W-:-:S07]  /*1290*/  MOV R27, R61 ;  /* 0x0000003d001b7202 */ /* 0x000fce0000000f00 */
.L_x_18710:
[----:B------:R-:W0:Y:S01]  /*12a0*/  @P0 LDC.64 R28, c[0x0][0x238] ;  /* 0x00008e00ff1c0b82 */ /* 0x000e220000000a00 */
[C---:B------:R-:W-:Y:S02]  /*12b0*/  @P0 IADD3 R31, R32.reuse, 0x80, RZ ;  /* 0x00000080201f0810 */ /* 0x040fe40007ffe0ff */
[----:B------:R-:W-:-:S03]  /*12c0*/  IADD3 R63, R32, 0xa0, RZ ;  /* 0x000000a0203f7810 */ /* 0x000fc60007ffe0ff */
[----:B0-----:R-:W-:Y:S02]  /*12d0*/  @P0 IMAD.WIDE.U32 R28, R31, 0x10, R28 ;  /* 0x000000101f1c0825 */ /* 0x001fe400078e001c */
[----:B------:R-:W0:Y:S03]  /*12e0*/  @P2 LDC.64 R30, c[0x0][0x230] ;  /* 0x00008c00ff1e2b82 */ /* 0x000e260000000a00 */
[----:B------:R1:W-:Y:S02]  /*12f0*/  @P0 STG.E.128 desc[UR4][R28.64], R24 ;  /* 0x000000181c000986 */ /* 0x0003e4000c101d04 */
[----:B-1----:R-:W-:-:S04]  /*1300*/  IMAD.WIDE.U32 R28, R63, 0x10, R70 ;  /* 0x000000103f1c7825 */ /* 0x002fc800078e0046 */
[----:B0-----:R-:W-:-:S05]  /*1310*/  @P2 IMAD.WIDE.U32 R30, R63, 0x10, R30 ;  /* 0x000000103f1e2825 */ /* 0x001fca00078e001e */
[----:B-----5:R0:W5:Y:S04]  /*1320*/  @P2 LDG.E.128 R20, desc[UR4][R30.64] ;  /* 0x000000041e142981 */ /* 0x020168000c1e1d00 */
[----:B------:R-:W2:Y:S02]  /*1330*/  LDG.E.128 R28, desc[UR4][R28.64] ;  /* 0x000000041c1c7981 */ /* 0x000ea4000c1e1d00 */
[----:B--2---:R-:W-:Y:S01]  /*1340*/  FMUL.FTZ R70, R28, R34 ;  /* 0x000000221c467220 */ /* 0x004fe20000410000 */
[----:B0-----:R-:W-:Y:S06]  /*1350*/  @P3 BRA `(.L_x_18711) ;  /* 0x0000000000083947 */ /* 0x001fec0003800000 */
[----:B------:R-:W-:Y:S05]  /*1360*/  @P0 BRA `(.L_x_18712) ;  /* 0x0000000000080947 */ /* 0x000fea0003800000 */
[----:B------:R-:W-:Y:S05]  /*1370*/  BRA `(.L_x_18713) ;  /* 0x0000000000087947 */ /* 0x000fea0003800000 */
.L_x_18711:
[----:B-----5:R-:W-:-:S07]  /*1380*/  FADD.FTZ R70, R20, R70 ;  /* 0x0000004614467221 */ /* 0x020fce0000010000 */
.L_x_18712:
[----:B------:R-:W-:-:S07]  /*1390*/  MOV R24, R70 ;  /* 0x0000004600187202 */ /* 0x000fce0000000f00 */
.L_x_18713:
[----:B------:R-:W-:Y:S01]  /*13a0*/  FMUL.FTZ R71, R29, R34 ;  /* 0x000000221d477220 */ /* 0x000fe20000410000 */
[----:B------:R-:W-:Y:S06]  /*13b0*/  @P3 BRA `(.L_x_18714) ;  /* 0x0000000000083947 */ /* 0x000fec0003800000 */
[----:B------:R-:W-:Y:S05]  /*13c0*/  @P0 BRA `(.L_x_18715) ;  /* 0x0000000000080947 */ /* 0x000fea0003800000 */
[----:B------:R-:W-:Y:S05]  /*13d0*/  BRA `(.L_x_18716) ;  /* 0x0000000000087947 */ /* 0x000fea0003800000 */
.L_x_18714:
[----:B-----5:R-:W-:-:S07]  /*13e0*/  FADD.FTZ R71, R21, R71 ;  /* 0x0000004715477221 */ /* 0x020fce0000010000 */
.L_x_18715:
[----:B------:R-:W-:-:S07]  /*13f0*/  MOV R25, R71 ;  /* 0x0000004700197202 */ /* 0x000fce0000000f00 */
.L_x_18716:
[----:B------:R-:W-:Y:S01]  /*1400*/  FMUL.FTZ R72, R30, R34 ;  /* 0x000000221e487220 */ /* 0x000fe20000410000 */
[----:B------:R-:W-:Y:S06]  /*1410*/  @P3 BRA `(.L_x_18717) ;  /* 0x0000000000083947 */ /* 0x000fec0003800000 */
[----:B------:R-:W-:Y:S05]  /*1420*/  @P0 BRA `(.L_x_18718) ;  /* 0x0000000000080947 */ /* 0x000fea0003800000 */
[----:B------:R-:W-:Y:S05]  /*1430*/  BRA `(.L_x_18719) ;  /* 0x0000000000087947 */ /* 0x000fea0003800000 */
.L_x_18717:
[----:B-----5:R-:W-:-:S07]  /*1440*/  FADD.FTZ R72, R22, R72 ;  /* 0x0000004816487221 */ /* 0x020fce0000010000 */
.L_x_18718:
[----:B------:R-:W-:-:S07]  /*1450*/  MOV R26, R72 ;  /* 0x00000048001a7202 */ /* 0x000fce0000000f00 */
.L_x_18719:
[----:B------:R-:W-:Y:S01]  /*1460*/  FMUL.FTZ R74, R31, R34 ;  /* 0x000000221f4a7220 */ /* 0x000fe20000410000 */
[----:B------:R-:W-:Y:S06]  /*1470*/  @P3 BRA `(.L_x_18720) ;  /* 0x0000000000083947 */ /* 0x000fec0003800000 */
[----:B------:R-:W-:Y:S05]  /*1480*/  @P0 BRA `(.L_x_18721) ;  /* 0x0000000000080947 */ /* 0x000fea0003800000 */
[----:B------:R-:W-:Y:S05]  /*1490*/  BRA `(.L_x_18722) ;  /* 0x0000000000087947 */ /* 0x000fea0003800000 */
.L_x_18720:
[----:B-----5:R-:W-:-:S07]  /*14a0*/  FADD.FTZ R74, R23, R74 ;  /* 0x0000004a174a7221 */ /* 0x020fce0000010000 */
.L_x_18721:
[----:B------:R-:W-:-:S07]  /*14b0*/  MOV R27, R74 ;  /* 0x0000004a001b7202 */ /* 0x000fce0000000f00 */
.L_x_18722:
[----:B------:R-:W0:Y:S01]  /*14c0*/  @P0 LDC.64 R28, c[0x0][0x238] ;  /* 0x00008e00ff1c0b82 */ /* 0x000e220000000a00 */
[----:B------:R-:W-:Y:S01]  /*14d0*/  @P0 IADD3 R31, R32, 0xa0, RZ ;  /* 0x000000a0201f0810 */ /* 0x000fe20007ffe0ff */
[----:B------:R-:W-:Y:S01]  /*14e0*/  UMOV UR10, 0xffffffff ;  /* 0xffffffff000a7882 */ /* 0x000fe20000000000 */
[----:B------:R-:W-:-:S03]  /*14f0*/  ISETP.NE.AND P2, PT, R82, RZ, PT ;  /* 0x000000ff5200720c */ /* 0x000fc60003f45270 */
[----:B0-----:R-:W-:-:S04]  /*1500*/  @P0 IMAD.WIDE.U32 R28, R31, 0x10, R28 ;  /* 0x000000101f1c0825 */ /* 0x001fc800078e001c */
[----:B------:R-:W-:-:S04]  /*1510*/  FADD.FTZ R31, RZ, R35 ;  /* 0x00000023ff1f7221 */ /* 0x000fc80000010000 */
[----:B------:R-:W-:Y:S01]  /*1520*/  FADD.FTZ R30, R31, R38 ;  /* 0x000000261f1e7221 */ /* 0x000fe20000010000 */
[----:B------:R0:W-:Y:S03]  /*1530*/  @P0 STG.E.128 desc[UR4][R28.64], R24 ;  /* 0x000000181c000986 */ /* 0x0001e6000c101d04 */
        /* <DEDUP_REMOVED lines=92> */
.L_x_18736:
[----:B-1----:R-:W-:Y:S01]  /*1b00*/  FADD.FTZ R28, R82, R28 ;  /* 0x0000001c521c7221 */ /* 0x002fe20000010000 */
[----:B------:R-:W-:-:S03]  /*1b10*/  FMUL.FTZ R31, R86, R86 ;  /* 0x00000056561f7220 */ /* 0x000fc60000410000 */
[----:B------:R-:W-:Y:S02]  /*1b20*/  FFMA.FTZ R30, R28, R29, UR6 ;  /* 0x000000061c1e7e23 */ /* 0x000fe4000801001d */
[----:B------:R-:W1:Y:S01]  /*1b30*/  @!P2 LDC.64 R28, c[0x0][0x250] ;  /* 0x00009400ff1cab82 */ /* 0x000e620000000a00 */
[----:B------:R-:W-:-:S05]  /*1b40*/  FSEL R31, R31, RZ, P4 ;  /* 0x000000ff1f1f7208 */ /* 0x000fca0002000000 */
[----:B------:R-:W-:-:S04]  /*1b50*/  FADD.FTZ R30, R30, R31 ;  /* 0x0000001f1e1e7221 */ /* 0x000fc80000010000 */
[----:B0-----:R-:W0:Y:S01]  /*1b60*/  MUFU.RSQ R82, R30 ;  /* 0x0000001e00527308 */ /* 0x001e220000001400 */
[----:B-1----:R-:W-:-:S05]  /*1b70*/  @!P2 IMAD.WIDE R28, R11, 0x4, R28 ;  /* 0x000000040b1ca825 */ /* 0x002fca00078e021c */
[----:B------:R1:W-:Y:S02]  /*1b80*/  @!P2 STG.E desc[UR4][R28.64], R86 ;  /* 0x000000561c00a986 */ /* 0x0003e4000c101904 */
[----:B-1----:R-:W1:Y:S01]  /*1b90*/  @!P2 LDC.64 R28, c[0x0][0x258] ;  /* 0x00009600ff1cab82 */ /* 0x002e620000000a00 */
[----:B------:R-:W-:-:S05]  /*1ba0*/  FSEL R86, R86, RZ, !P4 ;  /* 0x000000ff56567208 */ /* 0x000fca0006000000 */
[C---:B------:R-:W-:Y:S01]  /*1bb0*/  FADD.FTZ R34, -R86.reuse, R41 ;  /* 0x0000002956227221 */ /* 0x040fe20000010100 */
[C---:B------:R-:W-:Y:S01]  /*1bc0*/  FADD.FTZ R31, -R86.reuse, R35 ;  /* 0x00000023561f7221 */ /* 0x040fe20000010100 */
[C---:B------:R-:W-:Y:S01]  /*1bd0*/  FADD.FTZ R46, -R86.reuse, R46 ;  /* 0x0000002e562e7221 */ /* 0x040fe20000010100 */
[----:B------:R-:W-:Y:S01]  /*1be0*/  FADD.FTZ R41, -R86, R38 ;  /* 0x0000002656297221 */ /* 0x000fe20000010100 */
[C---:B0-----:R-:W-:Y:S01]  /*1bf0*/  FMUL.FTZ R35, R82.reuse, R34 ;  /* 0x0000002252237220 */ /* 0x041fe20000410000 */
[C---:B------:R-:W-:Y:S01]  /*1c00*/  FMUL.FTZ R34, R82.reuse, R31 ;  /* 0x0000001f52227220 */ /* 0x040fe20000410000 */
[C---:B------:R-:W-:Y:S01]  /*1c10*/  FMUL.FTZ R46, R82.reuse, R46 ;  /* 0x0000002e522e7220 */ /* 0x040fe20000410000 */
[----:B------:R-:W-:Y:S01]  /*1c20*/  FMUL.FTZ R41, R82, R41 ;  /* 0x0000002952297220 */ /* 0x000fe20000410000 */
[----:B------:R-:W-:Y:S01]  /*1c30*/  FFMA.FTZ R30, R91, R35, R56 ;  /* 0x000000235b1e7223 */ /* 0x000fe20000010038 */
[----:B------:R-:W-:Y:S01]  /*1c40*/  FADD.FTZ R38, -R86, R47 ;  /* 0x0000002f56267221 */ /* 0x000fe20000010100 */
[----:B------:R-:W-:Y:S01]  /*1c50*/  FFMA.FTZ R31, R90, R46, R55 ;  /* 0x0000002e5a1f7223 */ /* 0x000fe20000010037 */
[C---:B------:R-:W-:Y:S01]  /*1c60*/  FADD.FTZ R47, -R86.reuse, R42 ;  /* 0x0000002a562f7221 */ /* 0x040fe20000010100 */
[----:B------:R-:W-:Y:S01]  /*1c70*/  FADD.FTZ R42, -R86, R72 ;  /* 0x00000048562a7221 */ /* 0x000fe20000010100 */
[----:B------:R-:W-:-:S02]  /*1c80*/  FMUL.FTZ R38, R82, R38 ;  /* 0x0000002652267220 */ /* 0x000fc40000410000 */
[C---:B------:R-:W-:Y:S01]  /*1c90*/  FMUL.FTZ R47, R82.reuse, R47 ;  /* 0x0000002f522f7220 */ /* 0x040fe20000410000 */
[----:B------:R-:W-:Y:S01]  /*1ca0*/  FMUL.FTZ R42, R82, R42 ;  /* 0x0000002a522a7220 */ /* 0x000fe20000410000 */
[----:B-1----:R-:W-:-:S04]  /*1cb0*/  @!P2 IMAD.WIDE R28, R11, 0x4, R28 ;  /* 0x000000040b1ca825 */ /* 0x002fc800078e021c */
[----:B------:R-:W-:Y:S01]  /*1cc0*/  FFMA.FTZ R42, R65, R42, R12 ;  /* 0x0000002a412a7223 */ /* 0x000fe2000001000c */
[----:B------:R0:W-:Y:S02]  /*1cd0*/  @!P2 STG.E desc[UR4][R28.64], R82 ;  /* 0x000000521c00a986 */ /* 0x0001e4000c101904 */
[----:B0-----:R-:W-:Y:S01]  /*1ce0*/  FFMA.FTZ R28, R93, R34, R62 ;  /* 0x000000225d1c7223 */ /* 0x001fe2000001003e */
[----:B------:R-:W-:Y:S01]  /*1cf0*/  FFMA.FTZ R29, R92, R41, R57 ;  /* 0x000000295c1d7223 */ /* 0x000fe20000010039 */
[----:B------:R-:W0:Y:S01]  /*1d00*/  LDC.64 R34, c[0x0][0x2b8] ;  /* 0x0000ae00ff227b82 */ /* 0x000e220000000a00 */
[C---:B------:R-:W-:Y:S01]  /*1d10*/  FADD.FTZ R41, -R86.reuse, R39 ;  /* 0x0000002756297221 */ /* 0x040fe20000010100 */
[----:B------:R-:W-:-:S03]  /*1d20*/  FADD.FTZ R39, -R86, R36 ;  /* 0x0000002456277221 */ /* 0x000fc60000010100 */
[C---:B------:R-:W-:Y:S01]  /*1d30*/  FMUL.FTZ R41, R82.reuse, R41 ;  /* 0x0000002952297220 */ /* 0x040fe20000410000 */
[----:B------:R-:W-:Y:S01]  /*1d40*/  FMUL.FTZ R36, R82, R39 ;  /* 0x0000002752247220 */ /* 0x000fe20000410000 */
[----:B------:R-:W-:-:S04]  /*1d50*/  FADD.FTZ R39, -R86, R61 ;  /* 0x0000003d56277221 */ /* 0x000fc80000010100 */
[----:B------:R-:W-:-:S04]  /*1d60*/  FMUL.FTZ R39, R82, R39 ;  /* 0x0000002752277220 */ /* 0x000fc80000410000 */
[----:B------:R-:W-:Y:S01]  /*1d70*/  FFMA.FTZ R39, R68, R39, R3 ;  /* 0x0000002744277223 */ /* 0x000fe20000010003 */
[C---:B0-----:R-:W-:Y:S01]  /*1d80*/  IMAD.WIDE.U32 R34, R32.reuse, 0x10, R34 ;  /* 0x0000001020227825 */ /* 0x041fe200078e0022 */
[----:B------:R-:W-:-:S04]  /*1d90*/  IADD3 R32, R32, 0x20, RZ ;  /* 0x0000002020207810 */ /* 0x000fc80007ffe0ff */
[----:B------:R0:W-:Y:S02]  /*1da0*/  STG.E.128 desc[UR4][R34.64], R28 ;  /* 0x0000001c22007986 */ /* 0x0001e4000c101d04 */
[----:B0-----:R-:W0:Y:S01]  /*1db0*/  LDC.64 R34, c[0x0][0x2b8] ;  /* 0x0000ae00ff227b82 */ /* 0x001e220000000a00 */
[----:B------:R-:W-:Y:S01]  /*1dc0*/  FFMA.FTZ R31, R85, R38, R9 ;  /* 0x00000026551f7223 */ /* 0x000fe20000010009 */
[----:B------:R-:W-:Y:S01]  /*1dd0*/  FFMA.FTZ R30, R87, R47, R44 ;  /* 0x0000002f571e7223 */ /* 0x000fe2000001002c */
[----:B------:R-:W-:Y:S01]  /*1de0*/  FFMA.FTZ R29, R88, R41, R10 ;  /* 0x00000029581d7223 */ /* 0x000fe2000001000a */
[----:B------:R-:W-:Y:S01]  /*1df0*/  FFMA.FTZ R28, R89, R36, R45 ;  /* 0x00000024591c7223 */ /* 0x000fe2000001002d */
[C---:B------:R-:W-:Y:S01]  /*1e00*/  FADD.FTZ R36, -R86.reuse, R53 ;  /* 0x0000003556247221 */ /* 0x040fe20000010100 */
[C---:B------:R-:W-:Y:S01]  /*1e10*/  FADD.FTZ R38, -R86.reuse, R60 ;  /* 0x0000003c56267221 */ /* 0x040fe20000010100 */
[----:B------:R-:W-:-:S03]  /*1e20*/  FADD.FTZ R41, -R86, R71 ;  /* 0x0000004756297221 */ /* 0x000fc60000010100 */
[C---:B------:R-:W-:Y:S01]  /*1e30*/  FMUL.FTZ R38, R82.reuse, R38 ;  /* 0x0000002652267220 */ /* 0x040fe20000410000 */
[----:B------:R-:W-:-:S03]  /*1e40*/  FMUL.FTZ R41, R82, R41 ;  /* 0x0000002952297220 */ /* 0x000fc60000410000 */
[----:B------:R-:W-:Y:S01]  /*1e50*/  FFMA.FTZ R38, R69, R38, R14 ;  /* 0x0000002645267223 */ /* 0x000fe2000001000e */
[----:B------:R-:W-:Y:S01]  /*1e60*/  FFMA.FTZ R41, R66, R41, R2 ;  /* 0x0000002942297223 */ /* 0x000fe20000010002 */
[----:B0-----:R-:W-:-:S04]  /*1e70*/  IMAD.WIDE.U32 R34, R32, 0x10, R34 ;  /* 0x0000001020227825 */ /* 0x001fc800078e0022 */
[----:B------:R-:W-:Y:S01]  /*1e80*/  FADD.FTZ R32, -R86, R50 ;  /* 0x0000003256207221 */ /* 0x000fe20000010100 */
[----:B------:R0:W-:Y:S03]  /*1e90*/  STG.E.128 desc[UR4][R34.64], R28 ;  /* 0x0000001c22007986 */ /* 0x0001e6000c101d04 */
[----:B------:R-:W-:-:S04]  /*1ea0*/  FMUL.FTZ R32, R82, R32 ;  /* 0x0000002052207220 */ /* 0x000fc80000410000 */
[----:B------:R-:W-:Y:S01]  /*1eb0*/  FFMA.FTZ R32, R79, R32, R17 ;  /* 0x000000204f207223 */ /* 0x000fe20000010011 */
[C---:B0-----:R-:W-:Y:S01]  /*1ec0*/  FADD.FTZ R35, -R86.reuse, R52 ;  /* 0x0000003456237221 */ /* 0x041fe20000010100 */
        /* <DEDUP_REMOVED lines=9> */
[----:B------:R-:W1:Y:S01]  /*1f60*/  LDC.64 R58, c[0x0][0x210] ;  /* 0x00008400ff3a7b82 */ /* 0x000e620000000a00 */
        /* <DEDUP_REMOVED lines=15> */
[----:B0-----:R-:W-:-:S04]  /*2060*/  IMAD.WIDE.U32 R46, R33, 0x10, R52 ;  /* 0x00000010212e7825 */ /* 0x001fc800078e0034 */
        /* <DEDUP_REMOVED lines=10> */
[----:B------:R0:W-:Y:S01]  /*2110*/  STG.E.128 desc[UR4][R46.64], R28 ;  /* 0x0000001c2e007986 */ /* 0x0001e2000c101d04 */
[----:B------:R-:W-:Y:S01]  /*2120*/  IMAD.WIDE.U32 R52, R63, 0x10, R52 ;  /* 0x000000103f347825 */ /* 0x000fe200078e0034 */
[----:B-1----:R-:W-:Y:S02]  /*2130*/  LEA R11, R58, R11, 0x2 ;  /* 0x0000000b3a0b7211 */ /* 0x002fe400078e10ff */
[----:B------:R0:W-:Y:S02]  /*2140*/  STG.E.128 desc[UR4][R48.64], R32 ;  /* 0x0000002030007986 */ /* 0x0001e4000c101d04 */
[----:B------:R-:W-:Y:S02]  /*2150*/  ISETP.GE.AND P2, PT, R11, R59, PT ;  /* 0x0000003b0b00720c */ /* 0x000fe40003f46270 */
[----:B------:R0:W-:Y:S04]  /*2160*/  STG.E.128 desc[UR4][R50.64], R36 ;  /* 0x0000002432007986 */ /* 0x0001e8000c101d04 */
[----:B------:R0:W-:Y:S07]  /*2170*/  STG.E.128 desc[UR4][R52.64], R40 ;  /* 0x0000002834007986 */ /* 0x0001ee000c101d04 */
[----:B------:R-:W-:Y:S05]  /*2180*/  @!P2 BRA `(.L_x_18724) ;  /* 0xffffffe4007ca947 */ /* 0x000fea000383ffff */
[----:B------:R-:W-:Y:S05]  /*2190*/  EXIT ;  /* 0x000000000000794d */ /* 0x000fea0003800000 */
.L_x_18723:
[----:B------:R-:W-:Y:S01]  /*21a0*/  HFMA2.MMA R34, -RZ, RZ, 0, 5.9604644775390625e-08 ;  /* 0x00000001ff227435 */ /* 0x000fe200000001ff */
[----:B------:R-:W-:Y:S01]  /*21b0*/  BSSY B0, `(.L_x_18725) ;  /* 0x0000006000007945 */ /* 0x000fe20003800000 */
[----:B------:R-:W-:Y:S02]  /*21c0*/  MOV R31, 0x1f ;  /* 0x0000001f001f7802 */ /* 0x000fe40000000f00 */
[----:B------:R-:W-:-:S07]  /*21d0*/  MOV R30, 0xffffffff ;  /* 0xffffffff001e7802 */ /* 0x000fce0000000f00 */
[----:B-----5:R-:W-:Y:S05]  /*21e0*/  WARPSYNC.COLLECTIVE R30, `(.L_x_18726) ;  /* 0x000000001e087348 */ /* 0x020fea0003c00000 */
[----:B------:R0:W1:Y:S02]  /*21f0*/  SHFL.BFLY P3, R28, R82, R34, R31 ;  /* 0x0c000022521c7389 */ /* 0x000064000006001f */
[----:B01---5:R-:W-:Y:S01]  /*2200*/  ENDCOLLECTIVE ;  /* 0x000000000000791b */ /* 0x023fe20003800000 */
.L_x_18726:
[----:B------:R-:W-:Y:S05]  /*2210*/  BSYNC B0 ;  /* 0x0000000000007941 */ /* 0x000fea0003800000 */
.L_x_18725:
[----:B------:R-:W-:Y:S01]  /*2220*/  HFMA2.MMA R34, -RZ, RZ, 0, 1.1920928955078125e-07 ;  /* 0x00000002ff227435 */ /* 0x000fe200000001ff */
[----:B------:R-:W-:Y:S01]  /*2230*/  FADD.FTZ R82, R82, R28 ;  /* 0x0000001c52527221 */ /* 0x000fe20000010000 */
[----:B------:R-:W-:Y:S02]  /*2240*/  MOV R31, 0x1f ;  /* 0x0000001f001f7802 */ /* 0x000fe40000000f00 */
[----:B------:R-:W-:-:S07]  /*2250*/  MOV R30, 0xffffffff ;  /* 0xffffffff001e7802 */ /* 0x000fce0000000f00 */
[----:B------:R-:W-:Y:S05]  /*2260*/  WARPSYNC.COLLECTIVE R30, `(.L_x_18727) ;  /* 0x000000001e087348 */ /* 0x000fea0003c00000 */
[----:B------:R0:W1:Y:S02]  /*2270*/  SHFL.BFLY P3, R28, R82, R34, R31 ;  /* 0x0c000022521c7389 */ /* 0x000064000006001f */
[----:B01----:R-:W-:Y:S01]  /*2280*/  ENDCOLLECTIVE ;  /* 0x000000000000791b */ /* 0x003fe20003800000 */
.L_x_18727:
[----:B------:R-:W-:Y:S01]  /*2290*/  HFMA2.MMA R34, -RZ, RZ, 0, 2.384185791015625e-07 ;  /* 0x00000004ff227435 */ /* 0x000fe200000001ff */
[----:B------:R-:W-:-:S05]  /*22a0*/  FADD.FTZ R29, R82, R28 ;  /* 0x0000001c521d7221 */ /* 0x000fca0000010000 */
[----:B------:R-:W-:-:S07]  /*22b0*/  MOV R82, R29 ;  /* 0x0000001d00527202 */ /* 0x000fce0000000f00 */
[----:B------:R-:W-:Y:S05]  /*22c0*/  WARPSYNC.COLLECTIVE R30, `(.L_x_18728) ;  /* 0x000000001e087348 */ /* 0x000fea0003c00000 */
[----:B------:R0:W1:Y:S02]  /*22d0*/  SHFL.BFLY P3, R28, R82, R34, R31 ;  /* 0x0c000022521c7389 */ /* 0x000064000006001f */
[----:B01----:R-:W-:Y:S01]  /*22e0*/  ENDCOLLECTIVE ;  /* 0x000000000000791b */ /* 0x003fe20003800000 */
.L_x_18728:
[----:B------:R-:W-:Y:S01]  /*22f0*/  HFMA2.MMA R34, -RZ, RZ, 0, 4.76837158203125e-07 ;  /* 0x00000008ff227435 */ /* 0x000fe200000001ff */
[----:B------:R-:W-:Y:S02]  /*2300*/  FADD.FTZ R86, R29, R28 ;  /* 0x0000001c1d567221 */ /* 0x000fe40000010000 */
[----:B------:R-:W0:Y:S03]  /*2310*/  LDC R29, c[0x0][0x290] ;  /* 0x0000a400ff1d7b82 */ /* 0x000e260000000800 */
[----:B------:R-:W-:-:S07]  /*2320*/  MOV R82, R86 ;  /* 0x0000005600527202 */ /* 0x000fce0000000f00 */
[----:B0-----:R-:W-:Y:S05]  /*2330*/  WARPSYNC.COLLECTIVE R30, `(.L_x_18729) ;  /* 0x000000001e087348 */ /* 0x001fea0003c00000 */
[----:B------:R1:W2:Y:S02]  /*2340*/  SHFL.BFLY P3, R28, R82, R34, R31 ;  /* 0x0c000022521c7389 */ /* 0x0002a4000006001f */
[----:B012---:R-:W-:Y:S01]  /*2350*/  ENDCOLLECTIVE ;  /* 0x000000000000791b */ /* 0x007fe20003800000 */
.L_x_18729:
[----:B------:R-:W-:Y:S01]  /*2360*/  HFMA2.MMA R34, -RZ, RZ, 0, 9.5367431640625e-07 ;  /* 0x00000010ff227435 */ /* 0x000fe200000001ff */
[----:B------:R-:W-:-:S05]  /*2370*/  FADD.FTZ R86, R86, R28 ;  /* 0x0000001c56567221 */ /* 0x000fca0000010000 */
[----:B------:R-:W-:-:S07]  /*2380*/  MOV R82, R86 ;  /* 0x0000005600527202 */ /* 0x000fce0000000f00 */
[----:B------:R-:W-:Y:S05]  /*2390*/  WARPSYNC.COLLECTIVE R30, `(.L_x_18730) ;  /* 0x000000001e087348 */ /* 0x000fea0003c00000 */
[----:B------:R0:W1:Y:S02]  /*23a0*/  SHFL.BFLY P3, R28, R82, R34, R31 ;  /* 0x0c000022521c7389 */ /* 0x000064000006001f */
[----:B01----:R-:W-:Y:S01]  /*23b0*/  ENDCOLLECTIVE ;  /* 0x000000000000791b */ /* 0x003fe20003800000 */
.L_x_18730:
        /* <DEDUP_REMOVED lines=51> */
[----:B------:R-:W-:-:S11]  /*26f0*/  HFMA2.MMA R31, -RZ, RZ, 0, 1.847743988037109375e-06 ;  /* 0x0000001fff1f7435 */ /* 0x000fd600000001ff */
[----:B------:R-:W-:Y:S05]  /*2700*/  WARPSYNC.COLLECTIVE R30, `(.L_x_18731) ;  /* 0x000000001e087348 */ /* 0x000fea0003c00000 */
[----:B------:R0:W1:Y:S02]  /*2710*/  SHFL.BFLY P3, R28, R82, R34, R31 ;  /* 0x0c000022521c7389 */ /* 0x000064000006001f */
[----:B01----:R-:W-:Y:S01]  /*2720*/  ENDCOLLECTIVE ;  /* 0x000000000000791b */ /* 0x003fe20003800000 */
.L_x_18731:
[----:B------:R-:W-:Y:S01]  /*2730*/  MOV R34, 0x2 ;  /* 0x0000000200227802 */ /* 0x000fe20000000f00 */
[----:B------:R-:W-:-:S07]  /*2740*/  FADD.FTZ R82, R82, R28 ;  /* 0x0000001c52527221 */ /* 0x000fce0000010000 */
[----:B------:R-:W-:Y:S05]  /*2750*/  WARPSYNC.COLLECTIVE R30, `(.L_x_18732) ;  /* 0x000000001e087348 */ /* 0x000fea0003c00000 */
[----:B------:R0:W1:Y:S02]  /*2760*/  SHFL.BFLY P3, R28, R82, R34, R31 ;  /* 0x0c000022521c7389 */ /* 0x000064000006001f */
[----:B01----:R-:W-:Y:S01]  /*2770*/  ENDCOLLECTIVE ;  /* 0x000000000000791b */ /* 0x003fe20003800000 */
.L_x_18732:
[----:B------:R-:W-:Y:S01]  /*2780*/  HFMA2.MMA R34, -RZ, RZ, 0, 2.384185791015625e-07 ;  /* 0x00000004ff227435 */ /* 0x000fe200000001ff */
[----:B------:R-:W-:-:S10]  /*2790*/  FADD.FTZ R82, R82, R28 ;  /* 0x0000001c52527221 */ /* 0x000fd40000010000 */
[----:B------:R-:W-:Y:S05]  /*27a0*/  WARPSYNC.COLLECTIVE R30, `(.L_x_18733) ;  /* 0x000000001e087348 */ /* 0x000fea0003c00000 */
[----:B------:R0:W1:Y:S02]  /*27b0*/  SHFL.BFLY P3, R28, R82, R34, R31 ;  /* 0x0c000022521c7389 */ /* 0x000064000006001f */
[----:B01----:R-:W-:Y:S01]  /*27c0*/  ENDCOLLECTIVE ;  /* 0x000000000000791b */ /* 0x003fe20003800000 */
.L_x_18733:
[----:B------:R-:W-:Y:S01]  /*27d0*/  MOV R34, 0x8 ;  /* 0x0000000800227802 */ /* 0x000fe20000000f00 */
[----:B------:R-:W-:-:S07]  /*27e0*/  FADD.FTZ R82, R82, R28 ;  /* 0x0000001c52527221 */ /* 0x000fce0000010000 */
[----:B------:R-:W-:Y:S05]  /*27f0*/  WARPSYNC.COLLECTIVE R30, `(.L_x_18734) ;  /* 0x000000001e087348 */ /* 0x000fea0003c00000 */
[----:B------:R0:W1:Y:S02]  /*2800*/  SHFL.BFLY P3, R28, R82, R34, R31 ;  /* 0x0c000022521c7389 */ /* 0x000064000006001f */
[----:B01----:R-:W-:Y:S01]  /*2810*/  ENDCOLLECTIVE ;  /* 0x000000000000791b */ /* 0x003fe20003800000 */
.L_x_18734:
[----:B------:R-:W-:Y:S01]  /*2820*/  HFMA2.MMA R34, -RZ, RZ, 0, 9.5367431640625e-07 ;  /* 0x00000010ff227435 */ /* 0x000fe200000001ff */
[----:B------:R-:W-:-:S10]  /*2830*/  FADD.FTZ R82, R82, R28 ;  /* 0x0000001c52527221 */ /* 0x000fd40000010000 */
[----:B------:R-:W-:Y:S05]  /*2840*/  WARPSYNC.COLLECTIVE R30, `(.L_x_18735) ;  /* 0x000000001e087348 */ /* 0x000fea0003c00000 */
[----:B------:R0:W1:Y:S02]  /*2850*/  SHFL.BFLY P3, R28, R82, R34, R31 ;  /* 0x0c000022521c7389 */ /* 0x000064000006001f */
[----:B01----:R-:W-:Y:S01]  /*2860*/  ENDCOLLECTIVE ;  /* 0x000000000000791b */ /* 0x003fe20003800000 */
.L_x_18735:
[----:B------:R-:W-:Y:S05]  /*2870*/  BRA `(.L_x_18736) ;  /* 0xfffffff000a07947 */ /* 0x000fea000383ffff */
.L_x_18737:
        /* <DEDUP_REMOVED lines=16> */
.L_x_23577:


//--------------------- .text._ZN10layer_norm13ln_fwd_kernelINS_13Kernel_traitsI6__halfffffjLj768ELj1ELj4ELj1ELj16ENS_18Kernel_traits_baseILj768ES2_ffffjLj128EEEEELb0ELb0ELb1ELb0EEEvNS_9FwdParamsE --------------------------
	.section	.text._ZN10layer_norm13ln_fwd_kernelINS_13Kernel_traitsI6__halfffffjLj768ELj1ELj4ELj1ELj16ENS_18Kernel_traits_baseILj768ES2_ffffjLj128EEEEELb0ELb0ELb1ELb0EEEvNS_9FwdParamsE,"ax",@progbits
	.align	128
        .global         _ZN10layer_norm13ln_fwd_kernelINS_13Kernel_traitsI6__halfffffjLj768ELj1ELj4ELj1ELj16ENS_18Kernel_traits_baseILj768ES2_ffffjLj128EEEEELb0ELb0ELb1ELb0EEEvNS_9FwdParamsE
        .type           _ZN10layer_norm13ln_fwd_kernelINS_13Kernel_traitsI6__halfffffjLj768ELj1ELj4ELj1ELj16ENS_18Kernel_traits_baseILj768ES2_ffffjLj128EEEEELb0ELb0ELb1ELb0EEEvNS_9FwdParamsE,@function
        .size           _ZN10layer_norm13ln_fwd_kernelINS_13Kernel_traitsI6__halfffffjLj768ELj1ELj4ELj1ELj16ENS_18Kernel_traits_baseILj768ES2_ffffjLj128EEEEELb0ELb0ELb1ELb0EEEvNS_9FwdParamsE,(.L_x_23578 - _ZN10layer_norm13ln_fwd_kernelINS_13Kernel_traitsI6__halfffffjLj768ELj1ELj4ELj1ELj16ENS_18Kernel_traits_baseILj768ES2_ffffjLj128EEEEELb0ELb0ELb1ELb0EEEvNS_9FwdParamsE)
        .other          _ZN10layer_norm13ln_fwd_kernelINS_13Kernel_traitsI6__halfffffjLj768ELj1ELj4ELj1ELj16ENS_18Kernel_traits_baseILj768ES2_ffffjLj128EEEEELb0ELb0ELb1ELb0EEEvNS_9FwdParamsE,@"STO_CUDA_ENTRY STV_DEFAULT"
_ZN10layer_norm13ln_fwd_kernelINS_13Kernel_traitsI6__halfffffjLj768ELj1ELj4ELj1ELj16ENS_18Kernel_traits_baseILj768ES2_ffffjLj128EEEEELb0ELb0ELb1ELb0EEEvNS_9FwdParamsE:
.text._ZN10layer_norm13ln_fwd_kernelINS_13Kernel_traitsI6__halfffffjLj768ELj1ELj4ELj1ELj16ENS_18Kernel_traits_baseILj768ES2_ffffjLj128EEEEELb0ELb0ELb1ELb0EEEvNS_9FwdParamsE:
        /* <DEDUP_REMOVED lines=9> */
[----:B------:R-:W-:-:S04]  /*0090*/  LOP3.LUT R3, R88, 0x1f, RZ, 0x3c, !PT ;  /* 0x0000001f58037812 */ /* 0x000fc800078e3cff */
[----:B------:R-:W-:Y:S02]  /*00a0*/  LEA.HI.SX32 R2, R2, R3, 0x1e ;  /* 0x0000000302027211 */ /* 0x000fe400078ff2ff */
[----:B------:R-:W-:Y:S02]  /*00b0*/  MOV R3, R88 ;  /* 0x0000005800037202 */ /* 0x000fe40000000f00 */
[C---:B------:R-:W-:Y:S02]  /*00c0*/  LOP3.LUT P5, RZ, R2.reuse, 0xffffffe0, RZ, 0xc0, !PT ;  /* 0xffffffe002ff7812 */ /* 0x040fe400078ac0ff */
[C---:B------:R-:W-:Y:S02]  /*00d0*/  ISETP.GE.U32.AND P6, PT, R2.reuse, 0x40, PT ;  /* 0x000000400200780c */ /* 0x040fe40003fc6070 */
[C---:B------:R-:W-:Y:S02]  /*00e0*/  ISETP.GE.U32.AND P4, PT, R2.reuse, 0x60, PT ;  /* 0x000000600200780c */ /* 0x040fe40003f86070 */
[----:B------:R-:W-:-:S02]  /*00f0*/  ISETP.GE.U32.AND P3, PT, R2, 0x80, PT ;  /* 0x000000800200780c */ /* 0x000fc40003f66070 */
[----:B------:R-:W-:Y:S02]  /*0100*/  ISETP.GE.U32.AND P2, PT, R2, 0xa0, PT ;  /* 0x000000a00200780c */ /* 0x000fe40003f46070 */
[----:B------:R-:W-:Y:S02]  /*0110*/  P2R R93, PR, RZ, 0x40 ;  /* 0x00000040ff5d7803 */ /* 0x000fe40000000000 */
[----:B------:R-:W-:Y:S02]  /*0120*/  P2R R92, PR, RZ, 0x10 ;  /* 0x00000010ff5c7803 */ /* 0x000fe40000000000 */
[----:B------:R-:W-:Y:S02]  /*0130*/  P2R R91, PR, RZ, 0x8 ;  /* 0x00000008ff5b7803 */ /* 0x000fe40000000000 */
[----:B------:R-:W-:Y:S01]  /*0140*/  P2R R90, PR, RZ, 0x4 ;  /* 0x00000004ff5a7803 */ /* 0x000fe20000000000 */
[----:B--2---:R-:W-:Y:S06]  /*0150*/  @!P5 BRA `(.L_x_18739) ;  /* 0x00000000002cd947 */ /* 0x004fec0003800000 */
        /* <DEDUP_REMOVED lines=11> */
.L_x_18739:
[----:B------:R-:W-:Y:S05]  /*0210*/  BSYNC B0 ;  /* 0x0000000000007941 */ /* 0x000fea0003800000 */
.L_x_18738:
        /* <DEDUP_REMOVED lines=13> */
.L_x_18741:
[----:B------:R-:W-:Y:S05]  /*02f0*/  BSYNC B0 ;  /* 0x0000000000007941 */ /* 0x000fea0003800000 */
.L_x_18740:
        /* <DEDUP_REMOVED lines=13> */
.L_x_18743:
[----:B------:R-:W-:Y:S05]  /*03d0*/  BSYNC B0 ;  /* 0x0000000000007941 */ /* 0x000fea0003800000 */
.L_x_18742:
        /* <DEDUP_REMOVED lines=13> */
.L_x_18745:
[----:B------:R-:W-:Y:S05]  /*04b0*/  BSYNC B0 ;  /* 0x0000000000007941 */ /* 0x000fea0003800000 */
.L_x_18744:
        /* <DEDUP_REMOVED lines=13> */
.L_x_18747:
[----:B------:R-:W-:Y:S05]  /*0590*/  BSYNC B0 ;  /* 0x0000000000007941 */ /* 0x000fea0003800000 */
.L_x_18746:
[----:B------:R-:W-:Y:S01]  /*05a0*/  ISETP.GE.U32.AND P0, PT, R2, 0xc0, PT ;  /* 0x000000c00200780c */ /* 0x000fe20003f06070 */
[----:B------:R-:W-:Y:S01]  /*05b0*/  BSSY B0, `(.L_x_18748) ;  /* 0x000000f000007945 */ /* 0x000fe20003800000 */
[----:B------:R-:W-:Y:S02]  /*05c0*/  SHF.R.U32.HI R14, RZ, 0x5, R0 ;  /* 0x00000005ff0e7819 */ /* 0x000fe40000011600 */
[----:B------:R-:W-:Y:S02]  /*05d0*/  P2R R89, PR, RZ, 0x1 ;  /* 0x00000001ff597803 */ /* 0x000fe40000000000 */
[----:B------:R-:W-:-:S07]  /*05e0*/  LEA R30, R19, R14, 0x2 ;  /* 0x0000000e131e7211 */ /* 0x000fce00078e10ff */
        /* <DEDUP_REMOVED lines=11> */
.L_x_18749:
[----:B------:R-:W-:Y:S05]  /*06a0*/  BSYNC B0 ;  /* 0x0000000000007941 */ /* 0x000fea0003800000 */
.L_x_18748:
[----:B------:R-:W-:Y:S02]  /*06b0*/  ULDC UR6, c[0x0][0x214] ;  /* 0x0000850000067ab9 */ /* 0x000fe40000000800 */
[----:B------:R-:W-:-:S13]  /*06c0*/  ISETP.GE.AND P0, PT, R30, UR6, PT ;  /* 0x000000061e007c0c */ /* 0x000fda000bf06270 */
[----:B------:R-:W-:Y:S05]  /*06d0*/  @P0 EXIT ;  /* 0x000000000000094d */ /* 0x000fea0003800000 */
[--C-:B-----5:R-:W-:Y:S01]  /*06e0*/  SHF.R.U64 R76, R4, 0x10, R5.reuse ;  /* 0x00000010044c7819 */ /* 0x120fe20000001205 */
[----:B------:R-:W-:Y:S01]  /*06f0*/  HADD2.F32 R3, -RZ, R4.H0_H0 ;  /* 0x20000004ff037230 */ /* 0x000fe20000004100 */
[----:B------:R-:W-:Y:S01]  /*0700*/  SHF.R.U32.HI R77, RZ, 0x10, R5 ;  /* 0x00000010ff4d7819 */ /* 0x000fe20000011605 */
[----:B------:R-:W-:Y:S01]  /*0710*/  HADD2.F32 R4, -RZ, R5.H0_H0 ;  /* 0x20000005ff047230 */ /* 0x000fe20000004100 */
[--C-:B------:R-:W-:Y:S01]  /*0720*/  SHF.R.U64 R78, R6, 0x10, R7.reuse ;  /* 0x00000010064e7819 */ /* 0x100fe20000001207 */
[----:B------:R-:W-:Y:S01]  /*0730*/  HADD2.F32 R5, -RZ, R6.H0_H0 ;  /* 0x20000006ff057230 */ /* 0x000fe20000004100 */
[----:B------:R-:W-:Y:S01]  /*0740*/  SHF.R.U32.HI R79, RZ, 0x10, R7 ;  /* 0x00000010ff4f7819 */ /* 0x000fe20000011607 */
[----:B------:R-:W-:Y:S01]  /*0750*/  HADD2.F32 R6, -RZ, R7.H0_H0 ;  /* 0x20000007ff067230 */ /* 0x000fe20000004100 */
[----:B------:R-:W-:Y:S01]  /*0760*/  SHF.R.U64 R80, R8, 0x10, R9 ;  /* 0x0000001008507819 */ /* 0x000fe20000001209 */
[----:B------:R-:W-:Y:S01]  /*0770*/  HADD2.F32 R7, -RZ, R8.H0_H0 ;  /* 0x20000008ff077230 */ /* 0x000fe20000004100 */
[----:B------:R-:W-:Y:S01]  /*0780*/  MOV R18, R20 ;  /* 0x0000001400127202 */ /* 0x000fe20000000f00 */
[----:B------:R-:W-:Y:S01]  /*0790*/  HADD2.F32 R8, -RZ, R9.H0_H0 ;  /* 0x20000009ff087230 */ /* 0x000fe20000004100 */
[--C-:B------:R-:W-:Y:S01]  /*07a0*/  SHF.R.U64 R33, R20, 0x10, R21.reuse ;  /* 0x0000001014217819 */ /* 0x100fe20000001215 */
[----:B------:R-:W-:Y:S01]  /*07b0*/  ULDC.U8 UR6, c[0x0][0x2a0] ;  /* 0x0000a80000067ab9 */ /* 0x000fe20000000000 */
[----:B------:R-:W-:Y:S01]  /*07c0*/  MOV R19, R21 ;  /* 0x0000001500137202 */ /* 0x000fe20000000f00 */
[----:B------:R-:W-:Y:S01]  /*07d0*/  HADD2.F32 R76, -RZ, R76.H0_H0 ;  /* 0x2000004cff4c7230 */ /* 0x000fe20000004100 */
[----:B------:R-:W-:Y:S01]  /*07e0*/  SHF.R.U32.HI R32, RZ, 0x10, R21 ;  /* 0x00000010ff207819 */ /* 0x000fe20000011615 */
[----:B------:R-:W-:Y:S01]  /*07f0*/  HADD2.F32 R77, -RZ, R77.H0_H0 ;  /* 0x2000004dff4d7230 */ /* 0x000fe20000004100 */
[----:B------:R-:W-:Y:S01]  /*0800*/  SHF.R.U32.HI R81, RZ, 0x10, R9 ;  /* 0x00000010ff517819 */ /* 0x000fe20000011609 */
[----:B------:R-:W-:Y:S01]  /*0810*/  HADD2.F32 R9, -RZ, R10.H0_H0 ;  /* 0x2000000aff097230 */ /* 0x000fe20000004100 */
[----:B------:R-:W-:Y:S01]  /*0820*/  MOV R20, R22 ;  /* 0x0000001600147202 */ /* 0x000fe20000000f00 */
[----:B------:R-:W-:Y:S01]  /*0830*/  HADD2.F32 R19, -RZ, R19.H0_H0 ;  /* 0x20000013ff137230 */ /* 0x000fe20000004100 */
[----:B------:R-:W-:Y:S01]  /*0840*/  SHF.R.U64 R21, R22, 0x10, R23 ;  /* 0x0000001016157819 */ /* 0x000fe20000001217 */
[----:B------:R-:W-:Y:S01]  /*0850*/  HADD2.F32 R78, -RZ, R78.H0_H0 ;  /* 0x2000004eff4e7230 */ /* 0x000fe20000004100 */
        /* <DEDUP_REMOVED lines=48> */
[----:B------:R-:W-:Y:S01]  /*0b60*/  MOV R15, R30 ;  /* 0x0000001e000f7202 */ /* 0x000fe20000000f00 */
[----:B------:R-:W-:Y:S01]  /*0b70*/  HADD2.F32 R72, -RZ, R72.H0_H0 ;  /* 0x20000048ff487230 */ /* 0x000fe20000004100 */
[----:B------:R-:W-:Y:S01]  /*0b80*/  UISETP.NE.AND UP0, UPT, UR6, URZ, UPT ;  /* 0x0000003f0600728c */ /* 0x000fe2000bf05270 */
[----:B------:R-:W-:Y:S01]  /*0b90*/  HADD2.F32 R73, -RZ, R73.H0_H0 ;  /* 0x20000049ff497230 */ /* 0x000fe20000004100 */
[----:B------:R-:W-:Y:S01]  /*0ba0*/  ULDC UR7, c[0x0][0x2d8] ;  /* 0x0000b60000077ab9 */ /* 0x000fe20000000800 */
[----:B------:R-:W-:Y:S01]  /*0bb0*/  HADD2.F32 R75, -RZ, R75.H0_H0 ;  /* 0x2000004bff4b7230 */ /* 0x000fe20000004100 */
[----:B------:R-:W-:Y:S01]  /*0bc0*/  ULDC UR6, c[0x0][0x29c] ;  /* 0x0000a70000067ab9 */ /* 0x000fe20000000800 */
        /* <DEDUP_REMOVED lines=9> */
[----:B------:R-:W-:-:S07]  /*0c60*/  HADD2.F32 R87, -RZ, R87.H0_H0 ;  /* 0x20000057ff577230 */ /* 0x000fce0000004100 */
.L_x_18823:
        /* <DEDUP_REMOVED lines=8> */
[----:B--2---:R-:W-:Y:S01]  /*0cf0*/  HFMA2.MMA R97, -RZ, RZ, 0, 0 ;  /* 0x00000000ff617435 */ /* 0x004fe200000001ff */
[----:B------:R-:W-:Y:S03]  /*0d00*/  BSSY B0, `(.L_x_18750) ;  /* 0x000003c000007945 */ /* 0x000fe60003800000 */
        /* <DEDUP_REMOVED lines=15> */
[----:B------:R-:W-:Y:S01]  /*0e00*/  ISETP.NE.AND.EX P1, PT, R57, RZ, PT, P1 ;  /* 0x000000ff3900720c */ /* 0x000fe20003f25310 */
[----:B-1----:R-:W-:-:S05]  /*0e10*/  @P0 IMAD.WIDE.U32 R98, R97, 0x10, R32 ;  /* 0x0000001061620825 */ /* 0x002fca00078e0020 */
[----:B------:R0:W5:Y:S07]  /*0e20*/  @P0 LDG.E.128 R24, desc[UR4][R98.64] ;  /* 0x0000000462180981 */ /* 0x00016e000c1e1d00 */
[----:B------:R-:W1:Y:S02]  /*0e30*/  @P1 LDC.64 R32, c[0x0][0x230] ;  /* 0x00008c00ff201b82 */ /* 0x000e640000000a00 */
[----:B-1----:R-:W-:-:S05]  /*0e40*/  @P1 IMAD.WIDE.U32 R34, R95, 0x10, R32 ;  /* 0x000000105f221825 */ /* 0x002fca00078e0020 */
[----:B------:R-:W2:Y:S01]  /*0e50*/  @P1 LDG.E.128 R28, desc[UR4][R34.64] ;  /* 0x00000004221c1981 */ /* 0x000ea2000c1e1d00 */
[----:B------:R-:W-:Y:S01]  /*0e60*/  ISETP.GT.AND P2, PT, R59, RZ, PT ;  /* 0x000000ff3b00720c */ /* 0x000fe20003f44270 */
[----:B------:R-:W-:-:S12]  /*0e70*/  BSSY B1, `(.L_x_18752) ;  /* 0x0000007000017945 */ /* 0x000fd80003800000 */
[----:B------:R-:W-:-:S04]  /*0e80*/  @!P2 ISETP.NE.U32.AND P3, PT, R56, RZ, PT ;  /* 0x000000ff3800a20c */ /* 0x000fc80003f65070 */
[----:B------:R-:W-:-:S04]  /*0e90*/  @!P2 ISETP.NE.AND.EX P3, PT, R57, RZ, PT, P3 ;  /* 0x000000ff3900a20c */ /* 0x000fc80003f65330 */
[----:B--2---:R-:W-:Y:S01]  /*0ea0*/  @!P2 FSEL R32, R28, RZ, P3 ;  /* 0x000000ff1c20a208 */ /* 0x004fe20001800000 */
[----:B0-----:R-:W-:Y:S08]  /*0eb0*/  @!P2 BRA `(.L_x_18753) ;  /* 0x000000000008a947 */ /* 0x001ff00003800000 */
[----:B-----5:R-:W-:-:S04]  /*0ec0*/  FMUL.FTZ R32, R24, UR6 ;  /* 0x0000000618207c20 */ /* 0x020fc80008410000 */
[----:B------:R-:W-:-:S07]  /*0ed0*/  @P1 FADD.FTZ R32, R28, R32 ;  /* 0x000000201c201221 */ /* 0x000fce0000010000 */
.L_x_18753:
[----:B------:R-:W-:Y:S05]  /*0ee0*/  BSYNC B1 ;  /* 0x0000000000017941 */ /* 0x000fea0003800000 */
.L_x_18752:
[C---:B------:R-:W-:Y:S01]  /*0ef0*/  @!P2 ISETP.NE.U32.AND P3, PT, R56.reuse, RZ, PT ;  /* 0x000000ff3800a20c */ /* 0x040fe20003f65070 */
[----:B------:R-:W-:Y:S01]  /*0f00*/  BSSY B1, `(.L_x_18754) ;  /* 0x000000c000017945 */ /* 0x000fe20003800000 */
[----:B------:R-:W-:Y:S02]  /*0f10*/  @!P2 ISETP.NE.U32.AND P4, PT, R56, RZ, PT ;  /* 0x000000ff3800a20c */ /* 0x000fe40003f85070 */
[C---:B------:R-:W-:Y:S02]  /*0f20*/  @!P2 ISETP.NE.AND.EX P3, PT, R57.reuse, RZ, PT, P3 ;  /* 0x000000ff3900a20c */ /* 0x040fe40003f65330 */
[----:B------:R-:W-:Y:S02]  /*0f30*/  @!P2 ISETP.NE.AND.EX P4, PT, R57, RZ, PT, P4 ;  /* 0x000000ff3900a20c */ /* 0x000fe40003f85340 */
[----:B------:R-:W-:Y:S02]  /*0f40*/  @!P2 FSEL R34, R30, RZ, P3 ;  /* 0x000000ff1e22a208 */ /* 0x000fe40001800000 */
[----:B------:R-:W-:-:S02]  /*0f50*/  @!P2 ISETP.NE.U32.AND P3, PT, R56, RZ, PT ;  /* 0x000000ff3800a20c */ /* 0x000fc40003f65070 */
[----:B------:R-:W-:Y:S02]  /*0f60*/  @!P2 FSEL R35, R31, RZ, P4 ;  /* 0x000000ff1f23a208 */ /* 0x000fe40002000000 */
[----:B------:R-:W-:-:S04]  /*0f70*/  @!P2 ISETP.NE.AND.EX P3, PT, R57, RZ, PT, P3 ;  /* 0x000000ff3900a20c */ /* 0x000fc80003f65330 */
[----:B------:R-:W-:Y:S01]  /*0f80*/  @!P2 FSEL R33, R29, RZ, P3 ;  /* 0x000000ff1d21a208 */ /* 0x000fe20001800000 */
[----:B------:R-:W-:Y:S08]  /*0f90*/  @!P2 BRA `(.L_x_18755) ;  /* 0x000000000008a947 */ /* 0x000ff00003800000 */
[----:B-----5:R-:W-:-:S04]  /*0fa0*/  FMUL.FTZ R33, R25, UR6 ;  /* 0x0000000619217c20 */ /* 0x020fc80008410000 */
[----:B------:R-:W-:-:S07]  /*0fb0*/  @P1 FADD.FTZ R33, R29, R33 ;  /* 0x000000211d211221 */ /* 0x000fce0000010000 */
.L_x_18755:
[----:B------:R-:W-:Y:S05]  /*0fc0*/  BSYNC B1 ;  /* 0x0000000000017941 */ /* 0x000fea0003800000 */
.L_x_18754:
[----:B------:R-:W-:Y:S04]  /*0fd0*/  BSSY B1, `(.L_x_18756) ;  /* 0x0000004000017945 */ /* 0x000fe80003800000 */
[----:B------:R-:W-:Y:S05]  /*0fe0*/  @!P2 BRA `(.L_x_18757) ;  /* 0x000000000008a947 */ /* 0x000fea0003800000 */
[----:B-----5:R-:W-:-:S04]  /*0ff0*/  FMUL.FTZ R34, R26, UR6 ;  /* 0x000000061a227c20 */ /* 0x020fc80008410000 */
[----:B------:R-:W-:-:S07]  /*1000*/  @P1 FADD.FTZ R34, R30, R34 ;  /* 0x000000221e221221 */ /* 0x000fce0000010000 */
.L_x_18757:
[----:B------:R-:W-:Y:S05]  /*1010*/  BSYNC B1 ;  /* 0x0000000000017941 */ /* 0x000fea0003800000 */
.L_x_18756:
[----:B------:R-:W-:Y:S04]  /*1020*/  BSSY B1, `(.L_x_18758) ;  /* 0x0000004000017945 */ /* 0x000fe80003800000 */
[----:B------:R-:W-:Y:S05]  /*1030*/  @!P2 BRA `(.L_x_18759) ;  /* 0x000000000008a947 */ /* 0x000fea0003800000 */
[----:B-----5:R-:W-:-:S04]  /*1040*/  FMUL.FTZ R35, R27, UR6 ;  /* 0x000000061b237c20 */ /* 0x020fc80008410000 */
[----:B------:R-:W-:-:S07]  /*1050*/  @P1 FADD.FTZ R35, R31, R35 ;  /* 0x000000231f231221 */ /* 0x000fce0000010000 */
.L_x_18759:
[----:B------:R-:W-:Y:S05]  /*1060*/  BSYNC B1 ;  /* 0x0000000000017941 */ /* 0x000fea0003800000 */
.L_x_18758:
[----:B------:R-:W0:Y:S01]  /*1070*/  LDC.64 R56, c[0x0][0x238] ;  /* 0x00008e00ff387b82 */ /* 0x000e220000000a00 */
[----:B------:R-:W-:Y:S01]  /*1080*/  IADD3 R97, R97, 0x20, RZ ;  /* 0x0000002061617810 */ /* 0x000fe20007ffe0ff */
[C---:B0-----:R-:W-:Y:S01]  /*1090*/  IMAD.WIDE.U32 R56, R95.reuse, 0x10, R56 ;  /* 0x000000105f387825 */ /* 0x041fe200078e0038 */
[----:B------:R-:W-:-:S04]  /*10a0*/  IADD3 R95, R95, 0x20, RZ ;  /* 0x000000205f5f7810 */ /* 0x000fc80007ffe0ff */
[----:B------:R0:W-:Y:S03]  /*10b0*/  STG.E.128 desc[UR4][R56.64], R32 ;  /* 0x0000002038007986 */ /* 0x0001e6000c101d04 */
.L_x_18751:
[----:B------:R-:W-:Y:S05]  /*10c0*/  BSYNC B0 ;  /* 0x0000000000007941 */ /* 0x000fea0003800000 */
.L_x_18750:
[----:B------:R-:W-:Y:S01]  /*10d0*/  ISETP.NE.AND P1, PT, R93, RZ, PT ;  /* 0x000000ff5d00720c */ /* 0x000fe20003f25270 */
[----:B------:R-:W-:-:S12]  /*10e0*/  BSSY B0, `(.L_x_18760) ;  /* 0x0000031000007945 */ /* 0x000fd80003800000 */
[----:B------:R-:W-:Y:S05]  /*10f0*/  @!P1 BRA `(.L_x_18761) ;  /* 0x0000000000bc9947 */ /* 0x000fea0003800000 */
[----:B0-----:R-:W0:Y:S08]  /*1100*/  LDC.64 R56, c[0x0][0x230] ;  /* 0x00008c00ff387b82 */ /* 0x001e300000000a00 */
[----:B------:R-:W1:Y:S01]  /*1110*/  @P0 LDC.64 R98, c[0x0][0x220] ;  /* 0x00008800ff620b82 */ /* 0x000e620000000a00 */
[----:B0-----:R-:W-:-:S04]  /*1120*/  ISETP.NE.U32.AND P1, PT, R56, RZ, PT ;  /* 0x000000ff3800720c */ /* 0x001fc80003f25070 */
[----:B------:R-:W-:Y:S01]  /*1130*/  ISETP.NE.AND.EX P1, PT, R57, RZ, PT, P1 ;  /* 0x000000ff3900720c */ /* 0x000fe20003f25310 */
[----:B-1----:R-:W-:-:S05]  /*1140*/  @P0 IMAD.WIDE.U32 R98, R97, 0x10, R98 ;  /* 0x0000001061620825 */ /* 0x002fca00078e0062 */
[----:B-----5:R0:W5:Y:S07]  /*1150*/  @P0 LDG.E.128 R24, desc[UR4][R98.64] ;  /* 0x0000000462180981 */ /* 0x02016e000c1e1d00 */
        /* <DEDUP_REMOVED lines=11> */
.L_x_18763:
[----:B------:R-:W-:Y:S05]  /*1210*/  BSYNC B1 ;  /* 0x0000000000017941 */ /* 0x000fea0003800000 */
.L_x_18762:
        /* <DEDUP_REMOVED lines=13> */
.L_x_18765:
[----:B------:R-:W-:Y:S05]  /*12f0*/  BSYNC B1 ;  /* 0x0000000000017941 */ /* 0x000fea0003800000 */
.L_x_18764:
[----:B------:R-:W-:Y:S04]  /*1300*/  BSSY B1, `(.L_x_18766) ;  /* 0x0000004000017945 */ /* 0x000fe80003800000 */
[----:B------:R-:W-:Y:S05]  /*1310*/  @!P2 BRA `(.L_x_18767) ;  /* 0x000000000008a947 */ /* 0x000fea0003800000 */
[----:B-----5:R-:W-:-:S04]  /*1320*/  FMUL.FTZ R38, R26, UR6 ;  /* 0x000000061a267c20 */ /* 0x020fc80008410000 */
[----:B------:R-:W-:-:S07]  /*1330*/  @P1 FADD.FTZ R38, R30, R38 ;  /* 0x000000261e261221 */ /* 0x000fce0000010000 */
.L_x_18767:
[----:B------:R-:W-:Y:S05]  /*1340*/  BSYNC B1 ;  /* 0x0000000000017941 */ /* 0x000fea0003800000 */
.L_x_18766:
[----:B------:R-:W-:Y:S04]  /*1350*/  BSSY B1, `(.L_x_18768) ;  /* 0x0000004000017945 */ /* 0x000fe80003800000 */
[----:B------:R-:W-:Y:S05]  /*1360*/  @!P2 BRA `(.L_x_18769) ;  /* 0x000000000008a947 */ /* 0x000fea0003800000 */
[----:B-----5:R-:W-:-:S04]  /*1370*/  FMUL.FTZ R39, R27, UR6 ;  /* 0x000000061b277c20 */ /* 0x020fc80008410000 */
[----:B------:R-:W-:-:S07]  /*1380*/  @P1 FADD.FTZ R39, R31, R39 ;  /* 0x000000271f271221 */ /* 0x000fce0000010000 */
.L_x_18769:
[----:B------:R-:W-:Y:S05]  /*1390*/  BSYNC B1 ;  /* 0x0000000000017941 */ /* 0x000fea0003800000 */
.L_x_18768:
[----:B------:R-:W0:Y:S01]  /*13a0*/  LDC.64 R56, c[0x0][0x238] ;  /* 0x00008e00ff387b82 */ /* 0x000e220000000a00 */
[----:B------:R-:W-:Y:S01]  /*13b0*/  IADD3 R97, R97, 0x20, RZ ;  /* 0x0000002061617810 */ /* 0x000fe20007ffe0ff */
[C---:B0-----:R-:W-:Y:S01]  /*13c0*/  IMAD.WIDE.U32 R56, R95.reuse, 0x10, R56 ;  /* 0x000000105f387825 */ /* 0x041fe200078e0038 */
[----:B------:R-:W-:-:S04]  /*13d0*/  IADD3 R95, R95, 0x20, RZ ;  /* 0x000000205f5f7810 */ /* 0x000fc80007ffe0ff */
[----:B------:R1:W-:Y:S03]  /*13e0*/  STG.E.128 desc[UR4][R56.64], R36 ;  /* 0x0000002438007986 */ /* 0x0003e6000c101d04 */
.L_x_18761:
[----:B------:R-:W-:Y:S05]  /*13f0*/  BSYNC B0 ;  /* 0x0000000000007941 */ /* 0x000fea0003800000 */
.L_x_18760:
[----:B------:R-:W-:Y:S01]  /*1400*/  ISETP.NE.AND P1, PT, R92, RZ, PT ;  /* 0x000000ff5c00720c */ /* 0x000fe20003f25270 */
[----:B------:R-:W-:-:S12]  /*1410*/  BSSY B0, `(.L_x_18770) ;  /* 0x0000031000007945 */ /* 0x000fd80003800000 */
[----:B------:R-:W-:Y:S05]  /*1420*/  @!P1 BRA `(.L_x_18771) ;  /* 0x0000000000bc9947 */ /* 0x000fea0003800000 */
[----:B01----:R-:W0:Y:S08]  /*1430*/  LDC.64 R56, c[0x0][0x230] ;  /* 0x00008c00ff387b82 */ /* 0x003e300000000a00 */
        /* <DEDUP_REMOVED lines=16> */
.L_x_18773:
[----:B------:R-:W-:Y:S05]  /*1540*/  BSYNC B1 ;  /* 0x0000000000017941 */ /* 0x000fea0003800000 */
.L_x_18772:
        /* <DEDUP_REMOVED lines=13> */
.L_x_18775:
[----:B------:R-:W-:Y:S05]  /*1620*/  BSYNC B1 ;  /* 0x0000000000017941 */ /* 0x000fea0003800000 */
.L_x_18774:
[----:B------:R-:W-:Y:S04]  /*1630*/  BSSY B1, `(.L_x_18776) ;  /* 0x0000004000017945 */ /* 0x000fe80003800000 */
[----:B------:R-:W-:Y:S05]  /*1640*/  @!P2 BRA `(.L_x_18777) ;  /* 0x000000000008a947 */ /* 0x000fea0003800000 */
[----:B-----5:R-:W-:-:S04]  /*1650*/  FMUL.FTZ R42, R26, UR6 ;  /* 0x000000061a2a7c20 */ /* 0x020fc80008410000 */
[----:B------:R-:W-:-:S07]  /*1660*/  @P1 FADD.FTZ R42, R30, R42 ;  /* 0x0000002a1e2a1221 */ /* 0x000fce0000010000 */
.L_x_18777:
[----:B------:R-:W-:Y:S05]  /*1670*/  BSYNC B1 ;  /* 0x0000000000017941 */ /* 0x000fea0003800000 */
.L_x_18776:
[----:B------:R-:W-:Y:S04]  /*1680*/  BSSY B1, `(.L_x_18778) ;  /* 0x0000004000017945 */ /* 0x000fe80003800000 */
[----:B------:R-:W-:Y:S05]  /*1690*/  @!P2 BRA `(.L_x_18779) ;  /* 0x000000000008a947 */ /* 0x000fea0003800000 */
[----:B-----5:R-:W-:-:S04]  /*16a0*/  FMUL.FTZ R43, R27, UR6 ;  /* 0x000000061b2b7c20 */ /* 0x020fc80008410000 */
[----:B------:R-:W-:-:S07]  /*16b0*/  @P1 FADD.FTZ R43, R31, R43 ;  /* 0x0000002b1f2b1221 */ /* 0x000fce0000010000 */
.L_x_18779:
[----:B------:R-:W-:Y:S05]  /*16c0*/  BSYNC B1 ;  /* 0x0000000000017941 */ /* 0x000fea0003800000 */
.L_x_18778:
[----:B------:R-:W0:Y:S01]  /*16d0*/  LDC.64 R56, c[0x0][0x238] ;  /* 0x00008e00ff387b82 */ /* 0x000e220000000a00 */
[----:B------:R-:W-:Y:S01]  /*16e0*/  IADD3 R97, R97, 0x20, RZ ;  /* 0x0000002061617810 */ /* 0x000fe20007ffe0ff */
[C---:B0-----:R-:W-:Y:S01]  /*16f0*/  IMAD.WIDE.U32 R56, R95.reuse, 0x10, R56 ;  /* 0x000000105f387825 */ /* 0x041fe200078e0038 */
[----:B------:R-:W-:-:S04]  /*1700*/  IADD3 R95, R95, 0x20, RZ ;  /* 0x000000205f5f7810 */ /* 0x000fc80007ffe0ff */
[----:B------:R2:W-:Y:S03]  /*1710*/  STG.E.128 desc[UR4][R56.64], R40 ;  /* 0x0000002838007986 */ /* 0x0005e6000c101d04 */
.L_x_18771:
[----:B------:R-:W-:Y:S05]  /*1720*/  BSYNC B0 ;  /* 0x0000000000007941 */ /* 0x000fea0003800000 */
.L_x_18770:
[----:B------:R-:W-:Y:S01]  /*1730*/  ISETP.NE.AND P1, PT, R91, RZ, PT ;  /* 0x000000ff5b00720c */ /* 0x000fe20003f25270 */
[----:B------:R-:W-:-:S12]  /*1740*/  BSSY B0, `(.L_x_18780) ;  /* 0x0000031000007945 */ /* 0x000fd80003800000 */
[----:B------:R-:W-:Y:S05]  /*1750*/  @!P1 BRA `(.L_x_18781) ;  /* 0x0000000000bc9947 */ /* 0x000fea0003800000 */
[----:B012---:R-:W0:Y:S08]  /*1760*/  LDC.64 R56, c[0x0][0x230] ;  /* 0x00008c00ff387b82 */ /* 0x007e300000000a00 */
        /* <DEDUP_REMOVED lines=16> */
.L_x_18783:
[----:B------:R-:W-:Y:S05]  /*1870*/  BSYNC B1 ;  /* 0x0000000000017941 */ /* 0x000fea0003800000 */
.L_x_18782:
        /* <DEDUP_REMOVED lines=13> */
.L_x_18785:
[----:B------:R-:W-:Y:S05]  /*1950*/  BSYNC B1 ;  /* 0x0000000000017941 */ /* 0x000fea0003800000 */
.L_x_18784:
[----:B------:R-:W-:Y:S04]  /*1960*/  BSSY B1, `(.L_x_18786) ;  /* 0x0000004000017945 */ /* 0x000fe80003800000 */
[----:B------:R-:W-:Y:S05]  /*1970*/  @!P2 BRA `(.L_x_18787) ;  /* 0x000000000008a947 */ /* 0x000fea0003800000 */
[----:B-----5:R-:W-:-:S04]  /*1980*/  FMUL.FTZ R46, R26, UR6 ;  /* 0x000000061a2e7c20 */ /* 0x020fc80008410000 */
[----:B------:R-:W-:-:S07]  /*1990*/  @P1 FADD.FTZ R46, R30, R46 ;  /* 0x0000002e1e2e1221 */ /* 0x000fce0000010000 */
.L_x_18787:
[----:B------:R-:W-:Y:S05]  /*19a0*/  BSYNC B1 ;  /* 0x0000000000017941 */ /* 0x000fea0003800000 */
.L_x_18786:
[----:B------:R-:W-:Y:S04]  /*19b0*/  BSSY B1, `(.L_x_18788) ;  /* 0x0000004000017945 */ /* 0x000fe80003800000 */
[----:B------:R-:W-:Y:S05]  /*19c0*/  @!P2 BRA `(.L_x_18789) ;  /* 0x000000000008a947 */ /* 0x000fea0003800000 */
[----:B-----5:R-:W-:-:S04]  /*19d0*/  FMUL.FTZ R47, R27, UR6 ;  /* 0x000000061b2f7c20 */ /* 0x020fc80008410000 */
[----:B------:R-:W-:-:S07]  /*19e0*/  @P1 FADD.FTZ R47, R31, R47 ;  /* 0x0000002f1f2f1221 */ /* 0x000fce0000010000 */
.L_x_18789:
[----:B------:R-:W-:Y:S05]  /*19f0*/  BSYNC B1 ;  /* 0x0000000000017941 */ /* 0x000fea0003800000 */
.L_x_18788:
[----:B------:R-:W0:Y:S01]  /*1a00*/  LDC.64 R56, c[0x0][0x238] ;  /* 0x00008e00ff387b82 */ /* 0x000e220000000a00 */
[----:B------:R-:W-:Y:S01]  /*1a10*/  IADD3 R97, R97, 0x20, RZ ;  /* 0x0000002061617810 */ /* 0x000fe20007ffe0ff */
[C---:B0-----:R-:W-:Y:S01]  /*1a20*/  IMAD.WIDE.U32 R56, R95.reuse, 0x10, R56 ;  /* 0x000000105f387825 */ /* 0x041fe200078e0038 */
[----:B------:R-:W-:-:S04]  /*1a30*/  IADD3 R95, R95, 0x20, RZ ;  /* 0x000000205f5f7810 */ /* 0x000fc80007ffe0ff */
[----:B------:R3:W-:Y:S03]  /*1a40*/  STG.E.128 desc[UR4][R56.64], R44 ;  /* 0x0000002c38007986 */ /* 0x0007e6000c101d04 */
.L_x_18781:
[----:B------:R-:W-:Y:S05]  /*1a50*/  BSYNC B0 ;  /* 0x0000000000007941 */ /* 0x000fea0003800000 */
.L_x_18780:
[----:B------:R-:W-:Y:S01]  /*1a60*/  ISETP.NE.AND P1, PT, R90, RZ, PT ;  /* 0x000000ff5a00720c */ /* 0x000fe20003f25270 */
[----:B------:R-:W-:-:S12]  /*1a70*/  BSSY B0, `(.L_x_18790) ;  /* 0x0000031000007945 */ /* 0x000fd80003800000 */
[----:B------:R-:W-:Y:S05]  /*1a80*/  @!P1 BRA `(.L_x_18791) ;  /* 0x0000000000bc9947 */ /* 0x000fea0003800000 */
[----:B0123--:R-:W0:Y:S08]  /*1a90*/  LDC.64 R56, c[0x0][0x230] ;  /* 0x00008c00ff387b82 */ /* 0x00fe300000000a00 */
        /* <DEDUP_REMOVED lines=16> */
.L_x_18793:
[----:B------:R-:W-:Y:S05]  /*1ba0*/  BSYNC B1 ;  /* 0x0000000000017941 */ /* 0x000fea0003800000 */
.L_x_18792:
        /* <DEDUP_REMOVED lines=13> */
.L_x_18795:
[----:B------:R-:W-:Y:S05]  /*1c80*/  BSYNC B1 ;  /* 0x0000000000017941 */ /* 0x000fea0003800000 */
.L_x_18794:
[----:B------:R-:W-:Y:S04]  /*1c90*/  BSSY B1, `(.L_x_18796) ;  /* 0x0000004000017945 */ /* 0x000fe80003800000 */
[----:B------:R-:W-:Y:S05]  /*1ca0*/  @!P2 BRA `(.L_x_18797) ;  /* 0x000000000008a947 */ /* 0x000fea0003800000 */
[----:B-----5:R-:W-:-:S04]  /*1cb0*/  FMUL.FTZ R50, R26, UR6 ;  /* 0x000000061a327c20 */ /* 0x020fc80008410000 */
[----:B------:R-:W-:-:S07]  /*1cc0*/  @P1 FADD.FTZ R50, R30, R50 ;  /* 0x000000321e321221 */ /* 0x000fce0000010000 */
.L_x_18797:
[----:B------:R-:W-:Y:S05]  /*1cd0*/  BSYNC B1 ;  /* 0x0000000000017941 */ /* 0x000fea0003800000 */
.L_x_18796:
[----:B------:R-:W-:Y:S04]  /*1ce0*/  BSSY B1, `(.L_x_18798) ;  /* 0x0000004000017945 */ /* 0x000fe80003800000 */
[----:B------:R-:W-:Y:S05]  /*1cf0*/  @!P2 BRA `(.L_x_18799) ;  /* 0x000000000008a947 */ /* 0x000fea0003800000 */
[----:B-----5:R-:W-:-:S04]  /*1d00*/  FMUL.FTZ R51, R27, UR6 ;  /* 0x000000061b337c20 */ /* 0x020fc80008410000 */
[----:B------:R-:W-:-:S07]  /*1d10*/  @P1 FADD.FTZ R51, R31, R51 ;  /* 0x000000331f331221 */ /* 0x000fce0000010000 */
.L_x_18799:
[----:B------:R-:W-:Y:S05]  /*1d20*/  BSYNC B1 ;  /* 0x0000000000017941 */ /* 0x000fea0003800000 */
.L_x_18798:
[----:B------:R-:W0:Y:S01]  /*1d30*/  LDC.64 R56, c[0x0][0x238] ;  /* 0x00008e00ff387b82 */ /* 0x000e220000000a00 */
[----:B------:R-:W-:Y:S01]  /*1d40*/  IADD3 R97, R97, 0x20, RZ ;  /* 0x0000002061617810 */ /* 0x000fe20007ffe0ff */
[C---:B0-----:R-:W-:Y:S01]  /*1d50*/  IMAD.WIDE.U32 R56, R95.reuse, 0x10, R56 ;  /* 0x000000105f387825 */ /* 0x041fe200078e0038 */
[----:B------:R-:W-:-:S04]  /*1d60*/  IADD3 R95, R95, 0x20, RZ ;  /* 0x000000205f5f7810 */ /* 0x000fc80007ffe0ff */
[----:B------:R4:W-:Y:S03]  /*1d70*/  STG.E.128 desc[UR4][R56.64], R48 ;  /* 0x0000003038007986 */ /* 0x0009e6000c101d04 */
.L_x_18791:
[----:B------:R-:W-:Y:S05]  /*1d80*/  BSYNC B0 ;  /* 0x0000000000007941 */ /* 0x000fea0003800000 */
.L_x_18790:
[----:B------:R-:W-:Y:S01]  /*1d90*/  ISETP.NE.AND P1, PT, R89, RZ, PT ;  /* 0x000000ff5900720c */ /* 0x000fe20003f25270 */
[----:B------:R-:W-:-:S12]  /*1da0*/  BSSY B0, `(.L_x_18800) ;  /* 0x000002f000007945 */ /* 0x000fd80003800000 */
[----:B------:R-:W-:Y:S05]  /*1db0*/  @!P1 BRA `(.L_x_18801) ;  /* 0x0000000000b49947 */ /* 0x000fea0003800000 */
[----:B------:R-:W0:Y:S08]  /*1dc0*/  @P0 LDC.64 R52, c[0x0][0x220] ;  /* 0x00008800ff340b82 */ /* 0x000e300000000a00 */
[----:B01234-:R-:W0:Y:S01]  /*1dd0*/  LDC.64 R56, c[0x0][0x230] ;  /* 0x00008c00ff387b82 */ /* 0x01fe220000000a00 */
[----:B------:R-:W-:-:S05]  /*1de0*/  @P0 IMAD.WIDE.U32 R54, R97, 0x10, R52 ;  /* 0x0000001061360825 */ /* 0x000fca00078e0034 */
[----:B-----5:R1:W5:Y:S01]  /*1df0*/  @P0 LDG.E.128 R24, desc[UR4][R54.64] ;  /* 0x0000000436180981 */ /* 0x020362000c1e1d00 */
[----:B0-----:R-:W-:-:S04]  /*1e00*/  ISETP.NE.U32.AND P0, PT, R56, RZ, PT ;  /* 0x000000ff3800720c */ /* 0x001fc80003f05070 */
[----:B------:R-:W-:-:S13]  /*1e10*/  ISETP.NE.AND.EX P0, PT, R57, RZ, PT, P0 ;  /* 0x000000ff3900720c */ /* 0x000fda0003f05300 */
[----:B------:R-:W0:Y:S02]  /*1e20*/  @P0 LDC.64 R52, c[0x0][0x230] ;  /* 0x00008c00ff340b82 */ /* 0x000e240000000a00 */
[----:B0-----:R-:W-:-:S05]  /*1e30*/  @P0 IMAD.WIDE.U32 R98, R95, 0x10, R52 ;  /* 0x000000105f620825 */ /* 0x001fca00078e0034 */
[----:B------:R-:W2:Y:S01]  /*1e40*/  @P0 LDG.E.128 R28, desc[UR4][R98.64] ;  /* 0x00000004621c0981 */ /* 0x000ea2000c1e1d00 */
[----:B------:R-:W-:Y:S01]  /*1e50*/  ISETP.GT.AND P1, PT, R59, RZ, PT ;  /* 0x000000ff3b00720c */ /* 0x000fe20003f24270 */
[----:B------:R-:W-:-:S12]  /*1e60*/  BSSY B1, `(.L_x_18802) ;  /* 0x0000012000017945 */ /* 0x000fd80003800000 */
        /* <DEDUP_REMOVED lines=8> */
[----:B-1----:R-:W-:Y:S02]  /*1ef0*/  @!P1 FSEL R54, R30, RZ, P2 ;  /* 0x000000ff1e369208 */ /* 0x002fe40001000000 */
[----:B------:R-:W-:-:S04]  /*1f00*/  @!P1 ISETP.NE.U32.AND P2, PT, R56, RZ, PT ;  /* 0x000000ff3800920c */ /* 0x000fc80003f45070 */
[----:B------:R-:W-:Y:S02]  /*1f10*/  @!P1 ISETP.NE.AND.EX P2, PT, R57, RZ, PT, P2 ;  /* 0x000000ff3900920c */ /* 0x000fe40003f45320 */
[----:B------:R-:W0:Y:S02]  /*1f20*/  LDC.64 R56, c[0x0][0x238] ;  /* 0x00008e00ff387b82 */ /* 0x000e240000000a00 */
[----:B------:R-:W-:Y:S01]  /*1f30*/  @!P1 FSEL R55, R31, RZ, P2 ;  /* 0x000000ff1f379208 */ /* 0x000fe20001000000 */
[----:B0-----:R-:W-:Y:S01]  /*1f40*/  IMAD.WIDE.U32 R56, R95, 0x10, R56 ;  /* 0x000000105f387825 */ /* 0x001fe200078e0038 */
[----:B------:R-:W-:Y:S07]  /*1f50*/  @!P1 BRA `(.L_x_18803) ;  /* 0x0000000000089947 */ /* 0x000fee0003800000 */
[----:B-----5:R-:W-:-:S04]  /*1f60*/  FMUL.FTZ R52, R24, UR6 ;  /* 0x0000000618347c20 */ /* 0x020fc80008410000 */
[----:B------:R-:W-:-:S07]  /*1f70*/  @P0 FADD.FTZ R52, R28, R52 ;  /* 0x000000341c340221 */ /* 0x000fce0000010000 */
.L_x_18803:
[----:B------:R-:W-:Y:S05]  /*1f80*/  BSYNC B1 ;  /* 0x0000000000017941 */ /* 0x000fea0003800000 */
.L_x_18802:
[----:B------:R-:W-:Y:S04]  /*1f90*/  BSSY B1, `(.L_x_18804) ;  /* 0x0000004000017945 */ /* 0x000fe80003800000 */
[----:B------:R-:W-:Y:S05]  /*1fa0*/  @!P1 BRA `(.L_x_18805) ;  /* 0x0000000000089947 */ /* 0x000fea0003800000 */
[----:B-----5:R-:W-:-:S04]  /*1fb0*/  FMUL.FTZ R53, R25, UR6 ;  /* 0x0000000619357c20 */ /* 0x020fc80008410000 */
[----:B------:R-:W-:-:S07]  /*1fc0*/  @P0 FADD.FTZ R53, R29, R53 ;  /* 0x000000351d350221 */ /* 0x000fce0000010000 */
.L_x_18805:
[----:B------:R-:W-:Y:S05]  /*1fd0*/  BSYNC B1 ;  /* 0x0000000000017941 */ /* 0x000fea0003800000 */
.L_x_18804:
[----:B------:R-:W-:Y:S04]  /*1fe0*/  BSSY B1, `(.L_x_18806) ;  /* 0x0000004000017945 */ /* 0x000fe80003800000 */
[----:B------:R-:W-:Y:S05]  /*1ff0*/  @!P1 BRA `(.L_x_18807) ;  /* 0x0000000000089947 */ /* 0x000fea0003800000 */
[----:B-----5:R-:W-:-:S04]  /*2000*/  FMUL.FTZ R54, R26, UR6 ;  /* 0x000000061a367c20 */ /* 0x020fc80008410000 */
[----:B------:R-:W-:-:S07]  /*2010*/  @P0 FADD.FTZ R54, R30, R54 ;  /* 0x000000361e360221 */ /* 0x000fce0000010000 */
.L_x_18807:
[----:B------:R-:W-:Y:S05]  /*2020*/  BSYNC B1 ;  /* 0x0000000000017941 */ /* 0x000fea0003800000 */
.L_x_18806:
[----:B------:R-:W-:Y:S04]  /*2030*/  BSSY B1, `(.L_x_18808) ;  /* 0x0000004000017945 */ /* 0x000fe80003800000 */
[----:B------:R-:W-:Y:S05]  /*2040*/  @!P1 BRA `(.L_x_18809) ;  /* 0x0000000000089947 */ /* 0x000fea0003800000 */
[----:B-----5:R-:W-:-:S04]  /*2050*/  FMUL.FTZ R55, R27, UR6 ;  /* 0x000000061b377c20 */ /* 0x020fc80008410000 */
[----:B------:R-:W-:-:S07]  /*2060*/  @P0 FADD.FTZ R55, R31, R55 ;  /* 0x000000371f370221 */ /* 0x000fce0000010000 */
.L_x_18809:
[----:B------:R-:W-:Y:S05]  /*2070*/  BSYNC B1 ;  /* 0x0000000000017941 */ /* 0x000fea0003800000 */
.L_x_18808:
[----:B------:R0:W-:Y:S02]  /*2080*/  STG.E.128 desc[UR4][R56.64], R52 ;  /* 0x0000003438007986 */ /* 0x0001e4000c101d04 */
.L_x_18801:
[----:B------:R-:W-:Y:S05]  /*2090*/  BSYNC B0 ;  /* 0x0000000000007941 */ /* 0x000fea0003800000 */
.L_x_18800:
[----:B01234-:R-:W-:Y:S01]  /*20a0*/  FADD.FTZ R56, RZ, R32 ;  /* 0x00000020ff387221 */ /* 0x01ffe20000010000 */
[C---:B------:R-:W-:Y:S01]  /*20b0*/  ISETP.GT.U32.AND P4, PT, R2.reuse, 0x3f, PT ;  /* 0x0000003f0200780c */ /* 0x040fe20003f84070 */
[----:B------:R-:W-:Y:S01]  /*20c0*/  UMOV UR8, 0xffffffff ;  /* 0xffffffff00087882 */ /* 0x000fe20000000000 */
[C---:B------:R-:W-:Y:S01]  /*20d0*/  ISETP.GT.U32.AND P3, PT, R2.reuse, 0x5f, PT ;  /* 0x0000005f0200780c */ /* 0x040fe20003f64070 */
[----:B------:R-:W-:Y:S01]  /*20e0*/  FADD.FTZ R57, R33, R56 ;  /* 0x0000003821397221 */ /* 0x000fe20000010000 */
[C---:B------:R-:W-:Y:S02]  /*20f0*/  ISETP.GT.U32.AND P2, PT, R2.reuse, 0x7f, PT ;  /* 0x0000007f0200780c */ /* 0x040fe40003f44070 */
[----:B------:R-:W-:Y:S01]  /*2100*/  ISETP.GT.U32.AND P1, PT, R2, 0x9f, PT ;  /* 0x0000009f0200780c */ /* 0x000fe20003f24070 */
[----:B------:R-:W-:Y:S01]  /*2110*/  FADD.FTZ R56, R34, R57 ;  /* 0x0000003922387221 */ /* 0x000fe20000010000 */
[----:B------:R-:W-:Y:S02]  /*2120*/  ISETP.GT.U32.AND P0, PT, R2, 0xbf, PT ;  /* 0x000000bf0200780c */ /* 0x000fe40003f04070 */
[----:B------:R-:W-:Y:S01]  /*2130*/  LOP3.LUT P6, RZ, R0, 0x1f, RZ, 0xc0, !PT ;  /* 0x0000001f00ff7812 */ /* 0x000fe200078cc0ff */
[----:B------:R-:W-:-:S05]  /*2140*/  FADD.FTZ R56, R35, R56 ;  /* 0x0000003823387221 */ /* 0x000fca0000010000 */
[----:B------:R-:W-:-:S05]  /*2150*/  FSEL R59, R56, RZ, P5 ;  /* 0x000000ff383b7208 */ /* 0x000fca0002800000 */
        /* <DEDUP_REMOVED lines=20> */
[----:B------:R-:W-:Y:S01]  /*22a0*/  P2R R56, PR, RZ, 0x40 ;  /* 0x00000040ff387803 */ /* 0x000fe20000000000 */
        /* <DEDUP_REMOVED lines=11> */
[----:B------:R-:W0:Y:S02]  /*2360*/  LDC R57, c[0x0][0x290] ;  /* 0x0000a400ff397b82 */ /* 0x000e240000000800 */
        /* <DEDUP_REMOVED lines=59> */
.L_x_18835:
[----:B------:R-:W-:Y:S01]  /*2720*/  LOP3.LUT P1, RZ, R0, 0x1f, RZ, 0xc0, !PT ;  /* 0x0000001f00ff7812 */ /* 0x000fe2000782c0ff */
[----:B01----:R-:W-:Y:S01]  /*2730*/  FADD.FTZ R100, R100, R99 ;  /* 0x0000006364647221 */ /* 0x003fe20000010000 */
[----:B------:R-:W-:Y:S03]  /*2740*/  BSSY B0, `(.L_x_18811) ;  /* 0x000008d000007945 */ /* 0x000fe60003800000 */
[----:B------:R-:W-:-:S08]  /*2750*/  FFMA.FTZ R59, R100, R57, UR7 ;  /* 0x00000007643b7e23 */ /* 0x000fd00008010039 */
[----:B------:R-:W0:Y:S02]  /*2760*/  @!P1 LDC.64 R56, c[0x0][0x250] ;  /* 0x00009400ff389b82 */ /* 0x000e240000000a00 */
[----:B0-----:R-:W-:Y:S01]  /*2770*/  @!P1 LEA R98, P0, R15, R56, 0x2 ;  /* 0x000000380f629211 */ /* 0x001fe200078010ff */
[----:B------:R-:W-:-:S03]  /*2780*/  FMUL.FTZ R56, R97, R97 ;  /* 0x0000006161387220 */ /* 0x000fc60000410000 */
[----:B------:R-:W-:Y:S02]  /*2790*/  @!P1 LEA.HI.X R99, R15, R57, R96, 0x2, P0 ;  /* 0x000000390f639211 */ /* 0x000fe400000f1460 */
[----:B------:R-:W-:-:S03]  /*27a0*/  PLOP3.LUT P0, PT, PT, PT, UP0, 0x40, 0x0 ;  /* 0x000000000000781c */ /* 0x000fc60003f0e808 */
[----:B------:R0:W-:Y:S01]  /*27b0*/  @!P1 STG.E desc[UR4][R98.64], R97 ;  /* 0x0000006162009986 */ /* 0x0001e2000c101904 */
[----:B------:R-:W-:-:S05]  /*27c0*/  FSEL R56, R56, RZ, !P0 ;  /* 0x000000ff38387208 */ /* 0x000fca0004000000 */
[----:B------:R-:W-:Y:S02]  /*27d0*/  FADD.FTZ R59, R59, R56 ;  /* 0x000000383b3b7221 */ /* 0x000fe40000010000 */
[----:B------:R-:W1:Y:S02]  /*27e0*/  @!P1 LDC.64 R56, c[0x0][0x258] ;  /* 0x00009600ff389b82 */ /* 0x000e640000000a00 */
[----:B-1----:R-:W-:-:S04]  /*27f0*/  @!P1 LEA R56, P0, R15, R56, 0x2 ;  /* 0x000000380f389211 */ /* 0x002fc800078010ff */
[----:B------:R-:W-:Y:S02]  /*2800*/  @!P1 LEA.HI.X R57, R15, R57, R96, 0x2, P0 ;  /* 0x000000390f399211 */ /* 0x000fe400000f1460 */
[----:B------:R-:W1:Y:S01]  /*2810*/  MUFU.RSQ R96, R59 ;  /* 0x0000003b00607308 */ /* 0x000e620000001400 */
[----:B-----5:R-:W-:Y:S02]  /*2820*/  ISETP.GE.AND P0, PT, R58, 0x1, PT ;  /* 0x000000013a00780c */ /* 0x020fe40003f06270 */
[----:B-1----:R0:W-:Y:S11]  /*2830*/  @!P1 STG.E desc[UR4][R56.64], R96 ;  /* 0x0000006038009986 */ /* 0x0021f6000c101904 */
[----:B------:R-:W-:Y:S05]  /*2840*/  @!P0 BRA `(.L_x_18812) ;  /* 0x0000000400f08947 */ /* 0x000fea0003800000 */
[----:B0-----:R-:W-:Y:S01]  /*2850*/  IADD3 R57, R58, -0x1, RZ ;  /* 0xffffffff3a397810 */ /* 0x001fe20007ffe0ff */
        /* <DEDUP_REMOVED lines=11> */
[--C-:B------:R-:W-:Y:S02]  /*2910*/  FADD.FTZ R57, R32, -R97.reuse ;  /* 0x8000006120397221 */ /* 0x100fe40000010000 */
[C---:B------:R-:W-:Y:S01]  /*2920*/  FMUL.FTZ R58, R96.reuse, R59 ;  /* 0x0000003b603a7220 */ /* 0x040fe20000410000 */
[C---:B------:R-:W-:Y:S01]  /*2930*/  FMUL.FTZ R59, R96.reuse, R95 ;  /* 0x0000005f603b7220 */ /* 0x040fe20000410000 */
[----:B------:R-:W-:Y:S01]  /*2940*/  FMUL.FTZ R56, R96, R57 ;  /* 0x0000003960387220 */ /* 0x000fe20000410000 */
[----:B------:R-:W0:Y:S01]  /*2950*/  LDC.64 R94, c[0x0][0x2b8] ;  /* 0x0000ae00ff5e7b82 */ /* 0x000e220000000a00 */
[----:B------:R-:W-:Y:S01]  /*2960*/  FADD.FTZ R57, R33, -R97 ;  /* 0x8000006121397221 */ /* 0x000fe20000010000 */
[----:B------:R-:W-:Y:S01]  /*2970*/  FFMA.FTZ R58, R19, R58, R4 ;  /* 0x0000003a133a7223 */ /* 0x000fe20000010004 */
[----:B------:R-:W-:Y:S01]  /*2980*/  FFMA.FTZ R56, R16, R56, R3 ;  /* 0x0000003810387223 */ /* 0x000fe20000010003 */
[----:B------:R-:W-:Y:S01]  /*2990*/  FFMA.FTZ R59, R18, R59, R77 ;  /* 0x0000003b123b7223 */ /* 0x000fe2000001004d */
[----:B------:R-:W-:-:S04]  /*29a0*/  FMUL.FTZ R57, R96, R57 ;  /* 0x0000003960397220 */ /* 0x000fc80000410000 */
[----:B------:R-:W-:Y:S01]  /*29b0*/  FFMA.FTZ R57, R17, R57, R76 ;  /* 0x0000003911397223 */ /* 0x000fe2000001004c */
[C---:B0-----:R-:W-:Y:S01]  /*29c0*/  IMAD.WIDE.U32 R94, R99.reuse, 0x10, R94 ;  /* 0x00000010635e7825 */ /* 0x041fe200078e005e */
[----:B------:R-:W-:-:S04]  /*29d0*/  IADD3 R99, R99, 0x20, RZ ;  /* 0x0000002063637810 */ /* 0x000fc80007ffe0ff */
[----:B------:R0:W-:Y:S03]  /*29e0*/  STG.E.128 desc[UR4][R94.64], R56 ;  /* 0x000000385e007986 */ /* 0x0001e6000c101d04 */
.L_x_18814:
[----:B------:R-:W-:Y:S05]  /*29f0*/  BSYNC B1 ;  /* 0x0000000000017941 */ /* 0x000fea0003800000 */
.L_x_18813:
[----:B------:R-:W-:Y:S01]  /*2a00*/  ISETP.NE.AND P0, PT, R93, RZ, PT ;  /* 0x000000ff5d00720c */ /* 0x000fe20003f05270 */
[----:B------:R-:W-:-:S12]  /*2a10*/  BSSY B1, `(.L_x_18815) ;  /* 0x0000012000017945 */ /* 0x000fd80003800000 */
[----:B------:R-:W-:Y:S05]  /*2a20*/  @!P0 BRA `(.L_x_18816) ;  /* 0x0000000000408947 */ /* 0x000fea0003800000 */
[--C-:B0-----:R-:W-:Y:S01]  /*2a30*/  FADD.FTZ R59, R38, -R97.reuse ;  /* 0x80000061263b7221 */ /* 0x101fe20000010000 */
        /* <DEDUP_REMOVED lines=15> */
.L_x_18816:
[----:B------:R-:W-:Y:S05]  /*2b30*/  BSYNC B1 ;  /* 0x0000000000017941 */ /* 0x000fea0003800000 */
.L_x_18815:
[----:B------:R-:W-:Y:S01]  /*2b40*/  ISETP.NE.AND P0, PT, R92, RZ, PT ;  /* 0x000000ff5c00720c */ /* 0x000fe20003f05270 */
[----:B------:R-:W-:-:S12]  /*2b50*/  BSSY B1, `(.L_x_18817) ;  /* 0x0000012000017945 */ /* 0x000fd80003800000 */
[----:B------:R-:W-:Y:S05]  /*2b60*/  @!P0 BRA `(.L_x_18818) ;  /* 0x0000000000408947 */ /* 0x000fea0003800000 */
[--C-:B01----:R-:W-:Y:S01]  /*2b70*/  FADD.FTZ R59, R42, -R97.reuse ;  /* 0x800000612a3b7221 */ /* 0x103fe20000010000 */
        /* <DEDUP_REMOVED lines=15> */
.L_x_18818:
[----:B------:R-:W-:Y:S05]  /*2c70*/  BSYNC B1 ;  /* 0x0000000000017941 */ /* 0x000fea0003800000 */
.L_x_18817:
[----:B------:R-:W-:Y:S01]  /*2c80*/  ISETP.NE.AND P0, PT, R91, RZ, PT ;  /* 0x000000ff5b00720c */ /* 0x000fe20003f05270 */
[----:B------:R-:W-:-:S12]  /*2c90*/  BSSY B1, `(.L_x_18819) ;  /* 0x0000012000017945 */ /* 0x000fd80003800000 */
[----:B------:R-:W-:Y:S05]  /*2ca0*/  @!P0 BRA `(.L_x_18820) ;  /* 0x0000000000408947 */ /* 0x000fea0003800000 */
[--C-:B012---:R-:W-:Y:S01]  /*2cb0*/  FADD.FTZ R59, R46, -R97.reuse ;  /* 0x800000612e3b7221 */ /* 0x107fe20000010000 */
        /* <DEDUP_REMOVED lines=15> */
.L_x_18820:
[----:B------:R-:W-:Y:S05]  /*2db0*/  BSYNC B1 ;  /* 0x0000000000017941 */ /* 0x000fea0003800000 */
.L_x_18819:
[----:B------:R-:W-:Y:S01]  /*2dc0*/  ISETP.NE.AND P0, PT, R90, RZ, PT ;  /* 0x000000ff5a00720c */ /* 0x000fe20003f05270 */
[----:B------:R-:W-:-:S12]  /*2dd0*/  BSSY B1, `(.L_x_18821) ;  /* 0x0000012000017945 */ /* 0x000fd80003800000 */
[----:B------:R-:W-:Y:S05]  /*2de0*/  @!P0 BRA `(.L_x_18822) ;  /* 0x0000000000408947 */ /* 0x000fea0003800000 */
[--C-:B0123--:R-:W-:Y:S01]  /*2df0*/  FADD.FTZ R59, R50, -R97.reuse ;  /* 0x80000061323b7221 */ /* 0x10ffe20000010000 */
        /* <DEDUP_REMOVED lines=15> */
.L_x_18822:
[----:B------:R-:W-:Y:S05]  /*2ef0*/  BSYNC B1 ;  /* 0x0000000000017941 */ /* 0x000fea0003800000 */
.L_x_18821:
[----:B------:R-:W-:-:S13]  /*2f00*/  ISETP.NE.AND P0, PT, R89, RZ, PT ;  /* 0x000000ff5900720c */ /* 0x000fda0003f05270 */
        /* <DEDUP_REMOVED lines=11> */
[----:B------:R-:W-:Y:S01]  /*2fc0*/  FFMA.FTZ R58, R75, R58, R14 ;  /* 0x0000003a4b3a7223 */ /* 0x000fe2000001000e */
[----:B------:R-:W-:Y:S01]  /*2fd0*/  FFMA.FTZ R57, R73, R57, R86 ;  /* 0x0000003949397223 */ /* 0x000fe20000010056 */
[----:B------:R-:W-:Y:S01]  /*2fe0*/  FFMA.FTZ R59, R74, R59, R87 ;  /* 0x0000003b4a3b7223 */ /* 0x000fe20000010057 */
[----:B0-----:R-:W-:-:S05]  /*2ff0*/  IMAD.WIDE.U32 R94, R99, 0x10, R94 ;  /* 0x00000010635e7825 */ /* 0x001fca00078e005e */
[----:B------:R0:W-:Y:S02]  /*3000*/  STG.E.128 desc[UR4][R94.64], R56 ;  /* 0x000000385e007986 */ /* 0x0001e4000c101d04 */
.L_x_18812:
[----:B------:R-:W-:Y:S05]  /*3010*/  BSYNC B0 ;  /* 0x0000000000007941 */ /* 0x000fea0003800000 */
.L_x_18811:
[----:B01234-:R-:W0:Y:S02]  /*3020*/  LDC.64 R56, c[0x0][0x210] ;  /* 0x00008400ff387b82 */ /* 0x01fe240000000a00 */
[----:B0-----:R-:W-:-:S04]  /*3030*/  LEA R15, R56, R15, 0x2 ;  /* 0x0000000f380f7211 */ /* 0x001fc800078e10ff */
[----:B------:R-:W-:-:S13]  /*3040*/  ISETP.GE.AND P0, PT, R15, R57, PT ;  /* 0x000000390f00720c */ /* 0x000fda0003f06270 */
[----:B------:R-:W-:Y:S05]  /*3050*/  @!P0 BRA `(.L_x_18823) ;  /* 0xffffffdc00048947 */ /* 0x000fea000383ffff */
[----:B------:R-:W-:Y:S05]  /*3060*/  EXIT ;  /* 0x000000000000794d */ /* 0x000fea0003800000 */
.L_x_18810:
        /* <DEDUP_REMOVED lines=8> */
.L_x_18825:
[----:B------:R-:W-:Y:S05]  /*30f0*/  BSYNC B0 ;  /* 0x0000000000007941 */ /* 0x000fea0003800000 */
.L_x_18824:
        /* <DEDUP_REMOVED lines=9> */
.L_x_18826:
[----:B------:R-:W-:Y:S01]  /*3190*/  HFMA2.MMA R103, -RZ, RZ, 0, 2.384185791015625e-07 ;  /* 0x00000004ff677435 */ /* 0x000fe200000001ff */
[----:B------:R-:W-:-:S05]  /*31a0*/  MOV R56, R102 ;  /* 0x0000006600387202 */ /* 0x000fca0000000f00 */
[----:B------:R-:W-:-:S05]  /*31b0*/  FADD.FTZ R98, R95, R56 ;  /* 0x000000385f627221 */ /* 0x000fca0000010000 */
[----:B------:R-:W-:-:S07]  /*31c0*/  MOV R104, R98 ;  /* 0x0000006200687202 */ /* 0x000fce0000000f00 */
[----:B------:R-:W-:Y:S05]  /*31d0*/  WARPSYNC.COLLECTIVE R101, `(.L_x_18827) ;  /* 0x0000000065087348 */ /* 0x000fea0003c00000 */
[----:B------:R0:W1:Y:S02]  /*31e0*/  SHFL.BFLY P6, R102, R104, R103, R106 ;  /* 0x0c00006768667389 */ /* 0x00006400000c006a */
[----:B01----:R-:W-:Y:S01]  /*31f0*/  ENDCOLLECTIVE ;  /* 0x000000000000791b */ /* 0x003fe20003800000 */
.L_x_18827:
[----:B------:R-:W-:Y:S01]  /*3200*/  HFMA2.MMA R103, -RZ, RZ, 0, 4.76837158203125e-07 ;  /* 0x00000008ff677435 */ /* 0x000fe200000001ff */
[----:B------:R-:W-:-:S05]  /*3210*/  MOV R57, R102 ;  /* 0x0000006600397202 */ /* 0x000fca0000000f00 */
[----:B------:R-:W-:-:S05]  /*3220*/  FADD.FTZ R99, R98, R57 ;  /* 0x0000003962637221 */ /* 0x000fca0000010000 */
[----:B------:R-:W-:-:S07]  /*3230*/  MOV R104, R99 ;  /* 0x0000006300687202 */ /* 0x000fce0000000f00 */
[----:B------:R-:W-:Y:S05]  /*3240*/  WARPSYNC.COLLECTIVE R101, `(.L_x_18828) ;  /* 0x0000000065087348 */ /* 0x000fea0003c00000 */
[----:B------:R0:W1:Y:S02]  /*3250*/  SHFL.BFLY P6, R102, R104, R103, R106 ;  /* 0x0c00006768667389 */ /* 0x00006400000c006a */
[----:B01----:R-:W-:Y:S01]  /*3260*/  ENDCOLLECTIVE ;  /* 0x000000000000791b */ /* 0x003fe20003800000 */
.L_x_18828:
[----:B------:R-:W-:Y:S01]  /*3270*/  HFMA2.MMA R103, -RZ, RZ, 0, 9.5367431640625e-07 ;  /* 0x00000010ff677435 */ /* 0x000fe200000001ff */
[----:B------:R-:W-:-:S05]  /*3280*/  MOV R56, R102 ;  /* 0x0000006600387202 */ /* 0x000fca0000000f00 */
[----:B------:R-:W-:-:S05]  /*3290*/  FADD.FTZ R100, R99, R56 ;  /* 0x0000003863647221 */ /* 0x000fca0000010000 */
[----:B------:R-:W-:-:S07]  /*32a0*/  MOV R104, R100 ;  /* 0x0000006400687202 */ /* 0x000fce0000000f00 */
[----:B------:R-:W-:Y:S05]  /*32b0*/  WARPSYNC.COLLECTIVE R101, `(.L_x_18829) ;  /* 0x0000000065087348 */ /* 0x000fea0003c00000 */
[----:B------:R0:W1:Y:S02]  /*32c0*/  SHFL.BFLY P6, R102, R104, R103, R106 ;  /* 0x0c00006768667389 */ /* 0x00006400000c006a */
[----:B01----:R-:W-:Y:S01]  /*32d0*/  ENDCOLLECTIVE ;  /* 0x000000000000791b */ /* 0x003fe20003800000 */
.L_x_18829:
[----:B------:R-:W-:Y:S01]  /*32e0*/  HFMA2.MMA R103, -RZ, RZ, 0, 5.9604644775390625e-08 ;  /* 0x00000001ff677435 */ /* 0x000fe200000001ff */
[----:B------:R-:W-:-:S05]  /*32f0*/  MOV R57, R102 ;  /* 0x0000006600397202 */ /* 0x000fca0000000f00 */
[----:B------:R-:W-:Y:S02]  /*3300*/  FADD.FTZ R100, R100, R57 ;  /* 0x0000003964647221 */ /* 0x000fe40000010000 */
        /* <DEDUP_REMOVED lines=55> */
.L_x_18830:
[----:B------:R-:W-:Y:S01]  /*3680*/  HFMA2.MMA R103, -RZ, RZ, 0, 1.1920928955078125e-07 ;  /* 0x00000002ff677435 */ /* 0x000fe200000001ff */
[----:B------:R-:W-:-:S05]  /*3690*/  MOV R59, R102 ;  /* 0x00000066003b7202 */ /* 0x000fca0000000f00 */
[----:B------:R-:W-:-:S05]  /*36a0*/  FADD.FTZ R59, R56, R59 ;  /* 0x0000003b383b7221 */ /* 0x000fca0000010000 */
[----:B------:R-:W-:-:S07]  /*36b0*/  MOV R104, R59 ;  /* 0x0000003b00687202 */ /* 0x000fce0000000f00 */
[----:B------:R-:W-:Y:S05]  /*36c0*/  WARPSYNC.COLLECTIVE R101, `(.L_x_18831) ;  /* 0x0000000065087348 */ /* 0x000fea0003c00000 */
[----:B------:R0:W1:Y:S02]  /*36d0*/  SHFL.BFLY P6, R102, R104, R103, R106 ;  /* 0x0c00006768667389 */ /* 0x00006400000c006a */
[----:B01----:R-:W-:Y:S01]  /*36e0*/  ENDCOLLECTIVE ;  /* 0x000000000000791b */ /* 0x003fe20003800000 */
.L_x_18831:
[----:B------:R-:W-:Y:S01]  /*36f0*/  HFMA2.MMA R103, -RZ, RZ, 0, 2.384185791015625e-07 ;  /* 0x00000004ff677435 */ /* 0x000fe200000001ff */
[----:B------:R-:W-:-:S05]  /*3700*/  MOV R98, R102 ;  /* 0x0000006600627202 */ /* 0x000fca0000000f00 */
[----:B------:R-:W-:-:S05]  /*3710*/  FADD.FTZ R98, R59, R98 ;  /* 0x000000623b627221 */ /* 0x000fca0000010000 */
[----:B------:R-:W-:-:S07]  /*3720*/  MOV R104, R98 ;  /* 0x0000006200687202 */ /* 0x000fce0000000f00 */
[----:B------:R-:W-:Y:S05]  /*3730*/  WARPSYNC.COLLECTIVE R101, `(.L_x_18832) ;  /* 0x0000000065087348 */ /* 0x000fea0003c00000 */
[----:B------:R0:W1:Y:S02]  /*3740*/  SHFL.BFLY P6, R102, R104, R103, R106 ;  /* 0x0c00006768667389 */ /* 0x00006400000c006a */
[----:B01----:R-:W-:Y:S01]  /*3750*/  ENDCOLLECTIVE ;  /* 0x000000000000791b */ /* 0x003fe20003800000 */
.L_x_18832:
[----:B------:R-:W-:Y:S01]  /*3760*/  HFMA2.MMA R103, -RZ, RZ, 0, 4.76837158203125e-07 ;  /* 0x00000008ff677435 */ /* 0x000fe200000001ff */
[----:B------:R-:W-:-:S05]  /*3770*/  MOV R95, R102 ;  /* 0x00000066005f7202 */ /* 0x000fca0000000f00 */
[----:B------:R-:W-:-:S05]  /*3780*/  FADD.FTZ R95, R98, R95 ;  /* 0x0000005f625f7221 */ /* 0x000fca0000010000 */
[----:B------:R-:W-:-:S07]  /*3790*/  MOV R104, R95 ;  /* 0x0000005f00687202 */ /* 0x000fce0000000f00 */
[----:B------:R-:W-:Y:S05]  /*37a0*/  WARPSYNC.COLLECTIVE R101, `(.L_x_18833) ;  /* 0x0000000065087348 */ /* 0x000fea0003c00000 */
[----:B------:R0:W1:Y:S02]  /*37b0*/  SHFL.BFLY P6, R102, R104, R103, R106 ;  /* 0x0c00006768667389 */ /* 0x00006400000c006a */
[----:B01----:R-:W-:Y:S01]  /*37c0*/  ENDCOLLECTIVE ;  /* 0x000000000000791b */ /* 0x003fe20003800000 */
.L_x_18833:
[----:B------:R-:W-:Y:S01]  /*37d0*/  HFMA2.MMA R103, -RZ, RZ, 0, 9.5367431640625e-07 ;  /* 0x00000010ff677435 */ /* 0x000fe200000001ff */
[----:B------:R-:W-:-:S05]  /*37e0*/  MOV R100, R102 ;  /* 0x0000006600647202 */ /* 0x000fca0000000f00 */
[----:B------:R-:W-:-:S05]  /*37f0*/  FADD.FTZ R100, R95, R100 ;  /* 0x000000645f647221 */ /* 0x000fca0000010000 */
[----:B------:R-:W-:-:S07]  /*3800*/  MOV R104, R100 ;  /* 0x0000006400687202 */ /* 0x000fce0000000f00 */
[----:B------:R-:W-:Y:S05]  /*3810*/  WARPSYNC.COLLECTIVE R101, `(.L_x_18834) ;  /* 0x0000000065087348 */ /* 0x000fea0003c00000 */
[----:B------:R0:W1:Y:S02]  /*3820*/  SHFL.BFLY P6, R102, R104, R103, R106 ;  /* 0x0c00006768667389 */ /* 0x00006400000c006a */
[----:B01----:R-:W-:Y:S01]  /*3830*/  ENDCOLLECTIVE ;  /* 0x000000000000791b */ /* 0x003fe20003800000 */
.L_x_18834:
[----:B------:R-:W-:Y:S01]  /*3840*/  MOV R99, R102 ;  /* 0x0000006600637202 */ /* 0x000fe20000000f00 */
[----:B------:R-:W-:Y:S06]  /*3850*/  BRA `(.L_x_18835) ;  /* 0xffffffec00b07947 */ /* 0x000fec000383ffff */
.L_x_18836:
        /* <DEDUP_REMOVED lines=10> */
.L_x_23578:


//--------------------- .text._ZN10layer_norm13ln_fwd_kernelINS_13Kernel_traitsI6__halfffffjLj768ELj1ELj4ELj1ELj16ENS_18Kernel_traits_baseILj768ES2_ffffjLj128EEEEELb0ELb0ELb1ELb1EEEvNS_9FwdParamsE --------------------------
	.section	.text._ZN10layer_norm13ln_fwd_kernelINS_13Kernel_traitsI6__halfffffjLj768ELj1ELj4ELj1ELj16ENS_18Kernel_traits_baseILj768ES2_ffffjLj128EEEEELb0ELb0ELb1ELb1EEEvNS_9FwdParamsE,"ax",@progbits
	.align	128
        .global         _ZN10layer_norm13ln_fwd_kernelINS_13Kernel_traitsI6__halfffffjLj768ELj1ELj4ELj1ELj16ENS_18Kernel_traits_baseILj768ES2_ffffjLj128EEEEELb0ELb0ELb1ELb1EEEvNS_9FwdParamsE
        .type           _ZN10layer_norm13ln_fwd_kernelINS_13Kernel_traitsI6__halfffffjLj768ELj1ELj4ELj1ELj16ENS_18Kernel_traits_baseILj768ES2_ffffjLj128EEEEELb0ELb0ELb1ELb1EEEvNS_9FwdParamsE,@function
        .size           _ZN10layer_norm13ln_fwd_kernelINS_13Kernel_traitsI6__halfffffjLj768ELj1ELj4ELj1ELj16ENS_18Kernel_traits_baseILj768ES2_ffffjLj128EEEEELb0ELb0ELb1ELb1EEEvNS_9FwdParamsE,(.L_x_23579 - _ZN10layer_norm13ln_fwd_kernelINS_13Kernel_traitsI6__halfffffjLj768ELj1ELj4ELj1ELj16ENS_18Kernel_traits_baseILj768ES2_ffffjLj128EEEEELb0ELb0ELb1ELb1EEEvNS_9FwdParamsE)
        .other          _ZN10layer_norm13ln_fwd_kernelINS_13Kernel_traitsI6__halfffffjLj768ELj1ELj4ELj1ELj16ENS_18Kernel_traits_baseILj768ES2_ffffjLj128EEEEELb0ELb0ELb1ELb1EEEvNS_9FwdParamsE,@"STO_CUDA_ENTRY STV_DEFAULT"
_ZN10layer_norm13ln_fwd_kernelINS_13Kernel_traitsI6__halfffffjLj768ELj1ELj4ELj1ELj16ENS_18Kernel_traits_baseILj768ES2_ffffjLj128EEEEELb0ELb0ELb1ELb1EEEvNS_9FwdParamsE:
.text._ZN10layer_norm13ln_fwd_kernelINS_13Kernel_traitsI6__halfffffjLj768ELj1ELj4ELj1ELj16ENS_18Kernel_traits_baseILj768ES2_ffffjLj128EEEEELb0ELb0ELb1ELb1EEEvNS_9FwdParamsE:
        /* <DEDUP_REMOVED lines=18> */
[----:B-1----:R-:W-:Y:S02]  /*0120*/  LEA R82, R3, R0, 0x2 ;  /* 0x0000000003527211 */ /* 0x002fe400078e10ff */
[----:B------:R-:W-:Y:S01]  /*0130*/  IADD3 R2, P2, R2, UR6, RZ ;  /* 0x0000000602027c10 */ /* 0x000fe2000ff5e0ff */
[----:B------:R0:W5:Y:S01]  /*0140*/  @P0 LDG.E.64 R24, desc[UR4][R4.64+0x400] ;  /* 0x0004000404180981 */ /* 0x000162000c1e1b00 */
[----:B------:R-:W-:Y:S02]  /*0150*/  ISETP.GE.AND P1, PT, R82, UR8, PT ;  /* 0x0000000852007c0c */ /* 0x000fe4000bf26270 */
[----:B------:R-:W-:Y:S01]  /*0160*/  IADD3.X R3, RZ, UR7, RZ, P2, !PT ;  /* 0x00000007ff037c10 */ /* 0x000fe200097fe4ff */
[----:B------:R0:W5:Y:S10]  /*0170*/  @P0 LDG.E.64 R22, desc[UR4][R4.64+0x500] ;  /* 0x0005000404160981 */ /* 0x000174000c1e1b00 */
[----:B0-----:R-:W-:Y:S05]  /*0180*/  @P1 EXIT ;  /* 0x000000000000194d */ /* 0x001fea0003800000 */
[----:B------:R-:W2:Y:S04]  /*0190*/  LDG.E.64 R28, desc[UR4][R2.64] ;  /* 0x00000004021c7981 */ /* 0x000ea8000c1e1b00 */
[----:B------:R-:W3:Y:S04]  /*01a0*/  LDG.E.64 R30, desc[UR4][R2.64+0x100] ;  /* 0x00010004021e7981 */ /* 0x000ee8000c1e1b00 */
[----:B------:R-:W4:Y:S04]  /*01b0*/  LDG.E.64 R20, desc[UR4][R2.64+0x200] ;  /* 0x0002000402147981 */ /* 0x000f28000c1e1b00 */
[----:B------:R-:W4:Y:S04]  /*01c0*/  LDG.E.64 R18, desc[UR4][R2.64+0x300] ;  /* 0x0003000402127981 */ /* 0x000f28000c1e1b00 */
[----:B------:R-:W4:Y:S04]  /*01d0*/  LDG.E.64 R14, desc[UR4][R2.64+0x400] ;  /* 0x00040004020e7981 */ /* 0x000f28000c1e1b00 */
[----:B------:R0:W4:Y:S01]  /*01e0*/  LDG.E.64 R16, desc[UR4][R2.64+0x500] ;  /* 0x0005000402107981 */ /* 0x000122000c1e1b00 */
[----:B-----5:R-:W-:-:S02]  /*01f0*/  @!P0 CS2R R10, SRZ ;  /* 0x00000000000a8805 */ /* 0x020fc4000001ff00 */
[----:B------:R-:W-:Y:S02]  /*0200*/  @!P0 CS2R R8, SRZ ;  /* 0x0000000000088805 */ /* 0x000fe4000001ff00 */
[----:B------:R-:W-:Y:S02]  /*0210*/  @!P0 CS2R R6, SRZ ;  /* 0x0000000000068805 */ /* 0x000fe4000001ff00 */
[----:B------:R-:W-:Y:S02]  /*0220*/  @!P0 CS2R R26, SRZ ;  /* 0x00000000001a8805 */ /* 0x000fe4000001ff00 */
[----:B------:R-:W-:Y:S02]  /*0230*/  @!P0 CS2R R24, SRZ ;  /* 0x0000000000188805 */ /* 0x000fe4000001ff00 */
[----:B------:R-:W-:Y:S02]  /*0240*/  @!P0 CS2R R22, SRZ ;  /* 0x0000000000168805 */ /* 0x000fe4000001ff00 */
        /* <DEDUP_REMOVED lines=19> */
[----:B0-----:R-:W-:Y:S01]  /*0380*/  HADD2.F32 R3, -RZ, R25.H0_H0 ;  /* 0x20000019ff037230 */ /* 0x001fe20000004100 */
[--C-:B------:R-:W-:Y:S01]  /*0390*/  SHF.R.U64 R58, R22, 0x10, R23.reuse ;  /* 0x00000010163a7819 */ /* 0x100fe20000001217 */
[----:B------:R-:W-:Y:S01]  /*03a0*/  HADD2.F32 R2, -RZ, R22.H0_H0 ;  /* 0x20000016ff027230 */ /* 0x000fe20000004100 */
[----:B------:R-:W-:Y:S01]  /*03b0*/  SHF.R.U32.HI R59, RZ, 0x10, R23 ;  /* 0x00000010ff3b7819 */ /* 0x000fe20000011617 */
[----:B------:R-:W-:Y:S01]  /*03c0*/  HADD2.F32 R0, -RZ, R23.H0_H0 ;  /* 0x20000017ff007230 */ /* 0x000fe20000004100 */
[----:B------:R-:W-:Y:S01]  /*03d0*/  LOP3.LUT R84, R84, 0x1f, RZ, 0xc0, !PT ;  /* 0x0000001f54547812 */ /* 0x000fe200078ec0ff */
[----:B------:R-:W-:Y:S01]  /*03e0*/  ULDC.U8 UR6, c[0x0][0x2a0] ;  /* 0x0000a80000067ab9 */ /* 0x000fe20000000000 */
[----:B------:R-:W-:Y:S01]  /*03f0*/  HADD2.F32 R48, -RZ, R48.H0_H0 ;  /* 0x20000030ff307230 */ /* 0x000fe20000004100 */
[----:B------:R-:W-:Y:S01]  /*0400*/  ISETP.NE.AND P4, PT, RZ, UR6, PT ;  /* 0x00000006ff007c0c */ /* 0x000fe2000bf85270 */
        /* <DEDUP_REMOVED lines=12> */
[----:B------:R-:W-:Y:S01]  /*04d0*/  HADD2.F32 R59, -RZ, R59.H0_H0 ;  /* 0x2000003bff3b7230 */ /* 0x000fe20000004100 */
[--C-:B--2---:R-:W-:Y:S01]  /*04e0*/  SHF.R.U64 R81, R28, 0x10, R29.reuse ;  /* 0x000000101c517819 */ /* 0x104fe2000000121d */
[----:B------:R-:W-:Y:S01]  /*04f0*/  HADD2.F32 R83, -RZ, R28.H0_H0 ;  /* 0x2000001cff537230 */ /* 0x000fe20000004100 */
[----:B------:R-:W-:Y:S01]  /*0500*/  SHF.R.U32.HI R78, RZ, 0x10, R29 ;  /* 0x00000010ff4e7819 */ /* 0x000fe2000001161d */
[----:B------:R-:W-:Y:S01]  /*0510*/  HADD2.F32 R80, -RZ, R29.H0_H0 ;  /* 0x2000001dff507230 */ /* 0x000fe20000004100 */
[--C-:B---3--:R-:W-:Y:S01]  /*0520*/  SHF.R.U64 R77, R30, 0x10, R31.reuse ;  /* 0x000000101e4d7819 */ /* 0x108fe2000000121f */
[----:B------:R-:W-:Y:S01]  /*0530*/  HADD2.F32 R79, -RZ, R30.H0_H0 ;  /* 0x2000001eff4f7230 */ /* 0x000fe20000004100 */
[----:B------:R-:W-:Y:S01]  /*0540*/  SHF.R.U32.HI R74, RZ, 0x10, R31 ;  /* 0x00000010ff4a7819 */ /* 0x000fe2000001161f */
[----:B------:R-:W-:Y:S01]  /*0550*/  HADD2.F32 R76, -RZ, R31.H0_H0 ;  /* 0x2000001fff4c7230 */ /* 0x000fe20000004100 */
[--C-:B----4-:R-:W-:Y:S01]  /*0560*/  SHF.R.U64 R73, R20, 0x10, R21.reuse ;  /* 0x0000001014497819 */ /* 0x110fe20000001215 */
        /* <DEDUP_REMOVED lines=26> */
[----:B------:R-:W-:-:S07]  /*0710*/  HADD2.F32 R64, -RZ, R64.H0_H0 ;  /* 0x20000040ff407230 */ /* 0x000fce0000004100 */
.L_x_18888:
[----:B0-----:R-:W0:Y:S08]  /*0720*/  LDC.64 R32, c[0x0][0x280] ;  /* 0x0000a000ff207b82 */ /* 0x001e300000000a00 */
[----:B------:R-:W1:Y:S08]  /*0730*/  LDC.64 R28, c[0x0][0x230] ;  /* 0x00008c00ff1c7b82 */ /* 0x000e700000000a00 */
[----:B------:R-:W2:Y:S01]  /*0740*/  LDC R87, c[0x0][0x218] ;  /* 0x00008600ff577b82 */ /* 0x000ea20000000800 */
[----:B0-----:R-:W-:Y:S01]  /*0750*/  IMAD.WIDE R32, R82, 0x4, R32 ;  /* 0x0000000452207825 */ /* 0x001fe200078e0220 */
[----:B------:R-:W-:-:S06]  /*0760*/  HFMA2.MMA R92, -RZ, RZ, 0, 0 ;  /* 0x00000000ff5c7435 */ /* 0x000fcc00000001ff */
[----:B------:R-:W0:Y:S01]  /*0770*/  LDC.64 R62, c[0x0][0x238] ;  /* 0x00008e00ff3e7b82 */ /* 0x000e220000000a00 */
[----:B------:R3:W4:Y:S01]  /*0780*/  LDG.E R34, desc[UR4][R32.64] ;  /* 0x0000000420227981 */ /* 0x000722000c1e1900 */
[----:B-1----:R-:W-:-:S04]  /*0790*/  ISETP.NE.U32.AND P0, PT, R28, RZ, PT ;  /* 0x000000ff1c00720c */ /* 0x002fc80003f05070 */
[----:B------:R-:W-:Y:S01]  /*07a0*/  ISETP.NE.AND.EX P0, PT, R29, RZ, PT, P0 ;  /* 0x000000ff1d00720c */ /* 0x000fe20003f05300 */
[----:B--2---:R-:W-:-:S05]  /*07b0*/  IMAD R26, R82, R87, RZ ;  /* 0x00000057521a7224 */ /* 0x004fca00078e02ff */
[----:B------:R-:W-:-:S07]  /*07c0*/  SHF.R.S32.HI R27, RZ, 0x1f, R26 ;  /* 0x0000001fff1b7819 */ /* 0x000fce000001141a */
[----:B------:R-:W1:Y:S01]  /*07d0*/  @P0 LDC.64 R24, c[0x0][0x230] ;  /* 0x00008c00ff180b82 */ /* 0x000e620000000a00 */
[----:B------:R-:W-:-:S04]  /*07e0*/  LEA.HI R85, R27, R26, RZ, 0x2 ;  /* 0x0000001a1b557211 */ /* 0x000fc800078f10ff */
[----:B------:R-:W-:-:S03]  /*07f0*/  LEA.HI.SX32 R85, R85, R84, 0x1e ;  /* 0x0000005455557211 */ /* 0x000fc600078ff2ff */
[----:B------:R-:W3:Y:S02]  /*0800*/  LDC.64 R26, c[0x0][0x288] ;  /* 0x0000a200ff1a7b82 */ /* 0x000ee40000000a00 */
[----:B-1----:R-:W-:-:S05]  /*0810*/  @P0 IMAD.WIDE.U32 R30, R85, 0x10, R24 ;  /* 0x00000010551e0825 */ /* 0x002fca00078e0018 */
[----:B------:R0:W2:Y:S01]  /*0820*/  @P0 LDG.E.128 R16, desc[UR4][R30.64] ;  /* 0x000000041e100981 */ /* 0x0000a2000c1e1d00 */
[----:B---3--:R-:W-:-:S05]  /*0830*/  IMAD.WIDE R32, R82, 0x4, R26 ;  /* 0x0000000452207825 */ /* 0x008fca00078e021a */
[----:B-----5:R1:W5:Y:S01]  /*0840*/  LDG.E R86, desc[UR4][R32.64] ;  /* 0x0000000420567981 */ /* 0x020362000c1e1900 */
[C---:B----4-:R-:W-:Y:S02]  /*0850*/  ISETP.GE.AND P5, PT, R34.reuse, 0x1, PT ;  /* 0x000000012200780c */ /* 0x050fe40003fa6270 */
[----:B------:R-:W-:-:S11]  /*0860*/  ISETP.GT.AND P6, PT, R34, RZ, PT ;  /* 0x000000ff2200720c */ /* 0x000fd60003fc4270 */
[----:B------:R-:W3:Y:S01]  /*0870*/  @P5 LDC.64 R24, c[0x0][0x220] ;  /* 0x00008800ff185b82 */ /* 0x000ee20000000a00 */
[----:B------:R-:W-:Y:S02]  /*0880*/  @P5 IADD3 R26, R34, -0x1, RZ ;  /* 0xffffffff221a5810 */ /* 0x000fe40007ffe0ff */
[----:B------:R-:W-:-:S03]  /*0890*/  @!P6 ISETP.NE.U32.AND P1, PT, R28, RZ, PT ;  /* 0x000000ff1c00e20c */ /* 0x000fc60003f25070 */
[----:B------:R-:W-:Y:S01]  /*08a0*/  @P5 IMAD R26, R26, R87, RZ ;  /* 0x000000571a1a5224 */ /* 0x000fe200078e02ff */
[----:B------:R-:W-:-:S04]  /*08b0*/  @!P6 ISETP.NE.AND.EX P2, PT, R29, RZ, PT, P1 ;  /* 0x000000ff1d00e20c */ /* 0x000fc80003f45310 */
[----:B------:R-:W-:-:S04]  /*08c0*/  @P5 SHF.R.S32.HI R27, RZ, 0x1f, R26 ;  /* 0x0000001fff1b5819 */ /* 0x000fc8000001141a */
[----:B------:R-:W-:Y:S02]  /*08d0*/  @P5 LEA.HI R35, R27, R26, RZ, 0x2 ;  /* 0x0000001a1b235211 */ /* 0x000fe400078f10ff */
[----:B------:R-:W4:Y:S02]  /*08e0*/  @P0 LDC.64 R26, c[0x0][0x230] ;  /* 0x00008c00ff1a0b82 */ /* 0x000f240000000a00 */
[----:B------:R-:W-:-:S05]  /*08f0*/  @P5 LEA.HI.SX32 R92, R35, R84, 0x1e ;  /* 0x00000054235c5211 */ /* 0x000fca00078ff2ff */
[----:B---3--:R-:W-:-:S05]  /*0900*/  @P5 IMAD.WIDE.U32 R24, R92, 0x10, R24 ;  /* 0x000000105c185825 */ /* 0x008fca00078e0018 */
[----:B------:R1:W5:Y:S01]  /*0910*/  @P5 LDG.E.128 R20, desc[UR4][R24.64] ;  /* 0x0000000418145981 */ /* 0x000362000c1e1d00 */
[C---:B------:R-:W-:Y:S01]  /*0920*/  @!P6 ISETP.NE.U32.AND P3, PT, R28.reuse, RZ, PT ;  /* 0x000000ff1c00e20c */ /* 0x040fe20003f65070 */
[----:B------:R-:W-:Y:S01]  /*0930*/  BSSY B0, `(.L_x_18837) ;  /* 0x0000010000007945 */ /* 0x000fe20003800000 */
[C---:B------:R-:W-:Y:S01]  /*0940*/  @!P6 ISETP.NE.U32.AND P1, PT, R28.reuse, RZ, PT ;  /* 0x000000ff1c00e20c */ /* 0x040fe20003f25070 */
[C---:B0-----:R-:W-:Y:S01]  /*0950*/  IMAD.WIDE.U32 R30, R85.reuse, 0x10, R62 ;  /* 0x00000010551e7825 */ /* 0x041fe200078e003e */
[----:B------:R-:W-:Y:S02]  /*0960*/  IADD3 R37, R85, 0x20, RZ ;  /* 0x0000002055257810 */ /* 0x000fe40007ffe0ff */
[----:B--2---:R-:W-:Y:S02]  /*0970*/  @!P6 FSEL R45, R17, RZ, P2 ;  /* 0x000000ff112de208 */ /* 0x004fe40001000000 */
[----:B------:R-:W-:Y:S02]  /*0980*/  @!P6 ISETP.NE.U32.AND P2, PT, R28, RZ, PT ;  /* 0x000000ff1c00e20c */ /* 0x000fe40003f45070 */
[----:B------:R-:W-:Y:S01]  /*0990*/  @!P6 ISETP.NE.AND.EX P3, PT, R29, RZ, PT, P3 ;  /* 0x000000ff1d00e20c */ /* 0x000fe20003f65330 */
[----:B----4-:R-:W-:Y:S01]  /*09a0*/  @P0 IMAD.WIDE.U32 R26, R37, 0x10, R26 ;  /* 0x00000010251a0825 */ /* 0x010fe200078e001a */
[----:B------:R-:W-:-:S02]  /*09b0*/  @!P6 ISETP.NE.AND.EX P1, PT, R29, RZ, PT, P1 ;  /* 0x000000ff1d00e20c */ /* 0x000fc40003f25310 */
[----:B------:R-:W-:Y:S02]  /*09c0*/  @!P6 ISETP.NE.AND.EX P2, PT, R29, RZ, PT, P2 ;  /* 0x000000ff1d00e20c */ /* 0x000fe40003f45320 */
[----:B------:R-:W-:Y:S02]  /*09d0*/  @!P6 FSEL R46, R18, RZ, P1 ;  /* 0x000000ff122ee208 */ /* 0x000fe40000800000 */
[----:B------:R-:W-:Y:S02]  /*09e0*/  @!P6 FSEL R47, R19, RZ, P2 ;  /* 0x000000ff132fe208 */ /* 0x000fe40001000000 */
[----:B------:R-:W-:Y:S01]  /*09f0*/  @!P6 FSEL R44, R16, RZ, P3 ;  /* 0x000000ff102ce208 */ /* 0x000fe20001800000 */
[----:B-1----:R-:W-:Y:S06]  /*0a00*/  @!P6 BRA `(.L_x_18838) ;  /* 0x000000000008e947 */ /* 0x002fec0003800000 */
[----:B-----5:R-:W-:-:S04]  /*0a10*/  FMUL.FTZ R44, R20, UR6 ;  /* 0x00000006142c7c20 */ /* 0x020fc80008410000 */
[----:B------:R-:W-:-:S07]  /*0a20*/  @P0 FADD.FTZ R44, R16, R44 ;  /* 0x0000002c102c0221 */ /* 0x000fce0000010000 */
.L_x_18838:
[----:B------:R-:W-:Y:S05]  /*0a30*/  BSYNC B0 ;  /* 0x0000000000007941 */ /* 0x000fea0003800000 */
.L_x_18837:
[----:B------:R-:W-:Y:S04]  /*0a40*/  BSSY B0, `(.L_x_18839) ;  /* 0x0000004000007945 */ /* 0x000fe80003800000 */
[----:B------:R-:W-:Y:S05]  /*0a50*/  @!P6 BRA `(.L_x_18840) ;  /* 0x000000000008e947 */ /* 0x000fea0003800000 */
[----:B-----5:R-:W-:-:S04]  /*0a60*/  FMUL.FTZ R45, R21, UR6 ;  /* 0x00000006152d7c20 */ /* 0x020fc80008410000 */
[----:B------:R-:W-:-:S07]  /*0a70*/  @P0 FADD.FTZ R45, R17, R45 ;  /* 0x0000002d112d0221 */ /* 0x000fce0000010000 */
.L_x_18840:
[----:B------:R-:W-:Y:S05]  /*0a80*/  BSYNC B0 ;  /* 0x0000000000007941 */ /* 0x000fea0003800000 */
.L_x_18839:
[----:B------:R-:W-:Y:S04]  /*0a90*/  BSSY B0, `(.L_x_18841) ;  /* 0x0000004000007945 */ /* 0x000fe80003800000 */
[----:B------:R-:W-:Y:S05]  /*0aa0*/  @!P6 BRA `(.L_x_18842) ;  /* 0x000000000008e947 */ /* 0x000fea0003800000 */
[----:B-----5:R-:W-:-:S04]  /*0ab0*/  FMUL.FTZ R46, R22, UR6 ;  /* 0x00000006162e7c20 */ /* 0x020fc80008410000 */
[----:B------:R-:W-:-:S07]  /*0ac0*/  @P0 FADD.FTZ R46, R18, R46 ;  /* 0x0000002e122e0221 */ /* 0x000fce0000010000 */
.L_x_18842:
[----:B------:R-:W-:Y:S05]  /*0ad0*/  BSYNC B0 ;  /* 0x0000000000007941 */ /* 0x000fea0003800000 */
.L_x_18841:
[----:B------:R-:W-:Y:S04]  /*0ae0*/  BSSY B0, `(.L_x_18843) ;  /* 0x0000004000007945 */ /* 0x000fe80003800000 */
[----:B------:R-:W-:Y:S05]  /*0af0*/  @!P6 BRA `(.L_x_18844) ;  /* 0x000000000008e947 */ /* 0x000fea0003800000 */
[----:B-----5:R-:W-:-:S04]  /*0b00*/  FMUL.FTZ R47, R23, UR6 ;  /* 0x00000006172f7c20 */ /* 0x020fc80008410000 */
[----:B------:R-:W-:-:S07]  /*0b10*/  @P0 FADD.FTZ R47, R19, R47 ;  /* 0x0000002f132f0221 */ /* 0x000fce0000010000 */
.L_x_18844:
[----:B------:R-:W-:Y:S05]  /*0b20*/  BSYNC B0 ;  /* 0x0000000000007941 */ /* 0x000fea0003800000 */
.L_x_18843:
[----:B------:R-:W0:Y:S01]  /*0b30*/  @P5 LDC.64 R24, c[0x0][0x220] ;  /* 0x00008800ff185b82 */ /* 0x000e220000000a00 */
[----:B------:R1:W-:Y:S01]  /*0b40*/  STG.E.128 desc[UR4][R30.64], R44 ;  /* 0x0000002c1e007986 */ /* 0x0003e2000c101d04 */
[----:B------:R-:W-:-:S03]  /*0b50*/  @P5 IADD3 R35, R92, 0x20, RZ ;  /* 0x000000205c235810 */ /* 0x000fc60007ffe0ff */
[----:B------:R-:W2:Y:S01]  /*0b60*/  @P0 LDG.E.128 R16, desc[UR4][R26.64] ;  /* 0x000000041a100981 */ /* 0x000ea2000c1e1d00 */
[----:B------:R-:W-:Y:S02]  /*0b70*/  @!P6 ISETP.NE.U32.AND P1, PT, R28, RZ, PT ;  /* 0x000000ff1c00e20c */ /* 0x000fe40003f25070 */
[----:B------:R-:W3:Y:S02]  /*0b80*/  @P0 LDC.64 R32, c[0x0][0x230] ;  /* 0x00008c00ff200b82 */ /* 0x000ee40000000a00 */
[----:B------:R-:W-:Y:S01]  /*0b90*/  @!P6 ISETP.NE.AND.EX P2, PT, R29, RZ, PT, P1 ;  /* 0x000000ff1d00e20c */ /* 0x000fe20003f45310 */
[----:B0-----:R-:W-:-:S05]  /*0ba0*/  @P5 IMAD.WIDE.U32 R24, R35, 0x10, R24 ;  /* 0x0000001023185825 */ /* 0x001fca00078e0018 */
[----:B-----5:R1:W5:Y:S01]  /*0bb0*/  @P5 LDG.E.128 R20, desc[UR4][R24.64] ;  /* 0x0000000418145981 */ /* 0x020362000c1e1d00 */
[C---:B------:R-:W-:Y:S01]  /*0bc0*/  @!P6 ISETP.NE.U32.AND P3, PT, R28.reuse, RZ, PT ;  /* 0x000000ff1c00e20c */ /* 0x040fe20003f65070 */
[----:B------:R-:W-:Y:S01]  /*0bd0*/  BSSY B0, `(.L_x_18845) ;  /* 0x0000010000007945 */ /* 0x000fe20003800000 */
[----:B------:R-:W-:Y:S01]  /*0be0*/  @!P6 ISETP.NE.U32.AND P1, PT, R28, RZ, PT ;  /* 0x000000ff1c00e20c */ /* 0x000fe20003f25070 */
[----:B------:R-:W-:Y:S01]  /*0bf0*/  IMAD.WIDE.U32 R34, R37, 0x10, R62 ;  /* 0x0000001025227825 */ /* 0x000fe200078e003e */
[----:B------:R-:W-:Y:S02]  /*0c00*/  IADD3 R39, R85, 0x40, RZ ;  /* 0x0000004055277810 */ /* 0x000fe40007ffe0ff */
[C---:B------:R-:W-:Y:S02]  /*0c10*/  @!P6 ISETP.NE.AND.EX P3, PT, R29.reuse, RZ, PT, P3 ;  /* 0x000000ff1d00e20c */ /* 0x040fe40003f65330 */
[----:B------:R-:W-:Y:S01]  /*0c20*/  @!P6 ISETP.NE.AND.EX P1, PT, R29, RZ, PT, P1 ;  /* 0x000000ff1d00e20c */ /* 0x000fe20003f25310 */
[----:B---3--:R-:W-:Y:S01]  /*0c30*/  @P0 IMAD.WIDE.U32 R32, R39, 0x10, R32 ;  /* 0x0000001027200825 */ /* 0x008fe200078e0020 */
[----:B--2---:R-:W-:-:S02]  /*0c40*/  @!P6 FSEL R41, R17, RZ, P2 ;  /* 0x000000ff1129e208 */ /* 0x004fc40001000000 */
[----:B------:R-:W-:Y:S02]  /*0c50*/  @!P6 ISETP.NE.U32.AND P2, PT, R28, RZ, PT ;  /* 0x000000ff1c00e20c */ /* 0x000fe40003f45070 */
[----:B------:R-:W-:Y:S02]  /*0c60*/  @!P6 FSEL R42, R18, RZ, P1 ;  /* 0x000000ff122ae208 */ /* 0x000fe40000800000 */
[----:B------:R-:W-:Y:S02]  /*0c70*/  @!P6 ISETP.NE.AND.EX P2, PT, R29, RZ, PT, P2 ;  /* 0x000000ff1d00e20c */ /* 0x000fe40003f45320 */
[----:B------:R-:W-:Y:S02]  /*0c80*/  @!P6 FSEL R40, R16, RZ, P3 ;  /* 0x000000ff1028e208 */ /* 0x000fe40001800000 */
[----:B------:R-:W-:Y:S01]  /*0c90*/  @!P6 FSEL R43, R19, RZ, P2 ;  /* 0x000000ff132be208 */ /* 0x000fe20001000000 */
[----:B-1----:R-:W-:Y:S08]  /*0ca0*/  @!P6 BRA `(.L_x_18846) ;  /* 0x000000000008e947 */ /* 0x002ff00003800000 */
[----:B-----5:R-:W-:-:S04]  /*0cb0*/  FMUL.FTZ R40, R20, UR6 ;  /* 0x0000000614287c20 */ /* 0x020fc80008410000 */
[----:B------:R-:W-:-:S07]  /*0cc0*/  @P0 FADD.FTZ R40, R16, R40 ;  /* 0x0000002810280221 */ /* 0x000fce0000010000 */
.L_x_18846:
[----:B------:R-:W-:Y:S05]  /*0cd0*/  BSYNC B0 ;  /* 0x0000000000007941 */ /* 0x000fea0003800000 */
.L_x_18845:
[----:B------:R-:W-:Y:S04]  /*0ce0*/  BSSY B0, `(.L_x_18847) ;  /* 0x0000004000007945 */ /* 0x000fe80003800000 */
[----:B------:R-:W-:Y:S05]  /*0cf0*/  @!P6 BRA `(.L_x_18848) ;  /* 0x000000000008e947 */ /* 0x000fea0003800000 */
[----:B-----5:R-:W-:-:S04]  /*0d00*/  FMUL.FTZ R41, R21, UR6 ;  /* 0x0000000615297c20 */ /* 0x020fc80008410000 */
[----:B------:R-:W-:-:S07]  /*0d10*/  @P0 FADD.FTZ R41, R17, R41 ;  /* 0x0000002911290221 */ /* 0x000fce0000010000 */
.L_x_18848:
[----:B------:R-:W-:Y:S05]  /*0d20*/  BSYNC B0 ;  /* 0x0000000000007941 */ /* 0x000fea0003800000 */
.L_x_18847:
[----:B------:R-:W-:Y:S04]  /*0d30*/  BSSY B0, `(.L_x_18849) ;  /* 0x0000004000007945 */ /* 0x000fe80003800000 */
[----:B------:R-:W-:Y:S05]  /*0d40*/  @!P6 BRA `(.L_x_18850) ;  /* 0x000000000008e947 */ /* 0x000fea0003800000 */
[----:B-----5:R-:W-:-:S04]  /*0d50*/  FMUL.FTZ R42, R22, UR6 ;  /* 0x00000006162a7c20 */ /* 0x020fc80008410000 */
[----:B------:R-:W-:-:S07]  /*0d60*/  @P0 FADD.FTZ R42, R18, R42 ;  /* 0x0000002a122a0221 */ /* 0x000fce0000010000 */
.L_x_18850:
[----:B------:R-:W-:Y:S05]  /*0d70*/  BSYNC B0 ;  /* 0x0000000000007941 */ /* 0x000fea0003800000 */
.L_x_18849:
[----:B------:R-:W-:Y:S04]  /*0d80*/  BSSY B0, `(.L_x_18851) ;  /* 0x0000004000007945 */ /* 0x000fe80003800000 */
[----:B------:R-:W-:Y:S05]  /*0d90*/  @!P6 BRA `(.L_x_18852) ;  /* 0x000000000008e947 */ /* 0x000fea0003800000 */
[----:B-----5:R-:W-:-:S04]  /*0da0*/  FMUL.FTZ R43, R23, UR6 ;  /* 0x00000006172b7c20 */ /* 0x020fc80008410000 */
[----:B------:R-:W-:-:S07]  /*0db0*/  @P0 FADD.FTZ R43, R19, R43 ;  /* 0x0000002b132b0221 */ /* 0x000fce0000010000 */
.L_x_18852:
[----:B------:R-:W-:Y:S05]  /*0dc0*/  BSYNC B0 ;  /* 0x0000000000007941 */ /* 0x000fea0003800000 */
.L_x_18851:
[----:B------:R-:W0:Y:S01]  /*0dd0*/  @P5 LDC.64 R24, c[0x0][0x220] ;  /* 0x00008800ff185b82 */ /* 0x000e220000000a00 */
[----:B------:R1:W-:Y:S01]  /*0de0*/  STG.E.128 desc[UR4][R34.64], R40 ;  /* 0x0000002822007986 */ /* 0x0003e2000c101d04 */
[----:B------:R-:W-:-:S03]  /*0df0*/  @P5 IADD3 R31, R92, 0x40, RZ ;  /* 0x000000405c1f5810 */ /* 0x000fc60007ffe0ff */
[----:B------:R2:W3:Y:S01]  /*0e00*/  @P0 LDG.E.128 R16, desc[UR4][R32.64] ;  /* 0x0000000420100981 */ /* 0x0004e2000c1e1d00 */
[----:B------:R-:W-:Y:S02]  /*0e10*/  @!P6 ISETP.NE.U32.AND P1, PT, R28, RZ, PT ;  /* 0x000000ff1c00e20c */ /* 0x000fe40003f25070 */
[----:B------:R-:W4:Y:S02]  /*0e20*/  @P0 LDC.64 R26, c[0x0][0x230] ;  /* 0x00008c00ff1a0b82 */ /* 0x000f240000000a00 */
[----:B------:R-:W-:Y:S01]  /*0e30*/  @!P6 ISETP.NE.AND.EX P2, PT, R29, RZ, PT, P1 ;  /* 0x000000ff1d00e20c */ /* 0x000fe20003f45310 */
[----:B0-----:R-:W-:-:S05]  /*0e40*/  @P5 IMAD.WIDE.U32 R30, R31, 0x10, R24 ;  /* 0x000000101f1e5825 */ /* 0x001fca00078e0018 */
[----:B-----5:R1:W5:Y:S01]  /*0e50*/  @P5 LDG.E.128 R20, desc[UR4][R30.64] ;  /* 0x000000041e145981 */ /* 0x020362000c1e1d00 */
[C---:B------:R-:W-:Y:S01]  /*0e60*/  @!P6 ISETP.NE.U32.AND P3, PT, R28.reuse, RZ, PT ;  /* 0x000000ff1c00e20c */ /* 0x040fe20003f65070 */
[----:B------:R-:W-:Y:S01]  /*0e70*/  BSSY B0, `(.L_x_18853) ;  /* 0x0000010000007945 */ /* 0x000fe20003800000 */
[----:B------:R-:W-:Y:S01]  /*0e80*/  @!P6 ISETP.NE.U32.AND P1, PT, R28, RZ, PT ;  /* 0x000000ff1c00e20c */ /* 0x000fe20003f25070 */
[----:B------:R-:W-:Y:S01]  /*0e90*/  IMAD.WIDE.U32 R24, R39, 0x10, R62 ;  /* 0x0000001027187825 */ /* 0x000fe200078e003e */
[----:B--2---:R-:W-:Y:S02]  /*0ea0*/  IADD3 R33, R85, 0x60, RZ ;  /* 0x0000006055217810 */ /* 0x004fe40007ffe0ff */
[C---:B------:R-:W-:Y:S02]  /*0eb0*/  @!P6 ISETP.NE.AND.EX P3, PT, R29.reuse, RZ, PT, P3 ;  /* 0x000000ff1d00e20c */ /* 0x040fe40003f65330 */
[----:B------:R-:W-:Y:S01]  /*0ec0*/  @!P6 ISETP.NE.AND.EX P1, PT, R29, RZ, PT, P1 ;  /* 0x000000ff1d00e20c */ /* 0x000fe20003f25310 */
[----:B----4-:R-:W-:Y:S01]  /*0ed0*/  @P0 IMAD.WIDE.U32 R26, R33, 0x10, R26 ;  /* 0x00000010211a0825 */ /* 0x010fe200078e001a */
[----:B---3--:R-:W-:-:S02]  /*0ee0*/  @!P6 FSEL R37, R17, RZ, P2 ;  /* 0x000000ff1125e208 */ /* 0x008fc40001000000 */
        /* <DEDUP_REMOVED lines=8> */
.L_x_18854:
[----:B------:R-:W-:Y:S05]  /*0f70*/  BSYNC B0 ;  /* 0x0000000000007941 */ /* 0x000fea0003800000 */
.L_x_18853:
[----:B------:R-:W-:Y:S04]  /*0f80*/  BSSY B0, `(.L_x_18855) ;  /* 0x0000004000007945 */ /* 0x000fe80003800000 */
[----:B------:R-:W-:Y:S05]  /*0f90*/  @!P6 BRA `(.L_x_18856) ;  /* 0x000000000008e947 */ /* 0x000fea0003800000 */
[----:B-----5:R-:W-:-:S04]  /*0fa0*/  FMUL.FTZ R37, R21, UR6 ;  /* 0x0000000615257c20 */ /* 0x020fc80008410000 */
[----:B------:R-:W-:-:S07]  /*0fb0*/  @P0 FADD.FTZ R37, R17, R37 ;  /* 0x0000002511250221 */ /* 0x000fce0000010000 */
.L_x_18856:
[----:B------:R-:W-:Y:S05]  /*0fc0*/  BSYNC B0 ;  /* 0x0000000000007941 */ /* 0x000fea0003800000 */
.L_x_18855:
[----:B------:R-:W-:Y:S04]  /*0fd0*/  BSSY B0, `(.L_x_18857) ;  /* 0x0000004000007945 */ /* 0x000fe80003800000 */
[----:B------:R-:W-:Y:S05]  /*0fe0*/  @!P6 BRA `(.L_x_18858) ;  /* 0x000000000008e947 */ /* 0x000fea0003800000 */
[----:B-----5:R-:W-:-:S04]  /*0ff0*/  FMUL.FTZ R38, R22, UR6 ;  /* 0x0000000616267c20 */ /* 0x020fc80008410000 */
[----:B------:R-:W-:-:S07]  /*1000*/  @P0 FADD.FTZ R38, R18, R38 ;  /* 0x0000002612260221 */ /* 0x000fce0000010000 */
.L_x_18858:
[----:B------:R-:W-:Y:S05]  /*1010*/  BSYNC B0 ;  /* 0x0000000000007941 */ /* 0x000fea0003800000 */
.L_x_18857:
[----:B------:R-:W-:Y:S04]  /*1020*/  BSSY B0, `(.L_x_18859) ;  /* 0x0000004000007945 */ /* 0x000fe80003800000 */
[----:B------:R-:W-:Y:S05]  /*1030*/  @!P6 BRA `(.L_x_18860) ;  /* 0x000000000008e947 */ /* 0x000fea0003800000 */
[----:B-----5:R-:W-:-:S04]  /*1040*/  FMUL.FTZ R39, R23, UR6 ;  /* 0x0000000617277c20 */ /* 0x020fc80008410000 */
[----:B------:R-:W-:-:S07]  /*1050*/  @P0 FADD.FTZ R39, R19, R39 ;  /* 0x0000002713270221 */ /* 0x000fce0000010000 */
.L_x_18860:
[----:B------:R-:W-:Y:S05]  /*1060*/  BSYNC B0 ;  /* 0x0000000000007941 */ /* 0x000fea0003800000 */
.L_x_18859:
[----:B------:R-:W0:Y:S01]  /*1070*/  @P5 LDC.64 R30, c[0x0][0x220] ;  /* 0x00008800ff1e5b82 */ /* 0x000e220000000a00 */
[----:B------:R1:W-:Y:S01]  /*1080*/  STG.E.128 desc[UR4][R24.64], R36 ;  /* 0x0000002418007986 */ /* 0x0003e2000c101d04 */
[----:B------:R-:W-:-:S03]  /*1090*/  @P5 IADD3 R35, R92, 0x60, RZ ;  /* 0x000000605c235810 */ /* 0x000fc60007ffe0ff */
[----:B------:R-:W1:Y:S02]  /*10a0*/  @P0 LDG.E.128 R16, desc[UR4][R26.64] ;  /* 0x000000041a100981 */ /* 0x000e64000c1e1d00 */
[----:B0-----:R-:W-:Y:S02]  /*10b0*/  @P5 IMAD.WIDE.U32 R34, R35, 0x10, R30 ;  /* 0x0000001023225825 */ /* 0x001fe400078e001e */
[----:B------:R-:W0:Y:S03]  /*10c0*/  @P0 LDC.64 R30, c[0x0][0x230] ;  /* 0x00008c00ff1e0b82 */ /* 0x000e260000000a00 */
[----:B-----5:R2:W5:Y:S01]  /*10d0*/  @P5 LDG.E.128 R20, desc[UR4][R34.64] ;  /* 0x0000000422145981 */ /* 0x020562000c1e1d00 */
[C---:B------:R-:W-:Y:S01]  /*10e0*/  @!P6 ISETP.NE.U32.AND P1, PT, R28.reuse, RZ, PT ;  /* 0x000000ff1c00e20c */ /* 0x040fe20003f25070 */
[----:B------:R-:W-:Y:S01]  /*10f0*/  BSSY B0, `(.L_x_18861) ;  /* 0x000000d000007945 */ /* 0x000fe20003800000 */
[----:B------:R-:W-:-:S02]  /*1100*/  @!P6 ISETP.NE.U32.AND P3, PT, R28, RZ, PT ;  /* 0x000000ff1c00e20c */ /* 0x000fc40003f65070 */
[C---:B------:R-:W-:Y:S02]  /*1110*/  @!P6 ISETP.NE.AND.EX P2, PT, R29.reuse, RZ, PT, P1 ;  /* 0x000000ff1d00e20c */ /* 0x040fe40003f45310 */
[----:B------:R-:W-:Y:S02]  /*1120*/  @!P6 ISETP.NE.U32.AND P1, PT, R28, RZ, PT ;  /* 0x000000ff1c00e20c */ /* 0x000fe40003f25070 */
[C---:B------:R-:W-:Y:S02]  /*1130*/  @!P6 ISETP.NE.AND.EX P3, PT, R29.reuse, RZ, PT, P3 ;  /* 0x000000ff1d00e20c */ /* 0x040fe40003f65330 */
[----:B------:R-:W-:Y:S02]  /*1140*/  @!P6 ISETP.NE.AND.EX P1, PT, R29, RZ, PT, P1 ;  /* 0x000000ff1d00e20c */ /* 0x000fe40003f25310 */
[----:B-1----:R-:W-:Y:S02]  /*1150*/  @!P6 FSEL R24, R16, RZ, P2 ;  /* 0x000000ff1018e208 */ /* 0x002fe40001000000 */
[----:B------:R-:W-:-:S04]  /*1160*/  @!P6 ISETP.NE.U32.AND P2, PT, R28, RZ, PT ;  /* 0x000000ff1c00e20c */ /* 0x000fc80003f45070 */
[----:B------:R-:W-:-:S04]  /*1170*/  @!P6 ISETP.NE.AND.EX P2, PT, R29, RZ, PT, P2 ;  /* 0x000000ff1d00e20c */ /* 0x000fc80003f45320 */
[----:B------:R-:W-:Y:S01]  /*1180*/  @!P6 FSEL R25, R17, RZ, P2 ;  /* 0x000000ff1119e208 */ /* 0x000fe20001000000 */
[----:B0-2---:R-:W-:Y:S08]  /*1190*/  @!P6 BRA `(.L_x_18862) ;  /* 0x000000000008e947 */ /* 0x005ff00003800000 */
[----:B-----5:R-:W-:-:S04]  /*11a0*/  FMUL.FTZ R24, R20, UR6 ;  /* 0x0000000614187c20 */ /* 0x020fc80008410000 */
[----:B------:R-:W-:-:S07]  /*11b0*/  @P0 FADD.FTZ R24, R16, R24 ;  /* 0x0000001810180221 */ /* 0x000fce0000010000 */
.L_x_18862:
[----:B------:R-:W-:Y:S05]  /*11c0*/  BSYNC B0 ;  /* 0x0000000000007941 */ /* 0x000fea0003800000 */
.L_x_18861:
[----:B------:R-:W-:Y:S04]  /*11d0*/  BSSY B0, `(.L_x_18863) ;  /* 0x0000004000007945 */ /* 0x000fe80003800000 */
[----:B------:R-:W-:Y:S05]  /*11e0*/  @!P6 BRA `(.L_x_18864) ;  /* 0x000000000008e947 */ /* 0x000fea0003800000 */
[----:B-----5:R-:W-:-:S04]  /*11f0*/  FMUL.FTZ R25, R21, UR6 ;  /* 0x0000000615197c20 */ /* 0x020fc80008410000 */
[----:B------:R-:W-:-:S07]  /*1200*/  @P0 FADD.FTZ R25, R17, R25 ;  /* 0x0000001911190221 */ /* 0x000fce0000010000 */
.L_x_18864:
[----:B------:R-:W-:Y:S05]  /*1210*/  BSYNC B0 ;  /* 0x0000000000007941 */ /* 0x000fea0003800000 */
.L_x_18863:
[----:B------:R-:W-:Y:S01]  /*1220*/  BSSY B0, `(.L_x_18865) ;  /* 0x0000005000007945 */ /* 0x000fe20003800000 */
[----:B------:R-:W-:-:S03]  /*1230*/  @!P6 FSEL R26, R18, RZ, P3 ;  /* 0x000000ff121ae208 */ /* 0x000fc60001800000 */
[----:B------:R-:W-:Y:S05]  /*1240*/  @!P6 BRA `(.L_x_18866) ;  /* 0x000000000008e947 */ /* 0x000fea0003800000 */
[----:B-----5:R-:W-:-:S04]  /*1250*/  FMUL.FTZ R26, R22, UR6 ;  /* 0x00000006161a7c20 */ /* 0x020fc80008410000 */
[----:B------:R-:W-:-:S07]  /*1260*/  @P0 FADD.FTZ R26, R18, R26 ;  /* 0x0000001a121a0221 */ /* 0x000fce0000010000 */
.L_x_18866:
[----:B------:R-:W-:Y:S05]  /*1270*/  BSYNC B0 ;  /* 0x0000000000007941 */ /* 0x000fea0003800000 */
.L_x_18865:
[----:B------:R-:W-:Y:S01]  /*1280*/  BSSY B0, `(.L_x_18867) ;  /* 0x0000006000007945 */ /* 0x000fe20003800000 */
[----:B------:R-:W-:Y:S01]  /*1290*/  IMAD.WIDE.U32 R32, R33, 0x10, R62 ;  /* 0x0000001021207825 */ /* 0x000fe200078e003e */
[----:B------:R-:W-:Y:S02]  /*12a0*/  @!P6 FSEL R27, R19, RZ, P1 ;  /* 0x000000ff131be208 */ /* 0x000fe40000800000 */
[----:B------:R-:W-:Y:S05]  /*12b0*/  @!P6 BRA `(.L_x_18868) ;  /* 0x000000000008e947 */ /* 0x000fea0003800000 */
[----:B-----5:R-:W-:-:S04]  /*12c0*/  FMUL.FTZ R27, R23, UR6 ;  /* 0x00000006171b7c20 */ /* 0x020fc80008410000 */
[----:B------:R-:W-:-:S07]  /*12d0*/  @P0 FADD.FTZ R27, R19, R27 ;  /* 0x0000001b131b0221 */ /* 0x000fce0000010000 */
.L_x_18868:
[----:B------:R-:W-:Y:S05]  /*12e0*/  BSYNC B0 ;  /* 0x0000000000007941 */ /* 0x000fea0003800000 */
.L_x_18867:
[----:B------:R-:W-:Y:S01]  /*12f0*/  IADD3 R91, R85, 0x80, RZ ;  /* 0x00000080555b7810 */ /* 0x000fe20007ffe0ff */
[----:B------:R0:W-:Y:S04]  /*1300*/  STG.E.128 desc[UR4][R32.64], R24 ;  /* 0x0000001820007986 */ /* 0x0001e8000c101d04 */
[----:B------:R-:W-:Y:S02]  /*1310*/  @P0 IMAD.WIDE.U32 R34, R91, 0x10, R30 ;  /* 0x000000105b220825 */ /* 0x000fe400078e001e */
[----:B------:R-:W1:Y:S01]  /*1320*/  @P5 LDC.64 R30, c[0x0][0x220] ;  /* 0x00008800ff1e5b82 */ /* 0x000e620000000a00 */
[----:B------:R-:W-:Y:S02]  /*1330*/  @P5 IADD3 R89, R92, 0x80, RZ ;  /* 0x000000805c595810 */ /* 0x000fe40007ffe0ff */
[----:B------:R-:W0:Y:S03]  /*1340*/  @P0 LDG.E.128 R16, desc[UR4][R34.64] ;  /* 0x0000000422100981 */ /* 0x000e26000c1e1d00 */
[----:B-1----:R-:W-:-:S05]  /*1350*/  @P5 IMAD.WIDE.U32 R30, R89, 0x10, R30 ;  /* 0x00000010591e5825 */ /* 0x002fca00078e001e */
[----:B-----5:R1:W5:Y:S01]  /*1360*/  @P5 LDG.E.128 R20, desc[UR4][R30.64] ;  /* 0x000000041e145981 */ /* 0x020362000c1e1d00 */
[C---:B------:R-:W-:Y:S01]  /*1370*/  @!P6 ISETP.NE.U32.AND P1, PT, R28.reuse, RZ, PT ;  /* 0x000000ff1c00e20c */ /* 0x040fe20003f25070 */
[----:B------:R-:W-:Y:S01]  /*1380*/  BSSY B0, `(.L_x_18869) ;  /* 0x000000c000007945 */ /* 0x000fe20003800000 */
[C---:B------:R-:W-:Y:S02]  /*1390*/  @!P6 ISETP.NE.U32.AND P3, PT, R28.reuse, RZ, PT ;  /* 0x000000ff1c00e20c */ /* 0x040fe40003f65070 */
[C---:B------:R-:W-:Y:S02]  /*13a0*/  @!P6 ISETP.NE.AND.EX P2, PT, R29.reuse, RZ, PT, P1 ;  /* 0x000000ff1d00e20c */ /* 0x040fe40003f45310 */
[----:B------:R-:W-:Y:S02]  /*13b0*/  @!P6 ISETP.NE.U32.AND P1, PT, R28, RZ, PT ;  /* 0x000000ff1c00e20c */ /* 0x000fe40003f25070 */
[C---:B------:R-:W-:Y:S02]  /*13c0*/  @!P6 ISETP.NE.AND.EX P3, PT, R29.reuse, RZ, PT, P3 ;  /* 0x000000ff1d00e20c */ /* 0x040fe40003f65330 */
[----:B------:R-:W-:-:S02]  /*13d0*/  @!P6 ISETP.NE.AND.EX P1, PT, R29, RZ, PT, P1 ;  /* 0x000000ff1d00e20c */ /* 0x000fc40003f25310 */
[----:B0-----:R-:W-:Y:S02]  /*13e0*/  @!P6 FSEL R32, R16, RZ, P2 ;  /* 0x000000ff1020e208 */ /* 0x001fe40001000000 */
[----:B------:R-:W-:-:S04]  /*13f0*/  @!P6 ISETP.NE.U32.AND P2, PT, R28, RZ, PT ;  /* 0x000000ff1c00e20c */ /* 0x000fc80003f45070 */
[----:B------:R-:W-:Y:S01]  /*1400*/  @!P6 ISETP.NE.AND.EX P2, PT, R29, RZ, PT, P2 ;  /* 0x000000ff1d00e20c */ /* 0x000fe20003f45320 */
[----:B-1----:R-:W-:-:S12]  /*1410*/  @!P6 BRA `(.L_x_18870) ;  /* 0x000000000008e947 */ /* 0x002fd80003800000 */
[----:B-----5:R-:W-:-:S04]  /*1420*/  FMUL.FTZ R32, R20, UR6 ;  /* 0x0000000614207c20 */ /* 0x020fc80008410000 */
[----:B------:R-:W-:-:S07]  /*1430*/  @P0 FADD.FTZ R32, R16, R32 ;  /* 0x0000002010200221 */ /* 0x000fce0000010000 */
.L_x_18870:
[----:B------:R-:W-:Y:S05]  /*1440*/  BSYNC B0 ;  /* 0x0000000000007941 */ /* 0x000fea0003800000 */
.L_x_18869:
[----:B------:R-:W-:Y:S01]  /*1450*/  BSSY B0, `(.L_x_18871) ;  /* 0x0000005000007945 */ /* 0x000fe20003800000 */
[----:B------:R-:W-:-:S03]  /*1460*/  @!P6 FSEL R33, R17, RZ, P3 ;  /* 0x000000ff1121e208 */ /* 0x000fc60001800000 */
[----:B------:R-:W-:Y:S05]  /*1470*/  @!P6 BRA `(.L_x_18872) ;  /* 0x000000000008e947 */ /* 0x000fea0003800000 */
[----:B-----5:R-:W-:-:S04]  /*1480*/  FMUL.FTZ R33, R21, UR6 ;  /* 0x0000000615217c20 */ /* 0x020fc80008410000 */
[----:B------:R-:W-:-:S07]  /*1490*/  @P0 FADD.FTZ R33, R17, R33 ;  /* 0x0000002111210221 */ /* 0x000fce0000010000 */
.L_x_18872:
[----:B------:R-:W-:Y:S05]  /*14a0*/  BSYNC B0 ;  /* 0x0000000000007941 */ /* 0x000fea0003800000 */
.L_x_18871:
[----:B------:R-:W-:Y:S01]  /*14b0*/  BSSY B0, `(.L_x_18873) ;  /* 0x0000005000007945 */ /* 0x000fe20003800000 */
[----:B------:R-:W-:-:S03]  /*14c0*/  @!P6 FSEL R34, R18, RZ, P1 ;  /* 0x000000ff1222e208 */ /* 0x000fc60000800000 */
[----:B------:R-:W-:Y:S05]  /*14d0*/  @!P6 BRA `(.L_x_18874) ;  /* 0x000000000008e947 */ /* 0x000fea0003800000 */
[----:B-----5:R-:W-:-:S04]  /*14e0*/  FMUL.FTZ R34, R22, UR6 ;  /* 0x0000000616227c20 */ /* 0x020fc80008410000 */
[----:B------:R-:W-:-:S07]  /*14f0*/  @P0 FADD.FTZ R34, R18, R34 ;  /* 0x0000002212220221 */ /* 0x000fce0000010000 */
.L_x_18874:
[----:B------:R-:W-:Y:S05]  /*1500*/  BSYNC B0 ;  /* 0x0000000000007941 */ /* 0x000fea0003800000 */
.L_x_18873:
[----:B------:R-:W-:Y:S01]  /*1510*/  BSSY B0, `(.L_x_18875) ;  /* 0x0000006000007945 */ /* 0x000fe20003800000 */
[----:B------:R-:W-:Y:S01]  /*1520*/  IMAD.WIDE.U32 R90, R91, 0x10, R62 ;  /* 0x000000105b5a7825 */ /* 0x000fe200078e003e */
[----:B------:R-:W-:Y:S02]  /*1530*/  @!P6 FSEL R35, R19, RZ, P2 ;  /* 0x000000ff1323e208 */ /* 0x000fe40001000000 */
[----:B------:R-:W-:Y:S05]  /*1540*/  @!P6 BRA `(.L_x_18876) ;  /* 0x000000000008e947 */ /* 0x000fea0003800000 */
[----:B-----5:R-:W-:-:S04]  /*1550*/  FMUL.FTZ R35, R23, UR6 ;  /* 0x0000000617237c20 */ /* 0x020fc80008410000 */
[----:B------:R-:W-:-:S07]  /*1560*/  @P0 FADD.FTZ R35, R19, R35 ;  /* 0x0000002313230221 */ /* 0x000fce0000010000 */
.L_x_18876:
[----:B------:R-:W-:Y:S05]  /*1570*/  BSYNC B0 ;  /* 0x0000000000007941 */ /* 0x000fea0003800000 */
.L_x_18875:
[----:B------:R-:W0:Y:S01]  /*1580*/  @P5 LDC.64 R88, c[0x0][0x220] ;  /* 0x00008800ff585b82 */ /* 0x000e220000000a00 */
[----:B------:R-:W-:Y:S01]  /*1590*/  @P5 IADD3 R31, R92, 0xa0, RZ ;  /* 0x000000a05c1f5810 */ /* 0x000fe20007ffe0ff */
[----:B------:R1:W-:Y:S01]  /*15a0*/  STG.E.128 desc[UR4][R90.64], R32 ;  /* 0x000000205a007986 */ /* 0x0003e2000c101d04 */
[----:B------:R-:W-:-:S03]  /*15b0*/  IADD3 R85, R85, 0xa0, RZ ;  /* 0x000000a055557810 */ /* 0x000fc60007ffe0ff */
[----:B0-----:R-:W-:Y:S02]  /*15c0*/  @P5 IMAD.WIDE.U32 R88, R31, 0x10, R88 ;  /* 0x000000101f585825 */ /* 0x001fe400078e0058 */
[----:B------:R-:W0:Y:S01]  /*15d0*/  @P0 LDC.64 R30, c[0x0][0x230] ;  /* 0x00008c00ff1e0b82 */ /* 0x000e220000000a00 */
[----:B------:R-:W-:Y:S02]  /*15e0*/  @!P6 ISETP.NE.U32.AND P3, PT, R28, RZ, PT ;  /* 0x000000ff1c00e20c */ /* 0x000fe40003f65070 */
[----:B-----5:R1:W5:Y:S01]  /*15f0*/  @P5 LDG.E.128 R20, desc[UR4][R88.64] ;  /* 0x0000000458145981 */ /* 0x020362000c1e1d00 */
[----:B0-----:R-:W-:-:S05]  /*1600*/  @P0 IMAD.WIDE.U32 R30, R85, 0x10, R30 ;  /* 0x00000010551e0825 */ /* 0x001fca00078e001e */
[----:B------:R-:W2:Y:S01]  /*1610*/  @P0 LDG.E.128 R16, desc[UR4][R30.64] ;  /* 0x000000041e100981 */ /* 0x000ea2000c1e1d00 */
[C---:B------:R-:W-:Y:S01]  /*1620*/  @!P6 ISETP.NE.U32.AND P2, PT, R28.reuse, RZ, PT ;  /* 0x000000ff1c00e20c */ /* 0x040fe20003f45070 */
[----:B------:R-:W-:Y:S01]  /*1630*/  BSSY B0, `(.L_x_18877) ;  /* 0x000000c000007945 */ /* 0x000fe20003800000 */
[C---:B------:R-:W-:Y:S02]  /*1640*/  @!P6 ISETP.NE.U32.AND P1, PT, R28.reuse, RZ, PT ;  /* 0x000000ff1c00e20c */ /* 0x040fe40003f25070 */
[----:B------:R-:W-:Y:S02]  /*1650*/  @!P6 ISETP.NE.U32.AND P5, PT, R28, RZ, PT ;  /* 0x000000ff1c00e20c */ /* 0x000fe40003fa5070 */
[----:B------:R-:W-:Y:S01]  /*1660*/  @!P6 ISETP.NE.AND.EX P3, PT, R29, RZ, PT, P3 ;  /* 0x000000ff1d00e20c */ /* 0x000fe20003f65330 */
[----:B------:R-:W-:Y:S01]  /*1670*/  IMAD.WIDE.U32 R62, R85, 0x10, R62 ;  /* 0x00000010553e7825 */ /* 0x000fe200078e003e */
[C---:B------:R-:W-:Y:S02]  /*1680*/  @!P6 ISETP.NE.AND.EX P2, PT, R29.reuse, RZ, PT, P2 ;  /* 0x000000ff1d00e20c */ /* 0x040fe40003f45320 */
[----:B------:R-:W-:-:S02]  /*1690*/  @!P6 ISETP.NE.AND.EX P1, PT, R29, RZ, PT, P1 ;  /* 0x000000ff1d00e20c */ /* 0x000fc40003f25310 */
[----:B------:R-:W-:Y:S02]  /*16a0*/  @!P6 ISETP.NE.AND.EX P5, PT, R29, RZ, PT, P5 ;  /* 0x000000ff1d00e20c */ /* 0x000fe40003fa5350 */
[----:B--2---:R-:W-:Y:S01]  /*16b0*/  @!P6 FSEL R28, R16, RZ, P3 ;  /* 0x000000ff101ce208 */ /* 0x004fe20001800000 */
[----:B-1----:R-:W-:Y:S10]  /*16c0*/  @!P6 BRA `(.L_x_18878) ;  /* 0x000000000008e947 */ /* 0x002ff40003800000 */
[----:B-----5:R-:W-:-:S04]  /*16d0*/  FMUL.FTZ R28, R20, UR6 ;  /* 0x00000006141c7c20 */ /* 0x020fc80008410000 */
[----:B------:R-:W-:-:S07]  /*16e0*/  @P0 FADD.FTZ R28, R16, R28 ;  /* 0x0000001c101c0221 */ /* 0x000fce0000010000 */
.L_x_18878:
[----:B------:R-:W-:Y:S05]  /*16f0*/  BSYNC B0 ;  /* 0x0000000000007941 */ /* 0x000fea0003800000 */
.L_x_18877:
[----:B------:R-:W-:Y:S01]  /*1700*/  BSSY B0, `(.L_x_18879) ;  /* 0x0000005000007945 */ /* 0x000fe20003800000 */
[----:B------:R-:W-:-:S03]  /*1710*/  @!P6 FSEL R29, R17, RZ, P2 ;  /* 0x000000ff111de208 */ /* 0x000fc60001000000 */
[----:B------:R-:W-:Y:S05]  /*1720*/  @!P6 BRA `(.L_x_18880) ;  /* 0x000000000008e947 */ /* 0x000fea0003800000 */
[----:B-----5:R-:W-:-:S04]  /*1730*/  FMUL.FTZ R29, R21, UR6 ;  /* 0x00000006151d7c20 */ /* 0x020fc80008410000 */
[----:B------:R-:W-:-:S07]  /*1740*/  @P0 FADD.FTZ R29, R17, R29 ;  /* 0x0000001d111d0221 */ /* 0x000fce0000010000 */
.L_x_18880:
[----:B------:R-:W-:Y:S05]  /*1750*/  BSYNC B0 ;  /* 0x0000000000007941 */ /* 0x000fea0003800000 */
.L_x_18879:
[----:B------:R-:W-:Y:S01]  /*1760*/  BSSY B0, `(.L_x_18881) ;  /* 0x0000005000007945 */ /* 0x000fe20003800000 */
[----:B------:R-:W-:-:S03]  /*1770*/  @!P6 FSEL R30, R18, RZ, P1 ;  /* 0x000000ff121ee208 */ /* 0x000fc60000800000 */
[----:B------:R-:W-:Y:S05]  /*1780*/  @!P6 BRA `(.L_x_18882) ;  /* 0x000000000008e947 */ /* 0x000fea0003800000 */
[----:B-----5:R-:W-:-:S04]  /*1790*/  FMUL.FTZ R30, R22, UR6 ;  /* 0x00000006161e7c20 */ /* 0x020fc80008410000 */
[----:B------:R-:W-:-:S07]  /*17a0*/  @P0 FADD.FTZ R30, R18, R30 ;  /* 0x0000001e121e0221 */ /* 0x000fce0000010000 */
.L_x_18882:
[----:B------:R-:W-:Y:S05]  /*17b0*/  BSYNC B0 ;  /* 0x0000000000007941 */ /* 0x000fea0003800000 */
.L_x_18881:
[----:B------:R-:W-:Y:S01]  /*17c0*/  BSSY B0, `(.L_x_18883) ;  /* 0x0000005000007945 */ /* 0x000fe20003800000 */
[----:B------:R-:W-:-:S03]  /*17d0*/  @!P6 FSEL R31, R19, RZ, P5 ;  /* 0x000000ff131fe208 */ /* 0x000fc60002800000 */
[----:B------:R-:W-:Y:S05]  /*17e0*/  @!P6 BRA `(.L_x_18884) ;  /* 0x000000000008e947 */ /* 0x000fea0003800000 */
[----:B-----5:R-:W-:-:S04]  /*17f0*/  FMUL.FTZ R31, R23, UR6 ;  /* 0x00000006171f7c20 */ /* 0x020fc80008410000 */
[----:B------:R-:W-:-:S07]  /*1800*/  @P0 FADD.FTZ R31, R19, R31 ;  /* 0x0000001f131f0221 */ /* 0x000fce0000010000 */
.L_x_18884:
[----:B------:R-:W-:Y:S05]  /*1810*/  BSYNC B0 ;  /* 0x0000000000007941 */ /* 0x000fea0003800000 */
.L_x_18883:
[----:B------:R-:W-:Y:S01]  /*1820*/  FADD.FTZ R88, RZ, R44 ;  /* 0x0000002cff587221 */ /* 0x000fe20000010000 */
[----:B------:R0:W-:Y:S01]  /*1830*/  STG.E.128 desc[UR4][R62.64], R28 ;  /* 0x0000001c3e007986 */ /* 0x0001e2000c101d04 */
[----:B------:R-:W-:Y:S01]  /*1840*/  UMOV UR8, 0xffffffff ;  /* 0xffffffff00087882 */ /* 0x000fe20000000000 */
[----:B------:R-:W-:Y:S01]  /*1850*/  ISETP.NE.AND P0, PT, R84, RZ, PT ;  /* 0x000000ff5400720c */ /* 0x000fe20003f05270 */
[----:B------:R-:W-:Y:S01]  /*1860*/  FADD.FTZ R85, R88, R45 ;  /* 0x0000002d58557221 */ /* 0x000fe20000010000 */
        /* <DEDUP_REMOVED lines=93> */
.L_x_18900:
[----:B-1----:R-:W-:Y:S01]  /*1e40*/  FADD.FTZ R62, R92, R62 ;  /* 0x0000003e5c3e7221 */ /* 0x002fe20000010000 */
[----:B------:R-:W-:Y:S03]  /*1e50*/  BSSY B0, `(.L_x_18886) ;  /* 0x0000070000007945 */ /* 0x000fe60003800000 */
[----:B------:R-:W-:Y:S02]  /*1e60*/  FFMA.FTZ R85, R62, R91, UR7 ;  /* 0x000000073e557e23 */ /* 0x000fe4000801005b */
[----:B------:R-:W1:Y:S02]  /*1e70*/  @!P0 LDC.64 R62, c[0x0][0x250] ;  /* 0x00009400ff3e8b82 */ /* 0x000e640000000a00 */
[----:B-1----:R-:W-:Y:S01]  /*1e80*/  @!P0 LEA R90, P1, R82, R62, 0x2 ;  /* 0x0000003e525a8211 */ /* 0x002fe200078210ff */
[----:B------:R-:W-:-:S03]  /*1e90*/  FMUL.FTZ R62, R88, R88 ;  /* 0x00000058583e7220 */ /* 0x000fc60000410000 */
[----:B------:R-:W-:Y:S02]  /*1ea0*/  @!P0 LEA.HI.X R91, R82, R63, R89, 0x2, P1 ;  /* 0x0000003f525b8211 */ /* 0x000fe400008f1459 */
[----:B------:R-:W-:-:S03]  /*1eb0*/  FSEL R62, R62, RZ, P4 ;  /* 0x000000ff3e3e7208 */ /* 0x000fc60002000000 */
[----:B------:R1:W-:Y:S02]  /*1ec0*/  @!P0 STG.E desc[UR4][R90.64], R88 ;  /* 0x000000585a008986 */ /* 0x0003e4000c101904 */
[----:B------:R-:W-:Y:S02]  /*1ed0*/  FADD.FTZ R85, R85, R62 ;  /* 0x0000003e55557221 */ /* 0x000fe40000010000 */
[----:B------:R-:W2:Y:S04]  /*1ee0*/  @!P0 LDC.64 R62, c[0x0][0x258] ;  /* 0x00009600ff3e8b82 */ /* 0x000ea80000000a00 */
[----:B------:R-:W3:Y:S01]  /*1ef0*/  MUFU.RSQ R85, R85 ;  /* 0x0000005500557308 */ /* 0x000ee20000001400 */
[----:B--2---:R-:W-:-:S04]  /*1f00*/  @!P0 LEA R62, P1, R82, R62, 0x2 ;  /* 0x0000003e523e8211 */ /* 0x004fc800078210ff */
[----:B------:R-:W-:-:S05]  /*1f10*/  @!P0 LEA.HI.X R63, R82, R63, R89, 0x2, P1 ;  /* 0x0000003f523f8211 */ /* 0x000fca00008f1459 */
[----:B---3--:R1:W-:Y:S01]  /*1f20*/  @!P0 STG.E desc[UR4][R62.64], R85 ;  /* 0x000000553e008986 */ /* 0x0083e2000c101904 */
[----:B------:R-:W-:-:S13]  /*1f30*/  ISETP.GE.AND P0, PT, R86, 0x1, PT ;  /* 0x000000015600780c */ /* 0x000fda0003f06270 */
[----:B-1----:R-:W-:Y:S05]  /*1f40*/  @!P0 BRA `(.L_x_18887) ;  /* 0x0000000400808947 */ /* 0x002fea0003800000 */
[----:B------:R-:W-:Y:S02]  /*1f50*/  IADD3 R86, R86, -0x1, RZ ;  /* 0xffffffff56567810 */ /* 0x000fe40007ffe0ff */
[----:B------:R-:W-:-:S03]  /*1f60*/  FSEL R62, R88, RZ, !P4 ;  /* 0x000000ff583e7208 */ /* 0x000fc60006000000 */
[----:B------:R-:W-:Y:S02]  /*1f70*/  IMAD R63, R86, R87, RZ ;  /* 0x00000057563f7224 */ /* 0x000fe400078e02ff */
[----:B------:R-:W1:Y:S01]  /*1f80*/  LDC.64 R86, c[0x0][0x2b8] ;  /* 0x0000ae00ff567b82 */ /* 0x000e620000000a00 */
[C---:B------:R-:W-:Y:S01]  /*1f90*/  FADD.FTZ R44, -R62.reuse, R44 ;  /* 0x0000002c3e2c7221 */ /* 0x040fe20000010100 */
[C---:B------:R-:W-:Y:S01]  /*1fa0*/  FADD.FTZ R90, -R62.reuse, R47 ;  /* 0x0000002f3e5a7221 */ /* 0x040fe20000010100 */
[----:B------:R-:W-:Y:S01]  /*1fb0*/  SHF.R.S32.HI R88, RZ, 0x1f, R63 ;  /* 0x0000001fff587819 */ /* 0x000fe2000001143f */
[----:B------:R-:W-:Y:S01]  /*1fc0*/  FADD.FTZ R40, -R62, R40 ;  /* 0x000000283e287221 */ /* 0x000fe20000010100 */
[C---:B------:R-:W-:Y:S01]  /*1fd0*/  FMUL.FTZ R44, R85.reuse, R44 ;  /* 0x0000002c552c7220 */ /* 0x040fe20000410000 */
[----:B------:R-:W-:Y:S01]  /*1fe0*/  FMUL.FTZ R47, R85, R90 ;  /* 0x0000005a552f7220 */ /* 0x000fe20000410000 */
[----:B------:R-:W-:Y:S01]  /*1ff0*/  LEA.HI R63, R88, R63, RZ, 0x2 ;  /* 0x0000003f583f7211 */ /* 0x000fe200078f10ff */
[C---:B------:R-:W-:Y:S01]  /*2000*/  FADD.FTZ R88, -R62.reuse, R46 ;  /* 0x0000002e3e587221 */ /* 0x040fe20000010100 */
[C---:B------:R-:W-:Y:S01]  /*2010*/  FADD.FTZ R46, -R62.reuse, R45 ;  /* 0x0000002d3e2e7221 */ /* 0x040fe20000010100 */
[C---:B------:R-:W-:Y:S01]  /*2020*/  FADD.FTZ R90, -R62.reuse, R42 ;  /* 0x0000002a3e5a7221 */ /* 0x040fe20000010100 */
[----:B------:R-:W-:Y:S01]  /*2030*/  LEA.HI.SX32 R63, R63, R84, 0x1e ;  /* 0x000000543f3f7211 */ /* 0x000fe200078ff2ff */
[C---:B------:R-:W-:Y:S01]  /*2040*/  FMUL.FTZ R88, R85.reuse, R88 ;  /* 0x0000005855587220 */ /* 0x040fe20000410000 */
[----:B------:R-:W-:Y:S01]  /*2050*/  FMUL.FTZ R45, R85, R46 ;  /* 0x0000002e552d7220 */ /* 0x000fe20000410000 */
[C---:B0-----:R-:W-:Y:S01]  /*2060*/  FADD.FTZ R92, -R62.reuse, R43 ;  /* 0x0000002b3e5c7221 */ /* 0x041fe20000010100 */
[----:B------:R-:W-:Y:S01]  /*2070*/  FADD.FTZ R42, -R62, R41 ;  /* 0x000000293e2a7221 */ /* 0x000fe20000010100 */
[----:B------:R-:W-:Y:S01]  /*2080*/  FFMA.FTZ R46, R80, R88, R11 ;  /* 0x00000058502e7223 */ /* 0x000fe2000001000b */
[----:B------:R-:W-:Y:S01]  /*2090*/  FFMA.FTZ R47, R78, R47, R49 ;  /* 0x0000002f4e2f7223 */ /* 0x000fe20000010031 */
[----:B------:R-:W-:Y:S01]  /*20a0*/  FFMA.FTZ R45, R81, R45, R48 ;  /* 0x0000002d512d7223 */ /* 0x000fe20000010030 */
[----:B------:R-:W-:Y:S01]  /*20b0*/  FFMA.FTZ R44, R83, R44, R12 ;  /* 0x0000002c532c7223 */ /* 0x000fe2000001000c */
[----:B------:R-:W-:Y:S01]  /*20c0*/  IADD3 R91, R63, 0x20, RZ ;  /* 0x000000203f5b7810 */ /* 0x000fe20007ffe0ff */
[C---:B------:R-:W-:Y:S01]  /*20d0*/  FMUL.FTZ R40, R85.reuse, R40 ;  /* 0x0000002855287220 */ /* 0x040fe20000410000 */
[C---:B------:R-:W-:Y:S01]  /*20e0*/  FMUL.FTZ R43, R85.reuse, R92 ;  /* 0x0000005c552b7220 */ /* 0x040fe20000410000 */
[----:B------:R-:W-:Y:S01]  /*20f0*/  FMUL.FTZ R90, R85, R90 ;  /* 0x0000005a555a7220 */ /* 0x000fe20000410000 */
[----:B-1----:R-:W-:-:S04]  /*2100*/  IMAD.WIDE.U32 R88, R63, 0x10, R86 ;  /* 0x000000103f587825 */ /* 0x002fc800078e0056 */
[----:B------:R-:W-:Y:S01]  /*2110*/  FMUL.FTZ R41, R85, R42 ;  /* 0x0000002a55297220 */ /* 0x000fe20000410000 */
[----:B------:R-:W-:Y:S01]  /*2120*/  FFMA.FTZ R43, R74, R43, R51 ;  /* 0x0000002b4a2b7223 */ /* 0x000fe20000010033 */
[----:B------:R-:W-:Y:S01]  /*2130*/  FFMA.FTZ R42, R76, R90, R9 ;  /* 0x0000005a4c2a7223 */ /* 0x000fe20000010009 */
[----:B------:R-:W-:Y:S01]  /*2140*/  FFMA.FTZ R40, R79, R40, R10 ;  /* 0x000000284f287223 */ /* 0x000fe2000001000a */
[----:B------:R0:W-:Y:S01]  /*2150*/  STG.E.128 desc[UR4][R88.64], R44 ;  /* 0x0000002c58007986 */ /* 0x0001e2000c101d04 */
[----:B------:R-:W-:Y:S01]  /*2160*/  FFMA.FTZ R41, R77, R41, R50 ;  /* 0x000000294d297223 */ /* 0x000fe20000010032 */
[C---:B------:R-:W-:Y:S01]  /*2170*/  FADD.FTZ R90, -R62.reuse, R25 ;  /* 0x000000193e5a7221 */ /* 0x040fe20000010100 */
        /* <DEDUP_REMOVED lines=8> */
[C---:B------:R-:W-:Y:S01]  /*2200*/  FADD.FTZ R91, -R62.reuse, R36 ;  /* 0x000000243e5b7221 */ /* 0x040fe20000010100 */
[C---:B------:R-:W-:Y:S01]  /*2210*/  FADD.FTZ R47, -R62.reuse, R37 ;  /* 0x000000253e2f7221 */ /* 0x040fe20000010100 */
[C---:B------:R-:W-:Y:S01]  /*2220*/  FADD.FTZ R89, -R62.reuse, R38 ;  /* 0x000000263e597221 */ /* 0x040fe20000010100 */
[C---:B------:R-:W-:Y:S01]  /*2230*/  FADD.FTZ R36, -R62.reuse, R39 ;  /* 0x000000273e247221 */ /* 0x040fe20000010100 */
[----:B------:R0:W-:Y:S01]  /*2240*/  STG.E.128 desc[UR4][R44.64], R40 ;  /* 0x000000282c007986 */ /* 0x0001e2000c101d04 */
        /* <DEDUP_REMOVED lines=16> */
[C---:B0-----:R-:W-:Y:S01]  /*2350*/  FADD.FTZ R42, -R62.reuse, R35 ;  /* 0x000000233e2a7221 */ /* 0x041fe20000010100 */
[C---:B------:R-:W-:Y:S01]  /*2360*/  FADD.FTZ R44, -R62.reuse, R28 ;  /* 0x0000001c3e2c7221 */ /* 0x040fe20000010100 */
[C---:B------:R-:W-:Y:S01]  /*2370*/  FADD.FTZ R40, -R62.reuse, R30 ;  /* 0x0000001e3e287221 */ /* 0x040fe20000010100 */
[----:B------:R-:W-:Y:S01]  /*2380*/  FADD.FTZ R62, -R62, R31 ;  /* 0x0000001f3e3e7221 */ /* 0x000fe20000010100 */
[----:B------:R-:W-:Y:S01]  /*2390*/  IADD3 R45, R63, 0x40, RZ ;  /* 0x000000403f2d7810 */ /* 0x000fe20007ffe0ff */
[----:B------:R-:W-:Y:S01]  /*23a0*/  FMUL.FTZ R28, R85, R46 ;  /* 0x0000002e551c7220 */ /* 0x000fe20000410000 */
[----:B------:R-:W-:Y:S01]  /*23b0*/  IADD3 R43, R63, 0x60, RZ ;  /* 0x000000603f2b7810 */ /* 0x000fe20007ffe0ff */
[C---:B------:R-:W-:Y:S01]  /*23c0*/  FMUL.FTZ R30, R85.reuse, R92 ;  /* 0x0000005c551e7220 */ /* 0x040fe20000410000 */
[----:B------:R-:W-:Y:S01]  /*23d0*/  FMUL.FTZ R31, R85, R37 ;  /* 0x00000025551f7220 */ /* 0x000fe20000410000 */
[----:B------:R-:W-:Y:S01]  /*23e0*/  IADD3 R41, R63, 0x80, RZ ;  /* 0x000000803f297810 */ /* 0x000fe20007ffe0ff */
[C---:B------:R-:W-:Y:S01]  /*23f0*/  FMUL.FTZ R35, R85.reuse, R42 ;  /* 0x0000002a55237220 */ /* 0x040fe20000410000 */
[----:B------:R-:W-:Y:S01]  /*2400*/  FMUL.FTZ R37, R85, R38 ;  /* 0x0000002655257220 */ /* 0x000fe20000410000 */
[----:B------:R-:W-:Y:S01]  /*2410*/  IADD3 R63, R63, 0xa0, RZ ;  /* 0x000000a03f3f7810 */ /* 0x000fe20007ffe0ff */
[C---:B------:R-:W-:Y:S01]  /*2420*/  FMUL.FTZ R36, R85.reuse, R44 ;  /* 0x0000002c55247220 */ /* 0x040fe20000410000 */
[C---:B------:R-:W-:Y:S01]  /*2430*/  FMUL.FTZ R38, R85.reuse, R40 ;  /* 0x0000002855267220 */ /* 0x040fe20000410000 */
[----:B------:R-:W-:Y:S01]  /*2440*/  FMUL.FTZ R39, R85, R62 ;  /* 0x0000003e55277220 */ /* 0x000fe20000410000 */
        /* <DEDUP_REMOVED lines=12> */
[----:B------:R-:W-:-:S03]  /*2510*/  IMAD.WIDE.U32 R86, R63, 0x10, R86 ;  /* 0x000000103f567825 */ /* 0x000fc600078e0056 */
[----:B------:R1:W-:Y:S04]  /*2520*/  STG.E.128 desc[UR4][R42.64], R28 ;  /* 0x0000001c2a007986 */ /* 0x0003e8000c101d04 */
[----:B------:R1:W-:Y:S04]  /*2530*/  STG.E.128 desc[UR4][R40.64], R32 ;  /* 0x0000002028007986 */ /* 0x0003e8000c101d04 */
[----:B------:R1:W-:Y:S02]  /*2540*/  STG.E.128 desc[UR4][R86.64], R36 ;  /* 0x0000002456007986 */ /* 0x0003e4000c101d04 */
.L_x_18887:
[----:B------:R-:W-:Y:S05]  /*2550*/  BSYNC B0 ;  /* 0x0000000000007941 */ /* 0x000fea0003800000 */
.L_x_18886:
[----:B-1----:R-:W1:Y:S02]  /*2560*/  LDC.64 R24, c[0x0][0x210] ;  /* 0x00008400ff187b82 */ /* 0x002e640000000a00 */
[----:B-1----:R-:W-:-:S04]  /*2570*/  LEA R82, R24, R82, 0x2 ;  /* 0x0000005218527211 */ /* 0x002fc800078e10ff */
[----:B------:R-:W-:-:S13]  /*2580*/  ISETP.GE.AND P0, PT, R82, R25, PT ;  /* 0x000000195200720c */ /* 0x000fda0003f06270 */
[----:B------:R-:W-:Y:S05]  /*2590*/  @!P0 BRA `(.L_x_18888) ;  /* 0xffffffe000608947 */ /* 0x000fea000383ffff */
[----:B------:R-:W-:Y:S05]  /*25a0*/  EXIT ;  /* 0x000000000000794d */ /* 0x000fea0003800000 */
.L_x_18885:
        /* <DEDUP_REMOVED lines=8> */
.L_x_18890:
[----:B------:R-:W-:Y:S05]  /*2630*/  BSYNC B0 ;  /* 0x0000000000007941 */ /* 0x000fea0003800000 */
.L_x_18889:
        /* <DEDUP_REMOVED lines=8> */
.L_x_18891:
[----:B------:R-:W-:Y:S01]  /*26c0*/  HFMA2.MMA R85, -RZ, RZ, 0, 2.384185791015625e-07 ;  /* 0x00000004ff557435 */ /* 0x000fe200000001ff */
[----:B------:R-:W-:-:S05]  /*26d0*/  FADD.FTZ R93, R92, R62 ;  /* 0x0000003e5c5d7221 */ /* 0x000fca0000010000 */
[----:B------:R-:W-:-:S07]  /*26e0*/  MOV R92, R93 ;  /* 0x0000005d005c7202 */ /* 0x000fce0000000f00 */
[----:B------:R-:W-:Y:S05]  /*26f0*/  WARPSYNC.COLLECTIVE R63, `(.L_x_18892) ;  /* 0x000000003f087348 */ /* 0x000fea0003c00000 */
[----:B------:R0:W1:Y:S02]  /*2700*/  SHFL.BFLY P1, R62, R92, R85, R90 ;  /* 0x0c0000555c3e7389 */ /* 0x000064000002005a */
[----:B01----:R-:W-:Y:S01]  /*2710*/  ENDCOLLECTIVE ;  /* 0x000000000000791b */ /* 0x003fe20003800000 */
.L_x_18892:
[----:B------:R-:W-:Y:S01]  /*2720*/  HFMA2.MMA R85, -RZ, RZ, 0, 4.76837158203125e-07 ;  /* 0x00000008ff557435 */ /* 0x000fe200000001ff */
[----:B------:R-:W-:-:S05]  /*2730*/  FADD.FTZ R93, R93, R62 ;  /* 0x0000003e5d5d7221 */ /* 0x000fca0000010000 */
[----:B------:R-:W-:-:S07]  /*2740*/  MOV R92, R93 ;  /* 0x0000005d005c7202 */ /* 0x000fce0000000f00 */
[----:B------:R-:W-:Y:S05]  /*2750*/  WARPSYNC.COLLECTIVE R63, `(.L_x_18893) ;  /* 0x000000003f087348 */ /* 0x000fea0003c00000 */
[----:B------:R0:W1:Y:S02]  /*2760*/  SHFL.BFLY P1, R62, R92, R85, R90 ;  /* 0x0c0000555c3e7389 */ /* 0x000064000002005a */
[----:B01----:R-:W-:Y:S01]  /*2770*/  ENDCOLLECTIVE ;  /* 0x000000000000791b */ /* 0x003fe20003800000 */
.L_x_18893:
[----:B------:R-:W-:Y:S01]  /*2780*/  MOV R85, 0x10 ;  /* 0x0000001000557802 */ /* 0x000fe20000000f00 */
[----:B------:R-:W-:-:S07]  /*2790*/  FADD.FTZ R92, R93, R62 ;  /* 0x0000003e5d5c7221 */ /* 0x000fce0000010000 */
[----:B------:R-:W-:Y:S05]  /*27a0*/  WARPSYNC.COLLECTIVE R63, `(.L_x_18894) ;  /* 0x000000003f087348 */ /* 0x000fea0003c00000 */
[----:B------:R0:W1:Y:S02]  /*27b0*/  SHFL.BFLY P1, R62, R92, R85, R90 ;  /* 0x0c0000555c3e7389 */ /* 0x000064000002005a */
[----:B01----:R-:W-:Y:S01]  /*27c0*/  ENDCOLLECTIVE ;  /* 0x000000000000791b */ /* 0x003fe20003800000 */
.L_x_18894:
        /* <DEDUP_REMOVED lines=55> */
.L_x_18895:
[----:B------:R-:W-:Y:S01]  /*2b40*/  HFMA2.MMA R85, -RZ, RZ, 0, 1.1920928955078125e-07 ;  /* 0x00000002ff557435 */ /* 0x000fe200000001ff */
[----:B------:R-:W-:-:S05]  /*2b50*/  FADD.FTZ R93, R92, R62 ;  /* 0x0000003e5c5d7221 */ /* 0x000fca0000010000 */
[----:B------:R-:W-:-:S07]  /*2b60*/  MOV R92, R93 ;  /* 0x0000005d005c7202 */ /* 0x000fce0000000f00 */
[----:B------:R-:W-:Y:S05]  /*2b70*/  WARPSYNC.COLLECTIVE R63, `(.L_x_18896) ;  /* 0x000000003f087348 */ /* 0x000fea0003c00000 */
[----:B------:R0:W1:Y:S02]  /*2b80*/  SHFL.BFLY P1, R62, R92, R85, R90 ;  /* 0x0c0000555c3e7389 */ /* 0x000064000002005a */
[----:B01----:R-:W-:Y:S01]  /*2b90*/  ENDCOLLECTIVE ;  /* 0x000000000000791b */ /* 0x003fe20003800000 */
.L_x_18896:
[----:B------:R-:W-:Y:S01]  /*2ba0*/  HFMA2.MMA R85, -RZ, RZ, 0, 2.384185791015625e-07 ;  /* 0x00000004ff557435 */ /* 0x000fe200000001ff */
[----:B------:R-:W-:-:S05]  /*2bb0*/  FADD.FTZ R93, R93, R62 ;  /* 0x0000003e5d5d7221 */ /* 0x000fca0000010000 */
[----:B------:R-:W-:-:S07]  /*2bc0*/  MOV R92, R93 ;  /* 0x0000005d005c7202 */ /* 0x000fce0000000f00 */
[----:B------:R-:W-:Y:S05]  /*2bd0*/  WARPSYNC.COLLECTIVE R63, `(.L_x_18897) ;  /* 0x000000003f087348 */ /* 0x000fea0003c00000 */
[----:B------:R0:W1:Y:S02]  /*2be0*/  SHFL.BFLY P1, R62, R92, R85, R90 ;  /* 0x0c0000555c3e7389 */ /* 0x000064000002005a */
[----:B01----:R-:W-:Y:S01]  /*2bf0*/  ENDCOLLECTIVE ;  /* 0x000000000000791b */ /* 0x003fe20003800000 */
.L_x_18897:
[----:B------:R-:W-:Y:S01]  /*2c00*/  MOV R85, 0x8 ;  /* 0x0000000800557802 */ /* 0x000fe20000000f00 */
[----:B------:R-:W-:-:S07]  /*2c10*/  FADD.FTZ R92, R93, R62 ;  /* 0x0000003e5d5c7221 */ /* 0x000fce0000010000 */
[----:B------:R-:W-:Y:S05]  /*2c20*/  WARPSYNC.COLLECTIVE R63, `(.L_x_18898) ;  /* 0x000000003f087348 */ /* 0x000fea0003c00000 */
[----:B------:R0:W1:Y:S02]  /*2c30*/  SHFL.BFLY P1, R62, R92, R85, R90 ;  /* 0x0c0000555c3e7389 */ /* 0x000064000002005a */
[----:B01----:R-:W-:Y:S01]  /*2c40*/  ENDCOLLECTIVE ;  /* 0x000000000000791b */ /* 0x003fe20003800000 */
.L_x_18898:
[----:B------:R-:W-:Y:S01]  /*2c50*/  HFMA2.MMA R85, -RZ, RZ, 0, 9.5367431640625e-07 ;  /* 0x00000010ff557435 */ /* 0x000fe200000001ff */
[----:B------:R-:W-:-:S10]  /*2c60*/  FADD.FTZ R92, R92, R62 ;  /* 0x0000003e5c5c7221 */ /* 0x000fd40000010000 */
[----:B------:R-:W-:Y:S05]  /*2c70*/  WARPSYNC.COLLECTIVE R63, `(.L_x_18899) ;  /* 0x000000003f087348 */ /* 0x000fea0003c00000 */
[----:B------:R0:W1:Y:S02]  /*2c80*/  SHFL.BFLY P1, R62, R92, R85, R90 ;  /* 0x0c0000555c3e7389 */ /* 0x000064000002005a */
[----:B01----:R-:W-:Y:S01]  /*2c90*/  ENDCOLLECTIVE ;  /* 0x000000000000791b */ /* 0x003fe20003800000 */
.L_x_18899:
[----:B------:R-:W-:Y:S05]  /*2ca0*/  BRA `(.L_x_18900) ;  /* 0xfffffff000647947 */ /* 0x000fea000383ffff */
.L_x_18901:
        /* <DEDUP_REMOVED lines=13> */
.L_x_23579:


//--------------------- .text._ZN10layer_norm13ln_fwd_kernelINS_13Kernel_traitsI6__halfffffjLj768ELj1ELj4ELj1ELj16ENS_18Kernel_traits_baseILj768ES2_ffffjLj128EEEEELb0ELb1ELb0ELb0EEEvNS_9FwdParamsE --------------------------
	.section	.text._ZN10layer_norm13ln_fwd_kernelINS_13Kernel_traitsI6__halfffffjLj768ELj1ELj4ELj1ELj16ENS_18Kernel_traits_baseILj768ES2_ffffjLj128EEEEELb0ELb1ELb0ELb0EEEvNS_9FwdParamsE,"ax",@progbits
	.align	128
        .global         _ZN10layer_norm13ln_fwd_kernelINS_13Kernel_traitsI6__halfffffjLj768ELj1ELj4ELj1ELj16ENS_18Kernel_traits_baseILj768ES2_ffffjLj128EEEEELb0ELb1ELb0ELb0EEEvNS_9FwdParamsE
        .type           _ZN10layer_norm13ln_fwd_kernelINS_13Kernel_traitsI6__halfffffjLj768ELj1ELj4ELj1ELj16ENS_18Kernel_traits_baseILj768ES2_ffffjLj128EEEEELb0ELb1ELb0ELb0EEEvNS_9FwdParamsE,@function
        .size           _ZN10layer_norm13ln_fwd_kernelINS_13Kernel_traitsI6__halfffffjLj768ELj1ELj4ELj1ELj16ENS_18Kernel_traits_baseILj768ES2_ffffjLj128EEEEELb0ELb1ELb0ELb0EEEvNS_9FwdParamsE,(.L_x_23580 - _ZN10layer_norm13ln_fwd_kernelINS_13Kernel_traitsI6__halfffffjLj768ELj1ELj4ELj1ELj16ENS_18Kernel_traits_baseILj768ES2_ffffjLj128EEEEELb0ELb1ELb0ELb0EEEvNS_9FwdParamsE)
        .other          _ZN10layer_norm13ln_fwd_kernelINS_13Kernel_traitsI6__halfffffjLj768ELj1ELj4ELj1ELj16ENS_18Kernel_traits_baseILj768ES2_ffffjLj128EEEEELb0ELb1ELb0ELb0EEEvNS_9FwdParamsE,@"STO_CUDA_ENTRY STV_DEFAULT"
_ZN10layer_norm13ln_fwd_kernelINS_13Kernel_traitsI6__halfffffjLj768ELj1ELj4ELj1ELj16ENS_18Kernel_traits_baseILj768ES2_ffffjLj128EEEEELb0ELb1ELb0ELb0EEEvNS_9FwdParamsE:
.text._ZN10layer_norm13ln_fwd_kernelINS_13Kernel_traitsI6__halfffffjLj768ELj1ELj4ELj1ELj16ENS_18Kernel_traits_baseILj768ES2_ffffjLj128EEEEELb0ELb1ELb0ELb0EEEvNS_9FwdParamsE:
        /* <DEDUP_REMOVED lines=30> */
[----:B------:R0:W5:Y:S02]  /*01e0*/  @P1 LDG.E.64 R10, desc[UR4][R2.64] ;  /* 0x00000004020a1981 */ /* 0x000164000c1e1b00 */
[----:B------:R-:W-:-:S03]  /*01f0*/  LEA.HI.X R5, R41, UR7, RZ, 0x3, P2 ;  /* 0x0000000729057c11 */ /* 0x000fc600090f1cff */
[----:B------:R-:W5:Y:S04]  /*0200*/  LDG.E.64 R20, desc[UR4][R20.64] ;  /* 0x0000000414147981 */ /* 0x000f68000c1e1b00 */
[----:B------:R0:W5:Y:S01]  /*0210*/  LDG.E.64 R30, desc[UR4][R4.64] ;  /* 0x00000004041e7981 */ /* 0x000162000c1e1b00 */
[----:B------:R-:W-:Y:S02]  /*0220*/  LOP3.LUT R41, R41, 0x20, RZ, 0xfc, !PT ;  /* 0x0000002029297812 */ /* 0x000fe400078efcff */
[----:B0-----:R-:W-:-:S07]  /*0230*/  @!P1 CS2R R10, SRZ ;  /* 0x00000000000a9805 */ /* 0x001fce000001ff00 */
.L_x_18903:
[----:B------:R-:W-:Y:S05]  /*0240*/  BSYNC B0 ;  /* 0x0000000000007941 */ /* 0x000fea0003800000 */
.L_x_18902:
        /* <DEDUP_REMOVED lines=12> */
[C---:B------:R-:W-:Y:S02]  /*0310*/  LEA.HI.X R5, R41.reuse, UR7, RZ, 0x3, P2 ;  /* 0x0000000729057c11 */ /* 0x040fe400090f1cff */
[----:B------:R0:W5:Y:S04]  /*0320*/  LDG.E.64 R18, desc[UR4][R6.64] ;  /* 0x0000000406127981 */ /* 0x000168000c1e1b00 */
[----:B------:R0:W5:Y:S01]  /*0330*/  LDG.E.64 R32, desc[UR4][R4.64] ;  /* 0x0000000404207981 */ /* 0x000162000c1e1b00 */
[----:B------:R-:W-:-:S02]  /*0340*/  IADD3 R41, R41, 0x20, RZ ;  /* 0x0000002029297810 */ /* 0x000fc40007ffe0ff */
[----:B0-----:R-:W-:-:S07]  /*0350*/  @!P1 CS2R R8, SRZ ;  /* 0x0000000000089805 */ /* 0x001fce000001ff00 */
.L_x_18905:
[----:B------:R-:W-:Y:S05]  /*0360*/  BSYNC B0 ;  /* 0x0000000000007941 */ /* 0x000fea0003800000 */
.L_x_18904:
        /* <DEDUP_REMOVED lines=15> */
[----:B------:R-:W-:Y:S02]  /*0460*/  IADD3 R41, R41, 0x20, RZ ;  /* 0x0000002029297810 */ /* 0x000fe40007ffe0ff */
[----:B0-----:R-:W-:-:S07]  /*0470*/  @!P1 CS2R R6, SRZ ;  /* 0x0000000000069805 */ /* 0x001fce000001ff00 */
.L_x_18907:
[----:B------:R-:W-:Y:S05]  /*0480*/  BSYNC B0 ;  /* 0x0000000000007941 */ /* 0x000fea0003800000 */
.L_x_18906:
        /* <DEDUP_REMOVED lines=17> */
.L_x_18909:
[----:B------:R-:W-:Y:S05]  /*05a0*/  BSYNC B0 ;  /* 0x0000000000007941 */ /* 0x000fea0003800000 */
.L_x_18908:
        /* <DEDUP_REMOVED lines=17> */
.L_x_18911:
[----:B------:R-:W-:Y:S05]  /*06c0*/  BSYNC B0 ;  /* 0x0000000000007941 */ /* 0x000fea0003800000 */
.L_x_18910:
[----:B------:R-:W-:Y:S01]  /*06d0*/  ISETP.GE.U32.AND P1, PT, R106, 0xc0, PT ;  /* 0x000000c06a00780c */ /* 0x000fe20003f26070 */
[----:B------:R-:W-:Y:S01]  /*06e0*/  BSSY B0, `(.L_x_18912) ;  /* 0x0000013000007945 */ /* 0x000fe20003800000 */
[----:B------:R-:W-:-:S04]  /*06f0*/  SHF.R.U32.HI R0, RZ, 0x5, R26 ;  /* 0x00000005ff007819 */ /* 0x000fc8000001161a */
[----:B------:R-:W-:Y:S02]  /*0700*/  LEA R105, R105, R0, 0x2 ;  /* 0x0000000069697211 */ /* 0x000fe400078e10ff */
[----:B------:R-:W-:-:S05]  /*0710*/  P2R R0, PR, RZ, 0x2 ;  /* 0x00000002ff007803 */ /* 0x000fca0000000000 */
[----:B------:R-:W-:Y:S05]  /*0720*/  @!P1 BRA `(.L_x_18913) ;  /* 0x0000000000389947 */ /* 0x000fea0003800000 */
[----:B------:R-:W-:Y:S01]  /*0730*/  ULDC.64 UR8, c[0x0][0x278] ;  /* 0x00009e0000087ab9 */ /* 0x000fe20000000a00 */
[----:B------:R-:W-:Y:S01]  /*0740*/  ULDC.64 UR6, c[0x0][0x2c8] ;  /* 0x0000b20000067ab9 */ /* 0x000fe20000000a00 */
[C---:B------:R-:W-:Y:S01]  /*0750*/  LEA R28, P1, R41.reuse, UR8, 0x3 ;  /* 0x00000008291c7c11 */ /* 0x040fe2000f8218ff */
[----:B------:R-:W0:Y:S03]  /*0760*/  LDC.64 R26, c[0x0][0x260] ;  /* 0x00009800ff1a7b82 */ /* 0x000e260000000a00 */
[----:B------:R-:W-:Y:S02]  /*0770*/  LEA.HI.X R29, R41, UR9, RZ, 0x3, P1 ;  /* 0x00000009291d7c11 */ /* 0x000fe400088f1cff */
[----:B------:R-:W-:-:S04]  /*0780*/  ISETP.NE.U32.AND P1, PT, RZ, UR6, PT ;  /* 0x00000006ff007c0c */ /* 0x000fc8000bf25070 */
[----:B------:R-:W-:Y:S01]  /*0790*/  ISETP.NE.AND.EX P1, PT, RZ, UR7, PT, P1 ;  /* 0x00000007ff007c0c */ /* 0x000fe2000bf25310 */
[----:B------:R-:W5:-:S12]  /*07a0*/  LDG.E.64 R28, desc[UR4][R28.64] ;  /* 0x000000041c1c7981 */ /* 0x000f58000c1e1b00 */
[----:B------:R-:W-:-:S04]  /*07b0*/  @P1 LEA R24, P2, R41, UR6, 0x3 ;  /* 0x0000000629181c11 */ /* 0x000fc8000f8418ff */
[C---:B------:R-:W-:Y:S01]  /*07c0*/  @P1 LEA.HI.X R25, R41.reuse, UR7, RZ, 0x3, P2 ;  /* 0x0000000729191c11 */ /* 0x040fe200090f1cff */
[----:B0-----:R-:W-:-:S04]  /*07d0*/  IMAD.WIDE.U32 R26, R41, 0x8, R26 ;  /* 0x00000008291a7825 */ /* 0x001fc800078e001a */
[----:B------:R0:W5:Y:S04]  /*07e0*/  @P1 LDG.E.64 R14, desc[UR4][R24.64] ;  /* 0x00000004180e1981 */ /* 0x000168000c1e1b00 */
[----:B------:R-:W5:Y:S01]  /*07f0*/  LDG.E.64 R26, desc[UR4][R26.64] ;  /* 0x000000041a1a7981 */ /* 0x000f62000c1e1b00 */
[----:B0-----:R-:W-:-:S07]  /*0800*/  @!P1 CS2R R14, SRZ ;  /* 0x00000000000e9805 */ /* 0x001fce000001ff00 */
.L_x_18913:
[----:B------:R-:W-:Y:S05]  /*0810*/  BSYNC B0 ;  /* 0x0000000000007941 */ /* 0x000fea0003800000 */
.L_x_18912:
[----:B------:R-:W-:Y:S02]  /*0820*/  ULDC UR6, c[0x0][0x214] ;  /* 0x0000850000067ab9 */ /* 0x000fe40000000800 */
[----:B------:R-:W-:-:S13]  /*0830*/  ISETP.GE.AND P1, PT, R105, UR6, PT ;  /* 0x0000000669007c0c */ /* 0x000fda000bf26270 */
[----:B------:R-:W-:Y:S05]  /*0840*/  @P1 EXIT ;  /* 0x000000000000194d */ /* 0x000fea0003800000 */
[----:B------:R-:W-:Y:S01]  /*0850*/  ULDC.64 UR6, c[0x0][0x270] ;  /* 0x00009c0000067ab9 */ /* 0x000fe20000000a00 */
[--C-:B-----5:R-:W-:Y:S01]  /*0860*/  SHF.R.U64 R103, R30, 0x10, R31.reuse ;  /* 0x000000101e677819 */ /* 0x120fe2000000121f */
[----:B------:R-:W-:Y:S01]  /*0870*/  HADD2.F32 R0, -RZ, R15.H0_H0 ;  /* 0x2000000fff007230 */ /* 0x000fe20000004100 */
[----:B------:R-:W-:Y:S01]  /*0880*/  ISETP.NE.U32.AND P1, PT, RZ, UR6, PT ;  /* 0x00000006ff007c0c */ /* 0x000fe2000bf25070 */
[----:B------:R-:W-:Y:S01]  /*0890*/  ULDC.U8 UR6, c[0x0][0x2a0] ;  /* 0x0000a80000067ab9 */ /* 0x000fe20000000000 */
[----:B------:R-:W-:Y:S01]  /*08a0*/  MOV R102, R31 ;  /* 0x0000001f00667202 */ /* 0x000fe20000000f00 */
[----:B------:R-:W-:Y:S01]  /*08b0*/  HADD2.F32 R103, -RZ, R103.H0_H0 ;  /* 0x20000067ff677230 */ /* 0x000fe20000004100 */
[----:B------:R-:W-:Y:S01]  /*08c0*/  SHF.R.U32.HI R101, RZ, 0x10, R31 ;  /* 0x00000010ff657819 */ /* 0x000fe2000001161f */
[----:B------:R-:W-:Y:S01]  /*08d0*/  ULDC UR12, c[0x0][0x218] ;  /* 0x00008600000c7ab9 */ /* 0x000fe20000000800 */
[--C-:B------:R-:W-:Y:S01]  /*08e0*/  SHF.R.U64 R99, R32, 0x10, R33.reuse ;  /* 0x0000001020637819 */ /* 0x100fe20000001221 */
[----:B------:R-:W-:Y:S01]  /*08f0*/  HADD2.F32 R102, -RZ, R102.H0_H0 ;  /* 0x20000066ff667230 */ /* 0x000fe20000004100 */
[----:B------:R-:W-:Y:S01]  /*0900*/  MOV R98, R33 ;  /* 0x0000002100627202 */ /* 0x000fe20000000f00 */
[----:B------:R-:W-:Y:S01]  /*0910*/  HADD2.F32 R101, -RZ, R101.H0_H0 ;  /* 0x20000065ff657230 */ /* 0x000fe20000004100 */
[----:B------:R-:W-:Y:S01]  /*0920*/  SHF.R.U32.HI R97, RZ, 0x10, R33 ;  /* 0x00000010ff617819 */ /* 0x000fe20000011621 */
[----:B------:R-:W-:Y:S01]  /*0930*/  HADD2.F32 R99, -RZ, R99.H0_H0 ;  /* 0x20000063ff637230 */ /* 0x000fe20000004100 */
[----:B------:R-:W-:Y:S01]  /*0940*/  ISETP.NE.AND.EX P1, PT, RZ, UR7, PT, P1 ;  /* 0x00000007ff007c0c */ /* 0x000fe2000bf25310 */
[----:B------:R-:W-:Y:S01]  /*0950*/  HADD2.F32 R98, -RZ, R98.H0_H0 ;  /* 0x20000062ff627230 */ /* 0x000fe20000004100 */
[----:B------:R-:W-:Y:S01]  /*0960*/  MOV R104, R30 ;  /* 0x0000001e00687202 */ /* 0x000fe20000000f00 */
[----:B------:R-:W-:Y:S01]  /*0970*/  HADD2.F32 R97, -RZ, R97.H0_H0 ;  /* 0x20000061ff617230 */ /* 0x000fe20000004100 */
[----:B------:R-:W-:Y:S01]  /*0980*/  MOV R100, R32 ;  /* 0x0000002000647202 */ /* 0x000fe20000000f00 */
[----:B------:R-:W-:Y:S01]  /*0990*/  ULDC UR7, c[0x0][0x2d8] ;  /* 0x0000b60000077ab9 */ /* 0x000fe20000000800 */
        /* <DEDUP_REMOVED lines=12> */
[----:B------:R-:W-:Y:S01]  /*0a60*/  MOV R30, R21 ;  /* 0x00000015001e7202 */ /* 0x000fe20000000f00 */
[----:B------:R-:W-:Y:S01]  /*0a70*/  ULDC.64 UR8, c[0x0][0x230] ;  /* 0x00008c0000087ab9 */ /* 0x000fe20000000a00 */
[----:B------:R-:W-:Y:S01]  /*0a80*/  SHF.R.U32.HI R32, RZ, 0x10, R21 ;  /* 0x00000010ff207819 */ /* 0x000fe20000011615 */
[----:B------:R-:W-:Y:S01]  /*0a90*/  ULDC.64 UR10, c[0x0][0x238] ;  /* 0x00008e00000a7ab9 */ /* 0x000fe20000000a00 */
[----:B------:R-:W-:-:S02]  /*0aa0*/  SHF.R.U64 R18, R18, 0x10, R19 ;  /* 0x0000001012127819 */ /* 0x000fc40000001213 */
[----:B------:R-:W-:Y:S02]  /*0ab0*/  MOV R29, R12 ;  /* 0x0000000c001d7202 */ /* 0x000fe40000000f00 */
[----:B------:R-:W-:Y:S01]  /*0ac0*/  SHF.R.U64 R20, R12, 0x10, R13 ;  /* 0x000000100c147819 */ /* 0x000fe2000000120d */
[----:B------:R-:W-:Y:S01]  /*0ad0*/  HADD2.F32 R12, -RZ, R10.H0_H0 ;  /* 0x2000000aff0c7230 */ /* 0x000fe20000004100 */
[----:B------:R-:W-:Y:S02]  /*0ae0*/  MOV R84, R28 ;  /* 0x0000001c00547202 */ /* 0x000fe40000000f00 */
[----:B------:R-:W-:Y:S01]  /*0af0*/  MOV R21, R19 ;  /* 0x0000001300157202 */ /* 0x000fe20000000f00 */
[----:B------:R-:W-:Y:S01]  /*0b00*/  HADD2.F32 R20, -RZ, R20.H0_H0 ;  /* 0x20000014ff147230 */ /* 0x000fe20000004100 */
[----:B------:R-:W-:Y:S01]  /*0b10*/  SHF.R.U64 R68, R10, 0x10, R11 ;  /* 0x000000100a447819 */ /* 0x000fe2000000120b */
        /* <DEDUP_REMOVED lines=77> */
[----:B------:R-:W-:Y:S01]  /*0ff0*/  P2R R108, PR, RZ, 0x2 ;  /* 0x00000002ff6c7803 */ /* 0x000fe20000000000 */
[----:B------:R-:W-:Y:S01]  /*1000*/  HADD2.F32 R60, -RZ, R60.H0_H0 ;  /* 0x2000003cff3c7230 */ /* 0x000fe20000004100 */
[----:B------:R-:W-:Y:S01]  /*1010*/  ISETP.NE.AND P1, PT, RZ, UR6, PT ;  /* 0x00000006ff007c0c */ /* 0x000fe2000bf25270 */
        /* <DEDUP_REMOVED lines=18> */
.L_x_18939:
        /* <DEDUP_REMOVED lines=19> */
[C---:B0-----:R-:W-:Y:S01]  /*1270*/  IMAD.WIDE.U32 R112, R109.reuse, 0x10, R28 ;  /* 0x000000106d707825 */ /* 0x041fe200078e001c */
[----:B------:R-:W-:-:S03]  /*1280*/  LEA R110, P2, R109, UR10, 0x4 ;  /* 0x0000000a6d6e7c11 */ /* 0x000fc6000f8420ff */
[----:B------:R0:W2:Y:S04]  /*1290*/  @P1 LDG.E.128 R24, desc[UR4][R54.64] ;  /* 0x0000000436181981 */ /* 0x0000a8000c1e1d00 */
[----:B------:R-:W3:Y:S01]  /*12a0*/  LDG.E.128 R28, desc[UR4][R112.64] ;  /* 0x00000004701c7981 */ /* 0x000ee2000c1e1d00 */
[----:B------:R-:W-:Y:S02]  /*12b0*/  ISETP.NE.U32.AND P1, PT, RZ, UR8, PT ;  /* 0x00000008ff007c0c */ /* 0x000fe4000bf25070 */
[C---:B------:R-:W-:Y:S02]  /*12c0*/  LEA.HI.X R111, R109.reuse, UR11, RZ, 0x4, P2 ;  /* 0x0000000b6d6f7c11 */ /* 0x040fe400090f24ff */
[----:B------:R-:W-:Y:S02]  /*12d0*/  ISETP.NE.AND.EX P1, PT, RZ, UR9, PT, P1 ;  /* 0x00000009ff007c0c */ /* 0x000fe4000bf25310 */
[----:B0-----:R-:W-:Y:S01]  /*12e0*/  IADD3 R54, R109, 0x20, RZ ;  /* 0x000000206d367810 */ /* 0x001fe20007ffe0ff */
[-C--:B---3-5:R-:W-:Y:S01]  /*12f0*/  FMUL.FTZ R115, R28, R53.reuse ;  /* 0x000000351c737220 */ /* 0x0a8fe20000410000 */
[-C--:B------:R-:W-:Y:S01]  /*1300*/  FMUL.FTZ R114, R29, R53.reuse ;  /* 0x000000351d727220 */ /* 0x080fe20000410000 */
[-C--:B------:R-:W-:Y:S01]  /*1310*/  FMUL.FTZ R117, R30, R53.reuse ;  /* 0x000000351e757220 */ /* 0x080fe20000410000 */
[----:B------:R-:W-:Y:S01]  /*1320*/  FMUL.FTZ R116, R31, R53 ;  /* 0x000000351f747220 */ /* 0x000fe20000410000 */
[----:B------:R-:W-:Y:S01]  /*1330*/  FMUL.FTZ R28, R104, R115 ;  /* 0x00000073681c7220 */ /* 0x000fe20000410000 */
[----:B------:R-:W-:Y:S01]  /*1340*/  FMUL.FTZ R29, R103, R114 ;  /* 0x00000072671d7220 */ /* 0x000fe20000410000 */
[----:B------:R-:W-:Y:S01]  /*1350*/  FMUL.FTZ R30, R102, R117 ;  /* 0x00000075661e7220 */ /* 0x000fe20000410000 */
[----:B------:R-:W-:-:S03]  /*1360*/  FMUL.FTZ R31, R101, R116 ;  /* 0x00000074651f7220 */ /* 0x000fc60000410000 */
[----:B--2---:R-:W-:Y:S01]  /*1370*/  @P1 FADD.FTZ R28, R24, R28 ;  /* 0x0000001c181c1221 */ /* 0x004fe20000010000 */
[----:B------:R-:W-:Y:S01]  /*1380*/  @P1 FADD.FTZ R29, R25, R29 ;  /* 0x0000001d191d1221 */ /* 0x000fe20000010000 */
[----:B------:R-:W-:Y:S01]  /*1390*/  @P1 FADD.FTZ R30, R26, R30 ;  /* 0x0000001e1a1e1221 */ /* 0x000fe20000010000 */
[----:B------:R-:W-:-:S05]  /*13a0*/  @P1 FADD.FTZ R31, R27, R31 ;  /* 0x0000001f1b1f1221 */ /* 0x000fca0000010000 */
[----:B------:R0:W-:Y:S02]  /*13b0*/  STG.E.128 desc[UR4][R110.64], R28 ;  /* 0x0000001c6e007986 */ /* 0x0001e4000c101d04 */
.L_x_18915:
[----:B------:R-:W-:Y:S05]  /*13c0*/  BSYNC B0 ;  /* 0x0000000000007941 */ /* 0x000fea0003800000 */
.L_x_18914:
[----:B------:R-:W-:Y:S01]  /*13d0*/  ISETP.GE.U32.AND P1, PT, R106, 0x40, PT ;  /* 0x000000406a00780c */ /* 0x000fe20003f26070 */
[----:B------:R-:W-:-:S12]  /*13e0*/  BSSY B0, `(.L_x_18916) ;  /* 0x000001c000007945 */ /* 0x000fd80003800000 */
[----:B------:R-:W-:Y:S05]  /*13f0*/  @!P1 BRA `(.L_x_18917) ;  /* 0x0000000000689947 */ /* 0x000fea0003800000 */
[----:B------:R-:W1:Y:S01]  /*1400*/  LDC.64 R32, c[0x0][0x220] ;  /* 0x00008800ff207b82 */ /* 0x000e620000000a00 */
[----:B------:R-:W-:-:S04]  /*1410*/  ISETP.NE.U32.AND P1, PT, RZ, UR8, PT ;  /* 0x00000008ff007c0c */ /* 0x000fc8000bf25070 */
[----:B------:R-:W-:-:S13]  /*1420*/  ISETP.NE.AND.EX P1, PT, RZ, UR9, PT, P1 ;  /* 0x00000009ff007c0c */ /* 0x000fda000bf25310 */
[----:B------:R-:W-:-:S04]  /*1430*/  @P1 LEA R112, P2, R54, UR8, 0x4 ;  /* 0x0000000836701c11 */ /* 0x000fc8000f8420ff */
[C---:B------:R-:W-:Y:S01]  /*1440*/  @P1 LEA.HI.X R113, R54.reuse, UR9, RZ, 0x4, P2 ;  /* 0x0000000936711c11 */ /* 0x040fe200090f24ff */
[C---:B-1----:R-:W-:Y:S01]  /*1450*/  IMAD.WIDE.U32 R114, R54.reuse, 0x10, R32 ;  /* 0x0000001036727825 */ /* 0x042fe200078e0020 */
[----:B0-----:R-:W-:-:S03]  /*1460*/  LEA R110, P2, R54, UR10, 0x4 ;  /* 0x0000000a366e7c11 */ /* 0x001fc6000f8420ff */
[----:B------:R-:W2:Y:S04]  /*1470*/  @P1 LDG.E.128 R24, desc[UR4][R112.64] ;  /* 0x0000000470181981 */ /* 0x000ea8000c1e1d00 */
[----:B------:R-:W3:Y:S01]  /*1480*/  LDG.E.128 R32, desc[UR4][R114.64] ;  /* 0x0000000472207981 */ /* 0x000ee2000c1e1d00 */
[----:B------:R-:W-:Y:S02]  /*1490*/  ISETP.NE.U32.AND P1, PT, RZ, UR8, PT ;  /* 0x00000008ff007c0c */ /* 0x000fe4000bf25070 */
[C---:B------:R-:W-:Y:S02]  /*14a0*/  LEA.HI.X R111, R54.reuse, UR11, RZ, 0x4, P2 ;  /* 0x0000000b366f7c11 */ /* 0x040fe400090f24ff */
[----:B------:R-:W-:Y:S02]  /*14b0*/  ISETP.NE.AND.EX P1, PT, RZ, UR9, PT, P1 ;  /* 0x00000009ff007c0c */ /* 0x000fe4000bf25310 */
[----:B------:R-:W-:Y:S01]  /*14c0*/  IADD3 R54, R54, 0x20, RZ ;  /* 0x0000002036367810 */ /* 0x000fe20007ffe0ff */
        /* <DEDUP_REMOVED lines=13> */
.L_x_18917:
[----:B------:R-:W-:Y:S05]  /*15a0*/  BSYNC B0 ;  /* 0x0000000000007941 */ /* 0x000fea0003800000 */
.L_x_18916:
[----:B------:R-:W-:Y:S01]  /*15b0*/  ISETP.GE.U32.AND P1, PT, R106, 0x60, PT ;  /* 0x000000606a00780c */ /* 0x000fe20003f26070 */
[----:B------:R-:W-:-:S12]  /*15c0*/  BSSY B0, `(.L_x_18918) ;  /* 0x000001c000007945 */ /* 0x000fd80003800000 */
[----:B------:R-:W-:Y:S05]  /*15d0*/  @!P1 BRA `(.L_x_18919) ;  /* 0x0000000000689947 */ /* 0x000fea0003800000 */
[----:B------:R-:W2:Y:S01]  /*15e0*/  LDC.64 R112, c[0x0][0x220] ;  /* 0x00008800ff707b82 */ /* 0x000ea20000000a00 */
[----:B------:R-:W-:-:S04]  /*15f0*/  ISETP.NE.U32.AND P1, PT, RZ, UR8, PT ;  /* 0x00000008ff007c0c */ /* 0x000fc8000bf25070 */
[----:B------:R-:W-:-:S13]  /*1600*/  ISETP.NE.AND.EX P1, PT, RZ, UR9, PT, P1 ;  /* 0x00000009ff007c0c */ /* 0x000fda000bf25310 */
[----:B------:R-:W-:-:S04]  /*1610*/  @P1 LEA R114, P2, R54, UR8, 0x4 ;  /* 0x0000000836721c11 */ /* 0x000fc8000f8420ff */
[C---:B------:R-:W-:Y:S01]  /*1620*/  @P1 LEA.HI.X R115, R54.reuse, UR9, RZ, 0x4, P2 ;  /* 0x0000000936731c11 */ /* 0x040fe200090f24ff */
[C---:B--2---:R-:W-:Y:S01]  /*1630*/  IMAD.WIDE.U32 R112, R54.reuse, 0x10, R112 ;  /* 0x0000001036707825 */ /* 0x044fe200078e0070 */
[----:B01----:R-:W-:-:S03]  /*1640*/  LEA R110, P2, R54, UR10, 0x4 ;  /* 0x0000000a366e7c11 */ /* 0x003fc6000f8420ff */
        /* <DEDUP_REMOVED lines=19> */
.L_x_18919:
[----:B------:R-:W-:Y:S05]  /*1780*/  BSYNC B0 ;  /* 0x0000000000007941 */ /* 0x000fea0003800000 */
.L_x_18918:
[----:B------:R-:W-:Y:S01]  /*1790*/  ISETP.GE.U32.AND P1, PT, R106, 0x80, PT ;  /* 0x000000806a00780c */ /* 0x000fe20003f26070 */
[----:B------:R-:W-:-:S12]  /*17a0*/  BSSY B0, `(.L_x_18920) ;  /* 0x000001c000007945 */ /* 0x000fd80003800000 */
[----:B------:R-:W-:Y:S05]  /*17b0*/  @!P1 BRA `(.L_x_18921) ;  /* 0x0000000000689947 */ /* 0x000fea0003800000 */
[----:B------:R-:W3:Y:S01]  /*17c0*/  LDC.64 R112, c[0x0][0x220] ;  /* 0x00008800ff707b82 */ /* 0x000ee20000000a00 */
[----:B------:R-:W-:-:S04]  /*17d0*/  ISETP.NE.U32.AND P1, PT, RZ, UR8, PT ;  /* 0x00000008ff007c0c */ /* 0x000fc8000bf25070 */
[----:B------:R-:W-:-:S13]  /*17e0*/  ISETP.NE.AND.EX P1, PT, RZ, UR9, PT, P1 ;  /* 0x00000009ff007c0c */ /* 0x000fda000bf25310 */
[----:B------:R-:W-:-:S04]  /*17f0*/  @P1 LEA R114, P2, R54, UR8, 0x4 ;  /* 0x0000000836721c11 */ /* 0x000fc8000f8420ff */
[C---:B------:R-:W-:Y:S01]  /*1800*/  @P1 LEA.HI.X R115, R54.reuse, UR9, RZ, 0x4, P2 ;  /* 0x0000000936731c11 */ /* 0x040fe200090f24ff */
[C---:B---3--:R-:W-:Y:S01]  /*1810*/  IMAD.WIDE.U32 R112, R54.reuse, 0x10, R112 ;  /* 0x0000001036707825 */ /* 0x048fe200078e0070 */
[----:B012---:R-:W-:-:S03]  /*1820*/  LEA R110, P2, R54, UR10, 0x4 ;  /* 0x0000000a366e7c11 */ /* 0x007fc6000f8420ff */
        /* <DEDUP_REMOVED lines=19> */
.L_x_18921:
[----:B------:R-:W-:Y:S05]  /*1960*/  BSYNC B0 ;  /* 0x0000000000007941 */ /* 0x000fea0003800000 */
.L_x_18920:
[----:B------:R-:W-:Y:S01]  /*1970*/  ISETP.GE.U32.AND P1, PT, R106, 0xa0, PT ;  /* 0x000000a06a00780c */ /* 0x000fe20003f26070 */
[----:B------:R-:W-:-:S12]  /*1980*/  BSSY B0, `(.L_x_18922) ;  /* 0x000001c000007945 */ /* 0x000fd80003800000 */
[----:B------:R-:W-:Y:S05]  /*1990*/  @!P1 BRA `(.L_x_18923) ;  /* 0x0000000000689947 */ /* 0x000fea0003800000 */
[----:B------:R-:W4:Y:S01]  /*19a0*/  LDC.64 R112, c[0x0][0x220] ;  /* 0x00008800ff707b82 */ /* 0x000f220000000a00 */
[----:B------:R-:W-:-:S04]  /*19b0*/  ISETP.NE.U32.AND P1, PT, RZ, UR8, PT ;  /* 0x00000008ff007c0c */ /* 0x000fc8000bf25070 */
[----:B------:R-:W-:-:S13]  /*19c0*/  ISETP.NE.AND.EX P1, PT, RZ, UR9, PT, P1 ;  /* 0x00000009ff007c0c */ /* 0x000fda000bf25310 */
[----:B------:R-:W-:-:S04]  /*19d0*/  @P1 LEA R114, P2, R54, UR8, 0x4 ;  /* 0x0000000836721c11 */ /* 0x000fc8000f8420ff */
[C---:B------:R-:W-:Y:S01]  /*19e0*/  @P1 LEA.HI.X R115, R54.reuse, UR9, RZ, 0x4, P2 ;  /* 0x0000000936731c11 */ /* 0x040fe200090f24ff */
[C---:B----4-:R-:W-:Y:S01]  /*19f0*/  IMAD.WIDE.U32 R112, R54.reuse, 0x10, R112 ;  /* 0x0000001036707825 */ /* 0x050fe200078e0070 */
[----:B0123--:R-:W-:-:S03]  /*1a00*/  LEA R110, P2, R54, UR10, 0x4 ;  /* 0x0000000a366e7c11 */ /* 0x00ffc6000f8420ff */
        /* <DEDUP_REMOVED lines=19> */
.L_x_18923:
[----:B------:R-:W-:Y:S05]  /*1b40*/  BSYNC B0 ;  /* 0x0000000000007941 */ /* 0x000fea0003800000 */
.L_x_18922:
[----:B------:R-:W-:Y:S01]  /*1b50*/  ISETP.GE.U32.AND P1, PT, R106, 0xc0, PT ;  /* 0x000000c06a00780c */ /* 0x000fe20003f26070 */
[----:B------:R-:W-:-:S12]  /*1b60*/  BSSY B0, `(.L_x_18924) ;  /* 0x000001b000007945 */ /* 0x000fd80003800000 */
[----:B------:R-:W-:Y:S05]  /*1b70*/  @!P1 BRA `(.L_x_18925) ;  /* 0x0000000000649947 */ /* 0x000fea0003800000 */
[----:B------:R-:W-:Y:S01]  /*1b80*/  ISETP.NE.U32.AND P1, PT, RZ, UR8, PT ;  /* 0x00000008ff007c0c */ /* 0x000fe2000bf25070 */
[----:B------:R-:W0:Y:S03]  /*1b90*/  LDC.64 R48, c[0x0][0x220] ;  /* 0x00008800ff307b82 */ /* 0x000e260000000a00 */
[----:B------:R-:W-:-:S13]  /*1ba0*/  ISETP.NE.AND.EX P1, PT, RZ, UR9, PT, P1 ;  /* 0x00000009ff007c0c */ /* 0x000fda000bf25310 */
[----:B------:R-:W-:-:S04]  /*1bb0*/  @P1 LEA R112, P2, R54, UR8, 0x4 ;  /* 0x0000000836701c11 */ /* 0x000fc8000f8420ff */
[C---:B------:R-:W-:Y:S02]  /*1bc0*/  @P1 LEA.HI.X R113, R54.reuse, UR9, RZ, 0x4, P2 ;  /* 0x0000000936711c11 */ /* 0x040fe400090f24ff */
[----:B01234-:R-:W-:-:S03]  /*1bd0*/  LEA R110, P2, R54, UR10, 0x4 ;  /* 0x0000000a366e7c11 */ /* 0x01ffc6000f8420ff */
[----:B------:R-:W2:Y:S01]  /*1be0*/  @P1 LDG.E.128 R24, desc[UR4][R112.64] ;  /* 0x0000000470181981 */ /* 0x000ea2000c1e1d00 */
[C---:B------:R-:W-:Y:S01]  /*1bf0*/  LEA.HI.X R111, R54.reuse, UR11, RZ, 0x4, P2 ;  /* 0x0000000b366f7c11 */ /* 0x040fe200090f24ff */
[----:B------:R-:W-:-:S05]  /*1c00*/  IMAD.WIDE.U32 R54, R54, 0x10, R48 ;  /* 0x0000001036367825 */ /* 0x000fca00078e0030 */
[----:B------:R-:W3:Y:S01]  /*1c10*/  LDG.E.128 R48, desc[UR4][R54.64] ;  /* 0x0000000436307981 */ /* 0x000ee2000c1e1d00 */
[----:B------:R-:W-:-:S04]  /*1c20*/  ISETP.NE.U32.AND P1, PT, RZ, UR8, PT ;  /* 0x00000008ff007c0c */ /* 0x000fc8000bf25070 */
[----:B------:R-:W-:Y:S01]  /*1c30*/  ISETP.NE.AND.EX P1, PT, RZ, UR9, PT, P1 ;  /* 0x00000009ff007c0c */ /* 0x000fe2000bf25310 */
[-C--:B---3-5:R-:W-:Y:S01]  /*1c40*/  FMUL.FTZ R115, R48, R53.reuse ;  /* 0x0000003530737220 */ /* 0x0a8fe20000410000 */
[-C--:B------:R-:W-:Y:S01]  /*1c50*/  FMUL.FTZ R114, R49, R53.reuse ;  /* 0x0000003531727220 */ /* 0x080fe20000410000 */
[-C--:B------:R-:W-:Y:S01]  /*1c60*/  FMUL.FTZ R117, R50, R53.reuse ;  /* 0x0000003532757220 */ /* 0x080fe20000410000 */
[----:B------:R-:W-:Y:S01]  /*1c70*/  FMUL.FTZ R51, R51, R53 ;  /* 0x0000003533337220 */ /* 0x000fe20000410000 */
[----:B------:R-:W-:Y:S01]  /*1c80*/  FMUL.FTZ R48, R84, R115 ;  /* 0x0000007354307220 */ /* 0x000fe20000410000 */
[----:B------:R-:W-:Y:S01]  /*1c90*/  FMUL.FTZ R49, R83, R114 ;  /* 0x0000007253317220 */ /* 0x000fe20000410000 */
[----:B------:R-:W-:Y:S01]  /*1ca0*/  FMUL.FTZ R50, R82, R117 ;  /* 0x0000007552327220 */ /* 0x000fe20000410000 */
[----:B------:R-:W-:-:S05]  /*1cb0*/  FMUL.FTZ R51, R80, R51 ;  /* 0x0000003350337220 */ /* 0x000fca0000410000 */
[----:B--2---:R-:W-:Y:S01]  /*1cc0*/  @P1 FADD.FTZ R48, R24, R48 ;  /* 0x0000003018301221 */ /* 0x004fe20000010000 */
[----:B------:R-:W-:Y:S01]  /*1cd0*/  @P1 FADD.FTZ R49, R25, R49 ;  /* 0x0000003119311221 */ /* 0x000fe20000010000 */
[----:B------:R-:W-:Y:S01]  /*1ce0*/  @P1 FADD.FTZ R50, R26, R50 ;  /* 0x000000321a321221 */ /* 0x000fe20000010000 */
[----:B------:R-:W-:-:S05]  /*1cf0*/  @P1 FADD.FTZ R51, R27, R51 ;  /* 0x000000331b331221 */ /* 0x000fca0000010000 */
[----:B------:R0:W-:Y:S02]  /*1d00*/  STG.E.128 desc[UR4][R110.64], R48 ;  /* 0x000000306e007986 */ /* 0x0001e4000c101d04 */
.L_x_18925:
[----:B------:R-:W-:Y:S05]  /*1d10*/  BSYNC B0 ;  /* 0x0000000000007941 */ /* 0x000fea0003800000 */
.L_x_18924:
[----:B------:R-:W-:Y:S01]  /*1d20*/  FADD.FTZ R54, RZ, R28 ;  /* 0x0000001cff367221 */ /* 0x000fe20000010000 */
[C---:B------:R-:W-:Y:S01]  /*1d30*/  ISETP.GT.U32.AND P1, PT, R106.reuse, 0x3f, PT ;  /* 0x0000003f6a00780c */ /* 0x040fe20003f24070 */
[----:B------:R-:W-:Y:S01]  /*1d40*/  UMOV UR6, 0xffffffff ;  /* 0xffffffff00067882 */ /* 0x000fe20000000000 */
[C---:B------:R-:W-:Y:S01]  /*1d50*/  ISETP.GT.U32.AND P2, PT, R106.reuse, 0x7f, PT ;  /* 0x0000007f6a00780c */ /* 0x040fe20003f44070 */
[----:B-----5:R-:W-:Y:S01]  /*1d60*/  FADD.FTZ R53, R29, R54 ;  /* 0x000000361d357221 */ /* 0x020fe20000010000 */
[C---:B------:R-:W-:Y:S02]  /*1d70*/  ISETP.GT.U32.AND P3, PT, R106.reuse, 0x9f, PT ;  /* 0x0000009f6a00780c */ /* 0x040fe40003f64070 */
[----:B------:R-:W-:Y:S01]  /*1d80*/  ISETP.GT.U32.AND P4, PT, R106, 0xbf, PT ;  /* 0x000000bf6a00780c */ /* 0x000fe20003f84070 */
[----:B------:R-:W-:Y:S01]  /*1d90*/  FADD.FTZ R54, R30, R53 ;  /* 0x000000351e367221 */ /* 0x000fe20000010000 */
[----:B------:R-:W-:-:S03]  /*1da0*/  ISETP.NE.AND P5, PT, R52, RZ, PT ;  /* 0x000000ff3400720c */ /* 0x000fc60003fa5270 */
        /* <DEDUP_REMOVED lines=25> */
[----:B------:R-:W5:Y:S01]  /*1f40*/  SHFL.BFLY PT, R52, R53, 0x1, 0x1f ;  /* 0x0c201f0035347f89 */ /* 0x000f6200000e0000 */
[----:B01234-:R-:W0:Y:S01]  /*1f50*/  LDC R110, c[0x0][0x290] ;  /* 0x0000a400ff6e7b82 */ /* 0x01fe220000000800 */
[----:B------:R-:W-:Y:S01]  /*1f60*/  ISETP.GT.U32.AND P6, PT, R106, 0x3f, PT ;  /* 0x0000003f6a00780c */ /* 0x000fe20003fc4070 */
[----:B-----5:R-:W-:-:S05]  /*1f70*/  FADD.FTZ R54, R53, R52 ;  /* 0x0000003435367221 */ /* 0x020fca0000010000 */
        /* <DEDUP_REMOVED lines=26> */
[----:B------:R-:W-:Y:S01]  /*2120*/  @P6 FFMA.FTZ R52, R54, R54, R53 ;  /* 0x0000003636346223 */ /* 0x000fe20000010035 */
[--C-:B------:R-:W-:Y:S01]  /*2130*/  FADD.FTZ R53, R36, -R113.reuse ;  /* 0x8000007124357221 */ /* 0x100fe20000010000 */
[----:B------:R-:W-:-:S03]  /*2140*/  FADD.FTZ R54, R37, -R113 ;  /* 0x8000007125367221 */ /* 0x000fc60000010000 */
        /* <DEDUP_REMOVED lines=38> */
.L_x_18951:
[----:B-1----:R-:W-:Y:S01]  /*23b0*/  FADD.FTZ R115, R112, R111 ;  /* 0x0000006f70737221 */ /* 0x002fe20000010000 */
[----:B------:R-:W-:Y:S01]  /*23c0*/  FMUL.FTZ R111, R113, R113 ;  /* 0x00000071716f7220 */ /* 0x000fe20000410000 */
[----:B------:R-:W-:Y:S01]  /*23d0*/  ISETP.NE.AND P1, PT, R107, RZ, PT ;  /* 0x000000ff6b00720c */ /* 0x000fe20003f25270 */
[----:B------:R-:W1:Y:S01]  /*23e0*/  @!P5 LDC.64 R54, c[0x0][0x250] ;  /* 0x00009400ff36db82 */ /* 0x000e620000000a00 */
[----:B------:R-:W-:Y:S01]  /*23f0*/  FFMA.FTZ R110, R115, R110, UR7 ;  /* 0x00000007736e7e23 */ /* 0x000fe2000801006e */
[----:B------:R-:W-:Y:S01]  /*2400*/  BSSY B0, `(.L_x_18927) ;  /* 0x000001b000007945 */ /* 0x000fe20003800000 */
[----:B------:R-:W-:-:S05]  /*2410*/  FSEL R111, R111, RZ, P1 ;  /* 0x000000ff6f6f7208 */ /* 0x000fca0000800000 */
[----:B------:R-:W2:Y:S01]  /*2420*/  @!P5 LDC.64 R52, c[0x0][0x258] ;  /* 0x00009600ff34db82 */ /* 0x000ea20000000a00 */
[----:B------:R-:W-:Y:S01]  /*2430*/  FADD.FTZ R111, R110, R111 ;  /* 0x0000006f6e6f7221 */ /* 0x000fe20000010000 */
[----:B------:R-:W-:-:S05]  /*2440*/  FSEL R110, R113, RZ, !P1 ;  /* 0x000000ff716e7208 */ /* 0x000fca0004800000 */
[----:B------:R-:W3:Y:S01]  /*2450*/  MUFU.RSQ R111, R111 ;  /* 0x0000006f006f7308 */ /* 0x000ee20000001400 */
[----:B-1----:R-:W-:-:S05]  /*2460*/  @!P5 IMAD.WIDE R54, R105, 0x4, R54 ;  /* 0x000000046936d825 */ /* 0x002fca00078e0236 */
[----:B------:R1:W-:Y:S01]  /*2470*/  @!P5 STG.E desc[UR4][R54.64], R113 ;  /* 0x000000713600d986 */ /* 0x0003e2000c101904 */
[----:B--2---:R-:W-:-:S05]  /*2480*/  @!P5 IMAD.WIDE R52, R105, 0x4, R52 ;  /* 0x000000046934d825 */ /* 0x004fca00078e0234 */
[----:B---3--:R1:W-:Y:S01]  /*2490*/  @!P5 STG.E desc[UR4][R52.64], R111 ;  /* 0x0000006f3400d986 */ /* 0x0083e2000c101904 */
[----:B------:R-:W-:Y:S05]  /*24a0*/  @!P0 BRA `(.L_x_18928) ;  /* 0x0000000000408947 */ /* 0x000fea0003800000 */
[----:B01----:R-:W0:Y:S01]  /*24b0*/  LDC.64 R112, c[0x0][0x2b8] ;  /* 0x0000ae00ff707b82 */ /* 0x003e220000000a00 */
        /* <DEDUP_REMOVED lines=12> */
[C---:B0-----:R-:W-:Y:S01]  /*2580*/  IMAD.WIDE.U32 R112, R109.reuse, 0x10, R112 ;  /* 0x000000106d707825 */ /* 0x041fe200078e0070 */
[----:B------:R-:W-:-:S04]  /*2590*/  IADD3 R109, R109, 0x20, RZ ;  /* 0x000000206d6d7810 */ /* 0x000fc80007ffe0ff */
[----:B------:R2:W-:Y:S03]  /*25a0*/  STG.E.128 desc[UR4][R112.64], R52 ;  /* 0x0000003470007986 */ /* 0x0005e6000c101d04 */
.L_x_18928:
[----:B------:R-:W-:Y:S05]  /*25b0*/  BSYNC B0 ;  /* 0x0000000000007941 */ /* 0x000fea0003800000 */
.L_x_18927:
[----:B------:R-:W-:Y:S01]  /*25c0*/  ISETP.GE.U32.AND P1, PT, R106, 0x40, PT ;  /* 0x000000406a00780c */ /* 0x000fe20003f26070 */
[----:B------:R-:W-:-:S12]  /*25d0*/  BSSY B0, `(.L_x_18929) ;  /* 0x0000012000007945 */ /* 0x000fd80003800000 */
[----:B------:R-:W-:Y:S05]  /*25e0*/  @!P1 BRA `(.L_x_18930) ;  /* 0x0000000000409947 */ /* 0x000fea0003800000 */
[----:B012---:R-:W0:Y:S01]  /*25f0*/  LDC.64 R112, c[0x0][0x2b8] ;  /* 0x0000ae00ff707b82 */ /* 0x007e220000000a00 */
        /* <DEDUP_REMOVED lines=15> */
.L_x_18930:
[----:B------:R-:W-:Y:S05]  /*26f0*/  BSYNC B0 ;  /* 0x0000000000007941 */ /* 0x000fea0003800000 */
.L_x_18929:
[----:B------:R-:W-:Y:S01]  /*2700*/  ISETP.GE.U32.AND P1, PT, R106, 0x60, PT ;  /* 0x000000606a00780c */ /* 0x000fe20003f26070 */
[----:B------:R-:W-:-:S12]  /*2710*/  BSSY B0, `(.L_x_18931) ;  /* 0x0000012000007945 */ /* 0x000fd80003800000 */
[----:B------:R-:W-:Y:S05]  /*2720*/  @!P1 BRA `(.L_x_18932) ;  /* 0x0000000000409947 */ /* 0x000fea0003800000 */
[----:B0123--:R-:W0:Y:S01]  /*2730*/  LDC.64 R112, c[0x0][0x2b8] ;  /* 0x0000ae00ff707b82 */ /* 0x00fe220000000a00 */
        /* <DEDUP_REMOVED lines=15> */
.L_x_18932:
[----:B------:R-:W-:Y:S05]  /*2830*/  BSYNC B0 ;  /* 0x0000000000007941 */ /* 0x000fea0003800000 */
.L_x_18931:
[----:B------:R-:W-:Y:S01]  /*2840*/  ISETP.GE.U32.AND P1, PT, R106, 0x80, PT ;  /* 0x000000806a00780c */ /* 0x000fe20003f26070 */
[----:B------:R-:W-:-:S12]  /*2850*/  BSSY B0, `(.L_x_18933) ;  /* 0x0000012000007945 */ /* 0x000fd80003800000 */
[----:B------:R-:W-:Y:S05]  /*2860*/  @!P1 BRA `(.L_x_18934) ;  /* 0x0000000000409947 */ /* 0x000fea0003800000 */
[----:B01234-:R-:W0:Y:S01]  /*2870*/  LDC.64 R112, c[0x0][0x2b8] ;  /* 0x0000ae00ff707b82 */ /* 0x01fe220000000a00 */
        /* <DEDUP_REMOVED lines=15> */
.L_x_18934:
[----:B------:R-:W-:Y:S05]  /*2970*/  BSYNC B0 ;  /* 0x0000000000007941 */ /* 0x000fea0003800000 */
.L_x_18933:
        /* <DEDUP_REMOVED lines=19> */
.L_x_18936:
[----:B------:R-:W-:Y:S05]  /*2ab0*/  BSYNC B0 ;  /* 0x0000000000007941 */ /* 0x000fea0003800000 */
.L_x_18935:
        /* <DEDUP_REMOVED lines=11> */
[----:B------:R-:W-:-:S04]  /*2b70*/  FMUL.FTZ R55, R111, R110 ;  /* 0x0000006e6f377220 */ /* 0x000fc80000410000 */
[----:B------:R-:W-:Y:S01]  /*2b80*/  FFMA.FTZ R55, R66, R55, R79 ;  /* 0x0000003742377223 */ /* 0x000fe2000001004f */
[----:B0-----:R-:W-:-:S04]  /*2b90*/  IMAD.WIDE.U32 R110, R109, 0x10, R52 ;  /* 0x000000106d6e7825 */ /* 0x001fc800078e0034 */
[----:B------:R-:W-:Y:S01]  /*2ba0*/  FFMA.FTZ R52, R65, R54, R2 ;  /* 0x0000003641347223 */ /* 0x000fe20000010002 */
[----:B------:R-:W-:Y:S01]  /*2bb0*/  FFMA.FTZ R53, R64, R112, R77 ;  /* 0x0000007040357223 */ /* 0x000fe2000001004d */
[----:B------:R-:W-:-:S05]  /*2bc0*/  FFMA.FTZ R54, R67, R114, R0 ;  /* 0x0000007243367223 */ /* 0x000fca0000010000 */
[----:B------:R0:W-:Y:S02]  /*2bd0*/  STG.E.128 desc[UR4][R110.64], R52 ;  /* 0x000000346e007986 */ /* 0x0001e4000c101d04 */
.L_x_18938:
[----:B------:R-:W-:Y:S05]  /*2be0*/  BSYNC B0 ;  /* 0x0000000000007941 */ /* 0x000fea0003800000 */
.L_x_18937:
[----:B01234-:R-:W0:Y:S02]  /*2bf0*/  LDC.64 R52, c[0x0][0x210] ;  /* 0x00008400ff347b82 */ /* 0x01fe240000000a00 */
[----:B0-----:R-:W-:-:S04]  /*2c00*/  LEA R105, R52, R105, 0x2 ;  /* 0x0000006934697211 */ /* 0x001fc800078e10ff */
[----:B------:R-:W-:-:S13]  /*2c10*/  ISETP.GE.AND P1, PT, R105, R53, PT ;  /* 0x000000356900720c */ /* 0x000fda0003f26270 */
[----:B------:R-:W-:Y:S05]  /*2c20*/  @!P1 BRA `(.L_x_18939) ;  /* 0xffffffe400449947 */ /* 0x000fea000383ffff */
[----:B------:R-:W-:Y:S05]  /*2c30*/  EXIT ;  /* 0x000000000000794d */ /* 0x000fea0003800000 */
.L_x_18926:
[----:B------:R-:W-:Y:S01]  /*2c40*/  HFMA2.MMA R116, -RZ, RZ, 0, 5.9604644775390625e-08 ;  /* 0x00000001ff747435 */ /* 0x000fe200000001ff */
[----:B------:R-:W-:Y:S01]  /*2c50*/  BSSY B0, `(.L_x_18940) ;  /* 0x0000007000007945 */ /* 0x000fe20003800000 */
[----:B------:R-:W-:Y:S02]  /*2c60*/  MOV R117, R53 ;  /* 0x0000003500757202 */ /* 0x000fe40000000f00 */
[----:B------:R-:W-:Y:S02]  /*2c70*/  MOV R119, 0x1f ;  /* 0x0000001f00777802 */ /* 0x000fe40000000f00 */
[----:B------:R-:W-:-:S07]  /*2c80*/  MOV R114, 0xffffffff ;  /* 0xffffffff00727802 */ /* 0x000fce0000000f00 */
[----:B01234-:R-:W-:Y:S05]  /*2c90*/  WARPSYNC.COLLECTIVE R114, `(.L_x_18941) ;  /* 0x0000000072087348 */ /* 0x01ffea0003c00000 */
[----:B------:R0:W0:Y:S02]  /*2ca0*/  SHFL.BFLY P6, R115, R117, R116, R119 ;  /* 0x0c00007475737389 */ /* 0x00002400000c0077 */
[----:B01234-:R-:W-:Y:S01]  /*2cb0*/  ENDCOLLECTIVE ;  /* 0x000000000000791b */ /* 0x01ffe20003800000 */
.L_x_18941:
[----:B------:R-:W-:Y:S05]  /*2cc0*/  BSYNC B0 ;  /* 0x0000000000007941 */ /* 0x000fea0003800000 */
.L_x_18940:
        /* <DEDUP_REMOVED lines=10> */
.L_x_18942:
[----:B------:R-:W-:Y:S01]  /*2d70*/  HFMA2.MMA R116, -RZ, RZ, 0, 2.384185791015625e-07 ;  /* 0x00000004ff747435 */ /* 0x000fe200000001ff */
[----:B------:R-:W-:-:S05]  /*2d80*/  MOV R55, R115 ;  /* 0x0000007300377202 */ /* 0x000fca0000000f00 */
[----:B------:R-:W-:-:S05]  /*2d90*/  FADD.FTZ R55, R54, R55 ;  /* 0x0000003736377221 */ /* 0x000fca0000010000 */
[----:B------:R-:W-:-:S07]  /*2da0*/  MOV R117, R55 ;  /* 0x0000003700757202 */ /* 0x000fce0000000f00 */
[----:B------:R-:W-:Y:S05]  /*2db0*/  WARPSYNC.COLLECTIVE R114, `(.L_x_18943) ;  /* 0x0000000072087348 */ /* 0x000fea0003c00000 */
[----:B------:R0:W1:Y:S02]  /*2dc0*/  SHFL.BFLY P6, R115, R117, R116, R119 ;  /* 0x0c00007475737389 */ /* 0x00006400000c0077 */
[----:B01----:R-:W-:Y:S01]  /*2dd0*/  ENDCOLLECTIVE ;  /* 0x000000000000791b */ /* 0x003fe20003800000 */
.L_x_18943:
[----:B------:R-:W-:Y:S01]  /*2de0*/  HFMA2.MMA R116, -RZ, RZ, 0, 4.76837158203125e-07 ;  /* 0x00000008ff747435 */ /* 0x000fe200000001ff */
[----:B------:R-:W-:-:S05]  /*2df0*/  MOV R52, R115 ;  /* 0x0000007300347202 */ /* 0x000fca0000000f00 */
[----:B------:R-:W-:-:S05]  /*2e00*/  FADD.FTZ R111, R55, R52 ;  /* 0x00000034376f7221 */ /* 0x000fca0000010000 */
[----:B------:R-:W-:-:S07]  /*2e10*/  MOV R117, R111 ;  /* 0x0000006f00757202 */ /* 0x000fce0000000f00 */
[----:B------:R-:W-:Y:S05]  /*2e20*/  WARPSYNC.COLLECTIVE R114, `(.L_x_18944) ;  /* 0x0000000072087348 */ /* 0x000fea0003c00000 */
[----:B------:R0:W1:Y:S02]  /*2e30*/  SHFL.BFLY P6, R115, R117, R116, R119 ;  /* 0x0c00007475737389 */ /* 0x00006400000c0077 */
[----:B01----:R-:W-:Y:S01]  /*2e40*/  ENDCOLLECTIVE ;  /* 0x000000000000791b */ /* 0x003fe20003800000 */
.L_x_18944:
[----:B------:R-:W-:Y:S01]  /*2e50*/  HFMA2.MMA R116, -RZ, RZ, 0, 9.5367431640625e-07 ;  /* 0x00000010ff747435 */ /* 0x000fe200000001ff */
[----:B------:R-:W-:-:S05]  /*2e60*/  MOV R52, R115 ;  /* 0x0000007300347202 */ /* 0x000fca0000000f00 */
[----:B------:R-:W-:-:S05]  /*2e70*/  FADD.FTZ R112, R111, R52 ;  /* 0x000000346f707221 */ /* 0x000fca0000010000 */
[----:B------:R-:W-:-:S07]  /*2e80*/  MOV R117, R112 ;  /* 0x0000007000757202 */ /* 0x000fce0000000f00 */
[----:B------:R-:W-:Y:S05]  /*2e90*/  WARPSYNC.COLLECTIVE R114, `(.L_x_18945) ;  /* 0x0000000072087348 */ /* 0x000fea0003c00000 */
[----:B------:R0:W1:Y:S02]  /*2ea0*/  SHFL.BFLY P6, R115, R117, R116, R119 ;  /* 0x0c00007475737389 */ /* 0x00006400000c0077 */
[----:B01----:R-:W-:Y:S01]  /*2eb0*/  ENDCOLLECTIVE ;  /* 0x000000000000791b */ /* 0x003fe20003800000 */
.L_x_18945:
[----:B------:R-:W-:Y:S01]  /*2ec0*/  HFMA2.MMA R116, -RZ, RZ, 0, 5.9604644775390625e-08 ;  /* 0x00000001ff747435 */ /* 0x000fe200000001ff */
[----:B------:R-:W-:Y:S02]  /*2ed0*/  MOV R113, R115 ;  /* 0x0000007300717202 */ /* 0x000fe40000000f00 */
[----:B------:R-:W-:-:S03]  /*2ee0*/  ISETP.GT.U32.AND P6, PT, R106, 0x3f, PT ;  /* 0x0000003f6a00780c */ /* 0x000fc60003fc4070 */
        /* <DEDUP_REMOVED lines=55> */
.L_x_18946:
[----:B------:R-:W-:Y:S01]  /*3260*/  HFMA2.MMA R116, -RZ, RZ, 0, 1.1920928955078125e-07 ;  /* 0x00000002ff747435 */ /* 0x000fe200000001ff */
[----:B------:R-:W-:-:S05]  /*3270*/  MOV R53, R115 ;  /* 0x0000007300357202 */ /* 0x000fca0000000f00 */
[----:B------:R-:W-:-:S05]  /*3280*/  FADD.FTZ R53, R52, R53 ;  /* 0x0000003534357221 */ /* 0x000fca0000010000 */
[----:B------:R-:W-:-:S07]  /*3290*/  MOV R117, R53 ;  /* 0x0000003500757202 */ /* 0x000fce0000000f00 */
[----:B------:R-:W-:Y:S05]  /*32a0*/  WARPSYNC.COLLECTIVE R114, `(.L_x_18947) ;  /* 0x0000000072087348 */ /* 0x000fea0003c00000 */
[----:B------:R0:W1:Y:S02]  /*32b0*/  SHFL.BFLY P6, R115, R117, R116, R119 ;  /* 0x0c00007475737389 */ /* 0x00006400000c0077 */
[----:B01----:R-:W-:Y:S01]  /*32c0*/  ENDCOLLECTIVE ;  /* 0x000000000000791b */ /* 0x003fe20003800000 */
.L_x_18947:
[----:B------:R-:W-:Y:S01]  /*32d0*/  HFMA2.MMA R116, -RZ, RZ, 0, 2.384185791015625e-07 ;  /* 0x00000004ff747435 */ /* 0x000fe200000001ff */
[----:B------:R-:W-:-:S05]  /*32e0*/  MOV R54, R115 ;  /* 0x0000007300367202 */ /* 0x000fca0000000f00 */
[----:B------:R-:W-:-:S05]  /*32f0*/  FADD.FTZ R54, R53, R54 ;  /* 0x0000003635367221 */ /* 0x000fca0000010000 */
[----:B------:R-:W-:-:S07]  /*3300*/  MOV R117, R54 ;  /* 0x0000003600757202 */ /* 0x000fce0000000f00 */
[----:B------:R-:W-:Y:S05]  /*3310*/  WARPSYNC.COLLECTIVE R114, `(.L_x_18948) ;  /* 0x0000000072087348 */ /* 0x000fea0003c00000 */
[----:B------:R0:W1:Y:S02]  /*3320*/  SHFL.BFLY P6, R115, R117, R116, R119 ;  /* 0x0c00007475737389 */ /* 0x00006400000c0077 */
[----:B01----:R-:W-:Y:S01]  /*3330*/  ENDCOLLECTIVE ;  /* 0x000000000000791b */ /* 0x003fe20003800000 */
.L_x_18948:
[----:B------:R-:W-:Y:S01]  /*3340*/  HFMA2.MMA R116, -RZ, RZ, 0, 4.76837158203125e-07 ;  /* 0x00000008ff747435 */ /* 0x000fe200000001ff */
[----:B------:R-:W-:-:S05]  /*3350*/  MOV R55, R115 ;  /* 0x0000007300377202 */ /* 0x000fca0000000f00 */
[----:B------:R-:W-:-:S05]  /*3360*/  FADD.FTZ R55, R54, R55 ;  /* 0x0000003736377221 */ /* 0x000fca0000010000 */
[----:B------:R-:W-:-:S07]  /*3370*/  MOV R117, R55 ;  /* 0x0000003700757202 */ /* 0x000fce0000000f00 */
[----:B------:R-:W-:Y:S05]  /*3380*/  WARPSYNC.COLLECTIVE R114, `(.L_x_18949) ;  /* 0x0000000072087348 */ /* 0x000fea0003c00000 */
[----:B------:R0:W1:Y:S02]  /*3390*/  SHFL.BFLY P6, R115, R117, R116, R119 ;  /* 0x0c00007475737389 */ /* 0x00006400000c0077 */
[----:B01----:R-:W-:Y:S01]  /*33a0*/  ENDCOLLECTIVE ;  /* 0x000000000000791b */ /* 0x003fe20003800000 */
.L_x_18949:
[----:B------:R-:W-:Y:S01]  /*33b0*/  HFMA2.MMA R116, -RZ, RZ, 0, 9.5367431640625e-07 ;  /* 0x00000010ff747435 */ /* 0x000fe200000001ff */
[----:B------:R-:W-:-:S05]  /*33c0*/  MOV R112, R115 ;  /* 0x0000007300707202 */ /* 0x000fca0000000f00 */
[----:B------:R-:W-:-:S05]  /*33d0*/  FADD.FTZ R112, R55, R112 ;  /* 0x0000007037707221 */ /* 0x000fca0000010000 */
[----:B------:R-:W-:-:S07]  /*33e0*/  MOV R117, R112 ;  /* 0x0000007000757202 */ /* 0x000fce0000000f00 */
[----:B------:R-:W-:Y:S05]  /*33f0*/  WARPSYNC.COLLECTIVE R114, `(.L_x_18950) ;  /* 0x0000000072087348 */ /* 0x000fea0003c00000 */
[----:B------:R0:W1:Y:S02]  /*3400*/  SHFL.BFLY P6, R115, R117, R116, R119 ;  /* 0x0c00007475737389 */ /* 0x00006400000c0077 */
[----:B01----:R-:W-:Y:S01]  /*3410*/  ENDCOLLECTIVE ;  /* 0x000000000000791b */ /* 0x003fe20003800000 */
.L_x_18950:
[----:B------:R-:W-:Y:S01]  /*3420*/  MOV R111, R115 ;  /* 0x00000073006f7202 */ /* 0x000fe20000000f00 */
[----:B------:R-:W-:Y:S06]  /*3430*/  BRA `(.L_x_18951) ;  /* 0xffffffec00dc7947 */ /* 0x000fec000383ffff */
.L_x_18952:
        /* <DEDUP_REMOVED lines=12> */
.L_x_23580:


//--------------------- .text._ZN10layer_norm13ln_fwd_kernelINS_13Kernel_traitsI6__halfffffjLj768ELj1ELj4ELj1ELj16ENS_18Kernel_traits_baseILj768ES2_ffffjLj128EEEEELb0ELb1ELb0ELb1EEEvNS_9FwdParamsE --------------------------
	.section	.text._ZN10layer_norm13ln_fwd_kernelINS_13Kernel_traitsI6__halfffffjLj768ELj1ELj4ELj1ELj16ENS_18Kernel_traits_baseILj768ES2_ffffjLj128EEEEELb0ELb1ELb0ELb1EEEvNS_9FwdParamsE,"ax",@progbits
	.align	128
        .global         _ZN10layer_norm13ln_fwd_kernelINS_13Kernel_traitsI6__halfffffjLj768ELj1ELj4ELj1ELj16ENS_18Kernel_traits_baseILj768ES2_ffffjLj128EEEEELb0ELb1ELb0ELb1EEEvNS_9FwdParamsE
        .type           _ZN10layer_norm13ln_fwd_kernelINS_13Kernel_traitsI6__halfffffjLj768ELj1ELj4ELj1ELj16ENS_18Kernel_traits_baseILj768ES2_ffffjLj128EEEEELb0ELb1ELb0ELb1EEEvNS_9FwdParamsE,@function
        .size           _ZN10layer_norm13ln_fwd_kernelINS_13Kernel_traitsI6__halfffffjLj768ELj1ELj4ELj1ELj16ENS_18Kernel_traits_baseILj768ES2_ffffjLj128EEEEELb0ELb1ELb0ELb1EEEvNS_9FwdParamsE,(.L_x_23581 - _ZN10layer_norm13ln_fwd_kernelINS_13Kernel_traitsI6__halfffffjLj768ELj1ELj4ELj1ELj16ENS_18Kernel_traits_baseILj768ES2_ffffjLj128EEEEELb0ELb1ELb0ELb1EEEvNS_9FwdParamsE)
        .other          _ZN10layer_norm13ln_fwd_kernelINS_13Kernel_traitsI6__halfffffjLj768ELj1ELj4ELj1ELj16ENS_18Kernel_traits_baseILj768ES2_ffffjLj128EEEEELb0ELb1ELb0ELb1EEEvNS_9FwdParamsE,@"STO_CUDA_ENTRY STV_DEFAULT"
_ZN10layer_norm13ln_fwd_kernelINS_13Kernel_traitsI6__halfffffjLj768ELj1ELj4ELj1ELj16ENS_18Kernel_traits_baseILj768ES2_ffffjLj128EEEEELb0ELb1ELb0ELb1EEEvNS_9FwdParamsE:
.text._ZN10layer_norm13ln_fwd_kernelINS_13Kernel_traitsI6__halfffffjLj768ELj1ELj4ELj1ELj16ENS_18Kernel_traits_baseILj768ES2_ffffjLj128EEEEELb0ELb1ELb0ELb1EEEvNS_9FwdParamsE:
[----:B------:R-:W-:Y:S01]  /*0000*/  LDC R1, c[0x0][0x28] ;  /* 0x00000a00ff017b82 */ /* 0x000fe20000000800 */
[----:B------:R-:W0:Y:S01]  /*0010*/  S2R R106, SR_TID.X ;  /* 0x00000000006a7919 */ /* 0x000e220000002100 */
[----:B------:R-:W-:Y:S01]  /*0020*/  ULDC.64 UR4, c[0x0][0x2c8] ;  /* 0x0000b20000047ab9 */ /* 0x000fe20000000a00 */
[----:B------:R-:W-:Y:S01]  /*0030*/  ULDC.64 UR6, c[0x0][0x260] ;  /* 0x0000980000067ab9 */ /* 0x000fe20000000a00 */
[----:B------:R-:W-:Y:S01]  /*0040*/  ISETP.NE.U32.AND P0, PT, RZ, UR4, PT ;  /* 0x00000004ff007c0c */ /* 0x000fe2000bf05070 */
[----:B------:R-:W1:Y:S03]  /*0050*/  S2R R3, SR_CTAID.X ;  /* 0x0000000000037919 */ /* 0x000e660000002500 */
        /* <DEDUP_REMOVED lines=8> */
[----:B------:R0:W5:Y:S04]  /*00e0*/  @P0 LDG.E.64 R26, desc[UR4][R4.64+0x200] ;  /* 0x00020004041a0981 */ /* 0x000168000c1e1b00 */
[----:B------:R0:W5:Y:S01]  /*00f0*/  @P0 LDG.E.64 R18, desc[UR4][R4.64+0x300] ;  /* 0x0003000404120981 */ /* 0x000162000c1e1b00 */
[----:B------:R-:W-:-:S02]  /*0100*/  SHF.R.U32.HI R0, RZ, 0x5, R106 ;  /* 0x00000005ff007819 */ /* 0x000fc4000001166a */
[----:B------:R-:W-:Y:S01]  /*0110*/  IADD3 R2, P1, R2, UR6, RZ ;  /* 0x0000000602027c10 */ /* 0x000fe2000ff3e0ff */
[----:B------:R0:W5:Y:S01]  /*0120*/  @P0 LDG.E.64 R16, desc[UR4][R4.64+0x400] ;  /* 0x0004000404100981 */ /* 0x000162000c1e1b00 */
[----:B-1----:R-:W-:Y:S01]  /*0130*/  LEA R24, R3, R0, 0x2 ;  /* 0x0000000003187211 */ /* 0x002fe200078e10ff */
[----:B------:R-:W-:Y:S02]  /*0140*/  ULDC UR6, c[0x0][0x214] ;  /* 0x0000850000067ab9 */ /* 0x000fe40000000800 */
[----:B------:R0:W5:Y:S01]  /*0150*/  @P0 LDG.E.64 R14, desc[UR4][R4.64+0x500] ;  /* 0x00050004040e0981 */ /* 0x000162000c1e1b00 */
[----:B------:R-:W-:Y:S02]  /*0160*/  IADD3.X R3, RZ, UR7, RZ, P1, !PT ;  /* 0x00000007ff037c10 */ /* 0x000fe40008ffe4ff */
[----:B------:R-:W-:Y:S01]  /*0170*/  ISETP.GE.AND P1, PT, R24, UR6, PT ;  /* 0x0000000618007c0c */ /* 0x000fe2000bf26270 */
[----:B------:R-:W-:Y:S01]  /*0180*/  ULDC.64 UR6, c[0x0][0x278] ;  /* 0x00009e0000067ab9 */ /* 0x000fe20000000a00 */
[----:B------:R-:W-:-:S04]  /*0190*/  LOP3.LUT R106, R106, 0x1f, RZ, 0xc0, !PT ;  /* 0x0000001f6a6a7812 */ /* 0x000fc800078ec0ff */
[----:B------:R-:W-:-:S04]  /*01a0*/  LEA R6, P2, R106, UR6, 0x3 ;  /* 0x000000066a067c11 */ /* 0x000fc8000f8418ff */
[----:B------:R-:W-:-:S03]  /*01b0*/  IADD3.X R7, RZ, UR7, RZ, P2, !PT ;  /* 0x00000007ff077c10 */ /* 0x000fc600097fe4ff */
[----:B0-----:R-:W-:Y:S06]  /*01c0*/  @P1 EXIT ;  /* 0x000000000000194d */ /* 0x001fec0003800000 */
[----:B------:R-:W2:Y:S04]  /*01d0*/  LDG.E.64 R80, desc[UR4][R2.64] ;  /* 0x0000000402507981 */ /* 0x000ea8000c1e1b00 */
[----:B------:R-:W3:Y:S04]  /*01e0*/  LDG.E.64 R28, desc[UR4][R2.64+0x100] ;  /* 0x00010004021c7981 */ /* 0x000ee8000c1e1b00 */
[----:B------:R-:W4:Y:S04]  /*01f0*/  LDG.E.64 R30, desc[UR4][R2.64+0x200] ;  /* 0x00020004021e7981 */ /* 0x000f28000c1e1b00 */
[----:B------:R-:W4:Y:S04]  /*0200*/  LDG.E.64 R32, desc[UR4][R2.64+0x300] ;  /* 0x0003000402207981 */ /* 0x000f28000c1e1b00 */
[----:B------:R-:W4:Y:S04]  /*0210*/  LDG.E.64 R20, desc[UR4][R2.64+0x400] ;  /* 0x0004000402147981 */ /* 0x000f28000c1e1b00 */
[----:B------:R0:W4:Y:S04]  /*0220*/  LDG.E.64 R22, desc[UR4][R2.64+0x500] ;  /* 0x0005000402167981 */ /* 0x000128000c1e1b00 */
[----:B------:R-:W4:Y:S04]  /*0230*/  LDG.E.64 R104, desc[UR4][R6.64] ;  /* 0x0000000406687981 */ /* 0x000f28000c1e1b00 */
[----:B------:R-:W4:Y:S04]  /*0240*/  LDG.E.64 R100, desc[UR4][R6.64+0x100] ;  /* 0x0001000406647981 */ /* 0x000f28000c1e1b00 */
        /* <DEDUP_REMOVED lines=10> */
[----:B------:R-:W-:Y:S01]  /*02f0*/  SHF.R.U64 R25, R10, 0x10, R11 ;  /* 0x000000100a197819 */ /* 0x000fe2000000120b */
[----:B------:R-:W-:Y:S01]  /*0300*/  HADD2.F32 R12, -RZ, R10.H0_H0 ;  /* 0x2000000aff0c7230 */ /* 0x000fe20000004100 */
[----:B------:R-:W-:Y:S01]  /*0310*/  SHF.R.U64 R57, R8, 0x10, R9 ;  /* 0x0000001008397819 */ /* 0x000fe20000001209 */
[----:B------:R-:W-:Y:S01]  /*0320*/  HADD2.F32 R10, -RZ, R8.H0_H0 ;  /* 0x20000008ff0a7230 */ /* 0x000fe20000004100 */
[--C-:B------:R-:W-:Y:S01]  /*0330*/  SHF.R.U64 R65, R14, 0x10, R15.reuse ;  /* 0x000000100e417819 */ /* 0x100fe2000000120f */
[----:B0-----:R-:W-:Y:S01]  /*0340*/  HADD2.F32 R2, -RZ, R14.H0_H0 ;  /* 0x2000000eff027230 */ /* 0x001fe20000004100 */
[----:B------:R-:W-:Y:S01]  /*0350*/  SHF.R.U32.HI R66, RZ, 0x10, R15 ;  /* 0x00000010ff427819 */ /* 0x000fe2000001160f */
[----:B------:R-:W-:Y:S01]  /*0360*/  HADD2.F32 R0, -RZ, R15.H0_H0 ;  /* 0x2000000fff007230 */ /* 0x000fe20000004100 */
[--C-:B------:R-:W-:Y:S01]  /*0370*/  SHF.R.U64 R59, R26, 0x10, R27.reuse ;  /* 0x000000101a3b7819 */ /* 0x100fe2000000121b */
[----:B------:R-:W-:Y:S01]  /*0380*/  HADD2.F32 R8, -RZ, R26.H0_H0 ;  /* 0x2000001aff087230 */ /* 0x000fe20000004100 */
[----:B------:R-:W-:Y:S01]  /*0390*/  SHF.R.U32.HI R60, RZ, 0x10, R27 ;  /* 0x00000010ff3c7819 */ /* 0x000fe2000001161b */
[----:B-1----:R-:W-:Y:S01]  /*03a0*/  HADD2.F32 R7, -RZ, R27.H0_H0 ;  /* 0x2000001bff077230 */ /* 0x002fe20000004100 */
[----:B------:R-:W-:Y:S01]  /*03b0*/  SHF.R.U32.HI R56, RZ, 0x10, R11 ;  /* 0x00000010ff387819 */ /* 0x000fe2000001160b */
[----:B------:R-:W-:Y:S01]  /*03c0*/  HADD2.F32 R5, -RZ, R19.H0_H0 ;  /* 0x20000013ff057230 */ /* 0x000fe20000004100 */
[----:B------:R-:W-:Y:S01]  /*03d0*/  SHF.R.U32.HI R58, RZ, 0x10, R9 ;  /* 0x00000010ff3a7819 */ /* 0x000fe20000011609 */
[----:B------:R-:W-:Y:S01]  /*03e0*/  ULDC.64 UR6, c[0x0][0x270] ;  /* 0x00009c0000067ab9 */ /* 0x000fe20000000a00 */
        /* <DEDUP_REMOVED lines=8> */
[----:B------:R-:W-:Y:S01]  /*0470*/  ISETP.NE.U32.AND P0, PT, RZ, UR6, PT ;  /* 0x00000006ff007c0c */ /* 0x000fe2000bf05070 */
[----:B------:R-:W-:Y:S01]  /*0480*/  HADD2.F32 R9, -RZ, R9.H0_H0 ;  /* 0x20000009ff097230 */ /* 0x000fe20000004100 */
[----:B------:R-:W-:Y:S01]  /*0490*/  ULDC.U8 UR6, c[0x0][0x2a0] ;  /* 0x0000a80000067ab9 */ /* 0x000fe20000000000 */
[----:B------:R-:W-:Y:S01]  /*04a0*/  HADD2.F32 R56, -RZ, R56.H0_H0 ;  /* 0x20000038ff387230 */ /* 0x000fe20000004100 */
[----:B------:R-:W-:Y:S01]  /*04b0*/  ISETP.NE.AND.EX P0, PT, RZ, UR7, PT, P0 ;  /* 0x00000007ff007c0c */ /* 0x000fe2000bf05300 */
[----:B------:R-:W-:Y:S01]  /*04c0*/  HADD2.F32 R57, -RZ, R57.H0_H0 ;  /* 0x20000039ff397230 */ /* 0x000fe20000004100 */
[----:B------:R-:W-:Y:S01]  /*04d0*/  ISETP.NE.AND P3, PT, RZ, UR6, PT ;  /* 0x00000006ff007c0c */ /* 0x000fe2000bf65270 */
[----:B------:R-:W-:Y:S01]  /*04e0*/  HADD2.F32 R58, -RZ, R58.H0_H0 ;  /* 0x2000003aff3a7230 */ /* 0x000fe20000004100 */
[----:B------:R-:W-:Y:S01]  /*04f0*/  ULDC UR7, c[0x0][0x218] ;  /* 0x0000860000077ab9 */ /* 0x000fe20000000800 */
[----:B------:R-:W-:Y:S01]  /*0500*/  HADD2.F32 R59, -RZ, R59.H0_H0 ;  /* 0x2000003bff3b7230 */ /* 0x000fe20000004100 */
[----:B------:R-:W-:Y:S01]  /*0510*/  ULDC UR6, c[0x0][0x2d8] ;  /* 0x0000b60000067ab9 */ /* 0x000fe20000000800 */
[----:B------:R-:W-:Y:S01]  /*0520*/  HADD2.F32 R60, -RZ, R60.H0_H0 ;  /* 0x2000003cff3c7230 */ /* 0x000fe20000004100 */
[----:B------:R-:W-:Y:S01]  /*0530*/  ULDC.64 UR8, c[0x0][0x230] ;  /* 0x00008c0000087ab9 */ /* 0x000fe20000000a00 */
[----:B------:R-:W-:-:S02]  /*0540*/  HADD2.F32 R61, -RZ, R61.H0_H0 ;  /* 0x2000003dff3d7230 */ /* 0x000fc40000004100 */
[----:B------:R-:W-:Y:S02]  /*0550*/  HADD2.F32 R62, -RZ, R62.H0_H0 ;  /* 0x2000003eff3e7230 */ /* 0x000fe40000004100 */
[----:B------:R-:W-:Y:S02]  /*0560*/  HADD2.F32 R63, -RZ, R63.H0_H0 ;  /* 0x2000003fff3f7230 */ /* 0x000fe40000004100 */
[----:B------:R-:W-:Y:S02]  /*0570*/  HADD2.F32 R64, -RZ, R64.H0_H0 ;  /* 0x20000040ff407230 */ /* 0x000fe40000004100 */
        /* <DEDUP_REMOVED lines=76> */
.L_x_18954:
[----:B------:R-:W-:Y:S01]  /*0a40*/  ISETP.NE.U32.AND P1, PT, RZ, UR8, PT ;  /* 0x00000008ff007c0c */ /* 0x000fe2000bf25070 */
[----:B------:R-:W0:Y:S01]  /*0a50*/  @P0 LDC.64 R30, c[0x0][0x270] ;  /* 0x00009c00ff1e0b82 */ /* 0x000e220000000a00 */
[----:B------:R-:W-:Y:S01]  /*0a60*/  IMAD R28, R105, UR7, RZ ;  /* 0x00000007691c7c24 */ /* 0x000fe2000f8e02ff */
[----:B------:R-:W-:Y:S01]  /*0a70*/  HFMA2.MMA R110, -RZ, RZ, 1.875, 0 ;  /* 0x3f800000ff6e7435 */ /* 0x000fe200000001ff */
[----:B------:R-:W-:-:S03]  /*0a80*/  ISETP.NE.AND.EX P1, PT, RZ, UR9, PT, P1 ;  /* 0x00000009ff007c0c */ /* 0x000fc6000bf25310 */
[----:B------:R-:W-:Y:S02]  /*0a90*/  SHF.R.S32.HI R29, RZ, 0x1f, R28 ;  /* 0x0000001fff1d7819 */ /* 0x000fe4000001141c */
[----:B------:R-:W1:Y:S02]  /*0aa0*/  LDC.64 R52, c[0x0][0x220] ;  /* 0x00008800ff347b82 */ /* 0x000e640000000a00 */
[----:B------:R-:W-:-:S04]  /*0ab0*/  LEA.HI R29, R29, R28, RZ, 0x2 ;  /* 0x0000001c1d1d7211 */ /* 0x000fc800078f10ff */
[----:B------:R-:W-:Y:S02]  /*0ac0*/  LEA.HI.SX32 R108, R29, R106, 0x1e ;  /* 0x0000006a1d6c7211 */ /* 0x000fe400078ff2ff */
[----:B------:R-:W2:Y:S01]  /*0ad0*/  @P1 LDC.64 R32, c[0x0][0x230] ;  /* 0x00008c00ff201b82 */ /* 0x000ea20000000a00 */
[----:B0-----:R-:W-:-:S07]  /*0ae0*/  @P0 IMAD.WIDE R30, R105, 0x4, R30 ;  /* 0x00000004691e0825 */ /* 0x001fce00078e021e */
[----:B------:R-:W0:Y:S01]  /*0af0*/  LDC.64 R114, c[0x0][0x238] ;  /* 0x00008e00ff727b82 */ /* 0x000e220000000a00 */
[----:B------:R-:W3:Y:S01]  /*0b00*/  @P0 LDG.E R110, desc[UR4][R30.64] ;  /* 0x000000041e6e0981 */ /* 0x000ee2000c1e1900 */
[----:B-1----:R-:W-:Y:S01]  /*0b10*/  IMAD.WIDE.U32 R28, R108, 0x10, R52 ;  /* 0x000000106c1c7825 */ /* 0x002fe200078e0034 */
[----:B------:R-:W-:-:S05]  /*0b20*/  ISETP.NE.U32.AND P2, PT, RZ, UR8, PT ;  /* 0x00000008ff007c0c */ /* 0x000fca000bf45070 */
[----:B------:R-:W1:Y:S01]  /*0b30*/  @P1 LDC.64 R36, c[0x0][0x230] ;  /* 0x00008c00ff241b82 */ /* 0x000e620000000a00 */
[----:B------:R-:W3:Y:S01]  /*0b40*/  LDG.E.128 R28, desc[UR4][R28.64] ;  /* 0x000000041c1c7981 */ /* 0x000ee2000c1e1d00 */
[----:B--2---:R-:W-:-:S05]  /*0b50*/  @P1 IMAD.WIDE.U32 R32, R108, 0x10, R32 ;  /* 0x000000106c201825 */ /* 0x004fca00078e0020 */
[----:B------:R2:W4:Y:S01]  /*0b60*/  @P1 LDG.E.128 R24, desc[UR4][R32.64] ;  /* 0x0000000420181981 */ /* 0x000522000c1e1d00 */
[----:B------:R-:W-:Y:S02]  /*0b70*/  ISETP.NE.AND.EX P2, PT, RZ, UR9, PT, P2 ;  /* 0x00000009ff007c0c */ /* 0x000fe4000bf45320 */
[C---:B------:R-:W-:Y:S01]  /*0b80*/  IADD3 R107, R108.reuse, 0x20, RZ ;  /* 0x000000206c6b7810 */ /* 0x040fe20007ffe0ff */
[----:B0-----:R-:W-:-:S04]  /*0b90*/  IMAD.WIDE.U32 R34, R108, 0x10, R114 ;  /* 0x000000106c227825 */ /* 0x001fc800078e0072 */
[----:B--2---:R-:W-:-:S04]  /*0ba0*/  IMAD.WIDE.U32 R32, R107, 0x10, R52 ;  /* 0x000000106b207825 */ /* 0x004fc800078e0034 */
[----:B-1----:R-:W-:-:S04]  /*0bb0*/  @P1 IMAD.WIDE.U32 R36, R107, 0x10, R36 ;  /* 0x000000106b241825 */ /* 0x002fc800078e0024 */
[-C--:B---3--:R-:W-:Y:S01]  /*0bc0*/  FMUL.FTZ R39, R28, R110.reuse ;  /* 0x0000006e1c277220 */ /* 0x088fe20000410000 */
[-C--:B------:R-:W-:Y:S01]  /*0bd0*/  FMUL.FTZ R38, R29, R110.reuse ;  /* 0x0000006e1d267220 */ /* 0x080fe20000410000 */
[-C--:B------:R-:W-:Y:S01]  /*0be0*/  FMUL.FTZ R41, R30, R110.reuse ;  /* 0x0000006e1e297220 */ /* 0x080fe20000410000 */
        /* <DEDUP_REMOVED lines=9> */
[----:B------:R-:W-:Y:S01]  /*0c80*/  MOV R48, R24 ;  /* 0x0000001800307202 */ /* 0x000fe20000000f00 */
[----:B------:R-:W0:Y:S03]  /*0c90*/  @P1 LDC.64 R40, c[0x0][0x230] ;  /* 0x00008c00ff281b82 */ /* 0x000e260000000a00 */
[----:B------:R1:W-:Y:S01]  /*0ca0*/  STG.E.128 desc[UR4][R34.64], R28 ;  /* 0x0000001c22007986 */ /* 0x0003e2000c101d04 */
[----:B------:R-:W-:-:S02]  /*0cb0*/  MOV R49, R25 ;  /* 0x0000001900317202 */ /* 0x000fc40000000f00 */
[----:B------:R-:W-:Y:S02]  /*0cc0*/  MOV R50, R26 ;  /* 0x0000001a00327202 */ /* 0x000fe40000000f00 */
[----:B------:R-:W-:-:S06]  /*0cd0*/  MOV R51, R27 ;  /* 0x0000001b00337202 */ /* 0x000fcc0000000f00 */
[----:B------:R2:W3:Y:S04]  /*0ce0*/  @P1 LDG.E.128 R48, desc[UR4][R36.64] ;  /* 0x0000000424301981 */ /* 0x0004e8000c1e1d00 */
[----:B-1----:R-:W4:Y:S01]  /*0cf0*/  LDG.E.128 R32, desc[UR4][R32.64] ;  /* 0x0000000420207981 */ /* 0x002f22000c1e1d00 */
[----:B------:R-:W-:Y:S01]  /*0d00*/  IADD3 R109, R108, 0x40, RZ ;  /* 0x000000406c6d7810 */ /* 0x000fe20007ffe0ff */
[----:B------:R-:W-:-:S04]  /*0d10*/  IMAD.WIDE.U32 R38, R107, 0x10, R114 ;  /* 0x000000106b267825 */ /* 0x000fc800078e0072 */
[----:B--2---:R-:W-:-:S04]  /*0d20*/  IMAD.WIDE.U32 R36, R109, 0x10, R52 ;  /* 0x000000106d247825 */ /* 0x004fc800078e0034 */
[----:B0-----:R-:W-:-:S04]  /*0d30*/  @P1 IMAD.WIDE.U32 R40, R109, 0x10, R40 ;  /* 0x000000106d281825 */ /* 0x001fc800078e0028 */
[-C--:B----4-:R-:W-:Y:S01]  /*0d40*/  FMUL.FTZ R43, R32, R110.reuse ;  /* 0x0000006e202b7220 */ /* 0x090fe20000410000 */
[-C--:B------:R-:W-:Y:S01]  /*0d50*/  FMUL.FTZ R42, R33, R110.reuse ;  /* 0x0000006e212a7220 */ /* 0x080fe20000410000 */
[-C--:B------:R-:W-:Y:S01]  /*0d60*/  FMUL.FTZ R45, R34, R110.reuse ;  /* 0x0000006e222d7220 */ /* 0x080fe20000410000 */
        /* <DEDUP_REMOVED lines=9> */
[----:B------:R-:W-:Y:S01]  /*0e00*/  @P1 MOV R24, R48 ;  /* 0x0000003000181202 */ /* 0x000fe20000000f00 */
[----:B------:R-:W0:Y:S03]  /*0e10*/  @P1 LDC.64 R44, c[0x0][0x230] ;  /* 0x00008c00ff2c1b82 */ /* 0x000e260000000a00 */
[----:B------:R1:W-:Y:S01]  /*0e20*/  STG.E.128 desc[UR4][R38.64], R32 ;  /* 0x0000002026007986 */ /* 0x0003e2000c101d04 */
[----:B------:R-:W-:-:S02]  /*0e30*/  @P1 MOV R25, R49 ;  /* 0x0000003100191202 */ /* 0x000fc40000000f00 */
[----:B------:R-:W-:Y:S02]  /*0e40*/  @P1 MOV R26, R50 ;  /* 0x00000032001a1202 */ /* 0x000fe40000000f00 */
[----:B------:R-:W-:Y:S02]  /*0e50*/  @P1 MOV R27, R51 ;  /* 0x00000033001b1202 */ /* 0x000fe40000000f00 */
        /* <DEDUP_REMOVED lines=41> */
[----:B------:R-:W-:-:S05]  /*10f0*/  @P2 FADD.FTZ R43, R51, R43 ;  /* 0x0000002b332b2221 */ /* 0x000fca0000010000 */
[----:B------:R0:W-:Y:S01]  /*1100*/  STG.E.128 desc[UR4][R46.64], R40 ;  /* 0x000000282e007986 */ /* 0x0001e2000c101d04 */
[----:B------:R-:W-:Y:S02]  /*1110*/  @P1 MOV R24, R48 ;  /* 0x0000003000181202 */ /* 0x000fe40000000f00 */
[----:B------:R-:W-:Y:S02]  /*1120*/  @P1 MOV R25, R49 ;  /* 0x0000003100191202 */ /* 0x000fe40000000f00 */
[----:B------:R-:W-:Y:S02]  /*1130*/  @P1 MOV R26, R50 ;  /* 0x00000032001a1202 */ /* 0x000fe40000000f00 */
[----:B------:R-:W-:Y:S02]  /*1140*/  @P1 MOV R27, R51 ;  /* 0x00000033001b1202 */ /* 0x000fe40000000f00 */
[----:B------:R1:W2:Y:S04]  /*1150*/  @P1 LDG.E.128 R48, desc[UR4][R54.64] ;  /* 0x0000000436301981 */ /* 0x0002a8000c1e1d00 */
[----:B0-----:R-:W3:Y:S01]  /*1160*/  LDG.E.128 R44, desc[UR4][R44.64] ;  /* 0x000000042c2c7981 */ /* 0x001ee2000c1e1d00 */
[----:B-1----:R-:W0:Y:S01]  /*1170*/  @P1 LDC.64 R54, c[0x0][0x230] ;  /* 0x00008c00ff361b82 */ /* 0x002e220000000a00 */
[----:B--2---:R-:W-:Y:S01]  /*1180*/  @P1 MOV R24, R48 ;  /* 0x0000003000181202 */ /* 0x004fe20000000f00 */
        /* <DEDUP_REMOVED lines=8> */
[----:B------:R-:W-:Y:S01]  /*1210*/  IADD3 R113, R108, 0xa0, RZ ;  /* 0x000000a06c717810 */ /* 0x000fe20007ffe0ff */
[----:B------:R-:W-:Y:S01]  /*1220*/  @P2 FADD.FTZ R44, R48, R44 ;  /* 0x0000002c302c2221 */ /* 0x000fe20000010000 */
[----:B------:R-:W-:Y:S01]  /*1230*/  @P2 FADD.FTZ R45, R49, R45 ;  /* 0x0000002d312d2221 */ /* 0x000fe20000010000 */
[----:B------:R-:W-:Y:S01]  /*1240*/  @P2 FADD.FTZ R46, R50, R46 ;  /* 0x0000002e322e2221 */ /* 0x000fe20000010000 */
[----:B------:R-:W-:Y:S01]  /*1250*/  @P2 FADD.FTZ R47, R51, R47 ;  /* 0x0000002f332f2221 */ /* 0x000fe20000010000 */
[----:B------:R-:W-:Y:S01]  /*1260*/  IMAD.WIDE.U32 R116, R112, 0x10, R114 ;  /* 0x0000001070747825 */ /* 0x000fe200078e0072 */
[----:B------:R-:W-:-:S02]  /*1270*/  @P1 MOV R25, R49 ;  /* 0x0000003100191202 */ /* 0x000fc40000000f00 */
[----:B------:R-:W-:Y:S01]  /*1280*/  @P1 MOV R26, R50 ;  /* 0x00000032001a1202 */ /* 0x000fe20000000f00 */
[----:B0-----:R-:W-:Y:S01]  /*1290*/  @P1 IMAD.WIDE.U32 R54, R113, 0x10, R54 ;  /* 0x0000001071361825 */ /* 0x001fe200078e0036 */
[----:B------:R-:W-:-:S03]  /*12a0*/  @P1 MOV R27, R51 ;  /* 0x00000033001b1202 */ /* 0x000fc60000000f00 */
[----:B------:R-:W-:Y:S01]  /*12b0*/  IMAD.WIDE.U32 R52, R113, 0x10, R52 ;  /* 0x0000001071347825 */ /* 0x000fe200078e0034 */
[----:B------:R0:W-:Y:S04]  /*12c0*/  STG.E.128 desc[UR4][R116.64], R44 ;  /* 0x0000002c74007986 */ /* 0x0001e8000c101d04 */
[----:B------:R-:W2:Y:S04]  /*12d0*/  @P1 LDG.E.128 R24, desc[UR4][R54.64] ;  /* 0x0000000436181981 */ /* 0x000ea8000c1e1d00 */
[----:B------:R-:W3:Y:S01]  /*12e0*/  LDG.E.128 R52, desc[UR4][R52.64] ;  /* 0x0000000434347981 */ /* 0x000ee2000c1e1d00 */
[----:B------:R-:W-:-:S04]  /*12f0*/  FADD.FTZ R118, RZ, R28 ;  /* 0x0000001cff767221 */ /* 0x000fc80000010000 */
        /* <DEDUP_REMOVED lines=11> */
[----:B------:R-:W-:Y:S01]  /*13b0*/  IMAD.WIDE.U32 R114, R113, 0x10, R114 ;  /* 0x0000001071727825 */ /* 0x000fe200078e0072 */
[----:B------:R-:W-:Y:S01]  /*13c0*/  UMOV UR10, 0xffffffff ;  /* 0xffffffff000a7882 */ /* 0x000fe20000000000 */
[----:B--2---:R-:W-:Y:S02]  /*13d0*/  @P1 MOV R48, R24 ;  /* 0x0000001800301202 */ /* 0x004fe40000000f00 */
[-C--:B---3--:R-:W-:Y:S01]  /*13e0*/  FMUL.FTZ R117, R52, R110.reuse ;  /* 0x0000006e34757220 */ /* 0x088fe20000410000 */
[-C--:B------:R-:W-:Y:S01]  /*13f0*/  FMUL.FTZ R119, R54, R110.reuse ;  /* 0x0000006e36777220 */ /* 0x080fe20000410000 */
[----:B------:R-:W-:Y:S01]  /*1400*/  FADD.FTZ R54, R40, R121 ;  /* 0x0000007928367221 */ /* 0x000fe20000010000 */
[----:B------:R-:W-:Y:S01]  /*1410*/  FMUL.FTZ R116, R53, R110 ;  /* 0x0000006e35747220 */ /* 0x000fe20000410000 */
[----:B------:R-:W-:Y:S02]  /*1420*/  FMUL.FTZ R52, R84, R117 ;  /* 0x0000007554347220 */ /* 0x000fe40000410000 */
[----:B------:R-:W-:-:S02]  /*1430*/  FADD.FTZ R53, R41, R54 ;  /* 0x0000003629357221 */ /* 0x000fc40000010000 */
[----:B------:R-:W-:Y:S02]  /*1440*/  @P2 FADD.FTZ R52, R52, R48 ;  /* 0x0000003034342221 */ /* 0x000fe40000010000 */
[----:B------:R-:W-:Y:S01]  /*1450*/  FADD.FTZ R48, R42, R53 ;  /* 0x000000352a307221 */ /* 0x000fe20000010000 */
[----:B------:R-:W-:-:S03]  /*1460*/  FMUL.FTZ R110, R55, R110 ;  /* 0x0000006e376e7220 */ /* 0x000fc60000410000 */
        /* <DEDUP_REMOVED lines=8> */
[----:B------:R-:W-:Y:S01]  /*14f0*/  @P2 FADD.FTZ R53, R53, R49 ;  /* 0x0000003135352221 */ /* 0x000fe20000010000 */
[----:B------:R-:W-:Y:S01]  /*1500*/  FADD.FTZ R49, R45, R48 ;  /* 0x000000302d317221 */ /* 0x000fe20000010000 */
[----:B------:R-:W-:Y:S01]  /*1510*/  @P2 FADD.FTZ R54, R54, R50 ;  /* 0x0000003236362221 */ /* 0x000fe20000010000 */
[----:B------:R-:W-:-:S02]  /*1520*/  @P2 FADD.FTZ R55, R55, R51 ;  /* 0x0000003337372221 */ /* 0x000fc40000010000 */
        /* <DEDUP_REMOVED lines=78> */
.L_x_18966:
[----:B------:R-:W2:Y:S01]  /*1a10*/  @!P1 LDC.64 R48, c[0x0][0x250] ;  /* 0x00009400ff309b82 */ /* 0x000ea20000000a00 */
[----:B-1----:R-:W-:Y:S01]  /*1a20*/  FADD.FTZ R114, R110, R119 ;  /* 0x000000776e727221 */ /* 0x002fe20000010000 */
[C---:B0-----:R-:W-:Y:S01]  /*1a30*/  FMUL.FTZ R110, R117.reuse, R117 ;  /* 0x00000075756e7220 */ /* 0x041fe20000410000 */
[----:B------:R-:W-:Y:S02]  /*1a40*/  FSEL R50, R117, RZ, !P3 ;  /* 0x000000ff75327208 */ /* 0x000fe40005800000 */
[----:B------:R-:W-:Y:S02]  /*1a50*/  FFMA.FTZ R51, R114, R51, UR6 ;  /* 0x0000000672337e23 */ /* 0x000fe40008010033 */
[----:B------:R-:W-:Y:S01]  /*1a60*/  FSEL R110, R110, RZ, P3 ;  /* 0x000000ff6e6e7208 */ /* 0x000fe20001800000 */
[----:B------:R-:W0:Y:S01]  /*1a70*/  @!P1 LDC.64 R114, c[0x0][0x258] ;  /* 0x00009600ff729b82 */ /* 0x000e220000000a00 */
[--C-:B------:R-:W-:Y:S01]  /*1a80*/  FADD.FTZ R28, R28, -R50.reuse ;  /* 0x800000321c1c7221 */ /* 0x100fe20000010000 */
[--C-:B------:R-:W-:Y:S01]  /*1a90*/  FADD.FTZ R29, R29, -R50.reuse ;  /* 0x800000321d1d7221 */ /* 0x100fe20000010000 */
[----:B------:R-:W-:Y:S01]  /*1aa0*/  FADD.FTZ R30, R30, -R50 ;  /* 0x800000321e1e7221 */ /* 0x000fe20000010000 */
[----:B------:R-:W-:Y:S01]  /*1ab0*/  FADD.FTZ R110, R51, R110 ;  /* 0x0000006e336e7221 */ /* 0x000fe20000010000 */
[--C-:B------:R-:W-:Y:S01]  /*1ac0*/  FADD.FTZ R51, R33, -R50.reuse ;  /* 0x8000003221337221 */ /* 0x100fe20000010000 */
        /* <DEDUP_REMOVED lines=17> */
[----:B------:R-:W-:Y:S01]  /*1be0*/  FADD.FTZ R46, R46, -R50 ;  /* 0x800000322e2e7221 */ /* 0x000fe20000010000 */
[----:B0-----:R-:W-:-:S04]  /*1bf0*/  @!P1 IMAD.WIDE R114, R105, 0x4, R114 ;  /* 0x0000000469729825 */ /* 0x001fc800078e0272 */
[C---:B-1----:R-:W-:Y:S01]  /*1c00*/  FMUL.FTZ R28, R33.reuse, R28 ;  /* 0x0000001c211c7220 */ /* 0x042fe20000410000 */
[C---:B------:R-:W-:Y:S01]  /*1c10*/  FMUL.FTZ R29, R33.reuse, R29 ;  /* 0x0000001d211d7220 */ /* 0x040fe20000410000 */
[C---:B------:R-:W-:Y:S01]  /*1c20*/  FMUL.FTZ R30, R33.reuse, R30 ;  /* 0x0000001e211e7220 */ /* 0x040fe20000410000 */
[----:B------:R-:W-:Y:S01]  /*1c30*/  FMUL.FTZ R31, R33, R31 ;  /* 0x0000001f211f7220 */ /* 0x000fe20000410000 */
[----:B------:R0:W-:Y:S01]  /*1c40*/  @!P1 STG.E desc[UR4][R114.64], R33 ;  /* 0x0000002172009986 */ /* 0x0001e2000c101904 */
[----:B------:R-:W-:Y:S01]  /*1c50*/  FFMA.FTZ R29, R79, R29, R23 ;  /* 0x0000001d4f1d7223 */ /* 0x000fe20000010017 */
[----:B------:R-:W-:Y:S01]  /*1c60*/  FFMA.FTZ R30, R78, R30, R11 ;  /* 0x0000001e4e1e7223 */ /* 0x000fe2000001000b */
[----:B------:R-:W-:Y:S01]  /*1c70*/  FFMA.FTZ R31, R67, R31, R56 ;  /* 0x0000001f431f7223 */ /* 0x000fe20000010038 */
[----:B--2---:R-:W0:Y:S01]  /*1c80*/  LDC.64 R48, c[0x0][0x2b8] ;  /* 0x0000ae00ff307b82 */ /* 0x004e220000000a00 */
[----:B------:R-:W-:Y:S01]  /*1c90*/  FFMA.FTZ R28, R80, R28, R12 ;  /* 0x0000001c501c7223 */ /* 0x000fe2000001000c */
        /* <DEDUP_REMOVED lines=22> */
[----:B0-----:R-:W-:-:S04]  /*1e00*/  IMAD.WIDE.U32 R114, R108, 0x10, R48 ;  /* 0x000000106c727825 */ /* 0x001fc800078e0030 */
[C---:B------:R-:W-:Y:S01]  /*1e10*/  FMUL.FTZ R108, R33.reuse, R38 ;  /* 0x00000026216c7220 */ /* 0x040fe20000410000 */
[C---:B------:R-:W-:Y:S01]  /*1e20*/  FMUL.FTZ R38, R33.reuse, R42 ;  /* 0x0000002a21267220 */ /* 0x040fe20000410000 */
[C---:B------:R-:W-:Y:S01]  /*1e30*/  FMUL.FTZ R42, R33.reuse, R46 ;  /* 0x0000002e212a7220 */ /* 0x040fe20000410000 */
[----:B------:R-:W-:Y:S01]  /*1e40*/  IMAD.WIDE.U32 R120, R112, 0x10, R48 ;  /* 0x0000001070787825 */ /* 0x000fe200078e0030 */
[----:B------:R0:W-:Y:S03]  /*1e50*/  STG.E.128 desc[UR4][R114.64], R28 ;  /* 0x0000001c72007986 */ /* 0x0001e6000c101d04 */
[----:B------:R-:W-:Y:S01]  /*1e60*/  FMUL.FTZ R46, R33, R54 ;  /* 0x00000036212e7220 */ /* 0x000fe20000410000 */
        /* <DEDUP_REMOVED lines=16> */
[----:B0-----:R-:W-:-:S04]  /*1f70*/  IMAD.WIDE.U32 R114, R107, 0x10, R48 ;  /* 0x000000106b727825 */ /* 0x001fc800078e0030 */
[----:B------:R-:W-:Y:S01]  /*1f80*/  FFMA.FTZ R31, R69, R110, R58 ;  /* 0x0000006e451f7223 */ /* 0x000fe2000001003a */
[----:B------:R-:W0:Y:S01]  /*1f90*/  LDC.64 R48, c[0x0][0x210] ;  /* 0x00008400ff307b82 */ /* 0x000e220000000a00 */
[----:B------:R-:W-:Y:S01]  /*1fa0*/  FFMA.FTZ R30, R14, R34, R9 ;  /* 0x000000220e1e7223 */ /* 0x000fe20000010009 */
[----:B------:R-:W-:Y:S01]  /*1fb0*/  FFMA.FTZ R29, R68, R51, R57 ;  /* 0x00000033441d7223 */ /* 0x000fe20000010039 */
[----:B------:R-:W-:Y:S01]  /*1fc0*/  FFMA.FTZ R28, R13, R55, R10 ;  /* 0x000000370d1c7223 */ /* 0x000fe2000001000a */
[----:B------:R-:W-:Y:S01]  /*1fd0*/  FFMA.FTZ R34, R16, R108, R7 ;  /* 0x0000006c10227223 */ /* 0x000fe20000010007 */
[----:B------:R-:W-:-:S03]  /*1fe0*/  FFMA.FTZ R44, R21, R44, R2 ;  /* 0x0000002c152c7223 */ /* 0x000fc60000010002 */
[----:B------:R1:W-:Y:S04]  /*1ff0*/  STG.E.128 desc[UR4][R114.64], R28 ;  /* 0x0000001c72007986 */ /* 0x0003e8000c101d04 */
[----:B------:R1:W-:Y:S04]  /*2000*/  STG.E.128 desc[UR4][R116.64], R32 ;  /* 0x0000002074007986 */ /* 0x0003e8000c101d04 */
[----:B------:R1:W-:Y:S04]  /*2010*/  STG.E.128 desc[UR4][R118.64], R36 ;  /* 0x0000002476007986 */ /* 0x0003e8000c101d04 */
[----:B------:R1:W-:Y:S04]  /*2020*/  STG.E.128 desc[UR4][R120.64], R40 ;  /* 0x0000002878007986 */ /* 0x0003e8000c101d04 */
[----:B------:R1:W-:Y:S01]  /*2030*/  STG.E.128 desc[UR4][R112.64], R44 ;  /* 0x0000002c70007986 */ /* 0x0003e2000c101d04 */
[----:B0-----:R-:W-:-:S04]  /*2040*/  LEA R105, R48, R105, 0x2 ;  /* 0x0000006930697211 */ /* 0x001fc800078e10ff */
[----:B------:R-:W-:-:S13]  /*2050*/  ISETP.GE.AND P1, PT, R105, R49, PT ;  /* 0x000000316900720c */ /* 0x000fda0003f26270 */
[----:B-1----:R-:W-:Y:S05]  /*2060*/  @!P1 BRA `(.L_x_18954) ;  /* 0xffffffe800749947 */ /* 0x002fea000383ffff */
[----:B------:R-:W-:Y:S05]  /*2070*/  EXIT ;  /* 0x000000000000794d */ /* 0x000fea0003800000 */
.L_x_18953:
        /* <DEDUP_REMOVED lines=8> */
.L_x_18956:
[----:B------:R-:W-:Y:S05]  /*2100*/  BSYNC B0 ;  /* 0x0000000000007941 */ /* 0x000fea0003800000 */
.L_x_18955:
        /* <DEDUP_REMOVED lines=9> */
.L_x_18957:
[----:B------:R-:W-:Y:S01]  /*21a0*/  HFMA2.MMA R118, -RZ, RZ, 0, 2.384185791015625e-07 ;  /* 0x00000004ff767435 */ /* 0x000fe200000001ff */
[----:B------:R-:W-:-:S05]  /*21b0*/  MOV R50, R119 ;  /* 0x0000007700327202 */ /* 0x000fca0000000f00 */
[----:B------:R-:W-:-:S05]  /*21c0*/  FADD.FTZ R50, R49, R50 ;  /* 0x0000003231327221 */ /* 0x000fca0000010000 */
[----:B------:R-:W-:-:S07]  /*21d0*/  MOV R121, R50 ;  /* 0x0000003200797202 */ /* 0x000fce0000000f00 */
[----:B------:R-:W-:Y:S05]  /*21e0*/  WARPSYNC.COLLECTIVE R116, `(.L_x_18958) ;  /* 0x0000000074087348 */ /* 0x000fea0003c00000 */
[----:B------:R0:W1:Y:S02]  /*21f0*/  SHFL.BFLY P2, R119, R121, R118, R123 ;  /* 0x0c00007679777389 */ /* 0x000064000004007b */
[----:B01----:R-:W-:Y:S01]  /*2200*/  ENDCOLLECTIVE ;  /* 0x000000000000791b */ /* 0x003fe20003800000 */
.L_x_18958:
[----:B------:R-:W-:Y:S01]  /*2210*/  HFMA2.MMA R118, -RZ, RZ, 0, 4.76837158203125e-07 ;  /* 0x00000008ff767435 */ /* 0x000fe200000001ff */
[----:B------:R-:W-:-:S05]  /*2220*/  MOV R51, R119 ;  /* 0x0000007700337202 */ /* 0x000fca0000000f00 */
[----:B------:R-:W-:-:S05]  /*2230*/  FADD.FTZ R110, R50, R51 ;  /* 0x00000033326e7221 */ /* 0x000fca0000010000 */
[----:B------:R-:W-:-:S07]  /*2240*/  MOV R121, R110 ;  /* 0x0000006e00797202 */ /* 0x000fce0000000f00 */
[----:B------:R-:W-:Y:S05]  /*2250*/  WARPSYNC.COLLECTIVE R116, `(.L_x_18959) ;  /* 0x0000000074087348 */ /* 0x000fea0003c00000 */
[----:B------:R0:W1:Y:S02]  /*2260*/  SHFL.BFLY P2, R119, R121, R118, R123 ;  /* 0x0c00007679777389 */ /* 0x000064000004007b */
[----:B01----:R-:W-:Y:S01]  /*2270*/  ENDCOLLECTIVE ;  /* 0x000000000000791b */ /* 0x003fe20003800000 */
.L_x_18959:
        /* <DEDUP_REMOVED lines=8> */
.L_x_18960:
        /* <DEDUP_REMOVED lines=56> */
.L_x_18961:
[----:B------:R-:W-:Y:S01]  /*2680*/  HFMA2.MMA R118, -RZ, RZ, 0, 1.1920928955078125e-07 ;  /* 0x00000002ff767435 */ /* 0x000fe200000001ff */
[----:B------:R-:W-:-:S05]  /*2690*/  MOV R49, R119 ;  /* 0x0000007700317202 */ /* 0x000fca0000000f00 */
[----:B------:R-:W-:-:S05]  /*26a0*/  FADD.FTZ R49, R48, R49 ;  /* 0x0000003130317221 */ /* 0x000fca0000010000 */
[----:B------:R-:W-:-:S07]  /*26b0*/  MOV R121, R49 ;  /* 0x0000003100797202 */ /* 0x000fce0000000f00 */
[----:B------:R-:W-:Y:S05]  /*26c0*/  WARPSYNC.COLLECTIVE R116, `(.L_x_18962) ;  /* 0x0000000074087348 */ /* 0x000fea0003c00000 */
[----:B------:R0:W1:Y:S02]  /*26d0*/  SHFL.BFLY P2, R119, R121, R118, R123 ;  /* 0x0c00007679777389 */ /* 0x000064000004007b */
[----:B01----:R-:W-:Y:S01]  /*26e0*/  ENDCOLLECTIVE ;  /* 0x000000000000791b */ /* 0x003fe20003800000 */
.L_x_18962:
[----:B------:R-:W-:Y:S01]  /*26f0*/  HFMA2.MMA R118, -RZ, RZ, 0, 2.384185791015625e-07 ;  /* 0x00000004ff767435 */ /* 0x000fe200000001ff */
[----:B------:R-:W-:-:S05]  /*2700*/  MOV R50, R119 ;  /* 0x0000007700327202 */ /* 0x000fca0000000f00 */
[----:B------:R-:W-:-:S05]  /*2710*/  FADD.FTZ R50, R49, R50 ;  /* 0x0000003231327221 */ /* 0x000fca0000010000 */
[----:B------:R-:W-:-:S07]  /*2720*/  MOV R121, R50 ;  /* 0x0000003200797202 */ /* 0x000fce0000000f00 */
[----:B------:R-:W-:Y:S05]  /*2730*/  WARPSYNC.COLLECTIVE R116, `(.L_x_18963) ;  /* 0x0000000074087348 */ /* 0x000fea0003c00000 */
[----:B------:R0:W1:Y:S02]  /*2740*/  SHFL.BFLY P2, R119, R121, R118, R123 ;  /* 0x0c00007679777389 */ /* 0x000064000004007b */
[----:B01----:R-:W-:Y:S01]  /*2750*/  ENDCOLLECTIVE ;  /* 0x000000000000791b */ /* 0x003fe20003800000 */
.L_x_18963:
[----:B------:R-:W-:Y:S01]  /*2760*/  HFMA2.MMA R118, -RZ, RZ, 0, 4.76837158203125e-07 ;  /* 0x00000008ff767435 */ /* 0x000fe200000001ff */
[----:B------:R-:W-:-:S05]  /*2770*/  MOV R115, R119 ;  /* 0x0000007700737202 */ /* 0x000fca0000000f00 */
[----:B------:R-:W-:-:S05]  /*2780*/  FADD.FTZ R115, R50, R115 ;  /* 0x0000007332737221 */ /* 0x000fca0000010000 */
[----:B------:R-:W-:-:S07]  /*2790*/  MOV R121, R115 ;  /* 0x0000007300797202 */ /* 0x000fce0000000f00 */
[----:B------:R-:W-:Y:S05]  /*27a0*/  WARPSYNC.COLLECTIVE R116, `(.L_x_18964) ;  /* 0x0000000074087348 */ /* 0x000fea0003c00000 */
[----:B------:R0:W1:Y:S02]  /*27b0*/  SHFL.BFLY P2, R119, R121, R118, R123 ;  /* 0x0c00007679777389 */ /* 0x000064000004007b */
[----:B01----:R-:W-:Y:S01]  /*27c0*/  ENDCOLLECTIVE ;  /* 0x000000000000791b */ /* 0x003fe20003800000 */
.L_x_18964:
[----:B------:R-:W-:Y:S01]  /*27d0*/  HFMA2.MMA R118, -RZ, RZ, 0, 9.5367431640625e-07 ;  /* 0x00000010ff767435 */ /* 0x000fe200000001ff */
[----:B------:R-:W-:-:S05]  /*27e0*/  MOV R110, R119 ;  /* 0x00000077006e7202 */ /* 0x000fca0000000f00 */
[----:B------:R-:W-:-:S05]  /*27f0*/  FADD.FTZ R110, R115, R110 ;  /* 0x0000006e736e7221 */ /* 0x000fca0000010000 */
[----:B------:R-:W-:-:S07]  /*2800*/  MOV R121, R110 ;  /* 0x0000006e00797202 */ /* 0x000fce0000000f00 */
[----:B------:R-:W-:Y:S05]  /*2810*/  WARPSYNC.COLLECTIVE R116, `(.L_x_18965) ;  /* 0x0000000074087348 */ /* 0x000fea0003c00000 */
[----:B------:R0:W1:Y:S02]  /*2820*/  SHFL.BFLY P2, R119, R121, R118, R123 ;  /* 0x0c00007679777389 */ /* 0x000064000004007b */
[----:B01----:R-:W-:Y:S01]  /*2830*/  ENDCOLLECTIVE ;  /* 0x000000000000791b */ /* 0x003fe20003800000 */
.L_x_18965:
[----:B------:R-:W-:Y:S05]  /*2840*/  BRA `(.L_x_18966) ;  /* 0xfffffff000707947 */ /* 0x000fea000383ffff */
.L_x_18967:
        /* <DEDUP_REMOVED lines=11> */
.L_x_23581:


//--------------------- .text._ZN10layer_norm13ln_fwd_kernelINS_13Kernel_traitsI6__halfffffjLj768ELj1ELj4ELj1ELj16ENS_18Kernel_traits_baseILj768ES2_ffffjLj128EEEEELb0ELb1ELb1ELb0EEEvNS_9FwdParamsE --------------------------
	.section	.text._ZN10layer_norm13ln_fwd_kernelINS_13Kernel_traitsI6__halfffffjLj768ELj1ELj4ELj1ELj16ENS_18Kernel_traits_baseILj768ES2_ffffjLj128EEEEELb0ELb1ELb1ELb0EEEvNS_9FwdParamsE,"ax",@progbits
	.align	128
        .global         _ZN10layer_norm13ln_fwd_kernelINS_13Kernel_traitsI6__halfffffjLj768ELj1ELj4ELj1ELj16ENS_18Kernel_traits_baseILj768ES2_ffffjLj128EEEEELb0ELb1ELb1ELb0EEEvNS_9FwdParamsE
        .type           _ZN10layer_norm13ln_fwd_kernelINS_13Kernel_traitsI6__halfffffjLj768ELj1ELj4ELj1ELj16ENS_18Kernel_traits_baseILj768ES2_ffffjLj128EEEEELb0ELb1ELb1ELb0EEEvNS_9FwdParamsE,@function
        .size           _ZN10layer_norm13ln_fwd_kernelINS_13Kernel_traitsI6__halfffffjLj768ELj1ELj4ELj1ELj16ENS_18Kernel_traits_baseILj768ES2_ffffjLj128EEEEELb0ELb1ELb1ELb0EEEvNS_9FwdParamsE,(.L_x_23582 - _ZN10layer_norm13ln_fwd_kernelINS_13Kernel_traitsI6__halfffffjLj768ELj1ELj4ELj1ELj16ENS_18Kernel_traits_baseILj768ES2_ffffjLj128EEEEELb0ELb1ELb1ELb0EEEvNS_9FwdParamsE)
        .other          _ZN10layer_norm13ln_fwd_kernelINS_13Kernel_traitsI6__halfffffjLj768ELj1ELj4ELj1ELj16ENS_18Kernel_traits_baseILj768ES2_ffffjLj128EEEEELb0ELb1ELb1ELb0EEEvNS_9FwdParamsE,@"STO_CUDA_ENTRY STV_DEFAULT"
_ZN10layer_norm13ln_fwd_kernelINS_13Kernel_traitsI6__halfffffjLj768ELj1ELj4ELj1ELj16ENS_18Kernel_traits_baseILj768ES2_ffffjLj128EEEEELb0ELb1ELb1ELb0EEEvNS_9FwdParamsE:
.text._ZN10layer_norm13ln_fwd_kernelINS_13Kernel_traitsI6__halfffffjLj768ELj1ELj4ELj1ELj16ENS_18Kernel_traits_baseILj768ES2_ffffjLj128EEEEELb0ELb1ELb1ELb0EEEvNS_9FwdParamsE:
        /* <DEDUP_REMOVED lines=37> */
.L_x_18969:
[----:B------:R-:W-:Y:S05]  /*0250*/  BSYNC B0 ;  /* 0x0000000000007941 */ /* 0x000fea0003800000 */
.L_x_18968:
        /* <DEDUP_REMOVED lines=17> */
.L_x_18971:
[----:B------:R-:W-:Y:S05]  /*0370*/  BSYNC B0 ;  /* 0x0000000000007941 */ /* 0x000fea0003800000 */
.L_x_18970:
        /* <DEDUP_REMOVED lines=17> */
.L_x_18973:
[----:B------:R-:W-:Y:S05]  /*0490*/  BSYNC B0 ;  /* 0x0000000000007941 */ /* 0x000fea0003800000 */
.L_x_18972:
        /* <DEDUP_REMOVED lines=17> */
.L_x_18975:
[----:B------:R-:W-:Y:S05]  /*05b0*/  BSYNC B0 ;  /* 0x0000000000007941 */ /* 0x000fea0003800000 */
.L_x_18974:
        /* <DEDUP_REMOVED lines=17> */
.L_x_18977:
[----:B------:R-:W-:Y:S05]  /*06d0*/  BSYNC B0 ;  /* 0x0000000000007941 */ /* 0x000fea0003800000 */
.L_x_18976:
[----:B------:R-:W-:Y:S01]  /*06e0*/  ISETP.GE.U32.AND P0, PT, R111, 0xc0, PT ;  /* 0x000000c06f00780c */ /* 0x000fe20003f06070 */
[----:B------:R-:W-:Y:S01]  /*06f0*/  BSSY B0, `(.L_x_18978) ;  /* 0x0000013000007945 */ /* 0x000fe20003800000 */
[----:B------:R-:W-:Y:S02]  /*0700*/  SHF.R.U32.HI R110, RZ, 0x5, R109 ;  /* 0x00000005ff6e7819 */ /* 0x000fe4000001166d */
[----:B------:R-:W-:Y:S02]  /*0710*/  P2R R113, PR, RZ, 0x1 ;  /* 0x00000001ff717803 */ /* 0x000fe40000000000 */
[----:B------:R-:W-:-:S07]  /*0720*/  LEA R110, R27, R110, 0x2 ;  /* 0x0000006e1b6e7211 */ /* 0x000fce00078e10ff */
[----:B------:R-:W-:Y:S05]  /*0730*/  @!P0 BRA `(.L_x_18979) ;  /* 0x0000000000388947 */ /* 0x000fea0003800000 */
[----:B------:R-:W-:Y:S01]  /*0740*/  ULDC.64 UR8, c[0x0][0x278] ;  /* 0x00009e0000087ab9 */ /* 0x000fe20000000a00 */
[----:B------:R-:W-:Y:S01]  /*0750*/  ULDC.64 UR6, c[0x0][0x2c8] ;  /* 0x0000b20000067ab9 */ /* 0x000fe20000000a00 */
[C---:B------:R-:W-:Y:S01]  /*0760*/  LEA R28, P0, R37.reuse, UR8, 0x3 ;  /* 0x00000008251c7c11 */ /* 0x040fe2000f8018ff */
[----:B------:R-:W0:Y:S03]  /*0770*/  LDC.64 R22, c[0x0][0x260] ;  /* 0x00009800ff167b82 */ /* 0x000e260000000a00 */
[----:B------:R-:W-:Y:S02]  /*0780*/  LEA.HI.X R29, R37, UR9, RZ, 0x3, P0 ;  /* 0x00000009251d7c11 */ /* 0x000fe400080f1cff */
[----:B------:R-:W-:-:S03]  /*0790*/  ISETP.NE.U32.AND P0, PT, RZ, UR6, PT ;  /* 0x00000006ff007c0c */ /* 0x000fc6000bf05070 */
[----:B------:R1:W5:Y:S01]  /*07a0*/  LDG.E.64 R42, desc[UR4][R28.64] ;  /* 0x000000041c2a7981 */ /* 0x000362000c1e1b00 */
[----:B------:R-:W-:-:S13]  /*07b0*/  ISETP.NE.AND.EX P0, PT, RZ, UR7, PT, P0 ;  /* 0x00000007ff007c0c */ /* 0x000fda000bf05300 */
[----:B------:R-:W-:-:S04]  /*07c0*/  @P0 LEA R26, P1, R37, UR6, 0x3 ;  /* 0x00000006251a0c11 */ /* 0x000fc8000f8218ff */
[C---:B------:R-:W-:Y:S01]  /*07d0*/  @P0 LEA.HI.X R27, R37.reuse, UR7, RZ, 0x3, P1 ;  /* 0x00000007251b0c11 */ /* 0x040fe200088f1cff */
[----:B0-----:R-:W-:-:S04]  /*07e0*/  IMAD.WIDE.U32 R22, R37, 0x8, R22 ;  /* 0x0000000825167825 */ /* 0x001fc800078e0016 */
[----:B------:R1:W5:Y:S04]  /*07f0*/  @P0 LDG.E.64 R4, desc[UR4][R26.64] ;  /* 0x000000041a040981 */ /* 0x000368000c1e1b00 */
[----:B------:R-:W5:Y:S01]  /*0800*/  LDG.E.64 R22, desc[UR4][R22.64] ;  /* 0x0000000416167981 */ /* 0x000f62000c1e1b00 */
[----:B-1----:R-:W-:-:S07]  /*0810*/  @!P0 CS2R R4, SRZ ;  /* 0x0000000000048805 */ /* 0x002fce000001ff00 */
.L_x_18979:
[----:B------:R-:W-:Y:S05]  /*0820*/  BSYNC B0 ;  /* 0x0000000000007941 */ /* 0x000fea0003800000 */
.L_x_18978:
[----:B------:R-:W-:Y:S02]  /*0830*/  ULDC UR6, c[0x0][0x214] ;  /* 0x0000850000067ab9 */ /* 0x000fe40000000800 */
[----:B------:R-:W-:-:S13]  /*0840*/  ISETP.GE.AND P0, PT, R110, UR6, PT ;  /* 0x000000066e007c0c */ /* 0x000fda000bf06270 */
[----:B------:R-:W-:Y:S05]  /*0850*/  @P0 EXIT ;  /* 0x000000000000094d */ /* 0x000fea0003800000 */
[----:B-----5:R-:W-:Y:S01]  /*0860*/  MOV R104, R32 ;  /* 0x0000002000687202 */ /* 0x020fe20000000f00 */
[----:B------:R-:W-:Y:S01]  /*0870*/  ULDC.U8 UR6, c[0x0][0x2a0] ;  /* 0x0000a80000067ab9 */ /* 0x000fe20000000000 */
[--C-:B------:R-:W-:Y:S01]  /*0880*/  SHF.R.U64 R103, R32, 0x10, R33.reuse ;  /* 0x0000001020677819 */ /* 0x100fe20000001221 */
[----:B------:R-:W-:Y:S01]  /*0890*/  UISETP.NE.AND UP0, UPT, UR6, URZ, UPT ;  /* 0x0000003f0600728c */ /* 0x000fe2000bf05270 */
[----:B------:R-:W-:Y:S01]  /*08a0*/  MOV R102, R33 ;  /* 0x0000002100667202 */ /* 0x000fe20000000f00 */
[----:B------:R-:W-:Y:S01]  /*08b0*/  HADD2.F32 R104, -RZ, R104.H0_H0 ;  /* 0x20000068ff687230 */ /* 0x000fe20000004100 */
[----:B------:R-:W-:Y:S01]  /*08c0*/  SHF.R.U32.HI R101, RZ, 0x10, R33 ;  /* 0x00000010ff657819 */ /* 0x000fe20000011621 */
[----:B------:R-:W-:Y:S01]  /*08d0*/  HADD2.F32 R103, -RZ, R103.H0_H0 ;  /* 0x20000067ff677230 */ /* 0x000fe20000004100 */
[----:B------:R-:W-:Y:S01]  /*08e0*/  MOV R100, R34 ;  /* 0x0000002200647202 */ /* 0x000fe20000000f00 */
[----:B------:R-:W-:Y:S01]  /*08f0*/  HADD2.F32 R102, -RZ, R102.H0_H0 ;  /* 0x20000066ff667230 */ /* 0x000fe20000004100 */
[----:B------:R-:W-:Y:S01]  /*0900*/  SHF.R.U64 R99, R34, 0x10, R35 ;  /* 0x0000001022637819 */ /* 0x000fe20000001223 */
        /* <DEDUP_REMOVED lines=26> */
[----:B------:R-:W-:Y:S01]  /*0ab0*/  ULDC UR6, c[0x0][0x29c] ;  /* 0x0000a70000067ab9 */ /* 0x000fe20000000800 */
[----:B------:R-:W-:Y:S01]  /*0ac0*/  MOV R28, R20 ;  /* 0x00000014001c7202 */ /* 0x000fe20000000f00 */
[----:B------:R-:W-:Y:S01]  /*0ad0*/  ULDC UR7, c[0x0][0x2d8] ;  /* 0x0000b60000077ab9 */ /* 0x000fe20000000800 */
[----:B------:R-:W-:Y:S01]  /*0ae0*/  SHF.R.U64 R76, R14, 0x10, R15 ;  /* 0x000000100e4c7819 */ /* 0x000fe2000000120f */
[----:B------:R-:W-:Y:S01]  /*0af0*/  HADD2.F32 R14, -RZ, R12.H0_H0 ;  /* 0x2000000cff0e7230 */ /* 0x000fe20000004100 */
[----:B------:R-:W-:-:S02]  /*0b00*/  MOV R96, R38 ;  /* 0x0000002600607202 */ /* 0x000fc40000000f00 */
        /* <DEDUP_REMOVED lines=20> */
[----:B------:R-:W-:-:S02]  /*0c50*/  SHF.R.U32.HI R31, RZ, 0x10, R43 ;  /* 0x00000010ff1f7819 */ /* 0x000fc4000001162b */
[--C-:B------:R-:W-:Y:S02]  /*0c60*/  SHF.R.U64 R20, R20, 0x10, R21.reuse ;  /* 0x0000001014147819 */ /* 0x100fe40000001215 */
[----:B------:R-:W-:Y:S02]  /*0c70*/  MOV R26, R21 ;  /* 0x00000015001a7202 */ /* 0x000fe40000000f00 */
[----:B------:R-:W-:Y:S01]  /*0c80*/  SHF.R.U32.HI R27, RZ, 0x10, R21 ;  /* 0x00000010ff1b7819 */ /* 0x000fe20000011615 */
[----:B------:R-:W-:Y:S01]  /*0c90*/  HADD2.F32 R21, -RZ, R28.H0_H0 ;  /* 0x2000001cff157230 */ /* 0x000fe20000004100 */
[----:B------:R-:W-:Y:S01]  /*0ca0*/  MOV R61, R16 ;  /* 0x00000010003d7202 */ /* 0x000fe20000000f00 */
        /* <DEDUP_REMOVED lines=66> */
[----:B------:R-:W-:-:S07]  /*10d0*/  HADD2.F32 R86, -RZ, R86.H0_H0 ;  /* 0x20000056ff567230 */ /* 0x000fce0000004100 */
.L_x_19053:
        /* <DEDUP_REMOVED lines=9> */
[----:B--2---:R-:W-:-:S03]  /*1170*/  SHF.R.S32.HI R118, RZ, 0x1f, R110 ;  /* 0x0000001fff767819 */ /* 0x004fc6000001146e */
[----:B------:R-:W-:-:S04]  /*1180*/  SHF.R.S32.HI R121, RZ, 0x1f, R120 ;  /* 0x0000001fff797819 */ /* 0x000fc80000011478 */
[----:B------:R-:W-:-:S04]  /*1190*/  LEA.HI R121, R121, R120, RZ, 0x2 ;  /* 0x0000007879797211 */ /* 0x000fc800078f10ff */
[----:B------:R-:W-:Y:S01]  /*11a0*/  LEA.HI.SX32 R120, R121, R112, 0x1e ;  /* 0x0000007079787211 */ /* 0x000fe200078ff2ff */
[----:B------:R-:W-:Y:S01]  /*11b0*/  HFMA2.MMA R121, -RZ, RZ, 0, 0 ;  /* 0x00000000ff797435 */ /* 0x000fe200000001ff */
        /* <DEDUP_REMOVED lines=14> */
[----:B------:R-:W-:-:S13]  /*12a0*/  ISETP.GT.AND P2, PT, R119, RZ, PT ;  /* 0x000000ff7700720c */ /* 0x000fda0003f44270 */
        /* <DEDUP_REMOVED lines=11> */
[----:B------:R-:W0:Y:S01]  /*1360*/  @P0 LDC.64 R56, c[0x0][0x220] ;  /* 0x00008800ff380b82 */ /* 0x000e220000000a00 */
[----:B------:R-:W-:Y:S01]  /*1370*/  BSSY B1, `(.L_x_18982) ;  /* 0x0000008000017945 */ /* 0x000fe20003800000 */
[----:B------:R-:W-:Y:S01]  /*1380*/  @!P2 FSEL R31, R27, RZ, P3 ;  /* 0x000000ff1b1fa208 */ /* 0x000fe20001800000 */
[----:B0-----:R-:W-:-:S05]  /*1390*/  @P0 IMAD.WIDE.U32 R56, R121, 0x10, R56 ;  /* 0x0000001079380825 */ /* 0x001fca00078e0038 */
[----:B------:R0:W5:Y:S01]  /*13a0*/  @P0 LDG.E.128 R32, desc[UR4][R56.64] ;  /* 0x0000000438200981 */ /* 0x000162000c1e1d00 */
[----:B------:R-:W-:Y:S05]  /*13b0*/  @!P2 BRA `(.L_x_18983) ;  /* 0x00000000000ca947 */ /* 0x000fea0003800000 */
[----:B0----5:R-:W-:-:S04]  /*13c0*/  FMUL.FTZ R57, R32, UR6 ;  /* 0x0000000620397c20 */ /* 0x021fc80008410000 */
[----:B------:R-:W-:-:S04]  /*13d0*/  FMUL.FTZ R28, R108, R57 ;  /* 0x000000396c1c7220 */ /* 0x000fc80000410000 */
[----:B------:R-:W-:-:S07]  /*13e0*/  @P1 FADD.FTZ R28, R24, R28 ;  /* 0x0000001c181c1221 */ /* 0x000fce0000010000 */
.L_x_18983:
[----:B------:R-:W-:Y:S05]  /*13f0*/  BSYNC B1 ;  /* 0x0000000000017941 */ /* 0x000fea0003800000 */
.L_x_18982:
[----:B------:R-:W-:Y:S04]  /*1400*/  BSSY B1, `(.L_x_18984) ;  /* 0x0000005000017945 */ /* 0x000fe80003800000 */
[----:B------:R-:W-:Y:S05]  /*1410*/  @!P2 BRA `(.L_x_18985) ;  /* 0x00000000000ca947 */ /* 0x000fea0003800000 */
[----:B0----5:R-:W-:-:S04]  /*1420*/  FMUL.FTZ R56, R33, UR6 ;  /* 0x0000000621387c20 */ /* 0x021fc80008410000 */
[----:B------:R-:W-:-:S04]  /*1430*/  FMUL.FTZ R29, R107, R56 ;  /* 0x000000386b1d7220 */ /* 0x000fc80000410000 */
[----:B------:R-:W-:-:S07]  /*1440*/  @P1 FADD.FTZ R29, R25, R29 ;  /* 0x0000001d191d1221 */ /* 0x000fce0000010000 */
.L_x_18985:
[----:B------:R-:W-:Y:S05]  /*1450*/  BSYNC B1 ;  /* 0x0000000000017941 */ /* 0x000fea0003800000 */
.L_x_18984:
[----:B------:R-:W-:Y:S04]  /*1460*/  BSSY B1, `(.L_x_18986) ;  /* 0x0000005000017945 */ /* 0x000fe80003800000 */
[----:B------:R-:W-:Y:S05]  /*1470*/  @!P2 BRA `(.L_x_18987) ;  /* 0x00000000000ca947 */ /* 0x000fea0003800000 */
[----:B0----5:R-:W-:-:S04]  /*1480*/  FMUL.FTZ R57, R34, UR6 ;  /* 0x0000000622397c20 */ /* 0x021fc80008410000 */
[----:B------:R-:W-:-:S04]  /*1490*/  FMUL.FTZ R30, R106, R57 ;  /* 0x000000396a1e7220 */ /* 0x000fc80000410000 */
[----:B------:R-:W-:-:S07]  /*14a0*/  @P1 FADD.FTZ R30, R26, R30 ;  /* 0x0000001e1a1e1221 */ /* 0x000fce0000010000 */
.L_x_18987:
[----:B------:R-:W-:Y:S05]  /*14b0*/  BSYNC B1 ;  /* 0x0000000000017941 */ /* 0x000fea0003800000 */
.L_x_18986:
[----:B------:R-:W-:Y:S04]  /*14c0*/  BSSY B1, `(.L_x_18988) ;  /* 0x0000005000017945 */ /* 0x000fe80003800000 */
[----:B------:R-:W-:Y:S05]  /*14d0*/  @!P2 BRA `(.L_x_18989) ;  /* 0x00000000000ca947 */ /* 0x000fea0003800000 */
[----:B0----5:R-:W-:-:S04]  /*14e0*/  FMUL.FTZ R56, R35, UR6 ;  /* 0x0000000623387c20 */ /* 0x021fc80008410000 */
[----:B------:R-:W-:-:S04]  /*14f0*/  FMUL.FTZ R31, R105, R56 ;  /* 0x00000038691f7220 */ /* 0x000fc80000410000 */
[----:B------:R-:W-:-:S07]  /*1500*/  @P1 FADD.FTZ R31, R27, R31 ;  /* 0x0000001f1b1f1221 */ /* 0x000fce0000010000 */
.L_x_18989:
[----:B------:R-:W-:Y:S05]  /*1510*/  BSYNC B1 ;  /* 0x0000000000017941 */ /* 0x000fea0003800000 */
.L_x_18988:
[----:B0-----:R-:W0:Y:S01]  /*1520*/  LDC.64 R56, c[0x0][0x238] ;  /* 0x00008e00ff387b82 */ /* 0x001e220000000a00 */
[----:B------:R-:W-:Y:S01]  /*1530*/  IADD3 R121, R121, 0x20, RZ ;  /* 0x0000002079797810 */ /* 0x000fe20007ffe0ff */
[C---:B0-----:R-:W-:Y:S01]  /*1540*/  IMAD.WIDE.U32 R56, R120.reuse, 0x10, R56 ;  /* 0x0000001078387825 */ /* 0x041fe200078e0038 */
[----:B------:R-:W-:-:S04]  /*1550*/  IADD3 R120, R120, 0x20, RZ ;  /* 0x0000002078787810 */ /* 0x000fc80007ffe0ff */
[----:B------:R0:W-:Y:S03]  /*1560*/  STG.E.128 desc[UR4][R56.64], R28 ;  /* 0x0000001c38007986 */ /* 0x0001e6000c101d04 */
.L_x_18981:
[----:B------:R-:W-:Y:S05]  /*1570*/  BSYNC B0 ;  /* 0x0000000000007941 */ /* 0x000fea0003800000 */
.L_x_18980:
[----:B------:R-:W-:Y:S01]  /*1580*/  ISETP.NE.AND P1, PT, R117, RZ, PT ;  /* 0x000000ff7500720c */ /* 0x000fe20003f25270 */
[----:B------:R-:W-:-:S12]  /*1590*/  BSSY B0, `(.L_x_18990) ;  /* 0x0000035000007945 */ /* 0x000fd80003800000 */
[----:B------:R-:W-:Y:S05]  /*15a0*/  @!P1 BRA `(.L_x_18991) ;  /* 0x0000000000cc9947 */ /* 0x000fea0003800000 */
[----:B0-----:R-:W0:Y:S02]  /*15b0*/  LDC.64 R56, c[0x0][0x230] ;  /* 0x00008c00ff387b82 */ /* 0x001e240000000a00 */
        /* <DEDUP_REMOVED lines=21> */
[----:B-----5:R0:W5:Y:S01]  /*1710*/  @P0 LDG.E.128 R32, desc[UR4][R56.64] ;  /* 0x0000000438200981 */ /* 0x020162000c1e1d00 */
[----:B------:R-:W-:Y:S05]  /*1720*/  @!P2 BRA `(.L_x_18993) ;  /* 0x00000000000ca947 */ /* 0x000fea0003800000 */
[----:B0----5:R-:W-:-:S04]  /*1730*/  FMUL.FTZ R57, R32, UR6 ;  /* 0x0000000620397c20 */ /* 0x021fc80008410000 */
[----:B------:R-:W-:-:S04]  /*1740*/  FMUL.FTZ R36, R104, R57 ;  /* 0x0000003968247220 */ /* 0x000fc80000410000 */
[----:B------:R-:W-:-:S07]  /*1750*/  @P1 FADD.FTZ R36, R24, R36 ;  /* 0x0000002418241221 */ /* 0x000fce0000010000 */
.L_x_18993:
[----:B------:R-:W-:Y:S05]  /*1760*/  BSYNC B1 ;  /* 0x0000000000017941 */ /* 0x000fea0003800000 */
.L_x_18992:
[----:B------:R-:W-:Y:S04]  /*1770*/  BSSY B1, `(.L_x_18994) ;  /* 0x0000005000017945 */ /* 0x000fe80003800000 */
[----:B------:R-:W-:Y:S05]  /*1780*/  @!P2 BRA `(.L_x_18995) ;  /* 0x00000000000ca947 */ /* 0x000fea0003800000 */
[----:B0----5:R-:W-:-:S04]  /*1790*/  FMUL.FTZ R56, R33, UR6 ;  /* 0x0000000621387c20 */ /* 0x021fc80008410000 */
[----:B------:R-:W-:-:S04]  /*17a0*/  FMUL.FTZ R37, R103, R56 ;  /* 0x0000003867257220 */ /* 0x000fc80000410000 */
[----:B------:R-:W-:-:S07]  /*17b0*/  @P1 FADD.FTZ R37, R25, R37 ;  /* 0x0000002519251221 */ /* 0x000fce0000010000 */
.L_x_18995:
[----:B------:R-:W-:Y:S05]  /*17c0*/  BSYNC B1 ;  /* 0x0000000000017941 */ /* 0x000fea0003800000 */
.L_x_18994:
[----:B------:R-:W-:Y:S04]  /*17d0*/  BSSY B1, `(.L_x_18996) ;  /* 0x0000005000017945 */ /* 0x000fe80003800000 */
[----:B------:R-:W-:Y:S05]  /*17e0*/  @!P2 BRA `(.L_x_18997) ;  /* 0x00000000000ca947 */ /* 0x000fea0003800000 */
[----:B0----5:R-:W-:-:S04]  /*17f0*/  FMUL.FTZ R57, R34, UR6 ;  /* 0x0000000622397c20 */ /* 0x021fc80008410000 */
[----:B------:R-:W-:-:S04]  /*1800*/  FMUL.FTZ R38, R102, R57 ;  /* 0x0000003966267220 */ /* 0x000fc80000410000 */
[----:B------:R-:W-:-:S07]  /*1810*/  @P1 FADD.FTZ R38, R26, R38 ;  /* 0x000000261a261221 */ /* 0x000fce0000010000 */
.L_x_18997:
[----:B------:R-:W-:Y:S05]  /*1820*/  BSYNC B1 ;  /* 0x0000000000017941 */ /* 0x000fea0003800000 */
.L_x_18996:
[----:B------:R-:W-:Y:S04]  /*1830*/  BSSY B1, `(.L_x_18998) ;  /* 0x0000005000017945 */ /* 0x000fe80003800000 */
[----:B------:R-:W-:Y:S05]  /*1840*/  @!P2 BRA `(.L_x_18999) ;  /* 0x00000000000ca947 */ /* 0x000fea0003800000 */
[----:B0----5:R-:W-:-:S04]  /*1850*/  FMUL.FTZ R56, R35, UR6 ;  /* 0x0000000623387c20 */ /* 0x021fc80008410000 */
[----:B------:R-:W-:-:S04]  /*1860*/  FMUL.FTZ R39, R101, R56 ;  /* 0x0000003865277220 */ /* 0x000fc80000410000 */
[----:B------:R-:W-:-:S07]  /*1870*/  @P1 FADD.FTZ R39, R27, R39 ;  /* 0x000000271b271221 */ /* 0x000fce0000010000 */
.L_x_18999:
[----:B------:R-:W-:Y:S05]  /*1880*/  BSYNC B1 ;  /* 0x0000000000017941 */ /* 0x000fea0003800000 */
.L_x_18998:
[----:B0-----:R-:W0:Y:S01]  /*1890*/  LDC.64 R56, c[0x0][0x238] ;  /* 0x00008e00ff387b82 */ /* 0x001e220000000a00 */
[----:B------:R-:W-:Y:S01]  /*18a0*/  IADD3 R121, R121, 0x20, RZ ;  /* 0x0000002079797810 */ /* 0x000fe20007ffe0ff */
[C---:B0-----:R-:W-:Y:S01]  /*18b0*/  IMAD.WIDE.U32 R56, R120.reuse, 0x10, R56 ;  /* 0x0000001078387825 */ /* 0x041fe200078e0038 */
[----:B------:R-:W-:-:S04]  /*18c0*/  IADD3 R120, R120, 0x20, RZ ;  /* 0x0000002078787810 */ /* 0x000fc80007ffe0ff */
[----:B------:R1:W-:Y:S03]  /*18d0*/  STG.E.128 desc[UR4][R56.64], R36 ;  /* 0x0000002438007986 */ /* 0x0003e6000c101d04 */
.L_x_18991:
[----:B------:R-:W-:Y:S05]  /*18e0*/  BSYNC B0 ;  /* 0x0000000000007941 */ /* 0x000fea0003800000 */
.L_x_18990:
[----:B------:R-:W-:Y:S01]  /*18f0*/  ISETP.NE.AND P1, PT, R116, RZ, PT ;  /* 0x000000ff7400720c */ /* 0x000fe20003f25270 */
[----:B------:R-:W-:-:S12]  /*1900*/  BSSY B0, `(.L_x_19000) ;  /* 0x0000035000007945 */ /* 0x000fd80003800000 */
[----:B------:R-:W-:Y:S05]  /*1910*/  @!P1 BRA `(.L_x_19001) ;  /* 0x0000000000cc9947 */ /* 0x000fea0003800000 */
[----:B01----:R-:W0:Y:S02]  /*1920*/  LDC.64 R56, c[0x0][0x230] ;  /* 0x00008c00ff387b82 */ /* 0x003e240000000a00 */
        /* <DEDUP_REMOVED lines=26> */
.L_x_19003:
[----:B------:R-:W-:Y:S05]  /*1ad0*/  BSYNC B1 ;  /* 0x0000000000017941 */ /* 0x000fea0003800000 */
.L_x_19002:
[----:B------:R-:W-:Y:S04]  /*1ae0*/  BSSY B1, `(.L_x_19004) ;  /* 0x0000005000017945 */ /* 0x000fe80003800000 */
[----:B------:R-:W-:Y:S05]  /*1af0*/  @!P2 BRA `(.L_x_19005) ;  /* 0x00000000000ca947 */ /* 0x000fea0003800000 */
[----:B0----5:R-:W-:-:S04]  /*1b00*/  FMUL.FTZ R56, R33, UR6 ;  /* 0x0000000621387c20 */ /* 0x021fc80008410000 */
[----:B------:R-:W-:-:S04]  /*1b10*/  FMUL.FTZ R41, R99, R56 ;  /* 0x0000003863297220 */ /* 0x000fc80000410000 */
[----:B------:R-:W-:-:S07]  /*1b20*/  @P1 FADD.FTZ R41, R25, R41 ;  /* 0x0000002919291221 */ /* 0x000fce0000010000 */
.L_x_19005:
[----:B------:R-:W-:Y:S05]  /*1b30*/  BSYNC B1 ;  /* 0x0000000000017941 */ /* 0x000fea0003800000 */
.L_x_19004:
[----:B------:R-:W-:Y:S04]  /*1b40*/  BSSY B1, `(.L_x_19006) ;  /* 0x0000005000017945 */ /* 0x000fe80003800000 */
[----:B------:R-:W-:Y:S05]  /*1b50*/  @!P2 BRA `(.L_x_19007) ;  /* 0x00000000000ca947 */ /* 0x000fea0003800000 */
[----:B0----5:R-:W-:-:S04]  /*1b60*/  FMUL.FTZ R57, R34, UR6 ;  /* 0x0000000622397c20 */ /* 0x021fc80008410000 */
[----:B------:R-:W-:-:S04]  /*1b70*/  FMUL.FTZ R42, R98, R57 ;  /* 0x00000039622a7220 */ /* 0x000fc80000410000 */
[----:B------:R-:W-:-:S07]  /*1b80*/  @P1 FADD.FTZ R42, R26, R42 ;  /* 0x0000002a1a2a1221 */ /* 0x000fce0000010000 */
.L_x_19007:
[----:B------:R-:W-:Y:S05]  /*1b90*/  BSYNC B1 ;  /* 0x0000000000017941 */ /* 0x000fea0003800000 */
.L_x_19006:
[----:B------:R-:W-:Y:S04]  /*1ba0*/  BSSY B1, `(.L_x_19008) ;  /* 0x0000005000017945 */ /* 0x000fe80003800000 */
[----:B------:R-:W-:Y:S05]  /*1bb0*/  @!P2 BRA `(.L_x_19009) ;  /* 0x00000000000ca947 */ /* 0x000fea0003800000 */
[----:B0----5:R-:W-:-:S04]  /*1bc0*/  FMUL.FTZ R56, R35, UR6 ;  /* 0x0000000623387c20 */ /* 0x021fc80008410000 */
[----:B------:R-:W-:-:S04]  /*1bd0*/  FMUL.FTZ R43, R97, R56 ;  /* 0x00000038612b7220 */ /* 0x000fc80000410000 */
[----:B------:R-:W-:-:S07]  /*1be0*/  @P1 FADD.FTZ R43, R27, R43 ;  /* 0x0000002b1b2b1221 */ /* 0x000fce0000010000 */
.L_x_19009:
[----:B------:R-:W-:Y:S05]  /*1bf0*/  BSYNC B1 ;  /* 0x0000000000017941 */ /* 0x000fea0003800000 */
.L_x_19008:
[----:B0-----:R-:W0:Y:S01]  /*1c00*/  LDC.64 R56, c[0x0][0x238] ;  /* 0x00008e00ff387b82 */ /* 0x001e220000000a00 */
[----:B------:R-:W-:Y:S01]  /*1c10*/  IADD3 R121, R121, 0x20, RZ ;  /* 0x0000002079797810 */ /* 0x000fe20007ffe0ff */
[C---:B0-----:R-:W-:Y:S01]  /*1c20*/  IMAD.WIDE.U32 R56, R120.reuse, 0x10, R56 ;  /* 0x0000001078387825 */ /* 0x041fe200078e0038 */
[----:B------:R-:W-:-:S04]  /*1c30*/  IADD3 R120, R120, 0x20, RZ ;  /* 0x0000002078787810 */ /* 0x000fc80007ffe0ff */
[----:B------:R2:W-:Y:S03]  /*1c40*/  STG.E.128 desc[UR4][R56.64], R40 ;  /* 0x0000002838007986 */ /* 0x0005e6000c101d04 */
.L_x_19001:
[----:B------:R-:W-:Y:S05]  /*1c50*/  BSYNC B0 ;  /* 0x0000000000007941 */ /* 0x000fea0003800000 */
.L_x_19000:
[----:B------:R-:W-:Y:S01]  /*1c60*/  ISETP.NE.AND P1, PT, R115, RZ, PT ;  /* 0x000000ff7300720c */ /* 0x000fe20003f25270 */
[----:B------:R-:W-:-:S12]  /*1c70*/  BSSY B0, `(.L_x_19010) ;  /* 0x0000035000007945 */ /* 0x000fd80003800000 */
[----:B------:R-:W-:Y:S05]  /*1c80*/  @!P1 BRA `(.L_x_19011) ;  /* 0x0000000000cc9947 */ /* 0x000fea0003800000 */
[----:B012---:R-:W0:Y:S02]  /*1c90*/  LDC.64 R56, c[0x0][0x230] ;  /* 0x00008c00ff387b82 */ /* 0x007e240000000a00 */
        /* <DEDUP_REMOVED lines=26> */
.L_x_19013:
[----:B------:R-:W-:Y:S05]  /*1e40*/  BSYNC B1 ;  /* 0x0000000000017941 */ /* 0x000fea0003800000 */
.L_x_19012:
[----:B------:R-:W-:Y:S04]  /*1e50*/  BSSY B1, `(.L_x_19014) ;  /* 0x0000005000017945 */ /* 0x000fe80003800000 */
[----:B------:R-:W-:Y:S05]  /*1e60*/  @!P2 BRA `(.L_x_19015) ;  /* 0x00000000000ca947 */ /* 0x000fea0003800000 */
[----:B0----5:R-:W-:-:S04]  /*1e70*/  FMUL.FTZ R56, R33, UR6 ;  /* 0x0000000621387c20 */ /* 0x021fc80008410000 */
[----:B------:R-:W-:-:S04]  /*1e80*/  FMUL.FTZ R45, R95, R56 ;  /* 0x000000385f2d7220 */ /* 0x000fc80000410000 */
[----:B------:R-:W-:-:S07]  /*1e90*/  @P1 FADD.FTZ R45, R25, R45 ;  /* 0x0000002d192d1221 */ /* 0x000fce0000010000 */
.L_x_19015:
[----:B------:R-:W-:Y:S05]  /*1ea0*/  BSYNC B1 ;  /* 0x0000000000017941 */ /* 0x000fea0003800000 */
.L_x_19014:
[----:B------:R-:W-:Y:S04]  /*1eb0*/  BSSY B1, `(.L_x_19016) ;  /* 0x0000005000017945 */ /* 0x000fe80003800000 */
[----:B------:R-:W-:Y:S05]  /*1ec0*/  @!P2 BRA `(.L_x_19017) ;  /* 0x00000000000ca947 */ /* 0x000fea0003800000 */
[----:B0----5:R-:W-:-:S04]  /*1ed0*/  FMUL.FTZ R57, R34, UR6 ;  /* 0x0000000622397c20 */ /* 0x021fc80008410000 */
[----:B------:R-:W-:-:S04]  /*1ee0*/  FMUL.FTZ R46, R94, R57 ;  /* 0x000000395e2e7220 */ /* 0x000fc80000410000 */
[----:B------:R-:W-:-:S07]  /*1ef0*/  @P1 FADD.FTZ R46, R26, R46 ;  /* 0x0000002e1a2e1221 */ /* 0x000fce0000010000 */
.L_x_19017:
[----:B------:R-:W-:Y:S05]  /*1f00*/  BSYNC B1 ;  /* 0x0000000000017941 */ /* 0x000fea0003800000 */
.L_x_19016:
[----:B------:R-:W-:Y:S04]  /*1f10*/  BSSY B1, `(.L_x_19018) ;  /* 0x0000005000017945 */ /* 0x000fe80003800000 */
[----:B------:R-:W-:Y:S05]  /*1f20*/  @!P2 BRA `(.L_x_19019) ;  /* 0x00000000000ca947 */ /* 0x000fea0003800000 */
[----:B0----5:R-:W-:-:S04]  /*1f30*/  FMUL.FTZ R56, R35, UR6 ;  /* 0x0000000623387c20 */ /* 0x021fc80008410000 */
[----:B------:R-:W-:-:S04]  /*1f40*/  FMUL.FTZ R47, R93, R56 ;  /* 0x000000385d2f7220 */ /* 0x000fc80000410000 */
[----:B------:R-:W-:-:S07]  /*1f50*/  @P1 FADD.FTZ R47, R27, R47 ;  /* 0x0000002f1b2f1221 */ /* 0x000fce0000010000 */
.L_x_19019:
[----:B------:R-:W-:Y:S05]  /*1f60*/  BSYNC B1 ;  /* 0x0000000000017941 */ /* 0x000fea0003800000 */
.L_x_19018:
[----:B0-----:R-:W0:Y:S01]  /*1f70*/  LDC.64 R56, c[0x0][0x238] ;  /* 0x00008e00ff387b82 */ /* 0x001e220000000a00 */
[----:B------:R-:W-:Y:S01]  /*1f80*/  IADD3 R121, R121, 0x20, RZ ;  /* 0x0000002079797810 */ /* 0x000fe20007ffe0ff */
[C---:B0-----:R-:W-:Y:S01]  /*1f90*/  IMAD.WIDE.U32 R56, R120.reuse, 0x10, R56 ;  /* 0x0000001078387825 */ /* 0x041fe200078e0038 */
[----:B------:R-:W-:-:S04]  /*1fa0*/  IADD3 R120, R120, 0x20, RZ ;  /* 0x0000002078787810 */ /* 0x000fc80007ffe0ff */
[----:B------:R3:W-:Y:S03]  /*1fb0*/  STG.E.128 desc[UR4][R56.64], R44 ;  /* 0x0000002c38007986 */ /* 0x0007e6000c101d04 */
.L_x_19011:
[----:B------:R-:W-:Y:S05]  /*1fc0*/  BSYNC B0 ;  /* 0x0000000000007941 */ /* 0x000fea0003800000 */
.L_x_19010:
[----:B------:R-:W-:Y:S01]  /*1fd0*/  ISETP.NE.AND P1, PT, R114, RZ, PT ;  /* 0x000000ff7200720c */ /* 0x000fe20003f25270 */
[----:B------:R-:W-:-:S12]  /*1fe0*/  BSSY B0, `(.L_x_19020) ;  /* 0x0000035000007945 */ /* 0x000fd80003800000 */
[----:B------:R-:W-:Y:S05]  /*1ff0*/  @!P1 BRA `(.L_x_19021) ;  /* 0x0000000000cc9947 */ /* 0x000fea0003800000 */
[----:B0123--:R-:W0:Y:S02]  /*2000*/  LDC.64 R56, c[0x0][0x230] ;  /* 0x00008c00ff387b82 */ /* 0x00fe240000000a00 */
        /* <DEDUP_REMOVED lines=26> */
.L_x_19023:
[----:B------:R-:W-:Y:S05]  /*21b0*/  BSYNC B1 ;  /* 0x0000000000017941 */ /* 0x000fea0003800000 */
.L_x_19022:
[----:B------:R-:W-:Y:S04]  /*21c0*/  BSSY B1, `(.L_x_19024) ;  /* 0x0000005000017945 */ /* 0x000fe80003800000 */
[----:B------:R-:W-:Y:S05]  /*21d0*/  @!P2 BRA `(.L_x_19025) ;  /* 0x00000000000ca947 */ /* 0x000fea0003800000 */
[----:B0----5:R-:W-:-:S04]  /*21e0*/  FMUL.FTZ R56, R33, UR6 ;  /* 0x0000000621387c20 */ /* 0x021fc80008410000 */
[----:B------:R-:W-:-:S04]  /*21f0*/  FMUL.FTZ R49, R91, R56 ;  /* 0x000000385b317220 */ /* 0x000fc80000410000 */
[----:B------:R-:W-:-:S07]  /*2200*/  @P1 FADD.FTZ R49, R25, R49 ;  /* 0x0000003119311221 */ /* 0x000fce0000010000 */
.L_x_19025:
[----:B------:R-:W-:Y:S05]  /*2210*/  BSYNC B1 ;  /* 0x0000000000017941 */ /* 0x000fea0003800000 */
.L_x_19024:
[----:B------:R-:W-:Y:S04]  /*2220*/  BSSY B1, `(.L_x_19026) ;  /* 0x0000005000017945 */ /* 0x000fe80003800000 */
[----:B------:R-:W-:Y:S05]  /*2230*/  @!P2 BRA `(.L_x_19027) ;  /* 0x00000000000ca947 */ /* 0x000fea0003800000 */
[----:B0----5:R-:W-:-:S04]  /*2240*/  FMUL.FTZ R57, R34, UR6 ;  /* 0x0000000622397c20 */ /* 0x021fc80008410000 */
[----:B------:R-:W-:-:S04]  /*2250*/  FMUL.FTZ R50, R90, R57 ;  /* 0x000000395a327220 */ /* 0x000fc80000410000 */
[----:B------:R-:W-:-:S07]  /*2260*/  @P1 FADD.FTZ R50, R26, R50 ;  /* 0x000000321a321221 */ /* 0x000fce0000010000 */
.L_x_19027:
[----:B------:R-:W-:Y:S05]  /*2270*/  BSYNC B1 ;  /* 0x0000000000017941 */ /* 0x000fea0003800000 */
.L_x_19026:
[----:B------:R-:W-:Y:S04]  /*2280*/  BSSY B1, `(.L_x_19028) ;  /* 0x0000005000017945 */ /* 0x000fe80003800000 */
[----:B------:R-:W-:Y:S05]  /*2290*/  @!P2 BRA `(.L_x_19029) ;  /* 0x00000000000ca947 */ /* 0x000fea0003800000 */
[----:B0----5:R-:W-:-:S04]  /*22a0*/  FMUL.FTZ R56, R35, UR6 ;  /* 0x0000000623387c20 */ /* 0x021fc80008410000 */
[----:B------:R-:W-:-:S04]  /*22b0*/  FMUL.FTZ R51, R89, R56 ;  /* 0x0000003859337220 */ /* 0x000fc80000410000 */
[----:B------:R-:W-:-:S07]  /*22c0*/  @P1 FADD.FTZ R51, R27, R51 ;  /* 0x000000331b331221 */ /* 0x000fce0000010000 */
.L_x_19029:
[----:B------:R-:W-:Y:S05]  /*22d0*/  BSYNC B1 ;  /* 0x0000000000017941 */ /* 0x000fea0003800000 */
.L_x_19028:
[----:B0-----:R-:W0:Y:S01]  /*22e0*/  LDC.64 R56, c[0x0][0x238] ;  /* 0x00008e00ff387b82 */ /* 0x001e220000000a00 */
[----:B------:R-:W-:Y:S01]  /*22f0*/  IADD3 R121, R121, 0x20, RZ ;  /* 0x0000002079797810 */ /* 0x000fe20007ffe0ff */
[C---:B0-----:R-:W-:Y:S01]  /*2300*/  IMAD.WIDE.U32 R56, R120.reuse, 0x10, R56 ;  /* 0x0000001078387825 */ /* 0x041fe200078e0038 */
[----:B------:R-:W-:-:S04]  /*2310*/  IADD3 R120, R120, 0x20, RZ ;  /* 0x0000002078787810 */ /* 0x000fc80007ffe0ff */
[----:B------:R4:W-:Y:S03]  /*2320*/  STG.E.128 desc[UR4][R56.64], R48 ;  /* 0x0000003038007986 */ /* 0x0009e6000c101d04 */
.L_x_19021:
[----:B------:R-:W-:Y:S05]  /*2330*/  BSYNC B0 ;  /* 0x0000000000007941 */ /* 0x000fea0003800000 */
.L_x_19020:
        /* <DEDUP_REMOVED lines=30> */
[----:B------:R-:W-:-:S04]  /*2520*/  FMUL.FTZ R52, R88, R119 ;  /* 0x0000007758347220 */ /* 0x000fc80000410000 */
[----:B------:R-:W-:-:S07]  /*2530*/  @P0 FADD.FTZ R52, R24, R52 ;  /* 0x0000003418340221 */ /* 0x000fce0000010000 */
.L_x_19033:
[----:B------:R-:W-:Y:S05]  /*2540*/  BSYNC B1 ;  /* 0x0000000000017941 */ /* 0x000fea0003800000 */
.L_x_19032:
[----:B------:R-:W-:Y:S04]  /*2550*/  BSSY B1, `(.L_x_19034) ;  /* 0x0000005000017945 */ /* 0x000fe80003800000 */
[----:B------:R-:W-:Y:S05]  /*2560*/  @!P1 BRA `(.L_x_19035) ;  /* 0x00000000000c9947 */ /* 0x000fea0003800000 */
[----:B-----5:R-:W-:-:S04]  /*2570*/  FMUL.FTZ R53, R33, UR6 ;  /* 0x0000000621357c20 */ /* 0x020fc80008410000 */
[----:B------:R-:W-:-:S04]  /*2580*/  FMUL.FTZ R53, R16, R53 ;  /* 0x0000003510357220 */ /* 0x000fc80000410000 */
[----:B------:R-:W-:-:S07]  /*2590*/  @P0 FADD.FTZ R53, R25, R53 ;  /* 0x0000003519350221 */ /* 0x000fce0000010000 */
.L_x_19035:
[----:B------:R-:W-:Y:S05]  /*25a0*/  BSYNC B1 ;  /* 0x0000000000017941 */ /* 0x000fea0003800000 */
.L_x_19034:
[----:B------:R-:W-:Y:S04]  /*25b0*/  BSSY B1, `(.L_x_19036) ;  /* 0x0000005000017945 */ /* 0x000fe80003800000 */
[----:B------:R-:W-:Y:S05]  /*25c0*/  @!P1 BRA `(.L_x_19037) ;  /* 0x00000000000c9947 */ /* 0x000fea0003800000 */
[----:B-----5:R-:W-:-:S04]  /*25d0*/  FMUL.FTZ R119, R34, UR6 ;  /* 0x0000000622777c20 */ /* 0x020fc80008410000 */
[----:B------:R-:W-:-:S04]  /*25e0*/  FMUL.FTZ R54, R18, R119 ;  /* 0x0000007712367220 */ /* 0x000fc80000410000 */
[----:B------:R-:W-:-:S07]  /*25f0*/  @P0 FADD.FTZ R54, R26, R54 ;  /* 0x000000361a360221 */ /* 0x000fce0000010000 */
.L_x_19037:
[----:B------:R-:W-:Y:S05]  /*2600*/  BSYNC B1 ;  /* 0x0000000000017941 */ /* 0x000fea0003800000 */
.L_x_19036:
[----:B------:R-:W-:Y:S04]  /*2610*/  BSSY B1, `(.L_x_19038) ;  /* 0x0000005000017945 */ /* 0x000fe80003800000 */
[----:B------:R-:W-:Y:S05]  /*2620*/  @!P1 BRA `(.L_x_19039) ;  /* 0x00000000000c9947 */ /* 0x000fea0003800000 */
[----:B-----5:R-:W-:-:S04]  /*2630*/  FMUL.FTZ R120, R35, UR6 ;  /* 0x0000000623787c20 */ /* 0x020fc80008410000 */
[----:B------:R-:W-:-:S04]  /*2640*/  FMUL.FTZ R55, R19, R120 ;  /* 0x0000007813377220 */ /* 0x000fc80000410000 */
[----:B------:R-:W-:-:S07]  /*2650*/  @P0 FADD.FTZ R55, R27, R55 ;  /* 0x000000371b370221 */ /* 0x000fce0000010000 */
.L_x_19039:
[----:B------:R-:W-:Y:S05]  /*2660*/  BSYNC B1 ;  /* 0x0000000000017941 */ /* 0x000fea0003800000 */
.L_x_19038:
[----:B------:R0:W-:Y:S02]  /*2670*/  STG.E.128 desc[UR4][R56.64], R52 ;  /* 0x0000003438007986 */ /* 0x0001e4000c101d04 */
.L_x_19031:
[----:B------:R-:W-:Y:S05]  /*2680*/  BSYNC B0 ;  /* 0x0000000000007941 */ /* 0x000fea0003800000 */
.L_x_19030:
[----:B01234-:R-:W-:Y:S01]  /*2690*/  FADD.FTZ R56, RZ, R28 ;  /* 0x0000001cff387221 */ /* 0x01ffe20000010000 */
[C---:B------:R-:W-:Y:S01]  /*26a0*/  ISETP.GT.U32.AND P4, PT, R111.reuse, 0x3f, PT ;  /* 0x0000003f6f00780c */ /* 0x040fe20003f84070 */
[----:B------:R-:W-:Y:S01]  /*26b0*/  UMOV UR8, 0xffffffff ;  /* 0xffffffff00087882 */ /* 0x000fe20000000000 */
[----:B------:R-:W-:Y:S01]  /*26c0*/  ISETP.GT.U32.AND P3, PT, R111, 0x5f, PT ;  /* 0x0000005f6f00780c */ /* 0x000fe20003f64070 */
[----:B------:R-:W-:Y:S01]  /*26d0*/  FADD.FTZ R57, R29, R56 ;  /* 0x000000381d397221 */ /* 0x000fe20000010000 */
[C---:B------:R-:W-:Y:S02]  /*26e0*/  ISETP.GT.U32.AND P2, PT, R111.reuse, 0x7f, PT ;  /* 0x0000007f6f00780c */ /* 0x040fe40003f44070 */
[C---:B------:R-:W-:Y:S01]  /*26f0*/  ISETP.GT.U32.AND P1, PT, R111.reuse, 0x9f, PT ;  /* 0x0000009f6f00780c */ /* 0x040fe20003f24070 */
        /* <DEDUP_REMOVED lines=45> */
[----:B------:R-:W-:-:S04]  /*29d0*/  FFMA.FTZ R119, R124, R124, R119 ;  /* 0x0000007c7c777223 */ /* 0x000fc80000010077 */
[----:B------:R-:W-:Y:S01]  /*29e0*/  FFMA.FTZ R119, R122, R122, R119 ;  /* 0x0000007a7a777223 */ /* 0x000fe20000010077 */
[----:B------:R-:W-:-:S03]  /*29f0*/  FADD.FTZ R122, R37, -R120 ;  /* 0x80000078257a7221 */ /* 0x000fc60000010000 */
[----:B------:R-:W-:-:S05]  /*2a00*/  FFMA.FTZ R56, R56, R56, R119 ;  /* 0x0000003838387223 */ /* 0x000fca0000010077 */
        /* <DEDUP_REMOVED lines=48> */
.L_x_19065:
[----:B------:R-:W-:Y:S01]  /*2d10*/  LOP3.LUT P1, RZ, R109, 0x1f, RZ, 0xc0, !PT ;  /* 0x0000001f6dff7812 */ /* 0x000fe2000782c0ff */
[----:B01----:R-:W-:Y:S01]  /*2d20*/  FADD.FTZ R122, R122, R119 ;  /* 0x000000777a7a7221 */ /* 0x003fe20000010000 */
[----:B------:R-:W-:Y:S03]  /*2d30*/  BSSY B0, `(.L_x_19041) ;  /* 0x000008d000007945 */ /* 0x000fe60003800000 */
[----:B------:R-:W-:-:S08]  /*2d40*/  FFMA.FTZ R121, R122, R121, UR7 ;  /* 0x000000077a797e23 */ /* 0x000fd00008010079 */
[----:B------:R-:W0:Y:S02]  /*2d50*/  @!P1 LDC.64 R56, c[0x0][0x250] ;  /* 0x00009400ff389b82 */ /* 0x000e240000000a00 */
[----:B0-----:R-:W-:-:S04]  /*2d60*/  @!P1 LEA R124, P0, R110, R56, 0x2 ;  /* 0x000000386e7c9211 */ /* 0x001fc800078010ff */
[C---:B------:R-:W-:Y:S02]  /*2d70*/  @!P1 LEA.HI.X R125, R110.reuse, R57, R118, 0x2, P0 ;  /* 0x000000396e7d9211 */ /* 0x040fe400000f1476 */
[----:B------:R-:W0:Y:S03]  /*2d80*/  @!P1 LDC.64 R56, c[0x0][0x258] ;  /* 0x00009600ff389b82 */ /* 0x000e260000000a00 */
[----:B------:R1:W-:Y:S01]  /*2d90*/  @!P1 STG.E desc[UR4][R124.64], R120 ;  /* 0x000000787c009986 */ /* 0x0003e2000c101904 */
[----:B0-----:R-:W-:-:S04]  /*2da0*/  @!P1 LEA R56, P0, R110, R56, 0x2 ;  /* 0x000000386e389211 */ /* 0x001fc800078010ff */
[----:B------:R-:W-:Y:S01]  /*2db0*/  @!P1 LEA.HI.X R57, R110, R57, R118, 0x2, P0 ;  /* 0x000000396e399211 */ /* 0x000fe200000f1476 */
[----:B------:R-:W-:Y:S01]  /*2dc0*/  FMUL.FTZ R118, R120, R120 ;  /* 0x0000007878767220 */ /* 0x000fe20000410000 */
[----:B------:R-:W-:-:S04]  /*2dd0*/  PLOP3.LUT P0, PT, PT, PT, UP0, 0x40, 0x0 ;  /* 0x000000000000781c */ /* 0x000fc80003f0e808 */
[----:B------:R-:W-:Y:S02]  /*2de0*/  FSEL R118, R118, RZ, !P0 ;  /* 0x000000ff76767208 */ /* 0x000fe40004000000 */
[----:B-----5:R-:W-:-:S03]  /*2df0*/  ISETP.GE.AND P0, PT, R58, 0x1, PT ;  /* 0x000000013a00780c */ /* 0x020fc60003f06270 */
[----:B------:R-:W-:-:S04]  /*2e00*/  FADD.FTZ R118, R121, R118 ;  /* 0x0000007679767221 */ /* 0x000fc80000010000 */
[----:B------:R-:W0:Y:S02]  /*2e10*/  MUFU.RSQ R119, R118 ;  /* 0x0000007600777308 */ /* 0x000e240000001400 */
[----:B0-----:R1:W-:Y:S04]  /*2e20*/  @!P1 STG.E desc[UR4][R56.64], R119 ;  /* 0x0000007738009986 */ /* 0x0013e8000c101904 */
[----:B------:R-:W-:Y:S05]  /*2e30*/  @!P0 BRA `(.L_x_19042) ;  /* 0x0000000400f08947 */ /* 0x000fea0003800000 */
[----:B------:R-:W-:Y:S01]  /*2e40*/  IADD3 R58, R58, -0x1, RZ ;  /* 0xffffffff3a3a7810 */ /* 0x000fe20007ffe0ff */
[----:B------:R-:W-:Y:S01]  /*2e50*/  BSSY B1, `(.L_x_19043) ;  /* 0x0000019000017945 */ /* 0x000fe20003800000 */
[----:B------:R-:W-:Y:S02]  /*2e60*/  PLOP3.LUT P0, PT, PT, PT, UP0, 0x40, 0x0 ;  /* 0x000000000000781c */ /* 0x000fe40003f0e808 */
[----:B------:R-:W-:Y:S01]  /*2e70*/  LOP3.LUT R112, R109, 0x1f, RZ, 0xc0, !PT ;  /* 0x0000001f6d707812 */ /* 0x000fe200078ec0ff */
[----:B------:R-:W-:Y:S01]  /*2e80*/  IMAD R58, R58, R59, RZ ;  /* 0x0000003b3a3a7224 */ /* 0x000fe200078e02ff */
[----:B------:R-:W-:-:S04]  /*2e90*/  FSEL R118, R120, RZ, P0 ;  /* 0x000000ff78767208 */ /* 0x000fc80000000000 */
[----:B-1----:R-:W-:-:S04]  /*2ea0*/  SHF.R.S32.HI R57, RZ, 0x1f, R58 ;  /* 0x0000001fff397819 */ /* 0x002fc8000001143a */
[----:B------:R-:W-:-:S04]  /*2eb0*/  LEA.HI R57, R57, R58, RZ, 0x2 ;  /* 0x0000003a39397211 */ /* 0x000fc800078f10ff */
[----:B------:R-:W-:Y:S01]  /*2ec0*/  LEA.HI.SX32 R120, R57, R112, 0x1e ;  /* 0x0000007039787211 */ /* 0x000fe200078ff2ff */
[----:B------:R-:W-:Y:S06]  /*2ed0*/  @!P5 BRA `(.L_x_19044) ;  /* 0x000000000040d947 */ /* 0x000fec0003800000 */
[----:B------:R-:W0:Y:S01]  /*2ee0*/  LDC.64 R122, c[0x0][0x2b8] ;  /* 0x0000ae00ff7a7b82 */ /* 0x000e220000000a00 */
        /* <DEDUP_REMOVED lines=15> */
.L_x_19044:
[----:B------:R-:W-:Y:S05]  /*2fe0*/  BSYNC B1 ;  /* 0x0000000000017941 */ /* 0x000fea0003800000 */
.L_x_19043:
[----:B------:R-:W-:Y:S01]  /*2ff0*/  ISETP.NE.AND P0, PT, R117, RZ, PT ;  /* 0x000000ff7500720c */ /* 0x000fe20003f05270 */
[----:B------:R-:W-:-:S12]  /*3000*/  BSSY B1, `(.L_x_19045) ;  /* 0x0000012000017945 */ /* 0x000fd80003800000 */
[----:B------:R-:W-:Y:S05]  /*3010*/  @!P0 BRA `(.L_x_19046) ;  /* 0x0000000000408947 */ /* 0x000fea0003800000 */
[----:B0-----:R-:W0:Y:S01]  /*3020*/  LDC.64 R122, c[0x0][0x2b8] ;  /* 0x0000ae00ff7a7b82 */ /* 0x001e220000000a00 */
        /* <DEDUP_REMOVED lines=15> */
.L_x_19046:
[----:B------:R-:W-:Y:S05]  /*3120*/  BSYNC B1 ;  /* 0x0000000000017941 */ /* 0x000fea0003800000 */
.L_x_19045:
[----:B------:R-:W-:Y:S01]  /*3130*/  ISETP.NE.AND P0, PT, R116, RZ, PT ;  /* 0x000000ff7400720c */ /* 0x000fe20003f05270 */
[----:B------:R-:W-:-:S12]  /*3140*/  BSSY B1, `(.L_x_19047) ;  /* 0x0000012000017945 */ /* 0x000fd80003800000 */
        /* <DEDUP_REMOVED lines=17> */
.L_x_19048:
[----:B------:R-:W-:Y:S05]  /*3260*/  BSYNC B1 ;  /* 0x0000000000017941 */ /* 0x000fea0003800000 */
.L_x_19047:
[----:B------:R-:W-:Y:S01]  /*3270*/  ISETP.NE.AND P0, PT, R115, RZ, PT ;  /* 0x000000ff7300720c */ /* 0x000fe20003f05270 */
        /* <DEDUP_REMOVED lines=18> */
.L_x_19050:
[----:B------:R-:W-:Y:S05]  /*33a0*/  BSYNC B1 ;  /* 0x0000000000017941 */ /* 0x000fea0003800000 */
.L_x_19049:
[----:B------:R-:W-:Y:S01]  /*33b0*/  ISETP.NE.AND P0, PT, R114, RZ, PT ;  /* 0x000000ff7200720c */ /* 0x000fe20003f05270 */
        /* <DEDUP_REMOVED lines=18> */
.L_x_19052:
[----:B------:R-:W-:Y:S05]  /*34e0*/  BSYNC B1 ;  /* 0x0000000000017941 */ /* 0x000fea0003800000 */
.L_x_19051:
[----:B------:R-:W-:-:S13]  /*34f0*/  ISETP.NE.AND P0, PT, R113, RZ, PT ;  /* 0x000000ff7100720c */ /* 0x000fda0003f05270 */
        /* <DEDUP_REMOVED lines=9> */
[----:B------:R-:W-:-:S03]  /*3590*/  FMUL.FTZ R119, R119, R121 ;  /* 0x0000007977777220 */ /* 0x000fc60000410000 */
[----:B------:R-:W-:Y:S01]  /*35a0*/  FFMA.FTZ R58, R74, R58, R5 ;  /* 0x0000003a4a3a7223 */ /* 0x000fe20000010005 */
[----:B0-----:R-:W-:-:S04]  /*35b0*/  IMAD.WIDE.U32 R120, R120, 0x10, R56 ;  /* 0x0000001078787825 */ /* 0x001fc800078e0038 */
[----:B------:R-:W-:Y:S01]  /*35c0*/  FFMA.FTZ R57, R72, R59, R87 ;  /* 0x0000003b48397223 */ /* 0x000fe20000010057 */
[----:B------:R-:W-:Y:S01]  /*35d0*/  FFMA.FTZ R56, R73, R118, R6 ;  /* 0x0000007649387223 */ /* 0x000fe20000010006 */
[----:B------:R-:W-:-:S05]  /*35e0*/  FFMA.FTZ R59, R75, R119, R86 ;  /* 0x000000774b3b7223 */ /* 0x000fca0000010056 */
[----:B------:R0:W-:Y:S02]  /*35f0*/  STG.E.128 desc[UR4][R120.64], R56 ;  /* 0x0000003878007986 */ /* 0x0001e4000c101d04 */
.L_x_19042:
[----:B------:R-:W-:Y:S05]  /*3600*/  BSYNC B0 ;  /* 0x0000000000007941 */ /* 0x000fea0003800000 */
.L_x_19041:
[----:B01234-:R-:W0:Y:S02]  /*3610*/  LDC.64 R56, c[0x0][0x210] ;  /* 0x00008400ff387b82 */ /* 0x01fe240000000a00 */
[----:B0-----:R-:W-:-:S04]  /*3620*/  LEA R110, R56, R110, 0x2 ;  /* 0x0000006e386e7211 */ /* 0x001fc800078e10ff */
[----:B------:R-:W-:-:S13]  /*3630*/  ISETP.GE.AND P0, PT, R110, R57, PT ;  /* 0x000000396e00720c */ /* 0x000fda0003f06270 */
[----:B------:R-:W-:Y:S05]  /*3640*/  @!P0 BRA `(.L_x_19053) ;  /* 0xffffffd800a48947 */ /* 0x000fea000383ffff */
[----:B------:R-:W-:Y:S05]  /*3650*/  EXIT ;  /* 0x000000000000794d */ /* 0x000fea0003800000 */
.L_x_19040:
        /* <DEDUP_REMOVED lines=8> */
.L_x_19055:
[----:B------:R-:W-:Y:S05]  /*36e0*/  BSYNC B0 ;  /* 0x0000000000007941 */ /* 0x000fea0003800000 */
.L_x_19054:
        /* <DEDUP_REMOVED lines=8> */
.L_x_19056:
[----:B------:R-:W-:Y:S01]  /*3770*/  HFMA2.MMA R125, -RZ, RZ, 0, 2.384185791015625e-07 ;  /* 0x00000004ff7d7435 */ /* 0x000fe200000001ff */
[----:B------:R-:W-:-:S10]  /*3780*/  FADD.FTZ R122, R122, R119 ;  /* 0x000000777a7a7221 */ /* 0x000fd40000010000 */
[----:B------:R-:W-:Y:S05]  /*3790*/  WARPSYNC.COLLECTIVE R123, `(.L_x_19057) ;  /* 0x000000007b087348 */ /* 0x000fea0003c00000 */
[----:B------:R0:W1:Y:S02]  /*37a0*/  SHFL.BFLY P6, R119, R122, R125, R124 ;  /* 0x0c00007d7a777389 */ /* 0x00006400000c007c */
[----:B01----:R-:W-:Y:S01]  /*37b0*/  ENDCOLLECTIVE ;  /* 0x000000000000791b */ /* 0x003fe20003800000 */
.L_x_19057:
[----:B------:R-:W-:Y:S01]  /*37c0*/  HFMA2.MMA R125, -RZ, RZ, 0, 4.76837158203125e-07 ;  /* 0x00000008ff7d7435 */ /* 0x000fe200000001ff */
[----:B------:R-:W-:-:S05]  /*37d0*/  FADD.FTZ R56, R122, R119 ;  /* 0x000000777a387221 */ /* 0x000fca0000010000 */
[----:B------:R-:W-:-:S07]  /*37e0*/  MOV R122, R56 ;  /* 0x00000038007a7202 */ /* 0x000fce0000000f00 */
[----:B------:R-:W-:Y:S05]  /*37f0*/  WARPSYNC.COLLECTIVE R123, `(.L_x_19058) ;  /* 0x000000007b087348 */ /* 0x000fea0003c00000 */
[----:B------:R0:W1:Y:S02]  /*3800*/  SHFL.BFLY P6, R119, R122, R125, R124 ;  /* 0x0c00007d7a777389 */ /* 0x00006400000c007c */
[----:B01----:R-:W-:Y:S01]  /*3810*/  ENDCOLLECTIVE ;  /* 0x000000000000791b */ /* 0x003fe20003800000 */
.L_x_19058:
[----:B------:R-:W-:Y:S01]  /*3820*/  HFMA2.MMA R125, -RZ, RZ, 0, 9.5367431640625e-07 ;  /* 0x00000010ff7d7435 */ /* 0x000fe200000001ff */
[----:B------:R-:W-:-:S05]  /*3830*/  FADD.FTZ R57, R56, R119 ;  /* 0x0000007738397221 */ /* 0x000fca0000010000 */
[----:B------:R-:W-:-:S07]  /*3840*/  MOV R122, R57 ;  /* 0x00000039007a7202 */ /* 0x000fce0000000f00 */
[----:B------:R-:W-:Y:S05]  /*3850*/  WARPSYNC.COLLECTIVE R123, `(.L_x_19059) ;  /* 0x000000007b087348 */ /* 0x000fea0003c00000 */
[----:B------:R0:W1:Y:S02]  /*3860*/  SHFL.BFLY P6, R119, R122, R125, R124 ;  /* 0x0c00007d7a777389 */ /* 0x00006400000c007c */
[----:B01----:R-:W-:Y:S01]  /*3870*/  ENDCOLLECTIVE ;  /* 0x000000000000791b */ /* 0x003fe20003800000 */
.L_x_19059:
        /* <DEDUP_REMOVED lines=56> */
.L_x_19060:
[----:B------:R-:W-:Y:S01]  /*3c00*/  HFMA2.MMA R125, -RZ, RZ, 0, 1.1920928955078125e-07 ;  /* 0x00000002ff7d7435 */ /* 0x000fe200000001ff */
[----:B------:R-:W-:-:S05]  /*3c10*/  FADD.FTZ R57, R56, R119 ;  /* 0x0000007738397221 */ /* 0x000fca0000010000 */
[----:B------:R-:W-:-:S07]  /*3c20*/  MOV R122, R57 ;  /* 0x00000039007a7202 */ /* 0x000fce0000000f00 */
[----:B------:R-:W-:Y:S05]  /*3c30*/  WARPSYNC.COLLECTIVE R123, `(.L_x_19061) ;  /* 0x000000007b087348 */ /* 0x000fea0003c00000 */
[----:B------:R0:W1:Y:S02]  /*3c40*/  SHFL.BFLY P6, R119, R122, R125, R124 ;  /* 0x0c00007d7a777389 */ /* 0x00006400000c007c */
[----:B01----:R-:W-:Y:S01]  /*3c50*/  ENDCOLLECTIVE ;  /* 0x000000000000791b */ /* 0x003fe20003800000 */
.L_x_19061:
[----:B------:R-:W-:Y:S01]  /*3c60*/  HFMA2.MMA R125, -RZ, RZ, 0, 2.384185791015625e-07 ;  /* 0x00000004ff7d7435 */ /* 0x000fe200000001ff */
[----:B------:R-:W-:-:S05]  /*3c70*/  FADD.FTZ R57, R57, R119 ;  /* 0x0000007739397221 */ /* 0x000fca0000010000 */
[----:B------:R-:W-:-:S07]  /*3c80*/  MOV R122, R57 ;  /* 0x00000039007a7202 */ /* 0x000fce0000000f00 */
[----:B------:R-:W-:Y:S05]  /*3c90*/  WARPSYNC.COLLECTIVE R123, `(.L_x_19062) ;  /* 0x000000007b087348 */ /* 0x000fea0003c00000 */
[----:B------:R0:W1:Y:S02]  /*3ca0*/  SHFL.BFLY P6, R119, R122, R125, R124 ;  /* 0x0c00007d7a777389 */ /* 0x00006400000c007c */
[----:B01----:R-:W-:Y:S01]  /*3cb0*/  ENDCOLLECTIVE ;  /* 0x000000000000791b */ /* 0x003fe20003800000 */
.L_x_19062:
[----:B------:R-:W-:Y:S01]  /*3cc0*/  MOV R125, 0x8 ;  /* 0x00000008007d7802 */ /* 0x000fe20000000f00 */
[----:B------:R-:W-:-:S07]  /*3cd0*/  FADD.FTZ R122, R57, R119 ;  /* 0x00000077397a7221 */ /* 0x000fce0000010000 */
[----:B------:R-:W-:Y:S05]  /*3ce0*/  WARPSYNC.COLLECTIVE R123, `(.L_x_19063) ;  /* 0x000000007b087348 */ /* 0x000fea0003c00000 */
[----:B------:R0:W1:Y:S02]  /*3cf0*/  SHFL.BFLY P6, R119, R122, R125, R124 ;  /* 0x0c00007d7a777389 */ /* 0x00006400000c007c */
[----:B01----:R-:W-:Y:S01]  /*3d00*/  ENDCOLLECTIVE ;  /* 0x000000000000791b */ /* 0x003fe20003800000 */
.L_x_19063:
[----:B------:R-:W-:Y:S01]  /*3d10*/  HFMA2.MMA R125, -RZ, RZ, 0, 9.5367431640625e-07 ;  /* 0x00000010ff7d7435 */ /* 0x000fe200000001ff */
[----:B------:R-:W-:-:S10]  /*3d20*/  FADD.FTZ R122, R122, R119 ;  /* 0x000000777a7a7221 */ /* 0x000fd40000010000 */
[----:B------:R-:W-:Y:S05]  /*3d30*/  WARPSYNC.COLLECTIVE R123, `(.L_x_19064) ;  /* 0x000000007b087348 */ /* 0x000fea0003c00000 */
[----:B------:R0:W1:Y:S02]  /*3d40*/  SHFL.BFLY P6, R119, R122, R125, R124 ;  /* 0x0c00007d7a777389 */ /* 0x00006400000c007c */
[----:B01----:R-:W-:Y:S01]  /*3d50*/  ENDCOLLECTIVE ;  /* 0x000000000000791b */ /* 0x003fe20003800000 */
.L_x_19064:
[----:B------:R-:W-:Y:S05]  /*3d60*/  BRA `(.L_x_19065) ;  /* 0xffffffec00e87947 */ /* 0x000fea000383ffff */
.L_x_19066:
        /* <DEDUP_REMOVED lines=9> */
.L_x_23582:


//--------------------- .text._ZN10layer_norm13ln_fwd_kernelINS_13Kernel_traitsI6__halfffffjLj768ELj1ELj4ELj1ELj16ENS_18Kernel_traits_baseILj768ES2_ffffjLj128EEEEELb0ELb1ELb1ELb1EEEvNS_9FwdParamsE --------------------------
	.section	.text._ZN10layer_norm13ln_fwd_kernelINS_13Kernel_traitsI6__halfffffjLj768ELj1ELj4ELj1ELj16ENS_18Kernel_traits_baseILj768ES2_ffffjLj128EEEEELb0ELb1ELb1ELb1EEEvNS_9FwdParamsE,"ax",@progbits
	.align	128
        .global         _ZN10layer_norm13ln_fwd_kernelINS_13Kernel_traitsI6__halfffffjLj768ELj1ELj4ELj1ELj16ENS_18Kernel_traits_baseILj768ES2_ffffjLj128EEEEELb0ELb1ELb1ELb1EEEvNS_9FwdParamsE
        .type           _ZN10layer_norm13ln_fwd_kernelINS_13Kernel_traitsI6__halfffffjLj768ELj1ELj4ELj1ELj16ENS_18Kernel_traits_baseILj768ES2_ffffjLj128EEEEELb0ELb1ELb1ELb1EEEvNS_9FwdParamsE,@function
        .size           _ZN10layer_norm13ln_fwd_kernelINS_13Kernel_traitsI6__halfffffjLj768ELj1ELj4ELj1ELj16ENS_18Kernel_traits_baseILj768ES2_ffffjLj128EEEEELb0ELb1ELb1ELb1EEEvNS_9FwdParamsE,(.L_x_23583 - _ZN10layer_norm13ln_fwd_kernelINS_13Kernel_traitsI6__halfffffjLj768ELj1ELj4ELj1ELj16ENS_18Kernel_traits_baseILj768ES2_ffffjLj128EEEEELb0ELb1ELb1ELb1EEEvNS_9FwdParamsE)
        .other          _ZN10layer_norm13ln_fwd_kernelINS_13Kernel_traitsI6__halfffffjLj768ELj1ELj4ELj1ELj16ENS_18Kernel_traits_baseILj768ES2_ffffjLj128EEEEELb0ELb1ELb1ELb1EEEvNS_9FwdParamsE,@"STO_CUDA_ENTRY STV_DEFAULT"
_ZN10layer_norm13ln_fwd_kernelINS_13Kernel_traitsI6__halfffffjLj768ELj1ELj4ELj1ELj16ENS_18Kernel_traits_baseILj768ES2_ffffjLj128EEEEELb0ELb1ELb1ELb1EEEvNS_9FwdParamsE:
.text._ZN10layer_norm13ln_fwd_kernelINS_13Kernel_traitsI6__halfffffjLj768ELj1ELj4ELj1ELj16ENS_18Kernel_traits_baseILj768ES2_ffffjLj128EEEEELb0ELb1ELb1ELb1EEEvNS_9FwdParamsE:
        /* <DEDUP_REMOVED lines=20> */
[----:B------:R0:W5:Y:S04]  /*0140*/  @P0 LDG.E.64 R8, desc[UR4][R2.64+0x400] ;  /* 0x0004000402080981 */ /* 0x000168000c1e1b00 */
[----:B------:R0:W5:Y:S01]  /*0150*/  @P0 LDG.E.64 R12, desc[UR4][R2.64+0x500] ;  /* 0x00050004020c0981 */ /* 0x000162000c1e1b00 */
[----:B------:R-:W-:Y:S01]  /*0160*/  ISETP.GE.AND P1, PT, R32, UR8, PT ;  /* 0x0000000820007c0c */ /* 0x000fe2000bf26270 */
[----:B------:R-:W-:Y:S01]  /*0170*/  ULDC.64 UR8, c[0x0][0x278] ;  /* 0x00009e0000087ab9 */ /* 0x000fe20000000a00 */
[----:B------:R-:W-:-:S02]  /*0180*/  LOP3.LUT R110, R110, 0x1f, RZ, 0xc0, !PT ;  /* 0x0000001f6e6e7812 */ /* 0x000fc400078ec0ff */
[----:B------:R-:W-:Y:S02]  /*0190*/  IADD3.X R5, RZ, UR7, RZ, P2, !PT ;  /* 0x00000007ff057c10 */ /* 0x000fe400097fe4ff */
        /* <DEDUP_REMOVED lines=14> */
[----:B------:R-:W4:Y:S01]  /*0280*/  LDG.E.64 R24, desc[UR4][R6.64+0x500] ;  /* 0x0005000406187981 */ /* 0x000f22000c1e1b00 */
[----:B-----5:R-:W-:-:S02]  /*0290*/  @!P0 CS2R R18, SRZ ;  /* 0x0000000000128805 */ /* 0x020fc4000001ff00 */
[----:B------:R-:W-:Y:S02]  /*02a0*/  @!P0 CS2R R16, SRZ ;  /* 0x0000000000108805 */ /* 0x000fe4000001ff00 */
[----:B------:R-:W-:Y:S02]  /*02b0*/  @!P0 CS2R R14, SRZ ;  /* 0x00000000000e8805 */ /* 0x000fe4000001ff00 */
[----:B------:R-:W-:Y:S02]  /*02c0*/  @!P0 CS2R R10, SRZ ;  /* 0x00000000000a8805 */ /* 0x000fe4000001ff00 */
[----:B------:R-:W-:Y:S02]  /*02d0*/  @!P0 CS2R R8, SRZ ;  /* 0x0000000000088805 */ /* 0x000fe4000001ff00 */
[----:B------:R-:W-:Y:S02]  /*02e0*/  @!P0 CS2R R12, SRZ ;  /* 0x00000000000c8805 */ /* 0x000fe4000001ff00 */
[--C-:B------:R-:W-:Y:S01]  /*02f0*/  SHF.R.U64 R63, R18, 0x10, R19.reuse ;  /* 0x00000010123f7819 */ /* 0x100fe20000001213 */
[----:B------:R-:W-:Y:S01]  /*0300*/  ULDC.U8 UR6, c[0x0][0x2a0] ;  /* 0x0000a80000067ab9 */ /* 0x000fe20000000000 */
[----:B------:R-:W-:Y:S01]  /*0310*/  SHF.R.U32.HI R64, RZ, 0x10, R19 ;  /* 0x00000010ff407819 */ /* 0x000fe20000011613 */
[----:B------:R-:W-:Y:S01]  /*0320*/  ULDC UR7, c[0x0][0x2d8] ;  /* 0x0000b60000077ab9 */ /* 0x000fe20000000800 */
[----:B------:R-:W-:-:S02]  /*0330*/  SHF.R.U64 R65, R16, 0x10, R17 ;  /* 0x0000001010417819 */ /* 0x000fc40000001211 */
[----:B------:R-:W-:Y:S02]  /*0340*/  SHF.R.U32.HI R66, RZ, 0x10, R17 ;  /* 0x00000010ff427819 */ /* 0x000fe40000011611 */
[--C-:B------:R-:W-:Y:S02]  /*0350*/  SHF.R.U64 R67, R14, 0x10, R15.reuse ;  /* 0x000000100e437819 */ /* 0x100fe4000000120f */
[----:B------:R-:W-:Y:S02]  /*0360*/  SHF.R.U32.HI R68, RZ, 0x10, R15 ;  /* 0x00000010ff447819 */ /* 0x000fe4000001160f */
[--C-:B------:R-:W-:Y:S02]  /*0370*/  SHF.R.U64 R69, R10, 0x10, R11.reuse ;  /* 0x000000100a457819 */ /* 0x100fe4000000120b */
[----:B------:R-:W-:Y:S02]  /*0380*/  SHF.R.U32.HI R70, RZ, 0x10, R11 ;  /* 0x00000010ff467819 */ /* 0x000fe4000001160b */
[----:B------:R-:W-:-:S02]  /*0390*/  SHF.R.U64 R71, R8, 0x10, R9 ;  /* 0x0000001008477819 */ /* 0x000fc40000001209 */
[----:B------:R-:W-:Y:S02]  /*03a0*/  SHF.R.U32.HI R72, RZ, 0x10, R9 ;  /* 0x00000010ff487819 */ /* 0x000fe40000011609 */
[--C-:B------:R-:W-:Y:S02]  /*03b0*/  SHF.R.U64 R73, R12, 0x10, R13.reuse ;  /* 0x000000100c497819 */ /* 0x100fe4000000120d */
[----:B------:R-:W-:Y:S01]  /*03c0*/  SHF.R.U32.HI R74, RZ, 0x10, R13 ;  /* 0x00000010ff4a7819 */ /* 0x000fe2000001160d */
        /* <DEDUP_REMOVED lines=24> */
[----:B------:R-:W-:Y:S01]  /*0550*/  ISETP.NE.AND P4, PT, RZ, UR6, PT ;  /* 0x00000006ff007c0c */ /* 0x000fe2000bf85270 */
[----:B------:R-:W-:Y:S01]  /*0560*/  ULDC UR6, c[0x0][0x29c] ;  /* 0x0000a70000067ab9 */ /* 0x000fe20000000800 */
[--C-:B--2---:R-:W-:Y:S01]  /*0570*/  SHF.R.U64 R88, R2, 0x10, R3.reuse ;  /* 0x0000001002587819 */ /* 0x104fe20000001203 */
[----:B0-----:R-:W-:Y:S01]  /*0580*/  HADD2.F32 R4, -RZ, R2.H0_H0 ;  /* 0x20000002ff047230 */ /* 0x001fe20000004100 */
[----:B------:R-:W-:Y:S02]  /*0590*/  SHF.R.U32.HI R87, RZ, 0x10, R3 ;  /* 0x00000010ff577819 */ /* 0x000fe40000011603 */
[--C-:B---3--:R-:W-:Y:S01]  /*05a0*/  SHF.R.U64 R90, R30, 0x10, R31.reuse ;  /* 0x000000101e5a7819 */ /* 0x108fe2000000121f */
[----:B------:R-:W-:Y:S01]  /*05b0*/  HADD2.F32 R2, -RZ, R30.H0_H0 ;  /* 0x2000001eff027230 */ /* 0x000fe20000004100 */
[----:B------:R-:W-:Y:S01]  /*05c0*/  SHF.R.U32.HI R89, RZ, 0x10, R31 ;  /* 0x00000010ff597819 */ /* 0x000fe2000001161f */
[----:B------:R-:W-:Y:S01]  /*05d0*/  HADD2.F32 R0, -RZ, R31.H0_H0 ;  /* 0x2000001fff007230 */ /* 0x000fe20000004100 */
[----:B----4-:R-:W-:-:S02]  /*05e0*/  SHF.R.U64 R76, R34, 0x10, R35 ;  /* 0x00000010224c7819 */ /* 0x010fc40000001223 */
        /* <DEDUP_REMOVED lines=18> */
[----:B------:R-:W-:Y:S01]  /*0710*/  SHF.R.U32.HI R97, RZ, 0x10, R25 ;  /* 0x00000010ff617819 */ /* 0x000fe20000011619 */
[----:B------:R-:W-:Y:S01]  /*0720*/  HADD2.F32 R106, -RZ, R109.H0_H0 ;  /* 0x2000006dff6a7230 */ /* 0x000fe20000004100 */
[----:B------:R-:W-:Y:S01]  /*0730*/  MOV R109, R32 ;  /* 0x00000020006d7202 */ /* 0x000fe20000000f00 */
        /* <DEDUP_REMOVED lines=44> */
.L_x_19118:
[----:B------:R-:W0:Y:S08]  /*0a00*/  LDC.64 R38, c[0x0][0x280] ;  /* 0x0000a000ff267b82 */ /* 0x000e300000000a00 */
[----:B------:R-:W1:Y:S08]  /*0a10*/  LDC.64 R52, c[0x0][0x230] ;  /* 0x00008c00ff347b82 */ /* 0x000e700000000a00 */
[----:B------:R-:W2:Y:S01]  /*0a20*/  LDC R112, c[0x0][0x218] ;  /* 0x00008600ff707b82 */ /* 0x000ea20000000800 */
[----:B0-----:R-:W-:-:S07]  /*0a30*/  IMAD.WIDE R38, R109, 0x4, R38 ;  /* 0x000000046d267825 */ /* 0x001fce00078e0226 */
[----:B------:R-:W0:Y:S01]  /*0a40*/  LDC.64 R78, c[0x0][0x238] ;  /* 0x00008e00ff4e7b82 */ /* 0x000e220000000a00 */
[----:B------:R-:W3:Y:S01]  /*0a50*/  LDG.E R40, desc[UR4][R38.64] ;  /* 0x0000000426287981 */ /* 0x000ee2000c1e1900 */
[----:B-1----:R-:W-:-:S04]  /*0a60*/  ISETP.NE.U32.AND P0, PT, R52, RZ, PT ;  /* 0x000000ff3400720c */ /* 0x002fc80003f05070 */
[----:B------:R-:W-:Y:S01]  /*0a70*/  ISETP.NE.AND.EX P0, PT, R53, RZ, PT, P0 ;  /* 0x000000ff3500720c */ /* 0x000fe20003f05300 */
[----:B--2---:R-:W-:-:S05]  /*0a80*/  IMAD R34, R109, R112, RZ ;  /* 0x000000706d227224 */ /* 0x004fca00078e02ff */
[----:B------:R-:W-:-:S07]  /*0a90*/  SHF.R.S32.HI R35, RZ, 0x1f, R34 ;  /* 0x0000001fff237819 */ /* 0x000fce0000011422 */
[----:B------:R-:W1:Y:S01]  /*0aa0*/  @P0 LDC.64 R32, c[0x0][0x230] ;  /* 0x00008c00ff200b82 */ /* 0x000e620000000a00 */
[----:B------:R-:W-:-:S04]  /*0ab0*/  LEA.HI R115, R35, R34, RZ, 0x2 ;  /* 0x0000002223737211 */ /* 0x000fc800078f10ff */
[----:B------:R-:W-:-:S03]  /*0ac0*/  LEA.HI.SX32 R115, R115, R110, 0x1e ;  /* 0x0000006e73737211 */ /* 0x000fc600078ff2ff */
[----:B------:R-:W2:Y:S02]  /*0ad0*/  LDC.64 R34, c[0x0][0x288] ;  /* 0x0000a200ff227b82 */ /* 0x000ea40000000a00 */
[----:B-1----:R-:W-:-:S05]  /*0ae0*/  @P0 IMAD.WIDE.U32 R36, R115, 0x10, R32 ;  /* 0x0000001073240825 */ /* 0x002fca00078e0020 */
[----:B------:R0:W4:Y:S01]  /*0af0*/  @P0 LDG.E.128 R24, desc[UR4][R36.64] ;  /* 0x0000000424180981 */ /* 0x000122000c1e1d00 */
[----:B------:R-:W-:Y:S01]  /*0b00*/  HFMA2.MMA R111, -RZ, RZ, 0, 0 ;  /* 0x00000000ff6f7435 */ /* 0x000fe200000001ff */
[----:B--2---:R-:W-:-:S05]  /*0b10*/  IMAD.WIDE R34, R109, 0x4, R34 ;  /* 0x000000046d227825 */ /* 0x004fca00078e0222 */
[----:B-----5:R1:W5:Y:S01]  /*0b20*/  LDG.E R113, desc[UR4][R34.64] ;  /* 0x0000000422717981 */ /* 0x020362000c1e1900 */
[C---:B------:R-:W-:Y:S01]  /*0b30*/  IADD3 R45, R115.reuse, 0x20, RZ ;  /* 0x00000020732d7810 */ /* 0x040fe20007ffe0ff */
[----:B------:R-:W-:Y:S01]  /*0b40*/  BSSY B0, `(.L_x_19067) ;  /* 0x000001e000007945 */ /* 0x000fe20003800000 */
[----:B0-----:R-:W-:Y:S01]  /*0b50*/  IMAD.WIDE.U32 R36, R115, 0x10, R78 ;  /* 0x0000001073247825 */ /* 0x001fe200078e004e */
[C---:B---3--:R-:W-:Y:S02]  /*0b60*/  ISETP.GE.AND P5, PT, R40.reuse, 0x1, PT ;  /* 0x000000012800780c */ /* 0x048fe40003fa6270 */
[----:B------:R-:W-:-:S11]  /*0b70*/  ISETP.GT.AND P6, PT, R40, RZ, PT ;  /* 0x000000ff2800720c */ /* 0x000fd60003fc4270 */
[----:B------:R-:W-:Y:S01]  /*0b80*/  @P5 IADD3 R39, R40, -0x1, RZ ;  /* 0xffffffff28275810 */ /* 0x000fe20007ffe0ff */
[----:B------:R-:W1:Y:S01]  /*0b90*/  @P5 LDC.64 R32, c[0x0][0x220] ;  /* 0x00008800ff205b82 */ /* 0x000e620000000a00 */
[----:B------:R-:W-:-:S03]  /*0ba0*/  @!P6 ISETP.NE.U32.AND P1, PT, R52, RZ, PT ;  /* 0x000000ff3400e20c */ /* 0x000fc60003f25070 */
[----:B------:R-:W-:Y:S01]  /*0bb0*/  @P5 IMAD R39, R39, R112, RZ ;  /* 0x0000007027275224 */ /* 0x000fe200078e02ff */
[----:B------:R-:W-:-:S04]  /*0bc0*/  @!P6 ISETP.NE.AND.EX P2, PT, R53, RZ, PT, P1 ;  /* 0x000000ff3500e20c */ /* 0x000fc80003f45310 */
[----:B------:R-:W-:-:S04]  /*0bd0*/  @P5 SHF.R.S32.HI R38, RZ, 0x1f, R39 ;  /* 0x0000001fff265819 */ /* 0x000fc80000011427 */
[----:B------:R-:W-:Y:S02]  /*0be0*/  @P5 LEA.HI R41, R38, R39, RZ, 0x2 ;  /* 0x0000002726295211 */ /* 0x000fe400078f10ff */
[----:B------:R-:W0:Y:S02]  /*0bf0*/  @P0 LDC.64 R38, c[0x0][0x230] ;  /* 0x00008c00ff260b82 */ /* 0x000e240000000a00 */
[----:B------:R-:W-:Y:S02]  /*0c00*/  @P5 LEA.HI.SX32 R111, R41, R110, 0x1e ;  /* 0x0000006e296f5211 */ /* 0x000fe400078ff2ff */
[C---:B------:R-:W-:Y:S02]  /*0c10*/  @!P6 ISETP.NE.U32.AND P3, PT, R52.reuse, RZ, PT ;  /* 0x000000ff3400e20c */ /* 0x040fe40003f65070 */
[----:B------:R-:W-:Y:S01]  /*0c20*/  @!P6 ISETP.NE.U32.AND P1, PT, R52, RZ, PT ;  /* 0x000000ff3400e20c */ /* 0x000fe20003f25070 */
[----:B-1----:R-:W-:Y:S01]  /*0c30*/  @P5 IMAD.WIDE.U32 R34, R111, 0x10, R32 ;  /* 0x000000106f225825 */ /* 0x002fe200078e0020 */
[----:B------:R-:W-:-:S02]  /*0c40*/  @!P6 ISETP.NE.AND.EX P3, PT, R53, RZ, PT, P3 ;  /* 0x000000ff3500e20c */ /* 0x000fc40003f65330 */
[----:B------:R-:W-:Y:S02]  /*0c50*/  @!P6 ISETP.NE.AND.EX P1, PT, R53, RZ, PT, P1 ;  /* 0x000000ff3500e20c */ /* 0x000fe40003f25310 */
[----:B------:R1:W5:Y:S01]  /*0c60*/  @P5 LDG.E.128 R28, desc[UR4][R34.64] ;  /* 0x00000004221c5981 */ /* 0x000362000c1e1d00 */
[----:B----4-:R-:W-:Y:S02]  /*0c70*/  @!P6 FSEL R33, R25, RZ, P2 ;  /* 0x000000ff1921e208 */ /* 0x010fe40001000000 */
[----:B------:R-:W-:Y:S01]  /*0c80*/  @!P6 ISETP.NE.U32.AND P2, PT, R52, RZ, PT ;  /* 0x000000ff3400e20c */ /* 0x000fe20003f45070 */
[----:B0-----:R-:W-:Y:S01]  /*0c90*/  @P0 IMAD.WIDE.U32 R38, R45, 0x10, R38 ;  /* 0x000000102d260825 */ /* 0x001fe200078e0026 */
[----:B-1----:R-:W-:Y:S02]  /*0ca0*/  @!P6 FSEL R34, R26, RZ, P1 ;  /* 0x000000ff1a22e208 */ /* 0x002fe40000800000 */
[----:B------:R-:W-:Y:S02]  /*0cb0*/  @!P6 ISETP.NE.AND.EX P2, PT, R53, RZ, PT, P2 ;  /* 0x000000ff3500e20c */ /* 0x000fe40003f45320 */
[----:B------:R-:W-:-:S02]  /*0cc0*/  @!P6 FSEL R32, R24, RZ, P3 ;  /* 0x000000ff1820e208 */ /* 0x000fc40001800000 */
[----:B------:R-:W-:Y:S01]  /*0cd0*/  @!P6 FSEL R35, R27, RZ, P2 ;  /* 0x000000ff1b23e208 */ /* 0x000fe20001000000 */
[----:B------:R-:W-:Y:S08]  /*0ce0*/  @!P6 BRA `(.L_x_19068) ;  /* 0x00000000000ce947 */ /* 0x000ff00003800000 */
[----:B-----5:R-:W-:-:S04]  /*0cf0*/  FMUL.FTZ R41, R28, UR6 ;  /* 0x000000061c297c20 */ /* 0x020fc80008410000 */
[----:B------:R-:W-:-:S04]  /*0d00*/  FMUL.FTZ R32, R108, R41 ;  /* 0x000000296c207220 */ /* 0x000fc80000410000 */
[----:B------:R-:W-:-:S07]  /*0d10*/  @P0 FADD.FTZ R32, R24, R32 ;  /* 0x0000002018200221 */ /* 0x000fce0000010000 */
.L_x_19068:
[----:B------:R-:W-:Y:S05]  /*0d20*/  BSYNC B0 ;  /* 0x0000000000007941 */ /* 0x000fea0003800000 */
.L_x_19067:
[----:B------:R-:W-:Y:S04]  /*0d30*/  BSSY B0, `(.L_x_19069) ;  /* 0x0000005000007945 */ /* 0x000fe80003800000 */
[----:B------:R-:W-:Y:S05]  /*0d40*/  @!P6 BRA `(.L_x_19070) ;  /* 0x00000000000ce947 */ /* 0x000fea0003800000 */
[----:B-----5:R-:W-:-:S04]  /*0d50*/  FMUL.FTZ R40, R29, UR6 ;  /* 0x000000061d287c20 */ /* 0x020fc80008410000 */
[----:B------:R-:W-:-:S04]  /*0d60*/  FMUL.FTZ R33, R107, R40 ;  /* 0x000000286b217220 */ /* 0x000fc80000410000 */
[----:B------:R-:W-:-:S07]  /*0d70*/  @P0 FADD.FTZ R33, R25, R33 ;  /* 0x0000002119210221 */ /* 0x000fce0000010000 */
.L_x_19070:
[----:B------:R-:W-:Y:S05]  /*0d80*/  BSYNC B0 ;  /* 0x0000000000007941 */ /* 0x000fea0003800000 */
.L_x_19069:
[----:B------:R-:W-:Y:S04]  /*0d90*/  BSSY B0, `(.L_x_19071) ;  /* 0x0000005000007945 */ /* 0x000fe80003800000 */
[----:B------:R-:W-:Y:S05]  /*0da0*/  @!P6 BRA `(.L_x_19072) ;  /* 0x00000000000ce947 */ /* 0x000fea0003800000 */
[----:B-----5:R-:W-:-:S04]  /*0db0*/  FMUL.FTZ R41, R30, UR6 ;  /* 0x000000061e297c20 */ /* 0x020fc80008410000 */
[----:B------:R-:W-:-:S04]  /*0dc0*/  FMUL.FTZ R34, R106, R41 ;  /* 0x000000296a227220 */ /* 0x000fc80000410000 */
[----:B------:R-:W-:-:S07]  /*0dd0*/  @P0 FADD.FTZ R34, R26, R34 ;  /* 0x000000221a220221 */ /* 0x000fce0000010000 */
.L_x_19072:
[----:B------:R-:W-:Y:S05]  /*0de0*/  BSYNC B0 ;  /* 0x0000000000007941 */ /* 0x000fea0003800000 */
.L_x_19071:
[----:B------:R-:W-:Y:S04]  /*0df0*/  BSSY B0, `(.L_x_19073) ;  /* 0x0000005000007945 */ /* 0x000fe80003800000 */
[----:B------:R-:W-:Y:S05]  /*0e00*/  @!P6 BRA `(.L_x_19074) ;  /* 0x00000000000ce947 */ /* 0x000fea0003800000 */
[----:B-----5:R-:W-:-:S04]  /*0e10*/  FMUL.FTZ R40, R31, UR6 ;  /* 0x000000061f287c20 */ /* 0x020fc80008410000 */
[----:B------:R-:W-:-:S04]  /*0e20*/  FMUL.FTZ R35, R105, R40 ;  /* 0x0000002869237220 */ /* 0x000fc80000410000 */
[----:B------:R-:W-:-:S07]  /*0e30*/  @P0 FADD.FTZ R35, R27, R35 ;  /* 0x000000231b230221 */ /* 0x000fce0000010000 */
.L_x_19074:
[----:B------:R-:W-:Y:S05]  /*0e40*/  BSYNC B0 ;  /* 0x0000000000007941 */ /* 0x000fea0003800000 */
.L_x_19073:
[----:B------:R0:W-:Y:S01]  /*0e50*/  STG.E.128 desc[UR4][R36.64], R32 ;  /* 0x0000002024007986 */ /* 0x0001e2000c101d04 */
[----:B------:R-:W1:Y:S03]  /*0e60*/  @P5 LDC.64 R40, c[0x0][0x220] ;  /* 0x00008800ff285b82 */ /* 0x000e660000000a00 */
[----:B------:R-:W0:Y:S01]  /*0e70*/  @P0 LDG.E.128 R24, desc[UR4][R38.64] ;  /* 0x0000000426180981 */ /* 0x000e22000c1e1d00 */
[----:B------:R-:W-:Y:S02]  /*0e80*/  @P5 IADD3 R43, R111, 0x20, RZ ;  /* 0x000000206f2b5810 */ /* 0x000fe40007ffe0ff */
[----:B------:R-:W-:-:S04]  /*0e90*/  @!P6 ISETP.NE.U32.AND P1, PT, R52, RZ, PT ;  /* 0x000000ff3400e20c */ /* 0x000fc80003f25070 */
[----:B------:R-:W-:Y:S01]  /*0ea0*/  @!P6 ISETP.NE.AND.EX P2, PT, R53, RZ, PT, P1 ;  /* 0x000000ff3500e20c */ /* 0x000fe20003f45310 */
[----:B-1----:R-:W-:Y:S02]  /*0eb0*/  @P5 IMAD.WIDE.U32 R40, R43, 0x10, R40 ;  /* 0x000000102b285825 */ /* 0x002fe400078e0028 */
[----:B------:R-:W1:Y:S01]  /*0ec0*/  @P0 LDC.64 R42, c[0x0][0x230] ;  /* 0x00008c00ff2a0b82 */ /* 0x000e620000000a00 */
[C---:B------:R-:W-:Y:S02]  /*0ed0*/  @!P6 ISETP.NE.U32.AND P3, PT, R52.reuse, RZ, PT ;  /* 0x000000ff3400e20c */ /* 0x040fe40003f65070 */
[----:B------:R-:W-:Y:S02]  /*0ee0*/  @!P6 ISETP.NE.U32.AND P1, PT, R52, RZ, PT ;  /* 0x000000ff3400e20c */ /* 0x000fe40003f25070 */
[----:B------:R-:W-:Y:S01]  /*0ef0*/  IADD3 R49, R115, 0x40, RZ ;  /* 0x0000004073317810 */ /* 0x000fe20007ffe0ff */
[----:B------:R-:W-:Y:S01]  /*0f00*/  BSSY B0, `(.L_x_19075) ;  /* 0x0000010000007945 */ /* 0x000fe20003800000 */
[C---:B------:R-:W-:Y:S01]  /*0f10*/  @!P6 ISETP.NE.AND.EX P3, PT, R53.reuse, RZ, PT, P3 ;  /* 0x000000ff3500e20c */ /* 0x040fe20003f65330 */
[----:B-----5:R2:W5:Y:S01]  /*0f20*/  @P5 LDG.E.128 R28, desc[UR4][R40.64] ;  /* 0x00000004281c5981 */ /* 0x020562000c1e1d00 */
[----:B------:R-:W-:Y:S01]  /*0f30*/  @!P6 ISETP.NE.AND.EX P1, PT, R53, RZ, PT, P1 ;  /* 0x000000ff3500e20c */ /* 0x000fe20003f25310 */
[----:B--2---:R-:W-:-:S04]  /*0f40*/  IMAD.WIDE.U32 R40, R45, 0x10, R78 ;  /* 0x000000102d287825 */ /* 0x004fc800078e004e */
[----:B-1----:R-:W-:Y:S01]  /*0f50*/  @P0 IMAD.WIDE.U32 R42, R49, 0x10, R42 ;  /* 0x00000010312a0825 */ /* 0x002fe200078e002a */
[----:B0-----:R-:W-:Y:S02]  /*0f60*/  @!P6 FSEL R37, R25, RZ, P2 ;  /* 0x000000ff1925e208 */ /* 0x001fe40001000000 */
[----:B------:R-:W-:Y:S02]  /*0f70*/  @!P6 ISETP.NE.U32.AND P2, PT, R52, RZ, PT ;  /* 0x000000ff3400e20c */ /* 0x000fe40003f45070 */
[----:B------:R-:W-:Y:S02]  /*0f80*/  @!P6 FSEL R38, R26, RZ, P1 ;  /* 0x000000ff1a26e208 */ /* 0x000fe40000800000 */
[----:B------:R-:W-:Y:S02]  /*0f90*/  @!P6 ISETP.NE.AND.EX P2, PT, R53, RZ, PT, P2 ;  /* 0x000000ff3500e20c */ /* 0x000fe40003f45320 */
[----:B------:R-:W-:Y:S02]  /*0fa0*/  @!P6 FSEL R36, R24, RZ, P3 ;  /* 0x000000ff1824e208 */ /* 0x000fe40001800000 */
[----:B------:R-:W-:Y:S01]  /*0fb0*/  @!P6 FSEL R39, R27, RZ, P2 ;  /* 0x000000ff1b27e208 */ /* 0x000fe20001000000 */
[----:B------:R-:W-:Y:S08]  /*0fc0*/  @!P6 BRA `(.L_x_19076) ;  /* 0x00000000000ce947 */ /* 0x000ff00003800000 */
[----:B-----5:R-:W-:-:S04]  /*0fd0*/  FMUL.FTZ R45, R28, UR6 ;  /* 0x000000061c2d7c20 */ /* 0x020fc80008410000 */
[----:B------:R-:W-:-:S04]  /*0fe0*/  FMUL.FTZ R36, R104, R45 ;  /* 0x0000002d68247220 */ /* 0x000fc80000410000 */
[----:B------:R-:W-:-:S07]  /*0ff0*/  @P0 FADD.FTZ R36, R24, R36 ;  /* 0x0000002418240221 */ /* 0x000fce0000010000 */
.L_x_19076:
[----:B------:R-:W-:Y:S05]  /*1000*/  BSYNC B0 ;  /* 0x0000000000007941 */ /* 0x000fea0003800000 */
.L_x_19075:
[----:B------:R-:W-:Y:S04]  /*1010*/  BSSY B0, `(.L_x_19077) ;  /* 0x0000005000007945 */ /* 0x000fe80003800000 */
[----:B------:R-:W-:Y:S05]  /*1020*/  @!P6 BRA `(.L_x_19078) ;  /* 0x00000000000ce947 */ /* 0x000fea0003800000 */
[----:B-----5:R-:W-:-:S04]  /*1030*/  FMUL.FTZ R44, R29, UR6 ;  /* 0x000000061d2c7c20 */ /* 0x020fc80008410000 */
[----:B------:R-:W-:-:S04]  /*1040*/  FMUL.FTZ R37, R103, R44 ;  /* 0x0000002c67257220 */ /* 0x000fc80000410000 */
[----:B------:R-:W-:-:S07]  /*1050*/  @P0 FADD.FTZ R37, R25, R37 ;  /* 0x0000002519250221 */ /* 0x000fce0000010000 */
.L_x_19078:
[----:B------:R-:W-:Y:S05]  /*1060*/  BSYNC B0 ;  /* 0x0000000000007941 */ /* 0x000fea0003800000 */
.L_x_19077:
[----:B------:R-:W-:Y:S04]  /*1070*/  BSSY B0, `(.L_x_19079) ;  /* 0x0000005000007945 */ /* 0x000fe80003800000 */
[----:B------:R-:W-:Y:S05]  /*1080*/  @!P6 BRA `(.L_x_19080) ;  /* 0x00000000000ce947 */ /* 0x000fea0003800000 */
[----:B-----5:R-:W-:-:S04]  /*1090*/  FMUL.FTZ R45, R30, UR6 ;  /* 0x000000061e2d7c20 */ /* 0x020fc80008410000 */
[----:B------:R-:W-:-:S04]  /*10a0*/  FMUL.FTZ R38, R102, R45 ;  /* 0x0000002d66267220 */ /* 0x000fc80000410000 */
[----:B------:R-:W-:-:S07]  /*10b0*/  @P0 FADD.FTZ R38, R26, R38 ;  /* 0x000000261a260221 */ /* 0x000fce0000010000 */
.L_x_19080:
[----:B------:R-:W-:Y:S05]  /*10c0*/  BSYNC B0 ;  /* 0x0000000000007941 */ /* 0x000fea0003800000 */
.L_x_19079:
[----:B------:R-:W-:Y:S04]  /*10d0*/  BSSY B0, `(.L_x_19081) ;  /* 0x0000005000007945 */ /* 0x000fe80003800000 */
[----:B------:R-:W-:Y:S05]  /*10e0*/  @!P6 BRA `(.L_x_19082) ;  /* 0x00000000000ce947 */ /* 0x000fea0003800000 */
[----:B-----5:R-:W-:-:S04]  /*10f0*/  FMUL.FTZ R44, R31, UR6 ;  /* 0x000000061f2c7c20 */ /* 0x020fc80008410000 */
[----:B------:R-:W-:-:S04]  /*1100*/  FMUL.FTZ R39, R101, R44 ;  /* 0x0000002c65277220 */ /* 0x000fc80000410000 */
[----:B------:R-:W-:-:S07]  /*1110*/  @P0 FADD.FTZ R39, R27, R39 ;  /* 0x000000271b270221 */ /* 0x000fce0000010000 */
.L_x_19082:
[----:B------:R-:W-:Y:S05]  /*1120*/  BSYNC B0 ;  /* 0x0000000000007941 */ /* 0x000fea0003800000 */
.L_x_19081:
        /* <DEDUP_REMOVED lines=27> */
.L_x_19084:
[----:B------:R-:W-:Y:S05]  /*12e0*/  BSYNC B0 ;  /* 0x0000000000007941 */ /* 0x000fea0003800000 */
.L_x_19083:
[----:B------:R-:W-:Y:S04]  /*12f0*/  BSSY B0, `(.L_x_19085) ;  /* 0x0000005000007945 */ /* 0x000fe80003800000 */
[----:B------:R-:W-:Y:S05]  /*1300*/  @!P6 BRA `(.L_x_19086) ;  /* 0x00000000000ce947 */ /* 0x000fea0003800000 */
[----:B-----5:R-:W-:-:S04]  /*1310*/  FMUL.FTZ R48, R29, UR6 ;  /* 0x000000061d307c20 */ /* 0x020fc80008410000 */
[----:B------:R-:W-:-:S04]  /*1320*/  FMUL.FTZ R41, R99, R48 ;  /* 0x0000003063297220 */ /* 0x000fc80000410000 */
[----:B------:R-:W-:-:S07]  /*1330*/  @P0 FADD.FTZ R41, R25, R41 ;  /* 0x0000002919290221 */ /* 0x000fce0000010000 */
.L_x_19086:
[----:B------:R-:W-:Y:S05]  /*1340*/  BSYNC B0 ;  /* 0x0000000000007941 */ /* 0x000fea0003800000 */
.L_x_19085:
[----:B------:R-:W-:Y:S04]  /*1350*/  BSSY B0, `(.L_x_19087) ;  /* 0x0000005000007945 */ /* 0x000fe80003800000 */
[----:B------:R-:W-:Y:S05]  /*1360*/  @!P6 BRA `(.L_x_19088) ;  /* 0x00000000000ce947 */ /* 0x000fea0003800000 */
[----:B-----5:R-:W-:-:S04]  /*1370*/  FMUL.FTZ R49, R30, UR6 ;  /* 0x000000061e317c20 */ /* 0x020fc80008410000 */
[----:B------:R-:W-:-:S04]  /*1380*/  FMUL.FTZ R42, R98, R49 ;  /* 0x00000031622a7220 */ /* 0x000fc80000410000 */
[----:B------:R-:W-:-:S07]  /*1390*/  @P0 FADD.FTZ R42, R26, R42 ;  /* 0x0000002a1a2a0221 */ /* 0x000fce0000010000 */
.L_x_19088:
[----:B------:R-:W-:Y:S05]  /*13a0*/  BSYNC B0 ;  /* 0x0000000000007941 */ /* 0x000fea0003800000 */
.L_x_19087:
[----:B------:R-:W-:Y:S04]  /*13b0*/  BSSY B0, `(.L_x_19089) ;  /* 0x0000005000007945 */ /* 0x000fe80003800000 */
[----:B------:R-:W-:Y:S05]  /*13c0*/  @!P6 BRA `(.L_x_19090) ;  /* 0x00000000000ce947 */ /* 0x000fea0003800000 */
[----:B-----5:R-:W-:-:S04]  /*13d0*/  FMUL.FTZ R48, R31, UR6 ;  /* 0x000000061f307c20 */ /* 0x020fc80008410000 */
[----:B------:R-:W-:-:S04]  /*13e0*/  FMUL.FTZ R43, R91, R48 ;  /* 0x000000305b2b7220 */ /* 0x000fc80000410000 */
[----:B------:R-:W-:-:S07]  /*13f0*/  @P0 FADD.FTZ R43, R27, R43 ;  /* 0x0000002b1b2b0221 */ /* 0x000fce0000010000 */
.L_x_19090:
[----:B------:R-:W-:Y:S05]  /*1400*/  BSYNC B0 ;  /* 0x0000000000007941 */ /* 0x000fea0003800000 */
.L_x_19089:
        /* <DEDUP_REMOVED lines=27> */
.L_x_19092:
[----:B------:R-:W-:Y:S05]  /*15c0*/  BSYNC B0 ;  /* 0x0000000000007941 */ /* 0x000fea0003800000 */
.L_x_19091:
[----:B------:R-:W-:Y:S04]  /*15d0*/  BSSY B0, `(.L_x_19093) ;  /* 0x0000005000007945 */ /* 0x000fe80003800000 */
[----:B------:R-:W-:Y:S05]  /*15e0*/  @!P6 BRA `(.L_x_19094) ;  /* 0x00000000000ce947 */ /* 0x000fea0003800000 */
[----:B-----5:R-:W-:-:S04]  /*15f0*/  FMUL.FTZ R45, R29, UR6 ;  /* 0x000000061d2d7c20 */ /* 0x020fc80008410000 */
[----:B------:R-:W-:-:S04]  /*1600*/  FMUL.FTZ R45, R92, R45 ;  /* 0x0000002d5c2d7220 */ /* 0x000fc80000410000 */
[----:B------:R-:W-:-:S07]  /*1610*/  @P0 FADD.FTZ R45, R25, R45 ;  /* 0x0000002d192d0221 */ /* 0x000fce0000010000 */
.L_x_19094:
[----:B------:R-:W-:Y:S05]  /*1620*/  BSYNC B0 ;  /* 0x0000000000007941 */ /* 0x000fea0003800000 */
.L_x_19093:
[----:B------:R-:W-:Y:S04]  /*1630*/  BSSY B0, `(.L_x_19095) ;  /* 0x0000005000007945 */ /* 0x000fe80003800000 */
[----:B------:R-:W-:Y:S05]  /*1640*/  @!P6 BRA `(.L_x_19096) ;  /* 0x00000000000ce947 */ /* 0x000fea0003800000 */
[----:B-----5:R-:W-:-:S04]  /*1650*/  FMUL.FTZ R55, R30, UR6 ;  /* 0x000000061e377c20 */ /* 0x020fc80008410000 */
[----:B------:R-:W-:-:S04]  /*1660*/  FMUL.FTZ R46, R58, R55 ;  /* 0x000000373a2e7220 */ /* 0x000fc80000410000 */
[----:B------:R-:W-:-:S07]  /*1670*/  @P0 FADD.FTZ R46, R26, R46 ;  /* 0x0000002e1a2e0221 */ /* 0x000fce0000010000 */
.L_x_19096:
[----:B------:R-:W-:Y:S05]  /*1680*/  BSYNC B0 ;  /* 0x0000000000007941 */ /* 0x000fea0003800000 */
.L_x_19095:
[----:B------:R-:W-:Y:S04]  /*1690*/  BSSY B0, `(.L_x_19097) ;  /* 0x0000005000007945 */ /* 0x000fe80003800000 */
[----:B------:R-:W-:Y:S05]  /*16a0*/  @!P6 BRA `(.L_x_19098) ;  /* 0x00000000000ce947 */ /* 0x000fea0003800000 */
[----:B-----5:R-:W-:-:S04]  /*16b0*/  FMUL.FTZ R54, R31, UR6 ;  /* 0x000000061f367c20 */ /* 0x020fc80008410000 */
[----:B------:R-:W-:-:S04]  /*16c0*/  FMUL.FTZ R47, R93, R54 ;  /* 0x000000365d2f7220 */ /* 0x000fc80000410000 */
[----:B------:R-:W-:-:S07]  /*16d0*/  @P0 FADD.FTZ R47, R27, R47 ;  /* 0x0000002f1b2f0221 */ /* 0x000fce0000010000 */
.L_x_19098:
[----:B------:R-:W-:Y:S05]  /*16e0*/  BSYNC B0 ;  /* 0x0000000000007941 */ /* 0x000fea0003800000 */
.L_x_19097:
        /* <DEDUP_REMOVED lines=9> */
[----:B------:R-:W-:Y:S01]  /*1780*/  IADD3 R117, R115, 0xa0, RZ ;  /* 0x000000a073757810 */ /* 0x000fe20007ffe0ff */
[----:B------:R-:W-:Y:S01]  /*1790*/  BSSY B0, `(.L_x_19099) ;  /* 0x0000010000007945 */ /* 0x000fe20003800000 */
[----:B------:R-:W-:Y:S01]  /*17a0*/  @!P6 ISETP.NE.U32.AND P1, PT, R52, RZ, PT ;  /* 0x000000ff3400e20c */ /* 0x000fe20003f25070 */
[----:B-----5:R2:W5:Y:S01]  /*17b0*/  @P5 LDG.E.128 R28, desc[UR4][R80.64] ;  /* 0x00000004501c5981 */ /* 0x020562000c1e1d00 */
[----:B------:R-:W-:-:S02]  /*17c0*/  @!P6 ISETP.NE.AND.EX P2, PT, R53, RZ, PT, P2 ;  /* 0x000000ff3500e20c */ /* 0x000fc40003f45320 */
[----:B------:R-:W-:Y:S01]  /*17d0*/  @!P6 ISETP.NE.AND.EX P1, PT, R53, RZ, PT, P1 ;  /* 0x000000ff3500e20c */ /* 0x000fe20003f25310 */
[----:B--2---:R-:W-:-:S04]  /*17e0*/  IMAD.WIDE.U32 R80, R119, 0x10, R78 ;  /* 0x0000001077507825 */ /* 0x004fc800078e004e */
[----:B-1----:R-:W-:Y:S01]  /*17f0*/  @P0 IMAD.WIDE.U32 R54, R117, 0x10, R54 ;  /* 0x0000001075360825 */ /* 0x002fe200078e0036 */
[----:B0-----:R-:W-:Y:S02]  /*1800*/  @!P6 FSEL R49, R25, RZ, P3 ;  /* 0x000000ff1931e208 */ /* 0x001fe40001800000 */
[----:B------:R-:W-:Y:S02]  /*1810*/  @!P6 ISETP.NE.U32.AND P3, PT, R52, RZ, PT ;  /* 0x000000ff3400e20c */ /* 0x000fe40003f65070 */
[----:B------:R-:W-:Y:S02]  /*1820*/  @!P6 FSEL R48, R24, RZ, P2 ;  /* 0x000000ff1830e208 */ /* 0x000fe40001000000 */
[----:B------:R-:W-:-:S04]  /*1830*/  @!P6 ISETP.NE.AND.EX P3, PT, R53, RZ, PT, P3 ;  /* 0x000000ff3500e20c */ /* 0x000fc80003f65330 */
[----:B------:R-:W-:Y:S01]  /*1840*/  @!P6 FSEL R50, R26, RZ, P3 ;  /* 0x000000ff1a32e208 */ /* 0x000fe20001800000 */
[----:B------:R-:W-:Y:S08]  /*1850*/  @!P6 BRA `(.L_x_19100) ;  /* 0x00000000000ce947 */ /* 0x000ff00003800000 */
[----:B-----5:R-:W-:-:S04]  /*1860*/  FMUL.FTZ R48, R28, UR6 ;  /* 0x000000061c307c20 */ /* 0x020fc80008410000 */
[----:B------:R-:W-:-:S04]  /*1870*/  FMUL.FTZ R48, R59, R48 ;  /* 0x000000303b307220 */ /* 0x000fc80000410000 */
[----:B------:R-:W-:-:S07]  /*1880*/  @P0 FADD.FTZ R48, R24, R48 ;  /* 0x0000003018300221 */ /* 0x000fce0000010000 */
.L_x_19100:
[----:B------:R-:W-:Y:S05]  /*1890*/  BSYNC B0 ;  /* 0x0000000000007941 */ /* 0x000fea0003800000 */
.L_x_19099:
[----:B------:R-:W-:Y:S04]  /*18a0*/  BSSY B0, `(.L_x_19101) ;  /* 0x0000005000007945 */ /* 0x000fe80003800000 */
[----:B------:R-:W-:Y:S05]  /*18b0*/  @!P6 BRA `(.L_x_19102) ;  /* 0x00000000000ce947 */ /* 0x000fea0003800000 */
[----:B-----5:R-:W-:-:S04]  /*18c0*/  FMUL.FTZ R49, R29, UR6 ;  /* 0x000000061d317c20 */ /* 0x020fc80008410000 */
[----:B------:R-:W-:-:S04]  /*18d0*/  FMUL.FTZ R49, R94, R49 ;  /* 0x000000315e317220 */ /* 0x000fc80000410000 */
[----:B------:R-:W-:-:S07]  /*18e0*/  @P0 FADD.FTZ R49, R25, R49 ;  /* 0x0000003119310221 */ /* 0x000fce0000010000 */
.L_x_19102:
[----:B------:R-:W-:Y:S05]  /*18f0*/  BSYNC B0 ;  /* 0x0000000000007941 */ /* 0x000fea0003800000 */
.L_x_19101:
[----:B------:R-:W-:Y:S04]  /*1900*/  BSSY B0, `(.L_x_19103) ;  /* 0x0000005000007945 */ /* 0x000fe80003800000 */
[----:B------:R-:W-:Y:S05]  /*1910*/  @!P6 BRA `(.L_x_19104) ;  /* 0x00000000000ce947 */ /* 0x000fea0003800000 */
[----:B-----5:R-:W-:-:S04]  /*1920*/  FMUL.FTZ R51, R30, UR6 ;  /* 0x000000061e337c20 */ /* 0x020fc80008410000 */
[----:B------:R-:W-:-:S04]  /*1930*/  FMUL.FTZ R50, R60, R51 ;  /* 0x000000333c327220 */ /* 0x000fc80000410000 */
[----:B------:R-:W-:-:S07]  /*1940*/  @P0 FADD.FTZ R50, R26, R50 ;  /* 0x000000321a320221 */ /* 0x000fce0000010000 */
.L_x_19104:
[----:B------:R-:W-:Y:S05]  /*1950*/  BSYNC B0 ;  /* 0x0000000000007941 */ /* 0x000fea0003800000 */
.L_x_19103:
[----:B------:R-:W-:Y:S01]  /*1960*/  BSSY B0, `(.L_x_19105) ;  /* 0x0000006000007945 */ /* 0x000fe20003800000 */
[----:B------:R-:W-:-:S03]  /*1970*/  @!P6 FSEL R51, R27, RZ, P1 ;  /* 0x000000ff1b33e208 */ /* 0x000fc60000800000 */
[----:B------:R-:W-:Y:S05]  /*1980*/  @!P6 BRA `(.L_x_19106) ;  /* 0x00000000000ce947 */ /* 0x000fea0003800000 */
[----:B-----5:R-:W-:-:S04]  /*1990*/  FMUL.FTZ R114, R31, UR6 ;  /* 0x000000061f727c20 */ /* 0x020fc80008410000 */
[----:B------:R-:W-:-:S04]  /*19a0*/  FMUL.FTZ R51, R95, R114 ;  /* 0x000000725f337220 */ /* 0x000fc80000410000 */
[----:B------:R-:W-:-:S07]  /*19b0*/  @P0 FADD.FTZ R51, R27, R51 ;  /* 0x000000331b330221 */ /* 0x000fce0000010000 */
.L_x_19106:
[----:B------:R-:W-:Y:S05]  /*19c0*/  BSYNC B0 ;  /* 0x0000000000007941 */ /* 0x000fea0003800000 */
.L_x_19105:
[----:B------:R0:W-:Y:S01]  /*19d0*/  STG.E.128 desc[UR4][R80.64], R48 ;  /* 0x0000003050007986 */ /* 0x0001e2000c101d04 */
[----:B------:R-:W1:Y:S03]  /*19e0*/  @P5 LDC.64 R114, c[0x0][0x220] ;  /* 0x00008800ff725b82 */ /* 0x000e660000000a00 */
[----:B------:R-:W2:Y:S01]  /*19f0*/  @P0 LDG.E.128 R24, desc[UR4][R54.64] ;  /* 0x0000000436180981 */ /* 0x000ea2000c1e1d00 */
[----:B------:R-:W-:Y:S02]  /*1a00*/  @P5 IADD3 R111, R111, 0xa0, RZ ;  /* 0x000000a06f6f5810 */ /* 0x000fe40007ffe0ff */
[C---:B------:R-:W-:Y:S02]  /*1a10*/  @!P6 ISETP.NE.U32.AND P1, PT, R52.reuse, RZ, PT ;  /* 0x000000ff3400e20c */ /* 0x040fe40003f25070 */
[C---:B------:R-:W-:Y:S02]  /*1a20*/  @!P6 ISETP.NE.U32.AND P2, PT, R52.reuse, RZ, PT ;  /* 0x000000ff3400e20c */ /* 0x040fe40003f45070 */
[----:B------:R-:W-:Y:S01]  /*1a30*/  @!P6 ISETP.NE.U32.AND P3, PT, R52, RZ, PT ;  /* 0x000000ff3400e20c */ /* 0x000fe20003f65070 */
[----:B------:R-:W-:Y:S01]  /*1a40*/  BSSY B0, `(.L_x_19107) ;  /* 0x0000010000007945 */ /* 0x000fe20003800000 */
[----:B------:R-:W-:-:S02]  /*1a50*/  @!P6 ISETP.NE.AND.EX P1, PT, R53, RZ, PT, P1 ;  /* 0x000000ff3500e20c */ /* 0x000fc40003f25310 */
[----:B------:R-:W-:Y:S01]  /*1a60*/  @!P6 ISETP.NE.AND.EX P2, PT, R53, RZ, PT, P2 ;  /* 0x000000ff3500e20c */ /* 0x000fe20003f45320 */
[----:B-1----:R-:W-:-:S05]  /*1a70*/  @P5 IMAD.WIDE.U32 R114, R111, 0x10, R114 ;  /* 0x000000106f725825 */ /* 0x002fca00078e0072 */
[----:B-----5:R0:W5:Y:S01]  /*1a80*/  @P5 LDG.E.128 R28, desc[UR4][R114.64] ;  /* 0x00000004721c5981 */ /* 0x020162000c1e1d00 */
[----:B------:R-:W-:Y:S02]  /*1a90*/  @!P6 ISETP.NE.U32.AND P5, PT, R52, RZ, PT ;  /* 0x000000ff3400e20c */ /* 0x000fe40003fa5070 */
[C---:B------:R-:W-:Y:S02]  /*1aa0*/  @!P6 ISETP.NE.AND.EX P3, PT, R53.reuse, RZ, PT, P3 ;  /* 0x000000ff3500e20c */ /* 0x040fe40003f65330 */
[----:B------:R-:W-:Y:S02]  /*1ab0*/  @!P6 ISETP.NE.AND.EX P5, PT, R53, RZ, PT, P5 ;  /* 0x000000ff3500e20c */ /* 0x000fe40003fa5350 */
[----:B--2---:R-:W-:Y:S02]  /*1ac0*/  @!P6 FSEL R53, R25, RZ, P1 ;  /* 0x000000ff1935e208 */ /* 0x004fe40000800000 */
[----:B------:R-:W-:Y:S02]  /*1ad0*/  @!P6 FSEL R54, R26, RZ, P2 ;  /* 0x000000ff1a36e208 */ /* 0x000fe40001000000 */
[----:B------:R-:W-:-:S02]  /*1ae0*/  @!P6 FSEL R55, R27, RZ, P5 ;  /* 0x000000ff1b37e208 */ /* 0x000fc40002800000 */
[----:B------:R-:W-:Y:S01]  /*1af0*/  @!P6 FSEL R52, R24, RZ, P3 ;  /* 0x000000ff1834e208 */ /* 0x000fe20001800000 */
[----:B0-----:R-:W-:Y:S06]  /*1b00*/  @!P6 BRA `(.L_x_19108) ;  /* 0x00000000000ce947 */ /* 0x001fec0003800000 */
[----:B-----5:R-:W-:-:S04]  /*1b10*/  FMUL.FTZ R52, R28, UR6 ;  /* 0x000000061c347c20 */ /* 0x020fc80008410000 */
[----:B------:R-:W-:-:S04]  /*1b20*/  FMUL.FTZ R52, R61, R52 ;  /* 0x000000343d347220 */ /* 0x000fc80000410000 */
[----:B------:R-:W-:-:S07]  /*1b30*/  @P0 FADD.FTZ R52, R24, R52 ;  /* 0x0000003418340221 */ /* 0x000fce0000010000 */
.L_x_19108:
[----:B------:R-:W-:Y:S05]  /*1b40*/  BSYNC B0 ;  /* 0x0000000000007941 */ /* 0x000fea0003800000 */
.L_x_19107:
[----:B------:R-:W-:Y:S04]  /*1b50*/  BSSY B0, `(.L_x_19109) ;  /* 0x0000005000007945 */ /* 0x000fe80003800000 */
[----:B------:R-:W-:Y:S05]  /*1b60*/  @!P6 BRA `(.L_x_19110) ;  /* 0x00000000000ce947 */ /* 0x000fea0003800000 */
[----:B-----5:R-:W-:-:S04]  /*1b70*/  FMUL.FTZ R53, R29, UR6 ;  /* 0x000000061d357c20 */ /* 0x020fc80008410000 */
[----:B------:R-:W-:-:S04]  /*1b80*/  FMUL.FTZ R53, R96, R53 ;  /* 0x0000003560357220 */ /* 0x000fc80000410000 */
[----:B------:R-:W-:-:S07]  /*1b90*/  @P0 FADD.FTZ R53, R25, R53 ;  /* 0x0000003519350221 */ /* 0x000fce0000010000 */
.L_x_19110:
[----:B------:R-:W-:Y:S05]  /*1ba0*/  BSYNC B0 ;  /* 0x0000000000007941 */ /* 0x000fea0003800000 */
.L_x_19109:
[----:B------:R-:W-:Y:S04]  /*1bb0*/  BSSY B0, `(.L_x_19111) ;  /* 0x0000005000007945 */ /* 0x000fe80003800000 */
[----:B------:R-:W-:Y:S05]  /*1bc0*/  @!P6 BRA `(.L_x_19112) ;  /* 0x00000000000ce947 */ /* 0x000fea0003800000 */
[----:B-----5:R-:W-:-:S04]  /*1bd0*/  FMUL.FTZ R81, R30, UR6 ;  /* 0x000000061e517c20 */ /* 0x020fc80008410000 */
[----:B------:R-:W-:-:S04]  /*1be0*/  FMUL.FTZ R54, R62, R81 ;  /* 0x000000513e367220 */ /* 0x000fc80000410000 */
[----:B------:R-:W-:-:S07]  /*1bf0*/  @P0 FADD.FTZ R54, R26, R54 ;  /* 0x000000361a360221 */ /* 0x000fce0000010000 */
.L_x_19112:
[----:B------:R-:W-:Y:S05]  /*1c00*/  BSYNC B0 ;  /* 0x0000000000007941 */ /* 0x000fea0003800000 */
.L_x_19111:
[----:B------:R-:W-:Y:S04]  /*1c10*/  BSSY B0, `(.L_x_19113) ;  /* 0x0000005000007945 */ /* 0x000fe80003800000 */
[----:B------:R-:W-:Y:S05]  /*1c20*/  @!P6 BRA `(.L_x_19114) ;  /* 0x00000000000ce947 */ /* 0x000fea0003800000 */
[----:B-----5:R-:W-:-:S04]  /*1c30*/  FMUL.FTZ R80, R31, UR6 ;  /* 0x000000061f507c20 */ /* 0x020fc80008410000 */
[----:B------:R-:W-:-:S04]  /*1c40*/  FMUL.FTZ R55, R97, R80 ;  /* 0x0000005061377220 */ /* 0x000fc80000410000 */
[----:B------:R-:W-:-:S07]  /*1c50*/  @P0 FADD.FTZ R55, R27, R55 ;  /* 0x000000371b370221 */ /* 0x000fce0000010000 */
.L_x_19114:
[----:B------:R-:W-:Y:S05]  /*1c60*/  BSYNC B0 ;  /* 0x0000000000007941 */ /* 0x000fea0003800000 */
.L_x_19113:
[----:B------:R-:W-:Y:S01]  /*1c70*/  FADD.FTZ R80, RZ, R32 ;  /* 0x00000020ff507221 */ /* 0x000fe20000010000 */
[----:B------:R-:W-:Y:S01]  /*1c80*/  IMAD.WIDE.U32 R78, R117, 0x10, R78 ;  /* 0x00000010754e7825 */ /* 0x000fe200078e004e */
[----:B------:R-:W-:Y:S01]  /*1c90*/  UMOV UR8, 0xffffffff ;  /* 0xffffffff00087882 */ /* 0x000fe20000000000 */
[----:B------:R-:W-:Y:S02]  /*1ca0*/  ISETP.NE.AND P0, PT, R110, RZ, PT ;  /* 0x000000ff6e00720c */ /* 0x000fe40003f05270 */
[----:B------:R-:W-:Y:S01]  /*1cb0*/  FADD.FTZ R81, R80, R33 ;  /* 0x0000002150517221 */ /* 0x000fe20000010000 */
[----:B------:R-:W-:Y:S01]  /*1cc0*/  SHF.R.S32.HI R114, RZ, 0x1f, R109 ;  /* 0x0000001fff727819 */ /* 0x000fe2000001146d */
        /* <DEDUP_REMOVED lines=93> */
.L_x_19130:
[----:B01----:R-:W-:Y:S01]  /*22a0*/  FADD.FTZ R116, R116, R117 ;  /* 0x0000007574747221 */ /* 0x003fe20000010000 */
[----:B------:R-:W0:Y:S01]  /*22b0*/  @!P0 LDC.64 R80, c[0x0][0x258] ;  /* 0x00009600ff508b82 */ /* 0x000e220000000a00 */
[----:B------:R-:W-:Y:S02]  /*22c0*/  BSSY B0, `(.L_x_19116) ;  /* 0x000006f000007945 */ /* 0x000fe40003800000 */
[----:B------:R-:W-:Y:S01]  /*22d0*/  FFMA.FTZ R111, R116, R79, UR7 ;  /* 0x00000007746f7e23 */ /* 0x000fe2000801004f */
[----:B------:R-:W-:-:S04]  /*22e0*/  FMUL.FTZ R116, R115, R115 ;  /* 0x0000007373747220 */ /* 0x000fc80000410000 */
[----:B------:R-:W1:Y:S01]  /*22f0*/  @!P0 LDC.64 R78, c[0x0][0x250] ;  /* 0x00009400ff4e8b82 */ /* 0x000e620000000a00 */
[----:B------:R-:W-:-:S05]  /*2300*/  FSEL R116, R116, RZ, P4 ;  /* 0x000000ff74747208 */ /* 0x000fca0002000000 */
        /* <DEDUP_REMOVED lines=10> */
[----:B------:R-:W-:Y:S02]  /*23b0*/  FSEL R79, R115, RZ, !P4 ;  /* 0x000000ff734f7208 */ /* 0x000fe40006000000 */
[----:B------:R-:W-:-:S03]  /*23c0*/  IADD3 R113, R113, -0x1, RZ ;  /* 0xffffffff71717810 */ /* 0x000fc60007ffe0ff */
[C---:B------:R-:W-:Y:S01]  /*23d0*/  FADD.FTZ R114, -R79.reuse, R36 ;  /* 0x000000244f727221 */ /* 0x040fe20000010100 */
[----:B------:R-:W-:Y:S01]  /*23e0*/  FADD.FTZ R116, -R79, R37 ;  /* 0x000000254f747221 */ /* 0x000fe20000010100 */
[----:B------:R-:W-:Y:S01]  /*23f0*/  IMAD R78, R113, R112, RZ ;  /* 0x00000070714e7224 */ /* 0x000fe200078e02ff */
[----:B------:R-:W0:Y:S01]  /*2400*/  LDC.64 R36, c[0x0][0x2b8] ;  /* 0x0000ae00ff247b82 */ /* 0x000e220000000a00 */
        /* <DEDUP_REMOVED lines=9> */
[C---:B------:R-:W-:Y:S01]  /*24a0*/  FADD.FTZ R49, -R79.reuse, R49 ;  /* 0x000000314f317221 */ /* 0x040fe20000010100 */
[----:B------:R-:W-:Y:S01]  /*24b0*/  FADD.FTZ R50, -R79, R53 ;  /* 0x000000354f327221 */ /* 0x000fe20000010100 */
[----:B------:R-:W-:Y:S01]  /*24c0*/  LEA.HI.SX32 R53, R35, R110, 0x1e ;  /* 0x0000006e23357211 */ /* 0x000fe200078ff2ff */
        /* <DEDUP_REMOVED lines=38> */
[----:B0-----:R-:W-:-:S04]  /*2730*/  IMAD.WIDE.U32 R78, R53, 0x10, R36 ;  /* 0x00000010354e7825 */ /* 0x001fc800078e0024 */
[C---:B------:R-:W-:Y:S01]  /*2740*/  FMUL.FTZ R52, R111.reuse, R52 ;  /* 0x000000346f347220 */ /* 0x040fe20000410000 */
[C---:B------:R-:W-:Y:S01]  /*2750*/  FMUL.FTZ R50, R111.reuse, R54 ;  /* 0x000000366f327220 */ /* 0x040fe20000410000 */
[----:B------:R-:W-:Y:S01]  /*2760*/  FMUL.FTZ R55, R111, R55 ;  /* 0x000000376f377220 */ /* 0x000fe20000410000 */
[C---:B------:R-:W-:Y:S01]  /*2770*/  IADD3 R123, R53.reuse, 0x20, RZ ;  /* 0x00000020357b7810 */ /* 0x040fe20007ffe0ff */
[----:B------:R0:W-:Y:S01]  /*2780*/  STG.E.128 desc[UR4][R78.64], R32 ;  /* 0x000000204e007986 */ /* 0x0001e2000c101d04 */
[----:B------:R-:W-:Y:S01]  /*2790*/  IADD3 R113, R53, 0x40, RZ ;  /* 0x0000004035717810 */ /* 0x000fe20007ffe0ff */
[----:B------:R-:W-:Y:S01]  /*27a0*/  FFMA.FTZ R39, R83, R39, R68 ;  /* 0x0000002753277223 */ /* 0x000fe20000010044 */
[----:B------:R-:W-:Y:S01]  /*27b0*/  IADD3 R81, R53, 0x60, RZ ;  /* 0x0000006035517810 */ /* 0x000fe20007ffe0ff */
[----:B------:R-:W-:Y:S01]  /*27c0*/  IMAD.WIDE.U32 R122, R123, 0x10, R36 ;  /* 0x000000107b7a7825 */ /* 0x000fe200078e0024 */
[----:B------:R-:W-:-:S03]  /*27d0*/  IADD3 R111, R53, 0x80, RZ ;  /* 0x00000080356f7810 */ /* 0x000fc60007ffe0ff */
[----:B------:R-:W-:Y:S01]  /*27e0*/  FFMA.FTZ R42, R5, R42, R16 ;  /* 0x0000002a052a7223 */ /* 0x000fe20000010010 */
[----:B------:R-:W-:Y:S01]  /*27f0*/  IADD3 R125, R53, 0xa0, RZ ;  /* 0x000000a0357d7810 */ /* 0x000fe20007ffe0ff */
[----:B------:R-:W-:-:S04]  /*2800*/  IMAD.WIDE.U32 R112, R113, 0x10, R36 ;  /* 0x0000001071707825 */ /* 0x000fc800078e0024 */
[----:B------:R-:W-:Y:S01]  /*2810*/  FFMA.FTZ R41, R86, R41, R69 ;  /* 0x0000002956297223 */ /* 0x000fe20000010045 */
[----:B------:R-:W-:Y:S01]  /*2820*/  FFMA.FTZ R46, R3, R46, R14 ;  /* 0x0000002e032e7223 */ /* 0x000fe2000001000e */
[----:B------:R-:W-:Y:S01]  /*2830*/  FFMA.FTZ R45, R88, R45, R71 ;  /* 0x0000002d582d7223 */ /* 0x000fe20000010047 */
[----:B------:R-:W-:-:S04]  /*2840*/  IMAD.WIDE.U32 R80, R81, 0x10, R36 ;  /* 0x0000001051507825 */ /* 0x000fc800078e0024 */
[----:B------:R-:W-:Y:S01]  /*2850*/  FFMA.FTZ R50, R0, R50, R13 ;  /* 0x0000003200327223 */ /* 0x000fe2000001000d */
[----:B------:R-:W-:Y:S01]  /*2860*/  FFMA.FTZ R49, R90, R49, R73 ;  /* 0x000000315a317223 */ /* 0x000fe20000010049 */
[----:B------:R-:W-:-:S04]  /*2870*/  IMAD.WIDE.U32 R124, R125, 0x10, R36 ;  /* 0x000000107d7c7825 */ /* 0x000fc800078e0024 */
[----:B0-----:R-:W-:Y:S01]  /*2880*/  FFMA.FTZ R35, R77, R118, R66 ;  /* 0x000000764d237223 */ /* 0x001fe20000010042 */
        /* <DEDUP_REMOVED lines=13> */
[----:B------:R0:W-:Y:S04]  /*2960*/  STG.E.128 desc[UR4][R122.64], R32 ;  /* 0x000000207a007986 */ /* 0x0001e8000c101d04 */
[----:B------:R0:W-:Y:S04]  /*2970*/  STG.E.128 desc[UR4][R112.64], R36 ;  /* 0x0000002470007986 */ /* 0x0001e8000c101d04 */
[----:B------:R0:W-:Y:S04]  /*2980*/  STG.E.128 desc[UR4][R80.64], R40 ;  /* 0x0000002850007986 */ /* 0x0001e8000c101d04 */
[----:B------:R0:W-:Y:S04]  /*2990*/  STG.E.128 desc[UR4][R78.64], R44 ;  /* 0x0000002c4e007986 */ /* 0x0001e8000c101d04 */
[----:B------:R0:W-:Y:S02]  /*29a0*/  STG.E.128 desc[UR4][R124.64], R48 ;  /* 0x000000307c007986 */ /* 0x0001e4000c101d04 */
.L_x_19117:
[----:B------:R-:W-:Y:S05]  /*29b0*/  BSYNC B0 ;  /* 0x0000000000007941 */ /* 0x000fea0003800000 */
.L_x_19116:
[----:B0-----:R-:W0:Y:S02]  /*29c0*/  LDC.64 R32, c[0x0][0x210] ;  /* 0x00008400ff207b82 */ /* 0x001e240000000a00 */
[----:B0-----:R-:W-:-:S04]  /*29d0*/  LEA R109, R32, R109, 0x2 ;  /* 0x0000006d206d7211 */ /* 0x001fc800078e10ff */
[----:B------:R-:W-:-:S13]  /*29e0*/  ISETP.GE.AND P0, PT, R109, R33, PT ;  /* 0x000000216d00720c */ /* 0x000fda0003f06270 */
[----:B------:R-:W-:Y:S05]  /*29f0*/  @!P0 BRA `(.L_x_19118) ;  /* 0xffffffe000008947 */ /* 0x000fea000383ffff */
[----:B------:R-:W-:Y:S05]  /*2a00*/  EXIT ;  /* 0x000000000000794d */ /* 0x000fea0003800000 */
.L_x_19115:
        /* <DEDUP_REMOVED lines=8> */
.L_x_19120:
[----:B------:R-:W-:Y:S05]  /*2a90*/  BSYNC B0 ;  /* 0x0000000000007941 */ /* 0x000fea0003800000 */
.L_x_19119:
        /* <DEDUP_REMOVED lines=9> */
.L_x_19121:
[----:B------:R-:W-:Y:S01]  /*2b30*/  HFMA2.MMA R120, -RZ, RZ, 0, 2.384185791015625e-07 ;  /* 0x00000004ff787435 */ /* 0x000fe200000001ff */
[----:B------:R-:W-:-:S05]  /*2b40*/  MOV R78, R119 ;  /* 0x00000077004e7202 */ /* 0x000fca0000000f00 */
[----:B------:R-:W-:-:S05]  /*2b50*/  FADD.FTZ R111, R81, R78 ;  /* 0x0000004e516f7221 */ /* 0x000fca0000010000 */
[----:B------:R-:W-:-:S07]  /*2b60*/  MOV R121, R111 ;  /* 0x0000006f00797202 */ /* 0x000fce0000000f00 */
[----:B------:R-:W-:Y:S05]  /*2b70*/  WARPSYNC.COLLECTIVE R118, `(.L_x_19122) ;  /* 0x0000000076087348 */ /* 0x000fea0003c00000 */
[----:B------:R0:W1:Y:S02]  /*2b80*/  SHFL.BFLY P1, R119, R121, R120, R123 ;  /* 0x0c00007879777389 */ /* 0x000064000002007b */
[----:B01----:R-:W-:Y:S01]  /*2b90*/  ENDCOLLECTIVE ;  /* 0x000000000000791b */ /* 0x003fe20003800000 */
.L_x_19122:
[----:B------:R-:W-:Y:S01]  /*2ba0*/  HFMA2.MMA R120, -RZ, RZ, 0, 4.76837158203125e-07 ;  /* 0x00000008ff787435 */ /* 0x000fe200000001ff */
[----:B------:R-:W-:-:S05]  /*2bb0*/  MOV R78, R119 ;  /* 0x00000077004e7202 */ /* 0x000fca0000000f00 */
[----:B------:R-:W-:-:S05]  /*2bc0*/  FADD.FTZ R116, R111, R78 ;  /* 0x0000004e6f747221 */ /* 0x000fca0000010000 */
[----:B------:R-:W-:-:S07]  /*2bd0*/  MOV R121, R116 ;  /* 0x0000007400797202 */ /* 0x000fce0000000f00 */
[----:B------:R-:W-:Y:S05]  /*2be0*/  WARPSYNC.COLLECTIVE R118, `(.L_x_19123) ;  /* 0x0000000076087348 */ /* 0x000fea0003c00000 */
[----:B------:R0:W1:Y:S02]  /*2bf0*/  SHFL.BFLY P1, R119, R121, R120, R123 ;  /* 0x0c00007879777389 */ /* 0x000064000002007b */
[----:B01----:R-:W-:Y:S01]  /*2c00*/  ENDCOLLECTIVE ;  /* 0x000000000000791b */ /* 0x003fe20003800000 */
.L_x_19123:
        /* <DEDUP_REMOVED lines=8> */
.L_x_19124:
        /* <DEDUP_REMOVED lines=56> */
.L_x_19125:
[----:B------:R-:W-:Y:S01]  /*3010*/  HFMA2.MMA R120, -RZ, RZ, 0, 1.1920928955078125e-07 ;  /* 0x00000002ff787435 */ /* 0x000fe200000001ff */
[----:B------:R-:W-:-:S05]  /*3020*/  MOV R81, R119 ;  /* 0x0000007700517202 */ /* 0x000fca0000000f00 */
[----:B------:R-:W-:-:S05]  /*3030*/  FADD.FTZ R81, R78, R81 ;  /* 0x000000514e517221 */ /* 0x000fca0000010000 */
[----:B------:R-:W-:-:S07]  /*3040*/  MOV R121, R81 ;  /* 0x0000005100797202 */ /* 0x000fce0000000f00 */
[----:B------:R-:W-:Y:S05]  /*3050*/  WARPSYNC.COLLECTIVE R118, `(.L_x_19126) ;  /* 0x0000000076087348 */ /* 0x000fea0003c00000 */
[----:B------:R0:W1:Y:S02]  /*3060*/  SHFL.BFLY P1, R119, R121, R120, R123 ;  /* 0x0c00007879777389 */ /* 0x000064000002007b */
[----:B01----:R-:W-:Y:S01]  /*3070*/  ENDCOLLECTIVE ;  /* 0x000000000000791b */ /* 0x003fe20003800000 */
.L_x_19126:
[----:B------:R-:W-:Y:S01]  /*3080*/  HFMA2.MMA R120, -RZ, RZ, 0, 2.384185791015625e-07 ;  /* 0x00000004ff787435 */ /* 0x000fe200000001ff */
[----:B------:R-:W-:-:S05]  /*3090*/  MOV R80, R119 ;  /* 0x0000007700507202 */ /* 0x000fca0000000f00 */
[----:B------:R-:W-:-:S05]  /*30a0*/  FADD.FTZ R80, R81, R80 ;  /* 0x0000005051507221 */ /* 0x000fca0000010000 */
[----:B------:R-:W-:-:S07]  /*30b0*/  MOV R121, R80 ;  /* 0x0000005000797202 */ /* 0x000fce0000000f00 */
[----:B------:R-:W-:Y:S05]  /*30c0*/  WARPSYNC.COLLECTIVE R118, `(.L_x_19127) ;  /* 0x0000000076087348 */ /* 0x000fea0003c00000 */
[----:B------:R0:W1:Y:S02]  /*30d0*/  SHFL.BFLY P1, R119, R121, R120, R123 ;  /* 0x0c00007879777389 */ /* 0x000064000002007b */
[----:B01----:R-:W-:Y:S01]  /*30e0*/  ENDCOLLECTIVE ;  /* 0x000000000000791b */ /* 0x003fe20003800000 */
.L_x_19127:
[----:B------:R-:W-:Y:S01]  /*30f0*/  HFMA2.MMA R120, -RZ, RZ, 0, 4.76837158203125e-07 ;  /* 0x00000008ff787435 */ /* 0x000fe200000001ff */
[----:B------:R-:W-:-:S05]  /*3100*/  MOV R111, R119 ;  /* 0x00000077006f7202 */ /* 0x000fca0000000f00 */
[----:B------:R-:W-:-:S05]  /*3110*/  FADD.FTZ R111, R80, R111 ;  /* 0x0000006f506f7221 */ /* 0x000fca0000010000 */
[----:B------:R-:W-:-:S07]  /*3120*/  MOV R121, R111 ;  /* 0x0000006f00797202 */ /* 0x000fce0000000f00 */
[----:B------:R-:W-:Y:S05]  /*3130*/  WARPSYNC.COLLECTIVE R118, `(.L_x_19128) ;  /* 0x0000000076087348 */ /* 0x000fea0003c00000 */
[----:B------:R0:W1:Y:S02]  /*3140*/  SHFL.BFLY P1, R119, R121, R120, R123 ;  /* 0x0c00007879777389 */ /* 0x000064000002007b */
[----:B01----:R-:W-:Y:S01]  /*3150*/  ENDCOLLECTIVE ;  /* 0x000000000000791b */ /* 0x003fe20003800000 */
.L_x_19128:
[----:B------:R-:W-:Y:S01]  /*3160*/  HFMA2.MMA R120, -RZ, RZ, 0, 9.5367431640625e-07 ;  /* 0x00000010ff787435 */ /* 0x000fe200000001ff */
[----:B------:R-:W-:-:S05]  /*3170*/  MOV R116, R119 ;  /* 0x0000007700747202 */ /* 0x000fca0000000f00 */
[----:B------:R-:W-:-:S05]  /*3180*/  FADD.FTZ R116, R111, R116 ;  /* 0x000000746f747221 */ /* 0x000fca0000010000 */
[----:B------:R-:W-:-:S07]  /*3190*/  MOV R121, R116 ;  /* 0x0000007400797202 */ /* 0x000fce0000000f00 */
[----:B------:R-:W-:Y:S05]  /*31a0*/  WARPSYNC.COLLECTIVE R118, `(.L_x_19129) ;  /* 0x0000000076087348 */ /* 0x000fea0003c00000 */
[----:B------:R0:W1:Y:S02]  /*31b0*/  SHFL.BFLY P1, R119, R121, R120, R123 ;  /* 0x0c00007879777389 */ /* 0x000064000002007b */
[----:B01----:R-:W-:Y:S01]  /*31c0*/  ENDCOLLECTIVE ;  /* 0x000000000000791b */ /* 0x003fe20003800000 */
.L_x_19129:
[----:B------:R-:W-:Y:S01]  /*31d0*/  MOV R117, R119 ;  /* 0x0000007700757202 */ /* 0x000fe20000000f00 */
[----:B------:R-:W-:Y:S06]  /*31e0*/  BRA `(.L_x_19130) ;  /* 0xfffffff0002c7947 */ /* 0x000fec000383ffff */
.L_x_19131:
        /* <DEDUP_REMOVED lines=9> */
.L_x_23583:


//--------------------- .text._ZN10layer_norm13ln_fwd_kernelINS_13Kernel_traitsI6__halfffffjLj768ELj1ELj4ELj1ELj16ENS_18Kernel_traits_baseILj768ES2_ffffjLj128EEEEELb1ELb0ELb0ELb0EEEvNS_9FwdParamsE --------------------------
	.section	.text._ZN10layer_norm13ln_fwd_kernelINS_13Kernel_traitsI6__halfffffjLj768ELj1ELj4ELj1ELj16ENS_18Kernel_traits_baseILj768ES2_ffffjLj128EEEEELb1ELb0ELb0ELb0EEEvNS_9FwdParamsE,"ax",@progbits
	.align	128
        .global         _ZN10layer_norm13ln_fwd_kernelINS_13Kernel_traitsI6__halfffffjLj768ELj1ELj4ELj1ELj16ENS_18Kernel_traits_baseILj768ES2_ffffjLj128EEEEELb1ELb0ELb0ELb0EEEvNS_9FwdParamsE
        .type           _ZN10layer_norm13ln_fwd_kernelINS_13Kernel_traitsI6__halfffffjLj768ELj1ELj4ELj1ELj16ENS_18Kernel_traits_baseILj768ES2_ffffjLj128EEEEELb1ELb0ELb0ELb0EEEvNS_9FwdParamsE,@function
        .size           _ZN10layer_norm13ln_fwd_kernelINS_13Kernel_traitsI6__halfffffjLj768ELj1ELj4ELj1ELj16ENS_18Kernel_traits_baseILj768ES2_ffffjLj128EEEEELb1ELb0ELb0ELb0EEEvNS_9FwdParamsE,(.L_x_23584 - _ZN10layer_norm13ln_fwd_kernelINS_13Kernel_traitsI6__halfffffjLj768ELj1ELj4ELj1ELj16ENS_18Kernel_traits_baseILj768ES2_ffffjLj128EEEEELb1ELb0ELb0ELb0EEEvNS_9FwdParamsE)
        .other          _ZN10layer_norm13ln_fwd_kernelINS_13Kernel_traitsI6__halfffffjLj768ELj1ELj4ELj1ELj16ENS_18Kernel_traits_baseILj768ES2_ffffjLj128EEEEELb1ELb0ELb0ELb0EEEvNS_9FwdParamsE,@"STO_CUDA_ENTRY STV_DEFAULT"
_ZN10layer_norm13ln_fwd_kernelINS_13Kernel_traitsI6__halfffffjLj768ELj1ELj4ELj1ELj16ENS_18Kernel_traits_baseILj768ES2_ffffjLj128EEEEELb1ELb0ELb0ELb0EEEvNS_9FwdParamsE:
.text._ZN10layer_norm13ln_fwd_kernelINS_13Kernel_traitsI6__halfffffjLj768ELj1ELj4ELj1ELj16ENS_18Kernel_traits_baseILj768ES2_ffffjLj128EEEEELb1ELb0ELb0ELb0EEEvNS_9FwdParamsE:
        /* <DEDUP_REMOVED lines=19> */
[----:B------:R-:W-:Y:S01]  /*0130*/  LOP3.LUT R29, R91, 0x1f, RZ, 0xc0, !PT ;  /* 0x0000001f5b1d7812 */ /* 0x000fe200078ec0ff */
[----:B------:R-:W-:Y:S01]  /*0140*/  BSSY B0, `(.L_x_19132) ;  /* 0x0000052000007945 */ /* 0x000fe20003800000 */
[----:B------:R-:W-:Y:S02]  /*0150*/  SHF.R.U32.HI R91, RZ, 0x5, R91 ;  /* 0x00000005ff5b7819 */ /* 0x000fe4000001165b */
        /* <DEDUP_REMOVED lines=36> */
[----:B----4-:R-:W-:Y:S01]  /*03a0*/  SHF.R.S32.HI R3, RZ, 0x1f, R80 ;  /* 0x0000001fff037819 */ /* 0x010fe20000011450 */
[----:B------:R-:W-:Y:S02]  /*03b0*/  UIADD3 UR23, UR4, 0x1715609d, URZ ;  /* 0x1715609d04177890 */ /* 0x000fe4000fffe03f */
[----:B------:R-:W-:Y:S01]  /*03c0*/  IMAD.WIDE.U32 R8, R8, -0x326172a9, RZ ;  /* 0xcd9e8d5708087825 */ /* 0x000fe200078e00ff */
[----:B------:R-:W-:Y:S02]  /*03d0*/  LOP3.LUT R5, R7, UR24, R2, 0x96, !PT ;  /* 0x0000001807057c12 */ /* 0x000fe4000f8e9602 */
[----:B------:R-:W-:Y:S02]  /*03e0*/  LEA.HI R80, R3, R80, RZ, 0x2 ;  /* 0x0000005003507211 */ /* 0x000fe400078f10ff */
[----:B------:R-:W-:-:S02]  /*03f0*/  LOP3.LUT R7, R29, 0x1f, RZ, 0x3c, !PT ;  /* 0x0000001f1d077812 */ /* 0x000fc400078e3cff */
[----:B------:R-:W-:Y:S02]  /*0400*/  LOP3.LUT R2, R9, UR23, R4, 0x96, !PT ;  /* 0x0000001709027c12 */ /* 0x000fe4000f8e9604 */
[----:B------:R-:W-:Y:S01]  /*0410*/  LEA.HI.SX32 R80, R80, R7, 0x1e ;  /* 0x0000000750507211 */ /* 0x000fe200078ff2ff */
[----:B------:R-:W-:Y:S01]  /*0420*/  UIADD3 UR25, UR4, -0x4ab325aa, URZ ;  /* 0xb54cda5604197890 */ /* 0x000fe2000fffe03f */
[----:B------:R-:W-:Y:S01]  /*0430*/  IMAD.WIDE.U32 R4, R5, -0x326172a9, RZ ;  /* 0xcd9e8d5705047825 */ /* 0x000fe200078e00ff */
[----:B------:R-:W-:Y:S01]  /*0440*/  UIADD3 UR26, UR5, 0x646e171e, URZ ;  /* 0x646e171e051a7890 */ /* 0x000fe2000fffe03f */
[----:B------:R-:W-:Y:S02]  /*0450*/  LOP3.LUT P0, RZ, R80, 0xffffffe0, RZ, 0xc0, !PT ;  /* 0xffffffe050ff7812 */ /* 0x000fe4000780c0ff */
[----:B------:R-:W-:Y:S01]  /*0460*/  IMAD.WIDE.U32 R2, R2, -0x2daee0ad, RZ ;  /* 0xd2511f5302027825 */ /* 0x000fe200078e00ff */
[----:B------:R-:W-:-:S04]  /*0470*/  LOP3.LUT R14, R5, UR25, R8, 0x96, !PT ;  /* 0x00000019050e7c12 */ /* 0x000fc8000f8e9608 */
[----:B------:R-:W-:Y:S01]  /*0480*/  LOP3.LUT R10, R3, UR26, R6, 0x96, !PT ;  /* 0x0000001a030a7c12 */ /* 0x000fe2000f8e9606 */
[----:B------:R-:W-:Y:S01]  /*0490*/  UIADD3 UR27, UR4, 0x5384540f, URZ ;  /* 0x5384540f041b7890 */ /* 0x000fe2000fffe03f */
[----:B------:R-:W-:Y:S01]  /*04a0*/  IMAD.WIDE.U32 R14, R14, -0x2daee0ad, RZ ;  /* 0xd2511f530e0e7825 */ /* 0x000fe200078e00ff */
[----:B------:R-:W-:Y:S01]  /*04b0*/  UIADD3 UR28, UR5, 0x1fd5c5a3, URZ ;  /* 0x1fd5c5a3051c7890 */ /* 0x000fe2000fffe03f */
[----:B------:R-:W-:Y:S02]  /*04c0*/  ISETP.GE.U32.AND P6, PT, R80, 0x40, PT ;  /* 0x000000405000780c */ /* 0x000fe40003fc6070 */
[----:B------:R-:W-:Y:S01]  /*04d0*/  IMAD.WIDE.U32 R10, R10, -0x326172a9, RZ ;  /* 0xcd9e8d570a0a7825 */ /* 0x000fe200078e00ff */
[C---:B------:R-:W-:Y:S01]  /*04e0*/  ISETP.GE.U32.AND P5, PT, R80.reuse, 0x60, PT ;  /* 0x000000605000780c */ /* 0x040fe20003fa6070 */
[----:B------:R-:W-:Y:S01]  /*04f0*/  UIADD3 UR29, UR4, -0xe443238, URZ ;  /* 0xf1bbcdc8041d7890 */ /* 0x000fe2000fffe03f */
[C---:B------:R-:W-:Y:S01]  /*0500*/  ISETP.GE.U32.AND P4, PT, R80.reuse, 0x80, PT ;  /* 0x000000805000780c */ /* 0x040fe20003f86070 */
[----:B------:R-:W-:Y:S01]  /*0510*/  UIADD3 UR30, UR5, -0x24c28bd8, URZ ;  /* 0xdb3d7428051e7890 */ /* 0x000fe2000fffe03f */
[----:B------:R-:W-:Y:S01]  /*0520*/  ISETP.GE.U32.AND P3, PT, R80, 0xa0, PT ;  /* 0x000000a05000780c */ /* 0x000fe20003f66070 */
[----:B------:R-:W-:Y:S01]  /*0530*/  UIADD3 UR31, UR4, -0x700cb87f, URZ ;  /* 0x8ff34781041f7890 */ /* 0x000fe2000fffe03f */
[----:B------:R-:W-:-:S02]  /*0540*/  P2R R96, PR, RZ, 0x40 ;  /* 0x00000040ff607803 */ /* 0x000fc40000000000 */
[----:B------:R-:W-:Y:S02]  /*0550*/  P2R R95, PR, RZ, 0x20 ;  /* 0x00000020ff5f7803 */ /* 0x000fe40000000000 */
[----:B------:R-:W-:Y:S02]  /*0560*/  P2R R94, PR, RZ, 0x10 ;  /* 0x00000010ff5e7803 */ /* 0x000fe40000000000 */
[----:B------:R-:W-:Y:S02]  /*0570*/  P2R R93, PR, RZ, 0x8 ;  /* 0x00000008ff5d7803 */ /* 0x000fe40000000000 */
[----:B------:R-:W-:Y:S02]  /*0580*/  LOP3.LUT R83, R15, UR28, R2, 0x96, !PT ;  /* 0x0000001c0f537c12 */ /* 0x000fe4000f8e9602 */
        /* <DEDUP_REMOVED lines=13> */
.L_x_19133:
[----:B------:R-:W-:Y:S05]  /*0660*/  BSYNC B0 ;  /* 0x0000000000007941 */ /* 0x000fea0003800000 */
.L_x_19132:
        /* <DEDUP_REMOVED lines=13> */
.L_x_19135:
[----:B------:R-:W-:Y:S05]  /*0740*/  BSYNC B0 ;  /* 0x0000000000007941 */ /* 0x000fea0003800000 */
.L_x_19134:
        /* <DEDUP_REMOVED lines=11> */
[----:B------:R-:W-:Y:S01]  /*0800*/  VIADD R29, R29, 0x20 ;  /* 0x000000201d1d7836 */ /* 0x000fe20000000000 */
[----:B0-----:R-:W-:-:S07]  /*0810*/  @!P1 CS2R R4, SRZ ;  /* 0x0000000000049805 */ /* 0x001fce000001ff00 */
.L_x_19137:
[----:B------:R-:W-:Y:S05]  /*0820*/  BSYNC B0 ;  /* 0x0000000000007941 */ /* 0x000fea0003800000 */
.L_x_19136:
        /* <DEDUP_REMOVED lines=13> */
.L_x_19139:
[----:B------:R-:W-:Y:S05]  /*0900*/  BSYNC B0 ;  /* 0x0000000000007941 */ /* 0x000fea0003800000 */
.L_x_19138:
        /* <DEDUP_REMOVED lines=13> */
.L_x_19141:
[----:B------:R-:W-:Y:S05]  /*09e0*/  BSYNC B0 ;  /* 0x0000000000007941 */ /* 0x000fea0003800000 */
.L_x_19140:
[----:B------:R-:W-:Y:S01]  /*09f0*/  ISETP.GE.U32.AND P1, PT, R80, 0xc0, PT ;  /* 0x000000c05000780c */ /* 0x000fe20003f26070 */
[----:B------:R-:W-:Y:S01]  /*0a00*/  IMAD.HI.U32 R11, R83, -0x326172a9, RZ ;  /* 0xcd9e8d57530b7827 */ /* 0x000fe200078e00ff */
[----:B------:R-:W-:Y:S01]  /*0a10*/  UIADD3 UR32, UR5, -0x695add53, URZ ;  /* 0x96a522ad05207890 */ /* 0x000fe2000fffe03f */
[----:B------:R-:W-:Y:S01]  /*0a20*/  BSSY B0, `(.L_x_19142) ;  /* 0x0000010000007945 */ /* 0x000fe20003800000 */
[----:B------:R-:W-:Y:S01]  /*0a30*/  P2R R92, PR, RZ, 0x2 ;  /* 0x00000002ff5c7803 */ /* 0x000fe20000000000 */
[----:B------:R-:W-:Y:S01]  /*0a40*/  IMAD R91, R28, 0x4, R91 ;  /* 0x000000041c5b7824 */ /* 0x000fe200078e025b */
[----:B------:R-:W-:Y:S01]  /*0a50*/  LOP3.LUT R86, R11, UR29, R10, 0x96, !PT ;  /* 0x0000001d0b567c12 */ /* 0x000fe2000f8e960a */
[----:B------:R-:W-:-:S06]  /*0a60*/  IMAD.HI.U32 R31, R84, -0x2daee0ad, RZ ;  /* 0xd2511f53541f7827 */ /* 0x000fcc00078e00ff */
        /* <DEDUP_REMOVED lines=11> */
.L_x_19143:
[----:B------:R-:W-:Y:S05]  /*0b20*/  BSYNC B0 ;  /* 0x0000000000007941 */ /* 0x000fea0003800000 */
.L_x_19142:
[----:B------:R-:W-:Y:S01]  /*0b30*/  ULDC UR8, c[0x0][0x214] ;  /* 0x0000850000087ab9 */ /* 0x000fe20000000800 */
[----:B------:R-:W-:Y:S02]  /*0b40*/  LOP3.LUT R88, R31, UR30, R14, 0x96, !PT ;  /* 0x0000001e1f587c12 */ /* 0x000fe4000f8e960e */
[----:B------:R-:W-:-:S13]  /*0b50*/  ISETP.GE.AND P1, PT, R91, UR8, PT ;  /* 0x000000085b007c0c */ /* 0x000fda000bf26270 */
[----:B------:R-:W-:Y:S05]  /*0b60*/  @P1 EXIT ;  /* 0x000000000000194d */ /* 0x000fea0003800000 */
[--C-:B-----5:R-:W-:Y:S01]  /*0b70*/  SHF.R.U64 R63, R20, 0x10, R21.reuse ;  /* 0x00000010143f7819 */ /* 0x120fe20000001215 */
[--C-:B------:R-:W-:Y:S01]  /*0b80*/  IMAD.MOV.U32 R61, RZ, RZ, R21.reuse ;  /* 0x000000ffff3d7224 */ /* 0x100fe200078e0015 */
[----:B------:R-:W-:Y:S01]  /*0b90*/  SHF.R.U32.HI R62, RZ, 0x10, R21 ;  /* 0x00000010ff3e7819 */ /* 0x000fe20000011615 */
[--C-:B------:R-:W-:Y:S01]  /*0ba0*/  IMAD.MOV.U32 R57, RZ, RZ, R23.reuse ;  /* 0x000000ffff397224 */ /* 0x100fe200078e0017 */
[----:B------:R-:W-:Y:S01]  /*0bb0*/  MOV R60, R22 ;  /* 0x00000016003c7202 */ /* 0x000fe20000000f00 */
[----:B------:R-:W-:Y:S01]  /*0bc0*/  IMAD.MOV.U32 R81, RZ, RZ, R18 ;  /* 0x000000ffff517224 */ /* 0x000fe200078e0012 */
[--C-:B------:R-:W-:Y:S01]  /*0bd0*/  SHF.R.U64 R59, R22, 0x10, R23.reuse ;  /* 0x00000010163b7819 */ /* 0x100fe20000001217 */
[----:B------:R-:W-:Y:S01]  /*0be0*/  IMAD.MOV.U32 R64, RZ, RZ, R20 ;  /* 0x000000ffff407224 */ /* 0x000fe200078e0014 */
[----:B------:R-:W-:Y:S01]  /*0bf0*/  SHF.R.U32.HI R58, RZ, 0x10, R23 ;  /* 0x00000010ff3a7819 */ /* 0x000fe20000011617 */
[----:B------:R-:W-:Y:S01]  /*0c00*/  IMAD R84, R84, -0x2daee0ad, RZ ;  /* 0xd2511f5354547824 */ /* 0x000fe200078e02ff */
[--C-:B------:R-:W-:Y:S01]  /*0c10*/  SHF.R.U64 R67, R18, 0x10, R19.reuse ;  /* 0x0000001012437819 */ /* 0x100fe20000001213 */
[----:B------:R-:W-:Y:S01]  /*0c20*/  IMAD.HI.U32 R15, R86, -0x2daee0ad, RZ ;  /* 0xd2511f53560f7827 */ /* 0x000fe200078e00ff */
[----:B------:R-:W-:Y:S01]  /*0c30*/  MOV R65, R19 ;  /* 0x0000001300417202 */ /* 0x000fe20000000f00 */
[----:B------:R-:W-:Y:S01]  /*0c40*/  ULDC.64 UR8, c[0x0][0x270] ;  /* 0x00009c0000087ab9 */ /* 0x000fe20000000a00 */
[----:B------:R-:W-:Y:S01]  /*0c50*/  SHF.R.U32.HI R66, RZ, 0x10, R19 ;  /* 0x00000010ff427819 */ /* 0x000fe20000011613 */
[----:B------:R-:W-:Y:S01]  /*0c60*/  IMAD.MOV.U32 R16, RZ, RZ, R12 ;  /* 0x000000ffff107224 */ /* 0x000fe200078e000c */
[--C-:B------:R-:W-:Y:S01]  /*0c70*/  SHF.R.U64 R23, R24, 0x10, R25.reuse ;  /* 0x0000001018177819 */ /* 0x100fe20000001219 */
[----:B------:R-:W-:Y:S01]  /*0c80*/  HADD2.F32 R76, -RZ, R79.H0_H0 ;  /* 0x2000004fff4c7230 */ /* 0x000fe20000004100 */
[----:B------:R-:W-:Y:S01]  /*0c90*/  MOV R21, R25 ;  /* 0x0000001900157202 */ /* 0x000fe20000000f00 */
[----:B------:R-:W-:Y:S01]  /*0ca0*/  IMAD.MOV.U32 R56, RZ, RZ, R24 ;  /* 0x000000ffff387224 */ /* 0x000fe200078e0018 */
[----:B------:R-:W-:Y:S01]  /*0cb0*/  SHF.R.U32.HI R22, RZ, 0x10, R25 ;  /* 0x00000010ff167819 */ /* 0x000fe20000011619 */
[----:B------:R-:W-:Y:S01]  /*0cc0*/  IMAD.MOV.U32 R20, RZ, RZ, R26 ;  /* 0x000000ffff147224 */ /* 0x000fe200078e001a */
[--C-:B------:R-:W-:Y:S01]  /*0cd0*/  SHF.R.U64 R19, R26, 0x10, R27.reuse ;  /* 0x000000101a137819 */ /* 0x100fe2000000121b */
[----:B------:R-:W-:Y:S01]  /*0ce0*/  IMAD R83, R83, -0x326172a9, RZ ;  /* 0xcd9e8d5753537824 */ /* 0x000fe200078e02ff */
[----:B------:R-:W-:Y:S01]  /*0cf0*/  MOV R17, R27 ;  /* 0x0000001b00117202 */ /* 0x000fe20000000f00 */
[----:B------:R-:W-:Y:S01]  /*0d00*/  IMAD.HI.U32 R18, R88, -0x326172a9, RZ ;  /* 0xcd9e8d5758127827 */ /* 0x000fe200078e00ff */
[----:B------:R-:W-:Y:S01]  /*0d10*/  SHF.R.U32.HI R25, RZ, 0x10, R27 ;  /* 0x00000010ff197819 */ /* 0x000fe2000001161b */
[----:B------:R-:W-:Y:S01]  /*0d20*/  BSSY B0, `(.L_x_19144) ;  /* 0x00009cd000007945 */ /* 0x000fe20003800000 */
        /* <DEDUP_REMOVED lines=17> */
[----:B------:R-:W-:Y:S01]  /*0e40*/  UISETP.NE.U32.AND UP0, UPT, UR8, URZ, UPT ;  /* 0x0000003f0800728c */ /* 0x000fe2000bf05070 */
[--C-:B------:R-:W-:Y:S01]  /*0e50*/  SHF.R.U64 R26, R6, 0x10, R7.reuse ;  /* 0x00000010061a7819 */ /* 0x100fe20000001207 */
[----:B------:R-:W-:Y:S01]  /*0e60*/  HADD2.F32 R71, -RZ, R10.H0_H0 ;  /* 0x2000000aff477230 */ /* 0x000fe20000004100 */
[----:B------:R-:W-:Y:S01]  /*0e70*/  SHF.R.U32.HI R5, RZ, 0x10, R7 ;  /* 0x00000010ff057819 */ /* 0x000fe20000011607 */
[----:B------:R-:W-:Y:S01]  /*0e80*/  HADD2.F32 R69, -RZ, R11.H0_H0 ;  /* 0x2000000bff457230 */ /* 0x000fe20000004100 */
[--C-:B------:R-:W-:Y:S01]  /*0e90*/  SHF.R.U64 R4, R8, 0x10, R9.reuse ;  /* 0x0000001008047819 */ /* 0x100fe20000001209 */
[----:B------:R-:W-:Y:S01]  /*0ea0*/  HADD2.F32 R78, -RZ, R78.H0_H0 ;  /* 0x2000004eff4e7230 */ /* 0x000fe20000004100 */
[----:B------:R-:W-:Y:S01]  /*0eb0*/  SHF.R.U32.HI R3, RZ, 0x10, R9 ;  /* 0x00000010ff037819 */ /* 0x000fe20000011609 */
[----:B------:R-:W-:Y:S01]  /*0ec0*/  IMAD R88, R88, -0x326172a9, RZ ;  /* 0xcd9e8d5758587824 */ /* 0x000fe200078e02ff */
[--C-:B------:R-:W-:Y:S01]  /*0ed0*/  SHF.R.U64 R2, R10, 0x10, R11.reuse ;  /* 0x000000100a027819 */ /* 0x100fe2000000120b */
[----:B------:R-:W-:Y:S01]  /*0ee0*/  IMAD R86, R86, -0x2daee0ad, RZ ;  /* 0xd2511f5356567824 */ /* 0x000fe200078e02ff */
[----:B------:R-:W-:Y:S01]  /*0ef0*/  SHF.R.U32.HI R24, RZ, 0x10, R11 ;  /* 0x00000010ff187819 */ /* 0x000fe2000001160b */
[----:B------:R-:W-:Y:S01]  /*0f00*/  IMAD.MOV.U32 R82, RZ, RZ, RZ ;  /* 0x000000ffff527224 */ /* 0x000fe200078e00ff */
[----:B------:R-:W-:Y:S01]  /*0f10*/  LOP3.LUT R84, R15, UR32, R84, 0x96, !PT ;  /* 0x000000200f547c12 */ /* 0x000fe2000f8e9654 */
[----:B------:R-:W-:Y:S01]  /*0f20*/  HADD2.F32 R15, -RZ, R12.H0_H0 ;  /* 0x2000000cff0f7230 */ /* 0x000fe20000004100 */
[----:B------:R-:W-:Y:S01]  /*0f30*/  LOP3.LUT R83, R18, UR31, R83, 0x96, !PT ;  /* 0x0000001f12537c12 */ /* 0x000fe2000f8e9653 */
[----:B------:R-:W-:Y:S01]  /*0f40*/  HADD2.F32 R81, -RZ, R81.H0_H0 ;  /* 0x20000051ff517230 */ /* 0x000fe20000004100 */
[----:B------:R-:W-:Y:S01]  /*0f50*/  LOP3.LUT R85, R0, 0x3, RZ, 0xc0, !PT ;  /* 0x0000000300557812 */ /* 0x000fe200078ec0ff */
[----:B------:R-:W-:Y:S01]  /*0f60*/  HADD2.F32 R67, -RZ, R67.H0_H0 ;  /* 0x20000043ff437230 */ /* 0x000fe20000004100 */
[----:B------:R-:W-:Y:S01]  /*0f70*/  ULDC.U8 UR8, c[0x0][0x2a0] ;  /* 0x0000a80000087ab9 */ /* 0x000fe20000000000 */
[----:B------:R-:W-:Y:S01]  /*0f80*/  HADD2.F32 R65, -RZ, R65.H0_H0 ;  /* 0x20000041ff417230 */ /* 0x000fe20000004100 */
[----:B------:R-:W-:Y:S01]  /*0f90*/  UISETP.NE.AND.EX UP0, UPT, UR9, URZ, UPT, UP0 ;  /* 0x0000003f0900728c */ /* 0x000fe2000bf05300 */
[----:B------:R-:W-:Y:S01]  /*0fa0*/  HADD2.F32 R66, -RZ, R66.H0_H0 ;  /* 0x20000042ff427230 */ /* 0x000fe20000004100 */
[----:B------:R-:W-:Y:S01]  /*0fb0*/  ULDC UR33, c[0x0][0x218] ;  /* 0x0000860000217ab9 */ /* 0x000fe20000000800 */
[----:B------:R-:W-:Y:S01]  /*0fc0*/  HADD2.F32 R64, -RZ, R64.H0_H0 ;  /* 0x20000040ff407230 */ /* 0x000fe20000004100 */
[----:B------:R-:W-:Y:S01]  /*0fd0*/  ULDC UR14, c[0x0][0x2d8] ;  /* 0x0000b600000e7ab9 */ /* 0x000fe20000000800 */
[----:B------:R-:W-:Y:S01]  /*0fe0*/  HADD2.F32 R63, -RZ, R63.H0_H0 ;  /* 0x2000003fff3f7230 */ /* 0x000fe20000004100 */
[----:B------:R-:W-:Y:S01]  /*0ff0*/  UISETP.NE.AND UP1, UPT, UR8, URZ, UPT ;  /* 0x0000003f0800728c */ /* 0x000fe2000bf25270 */
[----:B------:R-:W-:Y:S01]  /*1000*/  HADD2.F32 R61, -RZ, R61.H0_H0 ;  /* 0x2000003dff3d7230 */ /* 0x000fe20000004100 */
[----:B------:R-:W-:Y:S01]  /*1010*/  ULDC.64 UR10, c[0x0][0x238] ;  /* 0x00008e00000a7ab9 */ /* 0x000fe20000000a00 */
[----:B------:R-:W-:Y:S01]  /*1020*/  HADD2.F32 R62, -RZ, R62.H0_H0 ;  /* 0x2000003eff3e7230 */ /* 0x000fe20000004100 */
[----:B------:R-:W-:Y:S01]  /*1030*/  ULDC.64 UR12, c[0x0][0x240] ;  /* 0x00009000000c7ab9 */ /* 0x000fe20000000a00 */
        /* <DEDUP_REMOVED lines=27> */
.L_x_19338:
[----:B------:R-:W-:Y:S01]  /*11f0*/  PLOP3.LUT P1, PT, PT, PT, UP0, 0x80, 0x0 ;  /* 0x000000000000781c */ /* 0x000fe20003f2f008 */
[----:B------:R-:W-:Y:S01]  /*1200*/  HFMA2.MMA R52, -RZ, RZ, 0, 2.384185791015625e-07 ;  /* 0x00000004ff347435 */ /* 0x000fe200000001ff */
[----:B------:R-:W-:Y:S01]  /*1210*/  @UP0 ULDC.64 UR8, c[0x0][0x270] ;  /* 0x00009c0000080ab9 */ /* 0x000fe20000000a00 */
[----:B------:R-:W-:-:S10]  /*1220*/  IMAD.MOV.U32 R55, RZ, RZ, 0x3f800000 ;  /* 0x3f800000ff377424 */ /* 0x000fd400078e00ff */
[----:B------:R-:W-:Y:S01]  /*1230*/  @P1 IMAD.WIDE R52, R91, R52, UR8 ;  /* 0x000000085b341e25 */ /* 0x000fe2000f8e0234 */
[----:B------:R-:W-:-:S13]  /*1240*/  PLOP3.LUT P1, PT, PT, PT, UP0, 0x80, 0x0 ;  /* 0x000000000000781c */ /* 0x000fda0003f2f008 */
        /* <DEDUP_REMOVED lines=31> */
.L_x_19148:
[----:B------:R-:W-:-:S07]  /*1440*/  IMAD.MOV.U32 R104, RZ, RZ, R88 ;  /* 0x000000ffff687224 */ /* 0x000fce00078e0058 */
.L_x_19149:
[----:B------:R-:W-:Y:S05]  /*1450*/  BSYNC B2 ;  /* 0x0000000000027941 */ /* 0x000fea0003800000 */
.L_x_19147:
        /* <DEDUP_REMOVED lines=16> */
.L_x_19153:
[----:B------:R-:W-:Y:S05]  /*1560*/  BSYNC B3 ;  /* 0x0000000000037941 */ /* 0x000fea0003800000 */
.L_x_19152:
        /* <DEDUP_REMOVED lines=44> */
.L_x_19151:
[----:B------:R-:W-:Y:S05]  /*1830*/  BSYNC B2 ;  /* 0x0000000000027941 */ /* 0x000fea0003800000 */
.L_x_19150:
[----:B------:R-:W0:Y:S01]  /*1840*/  LDC R102, c[0x0][0x298] ;  /* 0x0000a600ff667b82 */ /* 0x000e220000000800 */
[----:B------:R-:W-:Y:S01]  /*1850*/  I2FP.F32.U32 R85, R104 ;  /* 0x0000006800557245 */ /* 0x000fe20000201000 */
[----:B------:R-:W-:Y:S01]  /*1860*/  HFMA2.MMA R104, -RZ, RZ, 0.1171875, 0 ;  /* 0x2f800000ff687435 */ /* 0x000fe200000001ff */
[----:B------:R-:W-:Y:S01]  /*1870*/  ISETP.NE.U32.AND P1, PT, R52, RZ, PT ;  /* 0x000000ff3400720c */ /* 0x000fe20003f25070 */
[----:B-----5:R-:W-:Y:S01]  /*1880*/  FMUL.FTZ R99, R28, R55 ;  /* 0x000000371c637220 */ /* 0x020fe20000410000 */
[C---:B------:R-:W-:Y:S01]  /*1890*/  ISETP.NE.AND P3, PT, R100.reuse, 0x1, PT ;  /* 0x000000016400780c */ /* 0x040fe20003f65270 */
[----:B------:R-:W-:Y:S01]  /*18a0*/  BSSY B2, `(.L_x_19154) ;  /* 0x0000013000027945 */ /* 0x000fe20003800000 */
[----:B------:R-:W-:Y:S01]  /*18b0*/  ISETP.NE.AND.EX P1, PT, R53, RZ, PT, P1 ;  /* 0x000000ff3500720c */ /* 0x000fe20003f25310 */
[----:B------:R-:W1:Y:S04]  /*18c0*/  LDC R103, c[0x0][0x294] ;  /* 0x0000a500ff677b82 */ /* 0x000e680000000800 */
[----:B------:R-:W-:Y:S01]  /*18d0*/  FFMA.FTZ R28, R85, R104, 1.1641532182693481445e-10 ;  /* 0x2f000000551c7423 */ /* 0x000fe20000010068 */
[----:B------:R-:W-:-:S02]  /*18e0*/  VIADD R85, R100, 0x1 ;  /* 0x0000000164557836 */ /* 0x000fc40000000000 */
[----:B0-----:R-:W-:Y:S02]  /*18f0*/  FMUL.FTZ R99, R99, R102 ;  /* 0x0000006663637220 */ /* 0x001fe40000410000 */
[----:B-1----:R-:W-:-:S04]  /*1900*/  FSETP.GTU.FTZ.AND P2, PT, R28, R103, PT ;  /* 0x000000671c00720b */ /* 0x002fc80003f5c000 */
        /* <DEDUP_REMOVED lines=11> */
.L_x_19155:
[----:B------:R-:W-:-:S07]  /*19c0*/  IMAD.MOV.U32 R105, RZ, RZ, R88 ;  /* 0x000000ffff697224 */ /* 0x000fce00078e0058 */
.L_x_19156:
[----:B------:R-:W-:Y:S05]  /*19d0*/  BSYNC B2 ;  /* 0x0000000000027941 */ /* 0x000fea0003800000 */
.L_x_19154:
        /* <DEDUP_REMOVED lines=16> */
.L_x_19160:
[----:B------:R-:W-:Y:S05]  /*1ae0*/  BSYNC B3 ;  /* 0x0000000000037941 */ /* 0x000fea0003800000 */
.L_x_19159:
        /* <DEDUP_REMOVED lines=44> */
.L_x_19158:
[----:B------:R-:W-:Y:S05]  /*1db0*/  BSYNC B2 ;  /* 0x0000000000027941 */ /* 0x000fea0003800000 */
.L_x_19157:
[----:B------:R-:W-:Y:S01]  /*1dc0*/  I2FP.F32.U32 R53, R105 ;  /* 0x0000006900357245 */ /* 0x000fe20000201000 */
[----:B------:R-:W-:Y:S01]  /*1dd0*/  FMUL.FTZ R29, R29, R55 ;  /* 0x000000371d1d7220 */ /* 0x000fe20000410000 */
[----:B------:R-:W-:Y:S01]  /*1de0*/  ISETP.NE.AND P4, PT, R85, 0x1, PT ;  /* 0x000000015500780c */ /* 0x000fe20003f85270 */
[----:B------:R-:W-:Y:S02]  /*1df0*/  BSSY B2, `(.L_x_19161) ;  /* 0x0000011000027945 */ /* 0x000fe40003800000 */
[----:B------:R-:W-:Y:S01]  /*1e00*/  FFMA.FTZ R52, R53, R104, 1.1641532182693481445e-10 ;  /* 0x2f00000035347423 */ /* 0x000fe20000010068 */
[----:B------:R-:W-:-:S04]  /*1e10*/  FMUL.FTZ R29, R29, R102 ;  /* 0x000000661d1d7220 */ /* 0x000fc80000410000 */
[----:B------:R-:W-:Y:S02]  /*1e20*/  FSETP.GTU.FTZ.AND P3, PT, R52, R103, PT ;  /* 0x000000673400720b */ /* 0x000fe40003f7c000 */
[----:B------:R-:W-:Y:S02]  /*1e30*/  IADD3 R52, R85, 0x1, RZ ;  /* 0x0000000155347810 */ /* 0x000fe40007ffe0ff */
        /* <DEDUP_REMOVED lines=11> */
.L_x_19162:
[----:B------:R-:W-:-:S07]  /*1ef0*/  MOV R105, R88 ;  /* 0x0000005800697202 */ /* 0x000fce0000000f00 */
.L_x_19163:
[----:B------:R-:W-:Y:S05]  /*1f00*/  BSYNC B2 ;  /* 0x0000000000027941 */ /* 0x000fea0003800000 */
.L_x_19161:
        /* <DEDUP_REMOVED lines=16> */
.L_x_19167:
[----:B------:R-:W-:Y:S05]  /*2010*/  BSYNC B3 ;  /* 0x0000000000037941 */ /* 0x000fea0003800000 */
.L_x_19166:
        /* <DEDUP_REMOVED lines=44> */
.L_x_19165:
[----:B------:R-:W-:Y:S05]  /*22e0*/  BSYNC B2 ;  /* 0x0000000000027941 */ /* 0x000fea0003800000 */
.L_x_19164:
[----:B------:R-:W-:Y:S01]  /*22f0*/  I2FP.F32.U32 R53, R105 ;  /* 0x0000006900357245 */ /* 0x000fe20000201000 */
[----:B------:R-:W-:Y:S01]  /*2300*/  FMUL.FTZ R85, R30, R55 ;  /* 0x000000371e557220 */ /* 0x000fe20000410000 */
[----:B------:R-:W-:Y:S01]  /*2310*/  ISETP.NE.AND P5, PT, R52, 0x1, PT ;  /* 0x000000013400780c */ /* 0x000fe20003fa5270 */
[----:B------:R-:W-:Y:S02]  /*2320*/  BSSY B2, `(.L_x_19168) ;  /* 0x0000011000027945 */ /* 0x000fe40003800000 */
[----:B------:R-:W-:Y:S01]  /*2330*/  FFMA.FTZ R30, R53, R104, 1.1641532182693481445e-10 ;  /* 0x2f000000351e7423 */ /* 0x000fe20000010068 */
[----:B------:R-:W-:-:S04]  /*2340*/  FMUL.FTZ R85, R85, R102 ;  /* 0x0000006655557220 */ /* 0x000fc80000410000 */
        /* <DEDUP_REMOVED lines=13> */
.L_x_19169:
[----:B------:R-:W-:-:S07]  /*2420*/  IMAD.MOV.U32 R105, RZ, RZ, R88 ;  /* 0x000000ffff697224 */ /* 0x000fce00078e0058 */
.L_x_19170:
[----:B------:R-:W-:Y:S05]  /*2430*/  BSYNC B2 ;  /* 0x0000000000027941 */ /* 0x000fea0003800000 */
.L_x_19168:
        /* <DEDUP_REMOVED lines=16> */
.L_x_19174:
[----:B------:R-:W-:Y:S05]  /*2540*/  BSYNC B3 ;  /* 0x0000000000037941 */ /* 0x000fea0003800000 */
.L_x_19173:
        /* <DEDUP_REMOVED lines=44> */
.L_x_19172:
[----:B------:R-:W-:Y:S05]  /*2810*/  BSYNC B2 ;  /* 0x0000000000027941 */ /* 0x000fea0003800000 */
.L_x_19171:
[----:B------:R-:W-:Y:S01]  /*2820*/  I2FP.F32.U32 R99, R105 ;  /* 0x0000006900637245 */ /* 0x000fe20000201000 */
[----:B------:R-:W-:Y:S01]  /*2830*/  FMUL.FTZ R31, R31, R55 ;  /* 0x000000371f1f7220 */ /* 0x000fe20000410000 */
[----:B------:R-:W-:Y:S02]  /*2840*/  SEL R106, RZ, 0x100, P3 ;  /* 0x00000100ff6a7807 */ /* 0x000fe40001800000 */
[----:B------:R-:W-:Y:S01]  /*2850*/  LEA R52, P3, R97, UR10, 0x4 ;  /* 0x0000000a61347c11 */ /* 0x000fe2000f8620ff */
[----:B------:R-:W-:Y:S01]  /*2860*/  FFMA.FTZ R104, R99, R104, 1.1641532182693481445e-10 ;  /* 0x2f00000063687423 */ /* 0x000fe20000010068 */
[----:B------:R-:W-:Y:S01]  /*2870*/  FMUL.FTZ R31, R31, R102 ;  /* 0x000000661f1f7220 */ /* 0x000fe20000410000 */
[----:B------:R-:W-:Y:S02]  /*2880*/  SEL R101, RZ, 0x10000, P4 ;  /* 0x00010000ff657807 */ /* 0x000fe40002000000 */
[----:B------:R-:W-:Y:S02]  /*2890*/  LEA.HI.X R53, R97, UR11, RZ, 0x4, P3 ;  /* 0x0000000b61357c11 */ /* 0x000fe400098f24ff */
[----:B------:R-:W-:-:S02]  /*28a0*/  FSETP.GTU.FTZ.AND P3, PT, R104, R103, PT ;  /* 0x000000676800720b */ /* 0x000fc40003f7c000 */
[----:B------:R-:W-:Y:S02]  /*28b0*/  SEL R99, RZ, 0x1, P2 ;  /* 0x00000001ff637807 */ /* 0x000fe40001000000 */
[----:B------:R-:W-:Y:S02]  /*28c0*/  FSEL R31, R31, RZ, !P3 ;  /* 0x000000ff1f1f7208 */ /* 0x000fe40005800000 */
[----:B------:R-:W-:-:S03]  /*28d0*/  SEL R98, RZ, 0x1000000, P3 ;  /* 0x01000000ff627807 */ /* 0x000fc60001800000 */
[----:B------:R-:W-:Y:S01]  /*28e0*/  @P1 FADD.FTZ R31, R27, R31 ;  /* 0x0000001f1b1f1221 */ /* 0x000fe20000010000 */
[C---:B------:R-:W-:Y:S02]  /*28f0*/  LEA R100, P1, R97.reuse, UR12, 0x2 ;  /* 0x0000000c61647c11 */ /* 0x040fe4000f8210ff */
[----:B------:R-:W-:Y:S02]  /*2900*/  IADD3 R98, R106, R98, R101 ;  /* 0x000000626a627210 */ /* 0x000fe40007ffe065 */
[C---:B------:R-:W-:Y:S01]  /*2910*/  LEA.HI.X R101, R97.reuse, UR13, RZ, 0x2, P1 ;  /* 0x0000000d61657c11 */ /* 0x040fe200088f14ff */
[----:B------:R0:W-:Y:S01]  /*2920*/  STG.E.128 desc[UR6][R52.64], R28 ;  /* 0x0000001c34007986 */ /* 0x0001e2000c101d06 */
[----:B------:R-:W-:Y:S01]  /*2930*/  IADD3 R99, R98, R99, RZ ;  /* 0x0000006362637210 */ /* 0x000fe20007ffe0ff */
[----:B------:R-:W-:-:S04]  /*2940*/  VIADD R98, R97, 0x20 ;  /* 0x0000002061627836 */ /* 0x000fc80000000000 */
[----:B------:R0:W-:Y:S03]  /*2950*/  STG.E desc[UR6][R100.64], R99 ;  /* 0x0000006364007986 */ /* 0x0001e6000c101906 */
.L_x_19146:
[----:B------:R-:W-:Y:S05]  /*2960*/  BSYNC B1 ;  /* 0x0000000000017941 */ /* 0x000fea0003800000 */
.L_x_19145:
[----:B------:R-:W-:Y:S01]  /*2970*/  ISETP.NE.AND P1, PT, R96, RZ, PT ;  /* 0x000000ff6000720c */ /* 0x000fe20003f25270 */
[----:B------:R-:W-:-:S12]  /*2980*/  BSSY B1, `(.L_x_19175) ;  /* 0x0000169000017945 */ /* 0x000fd80003800000 */
[----:B------:R-:W-:Y:S05]  /*2990*/  @!P1 BRA `(.L_x_19176) ;  /* 0x00000014009c9947 */ /* 0x000fea0003800000 */
[----:B------:R-:W1:Y:S08]  /*29a0*/  LDC.64 R32, c[0x0][0x220] ;  /* 0x00008800ff207b82 */ /* 0x000e700000000a00 */
[----:B0-----:R-:W0:Y:S01]  /*29b0*/  LDC.64 R52, c[0x0][0x230] ;  /* 0x00008c00ff347b82 */ /* 0x001e220000000a00 */
[----:B-1----:R-:W-:-:S06]  /*29c0*/  IMAD.WIDE.U32 R32, R98, 0x10, R32 ;  /* 0x0000001062207825 */ /* 0x002fcc00078e0020 */
[----:B------:R-:W5:Y:S01]  /*29d0*/  LDG.E.128 R32, desc[UR6][R32.64] ;  /* 0x0000000620207981 */ /* 0x000f62000c1e1d00 */
[----:B0-----:R-:W-:-:S04]  /*29e0*/  ISETP.NE.U32.AND P1, PT, R52, RZ, PT ;  /* 0x000000ff3400720c */ /* 0x001fc80003f25070 */
[----:B------:R-:W-:-:S13]  /*29f0*/  ISETP.NE.AND.EX P1, PT, R53, RZ, PT, P1 ;  /* 0x000000ff3500720c */ /* 0x000fda0003f25310 */
[----:B------:R-:W-:-:S04]  /*2a00*/  @P1 LEA R100, P2, R98, R52, 0x4 ;  /* 0x0000003462641211 */ /* 0x000fc800078420ff */
[----:B------:R-:W-:-:S05]  /*2a10*/  @P1 LEA.HI.X R101, R98, R53, RZ, 0x4, P2 ;  /* 0x0000003562651211 */ /* 0x000fca00010f24ff */
        /* <DEDUP_REMOVED lines=13> */
.L_x_19178:
[----:B------:R-:W-:-:S07]  /*2af0*/  MOV R106, R88 ;  /* 0x00000058006a7202 */ /* 0x000fce0000000f00 */
.L_x_19179:
[----:B------:R-:W-:Y:S05]  /*2b00*/  BSYNC B2 ;  /* 0x0000000000027941 */ /* 0x000fea0003800000 */
.L_x_19177:
        /* <DEDUP_REMOVED lines=16> */
.L_x_19183:
[----:B------:R-:W-:Y:S05]  /*2c10*/  BSYNC B3 ;  /* 0x0000000000037941 */ /* 0x000fea0003800000 */
.L_x_19182:
        /* <DEDUP_REMOVED lines=44> */
.L_x_19181:
[----:B------:R-:W-:Y:S05]  /*2ee0*/  BSYNC B2 ;  /* 0x0000000000027941 */ /* 0x000fea0003800000 */
.L_x_19180:
[----:B------:R-:W0:Y:S01]  /*2ef0*/  LDC R99, c[0x0][0x298] ;  /* 0x0000a600ff637b82 */ /* 0x000e220000000800 */
[----:B------:R-:W-:Y:S01]  /*2f00*/  I2FP.F32.U32 R100, R106 ;  /* 0x0000006a00647245 */ /* 0x000fe20000201000 */
[----:B------:R-:W-:Y:S01]  /*2f10*/  IMAD.MOV.U32 R105, RZ, RZ, 0x2f800000 ;  /* 0x2f800000ff697424 */ /* 0x000fe200078e00ff */
[----:B------:R-:W-:Y:S01]  /*2f20*/  ISETP.NE.U32.AND P1, PT, R52, RZ, PT ;  /* 0x000000ff3400720c */ /* 0x000fe20003f25070 */
[----:B-----5:R-:W-:Y:S01]  /*2f30*/  FMUL.FTZ R32, R32, R55 ;  /* 0x0000003720207220 */ /* 0x020fe20000410000 */
[----:B------:R-:W-:Y:S01]  /*2f40*/  ISETP.NE.AND P3, PT, R102, 0x1, PT ;  /* 0x000000016600780c */ /* 0x000fe20003f65270 */
[----:B------:R-:W-:Y:S01]  /*2f50*/  FFMA.FTZ R85, R100, R105, 1.1641532182693481445e-10 ;  /* 0x2f00000064557423 */ /* 0x000fe20000010069 */
[----:B------:R-:W-:Y:S01]  /*2f60*/  ISETP.NE.AND.EX P1, PT, R53, RZ, PT, P1 ;  /* 0x000000ff3500720c */ /* 0x000fe20003f25310 */
[----:B------:R-:W1:Y:S01]  /*2f70*/  LDC R104, c[0x0][0x294] ;  /* 0x0000a500ff687b82 */ /* 0x000e620000000800 */
[----:B------:R-:W-:Y:S01]  /*2f80*/  BSSY B2, `(.L_x_19184) ;  /* 0x0000010000027945 */ /* 0x000fe20003800000 */
[----:B------:R-:W-:Y:S01]  /*2f90*/  IADD3 R53, R102, 0x1, RZ ;  /* 0x0000000166357810 */ /* 0x000fe20007ffe0ff */
[----:B0-----:R-:W-:Y:S01]  /*2fa0*/  FMUL.FTZ R32, R32, R99 ;  /* 0x0000006320207220 */ /* 0x001fe20000410000 */
[----:B-1----:R-:W-:-:S04]  /*2fb0*/  FSETP.GTU.FTZ.AND P2, PT, R85, R104, PT ;  /* 0x000000685500720b */ /* 0x002fc80003f5c000 */
        /* <DEDUP_REMOVED lines=11> */
.L_x_19185:
[----:B------:R-:W-:-:S07]  /*3070*/  MOV R106, R88 ;  /* 0x00000058006a7202 */ /* 0x000fce0000000f00 */
.L_x_19186:
[----:B------:R-:W-:Y:S05]  /*3080*/  BSYNC B2 ;  /* 0x0000000000027941 */ /* 0x000fea0003800000 */
.L_x_19184:
        /* <DEDUP_REMOVED lines=16> */
.L_x_19190:
[----:B------:R-:W-:Y:S05]  /*3190*/  BSYNC B3 ;  /* 0x0000000000037941 */ /* 0x000fea0003800000 */
.L_x_19189:
        /* <DEDUP_REMOVED lines=44> */
.L_x_19188:
[----:B------:R-:W-:Y:S05]  /*3460*/  BSYNC B2 ;  /* 0x0000000000027941 */ /* 0x000fea0003800000 */
.L_x_19187:
        /* <DEDUP_REMOVED lines=19> */
.L_x_19192:
[----:B------:R-:W-:-:S07]  /*35a0*/  IMAD.MOV.U32 R106, RZ, RZ, R88 ;  /* 0x000000ffff6a7224 */ /* 0x000fce00078e0058 */
.L_x_19193:
[----:B------:R-:W-:Y:S05]  /*35b0*/  BSYNC B2 ;  /* 0x0000000000027941 */ /* 0x000fea0003800000 */
.L_x_19191:
        /* <DEDUP_REMOVED lines=16> */
.L_x_19197:
[----:B------:R-:W-:Y:S05]  /*36c0*/  BSYNC B3 ;  /* 0x0000000000037941 */ /* 0x000fea0003800000 */
.L_x_19196:
        /* <DEDUP_REMOVED lines=44> */
.L_x_19195:
[----:B------:R-:W-:Y:S05]  /*3990*/  BSYNC B2 ;  /* 0x0000000000027941 */ /* 0x000fea0003800000 */
.L_x_19194:
[----:B------:R-:W-:Y:S01]  /*39a0*/  I2FP.F32.U32 R52, R106 ;  /* 0x0000006a00347245 */ /* 0x000fe20000201000 */
[----:B------:R-:W-:Y:S01]  /*39b0*/  FMUL.FTZ R34, R34, R55 ;  /* 0x0000003722227220 */ /* 0x000fe20000410000 */
[C---:B------:R-:W-:Y:S01]  /*39c0*/  ISETP.NE.AND P5, PT, R100.reuse, 0x1, PT ;  /* 0x000000016400780c */ /* 0x040fe20003fa5270 */
[----:B------:R-:W-:Y:S01]  /*39d0*/  BSSY B2, `(.L_x_19198) ;  /* 0x0000011000027945 */ /* 0x000fe20003800000 */
[----:B------:R-:W-:Y:S01]  /*39e0*/  IADD3 R85, R100, 0x1, RZ ;  /* 0x0000000164557810 */ /* 0x000fe20007ffe0ff */
[----:B------:R-:W-:Y:S01]  /*39f0*/  FFMA.FTZ R53, R52, R105, 1.1641532182693481445e-10 ;  /* 0x2f00000034357423 */ /* 0x000fe20000010069 */
[----:B------:R-:W-:-:S04]  /*3a00*/  FMUL.FTZ R34, R34, R99 ;  /* 0x0000006322227220 */ /* 0x000fc80000410000 */
        /* <DEDUP_REMOVED lines=12> */
.L_x_19199:
[----:B------:R-:W-:-:S07]  /*3ad0*/  MOV R106, R88 ;  /* 0x00000058006a7202 */ /* 0x000fce0000000f00 */
.L_x_19200:
[----:B------:R-:W-:Y:S05]  /*3ae0*/  BSYNC B2 ;  /* 0x0000000000027941 */ /* 0x000fea0003800000 */
.L_x_19198:
        /* <DEDUP_REMOVED lines=16> */
.L_x_19204:
[----:B------:R-:W-:Y:S05]  /*3bf0*/  BSYNC B3 ;  /* 0x0000000000037941 */ /* 0x000fea0003800000 */
.L_x_19203:
        /* <DEDUP_REMOVED lines=44> */
.L_x_19202:
[----:B------:R-:W-:Y:S05]  /*3ec0*/  BSYNC B2 ;  /* 0x0000000000027941 */ /* 0x000fea0003800000 */
.L_x_19201:
        /* <DEDUP_REMOVED lines=8> */
[----:B------:R-:W-:-:S04]  /*3f50*/  FSETP.GTU.FTZ.AND P3, PT, R105, R104, PT ;  /* 0x000000686900720b */ /* 0x000fc80003f7c000 */
[----:B------:R-:W-:Y:S02]  /*3f60*/  FSEL R35, R102, RZ, !P3 ;  /* 0x000000ff66237208 */ /* 0x000fe40005800000 */
[----:B------:R-:W-:Y:S02]  /*3f70*/  SEL R99, RZ, 0x1000000, P3 ;  /* 0x01000000ff637807 */ /* 0x000fe40001800000 */
[----:B------:R-:W-:Y:S01]  /*3f80*/  SEL R102, RZ, 0x1, P2 ;  /* 0x00000001ff667807 */ /* 0x000fe20001000000 */
[----:B------:R-:W-:Y:S01]  /*3f90*/  @P1 FADD.FTZ R35, R27, R35 ;  /* 0x000000231b231221 */ /* 0x000fe20000010000 */
[----:B------:R-:W-:Y:S02]  /*3fa0*/  IADD3 R99, R101, R99, R108 ;  /* 0x0000006365637210 */ /* 0x000fe40007ffe06c */
[C---:B------:R-:W-:Y:S02]  /*3fb0*/  LEA R100, P1, R98.reuse, UR12, 0x2 ;  /* 0x0000000c62647c11 */ /* 0x040fe4000f8210ff */
[----:B------:R1:W-:Y:S01]  /*3fc0*/  STG.E.128 desc[UR6][R52.64], R32 ;  /* 0x0000002034007986 */ /* 0x0003e2000c101d06 */
[----:B------:R-:W-:Y:S01]  /*3fd0*/  IMAD.IADD R99, R99, 0x1, R102 ;  /* 0x0000000163637824 */ /* 0x000fe200078e0266 */
[----:B------:R-:W-:-:S02]  /*3fe0*/  LEA.HI.X R101, R98, UR13, RZ, 0x2, P1 ;  /* 0x0000000d62657c11 */ /* 0x000fc400088f14ff */
[----:B------:R-:W-:-:S03]  /*3ff0*/  IADD3 R98, R98, 0x20, RZ ;  /* 0x0000002062627810 */ /* 0x000fc60007ffe0ff */
[----:B------:R1:W-:Y:S04]  /*4000*/  STG.E desc[UR6][R100.64], R99 ;  /* 0x0000006364007986 */ /* 0x0003e8000c101906 */
.L_x_19176:
[----:B------:R-:W-:Y:S05]  /*4010*/  BSYNC B1 ;  /* 0x0000000000017941 */ /* 0x000fea0003800000 */
.L_x_19175:
[----:B------:R-:W-:Y:S01]  /*4020*/  ISETP.NE.AND P1, PT, R95, RZ, PT ;  /* 0x000000ff5f00720c */ /* 0x000fe20003f25270 */
[----:B------:R-:W-:-:S12]  /*4030*/  BSSY B1, `(.L_x_19205) ;  /* 0x0000169000017945 */ /* 0x000fd80003800000 */
[----:B------:R-:W-:Y:S05]  /*4040*/  @!P1 BRA `(.L_x_19206) ;  /* 0x00000014009c9947 */ /* 0x000fea0003800000 */
[----:B------:R-:W2:Y:S08]  /*4050*/  LDC.64 R36, c[0x0][0x220] ;  /* 0x00008800ff247b82 */ /* 0x000eb00000000a00 */
[----:B01----:R-:W0:Y:S01]  /*4060*/  LDC.64 R52, c[0x0][0x230] ;  /* 0x00008c00ff347b82 */ /* 0x003e220000000a00 */
[----:B--2---:R-:W-:-:S06]  /*4070*/  IMAD.WIDE.U32 R36, R98, 0x10, R36 ;  /* 0x0000001062247825 */ /* 0x004fcc00078e0024 */
        /* <DEDUP_REMOVED lines=18> */
.L_x_19208:
[----:B------:R-:W-:-:S07]  /*41a0*/  IMAD.MOV.U32 R106, RZ, RZ, R88 ;  /* 0x000000ffff6a7224 */ /* 0x000fce00078e0058 */
.L_x_19209:
[----:B------:R-:W-:Y:S05]  /*41b0*/  BSYNC B2 ;  /* 0x0000000000027941 */ /* 0x000fea0003800000 */
.L_x_19207:
        /* <DEDUP_REMOVED lines=16> */
.L_x_19213:
[----:B------:R-:W-:Y:S05]  /*42c0*/  BSYNC B3 ;  /* 0x0000000000037941 */ /* 0x000fea0003800000 */
.L_x_19212:
        /* <DEDUP_REMOVED lines=44> */
.L_x_19211:
[----:B------:R-:W-:Y:S05]  /*4590*/  BSYNC B2 ;  /* 0x0000000000027941 */ /* 0x000fea0003800000 */
.L_x_19210:
[----:B------:R-:W0:Y:S01]  /*45a0*/  LDC R99, c[0x0][0x298] ;  /* 0x0000a600ff637b82 */ /* 0x000e220000000800 */
[----:B------:R-:W-:Y:S01]  /*45b0*/  HFMA2.MMA R105, -RZ, RZ, 0.1171875, 0 ;  /* 0x2f800000ff697435 */ /* 0x000fe200000001ff */
[----:B------:R-:W-:Y:S01]  /*45c0*/  I2FP.F32.U32 R100, R106 ;  /* 0x0000006a00647245 */ /* 0x000fe20000201000 */
[----:B-----5:R-:W-:Y:S01]  /*45d0*/  FMUL.FTZ R36, R36, R55 ;  /* 0x0000003724247220 */ /* 0x020fe20000410000 */
[----:B------:R-:W-:Y:S01]  /*45e0*/  ISETP.NE.U32.AND P1, PT, R52, RZ, PT ;  /* 0x000000ff3400720c */ /* 0x000fe20003f25070 */
[----:B------:R-:W-:Y:S01]  /*45f0*/  BSSY B2, `(.L_x_19214) ;  /* 0x0000014000027945 */ /* 0x000fe20003800000 */
[C---:B------:R-:W-:Y:S02]  /*4600*/  ISETP.NE.AND P3, PT, R102.reuse, 0x1, PT ;  /* 0x000000016600780c */ /* 0x040fe40003f65270 */
[----:B------:R-:W1:Y:S01]  /*4610*/  LDC R104, c[0x0][0x294] ;  /* 0x0000a500ff687b82 */ /* 0x000e620000000800 */
[----:B------:R-:W-:Y:S01]  /*4620*/  ISETP.NE.AND.EX P1, PT, R53, RZ, PT, P1 ;  /* 0x000000ff3500720c */ /* 0x000fe20003f25310 */
[----:B------:R-:W-:-:S02]  /*4630*/  VIADD R53, R102, 0x1 ;  /* 0x0000000166357836 */ /* 0x000fc40000000000 */
[----:B------:R-:W-:Y:S01]  /*4640*/  FFMA.FTZ R85, R100, R105, 1.1641532182693481445e-10 ;  /* 0x2f00000064557423 */ /* 0x000fe20000010069 */
[----:B0-----:R-:W-:-:S04]  /*4650*/  FMUL.FTZ R36, R36, R99 ;  /* 0x0000006324247220 */ /* 0x001fc80000410000 */
        /* <DEDUP_REMOVED lines=12> */
.L_x_19215:
[----:B------:R-:W-:-:S07]  /*4720*/  IMAD.MOV.U32 R106, RZ, RZ, R88 ;  /* 0x000000ffff6a7224 */ /* 0x000fce00078e0058 */
.L_x_19216:
[----:B------:R-:W-:Y:S05]  /*4730*/  BSYNC B2 ;  /* 0x0000000000027941 */ /* 0x000fea0003800000 */
.L_x_19214:
        /* <DEDUP_REMOVED lines=16> */
.L_x_19220:
[----:B------:R-:W-:Y:S05]  /*4840*/  BSYNC B3 ;  /* 0x0000000000037941 */ /* 0x000fea0003800000 */
.L_x_19219:
        /* <DEDUP_REMOVED lines=44> */
.L_x_19218:
[----:B------:R-:W-:Y:S05]  /*4b10*/  BSYNC B2 ;  /* 0x0000000000027941 */ /* 0x000fea0003800000 */
.L_x_19217:
[----:B------:R-:W-:Y:S01]  /*4b20*/  I2FP.F32.U32 R52, R106 ;  /* 0x0000006a00347245 */ /* 0x000fe20000201000 */
[----:B------:R-:W-:Y:S01]  /*4b30*/  FMUL.FTZ R100, R37, R55 ;  /* 0x0000003725647220 */ /* 0x000fe20000410000 */
[----:B------:R-:W-:Y:S01]  /*4b40*/  ISETP.NE.AND P4, PT, R53, 0x1, PT ;  /* 0x000000013500780c */ /* 0x000fe20003f85270 */
[----:B------:R-:W-:Y:S02]  /*4b50*/  BSSY B2, `(.L_x_19221) ;  /* 0x0000011000027945 */ /* 0x000fe40003800000 */
[----:B------:R-:W-:Y:S01]  /*4b60*/  FFMA.FTZ R37, R52, R105, 1.1641532182693481445e-10 ;  /* 0x2f00000034257423 */ /* 0x000fe20000010069 */
[----:B------:R-:W-:-:S04]  /*4b70*/  FMUL.FTZ R100, R100, R99 ;  /* 0x0000006364647220 */ /* 0x000fc80000410000 */
        /* <DEDUP_REMOVED lines=13> */
.L_x_19222:
[----:B------:R-:W-:-:S07]  /*4c50*/  MOV R106, R88 ;  /* 0x00000058006a7202 */ /* 0x000fce0000000f00 */
.L_x_19223:
[----:B------:R-:W-:Y:S05]  /*4c60*/  BSYNC B2 ;  /* 0x0000000000027941 */ /* 0x000fea0003800000 */
.L_x_19221:
        /* <DEDUP_REMOVED lines=16> */
.L_x_19227:
[----:B------:R-:W-:Y:S05]  /*4d70*/  BSYNC B3 ;  /* 0x0000000000037941 */ /* 0x000fea0003800000 */
.L_x_19226:
        /* <DEDUP_REMOVED lines=44> */
.L_x_19225:
[----:B------:R-:W-:Y:S05]  /*5040*/  BSYNC B2 ;  /* 0x0000000000027941 */ /* 0x000fea0003800000 */
.L_x_19224:
[----:B------:R-:W-:Y:S01]  /*5050*/  I2FP.F32.U32 R52, R106 ;  /* 0x0000006a00347245 */ /* 0x000fe20000201000 */
[----:B------:R-:W-:Y:S01]  /*5060*/  FMUL.FTZ R38, R38, R55 ;  /* 0x0000003726267220 */ /* 0x000fe20000410000 */
[C---:B------:R-:W-:Y:S01]  /*5070*/  ISETP.NE.AND P5, PT, R100.reuse, 0x1, PT ;  /* 0x000000016400780c */ /* 0x040fe20003fa5270 */
[----:B------:R-:W-:Y:S01]  /*5080*/  BSSY B2, `(.L_x_19228) ;  /* 0x0000011000027945 */ /* 0x000fe20003800000 */
[----:B------:R-:W-:Y:S02]  /*5090*/  VIADD R85, R100, 0x1 ;  /* 0x0000000164557836 */ /* 0x000fe40000000000 */
[----:B------:R-:W-:Y:S01]  /*50a0*/  FFMA.FTZ R53, R52, R105, 1.1641532182693481445e-10 ;  /* 0x2f00000034357423 */ /* 0x000fe20000010069 */
[----:B------:R-:W-:-:S04]  /*50b0*/  FMUL.FTZ R38, R38, R99 ;  /* 0x0000006326267220 */ /* 0x000fc80000410000 */
        /* <DEDUP_REMOVED lines=12> */
.L_x_19229:
[----:B------:R-:W-:-:S07]  /*5180*/  IMAD.MOV.U32 R106, RZ, RZ, R88 ;  /* 0x000000ffff6a7224 */ /* 0x000fce00078e0058 */
.L_x_19230:
[----:B------:R-:W-:Y:S05]  /*5190*/  BSYNC B2 ;  /* 0x0000000000027941 */ /* 0x000fea0003800000 */
.L_x_19228:
        /* <DEDUP_REMOVED lines=16> */
.L_x_19234:
[----:B------:R-:W-:Y:S05]  /*52a0*/  BSYNC B3 ;  /* 0x0000000000037941 */ /* 0x000fea0003800000 */
.L_x_19233:
        /* <DEDUP_REMOVED lines=44> */
.L_x_19232:
[----:B------:R-:W-:Y:S05]  /*5570*/  BSYNC B2 ;  /* 0x0000000000027941 */ /* 0x000fea0003800000 */
.L_x_19231:
        /* <DEDUP_REMOVED lines=20> */
.L_x_19206:
[----:B------:R-:W-:Y:S05]  /*56c0*/  BSYNC B1 ;  /* 0x0000000000017941 */ /* 0x000fea0003800000 */
.L_x_19205:
[----:B------:R-:W-:Y:S01]  /*56d0*/  ISETP.NE.AND P1, PT, R94, RZ, PT ;  /* 0x000000ff5e00720c */ /* 0x000fe20003f25270 */
[----:B------:R-:W-:-:S12]  /*56e0*/  BSSY B1, `(.L_x_19235) ;  /* 0x0000169000017945 */ /* 0x000fd80003800000 */
[----:B------:R-:W-:Y:S05]  /*56f0*/  @!P1 BRA `(.L_x_19236) ;  /* 0x00000014009c9947 */ /* 0x000fea0003800000 */
[----:B------:R-:W3:Y:S08]  /*5700*/  LDC.64 R40, c[0x0][0x220] ;  /* 0x00008800ff287b82 */ /* 0x000ef00000000a00 */
[----:B012---:R-:W0:Y:S01]  /*5710*/  LDC.64 R52, c[0x0][0x230] ;  /* 0x00008c00ff347b82 */ /* 0x007e220000000a00 */
[----:B---3--:R-:W-:-:S06]  /*5720*/  IMAD.WIDE.U32 R40, R98, 0x10, R40 ;  /* 0x0000001062287825 */ /* 0x008fcc00078e0028 */
        /* <DEDUP_REMOVED lines=18> */
.L_x_19238:
[----:B------:R-:W-:-:S07]  /*5850*/  MOV R106, R88 ;  /* 0x00000058006a7202 */ /* 0x000fce0000000f00 */
.L_x_19239:
[----:B------:R-:W-:Y:S05]  /*5860*/  BSYNC B2 ;  /* 0x0000000000027941 */ /* 0x000fea0003800000 */
.L_x_19237:
        /* <DEDUP_REMOVED lines=16> */
.L_x_19243:
[----:B------:R-:W-:Y:S05]  /*5970*/  BSYNC B3 ;  /* 0x0000000000037941 */ /* 0x000fea0003800000 */
.L_x_19242:
        /* <DEDUP_REMOVED lines=44> */
.L_x_19241:
[----:B------:R-:W-:Y:S05]  /*5c40*/  BSYNC B2 ;  /* 0x0000000000027941 */ /* 0x000fea0003800000 */
.L_x_19240:
        /* <DEDUP_REMOVED lines=24> */
.L_x_19245:
[----:B------:R-:W-:-:S07]  /*5dd0*/  MOV R106, R88 ;  /* 0x00000058006a7202 */ /* 0x000fce0000000f00 */
.L_x_19246:
[----:B------:R-:W-:Y:S05]  /*5de0*/  BSYNC B2 ;  /* 0x0000000000027941 */ /* 0x000fea0003800000 */
.L_x_19244:
        /* <DEDUP_REMOVED lines=16> */
.L_x_19250:
[----:B------:R-:W-:Y:S05]  /*5ef0*/  BSYNC B3 ;  /* 0x0000000000037941 */ /* 0x000fea0003800000 */
.L_x_19249:
        /* <DEDUP_REMOVED lines=44> */
.L_x_19248:
[----:B------:R-:W-:Y:S05]  /*61c0*/  BSYNC B2 ;  /* 0x0000000000027941 */ /* 0x000fea0003800000 */
.L_x_19247:
        /* <DEDUP_REMOVED lines=19> */
.L_x_19252:
[----:B------:R-:W-:-:S07]  /*6300*/  IMAD.MOV.U32 R106, RZ, RZ, R88 ;  /* 0x000000ffff6a7224 */ /* 0x000fce00078e0058 */
.L_x_19253:
[----:B------:R-:W-:Y:S05]  /*6310*/  BSYNC B2 ;  /* 0x0000000000027941 */ /* 0x000fea0003800000 */
.L_x_19251:
        /* <DEDUP_REMOVED lines=16> */
.L_x_19257:
[----:B------:R-:W-:Y:S05]  /*6420*/  BSYNC B3 ;  /* 0x0000000000037941 */ /* 0x000fea0003800000 */
.L_x_19256:
        /* <DEDUP_REMOVED lines=44> */
.L_x_19255:
[----:B------:R-:W-:Y:S05]  /*66f0*/  BSYNC B2 ;  /* 0x0000000000027941 */ /* 0x000fea0003800000 */
.L_x_19254:
        /* <DEDUP_REMOVED lines=19> */
.L_x_19259:
[----:B------:R-:W-:-:S07]  /*6830*/  MOV R106, R88 ;  /* 0x00000058006a7202 */ /* 0x000fce0000000f00 */
.L_x_19260:
[----:B------:R-:W-:Y:S05]  /*6840*/  BSYNC B2 ;  /* 0x0000000000027941 */ /* 0x000fea0003800000 */
.L_x_19258:
        /* <DEDUP_REMOVED lines=16> */
.L_x_19264:
[----:B------:R-:W-:Y:S05]  /*6950*/  BSYNC B3 ;  /* 0x0000000000037941 */ /* 0x000fea0003800000 */
.L_x_19263:
        /* <DEDUP_REMOVED lines=44> */
.L_x_19262:
[----:B------:R-:W-:Y:S05]  /*6c20*/  BSYNC B2 ;  /* 0x0000000000027941 */ /* 0x000fea0003800000 */
.L_x_19261:
        /* <DEDUP_REMOVED lines=20> */
.L_x_19236:
[----:B------:R-:W-:Y:S05]  /*6d70*/  BSYNC B1 ;  /* 0x0000000000017941 */ /* 0x000fea0003800000 */
.L_x_19235:
[----:B------:R-:W-:Y:S01]  /*6d80*/  ISETP.NE.AND P1, PT, R93, RZ, PT ;  /* 0x000000ff5d00720c */ /* 0x000fe20003f25270 */
[----:B------:R-:W-:-:S12]  /*6d90*/  BSSY B1, `(.L_x_19265) ;  /* 0x0000169000017945 */ /* 0x000fd80003800000 */
[----:B------:R-:W-:Y:S05]  /*6da0*/  @!P1 BRA `(.L_x_19266) ;  /* 0x00000014009c9947 */ /* 0x000fea0003800000 */
[----:B------:R-:W4:Y:S08]  /*6db0*/  LDC.64 R44, c[0x0][0x220] ;  /* 0x00008800ff2c7b82 */ /* 0x000f300000000a00 */
[----:B0123--:R-:W0:Y:S01]  /*6dc0*/  LDC.64 R52, c[0x0][0x230] ;  /* 0x00008c00ff347b82 */ /* 0x00fe220000000a00 */
[----:B----4-:R-:W-:-:S06]  /*6dd0*/  IMAD.WIDE.U32 R44, R98, 0x10, R44 ;  /* 0x00000010622c7825 */ /* 0x010fcc00078e002c */
        /* <DEDUP_REMOVED lines=18> */
.L_x_19268:
[----:B------:R-:W-:-:S07]  /*6f00*/  IMAD.MOV.U32 R106, RZ, RZ, R88 ;  /* 0x000000ffff6a7224 */ /* 0x000fce00078e0058 */
.L_x_19269:
[----:B------:R-:W-:Y:S05]  /*6f10*/  BSYNC B2 ;  /* 0x0000000000027941 */ /* 0x000fea0003800000 */
.L_x_19267:
        /* <DEDUP_REMOVED lines=16> */
.L_x_19273:
[----:B------:R-:W-:Y:S05]  /*7020*/  BSYNC B3 ;  /* 0x0000000000037941 */ /* 0x000fea0003800000 */
.L_x_19272:
        /* <DEDUP_REMOVED lines=44> */
.L_x_19271:
[----:B------:R-:W-:Y:S05]  /*72f0*/  BSYNC B2 ;  /* 0x0000000000027941 */ /* 0x000fea0003800000 */
.L_x_19270:
        /* <DEDUP_REMOVED lines=24> */
.L_x_19275:
[----:B------:R-:W-:-:S07]  /*7480*/  IMAD.MOV.U32 R106, RZ, RZ, R88 ;  /* 0x000000ffff6a7224 */ /* 0x000fce00078e0058 */
.L_x_19276:
[----:B------:R-:W-:Y:S05]  /*7490*/  BSYNC B2 ;  /* 0x0000000000027941 */ /* 0x000fea0003800000 */
.L_x_19274:
        /* <DEDUP_REMOVED lines=16> */
.L_x_19280:
[----:B------:R-:W-:Y:S05]  /*75a0*/  BSYNC B3 ;  /* 0x0000000000037941 */ /* 0x000fea0003800000 */
.L_x_19279:
        /* <DEDUP_REMOVED lines=44> */
.L_x_19278:
[----:B------:R-:W-:Y:S05]  /*7870*/  BSYNC B2 ;  /* 0x0000000000027941 */ /* 0x000fea0003800000 */
.L_x_19277:
        /* <DEDUP_REMOVED lines=19> */
.L_x_19282:
[----:B------:R-:W-:-:S07]  /*79b0*/  MOV R106, R88 ;  /* 0x00000058006a7202 */ /* 0x000fce0000000f00 */
.L_x_19283:
[----:B------:R-:W-:Y:S05]  /*79c0*/  BSYNC B2 ;  /* 0x0000000000027941 */ /* 0x000fea0003800000 */
.L_x_19281:
        /* <DEDUP_REMOVED lines=16> */
.L_x_19287:
[----:B------:R-:W-:Y:S05]  /*7ad0*/  BSYNC B3 ;  /* 0x0000000000037941 */ /* 0x000fea0003800000 */
.L_x_19286:
        /* <DEDUP_REMOVED lines=44> */
.L_x_19285:
[----:B------:R-:W-:Y:S05]  /*7da0*/  BSYNC B2 ;  /* 0x0000000000027941 */ /* 0x000fea0003800000 */
.L_x_19284:
        /* <DEDUP_REMOVED lines=19> */
.L_x_19289:
[----:B------:R-:W-:-:S07]  /*7ee0*/  IMAD.MOV.U32 R106, RZ, RZ, R88 ;  /* 0x000000ffff6a7224 */ /* 0x000fce00078e0058 */
.L_x_19290:
[----:B------:R-:W-:Y:S05]  /*7ef0*/  BSYNC B2 ;  /* 0x0000000000027941 */ /* 0x000fea0003800000 */
.L_x_19288:
        /* <DEDUP_REMOVED lines=16> */
.L_x_19294:
[----:B------:R-:W-:Y:S05]  /*8000*/  BSYNC B3 ;  /* 0x0000000000037941 */ /* 0x000fea0003800000 */
.L_x_19293:
        /* <DEDUP_REMOVED lines=44> */
.L_x_19292:
[----:B------:R-:W-:Y:S05]  /*82d0*/  BSYNC B2 ;  /* 0x0000000000027941 */ /* 0x000fea0003800000 */
.L_x_19291:
        /* <DEDUP_REMOVED lines=20> */
.L_x_19266:
[----:B------:R-:W-:Y:S05]  /*8420*/  BSYNC B1 ;  /* 0x0000000000017941 */ /* 0x000fea0003800000 */
.L_x_19265:
[----:B------:R-:W-:Y:S01]  /*8430*/  ISETP.NE.AND P1, PT, R92, RZ, PT ;  /* 0x000000ff5c00720c */ /* 0x000fe20003f25270 */
[----:B------:R-:W-:-:S12]  /*8440*/  BSSY B1, `(.L_x_19295) ;  /* 0x0000168000017945 */ /* 0x000fd80003800000 */
[----:B------:R-:W-:Y:S05]  /*8450*/  @!P1 BRA `(.L_x_19296) ;  /* 0x0000001400989947 */ /* 0x000fea0003800000 */
[----:B------:R-:W0:Y:S08]  /*8460*/  LDC.64 R48, c[0x0][0x220] ;  /* 0x00008800ff307b82 */ /* 0x000e300000000a00 */
[----:B01234-:R-:W0:Y:S01]  /*8470*/  LDC.64 R52, c[0x0][0x230] ;  /* 0x00008c00ff347b82 */ /* 0x01fe220000000a00 */
[----:B------:R-:W-:-:S06]  /*8480*/  IMAD.WIDE.U32 R48, R98, 0x10, R48 ;  /* 0x0000001062307825 */ /* 0x000fcc00078e0030 */
        /* <DEDUP_REMOVED lines=18> */
.L_x_19298:
[----:B------:R-:W-:-:S07]  /*85b0*/  MOV R106, R88 ;  /* 0x00000058006a7202 */ /* 0x000fce0000000f00 */
.L_x_19299:
[----:B------:R-:W-:Y:S05]  /*85c0*/  BSYNC B2 ;  /* 0x0000000000027941 */ /* 0x000fea0003800000 */
.L_x_19297:
        /* <DEDUP_REMOVED lines=16> */
.L_x_19303:
[----:B------:R-:W-:Y:S05]  /*86d0*/  BSYNC B3 ;  /* 0x0000000000037941 */ /* 0x000fea0003800000 */
.L_x_19302:
        /* <DEDUP_REMOVED lines=44> */
.L_x_19301:
[----:B------:R-:W-:Y:S05]  /*89a0*/  BSYNC B2 ;  /* 0x0000000000027941 */ /* 0x000fea0003800000 */
.L_x_19300:
        /* <DEDUP_REMOVED lines=24> */
.L_x_19305:
[----:B------:R-:W-:-:S07]  /*8b30*/  MOV R106, R88 ;  /* 0x00000058006a7202 */ /* 0x000fce0000000f00 */
.L_x_19306:
[----:B------:R-:W-:Y:S05]  /*8b40*/  BSYNC B2 ;  /* 0x0000000000027941 */ /* 0x000fea0003800000 */
.L_x_19304:
        /* <DEDUP_REMOVED lines=16> */
.L_x_19310:
[----:B------:R-:W-:Y:S05]  /*8c50*/  BSYNC B3 ;  /* 0x0000000000037941 */ /* 0x000fea0003800000 */
.L_x_19309:
        /* <DEDUP_REMOVED lines=44> */
.L_x_19308:
[----:B------:R-:W-:Y:S05]  /*8f20*/  BSYNC B2 ;  /* 0x0000000000027941 */ /* 0x000fea0003800000 */
.L_x_19307:
        /* <DEDUP_REMOVED lines=19> */
.L_x_19312:
[----:B------:R-:W-:-:S07]  /*9060*/  IMAD.MOV.U32 R106, RZ, RZ, R88 ;  /* 0x000000ffff6a7224 */ /* 0x000fce00078e0058 */
.L_x_19313:
[----:B------:R-:W-:Y:S05]  /*9070*/  BSYNC B2 ;  /* 0x0000000000027941 */ /* 0x000fea0003800000 */
.L_x_19311:
        /* <DEDUP_REMOVED lines=16> */
.L_x_19317:
[----:B------:R-:W-:Y:S05]  /*9180*/  BSYNC B3 ;  /* 0x0000000000037941 */ /* 0x000fea0003800000 */
.L_x_19316:
        /* <DEDUP_REMOVED lines=44> */
.L_x_19315:
[----:B------:R-:W-:Y:S05]  /*9450*/  BSYNC B2 ;  /* 0x0000000000027941 */ /* 0x000fea0003800000 */
.L_x_19314:
        /* <DEDUP_REMOVED lines=19> */
.L_x_19319:
[----:B------:R-:W-:-:S07]  /*9590*/  MOV R106, R88 ;  /* 0x00000058006a7202 */ /* 0x000fce0000000f00 */
.L_x_19320:
[----:B------:R-:W-:Y:S05]  /*95a0*/  BSYNC B2 ;  /* 0x0000000000027941 */ /* 0x000fea0003800000 */
.L_x_19318:
        /* <DEDUP_REMOVED lines=16> */
.L_x_19324:
[----:B------:R-:W-:Y:S05]  /*96b0*/  BSYNC B3 ;  /* 0x0000000000037941 */ /* 0x000fea0003800000 */
.L_x_19323:
        /* <DEDUP_REMOVED lines=44> */
.L_x_19322:
[----:B------:R-:W-:Y:S05]  /*9980*/  BSYNC B2 ;  /* 0x0000000000027941 */ /* 0x000fea0003800000 */
.L_x_19321:
        /* <DEDUP_REMOVED lines=17> */
[----:B------:R-:W-:-:S05]  /*9aa0*/  LEA.HI.X R101, R98, UR13, RZ, 0x2, P1 ;  /* 0x0000000d62657c11 */ /* 0x000fca00088f14ff */
[----:B------:R0:W-:Y:S04]  /*9ab0*/  STG.E desc[UR6][R100.64], R55 ;  /* 0x0000003764007986 */ /* 0x0001e8000c101906 */
.L_x_19296:
[----:B------:R-:W-:Y:S05]  /*9ac0*/  BSYNC B1 ;  /* 0x0000000000017941 */ /* 0x000fea0003800000 */
.L_x_19295:
[----:B01234-:R-:W-:Y:S01]  /*9ad0*/  FADD.FTZ R52, RZ, R28 ;  /* 0x0000001cff347221 */ /* 0x01ffe20000010000 */
[C---:B------:R-:W-:Y:S01]  /*9ae0*/  ISETP.GT.U32.AND P1, PT, R80.reuse, 0x3f, PT ;  /* 0x0000003f5000780c */ /* 0x040fe20003f24070 */
[----:B------:R-:W-:Y:S01]  /*9af0*/  UMOV UR8, 0xffffffff ;  /* 0xffffffff00087882 */ /* 0x000fe20000000000 */
[C---:B------:R-:W-:Y:S01]  /*9b00*/  ISETP.GT.U32.AND P2, PT, R80.reuse, 0x7f, PT ;  /* 0x0000007f5000780c */ /* 0x040fe20003f44070 */
[----:B------:R-:W-:Y:S01]  /*9b10*/  FADD.FTZ R53, R29, R52 ;  /* 0x000000341d357221 */ /* 0x000fe20000010000 */
[----:B------:R-:W-:Y:S02]  /*9b20*/  P2R R98, PR, RZ, 0x2 ;  /* 0x00000002ff627803 */ /* 0x000fe40000000000 */
[----:B------:R-:W-:Y:S01]  /*9b30*/  ISETP.GT.U32.AND P3, PT, R80, 0x9f, PT ;  /* 0x0000009f5000780c */ /* 0x000fe20003f64070 */
[----:B------:R-:W-:Y:S01]  /*9b40*/  FADD.FTZ R52, R30, R53 ;  /* 0x000000351e347221 */ /* 0x000fe20000010000 */
[----:B------:R-:W-:Y:S02]  /*9b50*/  ISETP.GT.U32.AND P4, PT, R80, 0xbf, PT ;  /* 0x000000bf5000780c */ /* 0x000fe40003f84070 */
[----:B------:R-:W-:Y:S01]  /*9b60*/  ISETP.NE.AND P5, PT, R54, RZ, PT ;  /* 0x000000ff3600720c */ /* 0x000fe20003fa5270 */
[----:B------:R-:W-:-:S05]  /*9b70*/  FADD.FTZ R52, R31, R52 ;  /* 0x000000341f347221 */ /* 0x000fca0000010000 */
[----:B------:R-:W-:-:S05]  /*9b80*/  FSEL R53, R52, RZ, P0 ;  /* 0x000000ff34357208 */ /* 0x000fca0000000000 */
[----:B------:R-:W-:-:S04]  /*9b90*/  FADD.FTZ R52, R32, R53 ;  /* 0x0000003520347221 */ /* 0x000fc80000010000 */
[----:B-----5:R-:W-:-:S04]  /*9ba0*/  FADD.FTZ R55, R33, R52 ;  /* 0x0000003421377221 */ /* 0x020fc80000010000 */
[----:B------:R-:W-:-:S04]  /*9bb0*/  FADD.FTZ R52, R34, R55 ;  /* 0x0000003722347221 */ /* 0x000fc80000010000 */
        /* <DEDUP_REMOVED lines=19> */
[----:B------:R-:W0:Y:S01]  /*9cf0*/  SHFL.BFLY PT, R52, R53, 0x1, 0x1f ;  /* 0x0c201f0035347f89 */ /* 0x000e2200000e0000 */
[----:B------:R-:W-:Y:S02]  /*9d00*/  ISETP.NE.AND P6, PT, R98, RZ, PT ;  /* 0x000000ff6200720c */ /* 0x000fe40003fc5270 */
        /* <DEDUP_REMOVED lines=69> */
.L_x_19350:
[----:B------:R-:W-:Y:S01]  /*a160*/  FMUL.FTZ R52, R99, R99 ;  /* 0x0000006363347220 */ /* 0x000fe20000410000 */
[----:B------:R-:W-:Y:S01]  /*a170*/  PLOP3.LUT P1, PT, PT, PT, UP1, 0x40, 0x0 ;  /* 0x000000000000781c */ /* 0x000fe20003f2e818 */
[----:B------:R-:W2:Y:S01]  /*a180*/  @!P5 LDC.64 R54, c[0x0][0x250] ;  /* 0x00009400ff36db82 */ /* 0x000ea20000000a00 */
[----:B-1----:R-:W-:Y:S01]  /*a190*/  FADD.FTZ R103, R100, R103 ;  /* 0x0000006764677221 */ /* 0x002fe20000010000 */
[----:B------:R-:W-:Y:S01]  /*a1a0*/  BSSY B1, `(.L_x_19326) ;  /* 0x000001d000017945 */ /* 0x000fe20003800000 */
[----:B------:R-:W-:Y:S02]  /*a1b0*/  FSEL R105, R52, RZ, !P1 ;  /* 0x000000ff34697208 */ /* 0x000fe40004800000 */
[----:B------:R-:W-:Y:S01]  /*a1c0*/  FFMA.FTZ R98, R103, R98, UR14 ;  /* 0x0000000e67627e23 */ /* 0x000fe20008010062 */
[----:B------:R-:W-:Y:S02]  /*a1d0*/  PLOP3.LUT P1, PT, PT, PT, UP1, 0x40, 0x0 ;  /* 0x000000000000781c */ /* 0x000fe40003f2e818 */
[----:B------:R-:W1:Y:S01]  /*a1e0*/  @!P5 LDC.64 R52, c[0x0][0x258] ;  /* 0x00009600ff34db82 */ /* 0x000e620000000a00 */
[----:B------:R-:W-:Y:S01]  /*a1f0*/  FADD.FTZ R98, R98, R105 ;  /* 0x0000006962627221 */ /* 0x000fe20000010000 */
[----:B------:R-:W-:-:S03]  /*a200*/  FSEL R101, R99, RZ, P1 ;  /* 0x000000ff63657208 */ /* 0x000fc60000800000 */
[----:B0-----:R-:W0:Y:S01]  /*a210*/  MUFU.RSQ R100, R98 ;  /* 0x0000006200647308 */ /* 0x001e220000001400 */
[----:B--2---:R-:W-:-:S05]  /*a220*/  @!P5 IMAD.WIDE R54, R91, 0x4, R54 ;  /* 0x000000045b36d825 */ /* 0x004fca00078e0236 */
[----:B------:R2:W-:Y:S01]  /*a230*/  @!P5 STG.E desc[UR6][R54.64], R99 ;  /* 0x000000633600d986 */ /* 0x0005e2000c101906 */
[----:B-1----:R-:W-:-:S05]  /*a240*/  @!P5 IMAD.WIDE R52, R91, 0x4, R52 ;  /* 0x000000045b34d825 */ /* 0x002fca00078e0234 */
[----:B0-----:R2:W-:Y:S01]  /*a250*/  @!P5 STG.E desc[UR6][R52.64], R100 ;  /* 0x000000643400d986 */ /* 0x0015e2000c101906 */
[----:B------:R-:W-:Y:S05]  /*a260*/  @!P0 BRA `(.L_x_19327) ;  /* 0x0000000000408947 */ /* 0x000fea0003800000 */
[----:B--2---:R-:W0:Y:S01]  /*a270*/  LDC.64 R98, c[0x0][0x2b8] ;  /* 0x0000ae00ff627b82 */ /* 0x004e220000000a00 */
        /* <DEDUP_REMOVED lines=15> */
.L_x_19327:
[----:B------:R-:W-:Y:S05]  /*a370*/  BSYNC B1 ;  /* 0x0000000000017941 */ /* 0x000fea0003800000 */
.L_x_19326:
[----:B------:R-:W-:Y:S01]  /*a380*/  ISETP.NE.AND P1, PT, R96, RZ, PT ;  /* 0x000000ff6000720c */ /* 0x000fe20003f25270 */
[----:B------:R-:W-:-:S12]  /*a390*/  BSSY B1, `(.L_x_19328) ;  /* 0x0000012000017945 */ /* 0x000fd80003800000 */
[----:B------:R-:W-:Y:S05]  /*a3a0*/  @!P1 BRA `(.L_x_19329) ;  /* 0x0000000000409947 */ /* 0x000fea0003800000 */
[----:B0-2---:R-:W0:Y:S01]  /*a3b0*/  LDC.64 R98, c[0x0][0x2b8] ;  /* 0x0000ae00ff627b82 */ /* 0x005e220000000a00 */
        /* <DEDUP_REMOVED lines=13> */
[----:B------:R-:W-:Y:S01]  /*a490*/  VIADD R97, R97, 0x20 ;  /* 0x0000002061617836 */ /* 0x000fe20000000000 */
[----:B------:R1:W-:Y:S06]  /*a4a0*/  STG.E.128 desc[UR6][R98.64], R52 ;  /* 0x0000003462007986 */ /* 0x0003ec000c101d06 */
.L_x_19329:
[----:B------:R-:W-:Y:S05]  /*a4b0*/  BSYNC B1 ;  /* 0x0000000000017941 */ /* 0x000fea0003800000 */
.L_x_19328:
        /* <DEDUP_REMOVED lines=19> */
.L_x_19331:
[----:B------:R-:W-:Y:S05]  /*a5f0*/  BSYNC B1 ;  /* 0x0000000000017941 */ /* 0x000fea0003800000 */
.L_x_19330:
        /* <DEDUP_REMOVED lines=19> */
.L_x_19333:
[----:B------:R-:W-:Y:S05]  /*a730*/  BSYNC B1 ;  /* 0x0000000000017941 */ /* 0x000fea0003800000 */
.L_x_19332:
[----:B------:R-:W-:Y:S01]  /*a740*/  ISETP.NE.AND P1, PT, R93, RZ, PT ;  /* 0x000000ff5d00720c */ /* 0x000fe20003f25270 */
        /* <DEDUP_REMOVED lines=18> */
.L_x_19335:
[----:B------:R-:W-:Y:S05]  /*a870*/  BSYNC B1 ;  /* 0x0000000000017941 */ /* 0x000fea0003800000 */
.L_x_19334:
        /* <DEDUP_REMOVED lines=12> */
[----:B0-----:R-:W-:-:S04]  /*a940*/  IMAD.WIDE.U32 R98, R97, 0x10, R52 ;  /* 0x0000001061627825 */ /* 0x001fc800078e0034 */
[----:B------:R-:W-:Y:S01]  /*a950*/  FFMA.FTZ R52, R16, R55, R71 ;  /* 0x0000003710347223 */ /* 0x000fe20000010047 */
[----:B------:R-:W-:Y:S01]  /*a960*/  FFMA.FTZ R53, R15, R54, R2 ;  /* 0x000000360f357223 */ /* 0x000fe20000010002 */
[----:B------:R-:W-:Y:S01]  /*a970*/  FFMA.FTZ R55, R13, R101, R0 ;  /* 0x000000650d377223 */ /* 0x000fe20000010000 */
[----:B------:R-:W-:-:S05]  /*a980*/  FFMA.FTZ R54, R14, R103, R69 ;  /* 0x000000670e367223 */ /* 0x000fca0000010045 */
[----:B------:R0:W-:Y:S02]  /*a990*/  STG.E.128 desc[UR6][R98.64], R52 ;  /* 0x0000003462007986 */ /* 0x0001e4000c101d06 */
.L_x_19337:
[----:B------:R-:W-:Y:S05]  /*a9a0*/  BSYNC B1 ;  /* 0x0000000000017941 */ /* 0x000fea0003800000 */
.L_x_19336:
[----:B01234-:R-:W0:Y:S02]  /*a9b0*/  LDC.64 R52, c[0x0][0x210] ;  /* 0x00008400ff347b82 */ /* 0x01fe240000000a00 */
[----:B0-----:R-:W-:-:S05]  /*a9c0*/  IMAD R91, R52, 0x4, R91 ;  /* 0x00000004345b7824 */ /* 0x001fca00078e025b */
[----:B------:R-:W-:-:S13]  /*a9d0*/  ISETP.GE.AND P1, PT, R91, R53, PT ;  /* 0x000000355b00720c */ /* 0x000fda0003f26270 */
[----:B------:R-:W-:Y:S05]  /*a9e0*/  @!P1 BRA `(.L_x_19338) ;  /* 0xffffff6800009947 */ /* 0x000fea000383ffff */
[----:B------:R-:W-:Y:S05]  /*a9f0*/  BSYNC B0 ;  /* 0x0000000000007941 */ /* 0x000fea0003800000 */
.L_x_19144:
[----:B------:R-:W-:Y:S05]  /*aa00*/  EXIT ;  /* 0x000000000000794d */ /* 0x000fea0003800000 */
.L_x_19325:
        /* <DEDUP_REMOVED lines=8> */
.L_x_19340:
[----:B------:R-:W-:Y:S05]  /*aa90*/  BSYNC B1 ;  /* 0x0000000000017941 */ /* 0x000fea0003800000 */
.L_x_19339:
        /* <DEDUP_REMOVED lines=9> */
.L_x_19341:
[----:B------:R-:W-:Y:S02]  /*ab30*/  IMAD.MOV.U32 R104, RZ, RZ, 0x4 ;  /* 0x00000004ff687424 */ /* 0x000fe400078e00ff */
[----:B------:R-:W-:-:S04]  /*ab40*/  IMAD.MOV.U32 R55, RZ, RZ, R103 ;  /* 0x000000ffff377224 */ /* 0x000fc800078e0067 */
[----:B------:R-:W-:-:S05]  /*ab50*/  FADD.FTZ R55, R54, R55 ;  /* 0x0000003736377221 */ /* 0x000fca0000010000 */
[----:B------:R-:W-:-:S07]  /*ab60*/  MOV R105, R55 ;  /* 0x0000003700697202 */ /* 0x000fce0000000f00 */
[----:B------:R-:W-:Y:S05]  /*ab70*/  WARPSYNC.COLLECTIVE R102, `(.L_x_19342) ;  /* 0x0000000066087348 */ /* 0x000fea0003c00000 */
[----:B------:R0:W1:Y:S02]  /*ab80*/  SHFL.BFLY P6, R103, R105, R104, R107 ;  /* 0x0c00006869677389 */ /* 0x00006400000c006b */
[----:B01----:R-:W-:Y:S01]  /*ab90*/  ENDCOLLECTIVE ;  /* 0x000000000000791b */ /* 0x003fe20003800000 */
.L_x_19342:
[----:B------:R-:W-:Y:S01]  /*aba0*/  HFMA2.MMA R104, -RZ, RZ, 0, 4.76837158203125e-07 ;  /* 0x00000008ff687435 */ /* 0x000fe200000001ff */
[----:B------:R-:W-:-:S05]  /*abb0*/  MOV R52, R103 ;  /* 0x0000006700347202 */ /* 0x000fca0000000f00 */
[----:B------:R-:W-:-:S04]  /*abc0*/  FADD.FTZ R100, R55, R52 ;  /* 0x0000003437647221 */ /* 0x000fc80000010000 */
[----:B------:R-:W-:-:S07]  /*abd0*/  IMAD.MOV.U32 R105, RZ, RZ, R100 ;  /* 0x000000ffff697224 */ /* 0x000fce00078e0064 */
[----:B------:R-:W-:Y:S05]  /*abe0*/  WARPSYNC.COLLECTIVE R102, `(.L_x_19343) ;  /* 0x0000000066087348 */ /* 0x000fea0003c00000 */
[----:B------:R0:W1:Y:S02]  /*abf0*/  SHFL.BFLY P6, R103, R105, R104, R107 ;  /* 0x0c00006869677389 */ /* 0x00006400000c006b */
[----:B01----:R-:W-:Y:S01]  /*ac00*/  ENDCOLLECTIVE ;  /* 0x000000000000791b */ /* 0x003fe20003800000 */
.L_x_19343:
[----:B------:R-:W-:Y:S02]  /*ac10*/  IMAD.MOV.U32 R104, RZ, RZ, 0x10 ;  /* 0x00000010ff687424 */ /* 0x000fe400078e00ff */
[----:B------:R-:W-:-:S04]  /*ac20*/  IMAD.MOV.U32 R99, RZ, RZ, R103 ;  /* 0x000000ffff637224 */ /* 0x000fc800078e0067 */
[----:B------:R-:W-:-:S05]  /*ac30*/  FADD.FTZ R101, R100, R99 ;  /* 0x0000006364657221 */ /* 0x000fca0000010000 */
[----:B------:R-:W-:-:S07]  /*ac40*/  MOV R105, R101 ;  /* 0x0000006500697202 */ /* 0x000fce0000000f00 */
[----:B------:R-:W-:Y:S05]  /*ac50*/  WARPSYNC.COLLECTIVE R102, `(.L_x_19344) ;  /* 0x0000000066087348 */ /* 0x000fea0003c00000 */
[----:B------:R0:W1:Y:S02]  /*ac60*/  SHFL.BFLY P6, R103, R105, R104, R107 ;  /* 0x0c00006869677389 */ /* 0x00006400000c006b */
[----:B01----:R-:W-:Y:S01]  /*ac70*/  ENDCOLLECTIVE ;  /* 0x000000000000791b */ /* 0x003fe20003800000 */
.L_x_19344:
[----:B------:R-:W-:Y:S01]  /*ac80*/  HFMA2.MMA R104, -RZ, RZ, 0, 5.9604644775390625e-08 ;  /* 0x00000001ff687435 */ /* 0x000fe200000001ff */
[----:B------:R-:W-:Y:S02]  /*ac90*/  ISETP.NE.AND P6, PT, R98, RZ, PT ;  /* 0x000000ff6200720c */ /* 0x000fe40003fc5270 */
[----:B------:R-:W0:Y:S01]  /*aca0*/  LDC R98, c[0x0][0x290] ;  /* 0x0000a400ff627b82 */ /* 0x000e220000000800 */
[----:B------:R-:W-:-:S05]  /*acb0*/  MOV R52, R103 ;  /* 0x0000006700347202 */ /* 0x000fca0000000f00 */
[----:B------:R-:W-:-:S04]  /*acc0*/  FADD.FTZ R99, R101, R52 ;  /* 0x0000003465637221 */ /* 0x000fc80000010000 */
        /* <DEDUP_REMOVED lines=54> */
.L_x_19345:
[----:B------:R-:W-:Y:S02]  /*b030*/  IMAD.MOV.U32 R104, RZ, RZ, 0x2 ;  /* 0x00000002ff687424 */ /* 0x000fe400078e00ff */
[----:B------:R-:W-:-:S04]  /*b040*/  IMAD.MOV.U32 R53, RZ, RZ, R103 ;  /* 0x000000ffff357224 */ /* 0x000fc800078e0067 */
[----:B------:R-:W-:-:S05]  /*b050*/  FADD.FTZ R53, R52, R53 ;  /* 0x0000003534357221 */ /* 0x000fca0000010000 */
[----:B------:R-:W-:-:S07]  /*b060*/  MOV R105, R53 ;  /* 0x0000003500697202 */ /* 0x000fce0000000f00 */
[----:B------:R-:W-:Y:S05]  /*b070*/  WARPSYNC.COLLECTIVE R102, `(.L_x_19346) ;  /* 0x0000000066087348 */ /* 0x000fea0003c00000 */
[----:B------:R0:W1:Y:S02]  /*b080*/  SHFL.BFLY P6, R103, R105, R104, R107 ;  /* 0x0c00006869677389 */ /* 0x00006400000c006b */
[----:B01----:R-:W-:Y:S01]  /*b090*/  ENDCOLLECTIVE ;  /* 0x000000000000791b */ /* 0x003fe20003800000 */
.L_x_19346:
[----:B------:R-:W-:Y:S01]  /*b0a0*/  HFMA2.MMA R104, -RZ, RZ, 0, 2.384185791015625e-07 ;  /* 0x00000004ff687435 */ /* 0x000fe200000001ff */
[----:B------:R-:W-:-:S05]  /*b0b0*/  MOV R54, R103 ;  /* 0x0000006700367202 */ /* 0x000fca0000000f00 */
[----:B------:R-:W-:-:S04]  /*b0c0*/  FADD.FTZ R54, R53, R54 ;  /* 0x0000003635367221 */ /* 0x000fc80000010000 */
[----:B------:R-:W-:-:S07]  /*b0d0*/  IMAD.MOV.U32 R105, RZ, RZ, R54 ;  /* 0x000000ffff697224 */ /* 0x000fce00078e0036 */
[----:B------:R-:W-:Y:S05]  /*b0e0*/  WARPSYNC.COLLECTIVE R102, `(.L_x_19347) ;  /* 0x0000000066087348 */ /* 0x000fea0003c00000 */
[----:B------:R0:W1:Y:S02]  /*b0f0*/  SHFL.BFLY P6, R103, R105, R104, R107 ;  /* 0x0c00006869677389 */ /* 0x00006400000c006b */
[----:B01----:R-:W-:Y:S01]  /*b100*/  ENDCOLLECTIVE ;  /* 0x000000000000791b */ /* 0x003fe20003800000 */
.L_x_19347:
[----:B------:R-:W-:Y:S02]  /*b110*/  IMAD.MOV.U32 R104, RZ, RZ, 0x8 ;  /* 0x00000008ff687424 */ /* 0x000fe400078e00ff */
[----:B------:R-:W-:-:S04]  /*b120*/  IMAD.MOV.U32 R55, RZ, RZ, R103 ;  /* 0x000000ffff377224 */ /* 0x000fc800078e0067 */
[----:B------:R-:W-:-:S05]  /*b130*/  FADD.FTZ R55, R54, R55 ;  /* 0x0000003736377221 */ /* 0x000fca0000010000 */
[----:B------:R-:W-:-:S07]  /*b140*/  MOV R105, R55 ;  /* 0x0000003700697202 */ /* 0x000fce0000000f00 */
[----:B------:R-:W-:Y:S05]  /*b150*/  WARPSYNC.COLLECTIVE R102, `(.L_x_19348) ;  /* 0x0000000066087348 */ /* 0x000fea0003c00000 */
[----:B------:R0:W1:Y:S02]  /*b160*/  SHFL.BFLY P6, R103, R105, R104, R107 ;  /* 0x0c00006869677389 */ /* 0x00006400000c006b */
[----:B01----:R-:W-:Y:S01]  /*b170*/  ENDCOLLECTIVE ;  /* 0x000000000000791b */ /* 0x003fe20003800000 */
.L_x_19348:
[----:B------:R-:W-:Y:S01]  /*b180*/  HFMA2.MMA R104, -RZ, RZ, 0, 9.5367431640625e-07 ;  /* 0x00000010ff687435 */ /* 0x000fe200000001ff */
[----:B------:R-:W-:-:S05]  /*b190*/  MOV R100, R103 ;  /* 0x0000006700647202 */ /* 0x000fca0000000f00 */
[----:B------:R-:W-:-:S04]  /*b1a0*/  FADD.FTZ R100, R55, R100 ;  /* 0x0000006437647221 */ /* 0x000fc80000010000 */
[----:B------:R-:W-:-:S07]  /*b1b0*/  IMAD.MOV.U32 R105, RZ, RZ, R100 ;  /* 0x000000ffff697224 */ /* 0x000fce00078e0064 */
[----:B------:R-:W-:Y:S05]  /*b1c0*/  WARPSYNC.COLLECTIVE R102, `(.L_x_19349) ;  /* 0x0000000066087348 */ /* 0x000fea0003c00000 */
[----:B------:R0:W1:Y:S02]  /*b1d0*/  SHFL.BFLY P6, R103, R105, R104, R107 ;  /* 0x0c00006869677389 */ /* 0x00006400000c006b */
[----:B01----:R-:W-:Y:S01]  /*b1e0*/  ENDCOLLECTIVE ;  /* 0x000000000000791b */ /* 0x003fe20003800000 */
.L_x_19349:
[----:B------:R-:W-:Y:S05]  /*b1f0*/  BRA `(.L_x_19350) ;  /* 0xffffffec00d87947 */ /* 0x000fea000383ffff */
.L_x_19351:
        /* <DEDUP_REMOVED lines=16> */
.L_x_23584:


//--------------------- .text._ZN10layer_norm13ln_fwd_kernelINS_13Kernel_traitsI6__halfffffjLj768ELj1ELj4ELj1ELj16ENS_18Kernel_traits_baseILj768ES2_ffffjLj128EEEEELb1ELb0ELb0ELb1EEEvNS_9FwdParamsE --------------------------
	.section	.text._ZN10layer_norm13ln_fwd_kernelINS_13Kernel_traitsI6__halfffffjLj768ELj1ELj4ELj1ELj16ENS_18Kernel_traits_baseILj768ES2_ffffjLj128EEEEELb1ELb0ELb0ELb1EEEvNS_9FwdParamsE,"ax",@progbits
	.align	128
        .global         _ZN10layer_norm13ln_fwd_kernelINS_13Kernel_traitsI6__halfffffjLj768ELj1ELj4ELj1ELj16ENS_18Kernel_traits_baseILj768ES2_ffffjLj128EEEEELb1ELb0ELb0ELb1EEEvNS_9FwdParamsE
        .type           _ZN10layer_norm13ln_fwd_kernelINS_13Kernel_traitsI6__halfffffjLj768ELj1ELj4ELj1ELj16ENS_18Kernel_traits_baseILj768ES2_ffffjLj128EEEEELb1ELb0ELb0ELb1EEEvNS_9FwdParamsE,@function
        .size           _ZN10layer_norm13ln_fwd_kernelINS_13Kernel_traitsI6__halfffffjLj768ELj1ELj4ELj1ELj16ENS_18Kernel_traits_baseILj768ES2_ffffjLj128EEEEELb1ELb0ELb0ELb1EEEvNS_9FwdParamsE,(.L_x_23585 - _ZN10layer_norm13ln_fwd_kernelINS_13Kernel_traitsI6__halfffffjLj768ELj1ELj4ELj1ELj16ENS_18Kernel_traits_baseILj768ES2_ffffjLj128EEEEELb1ELb0ELb0ELb1EEEvNS_9FwdParamsE)
        .other          _ZN10layer_norm13ln_fwd_kernelINS_13Kernel_traitsI6__halfffffjLj768ELj1ELj4ELj1ELj16ENS_18Kernel_traits_baseILj768ES2_ffffjLj128EEEEELb1ELb0ELb0ELb1EEEvNS_9FwdParamsE,@"STO_CUDA_ENTRY STV_DEFAULT"
_ZN10layer_norm13ln_fwd_kernelINS_13Kernel_traitsI6__halfffffjLj768ELj1ELj4ELj1ELj16ENS_18Kernel_traits_baseILj768ES2_ffffjLj128EEEEELb1ELb0ELb0ELb1EEEvNS_9FwdParamsE:
.text._ZN10layer_norm13ln_fwd_kernelINS_13Kernel_traitsI6__halfffffjLj768ELj1ELj4ELj1ELj16ENS_18Kernel_traits_baseILj768ES2_ffffjLj128EEEEELb1ELb0ELb0ELb1EEEvNS_9FwdParamsE:
        /* <DEDUP_REMOVED lines=45> */
[----:B------:R-:W-:Y:S01]  /*02d0*/  LOP3.LUT R8, R3, UR17, R6, 0x96, !PT ;  /* 0x0000001103087c12 */ /* 0x000fe2000f8e9606 */
[----:B------:R-:W-:Y:S01]  /*02e0*/  IMAD.WIDE.U32 R6, R7, -0x2daee0ad, RZ ;  /* 0xd2511f5307067825 */ /* 0x000fe200078e00ff */
[----:B------:R-:W-:-:S04]  /*02f0*/  ISETP.NE.AND.EX P0, PT, RZ, UR9, PT, P0 ;  /* 0x00000009ff007c0c */ /* 0x000fc8000bf05300 */
[----:B------:R-:W-:Y:S02]  /*0300*/  LOP3.LUT R10, R7, UR19, R2, 0x96, !PT ;  /* 0x00000013070a7c12 */ /* 0x000fe4000f8e9602 */
[----:B------:R-:W-:-:S04]  /*0310*/  IADD3 R2, P1, R0, UR8, RZ ;  /* 0x0000000800027c10 */ /* 0x000fc8000ff3e0ff */
[----:B------:R-:W-:Y:S01]  /*0320*/  IADD3.X R3, RZ, UR9, RZ, P1, !PT ;  /* 0x00000009ff037c10 */ /* 0x000fe20008ffe4ff */
[----:B------:R-:W-:Y:S01]  /*0330*/  UIADD3 UR18, UR6, -0x255992d5, URZ ;  /* 0xdaa66d2b06127890 */ /* 0x000fe2000fffe03f */
[----:B------:R-:W-:Y:S01]  /*0340*/  IMAD.WIDE.U32 R8, R8, -0x326172a9, RZ ;  /* 0xcd9e8d5708087825 */ /* 0x000fe200078e00ff */
[----:B------:R-:W-:Y:S02]  /*0350*/  UIADD3 UR20, UR6, 0x78dde6e4, URZ ;  /* 0x78dde6e406147890 */ /* 0x000fe4000fffe03f */
[----:B------:R0:W5:Y:S01]  /*0360*/  @P0 LDG.E.64 R62, desc[UR4][R2.64] ;  /* 0x00000004023e0981 */ /* 0x000162000c1e1b00 */
[----:B------:R-:W-:Y:S01]  /*0370*/  UIADD3 UR21, UR7, -0x126145ec, URZ ;  /* 0xed9eba1407157890 */ /* 0x000fe2000fffe03f */
[----:B------:R-:W-:Y:S01]  /*0380*/  IMAD.WIDE.U32 R10, R10, -0x326172a9, RZ ;  /* 0xcd9e8d570a0a7825 */ /* 0x000fe200078e00ff */
[----:B------:R-:W-:Y:S01]  /*0390*/  UIADD3 UR23, UR7, -0x56f99767, URZ ;  /* 0xa906689907177890 */ /* 0x000fe2000fffe03f */
[----:B------:R0:W5:Y:S01]  /*03a0*/  @P0 LDG.E.64 R60, desc[UR4][R2.64+0x100] ;  /* 0x00010004023c0981 */ /* 0x000162000c1e1b00 */
[----:B------:R-:W-:Y:S01]  /*03b0*/  UIADD3 UR22, UR6, 0x1715609d, URZ ;  /* 0x1715609d06167890 */ /* 0x000fe2000fffe03f */
[----:B------:R-:W-:Y:S01]  /*03c0*/  SHF.R.U32.HI R85, RZ, 0x5, R85 ;  /* 0x00000005ff557819 */ /* 0x000fe20000011655 */
[----:B------:R-:W-:Y:S01]  /*03d0*/  UIADD3 UR24, UR6, -0x4ab325aa, URZ ;  /* 0xb54cda5606187890 */ /* 0x000fe2000fffe03f */
[----:B------:R0:W5:Y:S01]  /*03e0*/  @P0 LDG.E.64 R58, desc[UR4][R2.64+0x200] ;  /* 0x00020004023a0981 */ /* 0x000162000c1e1b00 */
[----:B------:R-:W-:-:S02]  /*03f0*/  UIADD3 UR25, UR7, 0x646e171e, URZ ;  /* 0x646e171e07197890 */ /* 0x000fc4000fffe03f */
[----:B------:R-:W-:Y:S01]  /*0400*/  UIADD3 UR26, UR6, 0x5384540f, URZ ;  /* 0x5384540f061a7890 */ /* 0x000fe2000fffe03f */
[----:B------:R0:W5:Y:S01]  /*0410*/  @P0 LDG.E.64 R56, desc[UR4][R2.64+0x300] ;  /* 0x0003000402380981 */ /* 0x000162000c1e1b00 */
[----:B------:R-:W-:Y:S01]  /*0420*/  UIADD3 UR27, UR7, 0x1fd5c5a3, URZ ;  /* 0x1fd5c5a3071b7890 */ /* 0x000fe2000fffe03f */
[----:B------:R-:W-:Y:S02]  /*0430*/  ULDC.64 UR8, c[0x0][0x260] ;  /* 0x0000980000087ab9 */ /* 0x000fe40000000a00 */
[----:B------:R0:W5:Y:S04]  /*0440*/  @P0 LDG.E.64 R54, desc[UR4][R2.64+0x400] ;  /* 0x0004000402360981 */ /* 0x000168000c1e1b00 */
[----:B------:R0:W5:Y:S01]  /*0450*/  @P0 LDG.E.64 R16, desc[UR4][R2.64+0x500] ;  /* 0x0005000402100981 */ /* 0x000162000c1e1b00 */
[----:B------:R-:W-:-:S05]  /*0460*/  LOP3.LUT R4, R9, UR18, R4, 0x96, !PT ;  /* 0x0000001209047c12 */ /* 0x000fca000f8e9604 */
        /* <DEDUP_REMOVED lines=26> */
[----:B------:R-:W2:Y:S04]  /*0610*/  LDG.E.64 R18, desc[UR4][R8.64] ;  /* 0x0000000408127981 */ /* 0x000ea8000c1e1b00 */
[----:B------:R-:W3:Y:S04]  /*0620*/  LDG.E.64 R20, desc[UR4][R8.64+0x100] ;  /* 0x0001000408147981 */ /* 0x000ee8000c1e1b00 */
[----:B------:R-:W4:Y:S04]  /*0630*/  LDG.E.64 R6, desc[UR4][R8.64+0x200] ;  /* 0x0002000408067981 */ /* 0x000f28000c1e1b00 */
[----:B------:R-:W4:Y:S04]  /*0640*/  LDG.E.64 R4, desc[UR4][R8.64+0x300] ;  /* 0x0003000408047981 */ /* 0x000f28000c1e1b00 */
[----:B------:R-:W4:Y:S04]  /*0650*/  LDG.E.64 R2, desc[UR4][R8.64+0x400] ;  /* 0x0004000408027981 */ /* 0x000f28000c1e1b00 */
[----:B------:R0:W4:Y:S01]  /*0660*/  LDG.E.64 R14, desc[UR4][R8.64+0x500] ;  /* 0x00050004080e7981 */ /* 0x000122000c1e1b00 */
[----:B------:R-:W-:Y:S01]  /*0670*/  UIADD3 UR30, UR6, -0x700cb87f, URZ ;  /* 0x8ff34781061e7890 */ /* 0x000fe2000fffe03f */
[----:B-----5:R-:W-:Y:S01]  /*0680*/  @!P0 CS2R R62, SRZ ;  /* 0x00000000003e8805 */ /* 0x020fe2000001ff00 */
[----:B------:R-:W-:Y:S01]  /*0690*/  UIADD3 UR31, UR7, -0x695add53, URZ ;  /* 0x96a522ad071f7890 */ /* 0x000fe2000fffe03f */
[----:B------:R-:W-:Y:S01]  /*06a0*/  IMAD R67, R67, -0x326172a9, RZ ;  /* 0xcd9e8d5743437824 */ /* 0x000fe200078e02ff */
[----:B------:R-:W-:Y:S01]  /*06b0*/  @!P0 CS2R R60, SRZ ;  /* 0x00000000003c8805 */ /* 0x000fe2000001ff00 */
[----:B------:R-:W-:Y:S01]  /*06c0*/  IMAD.HI.U32 R0, R30, -0x326172a9, RZ ;  /* 0xcd9e8d571e007827 */ /* 0x000fe200078e00ff */
[----:B------:R-:W-:-:S02]  /*06d0*/  @!P0 CS2R R58, SRZ ;  /* 0x00000000003a8805 */ /* 0x000fc4000001ff00 */
[----:B------:R-:W-:Y:S02]  /*06e0*/  @!P0 CS2R R56, SRZ ;  /* 0x0000000000388805 */ /* 0x000fe4000001ff00 */
[----:B------:R-:W-:Y:S01]  /*06f0*/  @!P0 CS2R R54, SRZ ;  /* 0x0000000000368805 */ /* 0x000fe2000001ff00 */
[----:B------:R-:W-:Y:S01]  /*0700*/  IMAD R66, R10, -0x2daee0ad, RZ ;  /* 0xd2511f530a427824 */ /* 0x000fe200078e02ff */
[----:B------:R-:W-:Y:S01]  /*0710*/  @!P0 CS2R R16, SRZ ;  /* 0x0000000000108805 */ /* 0x000fe2000001ff00 */
[----:B------:R-:W-:Y:S01]  /*0720*/  IMAD.HI.U32 R11, R13, -0x2daee0ad, RZ ;  /* 0xd2511f530d0b7827 */ /* 0x000fe200078e00ff */
[----:B------:R-:W-:Y:S01]  /*0730*/  LOP3.LUT R67, R0, UR30, R67, 0x96, !PT ;  /* 0x0000001e00437c12 */ /* 0x000fe2000f8e9643 */
[----:B------:R-:W-:Y:S01]  /*0740*/  ULDC.64 UR8, c[0x0][0x270] ;  /* 0x00009c0000087ab9 */ /* 0x000fe20000000a00 */
[--C-:B------:R-:W-:Y:S01]  /*0750*/  SHF.R.U64 R12, R62, 0x10, R63.reuse ;  /* 0x000000103e0c7819 */ /* 0x100fe2000000123f */
[----:B------:R-:W-:Y:S01]  /*0760*/  HADD2.F32 R65, -RZ, R62.H0_H0 ;  /* 0x2000003eff417230 */ /* 0x000fe20000004100 */
[----:B------:R-:W-:Y:S01]  /*0770*/  LOP3.LUT R66, R11, UR31, R66, 0x96, !PT ;  /* 0x0000001f0b427c12 */ /* 0x000fe2000f8e9642 */
[----:B------:R-:W-:Y:S01]  /*0780*/  HADD2.F32 R62, -RZ, R58.H0_H0 ;  /* 0x2000003aff3e7230 */ /* 0x000fe20000004100 */
[----:B------:R-:W-:Y:S01]  /*0790*/  SHF.R.U32.HI R11, RZ, 0x10, R63 ;  /* 0x00000010ff0b7819 */ /* 0x000fe2000001163f */
[----:B------:R-:W-:Y:S01]  /*07a0*/  HADD2.F32 R64, -RZ, R60.H0_H0 ;  /* 0x2000003cff407230 */ /* 0x000fe20000004100 */
[--C-:B------:R-:W-:Y:S01]  /*07b0*/  SHF.R.U64 R10, R60, 0x10, R61.reuse ;  /* 0x000000103c0a7819 */ /* 0x100fe2000000123d */
[----:B------:R-:W-:Y:S01]  /*07c0*/  HADD2.F32 R60, -RZ, R56.H0_H0 ;  /* 0x20000038ff3c7230 */ /* 0x000fe20000004100 */
[----:B0-----:R-:W-:Y:S01]  /*07d0*/  SHF.R.U32.HI R9, RZ, 0x10, R61 ;  /* 0x00000010ff097819 */ /* 0x001fe2000001163d */
[----:B------:R-:W-:Y:S01]  /*07e0*/  BSSY B0, `(.L_x_19352) ;  /* 0x0000956000007945 */ /* 0x000fe20003800000 */
[--C-:B------:R-:W-:Y:S01]  /*07f0*/  SHF.R.U64 R8, R58, 0x10, R59.reuse ;  /* 0x000000103a087819 */ /* 0x100fe2000000123b */
        /* <DEDUP_REMOVED lines=15> */
[----:B------:R-:W-:Y:S01]  /*08f0*/  LOP3.LUT R90, R90, 0x3, RZ, 0xc0, !PT ;  /* 0x000000035a5a7812 */ /* 0x000fe200078ec0ff */
[----:B------:R-:W-:Y:S01]  /*0900*/  HADD2.F32 R55, -RZ, R55.H0_H0 ;  /* 0x20000037ff377230 */ /* 0x000fe20000004100 */
[----:B------:R-:W-:Y:S01]  /*0910*/  ULDC.U8 UR8, c[0x0][0x2a0] ;  /* 0x0000a80000087ab9 */ /* 0x000fe20000000000 */
[----:B------:R-:W-:Y:S01]  /*0920*/  IMAD R16, R30, -0x326172a9, RZ ;  /* 0xcd9e8d571e107824 */ /* 0x000fe200078e02ff */
[----:B------:R-:W-:Y:S01]  /*0930*/  UISETP.NE.AND.EX UP0, UPT, UR9, URZ, UPT, UP0 ;  /* 0x0000003f0900728c */ /* 0x000fe2000bf05300 */
[----:B------:R-:W-:Y:S01]  /*0940*/  HADD2.F32 R12, -RZ, R12.H0_H0 ;  /* 0x2000000cff0c7230 */ /* 0x000fe20000004100 */
[----:B------:R-:W-:Y:S01]  /*0950*/  ULDC UR10, c[0x0][0x218] ;  /* 0x00008600000a7ab9 */ /* 0x000fe20000000800 */
[----:B------:R-:W-:Y:S01]  /*0960*/  HADD2.F32 R11, -RZ, R11.H0_H0 ;  /* 0x2000000bff0b7230 */ /* 0x000fe20000004100 */
[----:B------:R-:W-:Y:S01]  /*0970*/  UISETP.NE.AND UP1, UPT, UR8, URZ, UPT ;  /* 0x0000003f0800728c */ /* 0x000fe2000bf25270 */
[----:B------:R-:W-:Y:S01]  /*0980*/  HADD2.F32 R10, -RZ, R10.H0_H0 ;  /* 0x2000000aff0a7230 */ /* 0x000fe20000004100 */
[----:B------:R-:W-:Y:S01]  /*0990*/  ULDC UR11, c[0x0][0x2d8] ;  /* 0x0000b600000b7ab9 */ /* 0x000fe20000000800 */
[----:B------:R-:W-:Y:S01]  /*09a0*/  HADD2.F32 R9, -RZ, R9.H0_H0 ;  /* 0x20000009ff097230 */ /* 0x000fe20000004100 */
[----:B------:R-:W-:Y:S01]  /*09b0*/  ULDC.64 UR12, c[0x0][0x2b8] ;  /* 0x0000ae00000c7ab9 */ /* 0x000fe20000000a00 */
[----:B------:R-:W-:-:S02]  /*09c0*/  HADD2.F32 R8, -RZ, R8.H0_H0 ;  /* 0x20000008ff087230 */ /* 0x000fc40000004100 */
        /* <DEDUP_REMOVED lines=24> */
[----:B------:R-:W-:-:S02]  /*0b50*/  IMAD R14, R13, -0x2daee0ad, RZ ;  /* 0xd2511f530d0e7824 */ /* 0x000fc400078e02ff */
[----:B------:R-:W-:Y:S02]  /*0b60*/  HADD2.F32 R15, -RZ, R15.H0_H0 ;  /* 0x2000000fff0f7230 */ /* 0x000fe40000004100 */
[----:B------:R-:W-:Y:S02]  /*0b70*/  IMAD.MOV.U32 R13, RZ, RZ, RZ ;  /* 0x000000ffff0d7224 */ /* 0x000fe400078e00ff */
        /* <DEDUP_REMOVED lines=18> */
.L_x_19522:
[----:B0-----:R-:W0:Y:S01]  /*0ca0*/  LDC.64 R28, c[0x0][0x230] ;  /* 0x00008c00ff1c7b82 */ /* 0x001e220000000a00 */
[----:B------:R-:W1:Y:S01]  /*0cb0*/  S2R R92, SR_TID.X ;  /* 0x00000000005c7919 */ /* 0x000e620000002100 */
[----:B------:R-:W-:Y:S01]  /*0cc0*/  IMAD R24, R85, UR10, RZ ;  /* 0x0000000a55187c24 */ /* 0x000fe2000f8e02ff */
[----:B------:R-:W-:Y:S01]  /*0cd0*/  PLOP3.LUT P1, PT, PT, PT, UP0, 0x80, 0x0 ;  /* 0x000000000000781c */ /* 0x000fe20003f2f008 */
[----:B------:R-:W-:Y:S01]  /*0ce0*/  @UP0 ULDC.64 UR8, c[0x0][0x270] ;  /* 0x00009c0000080ab9 */ /* 0x000fe20000000a00 */
[----:B------:R-:W-:Y:S01]  /*0cf0*/  PLOP3.LUT P2, PT, PT, PT, UP0, 0x80, 0x0 ;  /* 0x000000000000781c */ /* 0x000fe20003f4f008 */
[----:B------:R-:W-:Y:S01]  /*0d00*/  HFMA2.MMA R93, -RZ, RZ, 1.875, 0 ;  /* 0x3f800000ff5d7435 */ /* 0x000fe200000001ff */
[----:B------:R-:W-:Y:S01]  /*0d10*/  SHF.R.S32.HI R25, RZ, 0x1f, R24 ;  /* 0x0000001fff197819 */ /* 0x000fe20000011418 */
[----:B------:R-:W2:Y:S01]  /*0d20*/  LDC.64 R48, c[0x0][0x220] ;  /* 0x00008800ff307b82 */ /* 0x000ea20000000a00 */
[----:B------:R-:W-:Y:S01]  /*0d30*/  MOV R32, UR8 ;  /* 0x0000000800207c02 */ /* 0x000fe20008000f00 */
[----:B------:R-:W-:Y:S01]  /*0d40*/  IMAD.U32 R33, RZ, RZ, UR9 ;  /* 0x00000009ff217e24 */ /* 0x000fe2000f8e00ff */
[----:B------:R-:W-:-:S05]  /*0d50*/  LEA.HI R25, R25, R24, RZ, 0x2 ;  /* 0x0000001819197211 */ /* 0x000fca00078f10ff */
[----:B------:R-:W-:-:S05]  /*0d60*/  @P1 IMAD.WIDE R32, R85, 0x4, R32 ;  /* 0x0000000455201825 */ /* 0x000fca00078e0220 */
[----:B------:R3:W5:Y:S01]  /*0d70*/  @P2 LDG.E R93, desc[UR4][R32.64] ;  /* 0x00000004205d2981 */ /* 0x000762000c1e1900 */
        /* <DEDUP_REMOVED lines=8> */
[----:B------:R3:W5:Y:S01]  /*0e00*/  @P0 LDG.E.128 R44, desc[UR4][R30.64] ;  /* 0x000000041e2c0981 */ /* 0x000762000c1e1d00 */
[C---:B------:R-:W-:Y:S01]  /*0e10*/  ISETP.NE.AND P1, PT, R90.reuse, 0x1, PT ;  /* 0x000000015a00780c */ /* 0x040fe20003f25270 */
[----:B------:R-:W-:Y:S01]  /*0e20*/  BSSY B1, `(.L_x_19353) ;  /* 0x000000c000017945 */ /* 0x000fe20003800000 */
[----:B------:R-:W-:-:S11]  /*0e30*/  VIADD R34, R90, 0x1 ;  /* 0x000000015a227836 */ /* 0x000fd60000000000 */
[----:B---3--:R-:W-:Y:S05]  /*0e40*/  @!P1 BRA `(.L_x_19354) ;  /* 0x0000000000209947 */ /* 0x008fea0003800000 */
        /* <DEDUP_REMOVED lines=8> */
.L_x_19354:
[----:B------:R-:W-:-:S07]  /*0ed0*/  IMAD.MOV.U32 R38, RZ, RZ, R16 ;  /* 0x000000ffff267224 */ /* 0x000fce00078e0010 */
.L_x_19355:
[----:B------:R-:W-:Y:S05]  /*0ee0*/  BSYNC B1 ;  /* 0x0000000000017941 */ /* 0x000fea0003800000 */
.L_x_19353:
        /* <DEDUP_REMOVED lines=16> */
.L_x_19359:
[----:B------:R-:W-:Y:S05]  /*0ff0*/  BSYNC B2 ;  /* 0x0000000000027941 */ /* 0x000fea0003800000 */
.L_x_19358:
        /* <DEDUP_REMOVED lines=44> */
.L_x_19357:
[----:B------:R-:W-:Y:S05]  /*12c0*/  BSYNC B1 ;  /* 0x0000000000017941 */ /* 0x000fea0003800000 */
.L_x_19356:
[----:B------:R-:W0:Y:S01]  /*12d0*/  LDC R94, c[0x0][0x298] ;  /* 0x0000a600ff5e7b82 */ /* 0x000e220000000800 */
[----:B------:R-:W-:Y:S01]  /*12e0*/  HFMA2.MMA R96, -RZ, RZ, 0.1171875, 0 ;  /* 0x2f800000ff607435 */ /* 0x000fe200000001ff */
[----:B------:R-:W-:Y:S01]  /*12f0*/  I2FP.F32.U32 R31, R38 ;  /* 0x00000026001f7245 */ /* 0x000fe20000201000 */
[----:B-----5:R-:W-:Y:S01]  /*1300*/  FMUL.FTZ R33, R24, R93 ;  /* 0x0000005d18217220 */ /* 0x020fe20000410000 */
[----:B------:R-:W-:Y:S01]  /*1310*/  ISETP.NE.U32.AND P1, PT, R28, RZ, PT ;  /* 0x000000ff1c00720c */ /* 0x000fe20003f25070 */
[----:B------:R-:W-:Y:S01]  /*1320*/  BSSY B1, `(.L_x_19360) ;  /* 0x0000014000017945 */ /* 0x000fe20003800000 */
[C---:B------:R-:W-:Y:S01]  /*1330*/  ISETP.NE.AND P3, PT, R34.reuse, 0x1, PT ;  /* 0x000000012200780c */ /* 0x040fe20003f65270 */
[----:B------:R-:W-:Y:S01]  /*1340*/  VIADD R28, R34, 0x1 ;  /* 0x00000001221c7836 */ /* 0x000fe20000000000 */
[----:B------:R-:W1:Y:S01]  /*1350*/  LDC R95, c[0x0][0x294] ;  /* 0x0000a500ff5f7b82 */ /* 0x000e620000000800 */
[----:B------:R-:W-:Y:S02]  /*1360*/  ISETP.NE.AND.EX P1, PT, R29, RZ, PT, P1 ;  /* 0x000000ff1d00720c */ /* 0x000fe40003f25310 */
        /* <DEDUP_REMOVED lines=14> */
.L_x_19361:
[----:B------:R-:W-:-:S07]  /*1450*/  IMAD.MOV.U32 R24, RZ, RZ, R16 ;  /* 0x000000ffff187224 */ /* 0x000fce00078e0010 */
.L_x_19362:
[----:B------:R-:W-:Y:S05]  /*1460*/  BSYNC B1 ;  /* 0x0000000000017941 */ /* 0x000fea0003800000 */
.L_x_19360:
        /* <DEDUP_REMOVED lines=16> */
.L_x_19366:
[----:B------:R-:W-:Y:S05]  /*1570*/  BSYNC B2 ;  /* 0x0000000000027941 */ /* 0x000fea0003800000 */
.L_x_19365:
        /* <DEDUP_REMOVED lines=44> */
.L_x_19364:
[----:B------:R-:W-:Y:S05]  /*1840*/  BSYNC B1 ;  /* 0x0000000000017941 */ /* 0x000fea0003800000 */
.L_x_19363:
        /* <DEDUP_REMOVED lines=19> */
.L_x_19368:
[----:B------:R-:W-:-:S07]  /*1980*/  MOV R34, R16 ;  /* 0x0000001000227202 */ /* 0x000fce0000000f00 */
.L_x_19369:
[----:B------:R-:W-:Y:S05]  /*1990*/  BSYNC B1 ;  /* 0x0000000000017941 */ /* 0x000fea0003800000 */
.L_x_19367:
        /* <DEDUP_REMOVED lines=16> */
.L_x_19373:
[----:B------:R-:W-:Y:S05]  /*1aa0*/  BSYNC B2 ;  /* 0x0000000000027941 */ /* 0x000fea0003800000 */
.L_x_19372:
        /* <DEDUP_REMOVED lines=44> */
.L_x_19371:
[----:B------:R-:W-:Y:S05]  /*1d70*/  BSYNC B1 ;  /* 0x0000000000017941 */ /* 0x000fea0003800000 */
.L_x_19370:
        /* <DEDUP_REMOVED lines=19> */
.L_x_19375:
[----:B------:R-:W-:-:S07]  /*1eb0*/  IMAD.MOV.U32 R26, RZ, RZ, R16 ;  /* 0x000000ffff1a7224 */ /* 0x000fce00078e0010 */
.L_x_19376:
[----:B------:R-:W-:Y:S05]  /*1ec0*/  BSYNC B1 ;  /* 0x0000000000017941 */ /* 0x000fea0003800000 */
.L_x_19374:
        /* <DEDUP_REMOVED lines=16> */
.L_x_19380:
[----:B------:R-:W-:Y:S05]  /*1fd0*/  BSYNC B2 ;  /* 0x0000000000027941 */ /* 0x000fea0003800000 */
.L_x_19379:
        /* <DEDUP_REMOVED lines=44> */
.L_x_19378:
[----:B------:R-:W-:Y:S05]  /*22a0*/  BSYNC B1 ;  /* 0x0000000000017941 */ /* 0x000fea0003800000 */
.L_x_19377:
[----:B------:R-:W-:Y:S01]  /*22b0*/  I2FP.F32.U32 R29, R26 ;  /* 0x0000001a001d7245 */ /* 0x000fe20000201000 */
[----:B------:R-:W0:Y:S01]  /*22c0*/  LDC.64 R88, c[0x0][0x238] ;  /* 0x00008e00ff587b82 */ /* 0x000e220000000a00 */
[----:B------:R-:W-:Y:S01]  /*22d0*/  FMUL.FTZ R27, R27, R93 ;  /* 0x0000005d1b1b7220 */ /* 0x000fe20000410000 */
[----:B------:R-:W-:Y:S02]  /*22e0*/  SEL R28, RZ, 0x100, P3 ;  /* 0x00000100ff1c7807 */ /* 0x000fe40001800000 */
[----:B------:R-:W-:Y:S01]  /*22f0*/  FFMA.FTZ R26, R29, R96, 1.1641532182693481445e-10 ;  /* 0x2f0000001d1a7423 */ /* 0x000fe20000010060 */
[----:B------:R-:W-:Y:S01]  /*2300*/  SEL R29, RZ, 0x10000, P4 ;  /* 0x00010000ff1d7807 */ /* 0x000fe20002000000 */
[----:B------:R-:W-:Y:S01]  /*2310*/  FMUL.FTZ R27, R27, R94 ;  /* 0x0000005e1b1b7220 */ /* 0x000fe20000410000 */
[----:B------:R-:W-:Y:S01]  /*2320*/  IADD3 R97, R91, 0x20, RZ ;  /* 0x000000205b617810 */ /* 0x000fe20007ffe0ff */
[----:B------:R-:W1:Y:S01]  /*2330*/  @P0 LDC.64 R24, c[0x0][0x230] ;  /* 0x00008c00ff180b82 */ /* 0x000e620000000a00 */
[----:B------:R-:W-:-:S04]  /*2340*/  FSETP.GTU.FTZ.AND P5, PT, R26, R95, PT ;  /* 0x0000005f1a00720b */ /* 0x000fc80003fbc000 */
[----:B------:R-:W-:Y:S02]  /*2350*/  SEL R26, RZ, 0x1000000, P5 ;  /* 0x01000000ff1a7807 */ /* 0x000fe40002800000 */
[----:B------:R-:W-:Y:S01]  /*2360*/  FSEL R43, R27, RZ, !P5 ;  /* 0x000000ff1b2b7208 */ /* 0x000fe20006800000 */
[----:B------:R-:W2:Y:S01]  /*2370*/  LDC.64 R86, c[0x0][0x240] ;  /* 0x00009000ff567b82 */ /* 0x000ea20000000a00 */
[----:B------:R-:W-:Y:S02]  /*2380*/  IADD3 R26, R28, R26, R29 ;  /* 0x0000001a1c1a7210 */ /* 0x000fe40007ffe01d */
[----:B------:R-:W-:Y:S01]  /*2390*/  SEL R29, RZ, 0x1, P2 ;  /* 0x00000001ff1d7807 */ /* 0x000fe20001000000 */
[----:B------:R-:W-:-:S04]  /*23a0*/  @P1 FADD.FTZ R43, R47, R43 ;  /* 0x0000002b2f2b1221 */ /* 0x000fc80000010000 */
[----:B------:R-:W-:Y:S02]  /*23b0*/  IMAD.IADD R35, R26, 0x1, R29 ;  /* 0x000000011a237824 */ /* 0x000fe400078e021d */
[----:B0-----:R-:W-:-:S05]  /*23c0*/  IMAD.WIDE.U32 R30, R91, 0x10, R88 ;  /* 0x000000105b1e7825 */ /* 0x001fca00078e0058 */
[----:B------:R0:W-:Y:S01]  /*23d0*/  STG.E.128 desc[UR4][R30.64], R40 ;  /* 0x000000281e007986 */ /* 0x0001e2000c101d04 */
[----:B-1----:R-:W-:-:S04]  /*23e0*/  @P0 IMAD.WIDE.U32 R32, R97, 0x10, R24 ;  /* 0x0000001061200825 */ /* 0x002fc800078e0018 */
[----:B------:R-:W-:-:S04]  /*23f0*/  IMAD.WIDE.U32 R24, R97, 0x10, R48 ;  /* 0x0000001061187825 */ /* 0x000fc800078e0030 */
[----:B--2---:R-:W-:-:S05]  /*2400*/  IMAD.WIDE.U32 R28, R91, 0x4, R86 ;  /* 0x000000045b1c7825 */ /* 0x004fca00078e0056 */
[----:B------:R0:W-:Y:S04]  /*2410*/  STG.E desc[UR4][R28.64], R35 ;  /* 0x000000231c007986 */ /* 0x0001e8000c101904 */
        /* <DEDUP_REMOVED lines=14> */
.L_x_19382:
[----:B------:R-:W-:-:S07]  /*2500*/  MOV R36, R16 ;  /* 0x0000001000247202 */ /* 0x000fce0000000f00 */
.L_x_19383:
[----:B------:R-:W-:Y:S05]  /*2510*/  BSYNC B1 ;  /* 0x0000000000017941 */ /* 0x000fea0003800000 */
.L_x_19381:
        /* <DEDUP_REMOVED lines=16> */
.L_x_19387:
[----:B------:R-:W-:Y:S05]  /*2620*/  BSYNC B2 ;  /* 0x0000000000027941 */ /* 0x000fea0003800000 */
.L_x_19386:
        /* <DEDUP_REMOVED lines=44> */
.L_x_19385:
[----:B------:R-:W-:Y:S05]  /*28f0*/  BSYNC B1 ;  /* 0x0000000000017941 */ /* 0x000fea0003800000 */
.L_x_19384:
[----:B------:R-:W-:Y:S01]  /*2900*/  I2FP.F32.U32 R29, R36 ;  /* 0x00000024001d7245 */ /* 0x000fe20000201000 */
[----:B-----5:R-:W-:Y:S01]  /*2910*/  FMUL.FTZ R31, R24, R93 ;  /* 0x0000005d181f7220 */ /* 0x020fe20000410000 */
        /* <DEDUP_REMOVED lines=17> */
.L_x_19389:
[----:B------:R-:W-:-:S07]  /*2a30*/  IMAD.MOV.U32 R24, RZ, RZ, R16 ;  /* 0x000000ffff187224 */ /* 0x000fce00078e0010 */
.L_x_19390:
[----:B------:R-:W-:Y:S05]  /*2a40*/  BSYNC B1 ;  /* 0x0000000000017941 */ /* 0x000fea0003800000 */
.L_x_19388:
        /* <DEDUP_REMOVED lines=16> */
.L_x_19394:
[----:B------:R-:W-:Y:S05]  /*2b50*/  BSYNC B2 ;  /* 0x0000000000027941 */ /* 0x000fea0003800000 */
.L_x_19393:
        /* <DEDUP_REMOVED lines=44> */
.L_x_19392:
[----:B------:R-:W-:Y:S05]  /*2e20*/  BSYNC B1 ;  /* 0x0000000000017941 */ /* 0x000fea0003800000 */
.L_x_19391:
        /* <DEDUP_REMOVED lines=19> */
.L_x_19396:
[----:B------:R-:W-:-:S07]  /*2f60*/  IMAD.MOV.U32 R34, RZ, RZ, R16 ;  /* 0x000000ffff227224 */ /* 0x000fce00078e0010 */
.L_x_19397:
[----:B------:R-:W-:Y:S05]  /*2f70*/  BSYNC B1 ;  /* 0x0000000000017941 */ /* 0x000fea0003800000 */
.L_x_19395:
        /* <DEDUP_REMOVED lines=16> */
.L_x_19401:
[----:B------:R-:W-:Y:S05]  /*3080*/  BSYNC B2 ;  /* 0x0000000000027941 */ /* 0x000fea0003800000 */
.L_x_19400:
        /* <DEDUP_REMOVED lines=44> */
.L_x_19399:
[----:B------:R-:W-:Y:S05]  /*3350*/  BSYNC B1 ;  /* 0x0000000000017941 */ /* 0x000fea0003800000 */
.L_x_19398:
        /* <DEDUP_REMOVED lines=19> */
.L_x_19403:
[----:B------:R-:W-:-:S07]  /*3490*/  IMAD.MOV.U32 R26, RZ, RZ, R16 ;  /* 0x000000ffff1a7224 */ /* 0x000fce00078e0010 */
.L_x_19404:
[----:B------:R-:W-:Y:S05]  /*34a0*/  BSYNC B1 ;  /* 0x0000000000017941 */ /* 0x000fea0003800000 */
.L_x_19402:
        /* <DEDUP_REMOVED lines=16> */
.L_x_19408:
[----:B------:R-:W-:Y:S05]  /*35b0*/  BSYNC B2 ;  /* 0x0000000000027941 */ /* 0x000fea0003800000 */
.L_x_19407:
        /* <DEDUP_REMOVED lines=44> */
.L_x_19406:
[----:B------:R-:W-:Y:S05]  /*3880*/  BSYNC B1 ;  /* 0x0000000000017941 */ /* 0x000fea0003800000 */
.L_x_19405:
[----:B------:R-:W-:Y:S01]  /*3890*/  I2FP.F32.U32 R29, R26 ;  /* 0x0000001a001d7245 */ /* 0x000fe20000201000 */
[----:B------:R-:W0:Y:S01]  /*38a0*/  @P0 LDC.64 R24, c[0x0][0x230] ;  /* 0x00008c00ff180b82 */ /* 0x000e220000000a00 */
[----:B------:R-:W-:Y:S01]  /*38b0*/  FMUL.FTZ R27, R27, R93 ;  /* 0x0000005d1b1b7220 */ /* 0x000fe20000410000 */
[----:B------:R-:W-:Y:S01]  /*38c0*/  SEL R28, RZ, 0x100, P3 ;  /* 0x00000100ff1c7807 */ /* 0x000fe20001800000 */
[----:B------:R-:W-:-:S04]  /*38d0*/  IMAD.WIDE.U32 R30, R97, 0x10, R88 ;  /* 0x00000010611e7825 */ /* 0x000fc800078e0058 */
[----:B------:R-:W-:Y:S01]  /*38e0*/  FFMA.FTZ R26, R29, R96, 1.1641532182693481445e-10 ;  /* 0x2f0000001d1a7423 */ /* 0x000fe20000010060 */
[----:B------:R-:W-:Y:S01]  /*38f0*/  SEL R29, RZ, 0x10000, P4 ;  /* 0x00010000ff1d7807 */ /* 0x000fe20002000000 */
[----:B------:R-:W-:Y:S01]  /*3900*/  FMUL.FTZ R27, R27, R94 ;  /* 0x0000005e1b1b7220 */ /* 0x000fe20000410000 */
[----:B------:R-:W-:Y:S02]  /*3910*/  IADD3 R99, R91, 0x40, RZ ;  /* 0x000000405b637810 */ /* 0x000fe40007ffe0ff */
[----:B------:R-:W-:-:S04]  /*3920*/  FSETP.GTU.FTZ.AND P5, PT, R26, R95, PT ;  /* 0x0000005f1a00720b */ /* 0x000fc80003fbc000 */
[----:B------:R-:W-:Y:S02]  /*3930*/  SEL R26, RZ, 0x1000000, P5 ;  /* 0x01000000ff1a7807 */ /* 0x000fe40002800000 */
[----:B------:R-:W-:Y:S02]  /*3940*/  FSEL R39, R27, RZ, !P5 ;  /* 0x000000ff1b277208 */ /* 0x000fe40006800000 */
[----:B------:R-:W-:Y:S02]  /*3950*/  IADD3 R26, R28, R26, R29 ;  /* 0x0000001a1c1a7210 */ /* 0x000fe40007ffe01d */
[----:B------:R-:W-:Y:S01]  /*3960*/  SEL R29, RZ, 0x1, P2 ;  /* 0x00000001ff1d7807 */ /* 0x000fe20001000000 */
[----:B------:R-:W-:-:S04]  /*3970*/  @P1 FADD.FTZ R39, R47, R39 ;  /* 0x000000272f271221 */ /* 0x000fc80000010000 */
[----:B------:R-:W-:Y:S01]  /*3980*/  IMAD.IADD R35, R26, 0x1, R29 ;  /* 0x000000011a237824 */ /* 0x000fe200078e021d */
[----:B------:R1:W-:Y:S01]  /*3990*/  STG.E.128 desc[UR4][R30.64], R36 ;  /* 0x000000241e007986 */ /* 0x0003e2000c101d04 */
[----:B0-----:R-:W-:-:S04]  /*39a0*/  @P0 IMAD.WIDE.U32 R32, R99, 0x10, R24 ;  /* 0x0000001063200825 */ /* 0x001fc800078e0018 */
[----:B------:R-:W-:-:S04]  /*39b0*/  IMAD.WIDE.U32 R28, R97, 0x4, R86 ;  /* 0x00000004611c7825 */ /* 0x000fc800078e0056 */
[----:B------:R-:W-:Y:S01]  /*39c0*/  IMAD.WIDE.U32 R24, R99, 0x10, R48 ;  /* 0x0000001063187825 */ /* 0x000fe200078e0030 */
[----:B------:R1:W-:Y:S04]  /*39d0*/  STG.E desc[UR4][R28.64], R35 ;  /* 0x000000231c007986 */ /* 0x0003e8000c101904 */
[----:B------:R1:W5:Y:S04]  /*39e0*/  @P0 LDG.E.128 R44, desc[UR4][R32.64] ;  /* 0x00000004202c0981 */ /* 0x000368000c1e1d00 */
[----:B------:R-:W5:Y:S01]  /*39f0*/  LDG.E.128 R24, desc[UR4][R24.64] ;  /* 0x0000000418187981 */ /* 0x000f62000c1e1d00 */
        /* <DEDUP_REMOVED lines=12> */
.L_x_19410:
[----:B------:R-:W-:-:S07]  /*3ac0*/  MOV R50, R16 ;  /* 0x0000001000327202 */ /* 0x000fce0000000f00 */
.L_x_19411:
[----:B------:R-:W-:Y:S05]  /*3ad0*/  BSYNC B1 ;  /* 0x0000000000017941 */ /* 0x000fea0003800000 */
.L_x_19409:
        /* <DEDUP_REMOVED lines=16> */
.L_x_19415:
[----:B------:R-:W-:Y:S05]  /*3be0*/  BSYNC B2 ;  /* 0x0000000000027941 */ /* 0x000fea0003800000 */
.L_x_19414:
        /* <DEDUP_REMOVED lines=44> */
.L_x_19413:
[----:B------:R-:W-:Y:S05]  /*3eb0*/  BSYNC B1 ;  /* 0x0000000000017941 */ /* 0x000fea0003800000 */
.L_x_19412:
        /* <DEDUP_REMOVED lines=19> */
.L_x_19417:
[----:B------:R-:W-:-:S07]  /*3ff0*/  MOV R24, R16 ;  /* 0x0000001000187202 */ /* 0x000fce0000000f00 */
.L_x_19418:
[----:B------:R-:W-:Y:S05]  /*4000*/  BSYNC B1 ;  /* 0x0000000000017941 */ /* 0x000fea0003800000 */
.L_x_19416:
        /* <DEDUP_REMOVED lines=16> */
.L_x_19422:
[----:B------:R-:W-:Y:S05]  /*4110*/  BSYNC B2 ;  /* 0x0000000000027941 */ /* 0x000fea0003800000 */
.L_x_19421:
        /* <DEDUP_REMOVED lines=44> */
.L_x_19420:
[----:B------:R-:W-:Y:S05]  /*43e0*/  BSYNC B1 ;  /* 0x0000000000017941 */ /* 0x000fea0003800000 */
.L_x_19419:
        /* <DEDUP_REMOVED lines=19> */
.L_x_19424:
[----:B------:R-:W-:-:S07]  /*4520*/  MOV R50, R16 ;  /* 0x0000001000327202 */ /* 0x000fce0000000f00 */
.L_x_19425:
[----:B------:R-:W-:Y:S05]  /*4530*/  BSYNC B1 ;  /* 0x0000000000017941 */ /* 0x000fea0003800000 */
.L_x_19423:
        /* <DEDUP_REMOVED lines=16> */
.L_x_19429:
[----:B------:R-:W-:Y:S05]  /*4640*/  BSYNC B2 ;  /* 0x0000000000027941 */ /* 0x000fea0003800000 */
.L_x_19428:
        /* <DEDUP_REMOVED lines=44> */
.L_x_19427:
[----:B------:R-:W-:Y:S05]  /*4910*/  BSYNC B1 ;  /* 0x0000000000017941 */ /* 0x000fea0003800000 */
.L_x_19426:
        /* <DEDUP_REMOVED lines=19> */
.L_x_19431:
[----:B------:R-:W-:-:S07]  /*4a50*/  MOV R26, R16 ;  /* 0x00000010001a7202 */ /* 0x000fce0000000f00 */
.L_x_19432:
[----:B------:R-:W-:Y:S05]  /*4a60*/  BSYNC B1 ;  /* 0x0000000000017941 */ /* 0x000fea0003800000 */
.L_x_19430:
        /* <DEDUP_REMOVED lines=16> */
.L_x_19436:
[----:B------:R-:W-:Y:S05]  /*4b70*/  BSYNC B2 ;  /* 0x0000000000027941 */ /* 0x000fea0003800000 */
.L_x_19435:
        /* <DEDUP_REMOVED lines=44> */
.L_x_19434:
[----:B------:R-:W-:Y:S05]  /*4e40*/  BSYNC B1 ;  /* 0x0000000000017941 */ /* 0x000fea0003800000 */
.L_x_19433:
[----:B------:R-:W0:Y:S01]  /*4e50*/  @P0 LDC.64 R24, c[0x0][0x230] ;  /* 0x00008c00ff180b82 */ /* 0x000e220000000a00 */
[----:B------:R-:W-:Y:S01]  /*4e60*/  I2FP.F32.U32 R29, R26 ;  /* 0x0000001a001d7245 */ /* 0x000fe20000201000 */
[----:B------:R-:W-:Y:S01]  /*4e70*/  FMUL.FTZ R27, R27, R93 ;  /* 0x0000005d1b1b7220 */ /* 0x000fe20000410000 */
[----:B------:R-:W-:Y:S01]  /*4e80*/  SEL R28, RZ, 0x100, P3 ;  /* 0x00000100ff1c7807 */ /* 0x000fe20001800000 */
[----:B------:R-:W-:Y:S01]  /*4e90*/  IMAD.WIDE.U32 R30, R99, 0x10, R88 ;  /* 0x00000010631e7825 */ /* 0x000fe200078e0058 */
[----:B------:R-:W-:-:S03]  /*4ea0*/  IADD3 R103, R91, 0x60, RZ ;  /* 0x000000605b677810 */ /* 0x000fc60007ffe0ff */
[----:B------:R-:W-:Y:S01]  /*4eb0*/  FFMA.FTZ R26, R29, R96, 1.1641532182693481445e-10 ;  /* 0x2f0000001d1a7423 */ /* 0x000fe20000010060 */
[----:B------:R-:W-:Y:S01]  /*4ec0*/  FMUL.FTZ R27, R27, R94 ;  /* 0x0000005e1b1b7220 */ /* 0x000fe20000410000 */
[----:B------:R-:W-:-:S03]  /*4ed0*/  SEL R29, RZ, 0x10000, P4 ;  /* 0x00010000ff1d7807 */ /* 0x000fc60002000000 */
[----:B------:R-:W-:-:S04]  /*4ee0*/  FSETP.GTU.FTZ.AND P5, PT, R26, R95, PT ;  /* 0x0000005f1a00720b */ /* 0x000fc80003fbc000 */
[----:B------:R-:W-:Y:S02]  /*4ef0*/  SEL R26, RZ, 0x1000000, P5 ;  /* 0x01000000ff1a7807 */ /* 0x000fe40002800000 */
[----:B------:R-:W-:Y:S02]  /*4f00*/  FSEL R35, R27, RZ, !P5 ;  /* 0x000000ff1b237208 */ /* 0x000fe40006800000 */
[----:B------:R-:W-:Y:S02]  /*4f10*/  IADD3 R26, R28, R26, R29 ;  /* 0x0000001a1c1a7210 */ /* 0x000fe40007ffe01d */
[----:B------:R-:W-:Y:S01]  /*4f20*/  SEL R29, RZ, 0x1, P2 ;  /* 0x00000001ff1d7807 */ /* 0x000fe20001000000 */
[----:B------:R-:W-:Y:S01]  /*4f30*/  @P1 FADD.FTZ R35, R47, R35 ;  /* 0x000000232f231221 */ /* 0x000fe20000010000 */
[----:B0-----:R-:W-:Y:S02]  /*4f40*/  @P0 IMAD.WIDE.U32 R50, R103, 0x10, R24 ;  /* 0x0000001067320825 */ /* 0x001fe400078e0018 */
[----:B------:R-:W-:-:S02]  /*4f50*/  IADD3 R101, R26, R29, RZ ;  /* 0x0000001d1a657210 */ /* 0x000fc40007ffe0ff */
[----:B------:R0:W-:Y:S01]  /*4f60*/  STG.E.128 desc[UR4][R30.64], R32 ;  /* 0x000000201e007986 */ /* 0x0001e2000c101d04 */
[----:B------:R-:W-:-:S04]  /*4f70*/  IMAD.WIDE.U32 R28, R99, 0x4, R86 ;  /* 0x00000004631c7825 */ /* 0x000fc800078e0056 */
[----:B------:R-:W-:Y:S01]  /*4f80*/  IMAD.WIDE.U32 R24, R103, 0x10, R48 ;  /* 0x0000001067187825 */ /* 0x000fe200078e0030 */
[----:B------:R0:W-:Y:S04]  /*4f90*/  STG.E desc[UR4][R28.64], R101 ;  /* 0x000000651c007986 */ /* 0x0001e8000c101904 */
        /* <DEDUP_REMOVED lines=14> */
.L_x_19438:
[----:B------:R-:W-:-:S07]  /*5080*/  MOV R90, R16 ;  /* 0x00000010005a7202 */ /* 0x000fce0000000f00 */
.L_x_19439:
[----:B------:R-:W-:Y:S05]  /*5090*/  BSYNC B1 ;  /* 0x0000000000017941 */ /* 0x000fea0003800000 */
.L_x_19437:
        /* <DEDUP_REMOVED lines=16> */
.L_x_19443:
[----:B------:R-:W-:Y:S05]  /*51a0*/  BSYNC B2 ;  /* 0x0000000000027941 */ /* 0x000fea0003800000 */
.L_x_19442:
        /* <DEDUP_REMOVED lines=44> */
.L_x_19441:
[----:B------:R-:W-:Y:S05]  /*5470*/  BSYNC B1 ;  /* 0x0000000000017941 */ /* 0x000fea0003800000 */
.L_x_19440:
[----:B------:R-:W-:Y:S01]  /*5480*/  I2FP.F32.U32 R29, R90 ;  /* 0x0000005a001d7245 */ /* 0x000fe20000201000 */
[----:B-----5:R-:W-:Y:S01]  /*5490*/  FMUL.FTZ R31, R24, R93 ;  /* 0x0000005d181f7220 */ /* 0x020fe20000410000 */
        /* <DEDUP_REMOVED lines=17> */
.L_x_19445:
[----:B------:R-:W-:-:S07]  /*55b0*/  MOV R24, R16 ;  /* 0x0000001000187202 */ /* 0x000fce0000000f00 */
.L_x_19446:
[----:B------:R-:W-:Y:S05]  /*55c0*/  BSYNC B1 ;  /* 0x0000000000017941 */ /* 0x000fea0003800000 */
.L_x_19444:
        /* <DEDUP_REMOVED lines=16> */
.L_x_19450:
[----:B------:R-:W-:Y:S05]  /*56d0*/  BSYNC B2 ;  /* 0x0000000000027941 */ /* 0x000fea0003800000 */
.L_x_19449:
        /* <DEDUP_REMOVED lines=44> */
.L_x_19448:
[----:B------:R-:W-:Y:S05]  /*59a0*/  BSYNC B1 ;  /* 0x0000000000017941 */ /* 0x000fea0003800000 */
.L_x_19447:
        /* <DEDUP_REMOVED lines=19> */
.L_x_19452:
[----:B------:R-:W-:-:S07]  /*5ae0*/  MOV R90, R16 ;  /* 0x00000010005a7202 */ /* 0x000fce0000000f00 */
.L_x_19453:
[----:B------:R-:W-:Y:S05]  /*5af0*/  BSYNC B1 ;  /* 0x0000000000017941 */ /* 0x000fea0003800000 */
.L_x_19451:
        /* <DEDUP_REMOVED lines=16> */
.L_x_19457:
[----:B------:R-:W-:Y:S05]  /*5c00*/  BSYNC B2 ;  /* 0x0000000000027941 */ /* 0x000fea0003800000 */
.L_x_19456:
        /* <DEDUP_REMOVED lines=44> */
.L_x_19455:
[----:B------:R-:W-:Y:S05]  /*5ed0*/  BSYNC B1 ;  /* 0x0000000000017941 */ /* 0x000fea0003800000 */
.L_x_19454:
        /* <DEDUP_REMOVED lines=19> */
.L_x_19459:
[----:B------:R-:W-:-:S07]  /*6010*/  MOV R26, R16 ;  /* 0x00000010001a7202 */ /* 0x000fce0000000f00 */
.L_x_19460:
[----:B------:R-:W-:Y:S05]  /*6020*/  BSYNC B1 ;  /* 0x0000000000017941 */ /* 0x000fea0003800000 */
.L_x_19458:
        /* <DEDUP_REMOVED lines=16> */
.L_x_19464:
[----:B------:R-:W-:Y:S05]  /*6130*/  BSYNC B2 ;  /* 0x0000000000027941 */ /* 0x000fea0003800000 */
.L_x_19463:
        /* <DEDUP_REMOVED lines=44> */
.L_x_19462:
[----:B------:R-:W-:Y:S05]  /*6400*/  BSYNC B1 ;  /* 0x0000000000017941 */ /* 0x000fea0003800000 */
.L_x_19461:
[----:B------:R-:W-:Y:S01]  /*6410*/  I2FP.F32.U32 R31, R26 ;  /* 0x0000001a001f7245 */ /* 0x000fe20000201000 */
[----:B------:R-:W0:Y:S01]  /*6420*/  @P0 LDC.64 R24, c[0x0][0x230] ;  /* 0x00008c00ff180b82 */ /* 0x000e220000000a00 */
[----:B------:R-:W-:Y:S01]  /*6430*/  FMUL.FTZ R27, R27, R93 ;  /* 0x0000005d1b1b7220 */ /* 0x000fe20000410000 */
[----:B------:R-:W-:Y:S01]  /*6440*/  SEL R50, RZ, 0x100, P3 ;  /* 0x00000100ff327807 */ /* 0x000fe20001800000 */
[----:B------:R-:W-:Y:S02]  /*6450*/  VIADD R107, R91, 0x80 ;  /* 0x000000805b6b7836 */ /* 0x000fe40000000000 */
[----:B------:R-:W-:Y:S01]  /*6460*/  FFMA.FTZ R26, R31, R96, 1.1641532182693481445e-10 ;  /* 0x2f0000001f1a7423 */ /* 0x000fe20000010060 */
[----:B------:R-:W-:Y:S01]  /*6470*/  SEL R31, RZ, 0x10000, P4 ;  /* 0x00010000ff1f7807 */ /* 0x000fe20002000000 */
[----:B------:R-:W-:Y:S01]  /*6480*/  FMUL.FTZ R27, R27, R94 ;  /* 0x0000005e1b1b7220 */ /* 0x000fe20000410000 */
[----:B------:R-:W-:Y:S01]  /*6490*/  SEL R51, RZ, 0x1, P2 ;  /* 0x00000001ff337807 */ /* 0x000fe20001000000 */
[----:B------:R-:W-:Y:S01]  /*64a0*/  IMAD.WIDE.U32 R100, R103, 0x10, R88 ;  /* 0x0000001067647825 */ /* 0x000fe200078e0058 */
[----:B------:R-:W-:-:S04]  /*64b0*/  FSETP.GTU.FTZ.AND P5, PT, R26, R95, PT ;  /* 0x0000005f1a00720b */ /* 0x000fc80003fbc000 */
[----:B------:R-:W-:-:S04]  /*64c0*/  SEL R26, RZ, 0x1000000, P5 ;  /* 0x01000000ff1a7807 */ /* 0x000fc80002800000 */
[----:B------:R-:W-:Y:S02]  /*64d0*/  IADD3 R26, R50, R26, R31 ;  /* 0x0000001a321a7210 */ /* 0x000fe40007ffe01f */
[----:B------:R-:W-:Y:S02]  /*64e0*/  FSEL R31, R27, RZ, !P5 ;  /* 0x000000ff1b1f7208 */ /* 0x000fe40006800000 */
[----:B------:R-:W-:Y:S01]  /*64f0*/  IADD3 R109, R26, R51, RZ ;  /* 0x000000331a6d7210 */ /* 0x000fe20007ffe0ff */
[----:B------:R-:W-:-:S04]  /*6500*/  IMAD.WIDE.U32 R50, R103, 0x4, R86 ;  /* 0x0000000467327825 */ /* 0x000fc800078e0056 */
[----:B------:R-:W-:Y:S01]  /*6510*/  @P1 FADD.FTZ R31, R47, R31 ;  /* 0x0000001f2f1f1221 */ /* 0x000fe20000010000 */
[----:B0-----:R-:W-:-:S04]  /*6520*/  @P0 IMAD.WIDE.U32 R104, R107, 0x10, R24 ;  /* 0x000000106b680825 */ /* 0x001fc800078e0018 */
[----:B------:R0:W-:Y:S01]  /*6530*/  STG.E.128 desc[UR4][R100.64], R28 ;  /* 0x0000001c64007986 */ /* 0x0001e2000c101d04 */
[----:B------:R-:W-:-:S03]  /*6540*/  IMAD.WIDE.U32 R24, R107, 0x10, R48 ;  /* 0x000000106b187825 */ /* 0x000fc600078e0030 */
        /* <DEDUP_REMOVED lines=15> */
.L_x_19466:
[----:B------:R-:W-:-:S07]  /*6640*/  IMAD.MOV.U32 R90, RZ, RZ, R16 ;  /* 0x000000ffff5a7224 */ /* 0x000fce00078e0010 */
.L_x_19467:
[----:B------:R-:W-:Y:S05]  /*6650*/  BSYNC B1 ;  /* 0x0000000000017941 */ /* 0x000fea0003800000 */
.L_x_19465:
        /* <DEDUP_REMOVED lines=16> */
.L_x_19471:
[----:B------:R-:W-:Y:S05]  /*6760*/  BSYNC B2 ;  /* 0x0000000000027941 */ /* 0x000fea0003800000 */
.L_x_19470:
        /* <DEDUP_REMOVED lines=44> */
.L_x_19469:
[----:B------:R-:W-:Y:S05]  /*6a30*/  BSYNC B1 ;  /* 0x0000000000017941 */ /* 0x000fea0003800000 */
.L_x_19468:
        /* <DEDUP_REMOVED lines=19> */
.L_x_19473:
[----:B------:R-:W-:-:S07]  /*6b70*/  IMAD.MOV.U32 R90, RZ, RZ, R16 ;  /* 0x000000ffff5a7224 */ /* 0x000fce00078e0010 */
.L_x_19474:
[----:B------:R-:W-:Y:S05]  /*6b80*/  BSYNC B1 ;  /* 0x0000000000017941 */ /* 0x000fea0003800000 */
.L_x_19472:
        /* <DEDUP_REMOVED lines=16> */
.L_x_19478:
[----:B------:R-:W-:Y:S05]  /*6c90*/  BSYNC B2 ;  /* 0x0000000000027941 */ /* 0x000fea0003800000 */
.L_x_19477:
        /* <DEDUP_REMOVED lines=44> */
.L_x_19476:
[----:B------:R-:W-:Y:S05]  /*6f60*/  BSYNC B1 ;  /* 0x0000000000017941 */ /* 0x000fea0003800000 */
.L_x_19475:
        /* <DEDUP_REMOVED lines=19> */
.L_x_19480:
[----:B------:R-:W-:-:S07]  /*70a0*/  IMAD.MOV.U32 R90, RZ, RZ, R16 ;  /* 0x000000ffff5a7224 */ /* 0x000fce00078e0010 */
.L_x_19481:
[----:B------:R-:W-:Y:S05]  /*70b0*/  BSYNC B1 ;  /* 0x0000000000017941 */ /* 0x000fea0003800000 */
.L_x_19479:
        /* <DEDUP_REMOVED lines=16> */
.L_x_19485:
[----:B------:R-:W-:Y:S05]  /*71c0*/  BSYNC B2 ;  /* 0x0000000000027941 */ /* 0x000fea0003800000 */
.L_x_19484:
        /* <DEDUP_REMOVED lines=44> */
.L_x_19483:
[----:B------:R-:W-:Y:S05]  /*7490*/  BSYNC B1 ;  /* 0x0000000000017941 */ /* 0x000fea0003800000 */
.L_x_19482:
        /* <DEDUP_REMOVED lines=19> */
.L_x_19487:
[----:B------:R-:W-:-:S07]  /*75d0*/  IMAD.MOV.U32 R90, RZ, RZ, R16 ;  /* 0x000000ffff5a7224 */ /* 0x000fce00078e0010 */
.L_x_19488:
[----:B------:R-:W-:Y:S05]  /*75e0*/  BSYNC B1 ;  /* 0x0000000000017941 */ /* 0x000fea0003800000 */
.L_x_19486:
        /* <DEDUP_REMOVED lines=16> */
.L_x_19492:
[----:B------:R-:W-:Y:S05]  /*76f0*/  BSYNC B2 ;  /* 0x0000000000027941 */ /* 0x000fea0003800000 */
.L_x_19491:
        /* <DEDUP_REMOVED lines=44> */
.L_x_19490:
[----:B------:R-:W-:Y:S05]  /*79c0*/  BSYNC B1 ;  /* 0x0000000000017941 */ /* 0x000fea0003800000 */
.L_x_19489:
        /* <DEDUP_REMOVED lines=9> */
[----:B------:R-:W-:-:S03]  /*7a60*/  FSETP.GTU.FTZ.AND P5, PT, R90, R95, PT ;  /* 0x0000005f5a00720b */ /* 0x000fc60003fbc000 */
[----:B------:R-:W-:Y:S01]  /*7a70*/  IMAD.WIDE.U32 R48, R111, 0x10, R48 ;  /* 0x000000106f307825 */ /* 0x000fe200078e0030 */
[----:B------:R-:W-:Y:S02]  /*7a80*/  SEL R90, RZ, 0x1000000, P5 ;  /* 0x01000000ff5a7807 */ /* 0x000fe40002800000 */
[----:B------:R-:W-:Y:S02]  /*7a90*/  FSEL R27, R27, RZ, !P5 ;  /* 0x000000ff1b1b7208 */ /* 0x000fe40006800000 */
[----:B------:R-:W-:Y:S02]  /*7aa0*/  IADD3 R90, R98, R90, R101 ;  /* 0x0000005a625a7210 */ /* 0x000fe40007ffe065 */
[----:B------:R-:W-:Y:S01]  /*7ab0*/  SEL R101, RZ, 0x1, P2 ;  /* 0x00000001ff657807 */ /* 0x000fe20001000000 */
[----:B------:R-:W-:-:S04]  /*7ac0*/  @P1 FADD.FTZ R27, R47, R27 ;  /* 0x0000001b2f1b1221 */ /* 0x000fc80000010000 */
[----:B------:R-:W-:Y:S01]  /*7ad0*/  IMAD.IADD R113, R90, 0x1, R101 ;  /* 0x000000015a717824 */ /* 0x000fe200078e0265 */
[----:B------:R1:W-:Y:S01]  /*7ae0*/  STG.E.128 desc[UR4][R104.64], R24 ;  /* 0x0000001868007986 */ /* 0x0003e2000c101d04 */
[----:B------:R-:W-:-:S04]  /*7af0*/  IMAD.WIDE.U32 R100, R107, 0x4, R86 ;  /* 0x000000046b647825 */ /* 0x000fc800078e0056 */
[----:B0-----:R-:W-:Y:S01]  /*7b00*/  @P0 IMAD.WIDE.U32 R108, R111, 0x10, R50 ;  /* 0x000000106f6c0825 */ /* 0x001fe200078e0032 */
[----:B------:R1:W-:Y:S04]  /*7b10*/  STG.E desc[UR4][R100.64], R113 ;  /* 0x0000007164007986 */ /* 0x0003e8000c101904 */
        /* <DEDUP_REMOVED lines=14> */
.L_x_19494:
[----:B------:R-:W-:-:S07]  /*7c00*/  MOV R90, R16 ;  /* 0x00000010005a7202 */ /* 0x000fce0000000f00 */
.L_x_19495:
[----:B------:R-:W-:Y:S05]  /*7c10*/  BSYNC B1 ;  /* 0x0000000000017941 */ /* 0x000fea0003800000 */
.L_x_19493:
        /* <DEDUP_REMOVED lines=16> */
.L_x_19499:
[----:B------:R-:W-:Y:S05]  /*7d20*/  BSYNC B2 ;  /* 0x0000000000027941 */ /* 0x000fea0003800000 */
.L_x_19498:
        /* <DEDUP_REMOVED lines=44> */
.L_x_19497:
[----:B------:R-:W-:Y:S05]  /*7ff0*/  BSYNC B1 ;  /* 0x0000000000017941 */ /* 0x000fea0003800000 */
.L_x_19496:
        /* <DEDUP_REMOVED lines=19> */
.L_x_19501:
[----:B------:R-:W-:-:S07]  /*8130*/  MOV R90, R16 ;  /* 0x00000010005a7202 */ /* 0x000fce0000000f00 */
.L_x_19502:
[----:B------:R-:W-:Y:S05]  /*8140*/  BSYNC B1 ;  /* 0x0000000000017941 */ /* 0x000fea0003800000 */
.L_x_19500:
        /* <DEDUP_REMOVED lines=16> */
.L_x_19506:
[----:B------:R-:W-:Y:S05]  /*8250*/  BSYNC B2 ;  /* 0x0000000000027941 */ /* 0x000fea0003800000 */
.L_x_19505:
        /* <DEDUP_REMOVED lines=44> */
.L_x_19504:
[----:B------:R-:W-:Y:S05]  /*8520*/  BSYNC B1 ;  /* 0x0000000000017941 */ /* 0x000fea0003800000 */
.L_x_19503:
        /* <DEDUP_REMOVED lines=19> */
.L_x_19508:
[----:B------:R-:W-:-:S07]  /*8660*/  MOV R90, R16 ;  /* 0x00000010005a7202 */ /* 0x000fce0000000f00 */
.L_x_19509:
[----:B------:R-:W-:Y:S05]  /*8670*/  BSYNC B1 ;  /* 0x0000000000017941 */ /* 0x000fea0003800000 */
.L_x_19507:
        /* <DEDUP_REMOVED lines=16> */
.L_x_19513:
[----:B------:R-:W-:Y:S05]  /*8780*/  BSYNC B2 ;  /* 0x0000000000027941 */ /* 0x000fea0003800000 */
.L_x_19512:
        /* <DEDUP_REMOVED lines=44> */
.L_x_19511:
[----:B------:R-:W-:Y:S05]  /*8a50*/  BSYNC B1 ;  /* 0x0000000000017941 */ /* 0x000fea0003800000 */
.L_x_19510:
        /* <DEDUP_REMOVED lines=19> */
.L_x_19515:
[----:B------:R-:W-:-:S07]  /*8b90*/  MOV R98, R16 ;  /* 0x0000001000627202 */ /* 0x000fce0000000f00 */
.L_x_19516:
[----:B------:R-:W-:Y:S05]  /*8ba0*/  BSYNC B1 ;  /* 0x0000000000017941 */ /* 0x000fea0003800000 */
.L_x_19514:
        /* <DEDUP_REMOVED lines=16> */
.L_x_19520:
[----:B------:R-:W-:Y:S05]  /*8cb0*/  BSYNC B2 ;  /* 0x0000000000027941 */ /* 0x000fea0003800000 */
.L_x_19519:
        /* <DEDUP_REMOVED lines=44> */
.L_x_19518:
[----:B------:R-:W-:Y:S05]  /*8f80*/  BSYNC B1 ;  /* 0x0000000000017941 */ /* 0x000fea0003800000 */
.L_x_19517:
[----:B------:R-:W-:Y:S01]  /*8f90*/  FADD.FTZ R100, RZ, R40 ;  /* 0x00000028ff647221 */ /* 0x000fe20000010000 */
[----:B------:R-:W-:Y:S01]  /*8fa0*/  FMUL.FTZ R51, R51, R93 ;  /* 0x0000005d33337220 */ /* 0x000fe20000410000 */
[----:B------:R-:W-:Y:S01]  /*8fb0*/  IMAD.WIDE.U32 R88, R111, 0x10, R88 ;  /* 0x000000106f587825 */ /* 0x000fe200078e0058 */
[----:B------:R-:W-:-:S03]  /*8fc0*/  UMOV UR8, 0xffffffff ;  /* 0xffffffff00087882 */ /* 0x000fc60000000000 */
[----:B------:R-:W-:Y:S01]  /*8fd0*/  FADD.FTZ R101, R41, R100 ;  /* 0x0000006429657221 */ /* 0x000fe20000010000 */
[----:B------:R-:W-:Y:S01]  /*8fe0*/  FMUL.FTZ R51, R51, R94 ;  /* 0x0000005e33337220 */ /* 0x000fe20000410000 */
[----:B------:R-:W-:Y:S01]  /*8ff0*/  SEL R94, RZ, 0x1, P0 ;  /* 0x00000001ff5e7807 */ /* 0x000fe20000000000 */
[----:B------:R-:W-:-:S04]  /*9000*/  IMAD.WIDE.U32 R86, R111, 0x4, R86 ;  /* 0x000000046f567825 */ /* 0x000fc800078e0056 */
        /* <DEDUP_REMOVED lines=13> */
[----:B------:R-:W-:-:S03]  /*90e0*/  FADD.FTZ R98, R28, R105 ;  /* 0x000000691c627221 */ /* 0x000fc60000010000 */
[----:B------:R-:W-:Y:S01]  /*90f0*/  FSETP.GTU.FTZ.AND P4, PT, R96, R95, PT ;  /* 0x0000005f6000720b */ /* 0x000fe20003f9c000 */
[----:B------:R-:W-:Y:S01]  /*9100*/  FADD.FTZ R93, R29, R98 ;  /* 0x000000621d5d7221 */ /* 0x000fe20000010000 */
[----:B------:R-:W-:Y:S02]  /*9110*/  SEL R96, RZ, 0x10000, P3 ;  /* 0x00010000ff607807 */ /* 0x000fe40001800000 */
[----:B------:R-:W-:Y:S01]  /*9120*/  SEL R95, RZ, 0x100, P2 ;  /* 0x00000100ff5f7807 */ /* 0x000fe20001000000 */
[----:B------:R-:W-:Y:S01]  /*9130*/  FADD.FTZ R98, R30, R93 ;  /* 0x0000005d1e627221 */ /* 0x000fe20000010000 */
[----:B------:R-:W-:Y:S02]  /*9140*/  SEL R93, RZ, 0x1000000, P4 ;  /* 0x01000000ff5d7807 */ /* 0x000fe40002000000 */
[----:B------:R-:W-:Y:S01]  /*9150*/  FSEL R51, R51, RZ, !P4 ;  /* 0x000000ff33337208 */ /* 0x000fe20006000000 */
[----:B------:R-:W-:Y:S01]  /*9160*/  FADD.FTZ R101, R31, R98 ;  /* 0x000000621f657221 */ /* 0x000fe20000010000 */
[----:B------:R-:W-:-:S03]  /*9170*/  IADD3 R93, R95, R93, R96 ;  /* 0x0000005d5f5d7210 */ /* 0x000fc60007ffe060 */
[----:B------:R-:W-:Y:S01]  /*9180*/  FADD.FTZ R96, R24, R101 ;  /* 0x0000006518607221 */ /* 0x000fe20000010000 */
[----:B------:R-:W-:Y:S01]  /*9190*/  @P1 FADD.FTZ R51, R47, R51 ;  /* 0x000000332f331221 */ /* 0x000fe20000010000 */
[----:B------:R-:W-:Y:S02]  /*91a0*/  IADD3 R93, R93, R94, RZ ;  /* 0x0000005e5d5d7210 */ /* 0x000fe40007ffe0ff */
[----:B------:R-:W-:Y:S02]  /*91b0*/  FADD.FTZ R95, R25, R96 ;  /* 0x00000060195f7221 */ /* 0x000fe40000010000 */
[----:B------:R0:W-:Y:S02]  /*91c0*/  STG.E.128 desc[UR4][R88.64], R48 ;  /* 0x0000003058007986 */ /* 0x0001e4000c101d04 */
[----:B------:R-:W-:Y:S02]  /*91d0*/  FADD.FTZ R94, R26, R95 ;  /* 0x0000005f1a5e7221 */ /* 0x000fe40000010000 */
[----:B------:R0:W-:Y:S02]  /*91e0*/  STG.E desc[UR4][R86.64], R93 ;  /* 0x0000005d56007986 */ /* 0x0001e4000c101904 */
        /* <DEDUP_REMOVED lines=75> */
.L_x_19534:
[C---:B------:R-:W-:Y:S01]  /*96a0*/  FMUL.FTZ R86, R89.reuse, R89 ;  /* 0x0000005959567220 */ /* 0x040fe20000410000 */
[----:B-1----:R-:W-:Y:S01]  /*96b0*/  FADD.FTZ R88, R92, R101 ;  /* 0x000000655c587221 */ /* 0x002fe20000010000 */
[----:B------:R-:W-:Y:S02]  /*96c0*/  PLOP3.LUT P1, PT, PT, PT, UP1, 0x40, 0x0 ;  /* 0x000000000000781c */ /* 0x000fe40003f2e818 */
[----:B------:R-:W-:Y:S01]  /*96d0*/  PLOP3.LUT P2, PT, PT, PT, UP1, 0x40, 0x0 ;  /* 0x000000000000781c */ /* 0x000fe20003f4e818 */
[----:B------:R-:W-:Y:S01]  /*96e0*/  FFMA.FTZ R88, R88, R87, UR11 ;  /* 0x0000000b58587e23 */ /* 0x000fe20008010057 */
[----:B------:R-:W-:Y:S02]  /*96f0*/  FSEL R95, R86, RZ, !P1 ;  /* 0x000000ff565f7208 */ /* 0x000fe40004800000 */
[----:B------:R-:W1:Y:S01]  /*9700*/  @!P0 LDC.64 R86, c[0x0][0x250] ;  /* 0x00009400ff568b82 */ /* 0x000e620000000a00 */
[----:B------:R-:W-:Y:S02]  /*9710*/  FSEL R93, R89, RZ, P2 ;  /* 0x000000ff595d7208 */ /* 0x000fe40001000000 */
[----:B------:R-:W-:-:S03]  /*9720*/  FADD.FTZ R95, R88, R95 ;  /* 0x0000005f585f7221 */ /* 0x000fc60000010000 */
[--C-:B------:R-:W-:Y:S01]  /*9730*/  FADD.FTZ R88, R40, -R93.reuse ;  /* 0x8000005d28587221 */ /* 0x100fe20000010000 */
[--C-:B0-----:R-:W-:Y:S01]  /*9740*/  FADD.FTZ R92, R41, -R93.reuse ;  /* 0x8000005d295c7221 */ /* 0x101fe20000010000 */
[--C-:B------:R-:W-:Y:S01]  /*9750*/  FADD.FTZ R98, R39, -R93.reuse ;  /* 0x8000005d27627221 */ /* 0x100fe20000010000 */
[----:B------:R-:W0:Y:S01]  /*9760*/  @!P0 LDC.64 R40, c[0x0][0x258] ;  /* 0x00009600ff288b82 */ /* 0x000e220000000a00 */
        /* <DEDUP_REMOVED lines=14> */
[----:B-1----:R-:W-:-:S04]  /*9850*/  @!P0 IMAD.WIDE R24, R85, 0x4, R86 ;  /* 0x0000000455188825 */ /* 0x002fc800078e0256 */
[--C-:B------:R-:W-:Y:S01]  /*9860*/  FADD.FTZ R106, R34, -R93.reuse ;  /* 0x8000005d226a7221 */ /* 0x100fe20000010000 */
[----:B------:R-:W1:Y:S01]  /*9870*/  LDC.64 R86, c[0x0][0x2b8] ;  /* 0x0000ae00ff567b82 */ /* 0x000e620000000a00 */
[----:B------:R-:W-:Y:S01]  /*9880*/  LEA R28, P1, R91, UR12, 0x4 ;  /* 0x0000000c5b1c7c11 */ /* 0x000fe2000f8220ff */
[----:B------:R-:W-:Y:S01]  /*9890*/  FADD.FTZ R120, R48, -R93 ;  /* 0x8000005d30787221 */ /* 0x000fe20000010000 */
[----:B------:R-:W-:Y:S01]  /*98a0*/  @!P0 STG.E desc[UR4][R24.64], R89 ;  /* 0x0000005918008986 */ /* 0x000fe2000c101904 */
[C---:B--2---:R-:W-:Y:S01]  /*98b0*/  FMUL.FTZ R33, R39.reuse, R88 ;  /* 0x0000005827217220 */ /* 0x044fe20000410000 */
[C---:B------:R-:W-:Y:S01]  /*98c0*/  FMUL.FTZ R35, R39.reuse, R92 ;  /* 0x0000005c27237220 */ /* 0x040fe20000410000 */
[----:B------:R-:W-:Y:S01]  /*98d0*/  FMUL.FTZ R37, R39, R42 ;  /* 0x0000002a27257220 */ /* 0x000fe20000410000 */
[----:B0-----:R-:W-:-:S04]  /*98e0*/  @!P0 IMAD.WIDE R40, R85, 0x4, R40 ;  /* 0x0000000455288825 */ /* 0x001fc800078e0228 */
[----:B------:R-:W-:Y:S01]  /*98f0*/  FMUL.FTZ R27, R39, R94 ;  /* 0x0000005e271b7220 */ /* 0x000fe20000410000 */
[--C-:B------:R-:W-:Y:S01]  /*9900*/  FADD.FTZ R48, R49, -R93.reuse ;  /* 0x8000005d31307221 */ /* 0x100fe20000010000 */
[--C-:B------:R-:W-:Y:S01]  /*9910*/  FADD.FTZ R34, R51, -R93.reuse ;  /* 0x8000005d33227221 */ /* 0x100fe20000010000 */
[C---:B------:R-:W-:Y:S01]  /*9920*/  FMUL.FTZ R42, R39.reuse, R36 ;  /* 0x00000024272a7220 */ /* 0x040fe20000410000 */
[----:B------:R0:W-:Y:S01]  /*9930*/  @!P0 STG.E desc[UR4][R40.64], R39 ;  /* 0x0000002728008986 */ /* 0x0001e2000c101904 */
[C---:B------:R-:W-:Y:S01]  /*9940*/  FMUL.FTZ R43, R39.reuse, R96 ;  /* 0x00000060272b7220 */ /* 0x040fe20000410000 */
[C---:B------:R-:W-:Y:S01]  /*9950*/  FMUL.FTZ R49, R39.reuse, R38 ;  /* 0x0000002627317220 */ /* 0x040fe20000410000 */
[----:B------:R-:W-:Y:S01]  /*9960*/  FMUL.FTZ R51, R39, R98 ;  /* 0x0000006227337220 */ /* 0x000fe20000410000 */
[--C-:B------:R-:W-:Y:S01]  /*9970*/  FADD.FTZ R102, R29, -R93.reuse ;  /* 0x8000005d1d667221 */ /* 0x100fe20000010000 */
[--C-:B------:R-:W-:Y:S01]  /*9980*/  FADD.FTZ R114, R30, -R93.reuse ;  /* 0x8000005d1e727221 */ /* 0x100fe20000010000 */
[----:B------:R-:W-:Y:S01]  /*9990*/  FADD.FTZ R116, R31, -R93 ;  /* 0x8000005d1f747221 */ /* 0x000fe20000010000 */
[----:B------:R-:W-:Y:S01]  /*99a0*/  FMUL.FTZ R96, R39, R26 ;  /* 0x0000001a27607220 */ /* 0x000fe20000410000 */
[----:B------:R-:W-:Y:S01]  /*99b0*/  LEA.HI.X R29, R91, UR13, RZ, 0x4, P1 ;  /* 0x0000000d5b1d7c11 */ /* 0x000fe200088f24ff */
[----:B------:R-:W-:Y:S01]  /*99c0*/  FMUL.FTZ R30, R39, R100 ;  /* 0x00000064271e7220 */ /* 0x000fe20000410000 */
[----:B------:R-:W-:Y:S01]  /*99d0*/  FFMA.FTZ R27, R76, R27, R11 ;  /* 0x0000001b4c1b7223 */ /* 0x000fe2000001000b */
[----:B------:R-:W-:Y:S01]  /*99e0*/  FFMA.FTZ R26, R78, R37, R63 ;  /* 0x000000254e1a7223 */ /* 0x000fe2000001003f */
[----:B0-----:R-:W0:Y:S01]  /*99f0*/  LDC.64 R40, c[0x0][0x210] ;  /* 0x00008400ff287b82 */ /* 0x001e220000000a00 */
[----:B------:R-:W-:Y:S01]  /*9a00*/  FFMA.FTZ R25, R81, R35, R12 ;  /* 0x0000002351197223 */ /* 0x000fe2000001000c */
[----:B------:R-:W-:Y:S01]  /*9a10*/  FFMA.FTZ R24, R80, R33, R65 ;  /* 0x0000002150187223 */ /* 0x000fe20000010041 */
[----:B------:R-:W-:Y:S01]  /*9a20*/  FADD.FTZ R50, R50, -R93 ;  /* 0x8000005d32327221 */ /* 0x000fe20000010000 */
[C---:B------:R-:W-:Y:S01]  /*9a30*/  FMUL.FTZ R38, R39.reuse, R32 ;  /* 0x0000002027267220 */ /* 0x040fe20000410000 */
[C---:B------:R-:W-:Y:S01]  /*9a40*/  FMUL.FTZ R100, R39.reuse, R34 ;  /* 0x0000002227647220 */ /* 0x040fe20000410000 */
[C---:B------:R-:W-:Y:S01]  /*9a50*/  FMUL.FTZ R31, R39.reuse, R104 ;  /* 0x00000068271f7220 */ /* 0x040fe20000410000 */
[C---:B------:R-:W-:Y:S01]  /*9a60*/  FMUL.FTZ R94, R39.reuse, R106 ;  /* 0x0000006a275e7220 */ /* 0x040fe20000410000 */
[----:B------:R-:W-:Y:S01]  /*9a70*/  FMUL.FTZ R108, R39, R108 ;  /* 0x0000006c276c7220 */ /* 0x000fe20000410000 */
[----:B-1----:R-:W-:-:S04]  /*9a80*/  IMAD.WIDE.U32 R36, R97, 0x10, R86 ;  /* 0x0000001061247825 */ /* 0x002fc800078e0056 */
        /* <DEDUP_REMOVED lines=13> */
[----:B------:R1:W-:Y:S01]  /*9b60*/  STG.E.128 desc[UR4][R28.64], R24 ;  /* 0x000000181c007986 */ /* 0x0003e2000c101d04 */
[----:B------:R-:W-:Y:S01]  /*9b70*/  LEA R42, P0, R111, UR12, 0x4 ;  /* 0x0000000c6f2a7c11 */ /* 0x000fe2000f8020ff */
[----:B------:R-:W-:-:S04]  /*9b80*/  IMAD.WIDE.U32 R48, R99, 0x10, R86 ;  /* 0x0000001063307825 */ /* 0x000fc800078e0056 */
[----:B------:R-:W-:Y:S01]  /*9b90*/  FFMA.FTZ R39, R79, R100, R0 ;  /* 0x000000644f277223 */ /* 0x000fe20000010000 */
[----:B------:R2:W-:Y:S01]  /*9ba0*/  STG.E.128 desc[UR4][R36.64], R32 ;  /* 0x0000002024007986 */ /* 0x0005e2000c101d04 */
[----:B------:R-:W-:Y:S01]  /*9bb0*/  LEA.HI.X R43, R111, UR13, RZ, 0x4, P0 ;  /* 0x0000000d6f2b7c11 */ /* 0x000fe200080f24ff */
[----:B------:R-:W-:Y:S01]  /*9bc0*/  IMAD.WIDE.U32 R50, R103, 0x10, R86 ;  /* 0x0000001067327825 */ /* 0x000fe200078e0056 */
[----:B0-----:R-:W-:-:S03]  /*9bd0*/  LEA R85, R40, R85, 0x2 ;  /* 0x0000005528557211 */ /* 0x001fc600078e10ff */
[----:B------:R-:W-:Y:S01]  /*9be0*/  IMAD.WIDE.U32 R86, R107, 0x10, R86 ;  /* 0x000000106b567825 */ /* 0x000fe200078e0056 */
[----:B------:R-:W-:-:S03]  /*9bf0*/  ISETP.GE.AND P0, PT, R85, R41, PT ;  /* 0x000000295500720c */ /* 0x000fc60003f06270 */
[----:B-1----:R-:W-:Y:S01]  /*9c00*/  FFMA.FTZ R27, R70, R108, R7 ;  /* 0x0000006c461b7223 */ /* 0x002fe20000010007 */
[----:B------:R-:W-:Y:S01]  /*9c10*/  FFMA.FTZ R26, R22, R94, R59 ;  /* 0x0000005e161a7223 */ /* 0x000fe2000001003b */
[----:B------:R-:W-:Y:S01]  /*9c20*/  FFMA.FTZ R25, R71, R31, R8 ;  /* 0x0000001f47197223 */ /* 0x000fe20000010008 */
[----:B------:R-:W-:Y:S01]  /*9c30*/  FFMA.FTZ R24, R23, R30, R62 ;  /* 0x0000001e17187223 */ /* 0x000fe2000001003e */
[----:B------:R-:W-:Y:S01]  /*9c40*/  FFMA.FTZ R31, R72, R116, R5 ;  /* 0x00000074481f7223 */ /* 0x000fe20000010005 */
[----:B------:R-:W-:Y:S01]  /*9c50*/  FFMA.FTZ R30, R20, R95, R57 ;  /* 0x0000005f141e7223 */ /* 0x000fe20000010039 */
[----:B------:R-:W-:Y:S01]  /*9c60*/  FFMA.FTZ R29, R73, R91, R6 ;  /* 0x0000005b491d7223 */ /* 0x000fe20000010006 */
[----:B------:R-:W-:Y:S01]  /*9c70*/  FFMA.FTZ R28, R21, R38, R60 ;  /* 0x00000026151c7223 */ /* 0x000fe2000001003c */
[----:B--2---:R-:W-:Y:S01]  /*9c80*/  FFMA.FTZ R35, R74, R112, R3 ;  /* 0x000000704a237223 */ /* 0x004fe20000010003 */
        /* <DEDUP_REMOVED lines=9> */
[----:B------:R0:W-:Y:S01]  /*9d20*/  STG.E.128 desc[UR4][R42.64], R36 ;  /* 0x000000242a007986 */ /* 0x0001e2000c101d04 */
[----:B------:R-:W-:Y:S05]  /*9d30*/  @!P0 BRA `(.L_x_19522) ;  /* 0xffffff6c00d88947 */ /* 0x000fea000383ffff */
[----:B------:R-:W-:Y:S05]  /*9d40*/  BSYNC B0 ;  /* 0x0000000000007941 */ /* 0x000fea0003800000 */
.L_x_19352:
[----:B------:R-:W-:Y:S05]  /*9d50*/  EXIT ;  /* 0x000000000000794d */ /* 0x000fea0003800000 */
.L_x_19521:
        /* <DEDUP_REMOVED lines=8> */
.L_x_19524:
[----:B------:R-:W-:Y:S05]  /*9de0*/  BSYNC B1 ;  /* 0x0000000000017941 */ /* 0x000fea0003800000 */
.L_x_19523:
        /* <DEDUP_REMOVED lines=9> */
.L_x_19525:
[----:B------:R-:W-:Y:S01]  /*9e80*/  HFMA2.MMA R98, -RZ, RZ, 0, 2.384185791015625e-07 ;  /* 0x00000004ff627435 */ /* 0x000fe200000001ff */
[----:B------:R-:W-:-:S04]  /*9e90*/  IMAD.MOV.U32 R87, RZ, RZ, R101 ;  /* 0x000000ffff577224 */ /* 0x000fc800078e0065 */
[----:B------:R-:W-:-:S05]  /*9ea0*/  FADD.FTZ R93, R88, R87 ;  /* 0x00000057585d7221 */ /* 0x000fca0000010000 */
[----:B------:R-:W-:-:S07]  /*9eb0*/  MOV R105, R93 ;  /* 0x0000005d00697202 */ /* 0x000fce0000000f00 */
[----:B------:R-:W-:Y:S05]  /*9ec0*/  WARPSYNC.COLLECTIVE R96, `(.L_x_19526) ;  /* 0x0000000060087348 */ /* 0x000fea0003c00000 */
[----:B------:R0:W1:Y:S02]  /*9ed0*/  SHFL.BFLY P1, R101, R105, R98, R109 ;  /* 0x0c00006269657389 */ /* 0x000064000002006d */
[----:B01----:R-:W-:Y:S01]  /*9ee0*/  ENDCOLLECTIVE ;  /* 0x000000000000791b */ /* 0x003fe20003800000 */
.L_x_19526:
[----:B------:R-:W-:Y:S01]  /*9ef0*/  HFMA2.MMA R98, -RZ, RZ, 0, 4.76837158203125e-07 ;  /* 0x00000008ff627435 */ /* 0x000fe200000001ff */
[----:B------:R-:W-:-:S04]  /*9f00*/  IMAD.MOV.U32 R86, RZ, RZ, R101 ;  /* 0x000000ffff567224 */ /* 0x000fc800078e0065 */
[----:B------:R-:W-:-:S05]  /*9f10*/  FADD.FTZ R94, R93, R86 ;  /* 0x000000565d5e7221 */ /* 0x000fca0000010000 */
[----:B------:R-:W-:-:S07]  /*9f20*/  MOV R105, R94 ;  /* 0x0000005e00697202 */ /* 0x000fce0000000f00 */
[----:B------:R-:W-:Y:S05]  /*9f30*/  WARPSYNC.COLLECTIVE R96, `(.L_x_19527) ;  /* 0x0000000060087348 */ /* 0x000fea0003c00000 */
[----:B------:R0:W1:Y:S02]  /*9f40*/  SHFL.BFLY P1, R101, R105, R98, R109 ;  /* 0x0c00006269657389 */ /* 0x000064000002006d */
[----:B01----:R-:W-:Y:S01]  /*9f50*/  ENDCOLLECTIVE ;  /* 0x000000000000791b */ /* 0x003fe20003800000 */
.L_x_19527:
        /* <DEDUP_REMOVED lines=8> */
.L_x_19528:
        /* <DEDUP_REMOVED lines=56> */
.L_x_19529:
[----:B------:R-:W-:Y:S01]  /*a360*/  HFMA2.MMA R98, -RZ, RZ, 0, 1.1920928955078125e-07 ;  /* 0x00000002ff627435 */ /* 0x000fe200000001ff */
[----:B------:R-:W-:-:S04]  /*a370*/  IMAD.MOV.U32 R93, RZ, RZ, R101 ;  /* 0x000000ffff5d7224 */ /* 0x000fc800078e0065 */
[----:B------:R-:W-:-:S05]  /*a380*/  FADD.FTZ R93, R86, R93 ;  /* 0x0000005d565d7221 */ /* 0x000fca0000010000 */
[----:B------:R-:W-:-:S07]  /*a390*/  MOV R105, R93 ;  /* 0x0000005d00697202 */ /* 0x000fce0000000f00 */
[----:B------:R-:W-:Y:S05]  /*a3a0*/  WARPSYNC.COLLECTIVE R96, `(.L_x_19530) ;  /* 0x0000000060087348 */ /* 0x000fea0003c00000 */
[----:B------:R0:W1:Y:S02]  /*a3b0*/  SHFL.BFLY P1, R101, R105, R98, R109 ;  /* 0x0c00006269657389 */ /* 0x000064000002006d */
[----:B01----:R-:W-:Y:S01]  /*a3c0*/  ENDCOLLECTIVE ;  /* 0x000000000000791b */ /* 0x003fe20003800000 */
.L_x_19530:
[----:B------:R-:W-:Y:S01]  /*a3d0*/  HFMA2.MMA R98, -RZ, RZ, 0, 2.384185791015625e-07 ;  /* 0x00000004ff627435 */ /* 0x000fe200000001ff */
[----:B------:R-:W-:-:S04]  /*a3e0*/  IMAD.MOV.U32 R88, RZ, RZ, R101 ;  /* 0x000000ffff587224 */ /* 0x000fc800078e0065 */
[----:B------:R-:W-:-:S05]  /*a3f0*/  FADD.FTZ R88, R93, R88 ;  /* 0x000000585d587221 */ /* 0x000fca0000010000 */
[----:B------:R-:W-:-:S07]  /*a400*/  MOV R105, R88 ;  /* 0x0000005800697202 */ /* 0x000fce0000000f00 */
[----:B------:R-:W-:Y:S05]  /*a410*/  WARPSYNC.COLLECTIVE R96, `(.L_x_19531) ;  /* 0x0000000060087348 */ /* 0x000fea0003c00000 */
[----:B------:R0:W1:Y:S02]  /*a420*/  SHFL.BFLY P1, R101, R105, R98, R109 ;  /* 0x0c00006269657389 */ /* 0x000064000002006d */
[----:B01----:R-:W-:Y:S01]  /*a430*/  ENDCOLLECTIVE ;  /* 0x000000000000791b */ /* 0x003fe20003800000 */
.L_x_19531:
[----:B------:R-:W-:Y:S01]  /*a440*/  HFMA2.MMA R98, -RZ, RZ, 0, 4.76837158203125e-07 ;  /* 0x00000008ff627435 */ /* 0x000fe200000001ff */
[----:B------:R-:W-:-:S04]  /*a450*/  IMAD.MOV.U32 R95, RZ, RZ, R101 ;  /* 0x000000ffff5f7224 */ /* 0x000fc800078e0065 */
[----:B------:R-:W-:-:S05]  /*a460*/  FADD.FTZ R95, R88, R95 ;  /* 0x0000005f585f7221 */ /* 0x000fca0000010000 */
[----:B------:R-:W-:-:S07]  /*a470*/  MOV R105, R95 ;  /* 0x0000005f00697202 */ /* 0x000fce0000000f00 */
[----:B------:R-:W-:Y:S05]  /*a480*/  WARPSYNC.COLLECTIVE R96, `(.L_x_19532) ;  /* 0x0000000060087348 */ /* 0x000fea0003c00000 */
[----:B------:R0:W1:Y:S02]  /*a490*/  SHFL.BFLY P1, R101, R105, R98, R109 ;  /* 0x0c00006269657389 */ /* 0x000064000002006d */
[----:B01----:R-:W-:Y:S01]  /*a4a0*/  ENDCOLLECTIVE ;  /* 0x000000000000791b */ /* 0x003fe20003800000 */
.L_x_19532:
[----:B------:R-:W-:Y:S01]  /*a4b0*/  HFMA2.MMA R98, -RZ, RZ, 0, 9.5367431640625e-07 ;  /* 0x00000010ff627435 */ /* 0x000fe200000001ff */
[----:B------:R-:W-:-:S04]  /*a4c0*/  IMAD.MOV.U32 R92, RZ, RZ, R101 ;  /* 0x000000ffff5c7224 */ /* 0x000fc800078e0065 */
[----:B------:R-:W-:-:S05]  /*a4d0*/  FADD.FTZ R92, R95, R92 ;  /* 0x0000005c5f5c7221 */ /* 0x000fca0000010000 */
[----:B------:R-:W-:-:S07]  /*a4e0*/  MOV R105, R92 ;  /* 0x0000005c00697202 */ /* 0x000fce0000000f00 */
[----:B------:R-:W-:Y:S05]  /*a4f0*/  WARPSYNC.COLLECTIVE R96, `(.L_x_19533) ;  /* 0x0000000060087348 */ /* 0x000fea0003c00000 */
[----:B------:R0:W1:Y:S02]  /*a500*/  SHFL.BFLY P1, R101, R105, R98, R109 ;  /* 0x0c00006269657389 */ /* 0x000064000002006d */
[----:B01----:R-:W-:Y:S01]  /*a510*/  ENDCOLLECTIVE ;  /* 0x000000000000791b */ /* 0x003fe20003800000 */
.L_x_19533:
[----:B------:R-:W-:Y:S05]  /*a520*/  BRA `(.L_x_19534) ;  /* 0xfffffff0005c7947 */ /* 0x000fea000383ffff */
.L_x_19535:
        /* <DEDUP_REMOVED lines=13> */
.L_x_23585:


//--------------------- .text._ZN10layer_norm13ln_fwd_kernelINS_13Kernel_traitsI6__halfffffjLj768ELj1ELj4ELj1ELj16ENS_18Kernel_traits_baseILj768ES2_ffffjLj128EEEEELb1ELb0ELb1ELb0EEEvNS_9FwdParamsE --------------------------
	.section	.text._ZN10layer_norm13ln_fwd_kernelINS_13Kernel_traitsI6__halfffffjLj768ELj1ELj4ELj1ELj16ENS_18Kernel_traits_baseILj768ES2_ffffjLj128EEEEELb1ELb0ELb1ELb0EEEvNS_9FwdParamsE,"ax",@progbits
	.align	128
        .global         _ZN10layer_norm13ln_fwd_kernelINS_13Kernel_traitsI6__halfffffjLj768ELj1ELj4ELj1ELj16ENS_18Kernel_traits_baseILj768ES2_ffffjLj128EEEEELb1ELb0ELb1ELb0EEEvNS_9FwdParamsE
        .type           _ZN10layer_norm13ln_fwd_kernelINS_13Kernel_traitsI6__halfffffjLj768ELj1ELj4ELj1ELj16ENS_18Kernel_traits_baseILj768ES2_ffffjLj128EEEEELb1ELb0ELb1ELb0EEEvNS_9FwdParamsE,@function
        .size           _ZN10layer_norm13ln_fwd_kernelINS_13Kernel_traitsI6__halfffffjLj768ELj1ELj4ELj1ELj16ENS_18Kernel_traits_baseILj768ES2_ffffjLj128EEEEELb1ELb0ELb1ELb0EEEvNS_9FwdParamsE,(.L_x_23586 - _ZN10layer_norm13ln_fwd_kernelINS_13Kernel_traitsI6__halfffffjLj768ELj1ELj4ELj1ELj16ENS_18Kernel_traits_baseILj768ES2_ffffjLj128EEEEELb1ELb0ELb1ELb0EEEvNS_9FwdParamsE)
        .other          _ZN10layer_norm13ln_fwd_kernelINS_13Kernel_traitsI6__halfffffjLj768ELj1ELj4ELj1ELj16ENS_18Kernel_traits_baseILj768ES2_ffffjLj128EEEEELb1ELb0ELb1ELb0EEEvNS_9FwdParamsE,@"STO_CUDA_ENTRY STV_DEFAULT"
_ZN10layer_norm13ln_fwd_kernelINS_13Kernel_traitsI6__halfffffjLj768ELj1ELj4ELj1ELj16ENS_18Kernel_traits_baseILj768ES2_ffffjLj128EEEEELb1ELb0ELb1ELb0EEEvNS_9FwdParamsE:
.text._ZN10layer_norm13ln_fwd_kernelINS_13Kernel_traitsI6__halfffffjLj768ELj1ELj4ELj1ELj16ENS_18Kernel_traits_baseILj768ES2_ffffjLj128EEEEELb1ELb0ELb1ELb0EEEvNS_9FwdParamsE:
        /* <DEDUP_REMOVED lines=59> */
[----:B------:R-:W-:-:S03]  /*03b0*/  UIADD3 UR20, UR4, 0x1715609d, URZ ;  /* 0x1715609d04147890 */ /* 0x000fc6000fffe03f */
[----:B------:R-:W-:Y:S02]  /*03c0*/  LOP3.LUT R10, R7, UR21, R2, 0x96, !PT ;  /* 0x00000015070a7c12 */ /* 0x000fe4000f8e9602 */
[----:B------:R-:W-:Y:S02]  /*03d0*/  LEA.HI R2, R3, R12, RZ, 0x2 ;  /* 0x0000000c03027211 */ /* 0x000fe400078f10ff */
[----:B------:R-:W-:Y:S01]  /*03e0*/  MOV R3, R101 ;  /* 0x0000006500037202 */ /* 0x000fe20000000f00 */
[----:B------:R-:W-:-:S03]  /*03f0*/  IMAD.WIDE.U32 R8, R8, -0x326172a9, RZ ;  /* 0xcd9e8d5708087825 */ /* 0x000fc600078e00ff */
[----:B------:R-:W-:Y:S02]  /*0400*/  LOP3.LUT R7, R3, 0x1f, RZ, 0x3c, !PT ;  /* 0x0000001f03077812 */ /* 0x000fe400078e3cff */
        /* <DEDUP_REMOVED lines=38> */
.L_x_19537:
[----:B------:R-:W-:Y:S05]  /*0670*/  BSYNC B0 ;  /* 0x0000000000007941 */ /* 0x000fea0003800000 */
.L_x_19536:
        /* <DEDUP_REMOVED lines=13> */
.L_x_19539:
[----:B------:R-:W-:Y:S05]  /*0750*/  BSYNC B0 ;  /* 0x0000000000007941 */ /* 0x000fea0003800000 */
.L_x_19538:
        /* <DEDUP_REMOVED lines=13> */
.L_x_19541:
[----:B------:R-:W-:Y:S05]  /*0830*/  BSYNC B0 ;  /* 0x0000000000007941 */ /* 0x000fea0003800000 */
.L_x_19540:
        /* <DEDUP_REMOVED lines=13> */
.L_x_19543:
[----:B------:R-:W-:Y:S05]  /*0910*/  BSYNC B0 ;  /* 0x0000000000007941 */ /* 0x000fea0003800000 */
.L_x_19542:
        /* <DEDUP_REMOVED lines=13> */
.L_x_19545:
[----:B------:R-:W-:Y:S05]  /*09f0*/  BSYNC B0 ;  /* 0x0000000000007941 */ /* 0x000fea0003800000 */
.L_x_19544:
        /* <DEDUP_REMOVED lines=19> */
.L_x_19547:
[----:B------:R-:W-:Y:S05]  /*0b30*/  BSYNC B0 ;  /* 0x0000000000007941 */ /* 0x000fea0003800000 */
.L_x_19546:
[----:B------:R-:W-:Y:S01]  /*0b40*/  ULDC UR8, c[0x0][0x214] ;  /* 0x0000850000087ab9 */ /* 0x000fe20000000800 */
[----:B------:R-:W-:Y:S02]  /*0b50*/  LOP3.LUT R98, R33, UR27, R18, 0x96, !PT ;  /* 0x0000001b21627c12 */ /* 0x000fe4000f8e9612 */
[----:B------:R-:W-:-:S13]  /*0b60*/  ISETP.GE.AND P0, PT, R100, UR8, PT ;  /* 0x0000000864007c0c */ /* 0x000fda000bf06270 */
[----:B------:R-:W-:Y:S05]  /*0b70*/  @P0 EXIT ;  /* 0x000000000000094d */ /* 0x000fea0003800000 */
[----:B------:R-:W-:Y:S01]  /*0b80*/  IMAD R92, R92, -0x326172a9, RZ ;  /* 0xcd9e8d575c5c7824 */ /* 0x000fe200078e02ff */
[--C-:B-----5:R-:W-:Y:S01]  /*0b90*/  SHF.R.U64 R76, R4, 0x10, R5.reuse ;  /* 0x00000010044c7819 */ /* 0x120fe20000001205 */
[----:B------:R-:W-:Y:S01]  /*0ba0*/  IMAD.HI.U32 R3, R98, -0x326172a9, RZ ;  /* 0xcd9e8d5762037827 */ /* 0x000fe200078e00ff */
[----:B------:R-:W-:Y:S01]  /*0bb0*/  SHF.R.U32.HI R75, RZ, 0x10, R5 ;  /* 0x00000010ff4b7819 */ /* 0x000fe20000011605 */
[----:B------:R-:W-:Y:S01]  /*0bc0*/  HFMA2.MMA R91, -RZ, RZ, 0, 0 ;  /* 0x00000000ff5b7435 */ /* 0x000fe200000001ff */
[----:B------:R-:W-:Y:S01]  /*0bd0*/  SHF.R.U64 R78, R6, 0x10, R7 ;  /* 0x00000010064e7819 */ /* 0x000fe20000001207 */
[----:B------:R-:W-:Y:S01]  /*0be0*/  IMAD.MOV.U32 R19, RZ, RZ, R23 ;  /* 0x000000ffff137224 */ /* 0x000fe200078e0017 */
[----:B------:R-:W-:Y:S01]  /*0bf0*/  LOP3.LUT R92, R3, UR28, R92, 0x96, !PT ;  /* 0x0000001c035c7c12 */ /* 0x000fe2000f8e965c */
[----:B------:R-:W-:Y:S01]  /*0c00*/  HADD2.F32 R3, -RZ, R4.H0_H0 ;  /* 0x20000004ff037230 */ /* 0x000fe20000004100 */
[----:B------:R-:W-:Y:S01]  /*0c10*/  SHF.R.U32.HI R77, RZ, 0x10, R7 ;  /* 0x00000010ff4d7819 */ /* 0x000fe20000011607 */
[----:B------:R-:W-:Y:S01]  /*0c20*/  HADD2.F32 R4, -RZ, R5.H0_H0 ;  /* 0x20000005ff047230 */ /* 0x000fe20000004100 */
[----:B------:R-:W-:Y:S01]  /*0c30*/  SHF.R.U64 R80, R8, 0x10, R9 ;  /* 0x0000001008507819 */ /* 0x000fe20000001209 */
[----:B------:R-:W-:Y:S01]  /*0c40*/  HADD2.F32 R5, -RZ, R6.H0_H0 ;  /* 0x20000006ff057230 */ /* 0x000fe20000004100 */
[----:B------:R-:W-:Y:S01]  /*0c50*/  MOV R18, R22 ;  /* 0x0000001600127202 */ /* 0x000fe20000000f00 */
[----:B------:R-:W-:Y:S01]  /*0c60*/  HADD2.F32 R6, -RZ, R7.H0_H0 ;  /* 0x20000007ff067230 */ /* 0x000fe20000004100 */
[----:B------:R-:W-:Y:S01]  /*0c70*/  SHF.R.U64 R34, R22, 0x10, R23 ;  /* 0x0000001016227819 */ /* 0x000fe20000001217 */
[----:B------:R-:W-:Y:S01]  /*0c80*/  HADD2.F32 R7, -RZ, R8.H0_H0 ;  /* 0x20000008ff077230 */ /* 0x000fe20000004100 */
[----:B------:R-:W-:Y:S01]  /*0c90*/  SHF.R.U32.HI R79, RZ, 0x10, R9 ;  /* 0x00000010ff4f7819 */ /* 0x000fe20000011609 */
[----:B------:R-:W-:Y:S01]  /*0ca0*/  HADD2.F32 R8, -RZ, R9.H0_H0 ;  /* 0x20000009ff087230 */ /* 0x000fe20000004100 */
[----:B------:R-:W-:Y:S01]  /*0cb0*/  SHF.R.U32.HI R33, RZ, 0x10, R23 ;  /* 0x00000010ff217819 */ /* 0x000fe20000011617 */
[----:B------:R-:W-:Y:S01]  /*0cc0*/  IMAD.MOV.U32 R20, RZ, RZ, R24 ;  /* 0x000000ffff147224 */ /* 0x000fe200078e0018 */
[----:B------:R-:W-:Y:S01]  /*0cd0*/  SHF.R.U64 R32, R24, 0x10, R25 ;  /* 0x0000001018207819 */ /* 0x000fe20000001219 */
[----:B------:R-:W-:Y:S01]  /*0ce0*/  IMAD R93, R93, -0x2daee0ad, RZ ;  /* 0xd2511f535d5d7824 */ /* 0x000fe200078e02ff */
[----:B------:R-:W-:Y:S01]  /*0cf0*/  SHF.R.U64 R82, R10, 0x10, R11 ;  /* 0x000000100a527819 */ /* 0x000fe2000000120b */
[----:B------:R-:W-:Y:S01]  /*0d00*/  IMAD.HI.U32 R22, R96, -0x2daee0ad, RZ ;  /* 0xd2511f5360167827 */ /* 0x000fe200078e00ff */
[----:B------:R-:W-:Y:S01]  /*0d10*/  MOV R21, R25 ;  /* 0x0000001900157202 */ /* 0x000fe20000000f00 */
[----:B------:R-:W-:Y:S01]  /*0d20*/  BSSY B0, `(.L_x_19548) ;  /* 0x0000abb000007945 */ /* 0x000fe20003800000 */
[----:B------:R-:W-:Y:S01]  /*0d30*/  SHF.R.U32.HI R24, RZ, 0x10, R25 ;  /* 0x00000010ff187819 */ /* 0x000fe20000011619 */
[----:B------:R-:W-:Y:S01]  /*0d40*/  HADD2.F32 R9, -RZ, R10.H0_H0 ;  /* 0x2000000aff097230 */ /* 0x000fe20000004100 */
[--C-:B------:R-:W-:Y:S01]  /*0d50*/  SHF.R.U64 R23, R26, 0x10, R27.reuse ;  /* 0x000000101a177819 */ /* 0x100fe2000000121b */
[----:B------:R-:W-:Y:S01]  /*0d60*/  IMAD.MOV.U32 R60, RZ, RZ, R26 ;  /* 0x000000ffff3c7224 */ /* 0x000fe200078e001a */
[--C-:B------:R-:W-:Y:S01]  /*0d70*/  SHF.R.U32.HI R62, RZ, 0x10, R27.reuse ;  /* 0x00000010ff3e7819 */ /* 0x100fe2000001161b */
[----:B------:R-:W-:Y:S01]  /*0d80*/  IMAD.MOV.U32 R61, RZ, RZ, R27 ;  /* 0x000000ffff3d7224 */ /* 0x000fe200078e001b */
[----:B------:R-:W-:Y:S01]  /*0d90*/  MOV R64, R28 ;  /* 0x0000001c00407202 */ /* 0x000fe20000000f00 */
[--C-:B------:R-:W-:Y:S01]  /*0da0*/  IMAD.MOV.U32 R65, RZ, RZ, R29.reuse ;  /* 0x000000ffff417224 */ /* 0x100fe200078e001d */
[--C-:B------:R-:W-:Y:S01]  /*0db0*/  SHF.R.U64 R63, R28, 0x10, R29.reuse ;  /* 0x000000101c3f7819 */ /* 0x100fe2000000121d */
[----:B------:R-:W-:Y:S01]  /*0dc0*/  IMAD.MOV.U32 R68, RZ, RZ, R30 ;  /* 0x000000ffff447224 */ /* 0x000fe200078e001e */
[----:B------:R-:W-:Y:S01]  /*0dd0*/  SHF.R.U32.HI R66, RZ, 0x10, R29 ;  /* 0x00000010ff427819 */ /* 0x000fe2000001161d */
[----:B------:R-:W-:Y:S01]  /*0de0*/  IMAD.MOV.U32 R72, RZ, RZ, R16 ;  /* 0x000000ffff487224 */ /* 0x000fe200078e0010 */
[----:B------:R-:W-:Y:S01]  /*0df0*/  SHF.R.U64 R67, R30, 0x10, R31 ;  /* 0x000000101e437819 */ /* 0x000fe2000000121f */
[----:B------:R-:W-:Y:S01]  /*0e00*/  IMAD.MOV.U32 R73, RZ, RZ, R17 ;  /* 0x000000ffff497224 */ /* 0x000fe200078e0011 */
[----:B------:R-:W-:Y:S01]  /*0e10*/  MOV R69, R31 ;  /* 0x0000001f00457202 */ /* 0x000fe20000000f00 */
[----:B------:R-:W-:Y:S01]  /*0e20*/  HADD2.F32 R10, -RZ, R11.H0_H0 ;  /* 0x2000000bff0a7230 */ /* 0x000fe20000004100 */
[----:B------:R-:W-:Y:S01]  /*0e30*/  SHF.R.U32.HI R70, RZ, 0x10, R31 ;  /* 0x00000010ff467819 */ /* 0x000fe2000001161f */
[----:B------:R-:W-:Y:S01]  /*0e40*/  ULDC.U8 UR8, c[0x0][0x2a0] ;  /* 0x0000a80000087ab9 */ /* 0x000fe20000000000 */
[--C-:B------:R-:W-:Y:S01]  /*0e50*/  SHF.R.U64 R71, R16, 0x10, R17.reuse ;  /* 0x0000001010477819 */ /* 0x100fe20000001211 */
        /* <DEDUP_REMOVED lines=13> */
[----:B------:R-:W-:Y:S01]  /*0f30*/  LOP3.LUT R93, R22, UR29, R93, 0x96, !PT ;  /* 0x0000001d165d7c12 */ /* 0x000fe2000f8e965d */
[----:B------:R-:W-:Y:S01]  /*0f40*/  IMAD R96, R96, -0x2daee0ad, RZ ;  /* 0xd2511f5360607824 */ /* 0x000fe200078e02ff */
[----:B------:R-:W-:Y:S01]  /*0f50*/  LOP3.LUT R94, R94, 0x3, RZ, 0xc0, !PT ;  /* 0x000000035e5e7812 */ /* 0x000fe200078ec0ff */
[----:B------:R-:W-:Y:S01]  /*0f60*/  HADD2.F32 R15, -RZ, R34.H0_H0 ;  /* 0x20000022ff0f7230 */ /* 0x000fe20000004100 */
[----:B------:R-:W-:Y:S01]  /*0f70*/  UISETP.NE.AND UP0, UPT, UR8, URZ, UPT ;  /* 0x0000003f0800728c */ /* 0x000fe2000bf05270 */
        /* <DEDUP_REMOVED lines=35> */
[----:B------:R-:W-:-:S07]  /*11b0*/  HADD2.F32 R85, -RZ, R85.H0_H0 ;  /* 0x20000055ff557230 */ /* 0x000fce0000004100 */
.L_x_19800:
        /* <DEDUP_REMOVED lines=10> */
[----:B---3--:R-:W-:-:S13]  /*1260*/  ISETP.GE.AND P0, PT, R108, 0x1, PT ;  /* 0x000000016c00780c */ /* 0x008fda0003f06270 */
[----:B------:R-:W-:-:S04]  /*1270*/  @P0 VIADD R110, R108, 0xffffffff ;  /* 0xffffffff6c6e0836 */ /* 0x000fc80000000000 */
[----:B------:R-:W-:Y:S01]  /*1280*/  @P0 IMAD R111, R110, R59, RZ ;  /* 0x0000003b6e6f0224 */ /* 0x000fe200078e02ff */
[----:B------:R-:W-:-:S04]  /*1290*/  SHF.R.S32.HI R110, RZ, 0x1f, R107 ;  /* 0x0000001fff6e7819 */ /* 0x000fc8000001146b */
[----:B------:R-:W-:Y:S02]  /*12a0*/  LEA.HI R110, R110, R107, RZ, 0x2 ;  /* 0x0000006b6e6e7211 */ /* 0x000fe400078f10ff */
[----:B------:R-:W-:Y:S02]  /*12b0*/  @P0 SHF.R.S32.HI R112, RZ, 0x1f, R111 ;  /* 0x0000001fff700819 */ /* 0x000fe4000001146f */
[----:B------:R-:W-:Y:S02]  /*12c0*/  LEA.HI.SX32 R110, R110, R101, 0x1e ;  /* 0x000000656e6e7211 */ /* 0x000fe400078ff2ff */
[----:B------:R-:W-:Y:S02]  /*12d0*/  @P0 LEA.HI R112, R112, R111, RZ, 0x2 ;  /* 0x0000006f70700211 */ /* 0x000fe400078f10ff */
[----:B------:R-:W-:Y:S02]  /*12e0*/  @P0 LOP3.LUT R101, R0, 0x1f, RZ, 0xc0, !PT ;  /* 0x0000001f00650812 */ /* 0x000fe400078ec0ff */
[----:B------:R-:W-:-:S02]  /*12f0*/  SHF.R.S32.HI R107, RZ, 0x1f, R100 ;  /* 0x0000001fff6b7819 */ /* 0x000fc40000011464 */
        /* <DEDUP_REMOVED lines=10> */
[----:B------:R-:W2:Y:S01]  /*13a0*/  @P1 LDG.E.128 R24, desc[UR6][R112.64] ;  /* 0x0000000670181981 */ /* 0x000ea2000c1e1d00 */
        /* <DEDUP_REMOVED lines=19> */
.L_x_19554:
[----:B------:R-:W-:-:S07]  /*14e0*/  IMAD.MOV.U32 R90, RZ, RZ, R98 ;  /* 0x000000ffff5a7224 */ /* 0x000fce00078e0062 */
.L_x_19555:
[----:B------:R-:W-:Y:S05]  /*14f0*/  BSYNC B3 ;  /* 0x0000000000037941 */ /* 0x000fea0003800000 */
.L_x_19553:
        /* <DEDUP_REMOVED lines=16> */
.L_x_19559:
[----:B------:R-:W-:Y:S05]  /*1600*/  BSYNC B4 ;  /* 0x0000000000047941 */ /* 0x000fea0003800000 */
.L_x_19558:
        /* <DEDUP_REMOVED lines=44> */
.L_x_19557:
[----:B------:R-:W-:Y:S05]  /*18d0*/  BSYNC B3 ;  /* 0x0000000000037941 */ /* 0x000fea0003800000 */
.L_x_19556:
[----:B------:R-:W-:Y:S01]  /*18e0*/  I2FP.F32.U32 R28, R90 ;  /* 0x0000005a001c7245 */ /* 0x000fe20000201000 */
[----:B------:R-:W-:Y:S02]  /*18f0*/  IMAD.MOV.U32 R31, RZ, RZ, 0x2f800000 ;  /* 0x2f800000ff1f7424 */ /* 0x000fe400078e00ff */
[----:B-----5:R-:W-:Y:S02]  /*1900*/  FMUL.FTZ R29, R32, UR11 ;  /* 0x0000000b201d7c20 */ /* 0x020fe40008410000 */
[----:B------:R-:W-:Y:S02]  /*1910*/  FFMA.FTZ R28, R28, R31, 1.1641532182693481445e-10 ;  /* 0x2f0000001c1c7423 */ /* 0x000fe4000001001f */
[----:B------:R-:W-:-:S03]  /*1920*/  FMUL.FTZ R29, R29, UR10 ;  /* 0x0000000a1d1d7c20 */ /* 0x000fc60008410000 */
[----:B------:R-:W-:-:S04]  /*1930*/  FSETP.GTU.FTZ.AND P3, PT, R28, UR9, PT ;  /* 0x000000091c007c0b */ /* 0x000fc8000bf7c000 */
[----:B------:R-:W-:Y:S02]  /*1940*/  FSEL R28, R29, RZ, !P3 ;  /* 0x000000ff1d1c7208 */ /* 0x000fe40005800000 */
[----:B------:R-:W-:-:S03]  /*1950*/  SEL R90, RZ, 0x1, P3 ;  /* 0x00000001ff5a7807 */ /* 0x000fc60001800000 */
[----:B------:R-:W-:-:S07]  /*1960*/  @P1 FADD.FTZ R28, R24, R28 ;  /* 0x0000001c181c1221 */ /* 0x000fce0000010000 */
.L_x_19552:
[----:B------:R-:W-:Y:S05]  /*1970*/  BSYNC B2 ;  /* 0x0000000000027941 */ /* 0x000fea0003800000 */
.L_x_19551:
        /* <DEDUP_REMOVED lines=18> */
.L_x_19563:
[----:B------:R-:W-:-:S07]  /*1aa0*/  IMAD.MOV.U32 R29, RZ, RZ, R98 ;  /* 0x000000ffff1d7224 */ /* 0x000fce00078e0062 */
.L_x_19564:
[----:B------:R-:W-:Y:S05]  /*1ab0*/  BSYNC B3 ;  /* 0x0000000000037941 */ /* 0x000fea0003800000 */
.L_x_19562:
        /* <DEDUP_REMOVED lines=16> */
.L_x_19568:
[----:B------:R-:W-:Y:S05]  /*1bc0*/  BSYNC B4 ;  /* 0x0000000000047941 */ /* 0x000fea0003800000 */
.L_x_19567:
        /* <DEDUP_REMOVED lines=44> */
.L_x_19566:
[----:B------:R-:W-:Y:S05]  /*1e90*/  BSYNC B3 ;  /* 0x0000000000037941 */ /* 0x000fea0003800000 */
.L_x_19565:
[----:B------:R-:W-:Y:S01]  /*1ea0*/  HFMA2.MMA R94, -RZ, RZ, 0.1171875, 0 ;  /* 0x2f800000ff5e7435 */ /* 0x000fe200000001ff */
[----:B------:R-:W-:Y:S01]  /*1eb0*/  I2FP.F32.U32 R29, R29 ;  /* 0x0000001d001d7245 */ /* 0x000fe20000201000 */
[----:B-----5:R-:W-:-:S04]  /*1ec0*/  FMUL.FTZ R30, R33, UR11 ;  /* 0x0000000b211e7c20 */ /* 0x020fc80008410000 */
[----:B------:R-:W-:-:S04]  /*1ed0*/  FMUL.FTZ R30, R30, UR10 ;  /* 0x0000000a1e1e7c20 */ /* 0x000fc80008410000 */
[----:B------:R-:W-:-:S05]  /*1ee0*/  FFMA.FTZ R29, R29, R94, 1.1641532182693481445e-10 ;  /* 0x2f0000001d1d7423 */ /* 0x000fca000001005e */
[----:B------:R-:W-:-:S04]  /*1ef0*/  FSETP.GTU.FTZ.AND P3, PT, R29, UR9, PT ;  /* 0x000000091d007c0b */ /* 0x000fc8000bf7c000 */
[----:B------:R-:W-:Y:S02]  /*1f00*/  FSEL R29, R30, RZ, !P3 ;  /* 0x000000ff1e1d7208 */ /* 0x000fe40005800000 */
[----:B------:R-:W-:-:S03]  /*1f10*/  SEL R89, RZ, 0x1, P3 ;  /* 0x00000001ff597807 */ /* 0x000fc60001800000 */
[----:B------:R-:W-:-:S07]  /*1f20*/  @P1 FADD.FTZ R29, R25, R29 ;  /* 0x0000001d191d1221 */ /* 0x000fce0000010000 */
.L_x_19561:
[----:B------:R-:W-:Y:S05]  /*1f30*/  BSYNC B2 ;  /* 0x0000000000027941 */ /* 0x000fea0003800000 */
.L_x_19560:
        /* <DEDUP_REMOVED lines=18> */
.L_x_19572:
[----:B------:R-:W-:-:S07]  /*2060*/  MOV R88, R98 ;  /* 0x0000006200587202 */ /* 0x000fce0000000f00 */
.L_x_19573:
[----:B------:R-:W-:Y:S05]  /*2070*/  BSYNC B3 ;  /* 0x0000000000037941 */ /* 0x000fea0003800000 */
.L_x_19571:
        /* <DEDUP_REMOVED lines=16> */
.L_x_19577:
[----:B------:R-:W-:Y:S05]  /*2180*/  BSYNC B4 ;  /* 0x0000000000047941 */ /* 0x000fea0003800000 */
.L_x_19576:
        /* <DEDUP_REMOVED lines=44> */
.L_x_19575:
[----:B------:R-:W-:Y:S05]  /*2450*/  BSYNC B3 ;  /* 0x0000000000037941 */ /* 0x000fea0003800000 */
.L_x_19574:
        /* <DEDUP_REMOVED lines=9> */
.L_x_19570:
[----:B------:R-:W-:Y:S05]  /*24f0*/  BSYNC B2 ;  /* 0x0000000000027941 */ /* 0x000fea0003800000 */
.L_x_19569:
        /* <DEDUP_REMOVED lines=18> */
.L_x_19581:
[----:B------:R-:W-:-:S07]  /*2620*/  IMAD.MOV.U32 R31, RZ, RZ, R98 ;  /* 0x000000ffff1f7224 */ /* 0x000fce00078e0062 */
.L_x_19582:
[----:B------:R-:W-:Y:S05]  /*2630*/  BSYNC B3 ;  /* 0x0000000000037941 */ /* 0x000fea0003800000 */
.L_x_19580:
        /* <DEDUP_REMOVED lines=16> */
.L_x_19586:
[----:B------:R-:W-:Y:S05]  /*2740*/  BSYNC B4 ;  /* 0x0000000000047941 */ /* 0x000fea0003800000 */
.L_x_19585:
        /* <DEDUP_REMOVED lines=44> */
.L_x_19584:
[----:B------:R-:W-:Y:S05]  /*2a10*/  BSYNC B3 ;  /* 0x0000000000037941 */ /* 0x000fea0003800000 */
.L_x_19583:
        /* <DEDUP_REMOVED lines=9> */
.L_x_19579:
[----:B------:R-:W-:Y:S05]  /*2ab0*/  BSYNC B2 ;  /* 0x0000000000027941 */ /* 0x000fea0003800000 */
.L_x_19578:
[----:B------:R-:W0:Y:S01]  /*2ac0*/  LDC.64 R56, c[0x0][0x238] ;  /* 0x00008e00ff387b82 */ /* 0x000e220000000a00 */
[----:B------:R-:W-:Y:S01]  /*2ad0*/  BSSY B2, `(.L_x_19587) ;  /* 0x000000f000027945 */ /* 0x000fe20003800000 */
[----:B0-----:R-:W-:-:S05]  /*2ae0*/  IMAD.WIDE.U32 R56, R110, 0x10, R56 ;  /* 0x000000106e387825 */ /* 0x001fca00078e0038 */
[----:B------:R0:W-:Y:S01]  /*2af0*/  STG.E.128 desc[UR6][R56.64], R28 ;  /* 0x0000001c38007986 */ /* 0x0001e2000c101d06 */
[----:B------:R-:W-:Y:S05]  /*2b00*/  @!P0 BRA `(.L_x_19588) ;  /* 0x00000000002c8947 */ /* 0x000fea0003800000 */
[----:B0-----:R-:W0:Y:S01]  /*2b10*/  LDC.64 R56, c[0x0][0x240] ;  /* 0x00009000ff387b82 */ /* 0x001e220000000a00 */
[----:B------:R-:W-:Y:S01]  /*2b20*/  IMAD.U32 R112, R88, 0x10000, RZ ;  /* 0x0001000058707824 */ /* 0x000fe200078e00ff */
[----:B------:R-:W-:Y:S02]  /*2b30*/  LOP3.LUT R111, R87, 0xffff, RZ, 0xc0, !PT ;  /* 0x0000ffff576f7812 */ /* 0x000fe400078ec0ff */
[----:B------:R-:W-:Y:S02]  /*2b40*/  LOP3.LUT R114, R89, 0xff, RZ, 0xc0, !PT ;  /* 0x000000ff59727812 */ /* 0x000fe400078ec0ff */
[----:B------:R-:W-:-:S04]  /*2b50*/  LOP3.LUT R112, R112, 0xff0000, RZ, 0xc0, !PT ;  /* 0x00ff000070707812 */ /* 0x000fc800078ec0ff */
[----:B------:R-:W-:Y:S02]  /*2b60*/  LEA R111, R111, R112, 0x18 ;  /* 0x000000706f6f7211 */ /* 0x000fe400078ec0ff */
[----:B------:R-:W-:-:S03]  /*2b70*/  LOP3.LUT R112, R90, 0xff, RZ, 0xc0, !PT ;  /* 0x000000ff5a707812 */ /* 0x000fc600078ec0ff */
[----:B------:R-:W-:-:S04]  /*2b80*/  IMAD R111, R114, 0x100, R111 ;  /* 0x00000100726f7824 */ /* 0x000fc800078e026f */
[----:B------:R-:W-:Y:S02]  /*2b90*/  IMAD.IADD R111, R111, 0x1, R112 ;  /* 0x000000016f6f7824 */ /* 0x000fe400078e0270 */
[----:B0-----:R-:W-:-:S05]  /*2ba0*/  IMAD.WIDE.U32 R56, R109, 0x4, R56 ;  /* 0x000000046d387825 */ /* 0x001fca00078e0038 */
[----:B------:R1:W-:Y:S02]  /*2bb0*/  STG.E desc[UR6][R56.64], R111 ;  /* 0x0000006f38007986 */ /* 0x0003e4000c101906 */
.L_x_19588:
[----:B------:R-:W-:Y:S05]  /*2bc0*/  BSYNC B2 ;  /* 0x0000000000027941 */ /* 0x000fea0003800000 */
.L_x_19587:
[----:B------:R-:W-:Y:S01]  /*2bd0*/  IADD3 R110, R110, 0x20, RZ ;  /* 0x000000206e6e7810 */ /* 0x000fe20007ffe0ff */
[----:B------:R-:W-:-:S07]  /*2be0*/  VIADD R109, R109, 0x20 ;  /* 0x000000206d6d7836 */ /* 0x000fce0000000000 */
.L_x_19550:
[----:B------:R-:W-:Y:S05]  /*2bf0*/  BSYNC B1 ;  /* 0x0000000000017941 */ /* 0x000fea0003800000 */
.L_x_19549:
        /* <DEDUP_REMOVED lines=9> */
[----:B-----5:R1:W5:Y:S01]  /*2c90*/  @P0 LDG.E.128 R32, desc[UR6][R38.64] ;  /* 0x0000000626200981 */ /* 0x020362000c1e1d00 */
[----:B0-----:R-:W-:-:S05]  /*2ca0*/  @P1 IMAD.WIDE.U32 R112, R110, 0x10, R112 ;  /* 0x000000106e701825 */ /* 0x001fca00078e0070 */
[----:B------:R-:W2:Y:S01]  /*2cb0*/  @P1 LDG.E.128 R24, desc[UR6][R112.64] ;  /* 0x0000000670181981 */ /* 0x000ea2000c1e1d00 */
        /* <DEDUP_REMOVED lines=19> */
.L_x_19594:
[----:B------:R-:W-:-:S07]  /*2df0*/  IMAD.MOV.U32 R90, RZ, RZ, R98 ;  /* 0x000000ffff5a7224 */ /* 0x000fce00078e0062 */
.L_x_19595:
[----:B------:R-:W-:Y:S05]  /*2e00*/  BSYNC B3 ;  /* 0x0000000000037941 */ /* 0x000fea0003800000 */
.L_x_19593:
        /* <DEDUP_REMOVED lines=16> */
.L_x_19599:
[----:B------:R-:W-:Y:S05]  /*2f10*/  BSYNC B4 ;  /* 0x0000000000047941 */ /* 0x000fea0003800000 */
.L_x_19598:
        /* <DEDUP_REMOVED lines=44> */
.L_x_19597:
[----:B------:R-:W-:Y:S05]  /*31e0*/  BSYNC B3 ;  /* 0x0000000000037941 */ /* 0x000fea0003800000 */
.L_x_19596:
        /* <DEDUP_REMOVED lines=9> */
.L_x_19592:
[----:B------:R-:W-:Y:S05]  /*3280*/  BSYNC B2 ;  /* 0x0000000000027941 */ /* 0x000fea0003800000 */
.L_x_19591:
        /* <DEDUP_REMOVED lines=18> */
.L_x_19603:
[----:B------:R-:W-:-:S07]  /*33b0*/  MOV R37, R98 ;  /* 0x0000006200257202 */ /* 0x000fce0000000f00 */
.L_x_19604:
[----:B------:R-:W-:Y:S05]  /*33c0*/  BSYNC B3 ;  /* 0x0000000000037941 */ /* 0x000fea0003800000 */
.L_x_19602:
        /* <DEDUP_REMOVED lines=16> */
.L_x_19608:
[----:B------:R-:W-:Y:S05]  /*34d0*/  BSYNC B4 ;  /* 0x0000000000047941 */ /* 0x000fea0003800000 */
.L_x_19607:
        /* <DEDUP_REMOVED lines=44> */
.L_x_19606:
[----:B------:R-:W-:Y:S05]  /*37a0*/  BSYNC B3 ;  /* 0x0000000000037941 */ /* 0x000fea0003800000 */
.L_x_19605:
        /* <DEDUP_REMOVED lines=9> */
.L_x_19601:
[----:B------:R-:W-:Y:S05]  /*3840*/  BSYNC B2 ;  /* 0x0000000000027941 */ /* 0x000fea0003800000 */
.L_x_19600:
        /* <DEDUP_REMOVED lines=18> */
.L_x_19612:
[----:B------:R-:W-:-:S07]  /*3970*/  IMAD.MOV.U32 R88, RZ, RZ, R98 ;  /* 0x000000ffff587224 */ /* 0x000fce00078e0062 */
.L_x_19613:
[----:B------:R-:W-:Y:S05]  /*3980*/  BSYNC B3 ;  /* 0x0000000000037941 */ /* 0x000fea0003800000 */
.L_x_19611:
        /* <DEDUP_REMOVED lines=16> */
.L_x_19617:
[----:B------:R-:W-:Y:S05]  /*3a90*/  BSYNC B4 ;  /* 0x0000000000047941 */ /* 0x000fea0003800000 */
.L_x_19616:
        /* <DEDUP_REMOVED lines=44> */
.L_x_19615:
[----:B------:R-:W-:Y:S05]  /*3d60*/  BSYNC B3 ;  /* 0x0000000000037941 */ /* 0x000fea0003800000 */
.L_x_19614:
[----:B------:R-:W-:Y:S01]  /*3d70*/  HFMA2.MMA R39, -RZ, RZ, 0.1171875, 0 ;  /* 0x2f800000ff277435 */ /* 0x000fe200000001ff */
[----:B------:R-:W-:Y:S01]  /*3d80*/  I2FP.F32.U32 R38, R88 ;  /* 0x0000005800267245 */ /* 0x000fe20000201000 */
[----:B-----5:R-:W-:-:S08]  /*3d90*/  FMUL.FTZ R88, R34, UR11 ;  /* 0x0000000b22587c20 */ /* 0x020fd00008410000 */
[----:B------:R-:W-:Y:S01]  /*3da0*/  FFMA.FTZ R38, R38, R39, 1.1641532182693481445e-10 ;  /* 0x2f00000026267423 */ /* 0x000fe20000010027 */
[----:B------:R-:W-:-:S04]  /*3db0*/  FMUL.FTZ R39, R88, UR10 ;  /* 0x0000000a58277c20 */ /* 0x000fc80008410000 */
[----:B------:R-:W-:-:S04]  /*3dc0*/  FSETP.GTU.FTZ.AND P3, PT, R38, UR9, PT ;  /* 0x0000000926007c0b */ /* 0x000fc8000bf7c000 */
[----:B------:R-:W-:Y:S02]  /*3dd0*/  FSEL R38, R39, RZ, !P3 ;  /* 0x000000ff27267208 */ /* 0x000fe40005800000 */
[----:B------:R-:W-:-:S03]  /*3de0*/  SEL R88, RZ, 0x1, P3 ;  /* 0x00000001ff587807 */ /* 0x000fc60001800000 */
[----:B------:R-:W-:-:S07]  /*3df0*/  @P1 FADD.FTZ R38, R26, R38 ;  /* 0x000000261a261221 */ /* 0x000fce0000010000 */
.L_x_19610:
[----:B------:R-:W-:Y:S05]  /*3e00*/  BSYNC B2 ;  /* 0x0000000000027941 */ /* 0x000fea0003800000 */
.L_x_19609:
        /* <DEDUP_REMOVED lines=18> */
.L_x_19621:
[----:B------:R-:W-:-:S07]  /*3f30*/  MOV R39, R98 ;  /* 0x0000006200277202 */ /* 0x000fce0000000f00 */
.L_x_19622:
[----:B------:R-:W-:Y:S05]  /*3f40*/  BSYNC B3 ;  /* 0x0000000000037941 */ /* 0x000fea0003800000 */
.L_x_19620:
        /* <DEDUP_REMOVED lines=16> */
.L_x_19626:
[----:B------:R-:W-:Y:S05]  /*4050*/  BSYNC B4 ;  /* 0x0000000000047941 */ /* 0x000fea0003800000 */
.L_x_19625:
        /* <DEDUP_REMOVED lines=44> */
.L_x_19624:
[----:B------:R-:W-:Y:S05]  /*4320*/  BSYNC B3 ;  /* 0x0000000000037941 */ /* 0x000fea0003800000 */
.L_x_19623:
        /* <DEDUP_REMOVED lines=9> */
.L_x_19619:
[----:B------:R-:W-:Y:S05]  /*43c0*/  BSYNC B2 ;  /* 0x0000000000027941 */ /* 0x000fea0003800000 */
.L_x_19618:
[----:B------:R-:W0:Y:S01]  /*43d0*/  LDC.64 R56, c[0x0][0x238] ;  /* 0x00008e00ff387b82 */ /* 0x000e220000000a00 */
[----:B------:R-:W-:Y:S01]  /*43e0*/  BSSY B2, `(.L_x_19627) ;  /* 0x000000f000027945 */ /* 0x000fe20003800000 */
[----:B0-----:R-:W-:-:S05]  /*43f0*/  IMAD.WIDE.U32 R56, R110, 0x10, R56 ;  /* 0x000000106e387825 */ /* 0x001fca00078e0038 */
[----:B------:R0:W-:Y:S01]  /*4400*/  STG.E.128 desc[UR6][R56.64], R36 ;  /* 0x0000002438007986 */ /* 0x0001e2000c101d06 */
[----:B------:R-:W-:Y:S05]  /*4410*/  @!P0 BRA `(.L_x_19628) ;  /* 0x00000000002c8947 */ /* 0x000fea0003800000 */
[----:B0-----:R-:W0:Y:S01]  /*4420*/  LDC.64 R56, c[0x0][0x240] ;  /* 0x00009000ff387b82 */ /* 0x001e220000000a00 */
[----:B------:R-:W-:Y:S02]  /*4430*/  SHF.L.U32 R112, R88, 0x10, RZ ;  /* 0x0000001058707819 */ /* 0x000fe400000006ff */
[----:B------:R-:W-:Y:S02]  /*4440*/  LOP3.LUT R111, R87, 0xffff, RZ, 0xc0, !PT ;  /* 0x0000ffff576f7812 */ /* 0x000fe400078ec0ff */
[----:B------:R-:W-:Y:S02]  /*4450*/  LOP3.LUT R112, R112, 0xff0000, RZ, 0xc0, !PT ;  /* 0x00ff000070707812 */ /* 0x000fe400078ec0ff */
[----:B------:R-:W-:-:S03]  /*4460*/  LOP3.LUT R114, R89, 0xff, RZ, 0xc0, !PT ;  /* 0x000000ff59727812 */ /* 0x000fc600078ec0ff */
[----:B------:R-:W-:Y:S01]  /*4470*/  IMAD R111, R111, 0x1000000, R112 ;  /* 0x010000006f6f7824 */ /* 0x000fe200078e0270 */
[----:B------:R-:W-:-:S04]  /*4480*/  LOP3.LUT R112, R90, 0xff, RZ, 0xc0, !PT ;  /* 0x000000ff5a707812 */ /* 0x000fc800078ec0ff */
[----:B------:R-:W-:-:S05]  /*4490*/  LEA R111, R114, R111, 0x8 ;  /* 0x0000006f726f7211 */ /* 0x000fca00078e40ff */
[----:B------:R-:W-:Y:S02]  /*44a0*/  IMAD.IADD R111, R111, 0x1, R112 ;  /* 0x000000016f6f7824 */ /* 0x000fe400078e0270 */
[----:B0-----:R-:W-:-:S05]  /*44b0*/  IMAD.WIDE.U32 R56, R109, 0x4, R56 ;  /* 0x000000046d387825 */ /* 0x001fca00078e0038 */
[----:B------:R1:W-:Y:S02]  /*44c0*/  STG.E desc[UR6][R56.64], R111 ;  /* 0x0000006f38007986 */ /* 0x0003e4000c101906 */
.L_x_19628:
[----:B------:R-:W-:Y:S05]  /*44d0*/  BSYNC B2 ;  /* 0x0000000000027941 */ /* 0x000fea0003800000 */
.L_x_19627:
[----:B------:R-:W-:Y:S01]  /*44e0*/  IADD3 R110, R110, 0x20, RZ ;  /* 0x000000206e6e7810 */ /* 0x000fe20007ffe0ff */
[----:B------:R-:W-:-:S07]  /*44f0*/  VIADD R109, R109, 0x20 ;  /* 0x000000206d6d7836 */ /* 0x000fce0000000000 */
.L_x_19590:
[----:B------:R-:W-:Y:S05]  /*4500*/  BSYNC B1 ;  /* 0x0000000000017941 */ /* 0x000fea0003800000 */
.L_x_19589:
        /* <DEDUP_REMOVED lines=31> */
.L_x_19634:
[----:B------:R-:W-:-:S07]  /*4700*/  IMAD.MOV.U32 R90, RZ, RZ, R98 ;  /* 0x000000ffff5a7224 */ /* 0x000fce00078e0062 */
.L_x_19635:
[----:B------:R-:W-:Y:S05]  /*4710*/  BSYNC B3 ;  /* 0x0000000000037941 */ /* 0x000fea0003800000 */
.L_x_19633:
        /* <DEDUP_REMOVED lines=16> */
.L_x_19639:
[----:B------:R-:W-:Y:S05]  /*4820*/  BSYNC B4 ;  /* 0x0000000000047941 */ /* 0x000fea0003800000 */
.L_x_19638:
        /* <DEDUP_REMOVED lines=44> */
.L_x_19637:
[----:B------:R-:W-:Y:S05]  /*4af0*/  BSYNC B3 ;  /* 0x0000000000037941 */ /* 0x000fea0003800000 */
.L_x_19636:
        /* <DEDUP_REMOVED lines=9> */
.L_x_19632:
[----:B------:R-:W-:Y:S05]  /*4b90*/  BSYNC B2 ;  /* 0x0000000000027941 */ /* 0x000fea0003800000 */
.L_x_19631:
        /* <DEDUP_REMOVED lines=18> */
.L_x_19643:
[----:B------:R-:W-:-:S07]  /*4cc0*/  MOV R41, R98 ;  /* 0x0000006200297202 */ /* 0x000fce0000000f00 */
.L_x_19644:
[----:B------:R-:W-:Y:S05]  /*4cd0*/  BSYNC B3 ;  /* 0x0000000000037941 */ /* 0x000fea0003800000 */
.L_x_19642:
        /* <DEDUP_REMOVED lines=16> */
.L_x_19648:
[----:B------:R-:W-:Y:S05]  /*4de0*/  BSYNC B4 ;  /* 0x0000000000047941 */ /* 0x000fea0003800000 */
.L_x_19647:
        /* <DEDUP_REMOVED lines=44> */
.L_x_19646:
[----:B------:R-:W-:Y:S05]  /*50b0*/  BSYNC B3 ;  /* 0x0000000000037941 */ /* 0x000fea0003800000 */
.L_x_19645:
        /* <DEDUP_REMOVED lines=9> */
.L_x_19641:
[----:B------:R-:W-:Y:S05]  /*5150*/  BSYNC B2 ;  /* 0x0000000000027941 */ /* 0x000fea0003800000 */
.L_x_19640:
        /* <DEDUP_REMOVED lines=18> */
.L_x_19652:
[----:B------:R-:W-:-:S07]  /*5280*/  IMAD.MOV.U32 R88, RZ, RZ, R98 ;  /* 0x000000ffff587224 */ /* 0x000fce00078e0062 */
.L_x_19653:
[----:B------:R-:W-:Y:S05]  /*5290*/  BSYNC B3 ;  /* 0x0000000000037941 */ /* 0x000fea0003800000 */
.L_x_19651:
        /* <DEDUP_REMOVED lines=16> */
.L_x_19657:
[----:B------:R-:W-:Y:S05]  /*53a0*/  BSYNC B4 ;  /* 0x0000000000047941 */ /* 0x000fea0003800000 */
.L_x_19656:
        /* <DEDUP_REMOVED lines=44> */
.L_x_19655:
[----:B------:R-:W-:Y:S05]  /*5670*/  BSYNC B3 ;  /* 0x0000000000037941 */ /* 0x000fea0003800000 */
.L_x_19654:
        /* <DEDUP_REMOVED lines=9> */
.L_x_19650:
[----:B------:R-:W-:Y:S05]  /*5710*/  BSYNC B2 ;  /* 0x0000000000027941 */ /* 0x000fea0003800000 */
.L_x_19649:
        /* <DEDUP_REMOVED lines=18> */
.L_x_19661:
[----:B------:R-:W-:-:S07]  /*5840*/  MOV R43, R98 ;  /* 0x00000062002b7202 */ /* 0x000fce0000000f00 */
.L_x_19662:
[----:B------:R-:W-:Y:S05]  /*5850*/  BSYNC B3 ;  /* 0x0000000000037941 */ /* 0x000fea0003800000 */
.L_x_19660:
        /* <DEDUP_REMOVED lines=16> */
.L_x_19666:
[----:B------:R-:W-:Y:S05]  /*5960*/  BSYNC B4 ;  /* 0x0000000000047941 */ /* 0x000fea0003800000 */
.L_x_19665:
        /* <DEDUP_REMOVED lines=44> */
.L_x_19664:
[----:B------:R-:W-:Y:S05]  /*5c30*/  BSYNC B3 ;  /* 0x0000000000037941 */ /* 0x000fea0003800000 */
.L_x_19663:
        /* <DEDUP_REMOVED lines=9> */
.L_x_19659:
[----:B------:R-:W-:Y:S05]  /*5cd0*/  BSYNC B2 ;  /* 0x0000000000027941 */ /* 0x000fea0003800000 */
.L_x_19658:
        /* <DEDUP_REMOVED lines=16> */
.L_x_19668:
[----:B------:R-:W-:Y:S05]  /*5de0*/  BSYNC B2 ;  /* 0x0000000000027941 */ /* 0x000fea0003800000 */
.L_x_19667:
[----:B------:R-:W-:Y:S01]  /*5df0*/  IADD3 R110, R110, 0x20, RZ ;  /* 0x000000206e6e7810 */ /* 0x000fe20007ffe0ff */
[----:B------:R-:W-:-:S07]  /*5e00*/  VIADD R109, R109, 0x20 ;  /* 0x000000206d6d7836 */ /* 0x000fce0000000000 */
.L_x_19630:
[----:B------:R-:W-:Y:S05]  /*5e10*/  BSYNC B1 ;  /* 0x0000000000017941 */ /* 0x000fea0003800000 */
.L_x_19629:
        /* <DEDUP_REMOVED lines=31> */
.L_x_19674:
[----:B------:R-:W-:-:S07]  /*6010*/  IMAD.MOV.U32 R90, RZ, RZ, R98 ;  /* 0x000000ffff5a7224 */ /* 0x000fce00078e0062 */
.L_x_19675:
[----:B------:R-:W-:Y:S05]  /*6020*/  BSYNC B3 ;  /* 0x0000000000037941 */ /* 0x000fea0003800000 */
.L_x_19673:
        /* <DEDUP_REMOVED lines=16> */
.L_x_19679:
[----:B------:R-:W-:Y:S05]  /*6130*/  BSYNC B4 ;  /* 0x0000000000047941 */ /* 0x000fea0003800000 */
.L_x_19678:
        /* <DEDUP_REMOVED lines=44> */
.L_x_19677:
[----:B------:R-:W-:Y:S05]  /*6400*/  BSYNC B3 ;  /* 0x0000000000037941 */ /* 0x000fea0003800000 */
.L_x_19676:
        /* <DEDUP_REMOVED lines=9> */
.L_x_19672:
[----:B------:R-:W-:Y:S05]  /*64a0*/  BSYNC B2 ;  /* 0x0000000000027941 */ /* 0x000fea0003800000 */
.L_x_19671:
        /* <DEDUP_REMOVED lines=18> */
.L_x_19683:
[----:B------:R-:W-:-:S07]  /*65d0*/  MOV R45, R98 ;  /* 0x00000062002d7202 */ /* 0x000fce0000000f00 */
.L_x_19684:
[----:B------:R-:W-:Y:S05]  /*65e0*/  BSYNC B3 ;  /* 0x0000000000037941 */ /* 0x000fea0003800000 */
.L_x_19682:
        /* <DEDUP_REMOVED lines=16> */
.L_x_19688:
[----:B------:R-:W-:Y:S05]  /*66f0*/  BSYNC B4 ;  /* 0x0000000000047941 */ /* 0x000fea0003800000 */
.L_x_19687:
        /* <DEDUP_REMOVED lines=44> */
.L_x_19686:
[----:B------:R-:W-:Y:S05]  /*69c0*/  BSYNC B3 ;  /* 0x0000000000037941 */ /* 0x000fea0003800000 */
.L_x_19685:
        /* <DEDUP_REMOVED lines=9> */
.L_x_19681:
[----:B------:R-:W-:Y:S05]  /*6a60*/  BSYNC B2 ;  /* 0x0000000000027941 */ /* 0x000fea0003800000 */
.L_x_19680:
        /* <DEDUP_REMOVED lines=18> */
.L_x_19692:
[----:B------:R-:W-:-:S07]  /*6b90*/  IMAD.MOV.U32 R88, RZ, RZ, R98 ;  /* 0x000000ffff587224 */ /* 0x000fce00078e0062 */
.L_x_19693:
[----:B------:R-:W-:Y:S05]  /*6ba0*/  BSYNC B3 ;  /* 0x0000000000037941 */ /* 0x000fea0003800000 */
.L_x_19691:
        /* <DEDUP_REMOVED lines=16> */
.L_x_19697:
[----:B------:R-:W-:Y:S05]  /*6cb0*/  BSYNC B4 ;  /* 0x0000000000047941 */ /* 0x000fea0003800000 */
.L_x_19696:
        /* <DEDUP_REMOVED lines=44> */
.L_x_19695:
[----:B------:R-:W-:Y:S05]  /*6f80*/  BSYNC B3 ;  /* 0x0000000000037941 */ /* 0x000fea0003800000 */
.L_x_19694:
        /* <DEDUP_REMOVED lines=9> */
.L_x_19690:
[----:B------:R-:W-:Y:S05]  /*7020*/  BSYNC B2 ;  /* 0x0000000000027941 */ /* 0x000fea0003800000 */
.L_x_19689:
        /* <DEDUP_REMOVED lines=18> */
.L_x_19701:
[----:B------:R-:W-:-:S07]  /*7150*/  MOV R47, R98 ;  /* 0x00000062002f7202 */ /* 0x000fce0000000f00 */
.L_x_19702:
[----:B------:R-:W-:Y:S05]  /*7160*/  BSYNC B3 ;  /* 0x0000000000037941 */ /* 0x000fea0003800000 */
.L_x_19700:
        /* <DEDUP_REMOVED lines=16> */
.L_x_19706:
[----:B------:R-:W-:Y:S05]  /*7270*/  BSYNC B4 ;  /* 0x0000000000047941 */ /* 0x000fea0003800000 */
.L_x_19705:
        /* <DEDUP_REMOVED lines=44> */
.L_x_19704:
[----:B------:R-:W-:Y:S05]  /*7540*/  BSYNC B3 ;  /* 0x0000000000037941 */ /* 0x000fea0003800000 */
.L_x_19703:
        /* <DEDUP_REMOVED lines=9> */
.L_x_19699:
[----:B------:R-:W-:Y:S05]  /*75e0*/  BSYNC B2 ;  /* 0x0000000000027941 */ /* 0x000fea0003800000 */
.L_x_19698:
        /* <DEDUP_REMOVED lines=16> */
.L_x_19708:
[----:B------:R-:W-:Y:S05]  /*76f0*/  BSYNC B2 ;  /* 0x0000000000027941 */ /* 0x000fea0003800000 */
.L_x_19707:
[----:B------:R-:W-:Y:S01]  /*7700*/  IADD3 R110, R110, 0x20, RZ ;  /* 0x000000206e6e7810 */ /* 0x000fe20007ffe0ff */
[----:B------:R-:W-:-:S07]  /*7710*/  VIADD R109, R109, 0x20 ;  /* 0x000000206d6d7836 */ /* 0x000fce0000000000 */
.L_x_19670:
[----:B------:R-:W-:Y:S05]  /*7720*/  BSYNC B1 ;  /* 0x0000000000017941 */ /* 0x000fea0003800000 */
.L_x_19669:
        /* <DEDUP_REMOVED lines=31> */
.L_x_19714:
[----:B------:R-:W-:-:S07]  /*7920*/  IMAD.MOV.U32 R90, RZ, RZ, R98 ;  /* 0x000000ffff5a7224 */ /* 0x000fce00078e0062 */
.L_x_19715:
[----:B------:R-:W-:Y:S05]  /*7930*/  BSYNC B3 ;  /* 0x0000000000037941 */ /* 0x000fea0003800000 */
.L_x_19713:
        /* <DEDUP_REMOVED lines=16> */
.L_x_19719:
[----:B------:R-:W-:Y:S05]  /*7a40*/  BSYNC B4 ;  /* 0x0000000000047941 */ /* 0x000fea0003800000 */
.L_x_19718:
        /* <DEDUP_REMOVED lines=44> */
.L_x_19717:
[----:B------:R-:W-:Y:S05]  /*7d10*/  BSYNC B3 ;  /* 0x0000000000037941 */ /* 0x000fea0003800000 */
.L_x_19716:
        /* <DEDUP_REMOVED lines=9> */
.L_x_19712:
[----:B------:R-:W-:Y:S05]  /*7db0*/  BSYNC B2 ;  /* 0x0000000000027941 */ /* 0x000fea0003800000 */
.L_x_19711:
        /* <DEDUP_REMOVED lines=18> */
.L_x_19723:
[----:B------:R-:W-:-:S07]  /*7ee0*/  MOV R49, R98 ;  /* 0x0000006200317202 */ /* 0x000fce0000000f00 */
.L_x_19724:
[----:B------:R-:W-:Y:S05]  /*7ef0*/  BSYNC B3 ;  /* 0x0000000000037941 */ /* 0x000fea0003800000 */
.L_x_19722:
        /* <DEDUP_REMOVED lines=16> */
.L_x_19728:
[----:B------:R-:W-:Y:S05]  /*8000*/  BSYNC B4 ;  /* 0x0000000000047941 */ /* 0x000fea0003800000 */
.L_x_19727:
        /* <DEDUP_REMOVED lines=44> */
.L_x_19726:
[----:B------:R-:W-:Y:S05]  /*82d0*/  BSYNC B3 ;  /* 0x0000000000037941 */ /* 0x000fea0003800000 */
.L_x_19725:
        /* <DEDUP_REMOVED lines=9> */
.L_x_19721:
[----:B------:R-:W-:Y:S05]  /*8370*/  BSYNC B2 ;  /* 0x0000000000027941 */ /* 0x000fea0003800000 */
.L_x_19720:
        /* <DEDUP_REMOVED lines=18> */
.L_x_19732:
[----:B------:R-:W-:-:S07]  /*84a0*/  IMAD.MOV.U32 R88, RZ, RZ, R98 ;  /* 0x000000ffff587224 */ /* 0x000fce00078e0062 */
.L_x_19733:
[----:B------:R-:W-:Y:S05]  /*84b0*/  BSYNC B3 ;  /* 0x0000000000037941 */ /* 0x000fea0003800000 */
.L_x_19731:
        /* <DEDUP_REMOVED lines=16> */
.L_x_19737:
[----:B------:R-:W-:Y:S05]  /*85c0*/  BSYNC B4 ;  /* 0x0000000000047941 */ /* 0x000fea0003800000 */
.L_x_19736:
        /* <DEDUP_REMOVED lines=44> */
.L_x_19735:
[----:B------:R-:W-:Y:S05]  /*8890*/  BSYNC B3 ;  /* 0x0000000000037941 */ /* 0x000fea0003800000 */
.L_x_19734:
        /* <DEDUP_REMOVED lines=9> */
.L_x_19730:
[----:B------:R-:W-:Y:S05]  /*8930*/  BSYNC B2 ;  /* 0x0000000000027941 */ /* 0x000fea0003800000 */
.L_x_19729:
        /* <DEDUP_REMOVED lines=18> */
.L_x_19741:
[----:B------:R-:W-:-:S07]  /*8a60*/  MOV R51, R98 ;  /* 0x0000006200337202 */ /* 0x000fce0000000f00 */
.L_x_19742:
[----:B------:R-:W-:Y:S05]  /*8a70*/  BSYNC B3 ;  /* 0x0000000000037941 */ /* 0x000fea0003800000 */
.L_x_19740:
        /* <DEDUP_REMOVED lines=16> */
.L_x_19746:
[----:B------:R-:W-:Y:S05]  /*8b80*/  BSYNC B4 ;  /* 0x0000000000047941 */ /* 0x000fea0003800000 */
.L_x_19745:
        /* <DEDUP_REMOVED lines=44> */
.L_x_19744:
[----:B------:R-:W-:Y:S05]  /*8e50*/  BSYNC B3 ;  /* 0x0000000000037941 */ /* 0x000fea0003800000 */
.L_x_19743:
        /* <DEDUP_REMOVED lines=9> */
.L_x_19739:
[----:B------:R-:W-:Y:S05]  /*8ef0*/  BSYNC B2 ;  /* 0x0000000000027941 */ /* 0x000fea0003800000 */
.L_x_19738:
        /* <DEDUP_REMOVED lines=16> */
.L_x_19748:
[----:B------:R-:W-:Y:S05]  /*9000*/  BSYNC B2 ;  /* 0x0000000000027941 */ /* 0x000fea0003800000 */
.L_x_19747:
[----:B------:R-:W-:Y:S01]  /*9010*/  IADD3 R110, R110, 0x20, RZ ;  /* 0x000000206e6e7810 */ /* 0x000fe20007ffe0ff */
[----:B------:R-:W-:-:S07]  /*9020*/  VIADD R109, R109, 0x20 ;  /* 0x000000206d6d7836 */ /* 0x000fce0000000000 */
.L_x_19710:
[----:B------:R-:W-:Y:S05]  /*9030*/  BSYNC B1 ;  /* 0x0000000000017941 */ /* 0x000fea0003800000 */
.L_x_19709:
        /* <DEDUP_REMOVED lines=31> */
.L_x_19754:
[----:B------:R-:W-:-:S07]  /*9230*/  IMAD.MOV.U32 R90, RZ, RZ, R98 ;  /* 0x000000ffff5a7224 */ /* 0x000fce00078e0062 */
.L_x_19755:
[----:B------:R-:W-:Y:S05]  /*9240*/  BSYNC B3 ;  /* 0x0000000000037941 */ /* 0x000fea0003800000 */
.L_x_19753:
        /* <DEDUP_REMOVED lines=16> */
.L_x_19759:
[----:B------:R-:W-:Y:S05]  /*9350*/  BSYNC B4 ;  /* 0x0000000000047941 */ /* 0x000fea0003800000 */
.L_x_19758:
        /* <DEDUP_REMOVED lines=44> */
.L_x_19757:
[----:B------:R-:W-:Y:S05]  /*9620*/  BSYNC B3 ;  /* 0x0000000000037941 */ /* 0x000fea0003800000 */
.L_x_19756:
        /* <DEDUP_REMOVED lines=9> */
.L_x_19752:
[----:B------:R-:W-:Y:S05]  /*96c0*/  BSYNC B2 ;  /* 0x0000000000027941 */ /* 0x000fea0003800000 */
.L_x_19751:
        /* <DEDUP_REMOVED lines=18> */
.L_x_19763:
[----:B------:R-:W-:-:S07]  /*97f0*/  MOV R53, R98 ;  /* 0x0000006200357202 */ /* 0x000fce0000000f00 */
.L_x_19764:
[----:B------:R-:W-:Y:S05]  /*9800*/  BSYNC B3 ;  /* 0x0000000000037941 */ /* 0x000fea0003800000 */
.L_x_19762:
        /* <DEDUP_REMOVED lines=16> */
.L_x_19768:
[----:B------:R-:W-:Y:S05]  /*9910*/  BSYNC B4 ;  /* 0x0000000000047941 */ /* 0x000fea0003800000 */
.L_x_19767:
        /* <DEDUP_REMOVED lines=44> */
.L_x_19766:
[----:B------:R-:W-:Y:S05]  /*9be0*/  BSYNC B3 ;  /* 0x0000000000037941 */ /* 0x000fea0003800000 */
.L_x_19765:
        /* <DEDUP_REMOVED lines=9> */
.L_x_19761:
[----:B------:R-:W-:Y:S05]  /*9c80*/  BSYNC B2 ;  /* 0x0000000000027941 */ /* 0x000fea0003800000 */
.L_x_19760:
        /* <DEDUP_REMOVED lines=18> */
.L_x_19772:
[----:B------:R-:W-:-:S07]  /*9db0*/  IMAD.MOV.U32 R88, RZ, RZ, R98 ;  /* 0x000000ffff587224 */ /* 0x000fce00078e0062 */
.L_x_19773:
[----:B------:R-:W-:Y:S05]  /*9dc0*/  BSYNC B3 ;  /* 0x0000000000037941 */ /* 0x000fea0003800000 */
.L_x_19771:
        /* <DEDUP_REMOVED lines=16> */
.L_x_19777:
[----:B------:R-:W-:Y:S05]  /*9ed0*/  BSYNC B4 ;  /* 0x0000000000047941 */ /* 0x000fea0003800000 */
.L_x_19776:
        /* <DEDUP_REMOVED lines=44> */
.L_x_19775:
[----:B------:R-:W-:Y:S05]  /*a1a0*/  BSYNC B3 ;  /* 0x0000000000037941 */ /* 0x000fea0003800000 */
.L_x_19774:
        /* <DEDUP_REMOVED lines=9> */
.L_x_19770:
[----:B------:R-:W-:Y:S05]  /*a240*/  BSYNC B2 ;  /* 0x0000000000027941 */ /* 0x000fea0003800000 */
.L_x_19769:
        /* <DEDUP_REMOVED lines=18> */
.L_x_19781:
[----:B------:R-:W-:-:S07]  /*a370*/  MOV R55, R98 ;  /* 0x0000006200377202 */ /* 0x000fce0000000f00 */
.L_x_19782:
[----:B------:R-:W-:Y:S05]  /*a380*/  BSYNC B3 ;  /* 0x0000000000037941 */ /* 0x000fea0003800000 */
.L_x_19780:
        /* <DEDUP_REMOVED lines=16> */
.L_x_19786:
[----:B------:R-:W-:Y:S05]  /*a490*/  BSYNC B4 ;  /* 0x0000000000047941 */ /* 0x000fea0003800000 */
.L_x_19785:
        /* <DEDUP_REMOVED lines=44> */
.L_x_19784:
[----:B------:R-:W-:Y:S05]  /*a760*/  BSYNC B3 ;  /* 0x0000000000037941 */ /* 0x000fea0003800000 */
.L_x_19783:
        /* <DEDUP_REMOVED lines=9> */
.L_x_19779:
[----:B------:R-:W-:Y:S05]  /*a800*/  BSYNC B2 ;  /* 0x0000000000027941 */ /* 0x000fea0003800000 */
.L_x_19778:
[----:B------:R-:W0:Y:S02]  /*a810*/  LDC.64 R56, c[0x0][0x238] ;  /* 0x00008e00ff387b82 */ /* 0x000e240000000a00 */
[----:B0-----:R-:W-:-:S05]  /*a820*/  IMAD.WIDE.U32 R56, R110, 0x10, R56 ;  /* 0x000000106e387825 */ /* 0x001fca00078e0038 */
[----:B------:R2:W-:Y:S01]  /*a830*/  STG.E.128 desc[UR6][R56.64], R52 ;  /* 0x0000003438007986 */ /* 0x0005e2000c101d06 */
[----:B------:R-:W-:Y:S05]  /*a840*/  @!P0 BRA `(.L_x_19750) ;  /* 0x00000000002c8947 */ /* 0x000fea0003800000 */
[----:B--2---:R-:W0:Y:S01]  /*a850*/  LDC.64 R56, c[0x0][0x240] ;  /* 0x00009000ff387b82 */ /* 0x004e220000000a00 */
        /* <DEDUP_REMOVED lines=10> */
.L_x_19750:
[----:B------:R-:W-:Y:S05]  /*a900*/  BSYNC B1 ;  /* 0x0000000000017941 */ /* 0x000fea0003800000 */
.L_x_19749:
[----:B0123--:R-:W-:Y:S01]  /*a910*/  FADD.FTZ R56, RZ, R28 ;  /* 0x0000001cff387221 */ /* 0x00ffe20000010000 */
        /* <DEDUP_REMOVED lines=103> */
.L_x_19812:
[----:B------:R-:W-:Y:S01]  /*af90*/  LOP3.LUT P1, RZ, R0, 0x1f, RZ, 0xc0, !PT ;  /* 0x0000001f00ff7812 */ /* 0x000fe2000782c0ff */
[----:B------:R-:W-:Y:S01]  /*afa0*/  FMUL.FTZ R56, R111, R111 ;  /* 0x0000006f6f387220 */ /* 0x000fe20000410000 */
[----:B------:R-:W-:Y:S01]  /*afb0*/  PLOP3.LUT P0, PT, PT, PT, UP0, 0x40, 0x0 ;  /* 0x000000000000781c */ /* 0x000fe20003f0e808 */
[----:B-1----:R-:W-:Y:S01]  /*afc0*/  FADD.FTZ R113, R112, R113 ;  /* 0x0000007170717221 */ /* 0x002fe20000010000 */
[----:B------:R-:W-:Y:S02]  /*afd0*/  BSSY B1, `(.L_x_19788) ;  /* 0x000008b000017945 */ /* 0x000fe40003800000 */
[----:B------:R-:W-:Y:S01]  /*afe0*/  FSEL R115, R56, RZ, !P0 ;  /* 0x000000ff38737208 */ /* 0x000fe20004000000 */
[----:B------:R-:W-:-:S06]  /*aff0*/  FFMA.FTZ R110, R113, R110, UR8 ;  /* 0x00000008716e7e23 */ /* 0x000fcc000801006e */
[----:B------:R-:W1:Y:S02]  /*b000*/  @!P1 LDC.64 R56, c[0x0][0x250] ;  /* 0x00009400ff389b82 */ /* 0x000e640000000a00 */
[----:B-1----:R-:W-:-:S04]  /*b010*/  @!P1 LEA R108, P0, R100, R56, 0x2 ;  /* 0x00000038646c9211 */ /* 0x002fc800078010ff */
[C---:B------:R-:W-:Y:S02]  /*b020*/  @!P1 LEA.HI.X R109, R100.reuse, R57, R107, 0x2, P0 ;  /* 0x00000039646d9211 */ /* 0x040fe400000f146b */
[----:B------:R-:W1:Y:S03]  /*b030*/  @!P1 LDC.64 R56, c[0x0][0x258] ;  /* 0x00009600ff389b82 */ /* 0x000e660000000a00 */
[----:B------:R2:W-:Y:S01]  /*b040*/  @!P1 STG.E desc[UR6][R108.64], R111 ;  /* 0x0000006f6c009986 */ /* 0x0005e2000c101906 */
[----:B-1----:R-:W-:-:S04]  /*b050*/  @!P1 LEA R56, P0, R100, R56, 0x2 ;  /* 0x0000003864389211 */ /* 0x002fc800078010ff */
[----:B------:R-:W-:Y:S01]  /*b060*/  @!P1 LEA.HI.X R57, R100, R57, R107, 0x2, P0 ;  /* 0x0000003964399211 */ /* 0x000fe200000f146b */
[----:B------:R-:W-:Y:S01]  /*b070*/  FADD.FTZ R107, R110, R115 ;  /* 0x000000736e6b7221 */ /* 0x000fe20000010000 */
[----:B-----5:R-:W-:-:S05]  /*b080*/  ISETP.GE.AND P0, PT, R58, 0x1, PT ;  /* 0x000000013a00780c */ /* 0x020fca0003f06270 */
[----:B------:R-:W1:Y:S02]  /*b090*/  MUFU.RSQ R107, R107 ;  /* 0x0000006b006b7308 */ /* 0x000e640000001400 */
[----:B-1----:R2:W-:Y:S06]  /*b0a0*/  @!P1 STG.E desc[UR6][R56.64], R107 ;  /* 0x0000006b38009986 */ /* 0x0025ec000c101906 */
[----:B------:R-:W-:Y:S05]  /*b0b0*/  @!P0 BRA `(.L_x_19789) ;  /* 0x0000000400f08947 */ /* 0x000fea0003800000 */
[----:B------:R-:W-:Y:S01]  /*b0c0*/  IADD3 R58, R58, -0x1, RZ ;  /* 0xffffffff3a3a7810 */ /* 0x000fe20007ffe0ff */
[----:B------:R-:W-:Y:S01]  /*b0d0*/  BSSY B2, `(.L_x_19790) ;  /* 0x0000019000027945 */ /* 0x000fe20003800000 */
[----:B------:R-:W-:Y:S02]  /*b0e0*/  PLOP3.LUT P0, PT, PT, PT, UP0, 0x40, 0x0 ;  /* 0x000000000000781c */ /* 0x000fe40003f0e808 */
[----:B------:R-:W-:Y:S01]  /*b0f0*/  LOP3.LUT R101, R0, 0x1f, RZ, 0xc0, !PT ;  /* 0x0000001f00657812 */ /* 0x000fe200078ec0ff */
[----:B------:R-:W-:Y:S01]  /*b100*/  IMAD R58, R58, R59, RZ ;  /* 0x0000003b3a3a7224 */ /* 0x000fe200078e02ff */
[----:B--2---:R-:W-:-:S04]  /*b110*/  FSEL R108, R111, RZ, P0 ;  /* 0x000000ff6f6c7208 */ /* 0x004fc80000000000 */
        /* <DEDUP_REMOVED lines=17> */
[----:B-1----:R-:W-:-:S04]  /*b230*/  IMAD.WIDE.U32 R110, R109, 0x10, R110 ;  /* 0x000000106d6e7825 */ /* 0x002fc800078e006e */
[----:B------:R-:W-:Y:S01]  /*b240*/  VIADD R109, R109, 0x20 ;  /* 0x000000206d6d7836 */ /* 0x000fe20000000000 */
[----:B------:R1:W-:Y:S06]  /*b250*/  STG.E.128 desc[UR6][R110.64], R56 ;  /* 0x000000386e007986 */ /* 0x0003ec000c101d06 */
.L_x_19791:
[----:B------:R-:W-:Y:S05]  /*b260*/  BSYNC B2 ;  /* 0x0000000000027941 */ /* 0x000fea0003800000 */
.L_x_19790:
[----:B------:R-:W-:Y:S01]  /*b270*/  ISETP.NE.AND P0, PT, R106, RZ, PT ;  /* 0x000000ff6a00720c */ /* 0x000fe20003f05270 */
[----:B------:R-:W-:-:S12]  /*b280*/  BSSY B2, `(.L_x_19792) ;  /* 0x0000012000027945 */ /* 0x000fd80003800000 */
[----:B------:R-:W-:Y:S05]  /*b290*/  @!P0 BRA `(.L_x_19793) ;  /* 0x0000000000408947 */ /* 0x000fea0003800000 */
[----:B-1----:R-:W1:Y:S01]  /*b2a0*/  LDC.64 R110, c[0x0][0x2b8] ;  /* 0x0000ae00ff6e7b82 */ /* 0x002e620000000a00 */
        /* <DEDUP_REMOVED lines=12> */
[C---:B-1----:R-:W-:Y:S01]  /*b370*/  IMAD.WIDE.U32 R110, R109.reuse, 0x10, R110 ;  /* 0x000000106d6e7825 */ /* 0x042fe200078e006e */
[----:B------:R-:W-:-:S04]  /*b380*/  IADD3 R109, R109, 0x20, RZ ;  /* 0x000000206d6d7810 */ /* 0x000fc80007ffe0ff */
[----:B------:R2:W-:Y:S03]  /*b390*/  STG.E.128 desc[UR6][R110.64], R56 ;  /* 0x000000386e007986 */ /* 0x0005e6000c101d06 */
.L_x_19793:
[----:B------:R-:W-:Y:S05]  /*b3a0*/  BSYNC B2 ;  /* 0x0000000000027941 */ /* 0x000fea0003800000 */
.L_x_19792:
[----:B------:R-:W-:Y:S01]  /*b3b0*/  ISETP.NE.AND P0, PT, R105, RZ, PT ;  /* 0x000000ff6900720c */ /* 0x000fe20003f05270 */
[----:B------:R-:W-:-:S12]  /*b3c0*/  BSSY B2, `(.L_x_19794) ;  /* 0x0000012000027945 */ /* 0x000fd80003800000 */
[----:B------:R-:W-:Y:S05]  /*b3d0*/  @!P0 BRA `(.L_x_19795) ;  /* 0x0000000000408947 */ /* 0x000fea0003800000 */
[----:B-12---:R-:W1:Y:S01]  /*b3e0*/  LDC.64 R110, c[0x0][0x2b8] ;  /* 0x0000ae00ff6e7b82 */ /* 0x006e620000000a00 */
        /* <DEDUP_REMOVED lines=15> */
.L_x_19795:
[----:B------:R-:W-:Y:S05]  /*b4e0*/  BSYNC B2 ;  /* 0x0000000000027941 */ /* 0x000fea0003800000 */
.L_x_19794:
[----:B------:R-:W-:Y:S01]  /*b4f0*/  ISETP.NE.AND P0, PT, R104, RZ, PT ;  /* 0x000000ff6800720c */ /* 0x000fe20003f05270 */
[----:B------:R-:W-:-:S12]  /*b500*/  BSSY B2, `(.L_x_19796) ;  /* 0x0000012000027945 */ /* 0x000fd80003800000 */
[----:B------:R-:W-:Y:S05]  /*b510*/  @!P0 BRA `(.L_x_19797) ;  /* 0x0000000000408947 */ /* 0x000fea0003800000 */
[----:B-123--:R-:W1:Y:S01]  /*b520*/  LDC.64 R110, c[0x0][0x2b8] ;  /* 0x0000ae00ff6e7b82 */ /* 0x00ee620000000a00 */
        /* <DEDUP_REMOVED lines=15> */
.L_x_19797:
[----:B------:R-:W-:Y:S05]  /*b620*/  BSYNC B2 ;  /* 0x0000000000027941 */ /* 0x000fea0003800000 */
.L_x_19796:
[----:B------:R-:W-:Y:S01]  /*b630*/  ISETP.NE.AND P0, PT, R103, RZ, PT ;  /* 0x000000ff6700720c */ /* 0x000fe20003f05270 */
[----:B------:R-:W-:-:S12]  /*b640*/  BSSY B2, `(.L_x_19798) ;  /* 0x0000012000027945 */ /* 0x000fd80003800000 */
[----:B------:R-:W-:Y:S05]  /*b650*/  @!P0 BRA `(.L_x_19799) ;  /* 0x0000000000408947 */ /* 0x000fea0003800000 */
[----:B-1234-:R-:W1:Y:S01]  /*b660*/  LDC.64 R110, c[0x0][0x2b8] ;  /* 0x0000ae00ff6e7b82 */ /* 0x01ee620000000a00 */
        /* <DEDUP_REMOVED lines=15> */
.L_x_19799:
[----:B------:R-:W-:Y:S05]  /*b760*/  BSYNC B2 ;  /* 0x0000000000027941 */ /* 0x000fea0003800000 */
.L_x_19798:
        /* <DEDUP_REMOVED lines=17> */
.L_x_19789:
[----:B------:R-:W-:Y:S05]  /*b880*/  BSYNC B1 ;  /* 0x0000000000017941 */ /* 0x000fea0003800000 */
.L_x_19788:
[----:B01234-:R-:W0:Y:S02]  /*b890*/  LDC.64 R56, c[0x0][0x210] ;  /* 0x00008400ff387b82 */ /* 0x01fe240000000a00 */
[----:B0-----:R-:W-:-:S04]  /*b8a0*/  LEA R100, R56, R100, 0x2 ;  /* 0x0000006438647211 */ /* 0x001fc800078e10ff */
[----:B------:R-:W-:-:S13]  /*b8b0*/  ISETP.GE.AND P0, PT, R100, R57, PT ;  /* 0x000000396400720c */ /* 0x000fda0003f06270 */
[----:B------:R-:W-:Y:S05]  /*b8c0*/  @!P0 BRA `(.L_x_19800) ;  /* 0xffffff58003c8947 */ /* 0x000fea000383ffff */
[----:B------:R-:W-:Y:S05]  /*b8d0*/  BSYNC B0 ;  /* 0x0000000000007941 */ /* 0x000fea0003800000 */
.L_x_19548:
[----:B------:R-:W-:Y:S05]  /*b8e0*/  EXIT ;  /* 0x000000000000794d */ /* 0x000fea0003800000 */
.L_x_19787:
        /* <DEDUP_REMOVED lines=8> */
.L_x_19802:
[----:B------:R-:W-:Y:S05]  /*b970*/  BSYNC B1 ;  /* 0x0000000000017941 */ /* 0x000fea0003800000 */
.L_x_19801:
        /* <DEDUP_REMOVED lines=10> */
.L_x_19803:
[----:B------:R-:W-:Y:S01]  /*ba20*/  HFMA2.MMA R116, -RZ, RZ, 0, 2.384185791015625e-07 ;  /* 0x00000004ff747435 */ /* 0x000fe200000001ff */
[----:B------:R-:W-:-:S05]  /*ba30*/  MOV R109, R115 ;  /* 0x00000073006d7202 */ /* 0x000fca0000000f00 */
[----:B------:R-:W-:-:S04]  /*ba40*/  FADD.FTZ R109, R108, R109 ;  /* 0x0000006d6c6d7221 */ /* 0x000fc80000010000 */
[----:B------:R-:W-:-:S07]  /*ba50*/  IMAD.MOV.U32 R117, RZ, RZ, R109 ;  /* 0x000000ffff757224 */ /* 0x000fce00078e006d */
[----:B------:R-:W-:Y:S05]  /*ba60*/  WARPSYNC.COLLECTIVE R114, `(.L_x_19804) ;  /* 0x0000000072087348 */ /* 0x000fea0003c00000 */
[----:B------:R0:W1:Y:S02]  /*ba70*/  SHFL.BFLY P6, R115, R117, R116, R119 ;  /* 0x0c00007475737389 */ /* 0x00006400000c0077 */
[----:B01----:R-:W-:Y:S01]  /*ba80*/  ENDCOLLECTIVE ;  /* 0x000000000000791b */ /* 0x003fe20003800000 */
.L_x_19804:
[----:B------:R-:W-:Y:S02]  /*ba90*/  IMAD.MOV.U32 R116, RZ, RZ, 0x8 ;  /* 0x00000008ff747424 */ /* 0x000fe400078e00ff */
[----:B------:R-:W-:-:S04]  /*baa0*/  IMAD.MOV.U32 R56, RZ, RZ, R115 ;  /* 0x000000ffff387224 */ /* 0x000fc800078e0073 */
[----:B------:R-:W-:-:S05]  /*bab0*/  FADD.FTZ R112, R109, R56 ;  /* 0x000000386d707221 */ /* 0x000fca0000010000 */
[----:B------:R-:W-:-:S07]  /*bac0*/  MOV R117, R112 ;  /* 0x0000007000757202 */ /* 0x000fce0000000f00 */
[----:B------:R-:W-:Y:S05]  /*bad0*/  WARPSYNC.COLLECTIVE R114, `(.L_x_19805) ;  /* 0x0000000072087348 */ /* 0x000fea0003c00000 */
[----:B------:R0:W1:Y:S02]  /*bae0*/  SHFL.BFLY P6, R115, R117, R116, R119 ;  /* 0x0c00007475737389 */ /* 0x00006400000c0077 */
[----:B01----:R-:W-:Y:S01]  /*baf0*/  ENDCOLLECTIVE ;  /* 0x000000000000791b */ /* 0x003fe20003800000 */
.L_x_19805:
[----:B------:R-:W-:Y:S01]  /*bb00*/  HFMA2.MMA R116, -RZ, RZ, 0, 9.5367431640625e-07 ;  /* 0x00000010ff747435 */ /* 0x000fe200000001ff */
[----:B------:R-:W-:-:S05]  /*bb10*/  MOV R111, R115 ;  /* 0x00000073006f7202 */ /* 0x000fca0000000f00 */
[----:B------:R-:W-:-:S04]  /*bb20*/  FADD.FTZ R113, R112, R111 ;  /* 0x0000006f70717221 */ /* 0x000fc80000010000 */
[----:B------:R-:W-:-:S07]  /*bb30*/  IMAD.MOV.U32 R117, RZ, RZ, R113 ;  /* 0x000000ffff757224 */ /* 0x000fce00078e0071 */
[----:B------:R-:W-:Y:S05]  /*bb40*/  WARPSYNC.COLLECTIVE R114, `(.L_x_19806) ;  /* 0x0000000072087348 */ /* 0x000fea0003c00000 */
[----:B------:R0:W1:Y:S02]  /*bb50*/  SHFL.BFLY P6, R115, R117, R116, R119 ;  /* 0x0c00007475737389 */ /* 0x00006400000c0077 */
[----:B01----:R-:W-:Y:S01]  /*bb60*/  ENDCOLLECTIVE ;  /* 0x000000000000791b */ /* 0x003fe20003800000 */
.L_x_19806:
        /* <DEDUP_REMOVED lines=57> */
.L_x_19807:
[----:B------:R-:W-:Y:S01]  /*bf00*/  HFMA2.MMA R116, -RZ, RZ, 0, 1.1920928955078125e-07 ;  /* 0x00000002ff747435 */ /* 0x000fe200000001ff */
[----:B------:R-:W-:-:S05]  /*bf10*/  MOV R57, R115 ;  /* 0x0000007300397202 */ /* 0x000fca0000000f00 */
[----:B------:R-:W-:-:S04]  /*bf20*/  FADD.FTZ R57, R56, R57 ;  /* 0x0000003938397221 */ /* 0x000fc80000010000 */
[----:B------:R-:W-:-:S07]  /*bf30*/  IMAD.MOV.U32 R117, RZ, RZ, R57 ;  /* 0x000000ffff757224 */ /* 0x000fce00078e0039 */
[----:B------:R-:W-:Y:S05]  /*bf40*/  WARPSYNC.COLLECTIVE R114, `(.L_x_19808) ;  /* 0x0000000072087348 */ /* 0x000fea0003c00000 */
[----:B------:R0:W1:Y:S02]  /*bf50*/  SHFL.BFLY P6, R115, R117, R116, R119 ;  /* 0x0c00007475737389 */ /* 0x00006400000c0077 */
[----:B01----:R-:W-:Y:S01]  /*bf60*/  ENDCOLLECTIVE ;  /* 0x000000000000791b */ /* 0x003fe20003800000 */
.L_x_19808:
[----:B------:R-:W-:Y:S02]  /*bf70*/  IMAD.MOV.U32 R116, RZ, RZ, 0x4 ;  /* 0x00000004ff747424 */ /* 0x000fe400078e00ff */
[----:B------:R-:W-:-:S04]  /*bf80*/  IMAD.MOV.U32 R108, RZ, RZ, R115 ;  /* 0x000000ffff6c7224 */ /* 0x000fc800078e0073 */
[----:B------:R-:W-:-:S05]  /*bf90*/  FADD.FTZ R108, R57, R108 ;  /* 0x0000006c396c7221 */ /* 0x000fca0000010000 */
[----:B------:R-:W-:-:S07]  /*bfa0*/  MOV R117, R108 ;  /* 0x0000006c00757202 */ /* 0x000fce0000000f00 */
[----:B------:R-:W-:Y:S05]  /*bfb0*/  WARPSYNC.COLLECTIVE R114, `(.L_x_19809) ;  /* 0x0000000072087348 */ /* 0x000fea0003c00000 */
[----:B------:R0:W1:Y:S02]  /*bfc0*/  SHFL.BFLY P6, R115, R117, R116, R119 ;  /* 0x0c00007475737389 */ /* 0x00006400000c0077 */
[----:B01----:R-:W-:Y:S01]  /*bfd0*/  ENDCOLLECTIVE ;  /* 0x000000000000791b */ /* 0x003fe20003800000 */
.L_x_19809:
[----:B------:R-:W-:Y:S01]  /*bfe0*/  HFMA2.MMA R116, -RZ, RZ, 0, 4.76837158203125e-07 ;  /* 0x00000008ff747435 */ /* 0x000fe200000001ff */
[----:B------:R-:W-:-:S05]  /*bff0*/  MOV R109, R115 ;  /* 0x00000073006d7202 */ /* 0x000fca0000000f00 */
[----:B------:R-:W-:-:S04]  /*c000*/  FADD.FTZ R109, R108, R109 ;  /* 0x0000006d6c6d7221 */ /* 0x000fc80000010000 */
[----:B------:R-:W-:-:S07]  /*c010*/  IMAD.MOV.U32 R117, RZ, RZ, R109 ;  /* 0x000000ffff757224 */ /* 0x000fce00078e006d */
[----:B------:R-:W-:Y:S05]  /*c020*/  WARPSYNC.COLLECTIVE R114, `(.L_x_19810) ;  /* 0x0000000072087348 */ /* 0x000fea0003c00000 */
[----:B------:R0:W1:Y:S02]  /*c030*/  SHFL.BFLY P6, R115, R117, R116, R119 ;  /* 0x0c00007475737389 */ /* 0x00006400000c0077 */
[----:B01----:R-:W-:Y:S01]  /*c040*/  ENDCOLLECTIVE ;  /* 0x000000000000791b */ /* 0x003fe20003800000 */
.L_x_19810:
[----:B------:R-:W-:Y:S02]  /*c050*/  IMAD.MOV.U32 R116, RZ, RZ, 0x10 ;  /* 0x00000010ff747424 */ /* 0x000fe400078e00ff */
[----:B------:R-:W-:-:S04]  /*c060*/  IMAD.MOV.U32 R112, RZ, RZ, R115 ;  /* 0x000000ffff707224 */ /* 0x000fc800078e0073 */
[----:B------:R-:W-:-:S05]  /*c070*/  FADD.FTZ R112, R109, R112 ;  /* 0x000000706d707221 */ /* 0x000fca0000010000 */
[----:B------:R-:W-:-:S07]  /*c080*/  MOV R117, R112 ;  /* 0x0000007000757202 */ /* 0x000fce0000000f00 */
[----:B------:R-:W-:Y:S05]  /*c090*/  WARPSYNC.COLLECTIVE R114, `(.L_x_19811) ;  /* 0x0000000072087348 */ /* 0x000fea0003c00000 */
[----:B------:R0:W1:Y:S02]  /*c0a0*/  SHFL.BFLY P6, R115, R117, R116, R119 ;  /* 0x0c00007475737389 */ /* 0x00006400000c0077 */
[----:B01----:R-:W-:Y:S01]  /*c0b0*/  ENDCOLLECTIVE ;  /* 0x000000000000791b */ /* 0x003fe20003800000 */
.L_x_19811:
[----:B------:R-:W-:Y:S01]  /*c0c0*/  MOV R113, R115 ;  /* 0x0000007300717202 */ /* 0x000fe20000000f00 */
[----:B------:R-:W-:Y:S06]  /*c0d0*/  BRA `(.L_x_19812) ;  /* 0xffffffec00ac7947 */ /* 0x000fec000383ffff */
.L_x_19813:
        /* <DEDUP_REMOVED lines=10> */
.L_x_23586:


//--------------------- .text._ZN10layer_norm13ln_fwd_kernelINS_13Kernel_traitsI6__halfffffjLj768ELj1ELj4ELj1ELj16ENS_18Kernel_traits_baseILj768ES2_ffffjLj128EEEEELb1ELb0ELb1ELb1EEEvNS_9FwdParamsE --------------------------
	.section	.text._ZN10layer_norm13ln_fwd_kernelINS_13Kernel_traitsI6__halfffffjLj768ELj1ELj4ELj1ELj16ENS_18Kernel_traits_baseILj768ES2_ffffjLj128EEEEELb1ELb0ELb1ELb1EEEvNS_9FwdParamsE,"ax",@progbits
	.align	128
        .global         _ZN10layer_norm13ln_fwd_kernelINS_13Kernel_traitsI6__halfffffjLj768ELj1ELj4ELj1ELj16ENS_18Kernel_traits_baseILj768ES2_ffffjLj128EEEEELb1ELb0ELb1ELb1EEEvNS_9FwdParamsE
        .type           _ZN10layer_norm13ln_fwd_kernelINS_13Kernel_traitsI6__halfffffjLj768ELj1ELj4ELj1ELj16ENS_18Kernel_traits_baseILj768ES2_ffffjLj128EEEEELb1ELb0ELb1ELb1EEEvNS_9FwdParamsE,@function
        .size           _ZN10layer_norm13ln_fwd_kernelINS_13Kernel_traitsI6__halfffffjLj768ELj1ELj4ELj1ELj16ENS_18Kernel_traits_baseILj768ES2_ffffjLj128EEEEELb1ELb0ELb1ELb1EEEvNS_9FwdParamsE,(.L_x_23587 - _ZN10layer_norm13ln_fwd_kernelINS_13Kernel_traitsI6__halfffffjLj768ELj1ELj4ELj1ELj16ENS_18Kernel_traits_baseILj768ES2_ffffjLj128EEEEELb1ELb0ELb1ELb1EEEvNS_9FwdParamsE)
        .other          _ZN10layer_norm13ln_fwd_kernelINS_13Kernel_traitsI6__halfffffjLj768ELj1ELj4ELj1ELj16ENS_18Kernel_traits_baseILj768ES2_ffffjLj128EEEEELb1ELb0ELb1ELb1EEEvNS_9FwdParamsE,@"STO_CUDA_ENTRY STV_DEFAULT"
_ZN10layer_norm13ln_fwd_kernelINS_13Kernel_traitsI6__halfffffjLj768ELj1ELj4ELj1ELj16ENS_18Kernel_traits_baseILj768ES2_ffffjLj128EEEEELb1ELb0ELb1ELb1EEEvNS_9FwdParamsE:
.text._ZN10layer_norm13ln_fwd_kernelINS_13Kernel_traitsI6__halfffffjLj768ELj1ELj4ELj1ELj16ENS_18Kernel_traits_baseILj768ES2_ffffjLj128EEEEELb1ELb0ELb1ELb1EEEvNS_9FwdParamsE:
        /* <DEDUP_REMOVED lines=57> */
[----:B------:R-:W-:Y:S01]  /*0390*/  IMAD.WIDE.U32 R10, R10, -0x326172a9, RZ ;  /* 0xcd9e8d570a0a7825 */ /* 0x000fe200078e00ff */
[----:B------:R-:W-:Y:S02]  /*03a0*/  UIADD3 UR19, UR5, -0x126145ec, URZ ;  /* 0xed9eba1405137890 */ /* 0x000fe4000fffe03f */
[----:B------:R0:W5:Y:S01]  /*03b0*/  @P0 LDG.E.64 R20, desc[UR6][R2.64+0x100] ;  /* 0x0001000602140981 */ /* 0x000162000c1e1b00 */
[----:B------:R-:W-:-:S02]  /*03c0*/  UIADD3 UR21, UR5, -0x56f99767, URZ ;  /* 0xa906689905157890 */ /* 0x000fc4000fffe03f */
[----:B------:R-:W-:Y:S01]  /*03d0*/  UIADD3 UR20, UR4, 0x1715609d, URZ ;  /* 0x1715609d04147890 */ /* 0x000fe2000fffe03f */
[----:B------:R0:W5:Y:S01]  /*03e0*/  @P0 LDG.E.64 R18, desc[UR6][R2.64+0x200] ;  /* 0x0002000602120981 */ /* 0x000162000c1e1b00 */
[----:B------:R-:W-:Y:S02]  /*03f0*/  UIADD3 UR22, UR4, -0x4ab325aa, URZ ;  /* 0xb54cda5604167890 */ /* 0x000fe4000fffe03f */
[----:B------:R-:W-:Y:S01]  /*0400*/  UIADD3 UR23, UR5, 0x646e171e, URZ ;  /* 0x646e171e05177890 */ /* 0x000fe2000fffe03f */
[----:B------:R0:W5:Y:S01]  /*0410*/  @P0 LDG.E.64 R16, desc[UR6][R2.64+0x300] ;  /* 0x0003000602100981 */ /* 0x000162000c1e1b00 */
[----:B------:R-:W-:Y:S02]  /*0420*/  UIADD3 UR24, UR4, 0x5384540f, URZ ;  /* 0x5384540f04187890 */ /* 0x000fe4000fffe03f */
[----:B------:R-:W-:Y:S01]  /*0430*/  UIADD3 UR25, UR5, 0x1fd5c5a3, URZ ;  /* 0x1fd5c5a305197890 */ /* 0x000fe2000fffe03f */
[----:B------:R0:W5:Y:S01]  /*0440*/  @P0 LDG.E.64 R14, desc[UR6][R2.64+0x400] ;  /* 0x00040006020e0981 */ /* 0x000162000c1e1b00 */
[----:B------:R-:W-:-:S03]  /*0450*/  ULDC.64 UR8, c[0x0][0x260] ;  /* 0x0000980000087ab9 */ /* 0x000fc60000000a00 */
        /* <DEDUP_REMOVED lines=14> */
[----:B------:R-:W-:-:S03]  /*0540*/  ISETP.GE.AND P1, PT, R100, UR10, PT ;  /* 0x0000000a64007c0c */ /* 0x000fc6000bf26270 */
        /* <DEDUP_REMOVED lines=30> */
[----:B------:R-:W-:Y:S01]  /*0730*/  UIADD3 UR28, UR4, -0x700cb87f, URZ ;  /* 0x8ff34781041c7890 */ /* 0x000fe2000fffe03f */
[----:B------:R-:W-:Y:S01]  /*0740*/  SHF.R.U32.HI R69, RZ, 0x10, R21 ;  /* 0x00000010ff457819 */ /* 0x000fe20000011615 */
[----:B------:R-:W-:Y:S01]  /*0750*/  UIADD3 UR29, UR5, -0x695add53, URZ ;  /* 0x96a522ad051d7890 */ /* 0x000fe2000fffe03f */
[----:B------:R-:W-:Y:S01]  /*0760*/  HADD2.F32 R20, -RZ, R21.H0_H0 ;  /* 0x20000015ff147230 */ /* 0x000fe20000004100 */
[--C-:B------:R-:W-:Y:S01]  /*0770*/  SHF.R.U64 R70, R18, 0x10, R19.reuse ;  /* 0x0000001012467819 */ /* 0x100fe20000001213 */
[----:B------:R-:W-:Y:S01]  /*0780*/  IMAD R58, R58, -0x326172a9, RZ ;  /* 0xcd9e8d573a3a7824 */ /* 0x000fe200078e02ff */
[----:B------:R-:W-:Y:S01]  /*0790*/  SHF.R.U32.HI R71, RZ, 0x10, R19 ;  /* 0x00000010ff477819 */ /* 0x000fe20000011613 */
[----:B------:R-:W-:Y:S01]  /*07a0*/  IMAD.HI.U32 R13, R62, -0x326172a9, RZ ;  /* 0xcd9e8d573e0d7827 */ /* 0x000fe200078e00ff */
[--C-:B------:R-:W-:Y:S01]  /*07b0*/  SHF.R.U64 R72, R16, 0x10, R17.reuse ;  /* 0x0000001010487819 */ /* 0x100fe20000001211 */
[----:B------:R-:W-:Y:S01]  /*07c0*/  BSSY B0, `(.L_x_19814) ;  /* 0x0000a6a000007945 */ /* 0x000fe20003800000 */
[----:B------:R-:W-:Y:S01]  /*07d0*/  SHF.R.U32.HI R73, RZ, 0x10, R17 ;  /* 0x00000010ff497819 */ /* 0x000fe20000011611 */
[----:B------:R-:W-:Y:S01]  /*07e0*/  IMAD R56, R10, -0x2daee0ad, RZ ;  /* 0xd2511f530a387824 */ /* 0x000fe200078e02ff */
[--C-:B------:R-:W-:Y:S01]  /*07f0*/  SHF.R.U64 R74, R14, 0x10, R15.reuse ;  /* 0x000000100e4a7819 */ /* 0x100fe2000000120f */
[----:B------:R-:W-:Y:S01]  /*0800*/  IMAD.HI.U32 R11, R64, -0x2daee0ad, RZ ;  /* 0xd2511f53400b7827 */ /* 0x000fe200078e00ff */
[----:B------:R-:W-:Y:S01]  /*0810*/  SHF.R.U32.HI R75, RZ, 0x10, R15 ;  /* 0x00000010ff4b7819 */ /* 0x000fe2000001160f */
[----:B------:R-:W-:Y:S01]  /*0820*/  ULDC.U8 UR8, c[0x0][0x2a0] ;  /* 0x0000a80000087ab9 */ /* 0x000fe20000000000 */
[--C-:B------:R-:W-:Y:S01]  /*0830*/  SHF.R.U64 R76, R28, 0x10, R29.reuse ;  /* 0x000000101c4c7819 */ /* 0x100fe2000000121d */
[----:B------:R-:W-:Y:S01]  /*0840*/  HADD2.F32 R21, -RZ, R18.H0_H0 ;  /* 0x20000012ff157230 */ /* 0x000fe20000004100 */
[----:B------:R-:W-:Y:S01]  /*0850*/  SHF.R.U32.HI R77, RZ, 0x10, R29 ;  /* 0x00000010ff4d7819 */ /* 0x000fe2000001161d */
[----:B------:R-:W-:Y:S01]  /*0860*/  HADD2.F32 R18, -RZ, R19.H0_H0 ;  /* 0x20000013ff127230 */ /* 0x000fe20000004100 */
[----:B------:R-:W-:Y:S01]  /*0870*/  LOP3.LUT R58, R13, UR28, R58, 0x96, !PT ;  /* 0x0000001c0d3a7c12 */ /* 0x000fe2000f8e963a */
[----:B------:R-:W-:Y:S01]  /*0880*/  HADD2.F32 R19, -RZ, R16.H0_H0 ;  /* 0x20000010ff137230 */ /* 0x000fe20000004100 */
[----:B------:R-:W-:Y:S01]  /*0890*/  LOP3.LUT R56, R11, UR29, R56, 0x96, !PT ;  /* 0x0000001d0b387c12 */ /* 0x000fe2000f8e9638 */
[----:B------:R-:W-:Y:S01]  /*08a0*/  HADD2.F32 R16, -RZ, R17.H0_H0 ;  /* 0x20000011ff107230 */ /* 0x000fe20000004100 */
[----:B------:R-:W-:Y:S01]  /*08b0*/  LOP3.LUT R61, R24, 0x3, RZ, 0xc0, !PT ;  /* 0x00000003183d7812 */ /* 0x000fe200078ec0ff */
[----:B------:R-:W-:Y:S01]  /*08c0*/  HADD2.F32 R17, -RZ, R14.H0_H0 ;  /* 0x2000000eff117230 */ /* 0x000fe20000004100 */
[----:B------:R-:W-:Y:S01]  /*08d0*/  LOP3.LUT R65, R59, 0x1f, RZ, 0xc0, !PT ;  /* 0x0000001f3b417812 */ /* 0x000fe200078ec0ff */
[----:B------:R-:W-:Y:S01]  /*08e0*/  HADD2.F32 R14, -RZ, R15.H0_H0 ;  /* 0x2000000fff0e7230 */ /* 0x000fe20000004100 */
[----:B------:R-:W-:Y:S01]  /*08f0*/  ISETP.NE.AND P2, PT, RZ, UR8, PT ;  /* 0x00000008ff007c0c */ /* 0x000fe2000bf45270 */
[----:B------:R-:W-:Y:S01]  /*0900*/  HADD2.F32 R15, -RZ, R28.H0_H0 ;  /* 0x2000001cff0f7230 */ /* 0x000fe20000004100 */
[----:B------:R-:W-:Y:S01]  /*0910*/  ULDC UR9, c[0x0][0x294] ;  /* 0x0000a50000097ab9 */ /* 0x000fe20000000800 */
[----:B------:R-:W-:Y:S01]  /*0920*/  HADD2.F32 R13, -RZ, R29.H0_H0 ;  /* 0x2000001dff0d7230 */ /* 0x000fe20000004100 */
[----:B------:R-:W-:Y:S01]  /*0930*/  ULDC UR8, c[0x0][0x2d8] ;  /* 0x0000b60000087ab9 */ /* 0x000fe20000000800 */
[----:B------:R-:W-:Y:S01]  /*0940*/  IMAD R62, R62, -0x326172a9, RZ ;  /* 0xcd9e8d573e3e7824 */ /* 0x000fe200078e02ff */
[----:B------:R-:W-:Y:S01]  /*0950*/  ULDC.64 UR10, c[0x0][0x298] ;  /* 0x0000a600000a7ab9 */ /* 0x000fe20000000a00 */
[----:B------:R-:W-:-:S02]  /*0960*/  IMAD R64, R64, -0x2daee0ad, RZ ;  /* 0xd2511f5340407824 */ /* 0x000fc400078e02ff */
[----:B------:R-:W-:Y:S02]  /*0970*/  IMAD.MOV.U32 R63, RZ, RZ, RZ ;  /* 0x000000ffff3f7224 */ /* 0x000fe400078e00ff */
        /* <DEDUP_REMOVED lines=19> */
[----:B0-----:R-:W-:Y:S01]  /*0ab0*/  HADD2.F32 R9, -RZ, R33.H0_H0 ;  /* 0x20000021ff097230 */ /* 0x001fe20000004100 */
        /* <DEDUP_REMOVED lines=28> */
.L_x_20046:
        /* <DEDUP_REMOVED lines=12> */
[----:B------:R-:W-:-:S04]  /*0d40*/  LEA.HI R40, R39, R40, RZ, 0x2 ;  /* 0x0000002827287211 */ /* 0x000fc800078f10ff */
[----:B------:R-:W-:Y:S01]  /*0d50*/  LEA.HI.SX32 R105, R40, R65, 0x1e ;  /* 0x0000004128697211 */ /* 0x000fe200078ff2ff */
[----:B0-----:R-:W-:-:S05]  /*0d60*/  IMAD.WIDE R36, R100, 0x4, R36 ;  /* 0x0000000464247825 */ /* 0x001fca00078e0224 */
[----:B-----5:R0:W5:Y:S01]  /*0d70*/  LDG.E R106, desc[UR6][R36.64] ;  /* 0x00000006246a7981 */ /* 0x020162000c1e1900 */
[----:B----4-:R-:W-:-:S13]  /*0d80*/  ISETP.GE.AND P3, PT, R41, 0x1, PT ;  /* 0x000000012900780c */ /* 0x010fda0003f66270 */
[----:B------:R-:W2:Y:S01]  /*0d90*/  @P3 LDC.64 R34, c[0x0][0x220] ;  /* 0x00008800ff223b82 */ /* 0x000ea20000000a00 */
[----:B------:R-:W-:Y:S02]  /*0da0*/  @P3 IADD3 R42, R41, -0x1, RZ ;  /* 0xffffffff292a3810 */ /* 0x000fe40007ffe0ff */
[----:B------:R-:W-:-:S03]  /*0db0*/  @P3 LOP3.LUT R65, R59, 0x1f, RZ, 0xc0, !PT ;  /* 0x0000001f3b413812 */ /* 0x000fc600078ec0ff */
[----:B------:R-:W-:-:S05]  /*0dc0*/  @P3 IMAD R42, R42, R101, RZ ;  /* 0x000000652a2a3224 */ /* 0x000fca00078e02ff */
[----:B------:R-:W-:-:S04]  /*0dd0*/  @P3 SHF.R.S32.HI R39, RZ, 0x1f, R42 ;  /* 0x0000001fff273819 */ /* 0x000fc8000001142a */
[----:B------:R-:W-:Y:S01]  /*0de0*/  @P3 LEA.HI R42, R39, R42, RZ, 0x2 ;  /* 0x0000002a272a3211 */ /* 0x000fe200078f10ff */
[----:B-1----:R-:W-:-:S03]  /*0df0*/  @P0 IMAD.WIDE.U32 R38, R105, 0x10, R32 ;  /* 0x0000001069260825 */ /* 0x002fc600078e0020 */
[----:B------:R-:W-:Y:S02]  /*0e00*/  @P3 LEA.HI.SX32 R104, R42, R65, 0x1e ;  /* 0x000000412a683211 */ /* 0x000fe400078ff2ff */
[----:B------:R-:W3:Y:S03]  /*0e10*/  @P0 LDG.E.128 R24, desc[UR6][R38.64] ;  /* 0x0000000626180981 */ /* 0x000ee6000c1e1d00 */
[----:B--2---:R-:W-:-:S05]  /*0e20*/  @P3 IMAD.WIDE.U32 R34, R104, 0x10, R34 ;  /* 0x0000001068223825 */ /* 0x004fca00078e0022 */
[----:B------:R0:W5:Y:S01]  /*0e30*/  @P3 LDG.E.128 R28, desc[UR6][R34.64] ;  /* 0x00000006221c3981 */ /* 0x000162000c1e1d00 */
[----:B------:R-:W-:Y:S01]  /*0e40*/  ISETP.GT.AND P4, PT, R41, RZ, PT ;  /* 0x000000ff2900720c */ /* 0x000fe20003f84270 */
[----:B------:R-:W-:Y:S01]  /*0e50*/  BSSY B1, `(.L_x_19815) ;  /* 0x000005c000017945 */ /* 0x000fe20003800000 */
[----:B------:R-:W-:-:S11]  /*0e60*/  SHF.R.S32.HI R107, RZ, 0x1f, R100 ;  /* 0x0000001fff6b7819 */ /* 0x000fd60000011464 */
[----:B------:R-:W-:-:S04]  /*0e70*/  @!P4 ISETP.NE.U32.AND P1, PT, R78, RZ, PT ;  /* 0x000000ff4e00c20c */ /* 0x000fc80003f25070 */
[----:B------:R-:W-:Y:S02]  /*0e80*/  @!P4 ISETP.NE.AND.EX P1, PT, R79, RZ, PT, P1 ;  /* 0x000000ff4f00c20c */ /* 0x000fe40003f25310 */
[----:B------:R-:W-:Y:S02]  /*0e90*/  @!P4 MOV R41, R61 ;  /* 0x0000003d0029c202 */ /* 0x000fe40000000f00 */
[----:B---3--:R-:W-:Y:S01]  /*0ea0*/  @!P4 FSEL R32, R24, RZ, P1 ;  /* 0x000000ff1820c208 */ /* 0x008fe20000800000 */
        /* <DEDUP_REMOVED lines=13> */
.L_x_19818:
[----:B------:R-:W-:-:S07]  /*0f80*/  IMAD.MOV.U32 R40, RZ, RZ, R62 ;  /* 0x000000ffff287224 */ /* 0x000fce00078e003e */
.L_x_19819:
[----:B------:R-:W-:Y:S05]  /*0f90*/  BSYNC B2 ;  /* 0x0000000000027941 */ /* 0x000fea0003800000 */
.L_x_19817:
        /* <DEDUP_REMOVED lines=16> */
.L_x_19823:
[----:B------:R-:W-:Y:S05]  /*10a0*/  BSYNC B3 ;  /* 0x0000000000037941 */ /* 0x000fea0003800000 */
.L_x_19822:
        /* <DEDUP_REMOVED lines=44> */
.L_x_19821:
[----:B------:R-:W-:Y:S05]  /*1370*/  BSYNC B2 ;  /* 0x0000000000027941 */ /* 0x000fea0003800000 */
.L_x_19820:
        /* <DEDUP_REMOVED lines=9> */
.L_x_19816:
[----:B------:R-:W-:Y:S05]  /*1410*/  BSYNC B1 ;  /* 0x0000000000017941 */ /* 0x000fea0003800000 */
.L_x_19815:
        /* <DEDUP_REMOVED lines=18> */
.L_x_19827:
[----:B------:R-:W-:-:S07]  /*1540*/  MOV R33, R62 ;  /* 0x0000003e00217202 */ /* 0x000fce0000000f00 */
.L_x_19828:
[----:B------:R-:W-:Y:S05]  /*1550*/  BSYNC B2 ;  /* 0x0000000000027941 */ /* 0x000fea0003800000 */
.L_x_19826:
        /* <DEDUP_REMOVED lines=16> */
.L_x_19832:
[----:B------:R-:W-:Y:S05]  /*1660*/  BSYNC B3 ;  /* 0x0000000000037941 */ /* 0x000fea0003800000 */
.L_x_19831:
        /* <DEDUP_REMOVED lines=44> */
.L_x_19830:
[----:B------:R-:W-:Y:S05]  /*1930*/  BSYNC B2 ;  /* 0x0000000000027941 */ /* 0x000fea0003800000 */
.L_x_19829:
        /* <DEDUP_REMOVED lines=9> */
.L_x_19825:
[----:B------:R-:W-:Y:S05]  /*19d0*/  BSYNC B1 ;  /* 0x0000000000017941 */ /* 0x000fea0003800000 */
.L_x_19824:
        /* <DEDUP_REMOVED lines=18> */
.L_x_19836:
[----:B------:R-:W-:-:S07]  /*1b00*/  IMAD.MOV.U32 R42, RZ, RZ, R62 ;  /* 0x000000ffff2a7224 */ /* 0x000fce00078e003e */
.L_x_19837:
[----:B------:R-:W-:Y:S05]  /*1b10*/  BSYNC B2 ;  /* 0x0000000000027941 */ /* 0x000fea0003800000 */
.L_x_19835:
        /* <DEDUP_REMOVED lines=16> */
.L_x_19841:
[----:B------:R-:W-:Y:S05]  /*1c20*/  BSYNC B3 ;  /* 0x0000000000037941 */ /* 0x000fea0003800000 */
.L_x_19840:
        /* <DEDUP_REMOVED lines=44> */
.L_x_19839:
[----:B------:R-:W-:Y:S05]  /*1ef0*/  BSYNC B2 ;  /* 0x0000000000027941 */ /* 0x000fea0003800000 */
.L_x_19838:
        /* <DEDUP_REMOVED lines=9> */
.L_x_19834:
[----:B------:R-:W-:Y:S05]  /*1f90*/  BSYNC B1 ;  /* 0x0000000000017941 */ /* 0x000fea0003800000 */
.L_x_19833:
        /* <DEDUP_REMOVED lines=18> */
.L_x_19845:
[----:B------:R-:W-:-:S07]  /*20c0*/  MOV R35, R62 ;  /* 0x0000003e00237202 */ /* 0x000fce0000000f00 */
.L_x_19846:
[----:B------:R-:W-:Y:S05]  /*20d0*/  BSYNC B2 ;  /* 0x0000000000027941 */ /* 0x000fea0003800000 */
.L_x_19844:
        /* <DEDUP_REMOVED lines=16> */
.L_x_19850:
[----:B------:R-:W-:Y:S05]  /*21e0*/  BSYNC B3 ;  /* 0x0000000000037941 */ /* 0x000fea0003800000 */
.L_x_19849:
        /* <DEDUP_REMOVED lines=44> */
.L_x_19848:
[----:B------:R-:W-:Y:S05]  /*24b0*/  BSYNC B2 ;  /* 0x0000000000027941 */ /* 0x000fea0003800000 */
.L_x_19847:
        /* <DEDUP_REMOVED lines=9> */
.L_x_19843:
[----:B------:R-:W-:Y:S05]  /*2550*/  BSYNC B1 ;  /* 0x0000000000017941 */ /* 0x000fea0003800000 */
.L_x_19842:
        /* <DEDUP_REMOVED lines=8> */
[----:B-1----:R-:W-:Y:S01]  /*25e0*/  @P0 IMAD.WIDE.U32 R42, R51, 0x10, R36 ;  /* 0x00000010332a0825 */ /* 0x002fe200078e0024 */
[----:B------:R-:W-:Y:S06]  /*25f0*/  @!P3 BRA `(.L_x_19852) ;  /* 0x00000000002cb947 */ /* 0x000fec0003800000 */
[----:B------:R-:W1:Y:S01]  /*2600*/  LDC.64 R36, c[0x0][0x240] ;  /* 0x00009000ff247b82 */ /* 0x000e620000000a00 */
[----:B0-----:R-:W-:Y:S02]  /*2610*/  SHF.L.U32 R41, R96, 0x10, RZ ;  /* 0x0000001060297819 */ /* 0x001fe400000006ff */
[----:B------:R-:W-:Y:S02]  /*2620*/  LOP3.LUT R40, R97, 0xffff, RZ, 0xc0, !PT ;  /* 0x0000ffff61287812 */ /* 0x000fe400078ec0ff */
[----:B------:R-:W-:Y:S02]  /*2630*/  LOP3.LUT R41, R41, 0xff0000, RZ, 0xc0, !PT ;  /* 0x00ff000029297812 */ /* 0x000fe400078ec0ff */
[----:B------:R-:W-:-:S03]  /*2640*/  LOP3.LUT R47, R95, 0xff, RZ, 0xc0, !PT ;  /* 0x000000ff5f2f7812 */ /* 0x000fc600078ec0ff */
[----:B------:R-:W-:Y:S01]  /*2650*/  IMAD R40, R40, 0x1000000, R41 ;  /* 0x0100000028287824 */ /* 0x000fe200078e0229 */
[----:B------:R-:W-:-:S04]  /*2660*/  LOP3.LUT R41, R94, 0xff, RZ, 0xc0, !PT ;  /* 0x000000ff5e297812 */ /* 0x000fc800078ec0ff */
[----:B------:R-:W-:-:S05]  /*2670*/  LEA R40, R47, R40, 0x8 ;  /* 0x000000282f287211 */ /* 0x000fca00078e40ff */
[----:B------:R-:W-:Y:S02]  /*2680*/  IMAD.IADD R41, R40, 0x1, R41 ;  /* 0x0000000128297824 */ /* 0x000fe400078e0229 */
[----:B-1----:R-:W-:-:S05]  /*2690*/  IMAD.WIDE.U32 R36, R104, 0x4, R36 ;  /* 0x0000000468247825 */ /* 0x002fca00078e0024 */
[----:B------:R1:W-:Y:S02]  /*26a0*/  STG.E desc[UR6][R36.64], R41 ;  /* 0x0000002924007986 */ /* 0x0003e4000c101906 */
.L_x_19852:
[----:B------:R-:W-:Y:S05]  /*26b0*/  BSYNC B1 ;  /* 0x0000000000017941 */ /* 0x000fea0003800000 */
.L_x_19851:
[----:B--2---:R-:W-:Y:S01]  /*26c0*/  @P3 IMAD.WIDE.U32 R38, R49, 0x10, R38 ;  /* 0x0000001031263825 */ /* 0x004fe200078e0026 */
[----:B------:R-:W1:Y:S04]  /*26d0*/  @P0 LDG.E.128 R24, desc[UR6][R42.64] ;  /* 0x000000062a180981 */ /* 0x000e68000c1e1d00 */
[----:B-----5:R2:W5:Y:S01]  /*26e0*/  @P3 LDG.E.128 R28, desc[UR6][R38.64] ;  /* 0x00000006261c3981 */ /* 0x020562000c1e1d00 */
[----:B------:R-:W-:Y:S01]  /*26f0*/  @!P4 ISETP.NE.U32.AND P1, PT, R78, RZ, PT ;  /* 0x000000ff4e00c20c */ /* 0x000fe20003f25070 */
[----:B------:R-:W-:Y:S01]  /*2700*/  BSSY B1, `(.L_x_19853) ;  /* 0x000005a000017945 */ /* 0x000fe20003800000 */
[----:B0-----:R-:W-:Y:S02]  /*2710*/  @!P4 MOV R40, R45 ;  /* 0x0000002d0028c202 */ /* 0x001fe40000000f00 */
[----:B------:R-:W-:-:S04]  /*2720*/  @!P4 ISETP.NE.AND.EX P1, PT, R79, RZ, PT, P1 ;  /* 0x000000ff4f00c20c */ /* 0x000fc80003f25310 */
[----:B-1----:R-:W-:Y:S01]  /*2730*/  @!P4 FSEL R36, R24, RZ, P1 ;  /* 0x000000ff1824c208 */ /* 0x002fe20000800000 */
[----:B--2---:R-:W-:Y:S08]  /*2740*/  @!P4 BRA `(.L_x_19854) ;  /* 0x000000040054c947 */ /* 0x004ff00003800000 */
        /* <DEDUP_REMOVED lines=12> */
.L_x_19856:
[----:B------:R-:W-:-:S07]  /*2810*/  IMAD.MOV.U32 R44, RZ, RZ, R62 ;  /* 0x000000ffff2c7224 */ /* 0x000fce00078e003e */
.L_x_19857:
[----:B------:R-:W-:Y:S05]  /*2820*/  BSYNC B2 ;  /* 0x0000000000027941 */ /* 0x000fea0003800000 */
.L_x_19855:
        /* <DEDUP_REMOVED lines=16> */
.L_x_19861:
[----:B------:R-:W-:Y:S05]  /*2930*/  BSYNC B3 ;  /* 0x0000000000037941 */ /* 0x000fea0003800000 */
.L_x_19860:
        /* <DEDUP_REMOVED lines=44> */
.L_x_19859:
[----:B------:R-:W-:Y:S05]  /*2c00*/  BSYNC B2 ;  /* 0x0000000000027941 */ /* 0x000fea0003800000 */
.L_x_19858:
        /* <DEDUP_REMOVED lines=9> */
.L_x_19854:
[----:B------:R-:W-:Y:S05]  /*2ca0*/  BSYNC B1 ;  /* 0x0000000000017941 */ /* 0x000fea0003800000 */
.L_x_19853:
        /* <DEDUP_REMOVED lines=18> */
.L_x_19865:
[----:B------:R-:W-:-:S07]  /*2dd0*/  MOV R37, R62 ;  /* 0x0000003e00257202 */ /* 0x000fce0000000f00 */
.L_x_19866:
[----:B------:R-:W-:Y:S05]  /*2de0*/  BSYNC B2 ;  /* 0x0000000000027941 */ /* 0x000fea0003800000 */
.L_x_19864:
        /* <DEDUP_REMOVED lines=16> */
.L_x_19870:
[----:B------:R-:W-:Y:S05]  /*2ef0*/  BSYNC B3 ;  /* 0x0000000000037941 */ /* 0x000fea0003800000 */
.L_x_19869:
        /* <DEDUP_REMOVED lines=44> */
.L_x_19868:
[----:B------:R-:W-:Y:S05]  /*31c0*/  BSYNC B2 ;  /* 0x0000000000027941 */ /* 0x000fea0003800000 */
.L_x_19867:
        /* <DEDUP_REMOVED lines=9> */
.L_x_19863:
[----:B------:R-:W-:Y:S05]  /*3260*/  BSYNC B1 ;  /* 0x0000000000017941 */ /* 0x000fea0003800000 */
.L_x_19862:
        /* <DEDUP_REMOVED lines=18> */
.L_x_19874:
[----:B------:R-:W-:-:S07]  /*3390*/  IMAD.MOV.U32 R46, RZ, RZ, R62 ;  /* 0x000000ffff2e7224 */ /* 0x000fce00078e003e */
.L_x_19875:
[----:B------:R-:W-:Y:S05]  /*33a0*/  BSYNC B2 ;  /* 0x0000000000027941 */ /* 0x000fea0003800000 */
.L_x_19873:
        /* <DEDUP_REMOVED lines=16> */
.L_x_19879:
[----:B------:R-:W-:Y:S05]  /*34b0*/  BSYNC B3 ;  /* 0x0000000000037941 */ /* 0x000fea0003800000 */
.L_x_19878:
        /* <DEDUP_REMOVED lines=44> */
.L_x_19877:
[----:B------:R-:W-:Y:S05]  /*3780*/  BSYNC B2 ;  /* 0x0000000000027941 */ /* 0x000fea0003800000 */
.L_x_19876:
        /* <DEDUP_REMOVED lines=9> */
.L_x_19872:
[----:B------:R-:W-:Y:S05]  /*3820*/  BSYNC B1 ;  /* 0x0000000000017941 */ /* 0x000fea0003800000 */
.L_x_19871:
        /* <DEDUP_REMOVED lines=18> */
.L_x_19883:
[----:B------:R-:W-:-:S07]  /*3950*/  MOV R39, R62 ;  /* 0x0000003e00277202 */ /* 0x000fce0000000f00 */
.L_x_19884:
[----:B------:R-:W-:Y:S05]  /*3960*/  BSYNC B2 ;  /* 0x0000000000027941 */ /* 0x000fea0003800000 */
.L_x_19882:
        /* <DEDUP_REMOVED lines=16> */
.L_x_19888:
[----:B------:R-:W-:Y:S05]  /*3a70*/  BSYNC B3 ;  /* 0x0000000000037941 */ /* 0x000fea0003800000 */
.L_x_19887:
        /* <DEDUP_REMOVED lines=44> */
.L_x_19886:
[----:B------:R-:W-:Y:S05]  /*3d40*/  BSYNC B2 ;  /* 0x0000000000027941 */ /* 0x000fea0003800000 */
.L_x_19885:
        /* <DEDUP_REMOVED lines=9> */
.L_x_19881:
[----:B------:R-:W-:Y:S05]  /*3de0*/  BSYNC B1 ;  /* 0x0000000000017941 */ /* 0x000fea0003800000 */
.L_x_19880:
[----:B------:R-:W-:Y:S01]  /*3df0*/  IMAD.WIDE.U32 R44, R51, 0x10, R80 ;  /* 0x00000010332c7825 */ /* 0x000fe200078e0050 */
[----:B------:R-:W0:Y:S01]  /*3e00*/  @P0 LDC.64 R40, c[0x0][0x230] ;  /* 0x00008c00ff280b82 */ /* 0x000e220000000a00 */
[----:B------:R-:W-:Y:S01]  /*3e10*/  IADD3 R55, R105, 0x40, RZ ;  /* 0x0000004069377810 */ /* 0x000fe20007ffe0ff */
[----:B------:R-:W-:Y:S01]  /*3e20*/  BSSY B1, `(.L_x_19889) ;  /* 0x0000011000017945 */ /* 0x000fe20003800000 */
[----:B------:R-:W-:Y:S01]  /*3e30*/  VIADD R53, R104, 0x40 ;  /* 0x0000004068357836 */ /* 0x000fe20000000000 */
[----:B------:R1:W-:Y:S04]  /*3e40*/  STG.E.128 desc[UR6][R44.64], R36 ;  /* 0x000000242c007986 */ /* 0x0003e8000c101d06 */
[----:B------:R-:W2:Y:S01]  /*3e50*/  @P3 LDC.64 R42, c[0x0][0x220] ;  /* 0x00008800ff2a3b82 */ /* 0x000ea20000000a00 */
[----:B0-----:R-:W-:Y:S01]  /*3e60*/  @P0 IMAD.WIDE.U32 R46, R55, 0x10, R40 ;  /* 0x00000010372e0825 */ /* 0x001fe200078e0028 */
[----:B-1----:R-:W-:Y:S06]  /*3e70*/  @!P3 BRA `(.L_x_19890) ;  /* 0x00000000002cb947 */ /* 0x002fec0003800000 */
[----:B------:R-:W0:Y:S01]  /*3e80*/  LDC.64 R40, c[0x0][0x240] ;  /* 0x00009000ff287b82 */ /* 0x000e220000000a00 */
        /* <DEDUP_REMOVED lines=10> */
.L_x_19890:
[----:B------:R-:W-:Y:S05]  /*3f30*/  BSYNC B1 ;  /* 0x0000000000017941 */ /* 0x000fea0003800000 */
.L_x_19889:
[----:B--2---:R-:W-:Y:S01]  /*3f40*/  @P3 IMAD.WIDE.U32 R42, R53, 0x10, R42 ;  /* 0x00000010352a3825 */ /* 0x004fe200078e002a */
[----:B------:R-:W0:Y:S04]  /*3f50*/  @P0 LDG.E.128 R24, desc[UR6][R46.64] ;  /* 0x000000062e180981 */ /* 0x000e28000c1e1d00 */
[----:B-----5:R1:W5:Y:S01]  /*3f60*/  @P3 LDG.E.128 R28, desc[UR6][R42.64] ;  /* 0x000000062a1c3981 */ /* 0x020362000c1e1d00 */
[----:B------:R-:W-:Y:S01]  /*3f70*/  @!P4 ISETP.NE.U32.AND P1, PT, R78, RZ, PT ;  /* 0x000000ff4e00c20c */ /* 0x000fe20003f25070 */
[----:B------:R-:W-:Y:S01]  /*3f80*/  BSSY B1, `(.L_x_19891) ;  /* 0x000005a000017945 */ /* 0x000fe20003800000 */
[----:B------:R-:W-:Y:S02]  /*3f90*/  @!P4 MOV R44, R50 ;  /* 0x00000032002cc202 */ /* 0x000fe40000000f00 */
[----:B------:R-:W-:-:S04]  /*3fa0*/  @!P4 ISETP.NE.AND.EX P1, PT, R79, RZ, PT, P1 ;  /* 0x000000ff4f00c20c */ /* 0x000fc80003f25310 */
[----:B0-----:R-:W-:Y:S01]  /*3fb0*/  @!P4 FSEL R40, R24, RZ, P1 ;  /* 0x000000ff1828c208 */ /* 0x001fe20000800000 */
        /* <DEDUP_REMOVED lines=13> */
.L_x_19894:
[----:B------:R-:W-:-:S07]  /*4090*/  IMAD.MOV.U32 R48, RZ, RZ, R62 ;  /* 0x000000ffff307224 */ /* 0x000fce00078e003e */
.L_x_19895:
[----:B------:R-:W-:Y:S05]  /*40a0*/  BSYNC B2 ;  /* 0x0000000000027941 */ /* 0x000fea0003800000 */
.L_x_19893:
        /* <DEDUP_REMOVED lines=16> */
.L_x_19899:
[----:B------:R-:W-:Y:S05]  /*41b0*/  BSYNC B3 ;  /* 0x0000000000037941 */ /* 0x000fea0003800000 */
.L_x_19898:
        /* <DEDUP_REMOVED lines=44> */
.L_x_19897:
[----:B------:R-:W-:Y:S05]  /*4480*/  BSYNC B2 ;  /* 0x0000000000027941 */ /* 0x000fea0003800000 */
.L_x_19896:
        /* <DEDUP_REMOVED lines=9> */
.L_x_19892:
[----:B------:R-:W-:Y:S05]  /*4520*/  BSYNC B1 ;  /* 0x0000000000017941 */ /* 0x000fea0003800000 */
.L_x_19891:
        /* <DEDUP_REMOVED lines=18> */
.L_x_19903:
[----:B------:R-:W-:-:S07]  /*4650*/  MOV R41, R62 ;  /* 0x0000003e00297202 */ /* 0x000fce0000000f00 */
.L_x_19904:
[----:B------:R-:W-:Y:S05]  /*4660*/  BSYNC B2 ;  /* 0x0000000000027941 */ /* 0x000fea0003800000 */
.L_x_19902:
        /* <DEDUP_REMOVED lines=16> */
.L_x_19908:
[----:B------:R-:W-:Y:S05]  /*4770*/  BSYNC B3 ;  /* 0x0000000000037941 */ /* 0x000fea0003800000 */
.L_x_19907:
        /* <DEDUP_REMOVED lines=44> */
.L_x_19906:
[----:B------:R-:W-:Y:S05]  /*4a40*/  BSYNC B2 ;  /* 0x0000000000027941 */ /* 0x000fea0003800000 */
.L_x_19905:
        /* <DEDUP_REMOVED lines=9> */
.L_x_19901:
[----:B------:R-:W-:Y:S05]  /*4ae0*/  BSYNC B1 ;  /* 0x0000000000017941 */ /* 0x000fea0003800000 */
.L_x_19900:
        /* <DEDUP_REMOVED lines=18> */
.L_x_19912:
[----:B------:R-:W-:-:S07]  /*4c10*/  IMAD.MOV.U32 R50, RZ, RZ, R62 ;  /* 0x000000ffff327224 */ /* 0x000fce00078e003e */
.L_x_19913:
[----:B------:R-:W-:Y:S05]  /*4c20*/  BSYNC B2 ;  /* 0x0000000000027941 */ /* 0x000fea0003800000 */
.L_x_19911:
        /* <DEDUP_REMOVED lines=16> */
.L_x_19917:
[----:B------:R-:W-:Y:S05]  /*4d30*/  BSYNC B3 ;  /* 0x0000000000037941 */ /* 0x000fea0003800000 */
.L_x_19916:
        /* <DEDUP_REMOVED lines=44> */
.L_x_19915:
[----:B------:R-:W-:Y:S05]  /*5000*/  BSYNC B2 ;  /* 0x0000000000027941 */ /* 0x000fea0003800000 */
.L_x_19914:
        /* <DEDUP_REMOVED lines=9> */
.L_x_19910:
[----:B------:R-:W-:Y:S05]  /*50a0*/  BSYNC B1 ;  /* 0x0000000000017941 */ /* 0x000fea0003800000 */
.L_x_19909:
        /* <DEDUP_REMOVED lines=18> */
.L_x_19921:
[----:B------:R-:W-:-:S07]  /*51d0*/  MOV R43, R62 ;  /* 0x0000003e002b7202 */ /* 0x000fce0000000f00 */
.L_x_19922:
[----:B------:R-:W-:Y:S05]  /*51e0*/  BSYNC B2 ;  /* 0x0000000000027941 */ /* 0x000fea0003800000 */
.L_x_19920:
        /* <DEDUP_REMOVED lines=16> */
.L_x_19926:
[----:B------:R-:W-:Y:S05]  /*52f0*/  BSYNC B3 ;  /* 0x0000000000037941 */ /* 0x000fea0003800000 */
.L_x_19925:
        /* <DEDUP_REMOVED lines=44> */
.L_x_19924:
[----:B------:R-:W-:Y:S05]  /*55c0*/  BSYNC B2 ;  /* 0x0000000000027941 */ /* 0x000fea0003800000 */
.L_x_19923:
        /* <DEDUP_REMOVED lines=9> */
.L_x_19919:
[----:B------:R-:W-:Y:S05]  /*5660*/  BSYNC B1 ;  /* 0x0000000000017941 */ /* 0x000fea0003800000 */
.L_x_19918:
        /* <DEDUP_REMOVED lines=20> */
.L_x_19928:
[----:B------:R-:W-:Y:S05]  /*57b0*/  BSYNC B1 ;  /* 0x0000000000017941 */ /* 0x000fea0003800000 */
.L_x_19927:
        /* <DEDUP_REMOVED lines=21> */
.L_x_19932:
[----:B------:R-:W-:-:S07]  /*5910*/  IMAD.MOV.U32 R52, RZ, RZ, R62 ;  /* 0x000000ffff347224 */ /* 0x000fce00078e003e */
.L_x_19933:
[----:B------:R-:W-:Y:S05]  /*5920*/  BSYNC B2 ;  /* 0x0000000000027941 */ /* 0x000fea0003800000 */
.L_x_19931:
        /* <DEDUP_REMOVED lines=16> */
.L_x_19937:
[----:B------:R-:W-:Y:S05]  /*5a30*/  BSYNC B3 ;  /* 0x0000000000037941 */ /* 0x000fea0003800000 */
.L_x_19936:
        /* <DEDUP_REMOVED lines=44> */
.L_x_19935:
[----:B------:R-:W-:Y:S05]  /*5d00*/  BSYNC B2 ;  /* 0x0000000000027941 */ /* 0x000fea0003800000 */
.L_x_19934:
        /* <DEDUP_REMOVED lines=9> */
.L_x_19930:
[----:B------:R-:W-:Y:S05]  /*5da0*/  BSYNC B1 ;  /* 0x0000000000017941 */ /* 0x000fea0003800000 */
.L_x_19929:
        /* <DEDUP_REMOVED lines=18> */
.L_x_19941:
[----:B------:R-:W-:-:S07]  /*5ed0*/  MOV R45, R62 ;  /* 0x0000003e002d7202 */ /* 0x000fce0000000f00 */
.L_x_19942:
[----:B------:R-:W-:Y:S05]  /*5ee0*/  BSYNC B2 ;  /* 0x0000000000027941 */ /* 0x000fea0003800000 */
.L_x_19940:
        /* <DEDUP_REMOVED lines=16> */
.L_x_19946:
[----:B------:R-:W-:Y:S05]  /*5ff0*/  BSYNC B3 ;  /* 0x0000000000037941 */ /* 0x000fea0003800000 */
.L_x_19945:
        /* <DEDUP_REMOVED lines=44> */
.L_x_19944:
[----:B------:R-:W-:Y:S05]  /*62c0*/  BSYNC B2 ;  /* 0x0000000000027941 */ /* 0x000fea0003800000 */
.L_x_19943:
        /* <DEDUP_REMOVED lines=9> */
.L_x_19939:
[----:B------:R-:W-:Y:S05]  /*6360*/  BSYNC B1 ;  /* 0x0000000000017941 */ /* 0x000fea0003800000 */
.L_x_19938:
        /* <DEDUP_REMOVED lines=18> */
.L_x_19950:
[----:B------:R-:W-:-:S07]  /*6490*/  IMAD.MOV.U32 R54, RZ, RZ, R62 ;  /* 0x000000ffff367224 */ /* 0x000fce00078e003e */
.L_x_19951:
[----:B------:R-:W-:Y:S05]  /*64a0*/  BSYNC B2 ;  /* 0x0000000000027941 */ /* 0x000fea0003800000 */
.L_x_19949:
        /* <DEDUP_REMOVED lines=16> */
.L_x_19955:
[----:B------:R-:W-:Y:S05]  /*65b0*/  BSYNC B3 ;  /* 0x0000000000037941 */ /* 0x000fea0003800000 */
.L_x_19954:
        /* <DEDUP_REMOVED lines=44> */
.L_x_19953:
[----:B------:R-:W-:Y:S05]  /*6880*/  BSYNC B2 ;  /* 0x0000000000027941 */ /* 0x000fea0003800000 */
.L_x_19952:
        /* <DEDUP_REMOVED lines=9> */
.L_x_19948:
[----:B------:R-:W-:Y:S05]  /*6920*/  BSYNC B1 ;  /* 0x0000000000017941 */ /* 0x000fea0003800000 */
.L_x_19947:
        /* <DEDUP_REMOVED lines=18> */
.L_x_19959:
[----:B------:R-:W-:-:S07]  /*6a50*/  MOV R47, R62 ;  /* 0x0000003e002f7202 */ /* 0x000fce0000000f00 */
.L_x_19960:
[----:B------:R-:W-:Y:S05]  /*6a60*/  BSYNC B2 ;  /* 0x0000000000027941 */ /* 0x000fea0003800000 */
.L_x_19958:
        /* <DEDUP_REMOVED lines=16> */
.L_x_19964:
[----:B------:R-:W-:Y:S05]  /*6b70*/  BSYNC B3 ;  /* 0x0000000000037941 */ /* 0x000fea0003800000 */
.L_x_19963:
        /* <DEDUP_REMOVED lines=44> */
.L_x_19962:
[----:B------:R-:W-:Y:S05]  /*6e40*/  BSYNC B2 ;  /* 0x0000000000027941 */ /* 0x000fea0003800000 */
.L_x_19961:
        /* <DEDUP_REMOVED lines=9> */
.L_x_19957:
[----:B------:R-:W-:Y:S05]  /*6ee0*/  BSYNC B1 ;  /* 0x0000000000017941 */ /* 0x000fea0003800000 */
.L_x_19956:
        /* <DEDUP_REMOVED lines=20> */
.L_x_19966:
[----:B------:R-:W-:Y:S05]  /*7030*/  BSYNC B1 ;  /* 0x0000000000017941 */ /* 0x000fea0003800000 */
.L_x_19965:
        /* <DEDUP_REMOVED lines=21> */
.L_x_19970:
[----:B------:R-:W-:-:S07]  /*7190*/  IMAD.MOV.U32 R94, RZ, RZ, R62 ;  /* 0x000000ffff5e7224 */ /* 0x000fce00078e003e */
.L_x_19971:
[----:B------:R-:W-:Y:S05]  /*71a0*/  BSYNC B2 ;  /* 0x0000000000027941 */ /* 0x000fea0003800000 */
.L_x_19969:
        /* <DEDUP_REMOVED lines=16> */
.L_x_19975:
[----:B------:R-:W-:Y:S05]  /*72b0*/  BSYNC B3 ;  /* 0x0000000000037941 */ /* 0x000fea0003800000 */
.L_x_19974:
        /* <DEDUP_REMOVED lines=44> */
.L_x_19973:
[----:B------:R-:W-:Y:S05]  /*7580*/  BSYNC B2 ;  /* 0x0000000000027941 */ /* 0x000fea0003800000 */
.L_x_19972:
        /* <DEDUP_REMOVED lines=9> */
.L_x_19968:
[----:B------:R-:W-:Y:S05]  /*7620*/  BSYNC B1 ;  /* 0x0000000000017941 */ /* 0x000fea0003800000 */
.L_x_19967:
        /* <DEDUP_REMOVED lines=18> */
.L_x_19979:
[----:B------:R-:W-:-:S07]  /*7750*/  MOV R49, R62 ;  /* 0x0000003e00317202 */ /* 0x000fce0000000f00 */
.L_x_19980:
[----:B------:R-:W-:Y:S05]  /*7760*/  BSYNC B2 ;  /* 0x0000000000027941 */ /* 0x000fea0003800000 */
.L_x_19978:
        /* <DEDUP_REMOVED lines=16> */
.L_x_19984:
[----:B------:R-:W-:Y:S05]  /*7870*/  BSYNC B3 ;  /* 0x0000000000037941 */ /* 0x000fea0003800000 */
.L_x_19983:
        /* <DEDUP_REMOVED lines=44> */
.L_x_19982:
[----:B------:R-:W-:Y:S05]  /*7b40*/  BSYNC B2 ;  /* 0x0000000000027941 */ /* 0x000fea0003800000 */
.L_x_19981:
        /* <DEDUP_REMOVED lines=9> */
.L_x_19977:
[----:B------:R-:W-:Y:S05]  /*7be0*/  BSYNC B1 ;  /* 0x0000000000017941 */ /* 0x000fea0003800000 */
.L_x_19976:
        /* <DEDUP_REMOVED lines=18> */
.L_x_19988:
[----:B------:R-:W-:-:S07]  /*7d10*/  IMAD.MOV.U32 R96, RZ, RZ, R62 ;  /* 0x000000ffff607224 */ /* 0x000fce00078e003e */
.L_x_19989:
[----:B------:R-:W-:Y:S05]  /*7d20*/  BSYNC B2 ;  /* 0x0000000000027941 */ /* 0x000fea0003800000 */
.L_x_19987:
        /* <DEDUP_REMOVED lines=16> */
.L_x_19993:
[----:B------:R-:W-:Y:S05]  /*7e30*/  BSYNC B3 ;  /* 0x0000000000037941 */ /* 0x000fea0003800000 */
.L_x_19992:
        /* <DEDUP_REMOVED lines=44> */
.L_x_19991:
[----:B------:R-:W-:Y:S05]  /*8100*/  BSYNC B2 ;  /* 0x0000000000027941 */ /* 0x000fea0003800000 */
.L_x_19990:
        /* <DEDUP_REMOVED lines=9> */
.L_x_19986:
[----:B------:R-:W-:Y:S05]  /*81a0*/  BSYNC B1 ;  /* 0x0000000000017941 */ /* 0x000fea0003800000 */
.L_x_19985:
        /* <DEDUP_REMOVED lines=18> */
.L_x_19997:
[----:B------:R-:W-:-:S07]  /*82d0*/  MOV R51, R62 ;  /* 0x0000003e00337202 */ /* 0x000fce0000000f00 */
.L_x_19998:
[----:B------:R-:W-:Y:S05]  /*82e0*/  BSYNC B2 ;  /* 0x0000000000027941 */ /* 0x000fea0003800000 */
.L_x_19996:
        /* <DEDUP_REMOVED lines=16> */
.L_x_20002:
[----:B------:R-:W-:Y:S05]  /*83f0*/  BSYNC B3 ;  /* 0x0000000000037941 */ /* 0x000fea0003800000 */
.L_x_20001:
        /* <DEDUP_REMOVED lines=44> */
.L_x_20000:
[----:B------:R-:W-:Y:S05]  /*86c0*/  BSYNC B2 ;  /* 0x0000000000027941 */ /* 0x000fea0003800000 */
.L_x_19999:
        /* <DEDUP_REMOVED lines=9> */
.L_x_19995:
[----:B------:R-:W-:Y:S05]  /*8760*/  BSYNC B1 ;  /* 0x0000000000017941 */ /* 0x000fea0003800000 */
.L_x_19994:
        /* <DEDUP_REMOVED lines=20> */
.L_x_20004:
[----:B------:R-:W-:Y:S05]  /*88b0*/  BSYNC B1 ;  /* 0x0000000000017941 */ /* 0x000fea0003800000 */
.L_x_20003:
        /* <DEDUP_REMOVED lines=21> */
.L_x_20008:
[----:B------:R-:W-:-:S07]  /*8a10*/  IMAD.MOV.U32 R61, RZ, RZ, R62 ;  /* 0x000000ffff3d7224 */ /* 0x000fce00078e003e */
.L_x_20009:
[----:B------:R-:W-:Y:S05]  /*8a20*/  BSYNC B2 ;  /* 0x0000000000027941 */ /* 0x000fea0003800000 */
.L_x_20007:
        /* <DEDUP_REMOVED lines=16> */
.L_x_20013:
[----:B------:R-:W-:Y:S05]  /*8b30*/  BSYNC B3 ;  /* 0x0000000000037941 */ /* 0x000fea0003800000 */
.L_x_20012:
        /* <DEDUP_REMOVED lines=44> */
.L_x_20011:
[----:B------:R-:W-:Y:S05]  /*8e00*/  BSYNC B2 ;  /* 0x0000000000027941 */ /* 0x000fea0003800000 */
.L_x_20010:
        /* <DEDUP_REMOVED lines=9> */
.L_x_20006:
[----:B------:R-:W-:Y:S05]  /*8ea0*/  BSYNC B1 ;  /* 0x0000000000017941 */ /* 0x000fea0003800000 */
.L_x_20005:
        /* <DEDUP_REMOVED lines=18> */
.L_x_20017:
[----:B------:R-:W-:-:S07]  /*8fd0*/  MOV R53, R62 ;  /* 0x0000003e00357202 */ /* 0x000fce0000000f00 */
.L_x_20018:
[----:B------:R-:W-:Y:S05]  /*8fe0*/  BSYNC B2 ;  /* 0x0000000000027941 */ /* 0x000fea0003800000 */
.L_x_20016:
        /* <DEDUP_REMOVED lines=16> */
.L_x_20022:
[----:B------:R-:W-:Y:S05]  /*90f0*/  BSYNC B3 ;  /* 0x0000000000037941 */ /* 0x000fea0003800000 */
.L_x_20021:
        /* <DEDUP_REMOVED lines=44> */
.L_x_20020:
[----:B------:R-:W-:Y:S05]  /*93c0*/  BSYNC B2 ;  /* 0x0000000000027941 */ /* 0x000fea0003800000 */
.L_x_20019:
        /* <DEDUP_REMOVED lines=9> */
.L_x_20015:
[----:B------:R-:W-:Y:S05]  /*9460*/  BSYNC B1 ;  /* 0x0000000000017941 */ /* 0x000fea0003800000 */
.L_x_20014:
        /* <DEDUP_REMOVED lines=18> */
.L_x_20026:
[----:B------:R-:W-:-:S07]  /*9590*/  IMAD.MOV.U32 R61, RZ, RZ, R62 ;  /* 0x000000ffff3d7224 */ /* 0x000fce00078e003e */
.L_x_20027:
[----:B------:R-:W-:Y:S05]  /*95a0*/  BSYNC B2 ;  /* 0x0000000000027941 */ /* 0x000fea0003800000 */
.L_x_20025:
        /* <DEDUP_REMOVED lines=16> */
.L_x_20031:
[----:B------:R-:W-:Y:S05]  /*96b0*/  BSYNC B3 ;  /* 0x0000000000037941 */ /* 0x000fea0003800000 */
.L_x_20030:
        /* <DEDUP_REMOVED lines=44> */
.L_x_20029:
[----:B------:R-:W-:Y:S05]  /*9980*/  BSYNC B2 ;  /* 0x0000000000027941 */ /* 0x000fea0003800000 */
.L_x_20028:
        /* <DEDUP_REMOVED lines=9> */
.L_x_20024:
[----:B------:R-:W-:Y:S05]  /*9a20*/  BSYNC B1 ;  /* 0x0000000000017941 */ /* 0x000fea0003800000 */
.L_x_20023:
        /* <DEDUP_REMOVED lines=18> */
.L_x_20035:
[----:B------:R-:W-:-:S07]  /*9b50*/  MOV R55, R62 ;  /* 0x0000003e00377202 */ /* 0x000fce0000000f00 */
.L_x_20036:
[----:B------:R-:W-:Y:S05]  /*9b60*/  BSYNC B2 ;  /* 0x0000000000027941 */ /* 0x000fea0003800000 */
.L_x_20034:
        /* <DEDUP_REMOVED lines=16> */
.L_x_20040:
[----:B------:R-:W-:Y:S05]  /*9c70*/  BSYNC B3 ;  /* 0x0000000000037941 */ /* 0x000fea0003800000 */
.L_x_20039:
        /* <DEDUP_REMOVED lines=44> */
.L_x_20038:
[----:B------:R-:W-:Y:S05]  /*9f40*/  BSYNC B2 ;  /* 0x0000000000027941 */ /* 0x000fea0003800000 */
.L_x_20037:
[----:B------:R-:W-:Y:S01]  /*9f50*/  I2FP.F32.U32 R55, R55 ;  /* 0x0000003700377245 */ /* 0x000fe20000201000 */
[----:B-----5:R-:W-:Y:S01]  /*9f60*/  FMUL.FTZ R79, R31, UR11 ;  /* 0x0000000b1f4f7c20 */ /* 0x020fe20008410000 */
[----:B------:R-:W-:-:S03]  /*9f70*/  MOV R78, 0x2f800000 ;  /* 0x2f800000004e7802 */ /* 0x000fc60000000f00 */
[----:B------:R-:W-:Y:S02]  /*9f80*/  FMUL.FTZ R79, R79, UR10 ;  /* 0x0000000a4f4f7c20 */ /* 0x000fe40008410000 */
[----:B------:R-:W-:-:S05]  /*9f90*/  FFMA.FTZ R55, R55, R78, 1.1641532182693481445e-10 ;  /* 0x2f00000037377423 */ /* 0x000fca000001004e */
[----:B------:R-:W-:-:S04]  /*9fa0*/  FSETP.GTU.FTZ.AND P1, PT, R55, UR9, PT ;  /* 0x0000000937007c0b */ /* 0x000fc8000bf3c000 */
[----:B------:R-:W-:Y:S02]  /*9fb0*/  FSEL R55, R79, RZ, !P1 ;  /* 0x000000ff4f377208 */ /* 0x000fe40004800000 */
[----:B------:R-:W-:-:S03]  /*9fc0*/  SEL R97, RZ, 0x1, P1 ;  /* 0x00000001ff617807 */ /* 0x000fc60000800000 */
[----:B------:R-:W-:-:S07]  /*9fd0*/  @P0 FADD.FTZ R55, R27, R55 ;  /* 0x000000371b370221 */ /* 0x000fce0000010000 */
.L_x_20033:
[----:B------:R-:W-:Y:S05]  /*9fe0*/  BSYNC B1 ;  /* 0x0000000000017941 */ /* 0x000fea0003800000 */
.L_x_20032:
[----:B------:R-:W-:Y:S01]  /*9ff0*/  FADD.FTZ R78, RZ, R32 ;  /* 0x00000020ff4e7221 */ /* 0x000fe20000010000 */
[----:B------:R-:W-:Y:S01]  /*a000*/  IMAD.WIDE.U32 R80, R111, 0x10, R80 ;  /* 0x000000106f507825 */ /* 0x000fe200078e0050 */
[----:B------:R-:W-:Y:S01]  /*a010*/  BSSY B1, `(.L_x_20041) ;  /* 0x0000025000017945 */ /* 0x000fe20003800000 */
[----:B------:R-:W-:Y:S02]  /*a020*/  LOP3.LUT P0, RZ, R59, 0x1f, RZ, 0xc0, !PT ;  /* 0x0000001f3bff7812 */ /* 0x000fe4000780c0ff */
        /* <DEDUP_REMOVED lines=24> */
[----:B------:R-:W0:Y:S01]  /*a1b0*/  LDC.64 R78, c[0x0][0x240] ;  /* 0x00009000ff4e7b82 */ /* 0x000e220000000a00 */
[----:B------:R-:W-:Y:S01]  /*a1c0*/  IMAD.U32 R81, R96, 0x10000, RZ ;  /* 0x0001000060517824 */ /* 0x000fe200078e00ff */
[----:B------:R-:W-:Y:S02]  /*a1d0*/  LOP3.LUT R80, R97, 0xffff, RZ, 0xc0, !PT ;  /* 0x0000ffff61507812 */ /* 0x000fe400078ec0ff */
[----:B------:R-:W-:Y:S02]  /*a1e0*/  LOP3.LUT R103, R95, 0xff, RZ, 0xc0, !PT ;  /* 0x000000ff5f677812 */ /* 0x000fe400078ec0ff */
[----:B------:R-:W-:-:S04]  /*a1f0*/  LOP3.LUT R81, R81, 0xff0000, RZ, 0xc0, !PT ;  /* 0x00ff000051517812 */ /* 0x000fc800078ec0ff */
[----:B------:R-:W-:Y:S02]  /*a200*/  LEA R80, R80, R81, 0x18 ;  /* 0x0000005150507211 */ /* 0x000fe400078ec0ff */
[----:B------:R-:W-:Y:S02]  /*a210*/  LOP3.LUT R81, R94, 0xff, RZ, 0xc0, !PT ;  /* 0x000000ff5e517812 */ /* 0x000fe400078ec0ff */
[----:B------:R-:W-:-:S05]  /*a220*/  LEA R80, R103, R80, 0x8 ;  /* 0x0000005067507211 */ /* 0x000fca00078e40ff */
[----:B------:R-:W-:Y:S02]  /*a230*/  IMAD.IADD R81, R80, 0x1, R81 ;  /* 0x0000000150517824 */ /* 0x000fe400078e0251 */
[----:B0-----:R-:W-:-:S05]  /*a240*/  IMAD.WIDE.U32 R78, R109, 0x4, R78 ;  /* 0x000000046d4e7825 */ /* 0x001fca00078e004e */
[----:B------:R0:W-:Y:S02]  /*a250*/  STG.E desc[UR6][R78.64], R81 ;  /* 0x000000514e007986 */ /* 0x0001e4000c101906 */
.L_x_20042:
[----:B------:R-:W-:Y:S05]  /*a260*/  BSYNC B1 ;  /* 0x0000000000017941 */ /* 0x000fea0003800000 */
.L_x_20041:
[----:B------:R-:W-:Y:S01]  /*a270*/  UMOV UR30, 0xffffffff ;  /* 0xffffffff001e7882 */ /* 0x000fe20000000000 */
[----:B0-----:R-:W-:Y:S02]  /*a280*/  FADD.FTZ R78, R102, R55 ;  /* 0x00000037664e7221 */ /* 0x001fe40000010000 */
[----:B------:R-:W-:Y:S05]  /*a290*/  BRA.DIV UR30, `(.L_x_20043) ;  /* 0x0000000a1ef87947 */ /* 0x000fea000b800000 */
        /* <DEDUP_REMOVED lines=69> */
.L_x_20058:
        /* <DEDUP_REMOVED lines=18> */
[----:B------:R-:W-:Y:S02]  /*a810*/  IADD3 R106, R106, -0x1, RZ ;  /* 0xffffffff6a6a7810 */ /* 0x000fe40007ffe0ff */
[----:B------:R-:W-:Y:S01]  /*a820*/  LOP3.LUT R65, R59, 0x1f, RZ, 0xc0, !PT ;  /* 0x0000001f3b417812 */ /* 0x000fe200078ec0ff */
[C---:B------:R-:W-:Y:S01]  /*a830*/  FADD.FTZ R120, -R78.reuse, R44 ;  /* 0x0000002c4e787221 */ /* 0x040fe20000010100 */
[C---:B------:R-:W-:Y:S01]  /*a840*/  FADD.FTZ R44, -R78.reuse, R46 ;  /* 0x0000002e4e2c7221 */ /* 0x040fe20000010100 */
[C---:B------:R-:W-:Y:S01]  /*a850*/  FADD.FTZ R114, -R78.reuse, R48 ;  /* 0x000000304e727221 */ /* 0x040fe20000010100 */
[C---:B------:R-:W-:Y:S01]  /*a860*/  FADD.FTZ R46, -R78.reuse, R50 ;  /* 0x000000324e2e7221 */ /* 0x040fe20000010100 */
[C---:B------:R-:W-:Y:S01]  /*a870*/  FADD.FTZ R48, -R78.reuse, R52 ;  /* 0x000000344e307221 */ /* 0x040fe20000010100 */
[----:B------:R-:W-:Y:S01]  /*a880*/  FADD.FTZ R50, -R78, R53 ;  /* 0x000000354e327221 */ /* 0x000fe20000010100 */
[----:B------:R-:W-:Y:S01]  /*a890*/  IMAD R101, R106, R101, RZ ;  /* 0x000000656a657224 */ /* 0x000fe200078e02ff */
[----:B------:R-:W1:Y:S01]  /*a8a0*/  LDC.64 R52, c[0x0][0x2b8] ;  /* 0x0000ae00ff347b82 */ /* 0x000e620000000a00 */
        /* <DEDUP_REMOVED lines=47> */
[C---:B------:R-:W-:Y:S01]  /*aba0*/  FMUL.FTZ R48, R103.reuse, R48 ;  /* 0x0000003067307220 */ /* 0x040fe20000410000 */
[C---:B------:R-:W-:Y:S01]  /*abb0*/  FMUL.FTZ R50, R103.reuse, R54 ;  /* 0x0000003667327220 */ /* 0x040fe20000410000 */
[----:B------:R-:W-:Y:S01]  /*abc0*/  FMUL.FTZ R51, R103, R78 ;  /* 0x0000004e67337220 */ /* 0x000fe20000410000 */
[C---:B------:R-:W-:Y:S01]  /*abd0*/  IADD3 R103, R55.reuse, 0x20, RZ ;  /* 0x0000002037677810 */ /* 0x040fe20007ffe0ff */
[C---:B------:R-:W-:Y:S01]  /*abe0*/  VIADD R81, R55.reuse, 0x40 ;  /* 0x0000004037517836 */ /* 0x040fe20000000000 */
[C---:B------:R-:W-:Y:S01]  /*abf0*/  IADD3 R79, R55.reuse, 0x60, RZ ;  /* 0x00000060374f7810 */ /* 0x040fe20007ffe0ff */
[----:B------:R0:W-:Y:S01]  /*ac00*/  STG.E.128 desc[UR6][R36.64], R32 ;  /* 0x0000002024007986 */ /* 0x0001e2000c101d06 */
[C---:B------:R-:W-:Y:S01]  /*ac10*/  IADD3 R109, R55.reuse, 0x80, RZ ;  /* 0x00000080376d7810 */ /* 0x040fe20007ffe0ff */
[----:B------:R-:W-:Y:S02]  /*ac20*/  VIADD R111, R55, 0xa0 ;  /* 0x000000a0376f7836 */ /* 0x000fe40000000000 */
        /* <DEDUP_REMOVED lines=15> */
[----:B0-----:R-:W-:Y:S01]  /*ad20*/  FFMA.FTZ R35, R84, R108, R69 ;  /* 0x0000006c54237223 */ /* 0x001fe20000010045 */
[----:B------:R-:W-:Y:S01]  /*ad30*/  FFMA.FTZ R34, R9, R107, R20 ;  /* 0x0000006b09227223 */ /* 0x000fe20000010014 */
[----:B------:R-:W-:Y:S01]  /*ad40*/  FFMA.FTZ R33, R85, R39, R68 ;  /* 0x0000002755217223 */ /* 0x000fe20000010044 */
[----:B------:R-:W-:Y:S01]  /*ad50*/  FFMA.FTZ R32, R10, R38, R23 ;  /* 0x000000260a207223 */ /* 0x000fe20000010017 */
[----:B------:R-:W-:Y:S01]  /*ad60*/  FFMA.FTZ R39, R86, R106, R71 ;  /* 0x0000006a56277223 */ /* 0x000fe20000010047 */
[----:B------:R-:W-:Y:S01]  /*ad70*/  FFMA.FTZ R38, R7, R105, R18 ;  /* 0x0000006907267223 */ /* 0x000fe20000010012 */
[----:B------:R-:W-:Y:S01]  /*ad80*/  FFMA.FTZ R37, R87, R104, R70 ;  /* 0x0000006857257223 */ /* 0x000fe20000010046 */
[----:B------:R-:W-:Y:S01]  /*ad90*/  FFMA.FTZ R36, R8, R101, R21 ;  /* 0x0000006508247223 */ /* 0x000fe20000010015 */
[----:B------:R-:W-:-:S04]  /*ada0*/  IMAD.WIDE.U32 R52, R111, 0x10, R52 ;  /* 0x000000106f347825 */ /* 0x000fc800078e0034 */
[----:B------:R-:W-:Y:S01]  /*adb0*/  FFMA.FTZ R48, R2, R48, R15 ;  /* 0x0000003002307223 */ /* 0x000fe2000001000f */
[----:B------:R1:W-:Y:S04]  /*adc0*/  STG.E.128 desc[UR6][R102.64], R32 ;  /* 0x0000002066007986 */ /* 0x0003e8000c101d06 */
[----:B------:R1:W-:Y:S04]  /*add0*/  STG.E.128 desc[UR6][R80.64], R36 ;  /* 0x0000002450007986 */ /* 0x0003e8000c101d06 */
[----:B------:R1:W-:Y:S04]  /*ade0*/  STG.E.128 desc[UR6][R78.64], R40 ;  /* 0x000000284e007986 */ /* 0x0003e8000c101d06 */
[----:B------:R1:W-:Y:S04]  /*adf0*/  STG.E.128 desc[UR6][R54.64], R44 ;  /* 0x0000002c36007986 */ /* 0x0003e8000c101d06 */
[----:B------:R1:W-:Y:S02]  /*ae00*/  STG.E.128 desc[UR6][R52.64], R48 ;  /* 0x0000003034007986 */ /* 0x0003e4000c101d06 */
.L_x_20045:
[----:B------:R-:W-:Y:S05]  /*ae10*/  BSYNC B1 ;  /* 0x0000000000017941 */ /* 0x000fea0003800000 */
.L_x_20044:
[----:B-1----:R-:W1:Y:S02]  /*ae20*/  LDC.64 R32, c[0x0][0x210] ;  /* 0x00008400ff207b82 */ /* 0x002e640000000a00 */
[----:B-1----:R-:W-:-:S04]  /*ae30*/  LEA R100, R32, R100, 0x2 ;  /* 0x0000006420647211 */ /* 0x002fc800078e10ff */
[----:B------:R-:W-:-:S13]  /*ae40*/  ISETP.GE.AND P0, PT, R100, R33, PT ;  /* 0x000000216400720c */ /* 0x000fda0003f06270 */
[----:B------:R-:W-:Y:S05]  /*ae50*/  @!P0 BRA `(.L_x_20046) ;  /* 0xffffff5c00888947 */ /* 0x000fea000383ffff */
[----:B------:R-:W-:Y:S05]  /*ae60*/  BSYNC B0 ;  /* 0x0000000000007941 */ /* 0x000fea0003800000 */
.L_x_19814:
[----:B------:R-:W-:Y:S05]  /*ae70*/  EXIT ;  /* 0x000000000000794d */ /* 0x000fea0003800000 */
.L_x_20043:
        /* <DEDUP_REMOVED lines=8> */
.L_x_20048:
[----:B------:R-:W-:Y:S05]  /*af00*/  BSYNC B1 ;  /* 0x0000000000017941 */ /* 0x000fea0003800000 */
.L_x_20047:
[----:B------:R-:W-:Y:S01]  /*af10*/  IMAD.MOV.U32 R79, RZ, RZ, R109 ;  /* 0x000000ffff4f7224 */ /* 0x000fe200078e006d */
[----:B------:R-:W-:Y:S01]  /*af20*/  HFMA2.MMA R110, -RZ, RZ, 0, 1.1920928955078125e-07 ;  /* 0x00000002ff6e7435 */ /* 0x000fe200000001ff */
[----:B------:R-:W-:Y:S01]  /*af30*/  IMAD.MOV.U32 R113, RZ, RZ, 0x1f ;  /* 0x0000001fff717424 */ /* 0x000fe200078e00ff */
[----:B------:R-:W-:Y:S01]  /*af40*/  MOV R108, 0xffffffff ;  /* 0xffffffff006c7802 */ /* 0x000fe20000000f00 */
[----:B------:R-:W-:-:S05]  /*af50*/  FADD.FTZ R79, R78, R79 ;  /* 0x0000004f4e4f7221 */ /* 0x000fca0000010000 */
[----:B------:R-:W-:-:S07]  /*af60*/  MOV R111, R79 ;  /* 0x0000004f006f7202 */ /* 0x000fce0000000f00 */
[----:B------:R-:W-:Y:S05]  /*af70*/  WARPSYNC.COLLECTIVE R108, `(.L_x_20049) ;  /* 0x000000006c087348 */ /* 0x000fea0003c00000 */
[----:B------:R0:W1:Y:S02]  /*af80*/  SHFL.BFLY P1, R109, R111, R110, R113 ;  /* 0x0c00006e6f6d7389 */ /* 0x0000640000020071 */
[----:B01----:R-:W-:Y:S01]  /*af90*/  ENDCOLLECTIVE ;  /* 0x000000000000791b */ /* 0x003fe20003800000 */
.L_x_20049:
[----:B------:R-:W-:Y:S01]  /*afa0*/  HFMA2.MMA R110, -RZ, RZ, 0, 2.384185791015625e-07 ;  /* 0x00000004ff6e7435 */ /* 0x000fe200000001ff */
[----:B------:R-:W-:-:S05]  /*afb0*/  MOV R80, R109 ;  /* 0x0000006d00507202 */ /* 0x000fca0000000f00 */
[----:B------:R-:W-:-:S04]  /*afc0*/  FADD.FTZ R80, R79, R80 ;  /* 0x000000504f507221 */ /* 0x000fc80000010000 */
[----:B------:R-:W-:-:S07]  /*afd0*/  IMAD.MOV.U32 R111, RZ, RZ, R80 ;  /* 0x000000ffff6f7224 */ /* 0x000fce00078e0050 */
[----:B------:R-:W-:Y:S05]  /*afe0*/  WARPSYNC.COLLECTIVE R108, `(.L_x_20050) ;  /* 0x000000006c087348 */ /* 0x000fea0003c00000 */
[----:B------:R0:W1:Y:S02]  /*aff0*/  SHFL.BFLY P1, R109, R111, R110, R113 ;  /* 0x0c00006e6f6d7389 */ /* 0x0000640000020071 */
[----:B01----:R-:W-:Y:S01]  /*b000*/  ENDCOLLECTIVE ;  /* 0x000000000000791b */ /* 0x003fe20003800000 */
.L_x_20050:
[----:B------:R-:W-:Y:S01]  /*b010*/  HFMA2.MMA R110, -RZ, RZ, 0, 4.76837158203125e-07 ;  /* 0x00000008ff6e7435 */ /* 0x000fe200000001ff */
[----:B------:R-:W-:-:S05]  /*b020*/  MOV R81, R109 ;  /* 0x0000006d00517202 */ /* 0x000fca0000000f00 */
[----:B------:R-:W-:-:S04]  /*b030*/  FADD.FTZ R81, R80, R81 ;  /* 0x0000005150517221 */ /* 0x000fc80000010000 */
[----:B------:R-:W-:-:S07]  /*b040*/  IMAD.MOV.U32 R111, RZ, RZ, R81 ;  /* 0x000000ffff6f7224 */ /* 0x000fce00078e0051 */
[----:B------:R-:W-:Y:S05]  /*b050*/  WARPSYNC.COLLECTIVE R108, `(.L_x_20051) ;  /* 0x000000006c087348 */ /* 0x000fea0003c00000 */
[----:B------:R0:W1:Y:S02]  /*b060*/  SHFL.BFLY P1, R109, R111, R110, R113 ;  /* 0x0c00006e6f6d7389 */ /* 0x0000640000020071 */
[----:B01----:R-:W-:Y:S01]  /*b070*/  ENDCOLLECTIVE ;  /* 0x000000000000791b */ /* 0x003fe20003800000 */
.L_x_20051:
        /* <DEDUP_REMOVED lines=8> */
.L_x_20052:
        /* <DEDUP_REMOVED lines=56> */
.L_x_20053:
[----:B------:R-:W-:Y:S01]  /*b480*/  HFMA2.MMA R110, -RZ, RZ, 0, 1.1920928955078125e-07 ;  /* 0x00000002ff6e7435 */ /* 0x000fe200000001ff */
[----:B------:R-:W-:-:S05]  /*b490*/  MOV R79, R109 ;  /* 0x0000006d004f7202 */ /* 0x000fca0000000f00 */
[----:B------:R-:W-:-:S04]  /*b4a0*/  FADD.FTZ R79, R78, R79 ;  /* 0x0000004f4e4f7221 */ /* 0x000fc80000010000 */
[----:B------:R-:W-:-:S07]  /*b4b0*/  IMAD.MOV.U32 R111, RZ, RZ, R79 ;  /* 0x000000ffff6f7224 */ /* 0x000fce00078e004f */
[----:B------:R-:W-:Y:S05]  /*b4c0*/  WARPSYNC.COLLECTIVE R108, `(.L_x_20054) ;  /* 0x000000006c087348 */ /* 0x000fea0003c00000 */
[----:B------:R0:W1:Y:S02]  /*b4d0*/  SHFL.BFLY P1, R109, R111, R110, R113 ;  /* 0x0c00006e6f6d7389 */ /* 0x0000640000020071 */
[----:B01----:R-:W-:Y:S01]  /*b4e0*/  ENDCOLLECTIVE ;  /* 0x000000000000791b */ /* 0x003fe20003800000 */
.L_x_20054:
[----:B------:R-:W-:Y:S01]  /*b4f0*/  HFMA2.MMA R110, -RZ, RZ, 0, 2.384185791015625e-07 ;  /* 0x00000004ff6e7435 */ /* 0x000fe200000001ff */
[----:B------:R-:W-:-:S05]  /*b500*/  MOV R80, R109 ;  /* 0x0000006d00507202 */ /* 0x000fca0000000f00 */
[----:B------:R-:W-:-:S04]  /*b510*/  FADD.FTZ R80, R79, R80 ;  /* 0x000000504f507221 */ /* 0x000fc80000010000 */
[----:B------:R-:W-:-:S07]  /*b520*/  IMAD.MOV.U32 R111, RZ, RZ, R80 ;  /* 0x000000ffff6f7224 */ /* 0x000fce00078e0050 */
[----:B------:R-:W-:Y:S05]  /*b530*/  WARPSYNC.COLLECTIVE R108, `(.L_x_20055) ;  /* 0x000000006c087348 */ /* 0x000fea0003c00000 */
[----:B------:R0:W1:Y:S02]  /*b540*/  SHFL.BFLY P1, R109, R111, R110, R113 ;  /* 0x0c00006e6f6d7389 */ /* 0x0000640000020071 */
[----:B01----:R-:W-:Y:S01]  /*b550*/  ENDCOLLECTIVE ;  /* 0x000000000000791b */ /* 0x003fe20003800000 */
.L_x_20055:
[----:B------:R-:W-:Y:S01]  /*b560*/  HFMA2.MMA R110, -RZ, RZ, 0, 4.76837158203125e-07 ;  /* 0x00000008ff6e7435 */ /* 0x000fe200000001ff */
[----:B------:R-:W-:-:S05]  /*b570*/  MOV R81, R109 ;  /* 0x0000006d00517202 */ /* 0x000fca0000000f00 */
[----:B------:R-:W-:-:S04]  /*b580*/  FADD.FTZ R81, R80, R81 ;  /* 0x0000005150517221 */ /* 0x000fc80000010000 */
[----:B------:R-:W-:-:S07]  /*b590*/  IMAD.MOV.U32 R111, RZ, RZ, R81 ;  /* 0x000000ffff6f7224 */ /* 0x000fce00078e0051 */
[----:B------:R-:W-:Y:S05]  /*b5a0*/  WARPSYNC.COLLECTIVE R108, `(.L_x_20056) ;  /* 0x000000006c087348 */ /* 0x000fea0003c00000 */
[----:B------:R0:W1:Y:S02]  /*b5b0*/  SHFL.BFLY P1, R109, R111, R110, R113 ;  /* 0x0c00006e6f6d7389 */ /* 0x0000640000020071 */
[----:B01----:R-:W-:Y:S01]  /*b5c0*/  ENDCOLLECTIVE ;  /* 0x000000000000791b */ /* 0x003fe20003800000 */
.L_x_20056:
[----:B------:R-:W-:Y:S01]  /*b5d0*/  HFMA2.MMA R110, -RZ, RZ, 0, 9.5367431640625e-07 ;  /* 0x00000010ff6e7435 */ /* 0x000fe200000001ff */
[----:B------:R-:W-:-:S05]  /*b5e0*/  MOV R104, R109 ;  /* 0x0000006d00687202 */ /* 0x000fca0000000f00 */
[----:B------:R-:W-:-:S04]  /*b5f0*/  FADD.FTZ R104, R81, R104 ;  /* 0x0000006851687221 */ /* 0x000fc80000010000 */
[----:B------:R-:W-:-:S07]  /*b600*/  IMAD.MOV.U32 R111, RZ, RZ, R104 ;  /* 0x000000ffff6f7224 */ /* 0x000fce00078e0068 */
[----:B------:R-:W-:Y:S05]  /*b610*/  WARPSYNC.COLLECTIVE R108, `(.L_x_20057) ;  /* 0x000000006c087348 */ /* 0x000fea0003c00000 */
[----:B------:R0:W1:Y:S02]  /*b620*/  SHFL.BFLY P1, R109, R111, R110, R113 ;  /* 0x0c00006e6f6d7389 */ /* 0x0000640000020071 */
[----:B01----:R-:W-:Y:S01]  /*b630*/  ENDCOLLECTIVE ;  /* 0x000000000000791b */ /* 0x003fe20003800000 */
.L_x_20057:
[----:B------:R-:W-:Y:S01]  /*b640*/  MOV R103, R109 ;  /* 0x0000006d00677202 */ /* 0x000fe20000000f00 */
[----:B------:R-:W-:Y:S06]  /*b650*/  BRA `(.L_x_20058) ;  /* 0xfffffff000247947 */ /* 0x000fec000383ffff */
.L_x_20059:
        /* <DEDUP_REMOVED lines=10> */
.L_x_23587:


//--------------------- .text._ZN10layer_norm13ln_fwd_kernelINS_13Kernel_traitsI6__halfffffjLj768ELj1ELj4ELj1ELj16ENS_18Kernel_traits_baseILj768ES2_ffffjLj128EEEEELb1ELb1ELb0ELb0EEEvNS_9FwdParamsE --------------------------
	.section	.text._ZN10layer_norm13ln_fwd_kernelINS_13Kernel_traitsI6__halfffffjLj768ELj1ELj4ELj1ELj16ENS_18Kernel_traits_baseILj768ES2_ffffjLj128EEEEELb1ELb1ELb0ELb0EEEvNS_9FwdParamsE,"ax",@progbits
	.align	128
        .global         _ZN10layer_norm13ln_fwd_kernelINS_13Kernel_traitsI6__halfffffjLj768ELj1ELj4ELj1ELj16ENS_18Kernel_traits_baseILj768ES2_ffffjLj128EEEEELb1ELb1ELb0ELb0EEEvNS_9FwdParamsE
        .type           _ZN10layer_norm13ln_fwd_kernelINS_13Kernel_traitsI6__halfffffjLj768ELj1ELj4ELj1ELj16ENS_18Kernel_traits_baseILj768ES2_ffffjLj128EEEEELb1ELb1ELb0ELb0EEEvNS_9FwdParamsE,@function
        .size           _ZN10layer_norm13ln_fwd_kernelINS_13Kernel_traitsI6__halfffffjLj768ELj1ELj4ELj1ELj16ENS_18Kernel_traits_baseILj768ES2_ffffjLj128EEEEELb1ELb1ELb0ELb0EEEvNS_9FwdParamsE,(.L_x_23588 - _ZN10layer_norm13ln_fwd_kernelINS_13Kernel_traitsI6__halfffffjLj768ELj1ELj4ELj1ELj16ENS_18Kernel_traits_baseILj768ES2_ffffjLj128EEEEELb1ELb1ELb0ELb0EEEvNS_9FwdParamsE)
        .other          _ZN10layer_norm13ln_fwd_kernelINS_13Kernel_traitsI6__halfffffjLj768ELj1ELj4ELj1ELj16ENS_18Kernel_traits_baseILj768ES2_ffffjLj128EEEEELb1ELb1ELb0ELb0EEEvNS_9FwdParamsE,@"STO_CUDA_ENTRY STV_DEFAULT"
_ZN10layer_norm13ln_fwd_kernelINS_13Kernel_traitsI6__halfffffjLj768ELj1ELj4ELj1ELj16ENS_18Kernel_traits_baseILj768ES2_ffffjLj128EEEEELb1ELb1ELb0ELb0EEEvNS_9FwdParamsE:
.text._ZN10layer_norm13ln_fwd_kernelINS_13Kernel_traitsI6__halfffffjLj768ELj1ELj4ELj1ELj16ENS_18Kernel_traits_baseILj768ES2_ffffjLj128EEEEELb1ELb1ELb0ELb0EEEvNS_9FwdParamsE:
[----:B------:R-:W0:Y:S08]  /*0000*/  LDC R1, c[0x0][0x28] ;  /* 0x00000a00ff017b82 */ /* 0x000e300000000800 */
[----:B------:R-:W1:Y:S01]  /*0010*/  LDC R18, c[0x0][0x2e8] ;  /* 0x0000ba00ff127b82 */ /* 0x000e620000000800 */
[----:B------:R-:W-:Y:S01]  /*0020*/  ULDC.U8 UR4, c[0x0][0x2f4] ;  /* 0x0000bd0000047ab9 */ /* 0x000fe20000000000 */
[----:B------:R-:W-:Y:S01]  /*0030*/  ULDC.64 UR6, c[0x0][0x2e0] ;  /* 0x0000b80000067ab9 */ /* 0x000fe20000000a00 */
[----:B------:R-:W-:Y:S01]  /*0040*/  ISETP.NE.AND P0, PT, RZ, UR4, PT ;  /* 0x00000004ff007c0c */ /* 0x000fe2000bf05270 */
[----:B------:R-:W-:Y:S01]  /*0050*/  ULDC.64 UR4, c[0x0][0x208] ;  /* 0x0000820000047ab9 */ /* 0x000fe20000000a00 */
[----:B------:R-:W-:Y:S01]  /*0060*/  IMAD.U32 R10, RZ, RZ, UR6 ;  /* 0x00000006ff0a7e24 */ /* 0x000fe2000f8e00ff */
[----:B------:R-:W-:-:S02]  /*0070*/  MOV R11, UR7 ;  /* 0x00000007000b7c02 */ /* 0x000fc40008000f00 */
[----:B------:R-:W2:Y:S01]  /*0080*/  LDC R19, c[0x0][0x2ec] ;  /* 0x0000bb00ff137b82 */ /* 0x000ea20000000800 */
[----:B0-----:R-:W-:-:S07]  /*0090*/  IADD3 R1, R1, -0x8, RZ ;  /* 0xfffffff801017810 */ /* 0x001fce0007ffe0ff */
[----:B------:R-:W3:Y:S01]  /*00a0*/  @P0 LDG.E.64 R2, desc[UR4][R10.64] ;  /* 0x000000040a020981 */ /* 0x000ee2000c1e1b00 */
[----:B------:R-:W0:Y:S01]  /*00b0*/  @P0 LDC R9, c[0x0][0x2f0] ;  /* 0x0000bc00ff090b82 */ /* 0x000e220000000800 */
[----:B-1----:R-:W-:Y:S01]  /*00c0*/  @P0 IMAD.MOV.U32 R6, RZ, RZ, R18 ;  /* 0x000000ffff060224 */ /* 0x002fe200078e0012 */
[----:B------:R-:W1:Y:S01]  /*00d0*/  S2R R14, SR_TID.X ;  /* 0x00000000000e7919 */ /* 0x000e620000002100 */
[----:B------:R-:W1:Y:S01]  /*00e0*/  S2R R5, SR_CTAID.X ;  /* 0x0000000000057919 */ /* 0x000e620000002500 */
[----:B------:R-:W-:-:S04]  /*00f0*/  ULDC UR8, c[0x0][0x0] ;  /* 0x0000000000087ab9 */ /* 0x000fc80000000800 */
[----:B------:R-:W4:Y:S01]  /*0100*/  LDC R15, c[0x0][0x218] ;  /* 0x00008600ff0f7b82 */ /* 0x000f220000000800 */
[----:B--2---:R-:W-:-:S06]  /*0110*/  @P0 MOV R7, R19 ;  /* 0x0000001300070202 */ /* 0x004fcc0000000f00 */
[----:B------:R-:W0:Y:S01]  /*0120*/  @P0 LDG.E.64 R6, desc[UR4][R6.64] ;  /* 0x0000000406060981 */ /* 0x000e22000c1e1b00 */
[----:B-1----:R-:W-:Y:S01]  /*0130*/  IMAD R0, R5, UR8, R14 ;  /* 0x0000000805007c24 */ /* 0x002fe2000f8e020e */
[----:B----4-:R-:W-:-:S04]  /*0140*/  SHF.R.S32.HI R4, RZ, 0x1f, R15 ;  /* 0x0000001fff047819 */ /* 0x010fc8000001140f */
[----:B------:R-:W-:Y:S01]  /*0150*/  LEA.HI R4, R4, R15, RZ, 0x2 ;  /* 0x0000000f04047211 */ /* 0x000fe200078f10ff */
[----:B------:R-:W-:Y:S01]  /*0160*/  BSSY B0, `(.L_x_20060) ;  /* 0x0000055000007945 */ /* 0x000fe20003800000 */
[----:B---3--:R-:W-:Y:S02]  /*0170*/  @P0 R2UR UR6, R2 ;  /* 0x00000000020602ca */ /* 0x008fe400000e0000 */
[----:B------:R-:W-:Y:S02]  /*0180*/  @P0 R2UR UR7, R3 ;  /* 0x00000000030702ca */ /* 0x000fe400000e0000 */
[----:B0-----:R-:W-:-:S05]  /*0190*/  @P0 IADD3 R18, P1, R6, R9, RZ ;  /* 0x0000000906120210 */ /* 0x001fca0007f3e0ff */
        /* <DEDUP_REMOVED lines=29> */
[----:B------:R-:W-:-:S04]  /*0370*/  LOP3.LUT R11, R9, UR14, R12, 0x96, !PT ;  /* 0x0000000e090b7c12 */ /* 0x000fc8000f8e960c */
[----:B------:R-:W-:Y:S01]  /*0380*/  LOP3.LUT R12, R7, UR15, R10, 0x96, !PT ;  /* 0x0000000f070c7c12 */ /* 0x000fe2000f8e960a */
[----:B------:R-:W-:Y:S01]  /*0390*/  UIADD3 UR16, UR7, -0x56f99767, URZ ;  /* 0xa906689907107890 */ /* 0x000fe2000fffe03f */
[----:B------:R-:W-:Y:S01]  /*03a0*/  LOP3.LUT R19, R14, 0x1f, RZ, 0xc0, !PT ;  /* 0x0000001f0e137812 */ /* 0x000fe200078ec0ff */
[----:B------:R-:W-:Y:S01]  /*03b0*/  UIADD3 UR17, UR6, 0x1715609d, URZ ;  /* 0x1715609d06117890 */ /* 0x000fe2000fffe03f */
[----:B------:R-:W-:Y:S02]  /*03c0*/  IMAD.WIDE.U32 R10, R11, -0x2daee0ad, RZ ;  /* 0xd2511f530b0a7825 */ /* 0x000fe400078e00ff */
[----:B------:R-:W-:Y:S02]  /*03d0*/  LOP3.LUT R9, R19, 0x1f, RZ, 0x3c, !PT ;  /* 0x0000001f13097812 */ /* 0x000fe400078e3cff */
[----:B------:R-:W-:Y:S01]  /*03e0*/  IMAD.WIDE.U32 R12, R12, -0x326172a9, RZ ;  /* 0xcd9e8d570c0c7825 */ /* 0x000fe200078e00ff */
[----:B------:R-:W-:Y:S02]  /*03f0*/  LOP3.LUT R6, R11, UR16, R6, 0x96, !PT ;  /* 0x000000100b067c12 */ /* 0x000fe4000f8e9606 */
[----:B------:R-:W-:-:S02]  /*0400*/  LEA.HI.SX32 R4, R4, R9, 0x1e ;  /* 0x0000000904047211 */ /* 0x000fc400078ff2ff */
[----:B------:R-:W-:Y:S01]  /*0410*/  LOP3.LUT R38, R13, UR17, R8, 0x96, !PT ;  /* 0x000000110d267c12 */ /* 0x000fe2000f8e9608 */
        /* <DEDUP_REMOVED lines=23> */
[----:B------:R-:W-:Y:S02]  /*0590*/  LOP3.LUT R39, R33, UR20, R6, 0x96, !PT ;  /* 0x0000001421277c12 */ /* 0x000fe4000f8e9606 */
[----:B------:R-:W-:Y:S01]  /*05a0*/  SHF.R.U32.HI R14, RZ, 0x5, R14 ;  /* 0x00000005ff0e7819 */ /* 0x000fe2000001160e */
        /* <DEDUP_REMOVED lines=13> */
[----:B------:R-:W5:Y:S01]  /*0680*/  LDG.E.64 R30, desc[UR4][R30.64] ;  /* 0x000000041e1e7981 */ /* 0x000f62000c1e1b00 */
[----:B------:R-:W-:Y:S02]  /*0690*/  LOP3.LUT R19, R19, 0x20, RZ, 0xfc, !PT ;  /* 0x0000002013137812 */ /* 0x000fe400078efcff */
[----:B0-----:R-:W-:-:S07]  /*06a0*/  @!P1 CS2R R96, SRZ ;  /* 0x0000000000609805 */ /* 0x001fce000001ff00 */
.L_x_20061:
[----:B------:R-:W-:Y:S05]  /*06b0*/  BSYNC B0 ;  /* 0x0000000000007941 */ /* 0x000fea0003800000 */
.L_x_20060:
        /* <DEDUP_REMOVED lines=14> */
[----:B------:R-:W5:Y:S01]  /*07a0*/  LDG.E.64 R44, desc[UR4][R44.64] ;  /* 0x000000042c2c7981 */ /* 0x000f62000c1e1b00 */
[----:B------:R-:W-:-:S02]  /*07b0*/  IADD3 R19, R19, 0x20, RZ ;  /* 0x0000002013137810 */ /* 0x000fc40007ffe0ff */
[----:B0-----:R-:W-:-:S07]  /*07c0*/  @!P1 CS2R R92, SRZ ;  /* 0x00000000005c9805 */ /* 0x001fce000001ff00 */
.L_x_20063:
[----:B------:R-:W-:Y:S05]  /*07d0*/  BSYNC B0 ;  /* 0x0000000000007941 */ /* 0x000fea0003800000 */
.L_x_20062:
        /* <DEDUP_REMOVED lines=15> */
[----:B------:R-:W-:Y:S01]  /*08d0*/  VIADD R19, R19, 0x20 ;  /* 0x0000002013137836 */ /* 0x000fe20000000000 */
[----:B0-----:R-:W-:-:S07]  /*08e0*/  @!P1 CS2R R84, SRZ ;  /* 0x0000000000549805 */ /* 0x001fce000001ff00 */
.L_x_20065:
[----:B------:R-:W-:Y:S05]  /*08f0*/  BSYNC B0 ;  /* 0x0000000000007941 */ /* 0x000fea0003800000 */
.L_x_20064:
        /* <DEDUP_REMOVED lines=17> */
.L_x_20067:
[----:B------:R-:W-:Y:S05]  /*0a10*/  BSYNC B0 ;  /* 0x0000000000007941 */ /* 0x000fea0003800000 */
.L_x_20066:
        /* <DEDUP_REMOVED lines=15> */
[----:B------:R-:W-:Y:S01]  /*0b10*/  VIADD R19, R19, 0x20 ;  /* 0x0000002013137836 */ /* 0x000fe20000000000 */
[----:B0-----:R-:W-:-:S07]  /*0b20*/  @!P1 CS2R R12, SRZ ;  /* 0x00000000000c9805 */ /* 0x001fce000001ff00 */
.L_x_20069:
[----:B------:R-:W-:Y:S05]  /*0b30*/  BSYNC B0 ;  /* 0x0000000000007941 */ /* 0x000fea0003800000 */
.L_x_20068:
[----:B------:R-:W-:Y:S01]  /*0b40*/  ISETP.GE.U32.AND P1, PT, R4, 0xc0, PT ;  /* 0x000000c00400780c */ /* 0x000fe20003f26070 */
[----:B------:R-:W-:Y:S01]  /*0b50*/  IMAD.HI.U32 R7, R38, -0x326172a9, RZ ;  /* 0xcd9e8d5726077827 */ /* 0x000fe200078e00ff */
[----:B------:R-:W-:Y:S01]  /*0b60*/  UIADD3 UR33, UR7, -0x695add53, URZ ;  /* 0x96a522ad07217890 */ /* 0x000fe2000fffe03f */
[----:B------:R-:W-:Y:S01]  /*0b70*/  BSSY B0, `(.L_x_20070) ;  /* 0x0000014000007945 */ /* 0x000fe20003800000 */
[----:B------:R-:W-:Y:S01]  /*0b80*/  LEA R5, R5, R14, 0x2 ;  /* 0x0000000e05057211 */ /* 0x000fe200078e10ff */
[----:B------:R-:W-:Y:S01]  /*0b90*/  IMAD.HI.U32 R33, R39, -0x2daee0ad, RZ ;  /* 0xd2511f5327217827 */ /* 0x000fe200078e00ff */
[----:B------:R-:W-:Y:S02]  /*0ba0*/  P2R R76, PR, RZ, 0x2 ;  /* 0x00000002ff4c7803 */ /* 0x000fe40000000000 */
[----:B------:R-:W-:-:S05]  /*0bb0*/  LOP3.LUT R32, R7, UR22, R32, 0x96, !PT ;  /* 0x0000001607207c12 */ /* 0x000fca000f8e9620 */
        /* <DEDUP_REMOVED lines=15> */
.L_x_20071:
[----:B------:R-:W-:Y:S05]  /*0cb0*/  BSYNC B0 ;  /* 0x0000000000007941 */ /* 0x000fea0003800000 */
.L_x_20070:
[----:B------:R-:W-:Y:S01]  /*0cc0*/  ULDC UR25, c[0x0][0x214] ;  /* 0x0000850000197ab9 */ /* 0x000fe20000000800 */
[----:B------:R-:W-:Y:S02]  /*0cd0*/  LOP3.LUT R36, R33, UR23, R36, 0x96, !PT ;  /* 0x0000001721247c12 */ /* 0x000fe4000f8e9624 */
[----:B------:R-:W-:-:S13]  /*0ce0*/  ISETP.GE.AND P1, PT, R5, UR25, PT ;  /* 0x0000001905007c0c */ /* 0x000fda000bf26270 */
[----:B------:R-:W-:Y:S05]  /*0cf0*/  @P1 EXIT ;  /* 0x000000000000194d */ /* 0x000fea0003800000 */
[----:B-----5:R-:W-:Y:S01]  /*0d00*/  IMAD.MOV.U32 R34, RZ, RZ, R30 ;  /* 0x000000ffff227224 */ /* 0x020fe200078e001e */
[----:B------:R-:W-:Y:S01]  /*0d10*/  SHF.R.U64 R125, R30, 0x10, R31 ;  /* 0x000000101e7d7819 */ /* 0x000fe2000000121f */
[----:B------:R-:W-:Y:S01]  /*0d20*/  IMAD.MOV.U32 R30, RZ, RZ, R20 ;  /* 0x000000ffff1e7224 */ /* 0x000fe200078e0014 */
[--C-:B------:R-:W-:Y:S01]  /*0d30*/  SHF.R.U64 R81, R20, 0x10, R21.reuse ;  /* 0x0000001014517819 */ /* 0x100fe20000001215 */
[----:B------:R-:W-:Y:S01]  /*0d40*/  IMAD.MOV.U32 R110, RZ, RZ, R22 ;  /* 0x000000ffff6e7224 */ /* 0x000fe200078e0016 */
[----:B------:R-:W-:Y:S01]  /*0d50*/  MOV R19, R21 ;  /* 0x0000001500137202 */ /* 0x000fe20000000f00 */
[----:B------:R-:W-:Y:S01]  /*0d60*/  IMAD.MOV.U32 R94, RZ, RZ, R26 ;  /* 0x000000ffff5e7224 */ /* 0x000fe200078e001a */
[----:B------:R-:W-:Y:S01]  /*0d70*/  SHF.R.U32.HI R20, RZ, 0x10, R21 ;  /* 0x00000010ff147819 */ /* 0x000fe20000011615 */
[----:B------:R-:W-:Y:S01]  /*0d80*/  IMAD R38, R38, -0x326172a9, RZ ;  /* 0xcd9e8d5726267824 */ /* 0x000fe200078e02ff */
[--C-:B------:R-:W-:Y:S01]  /*0d90*/  SHF.R.U64 R109, R22, 0x10, R23.reuse ;  /* 0x00000010166d7819 */ /* 0x100fe20000001217 */
[----:B------:R-:W-:Y:S01]  /*0da0*/  IMAD.MOV.U32 R102, RZ, RZ, R28 ;  /* 0x000000ffff667224 */ /* 0x000fe200078e001c */
[----:B------:R-:W-:Y:S01]  /*0db0*/  MOV R21, R23 ;  /* 0x0000001700157202 */ /* 0x000fe20000000f00 */
[----:B------:R-:W-:Y:S01]  /*0dc0*/  IMAD R39, R39, -0x2daee0ad, RZ ;  /* 0xd2511f5327277824 */ /* 0x000fe200078e02ff */
[----:B------:R-:W-:Y:S01]  /*0dd0*/  SHF.R.U32.HI R107, RZ, 0x10, R23 ;  /* 0x00000010ff6b7819 */ /* 0x000fe20000011617 */
[----:B------:R-:W-:Y:S01]  /*0de0*/  IMAD.MOV.U32 R122, RZ, RZ, R44 ;  /* 0x000000ffff7a7224 */ /* 0x000fe200078e002c */
[----:B------:R-:W-:Y:S01]  /*0df0*/  SHF.R.U64 R91, R26, 0x10, R27 ;  /* 0x000000101a5b7819 */ /* 0x000fe2000000121b */
[----:B------:R-:W-:Y:S01]  /*0e00*/  IMAD.MOV.U32 R26, RZ, RZ, R8 ;  /* 0x000000ffff1a7224 */ /* 0x000fe200078e0008 */
[--C-:B------:R-:W-:Y:S01]  /*0e10*/  SHF.R.U64 R22, R24, 0x10, R25.reuse ;  /* 0x0000001018167819 */ /* 0x100fe20000001219 */
[----:B------:R-:W-:Y:S01]  /*0e20*/  IMAD.MOV.U32 R118, RZ, RZ, R42 ;  /* 0x000000ffff767224 */ /* 0x000fe200078e002a */
[----:B------:R-:W-:Y:S01]  /*0e30*/  MOV R23, R25 ;  /* 0x0000001900177202 */ /* 0x000fe20000000f00 */
[----:B------:R-:W-:Y:S01]  /*0e40*/  IMAD.MOV.U32 R114, RZ, RZ, R40 ;  /* 0x000000ffff727224 */ /* 0x000fe200078e0028 */
[----:B------:R-:W-:Y:S01]  /*0e50*/  SHF.R.U32.HI R56, RZ, 0x10, R25 ;  /* 0x00000010ff387819 */ /* 0x000fe20000011619 */
[----:B------:R-:W-:Y:S01]  /*0e60*/  IMAD.MOV.U32 R106, RZ, RZ, R16 ;  /* 0x000000ffff6a7224 */ /* 0x000fe200078e0010 */
[--C-:B------:R-:W-:Y:S01]  /*0e70*/  SHF.R.U64 R105, R16, 0x10, R17.reuse ;  /* 0x0000001010697819 */ /* 0x100fe20000001211 */
[----:B------:R-:W-:Y:S01]  /*0e80*/  ULDC.64 UR26, c[0x0][0x270] ;  /* 0x00009c00001a7ab9 */ /* 0x000fe20000000a00 */
[----:B------:R-:W-:Y:S01]  /*0e90*/  MOV R25, R17 ;  /* 0x0000001100197202 */ /* 0x000fe20000000f00 */
[----:B------:R-:W-:Y:S01]  /*0ea0*/  BSSY B0, `(.L_x_20072) ;  /* 0x0000a02000007945 */ /* 0x000fe20003800000 */
[----:B------:R-:W-:Y:S01]  /*0eb0*/  SHF.R.U32.HI R103, RZ, 0x10, R17 ;  /* 0x00000010ff677819 */ /* 0x000fe20000011611 */
[----:B------:R-:W-:Y:S01]  /*0ec0*/  IMAD R17, R32, -0x2daee0ad, RZ ;  /* 0xd2511f5320117824 */ /* 0x000fe200078e02ff */
[--C-:B------:R-:W-:Y:S01]  /*0ed0*/  SHF.R.U64 R58, R8, 0x10, R9.reuse ;  /* 0x00000010083a7819 */ /* 0x100fe20000001209 */
[----:B------:R-:W-:Y:S01]  /*0ee0*/  IMAD.HI.U32 R8, R32, -0x2daee0ad, RZ ;  /* 0xd2511f5320087827 */ /* 0x000fe200078e00ff */
[----:B------:R-:W-:Y:S01]  /*0ef0*/  MOV R59, R9 ;  /* 0x00000009003b7202 */ /* 0x000fe20000000f00 */
[----:B------:R-:W-:Y:S01]  /*0f00*/  UISETP.NE.U32.AND UP0, UPT, UR26, URZ, UPT ;  /* 0x0000003f1a00728c */ /* 0x000fe2000bf05070 */
[----:B------:R-:W-:Y:S01]  /*0f10*/  SHF.R.U32.HI R60, RZ, 0x10, R9 ;  /* 0x00000010ff3c7819 */ /* 0x000fe20000011609 */
[----:B------:R-:W-:Y:S01]  /*0f20*/  HADD2.F32 R32, -RZ, R34.H0_H0 ;  /* 0x20000022ff207230 */ /* 0x000fe20000004100 */
[----:B------:R-:W-:Y:S01]  /*0f30*/  SHF.R.U64 R100, R28, 0x10, R29 ;  /* 0x000000101c647819 */ /* 0x000fe2000000121d */
[----:B------:R-:W-:Y:S01]  /*0f40*/  IMAD.HI.U32 R9, R36, -0x326172a9, RZ ;  /* 0xcd9e8d5724097827 */ /* 0x000fe200078e00ff */
[----:B------:R-:W-:Y:S01]  /*0f50*/  SHF.R.U64 R62, R6, 0x10, R7 ;  /* 0x00000010063e7819 */ /* 0x000fe20000001207 */
[----:B------:R-:W-:Y:S01]  /*0f60*/  ULDC.U8 UR25, c[0x0][0x2a0] ;  /* 0x0000a80000197ab9 */ /* 0x000fe20000000000 */
[----:B------:R0:W-:Y:S01]  /*0f70*/  STL [R1], R32 ;  /* 0x0000002001007387 */ /* 0x0001e20000100800 */
[----:B------:R-:W-:Y:S01]  /*0f80*/  IMAD.MOV.U32 R28, RZ, RZ, R24 ;  /* 0x000000ffff1c7224 */ /* 0x000fe200078e0018 */
[----:B------:R-:W-:Y:S01]  /*0f90*/  MOV R37, R31 ;  /* 0x0000001f00257202 */ /* 0x000fe20000000f00 */
        /* <DEDUP_REMOVED lines=12> */
[----:B------:R-:W-:Y:S01]  /*1060*/  IMAD R16, R36, -0x326172a9, RZ ;  /* 0xcd9e8d5724107824 */ /* 0x000fe200078e02ff */
[----:B------:R-:W-:Y:S01]  /*1070*/  SHF.R.U32.HI R87, RZ, 0x10, R27 ;  /* 0x00000010ff577819 */ /* 0x000fe2000001161b */
[----:B------:R-:W-:Y:S01]  /*1080*/  HADD2.F32 R125, -RZ, R125.H0_H0 ;  /* 0x2000007dff7d7230 */ /* 0x000fe20000004100 */
[----:B------:R-:W-:Y:S01]  /*1090*/  SHF.R.U32.HI R67, RZ, 0x10, R11 ;  /* 0x00000010ff437819 */ /* 0x000fe2000001160b */
        /* <DEDUP_REMOVED lines=43> */
[----:B------:R-:W-:Y:S01]  /*1350*/  LOP3.LUT R7, R8, UR33, R39, 0x96, !PT ;  /* 0x0000002108077c12 */ /* 0x000fe2000f8e9627 */
[----:B------:R-:W-:Y:S01]  /*1360*/  HADD2.F32 R8, -RZ, R85.H0_H0 ;  /* 0x20000055ff087230 */ /* 0x000fe20000004100 */
[----:B------:R-:W-:Y:S01]  /*1370*/  LOP3.LUT R15, R18, 0x3, RZ, 0xc0, !PT ;  /* 0x00000003120f7812 */ /* 0x000fe200078ec0ff */
[----:B------:R-:W-:Y:S01]  /*1380*/  IMAD.MOV.U32 R18, RZ, RZ, RZ ;  /* 0x000000ffff127224 */ /* 0x000fe200078e00ff */
        /* <DEDUP_REMOVED lines=47> */
[----:B0-----:R-:W-:-:S07]  /*1680*/  HADD2.F32 R71, -RZ, R71.H0_H0 ;  /* 0x20000047ff477230 */ /* 0x001fce0000004100 */
.L_x_20266:
        /* <DEDUP_REMOVED lines=18> */
[----:B0-----:R-:W-:-:S04]  /*17b0*/  ISETP.NE.U32.AND P1, PT, R54, RZ, PT ;  /* 0x000000ff3600720c */ /* 0x001fc80003f25070 */
[----:B------:R-:W-:-:S13]  /*17c0*/  ISETP.NE.AND.EX P1, PT, R55, RZ, PT, P1 ;  /* 0x000000ff3700720c */ /* 0x000fda0003f25310 */
[----:B------:R-:W-:-:S04]  /*17d0*/  @P1 LEA R28, P2, R77, R54, 0x4 ;  /* 0x000000364d1c1211 */ /* 0x000fc800078420ff */
[----:B------:R-:W-:-:S05]  /*17e0*/  @P1 LEA.HI.X R29, R77, R55, RZ, 0x4, P2 ;  /* 0x000000374d1d1211 */ /* 0x000fca00010f24ff */
[----:B------:R1:W5:Y:S02]  /*17f0*/  @P1 LDG.E.128 R24, desc[UR4][R28.64] ;  /* 0x000000041c181981 */ /* 0x000364000c1e1d00 */
[----:B-1----:R-:W-:-:S06]  /*1800*/  IMAD.WIDE.U32 R28, R77, 0x10, R30 ;  /* 0x000000104d1c7825 */ /* 0x002fcc00078e001e */
[----:B------:R-:W5:Y:S01]  /*1810*/  LDG.E.128 R28, desc[UR4][R28.64] ;  /* 0x000000041c1c7981 */ /* 0x000f62000c1e1d00 */
        /* <DEDUP_REMOVED lines=12> */
.L_x_20076:
[----:B------:R-:W-:-:S07]  /*18e0*/  IMAD.MOV.U32 R53, RZ, RZ, R16 ;  /* 0x000000ffff357224 */ /* 0x000fce00078e0010 */
.L_x_20077:
[----:B------:R-:W-:Y:S05]  /*18f0*/  BSYNC B2 ;  /* 0x0000000000027941 */ /* 0x000fea0003800000 */
.L_x_20075:
        /* <DEDUP_REMOVED lines=16> */
.L_x_20081:
[----:B------:R-:W-:Y:S05]  /*1a00*/  BSYNC B3 ;  /* 0x0000000000037941 */ /* 0x000fea0003800000 */
.L_x_20080:
        /* <DEDUP_REMOVED lines=39> */
[----:B------:R-:W-:-:S03]  /*1c80*/  LOP3.LUT R6, R17, UR24, R6, 0x96, !PT ;  /* 0x0000001811067c12 */ /* 0x000fc6000f8e9606 */
[----:B------:R-:W-:Y:S01]  /*1c90*/  IMAD.MOV.U32 R17, RZ, RZ, R78 ;  /* 0x000000ffff117224 */ /* 0x000fe200078e004e */
[----:B------:R-:W-:Y:S01]  /*1ca0*/  HFMA2.MMA R78, -RZ, RZ, 0, 0 ;  /* 0x00000000ff4e7435 */ /* 0x000fe200000001ff */
[----:B------:R-:W-:-:S10]  /*1cb0*/  LOP3.LUT R7, R79, UR33, R82, 0x96, !PT ;  /* 0x000000214f077c12 */ /* 0x000fd4000f8e9652 */
.L_x_20079:
[----:B------:R-:W-:Y:S05]  /*1cc0*/  BSYNC B2 ;  /* 0x0000000000027941 */ /* 0x000fea0003800000 */
.L_x_20078:
[----:B------:R-:W2:Y:S01]  /*1cd0*/  LDL R79, [R1] ;  /* 0x00000000014f7983 */ /* 0x000ea20000100800 */
[----:B------:R-:W0:Y:S01]  /*1ce0*/  LDC R83, c[0x0][0x298] ;  /* 0x0000a600ff537b82 */ /* 0x000e220000000800 */
[----:B------:R-:W-:Y:S01]  /*1cf0*/  I2FP.F32.U32 R15, R53 ;  /* 0x00000035000f7245 */ /* 0x000fe20000201000 */
[----:B------:R-:W-:Y:S01]  /*1d00*/  IMAD.MOV.U32 R82, RZ, RZ, 0x2f800000 ;  /* 0x2f800000ff527424 */ /* 0x000fe200078e00ff */
[----:B------:R-:W-:Y:S01]  /*1d10*/  ISETP.NE.U32.AND P1, PT, R54, RZ, PT ;  /* 0x000000ff3600720c */ /* 0x000fe20003f25070 */
[----:B-----5:R-:W-:Y:S01]  /*1d20*/  FMUL.FTZ R54, R28, R52 ;  /* 0x000000341c367220 */ /* 0x020fe20000410000 */
[C---:B------:R-:W-:Y:S01]  /*1d30*/  ISETP.NE.AND P3, PT, R78.reuse, 0x1, PT ;  /* 0x000000014e00780c */ /* 0x040fe20003f65270 */
        /* <DEDUP_REMOVED lines=8> */
[----:B--2---:R-:W-:-:S04]  /*1dc0*/  FMUL.FTZ R28, R79, R54 ;  /* 0x000000364f1c7220 */ /* 0x004fc80000410000 */
        /* <DEDUP_REMOVED lines=10> */
.L_x_20083:
[----:B------:R-:W-:-:S07]  /*1e70*/  MOV R15, R16 ;  /* 0x00000010000f7202 */ /* 0x000fce0000000f00 */
.L_x_20084:
[----:B------:R-:W-:Y:S05]  /*1e80*/  BSYNC B2 ;  /* 0x0000000000027941 */ /* 0x000fea0003800000 */
.L_x_20082:
        /* <DEDUP_REMOVED lines=16> */
.L_x_20088:
[----:B------:R-:W-:Y:S05]  /*1f90*/  BSYNC B3 ;  /* 0x0000000000037941 */ /* 0x000fea0003800000 */
.L_x_20087:
        /* <DEDUP_REMOVED lines=41> */
[----:B------:R-:W-:Y:S02]  /*2230*/  LOP3.LUT R7, R55, UR33, R78, 0x96, !PT ;  /* 0x0000002137077c12 */ /* 0x000fe4000f8e964e */
[----:B------:R-:W-:-:S07]  /*2240*/  MOV R17, R54 ;  /* 0x0000003600117202 */ /* 0x000fce0000000f00 */
.L_x_20086:
[----:B------:R-:W-:Y:S05]  /*2250*/  BSYNC B2 ;  /* 0x0000000000027941 */ /* 0x000fea0003800000 */
.L_x_20085:
        /* <DEDUP_REMOVED lines=20> */
.L_x_20090:
[----:B------:R-:W-:-:S07]  /*23a0*/  MOV R15, R16 ;  /* 0x00000010000f7202 */ /* 0x000fce0000000f00 */
.L_x_20091:
[----:B------:R-:W-:Y:S05]  /*23b0*/  BSYNC B2 ;  /* 0x0000000000027941 */ /* 0x000fea0003800000 */
.L_x_20089:
        /* <DEDUP_REMOVED lines=16> */
.L_x_20095:
[----:B------:R-:W-:Y:S05]  /*24c0*/  BSYNC B3 ;  /* 0x0000000000037941 */ /* 0x000fea0003800000 */
.L_x_20094:
        /* <DEDUP_REMOVED lines=39> */
[----:B------:R-:W-:Y:S02]  /*2740*/  LOP3.LUT R6, R17, UR24, R6, 0x96, !PT ;  /* 0x0000001811067c12 */ /* 0x000fe4000f8e9606 */
[----:B------:R-:W-:Y:S01]  /*2750*/  MOV R17, R54 ;  /* 0x0000003600117202 */ /* 0x000fe20000000f00 */
[----:B------:R-:W-:Y:S01]  /*2760*/  IMAD.MOV.U32 R54, RZ, RZ, RZ ;  /* 0x000000ffff367224 */ /* 0x000fe200078e00ff */
[----:B------:R-:W-:-:S07]  /*2770*/  LOP3.LUT R7, R55, UR33, R78, 0x96, !PT ;  /* 0x0000002137077c12 */ /* 0x000fce000f8e964e */
.L_x_20093:
[----:B------:R-:W-:Y:S05]  /*2780*/  BSYNC B2 ;  /* 0x0000000000027941 */ /* 0x000fea0003800000 */
.L_x_20092:
[----:B------:R-:W-:Y:S01]  /*2790*/  I2FP.F32.U32 R15, R15 ;  /* 0x0000000f000f7245 */ /* 0x000fe20000201000 */
[----:B------:R-:W-:Y:S01]  /*27a0*/  FMUL.FTZ R78, R30, R52 ;  /* 0x000000341e4e7220 */ /* 0x000fe20000410000 */
[----:B------:R-:W-:Y:S01]  /*27b0*/  ISETP.NE.AND P5, PT, R54, 0x1, PT ;  /* 0x000000013600780c */ /* 0x000fe20003fa5270 */
[----:B------:R-:W-:Y:S02]  /*27c0*/  BSSY B2, `(.L_x_20096) ;  /* 0x0000012000027945 */ /* 0x000fe40003800000 */
[----:B------:R-:W-:Y:S01]  /*27d0*/  FFMA.FTZ R30, R15, R82, 1.1641532182693481445e-10 ;  /* 0x2f0000000f1e7423 */ /* 0x000fe20000010052 */
[----:B------:R-:W-:-:S04]  /*27e0*/  FMUL.FTZ R78, R78, R83 ;  /* 0x000000534e4e7220 */ /* 0x000fc80000410000 */
        /* <DEDUP_REMOVED lines=14> */
.L_x_20097:
[----:B------:R-:W-:-:S07]  /*28d0*/  MOV R53, R16 ;  /* 0x0000001000357202 */ /* 0x000fce0000000f00 */
.L_x_20098:
[----:B------:R-:W-:Y:S05]  /*28e0*/  BSYNC B2 ;  /* 0x0000000000027941 */ /* 0x000fea0003800000 */
.L_x_20096:
        /* <DEDUP_REMOVED lines=16> */
.L_x_20102:
[----:B------:R-:W-:Y:S05]  /*29f0*/  BSYNC B3 ;  /* 0x0000000000037941 */ /* 0x000fea0003800000 */
.L_x_20101:
        /* <DEDUP_REMOVED lines=43> */
.L_x_20100:
[----:B------:R-:W-:Y:S05]  /*2cb0*/  BSYNC B2 ;  /* 0x0000000000027941 */ /* 0x000fea0003800000 */
.L_x_20099:
[----:B------:R-:W-:Y:S01]  /*2cc0*/  I2FP.F32.U32 R53, R53 ;  /* 0x0000003500357245 */ /* 0x000fe20000201000 */
[----:B------:R-:W-:Y:S01]  /*2cd0*/  FMUL.FTZ R54, R31, R52 ;  /* 0x000000341f367220 */ /* 0x000fe20000410000 */
[----:B------:R-:W-:Y:S02]  /*2ce0*/  SEL R78, RZ, 0x10000, P4 ;  /* 0x00010000ff4e7807 */ /* 0x000fe40002000000 */
[----:B------:R-:W-:Y:S01]  /*2cf0*/  SEL R79, RZ, 0x100, P3 ;  /* 0x00000100ff4f7807 */ /* 0x000fe20001800000 */
[----:B------:R-:W-:Y:S01]  /*2d00*/  FFMA.FTZ R82, R53, R82, 1.1641532182693481445e-10 ;  /* 0x2f00000035527423 */ /* 0x000fe20000010052 */
[----:B------:R-:W-:-:S04]  /*2d10*/  FMUL.FTZ R54, R54, R83 ;  /* 0x0000005336367220 */ /* 0x000fc80000410000 */
[----:B------:R-:W-:-:S04]  /*2d20*/  FSETP.GTU.FTZ.AND P5, PT, R82, R93, PT ;  /* 0x0000005d5200720b */ /* 0x000fc80003fbc000 */
[----:B------:R-:W-:Y:S02]  /*2d30*/  FSEL R54, R54, RZ, !P5 ;  /* 0x000000ff36367208 */ /* 0x000fe40006800000 */
[----:B------:R-:W-:-:S03]  /*2d40*/  SEL R53, RZ, 0x1000000, P5 ;  /* 0x01000000ff357807 */ /* 0x000fc60002800000 */
[----:B------:R-:W-:Y:S01]  /*2d50*/  FMUL.FTZ R31, R123, R54 ;  /* 0x000000367b1f7220 */ /* 0x000fe20000410000 */
[----:B------:R-:W-:Y:S02]  /*2d60*/  IADD3 R53, R79, R53, R78 ;  /* 0x000000354f357210 */ /* 0x000fe40007ffe04e */
[----:B------:R-:W-:Y:S01]  /*2d70*/  SEL R78, RZ, 0x1, P2 ;  /* 0x00000001ff4e7807 */ /* 0x000fe20001000000 */
[----:B------:R-:W-:Y:S01]  /*2d80*/  @P1 FADD.FTZ R31, R27, R31 ;  /* 0x0000001f1b1f1221 */ /* 0x000fe20000010000 */
[----:B------:R-:W-:Y:S02]  /*2d90*/  LEA R54, P1, R77, UR28, 0x4 ;  /* 0x0000001c4d367c11 */ /* 0x000fe4000f8220ff */
[----:B------:R-:W-:Y:S01]  /*2da0*/  IADD3 R79, R53, R78, RZ ;  /* 0x0000004e354f7210 */ /* 0x000fe20007ffe0ff */
[C---:B------:R-:W-:Y:S01]  /*2db0*/  VIADD R53, R77.reuse, 0x20 ;  /* 0x000000204d357836 */ /* 0x040fe20000000000 */
[----:B------:R-:W-:-:S05]  /*2dc0*/  LEA.HI.X R55, R77, UR29, RZ, 0x4, P1 ;  /* 0x0000001d4d377c11 */ /* 0x000fca00088f24ff */
[----:B------:R0:W-:Y:S02]  /*2dd0*/  STG.E.128 desc[UR4][R54.64], R28 ;  /* 0x0000001c36007986 */ /* 0x0001e4000c101d04 */
[----:B0-----:R-:W-:-:S04]  /*2de0*/  LEA R54, P1, R77, UR30, 0x2 ;  /* 0x0000001e4d367c11 */ /* 0x001fc8000f8210ff */
[----:B------:R-:W-:-:S05]  /*2df0*/  LEA.HI.X R55, R77, UR31, RZ, 0x2, P1 ;  /* 0x0000001f4d377c11 */ /* 0x000fca00088f14ff */
[----:B------:R0:W-:Y:S04]  /*2e00*/  STG.E desc[UR4][R54.64], R79 ;  /* 0x0000004f36007986 */ /* 0x0001e8000c101904 */
.L_x_20074:
[----:B------:R-:W-:Y:S05]  /*2e10*/  BSYNC B1 ;  /* 0x0000000000017941 */ /* 0x000fea0003800000 */
.L_x_20073:
[----:B------:R-:W-:Y:S01]  /*2e20*/  ISETP.NE.AND P1, PT, R72, RZ, PT ;  /* 0x000000ff4800720c */ /* 0x000fe20003f25270 */
[----:B------:R-:W-:-:S12]  /*2e30*/  BSSY B1, `(.L_x_20103) ;  /* 0x0000169000017945 */ /* 0x000fd80003800000 */
[----:B------:R-:W-:Y:S05]  /*2e40*/  @!P1 BRA `(.L_x_20104) ;  /* 0x00000014009c9947 */ /* 0x000fea0003800000 */
[----:B0-----:R-:W0:Y:S08]  /*2e50*/  LDC.64 R54, c[0x0][0x230] ;  /* 0x00008c00ff367b82 */ /* 0x001e300000000a00 */
        /* <DEDUP_REMOVED lines=20> */
.L_x_20106:
[----:B------:R-:W-:-:S07]  /*2fa0*/  MOV R93, R16 ;  /* 0x00000010005d7202 */ /* 0x000fce0000000f00 */
.L_x_20107:
[----:B------:R-:W-:Y:S05]  /*2fb0*/  BSYNC B2 ;  /* 0x0000000000027941 */ /* 0x000fea0003800000 */
.L_x_20105:
        /* <DEDUP_REMOVED lines=16> */
.L_x_20111:
[----:B------:R-:W-:Y:S05]  /*30c0*/  BSYNC B3 ;  /* 0x0000000000037941 */ /* 0x000fea0003800000 */
.L_x_20110:
        /* <DEDUP_REMOVED lines=43> */
.L_x_20109:
[----:B------:R-:W-:Y:S05]  /*3380*/  BSYNC B2 ;  /* 0x0000000000027941 */ /* 0x000fea0003800000 */
.L_x_20108:
[----:B------:R-:W0:Y:S01]  /*3390*/  LDC R82, c[0x0][0x298] ;  /* 0x0000a600ff527b82 */ /* 0x000e220000000800 */
[----:B------:R-:W-:Y:S01]  /*33a0*/  HFMA2.MMA R79, -RZ, RZ, 0.1171875, 0 ;  /* 0x2f800000ff4f7435 */ /* 0x000fe200000001ff */
[----:B------:R-:W-:Y:S01]  /*33b0*/  ISETP.NE.U32.AND P1, PT, R54, RZ, PT ;  /* 0x000000ff3600720c */ /* 0x000fe20003f25070 */
[----:B-----5:R-:W-:Y:S01]  /*33c0*/  FMUL.FTZ R15, R32, R52 ;  /* 0x00000034200f7220 */ /* 0x020fe20000410000 */
[----:B------:R-:W-:Y:S01]  /*33d0*/  I2FP.F32.U32 R54, R93 ;  /* 0x0000005d00367245 */ /* 0x000fe20000201000 */
[----:B------:R-:W-:Y:S01]  /*33e0*/  BSSY B2, `(.L_x_20112) ;  /* 0x0000015000027945 */ /* 0x000fe20003800000 */
[----:B------:R-:W-:Y:S02]  /*33f0*/  ISETP.NE.AND P3, PT, R78, 0x1, PT ;  /* 0x000000014e00780c */ /* 0x000fe40003f65270 */
[----:B------:R-:W1:Y:S01]  /*3400*/  LDC R83, c[0x0][0x294] ;  /* 0x0000a500ff537b82 */ /* 0x000e620000000800 */
[----:B------:R-:W-:Y:S02]  /*3410*/  ISETP.NE.AND.EX P1, PT, R55, RZ, PT, P1 ;  /* 0x000000ff3700720c */ /* 0x000fe40003f25310 */
[----:B------:R-:W-:Y:S01]  /*3420*/  FFMA.FTZ R54, R54, R79, 1.1641532182693481445e-10 ;  /* 0x2f00000036367423 */ /* 0x000fe2000001004f */
[----:B0-----:R-:W-:-:S04]  /*3430*/  FMUL.FTZ R15, R15, R82 ;  /* 0x000000520f0f7220 */ /* 0x001fc80000410000 */
[----:B-1----:R-:W-:Y:S01]  /*3440*/  FSETP.GTU.FTZ.AND P2, PT, R54, R83, PT ;  /* 0x000000533600720b */ /* 0x002fe20003f5c000 */
[----:B------:R-:W-:-:S03]  /*3450*/  VIADD R54, R78, 0x1 ;  /* 0x000000014e367836 */ /* 0x000fc60000000000 */
        /* <DEDUP_REMOVED lines=12> */
.L_x_20113:
[----:B------:R-:W-:-:S07]  /*3520*/  IMAD.MOV.U32 R15, RZ, RZ, R16 ;  /* 0x000000ffff0f7224 */ /* 0x000fce00078e0010 */
.L_x_20114:
[----:B------:R-:W-:Y:S05]  /*3530*/  BSYNC B2 ;  /* 0x0000000000027941 */ /* 0x000fea0003800000 */
.L_x_20112:
        /* <DEDUP_REMOVED lines=16> */
.L_x_20118:
[----:B------:R-:W-:Y:S05]  /*3640*/  BSYNC B3 ;  /* 0x0000000000037941 */ /* 0x000fea0003800000 */
.L_x_20117:
[----:B------:R-:W-:Y:S01]  /*3650*/  LOP3.LUT R7, R7, UR7, R18, 0x96, !PT ;  /* 0x0000000707077c12 */ /* 0x000fe2000f8e9612 */
[----:B------:R-:W-:-:S04]  /*3660*/  IMAD.HI.U32 R6, R0, -0x326172a9, RZ ;  /* 0xcd9e8d5700067827 */ /* 0x000fc800078e00ff */
[----:B------:R-:W-:Y:S01]  /*3670*/  IMAD R17, R0, -0x326172a9, RZ ;  /* 0xcd9e8d5700117824 */ /* 0x000fe200078e02ff */
[----:B------:R-:W-:Y:S01]  /*3680*/  LOP3.LUT R6, R6, UR6, R3, 0x96, !PT ;  /* 0x0000000606067c12 */ /* 0x000fe2000f8e9603 */
[----:B------:R-:W-:-:S04]  /*3690*/  IMAD.WIDE.U32 R54, R7, -0x326172a9, RZ ;  /* 0xcd9e8d5707367825 */ /* 0x000fc800078e00ff */
[----:B------:R-:W-:Y:S01]  /*36a0*/  IMAD.WIDE.U32 R6, R6, -0x2daee0ad, RZ ;  /* 0xd2511f5306067825 */ /* 0x000fe200078e00ff */
[----:B------:R-:W-:-:S03]  /*36b0*/  LOP3.LUT R16, R55, UR9, R17, 0x96, !PT ;  /* 0x0000000937107c12 */ /* 0x000fc6000f8e9611 */
[----:B------:R-:W-:-:S05]  /*36c0*/  IMAD R17, R2, -0x2daee0ad, RZ ;  /* 0xd2511f5302117824 */ /* 0x000fca00078e02ff */
[----:B------:R-:W-:Y:S01]  /*36d0*/  LOP3.LUT R7, R7, UR8, R17, 0x96, !PT ;  /* 0x0000000807077c12 */ /* 0x000fe2000f8e9611 */
        /* <DEDUP_REMOVED lines=32> */
[----:B------:R-:W-:Y:S01]  /*38e0*/  IMAD.MOV.U32 R17, RZ, RZ, R54 ;  /* 0x000000ffff117224 */ /* 0x000fe200078e0036 */
[----:B------:R-:W-:-:S11]  /*38f0*/  HFMA2.MMA R54, -RZ, RZ, 0, 0 ;  /* 0x00000000ff367435 */ /* 0x000fd600000001ff */
.L_x_20116:
[----:B------:R-:W-:Y:S05]  /*3900*/  BSYNC B2 ;  /* 0x0000000000027941 */ /* 0x000fea0003800000 */
.L_x_20115:
        /* <DEDUP_REMOVED lines=20> */
.L_x_20120:
[----:B------:R-:W-:-:S07]  /*3a50*/  IMAD.MOV.U32 R15, RZ, RZ, R16 ;  /* 0x000000ffff0f7224 */ /* 0x000fce00078e0010 */
.L_x_20121:
[----:B------:R-:W-:Y:S05]  /*3a60*/  BSYNC B2 ;  /* 0x0000000000027941 */ /* 0x000fea0003800000 */
.L_x_20119:
        /* <DEDUP_REMOVED lines=16> */
.L_x_20125:
[----:B------:R-:W-:Y:S05]  /*3b70*/  BSYNC B3 ;  /* 0x0000000000037941 */ /* 0x000fea0003800000 */
.L_x_20124:
        /* <DEDUP_REMOVED lines=40> */
[----:B------:R-:W-:-:S04]  /*3e00*/  HFMA2.MMA R55, -RZ, RZ, 0, 0 ;  /* 0x00000000ff377435 */ /* 0x000fc800000001ff */
[----:B------:R-:W-:Y:S01]  /*3e10*/  LOP3.LUT R6, R17, UR24, R6, 0x96, !PT ;  /* 0x0000001811067c12 */ /* 0x000fe2000f8e9606 */
[----:B------:R-:W-:-:S07]  /*3e20*/  IMAD.MOV.U32 R17, RZ, RZ, R54 ;  /* 0x000000ffff117224 */ /* 0x000fce00078e0036 */
.L_x_20123:
[----:B------:R-:W-:Y:S05]  /*3e30*/  BSYNC B2 ;  /* 0x0000000000027941 */ /* 0x000fea0003800000 */
.L_x_20122:
        /* <DEDUP_REMOVED lines=20> */
.L_x_20127:
[----:B------:R-:W-:-:S07]  /*3f80*/  IMAD.MOV.U32 R78, RZ, RZ, R16 ;  /* 0x000000ffff4e7224 */ /* 0x000fce00078e0010 */
.L_x_20128:
[----:B------:R-:W-:Y:S05]  /*3f90*/  BSYNC B2 ;  /* 0x0000000000027941 */ /* 0x000fea0003800000 */
.L_x_20126:
        /* <DEDUP_REMOVED lines=16> */
.L_x_20132:
[----:B------:R-:W-:Y:S05]  /*40a0*/  BSYNC B3 ;  /* 0x0000000000037941 */ /* 0x000fea0003800000 */
.L_x_20131:
        /* <DEDUP_REMOVED lines=10> */
[----:B------:R-:W-:Y:S01]  /*4150*/  HFMA2.MMA R15, -RZ, RZ, 0, 0 ;  /* 0x00000000ff0f7435 */ /* 0x000fe200000001ff */
        /* <DEDUP_REMOVED lines=31> */
[----:B------:R-:W-:-:S07]  /*4350*/  IMAD.MOV.U32 R17, RZ, RZ, R54 ;  /* 0x000000ffff117224 */ /* 0x000fce00078e0036 */
.L_x_20130:
[----:B------:R-:W-:Y:S05]  /*4360*/  BSYNC B2 ;  /* 0x0000000000027941 */ /* 0x000fea0003800000 */
.L_x_20129:
[----:B------:R-:W-:Y:S01]  /*4370*/  I2FP.F32.U32 R54, R78 ;  /* 0x0000004e00367245 */ /* 0x000fe20000201000 */
[----:B------:R-:W-:-:S04]  /*4380*/  FMUL.FTZ R35, R35, R52 ;  /* 0x0000003423237220 */ /* 0x000fc80000410000 */
[----:B------:R-:W-:Y:S01]  /*4390*/  FFMA.FTZ R54, R54, R79, 1.1641532182693481445e-10 ;  /* 0x2f00000036367423 */ /* 0x000fe2000001004f */
[----:B------:R-:W-:Y:S01]  /*43a0*/  FMUL.FTZ R35, R35, R82 ;  /* 0x0000005223237220 */ /* 0x000fe20000410000 */
[----:B------:R-:W-:Y:S02]  /*43b0*/  SEL R79, RZ, 0x10000, P4 ;  /* 0x00010000ff4f7807 */ /* 0x000fe40002000000 */
[----:B------:R-:W-:Y:S02]  /*43c0*/  SEL R82, RZ, 0x100, P3 ;  /* 0x00000100ff527807 */ /* 0x000fe40001800000 */
[----:B------:R-:W-:-:S04]  /*43d0*/  FSETP.GTU.FTZ.AND P5, PT, R54, R83, PT ;  /* 0x000000533600720b */ /* 0x000fc80003fbc000 */
[----:B------:R-:W-:Y:S02]  /*43e0*/  FSEL R54, R35, RZ, !P5 ;  /* 0x000000ff23367208 */ /* 0x000fe40006800000 */
[----:B------:R-:W-:-:S03]  /*43f0*/  SEL R78, RZ, 0x1000000, P5 ;  /* 0x01000000ff4e7807 */ /* 0x000fc60002800000 */
[----:B------:R-:W-:Y:S01]  /*4400*/  FMUL.FTZ R35, R119, R54 ;  /* 0x0000003677237220 */ /* 0x000fe20000410000 */
[----:B------:R-:W-:Y:S02]  /*4410*/  IADD3 R78, R82, R78, R79 ;  /* 0x0000004e524e7210 */ /* 0x000fe40007ffe04f */
[----:B------:R-:W-:Y:S01]  /*4420*/  SEL R79, RZ, 0x1, P2 ;  /* 0x00000001ff4f7807 */ /* 0x000fe20001000000 */
[----:B------:R-:W-:Y:S01]  /*4430*/  @P1 FADD.FTZ R35, R27, R35 ;  /* 0x000000231b231221 */ /* 0x000fe20000010000 */
[----:B------:R-:W-:-:S03]  /*4440*/  LEA R54, P1, R53, UR28, 0x4 ;  /* 0x0000001c35367c11 */ /* 0x000fc6000f8220ff */
[----:B------:R-:W-:Y:S01]  /*4450*/  IMAD.IADD R79, R78, 0x1, R79 ;  /* 0x000000014e4f7824 */ /* 0x000fe200078e024f */
[----:B------:R-:W-:-:S05]  /*4460*/  LEA.HI.X R55, R53, UR29, RZ, 0x4, P1 ;  /* 0x0000001d35377c11 */ /* 0x000fca00088f24ff */
[----:B------:R0:W-:Y:S02]  /*4470*/  STG.E.128 desc[UR4][R54.64], R32 ;  /* 0x0000002036007986 */ /* 0x0001e4000c101d04 */
[----:B0-----:R-:W-:-:S04]  /*4480*/  LEA R54, P1, R53, UR30, 0x2 ;  /* 0x0000001e35367c11 */ /* 0x001fc8000f8210ff */
[C---:B------:R-:W-:Y:S02]  /*4490*/  LEA.HI.X R55, R53.reuse, UR31, RZ, 0x2, P1 ;  /* 0x0000001f35377c11 */ /* 0x040fe400088f14ff */
[----:B------:R-:W-:-:S03]  /*44a0*/  IADD3 R53, R53, 0x20, RZ ;  /* 0x0000002035357810 */ /* 0x000fc60007ffe0ff */
[----:B------:R1:W-:Y:S04]  /*44b0*/  STG.E desc[UR4][R54.64], R79 ;  /* 0x0000004f36007986 */ /* 0x0003e8000c101904 */
.L_x_20104:
[----:B------:R-:W-:Y:S05]  /*44c0*/  BSYNC B1 ;  /* 0x0000000000017941 */ /* 0x000fea0003800000 */
.L_x_20103:
[----:B------:R-:W-:Y:S01]  /*44d0*/  ISETP.NE.AND P1, PT, R73, RZ, PT ;  /* 0x000000ff4900720c */ /* 0x000fe20003f25270 */
[----:B------:R-:W-:-:S12]  /*44e0*/  BSSY B1, `(.L_x_20133) ;  /* 0x0000169000017945 */ /* 0x000fd80003800000 */
[----:B------:R-:W-:Y:S05]  /*44f0*/  @!P1 BRA `(.L_x_20134) ;  /* 0x00000014009c9947 */ /* 0x000fea0003800000 */
[----:B01----:R-:W0:Y:S08]  /*4500*/  LDC.64 R54, c[0x0][0x230] ;  /* 0x00008c00ff367b82 */ /* 0x003e300000000a00 */
        /* <DEDUP_REMOVED lines=20> */
.L_x_20136:
[----:B------:R-:W-:-:S07]  /*4650*/  IMAD.MOV.U32 R93, RZ, RZ, R16 ;  /* 0x000000ffff5d7224 */ /* 0x000fce00078e0010 */
.L_x_20137:
[----:B------:R-:W-:Y:S05]  /*4660*/  BSYNC B2 ;  /* 0x0000000000027941 */ /* 0x000fea0003800000 */
.L_x_20135:
        /* <DEDUP_REMOVED lines=16> */
.L_x_20141:
[----:B------:R-:W-:Y:S05]  /*4770*/  BSYNC B3 ;  /* 0x0000000000037941 */ /* 0x000fea0003800000 */
.L_x_20140:
        /* <DEDUP_REMOVED lines=43> */
.L_x_20139:
[----:B------:R-:W-:Y:S05]  /*4a30*/  BSYNC B2 ;  /* 0x0000000000027941 */ /* 0x000fea0003800000 */
.L_x_20138:
[----:B------:R-:W0:Y:S01]  /*4a40*/  LDC R82, c[0x0][0x298] ;  /* 0x0000a600ff527b82 */ /* 0x000e220000000800 */
[----:B------:R-:W-:Y:S01]  /*4a50*/  ISETP.NE.U32.AND P1, PT, R54, RZ, PT ;  /* 0x000000ff3600720c */ /* 0x000fe20003f25070 */
[----:B------:R-:W-:Y:S01]  /*4a60*/  IMAD.MOV.U32 R79, RZ, RZ, 0x2f800000 ;  /* 0x2f800000ff4f7424 */ /* 0x000fe200078e00ff */
[----:B------:R-:W-:Y:S01]  /*4a70*/  I2FP.F32.U32 R54, R93 ;  /* 0x0000005d00367245 */ /* 0x000fe20000201000 */
[----:B-----5:R-:W-:Y:S01]  /*4a80*/  FMUL.FTZ R15, R36, R52 ;  /* 0x00000034240f7220 */ /* 0x020fe20000410000 */
[----:B------:R-:W-:Y:S01]  /*4a90*/  ISETP.NE.AND P3, PT, R78, 0x1, PT ;  /* 0x000000014e00780c */ /* 0x000fe20003f65270 */
[----:B------:R-:W-:Y:S01]  /*4aa0*/  BSSY B2, `(.L_x_20142) ;  /* 0x0000014000027945 */ /* 0x000fe20003800000 */
[----:B------:R-:W-:Y:S01]  /*4ab0*/  ISETP.NE.AND.EX P1, PT, R55, RZ, PT, P1 ;  /* 0x000000ff3700720c */ /* 0x000fe20003f25310 */
[----:B------:R-:W1:Y:S01]  /*4ac0*/  LDC R83, c[0x0][0x294] ;  /* 0x0000a500ff537b82 */ /* 0x000e620000000800 */
[----:B------:R-:W-:Y:S01]  /*4ad0*/  FFMA.FTZ R54, R54, R79, 1.1641532182693481445e-10 ;  /* 0x2f00000036367423 */ /* 0x000fe2000001004f */
[----:B0-----:R-:W-:-:S04]  /*4ae0*/  FMUL.FTZ R15, R15, R82 ;  /* 0x000000520f0f7220 */ /* 0x001fc80000410000 */
[----:B-1----:R-:W-:Y:S02]  /*4af0*/  FSETP.GTU.FTZ.AND P2, PT, R54, R83, PT ;  /* 0x000000533600720b */ /* 0x002fe40003f5c000 */
        /* <DEDUP_REMOVED lines=13> */
.L_x_20143:
[----:B------:R-:W-:-:S07]  /*4bd0*/  MOV R15, R16 ;  /* 0x00000010000f7202 */ /* 0x000fce0000000f00 */
.L_x_20144:
[----:B------:R-:W-:Y:S05]  /*4be0*/  BSYNC B2 ;  /* 0x0000000000027941 */ /* 0x000fea0003800000 */
.L_x_20142:
        /* <DEDUP_REMOVED lines=16> */
.L_x_20148:
[----:B------:R-:W-:Y:S05]  /*4cf0*/  BSYNC B3 ;  /* 0x0000000000037941 */ /* 0x000fea0003800000 */
.L_x_20147:
        /* <DEDUP_REMOVED lines=41> */
[----:B------:R-:W-:Y:S01]  /*4f90*/  MOV R17, R54 ;  /* 0x0000003600117202 */ /* 0x000fe20000000f00 */
[----:B------:R-:W-:-:S07]  /*4fa0*/  IMAD.MOV.U32 R54, RZ, RZ, RZ ;  /* 0x000000ffff367224 */ /* 0x000fce00078e00ff */
.L_x_20146:
[----:B------:R-:W-:Y:S05]  /*4fb0*/  BSYNC B2 ;  /* 0x0000000000027941 */ /* 0x000fea0003800000 */
.L_x_20145:
        /* <DEDUP_REMOVED lines=20> */
.L_x_20150:
[----:B------:R-:W-:-:S07]  /*5100*/  MOV R15, R16 ;  /* 0x00000010000f7202 */ /* 0x000fce0000000f00 */
.L_x_20151:
[----:B------:R-:W-:Y:S05]  /*5110*/  BSYNC B2 ;  /* 0x0000000000027941 */ /* 0x000fea0003800000 */
.L_x_20149:
        /* <DEDUP_REMOVED lines=16> */
.L_x_20155:
[----:B------:R-:W-:Y:S05]  /*5220*/  BSYNC B3 ;  /* 0x0000000000037941 */ /* 0x000fea0003800000 */
.L_x_20154:
        /* <DEDUP_REMOVED lines=40> */
[----:B------:R-:W-:Y:S01]  /*54b0*/  IMAD.MOV.U32 R55, RZ, RZ, RZ ;  /* 0x000000ffff377224 */ /* 0x000fe200078e00ff */
[----:B------:R-:W-:Y:S02]  /*54c0*/  LOP3.LUT R6, R17, UR24, R6, 0x96, !PT ;  /* 0x0000001811067c12 */ /* 0x000fe4000f8e9606 */
[----:B------:R-:W-:-:S07]  /*54d0*/  MOV R17, R54 ;  /* 0x0000003600117202 */ /* 0x000fce0000000f00 */
.L_x_20153:
[----:B------:R-:W-:Y:S05]  /*54e0*/  BSYNC B2 ;  /* 0x0000000000027941 */ /* 0x000fea0003800000 */
.L_x_20152:
        /* <DEDUP_REMOVED lines=20> */
.L_x_20157:
[----:B------:R-:W-:-:S07]  /*5630*/  MOV R78, R16 ;  /* 0x00000010004e7202 */ /* 0x000fce0000000f00 */
.L_x_20158:
[----:B------:R-:W-:Y:S05]  /*5640*/  BSYNC B2 ;  /* 0x0000000000027941 */ /* 0x000fea0003800000 */
.L_x_20156:
        /* <DEDUP_REMOVED lines=16> */
.L_x_20162:
[----:B------:R-:W-:Y:S05]  /*5750*/  BSYNC B3 ;  /* 0x0000000000037941 */ /* 0x000fea0003800000 */
.L_x_20161:
        /* <DEDUP_REMOVED lines=43> */
.L_x_20160:
[----:B------:R-:W-:Y:S05]  /*5a10*/  BSYNC B2 ;  /* 0x0000000000027941 */ /* 0x000fea0003800000 */
.L_x_20159:
        /* <DEDUP_REMOVED lines=13> */
[C---:B------:R-:W-:Y:S02]  /*5af0*/  LEA R54, P1, R53.reuse, UR28, 0x4 ;  /* 0x0000001c35367c11 */ /* 0x040fe4000f8220ff */
[----:B------:R-:W-:Y:S02]  /*5b00*/  IADD3 R79, R78, R79, RZ ;  /* 0x0000004f4e4f7210 */ /* 0x000fe40007ffe0ff */
[----:B------:R-:W-:-:S05]  /*5b10*/  LEA.HI.X R55, R53, UR29, RZ, 0x4, P1 ;  /* 0x0000001d35377c11 */ /* 0x000fca00088f24ff */
[----:B------:R0:W-:Y:S02]  /*5b20*/  STG.E.128 desc[UR4][R54.64], R36 ;  /* 0x0000002436007986 */ /* 0x0001e4000c101d04 */
[----:B0-----:R-:W-:-:S04]  /*5b30*/  LEA R54, P1, R53, UR30, 0x2 ;  /* 0x0000001e35367c11 */ /* 0x001fc8000f8210ff */
[C---:B------:R-:W-:Y:S01]  /*5b40*/  LEA.HI.X R55, R53.reuse, UR31, RZ, 0x2, P1 ;  /* 0x0000001f35377c11 */ /* 0x040fe200088f14ff */
[----:B------:R-:W-:-:S04]  /*5b50*/  VIADD R53, R53, 0x20 ;  /* 0x0000002035357836 */ /* 0x000fc80000000000 */
[----:B------:R2:W-:Y:S04]  /*5b60*/  STG.E desc[UR4][R54.64], R79 ;  /* 0x0000004f36007986 */ /* 0x0005e8000c101904 */
.L_x_20134:
[----:B------:R-:W-:Y:S05]  /*5b70*/  BSYNC B1 ;  /* 0x0000000000017941 */ /* 0x000fea0003800000 */
.L_x_20133:
[----:B------:R-:W-:Y:S01]  /*5b80*/  ISETP.NE.AND P1, PT, R74, RZ, PT ;  /* 0x000000ff4a00720c */ /* 0x000fe20003f25270 */
[----:B------:R-:W-:-:S12]  /*5b90*/  BSSY B1, `(.L_x_20163) ;  /* 0x0000169000017945 */ /* 0x000fd80003800000 */
[----:B------:R-:W-:Y:S05]  /*5ba0*/  @!P1 BRA `(.L_x_20164) ;  /* 0x00000014009c9947 */ /* 0x000fea0003800000 */
[----:B012---:R-:W0:Y:S08]  /*5bb0*/  LDC.64 R54, c[0x0][0x230] ;  /* 0x00008c00ff367b82 */ /* 0x007e300000000a00 */
        /* <DEDUP_REMOVED lines=20> */
.L_x_20166:
[----:B------:R-:W-:-:S07]  /*5d00*/  MOV R93, R16 ;  /* 0x00000010005d7202 */ /* 0x000fce0000000f00 */
.L_x_20167:
[----:B------:R-:W-:Y:S05]  /*5d10*/  BSYNC B2 ;  /* 0x0000000000027941 */ /* 0x000fea0003800000 */
.L_x_20165:
        /* <DEDUP_REMOVED lines=16> */
.L_x_20171:
[----:B------:R-:W-:Y:S05]  /*5e20*/  BSYNC B3 ;  /* 0x0000000000037941 */ /* 0x000fea0003800000 */
.L_x_20170:
        /* <DEDUP_REMOVED lines=43> */
.L_x_20169:
[----:B------:R-:W-:Y:S05]  /*60e0*/  BSYNC B2 ;  /* 0x0000000000027941 */ /* 0x000fea0003800000 */
.L_x_20168:
        /* <DEDUP_REMOVED lines=25> */
.L_x_20173:
[----:B------:R-:W-:-:S07]  /*6280*/  IMAD.MOV.U32 R15, RZ, RZ, R16 ;  /* 0x000000ffff0f7224 */ /* 0x000fce00078e0010 */
.L_x_20174:
[----:B------:R-:W-:Y:S05]  /*6290*/  BSYNC B2 ;  /* 0x0000000000027941 */ /* 0x000fea0003800000 */
.L_x_20172:
        /* <DEDUP_REMOVED lines=16> */
.L_x_20178:
[----:B------:R-:W-:Y:S05]  /*63a0*/  BSYNC B3 ;  /* 0x0000000000037941 */ /* 0x000fea0003800000 */
.L_x_20177:
        /* <DEDUP_REMOVED lines=43> */
.L_x_20176:
[----:B------:R-:W-:Y:S05]  /*6660*/  BSYNC B2 ;  /* 0x0000000000027941 */ /* 0x000fea0003800000 */
.L_x_20175:
        /* <DEDUP_REMOVED lines=20> */
.L_x_20180:
[----:B------:R-:W-:-:S07]  /*67b0*/  IMAD.MOV.U32 R15, RZ, RZ, R16 ;  /* 0x000000ffff0f7224 */ /* 0x000fce00078e0010 */
.L_x_20181:
[----:B------:R-:W-:Y:S05]  /*67c0*/  BSYNC B2 ;  /* 0x0000000000027941 */ /* 0x000fea0003800000 */
.L_x_20179:
        /* <DEDUP_REMOVED lines=16> */
.L_x_20185:
[----:B------:R-:W-:Y:S05]  /*68d0*/  BSYNC B3 ;  /* 0x0000000000037941 */ /* 0x000fea0003800000 */
.L_x_20184:
        /* <DEDUP_REMOVED lines=43> */
.L_x_20183:
[----:B------:R-:W-:Y:S05]  /*6b90*/  BSYNC B2 ;  /* 0x0000000000027941 */ /* 0x000fea0003800000 */
.L_x_20182:
        /* <DEDUP_REMOVED lines=20> */
.L_x_20187:
[----:B------:R-:W-:-:S07]  /*6ce0*/  IMAD.MOV.U32 R78, RZ, RZ, R16 ;  /* 0x000000ffff4e7224 */ /* 0x000fce00078e0010 */
.L_x_20188:
[----:B------:R-:W-:Y:S05]  /*6cf0*/  BSYNC B2 ;  /* 0x0000000000027941 */ /* 0x000fea0003800000 */
.L_x_20186:
        /* <DEDUP_REMOVED lines=16> */
.L_x_20192:
[----:B------:R-:W-:Y:S05]  /*6e00*/  BSYNC B3 ;  /* 0x0000000000037941 */ /* 0x000fea0003800000 */
.L_x_20191:
        /* <DEDUP_REMOVED lines=43> */
.L_x_20190:
[----:B------:R-:W-:Y:S05]  /*70c0*/  BSYNC B2 ;  /* 0x0000000000027941 */ /* 0x000fea0003800000 */
.L_x_20189:
        /* <DEDUP_REMOVED lines=21> */
.L_x_20164:
[----:B------:R-:W-:Y:S05]  /*7220*/  BSYNC B1 ;  /* 0x0000000000017941 */ /* 0x000fea0003800000 */
.L_x_20163:
[----:B------:R-:W-:Y:S01]  /*7230*/  ISETP.NE.AND P1, PT, R75, RZ, PT ;  /* 0x000000ff4b00720c */ /* 0x000fe20003f25270 */
[----:B------:R-:W-:-:S12]  /*7240*/  BSSY B1, `(.L_x_20193) ;  /* 0x0000169000017945 */ /* 0x000fd80003800000 */
[----:B------:R-:W-:Y:S05]  /*7250*/  @!P1 BRA `(.L_x_20194) ;  /* 0x00000014009c9947 */ /* 0x000fea0003800000 */
[----:B0123--:R-:W0:Y:S08]  /*7260*/  LDC.64 R54, c[0x0][0x230] ;  /* 0x00008c00ff367b82 */ /* 0x00fe300000000a00 */
        /* <DEDUP_REMOVED lines=20> */
.L_x_20196:
[----:B------:R-:W-:-:S07]  /*73b0*/  IMAD.MOV.U32 R93, RZ, RZ, R16 ;  /* 0x000000ffff5d7224 */ /* 0x000fce00078e0010 */
.L_x_20197:
[----:B------:R-:W-:Y:S05]  /*73c0*/  BSYNC B2 ;  /* 0x0000000000027941 */ /* 0x000fea0003800000 */
.L_x_20195:
        /* <DEDUP_REMOVED lines=16> */
.L_x_20201:
[----:B------:R-:W-:Y:S05]  /*74d0*/  BSYNC B3 ;  /* 0x0000000000037941 */ /* 0x000fea0003800000 */
.L_x_20200:
        /* <DEDUP_REMOVED lines=43> */
.L_x_20199:
[----:B------:R-:W-:Y:S05]  /*7790*/  BSYNC B2 ;  /* 0x0000000000027941 */ /* 0x000fea0003800000 */
.L_x_20198:
        /* <DEDUP_REMOVED lines=25> */
.L_x_20203:
[----:B------:R-:W-:-:S07]  /*7930*/  MOV R15, R16 ;  /* 0x00000010000f7202 */ /* 0x000fce0000000f00 */
.L_x_20204:
[----:B------:R-:W-:Y:S05]  /*7940*/  BSYNC B2 ;  /* 0x0000000000027941 */ /* 0x000fea0003800000 */
.L_x_20202:
        /* <DEDUP_REMOVED lines=16> */
.L_x_20208:
[----:B------:R-:W-:Y:S05]  /*7a50*/  BSYNC B3 ;  /* 0x0000000000037941 */ /* 0x000fea0003800000 */
.L_x_20207:
        /* <DEDUP_REMOVED lines=43> */
.L_x_20206:
[----:B------:R-:W-:Y:S05]  /*7d10*/  BSYNC B2 ;  /* 0x0000000000027941 */ /* 0x000fea0003800000 */
.L_x_20205:
        /* <DEDUP_REMOVED lines=20> */
.L_x_20210:
[----:B------:R-:W-:-:S07]  /*7e60*/  MOV R15, R16 ;  /* 0x00000010000f7202 */ /* 0x000fce0000000f00 */
.L_x_20211:
[----:B------:R-:W-:Y:S05]  /*7e70*/  BSYNC B2 ;  /* 0x0000000000027941 */ /* 0x000fea0003800000 */
.L_x_20209:
        /* <DEDUP_REMOVED lines=16> */
.L_x_20215:
[----:B------:R-:W-:Y:S05]  /*7f80*/  BSYNC B3 ;  /* 0x0000000000037941 */ /* 0x000fea0003800000 */
.L_x_20214:
        /* <DEDUP_REMOVED lines=43> */
.L_x_20213:
[----:B------:R-:W-:Y:S05]  /*8240*/  BSYNC B2 ;  /* 0x0000000000027941 */ /* 0x000fea0003800000 */
.L_x_20212:
        /* <DEDUP_REMOVED lines=20> */
.L_x_20217:
[----:B------:R-:W-:-:S07]  /*8390*/  MOV R78, R16 ;  /* 0x00000010004e7202 */ /* 0x000fce0000000f00 */
.L_x_20218:
[----:B------:R-:W-:Y:S05]  /*83a0*/  BSYNC B2 ;  /* 0x0000000000027941 */ /* 0x000fea0003800000 */
.L_x_20216:
        /* <DEDUP_REMOVED lines=16> */
.L_x_20222:
[----:B------:R-:W-:Y:S05]  /*84b0*/  BSYNC B3 ;  /* 0x0000000000037941 */ /* 0x000fea0003800000 */
.L_x_20221:
        /* <DEDUP_REMOVED lines=43> */
.L_x_20220:
[----:B------:R-:W-:Y:S05]  /*8770*/  BSYNC B2 ;  /* 0x0000000000027941 */ /* 0x000fea0003800000 */
.L_x_20219:
        /* <DEDUP_REMOVED lines=21> */
.L_x_20194:
[----:B------:R-:W-:Y:S05]  /*88d0*/  BSYNC B1 ;  /* 0x0000000000017941 */ /* 0x000fea0003800000 */
.L_x_20193:
[----:B------:R-:W-:Y:S01]  /*88e0*/  ISETP.NE.AND P1, PT, R76, RZ, PT ;  /* 0x000000ff4c00720c */ /* 0x000fe20003f25270 */
[----:B------:R-:W-:-:S12]  /*88f0*/  BSSY B1, `(.L_x_20223) ;  /* 0x0000168000017945 */ /* 0x000fd80003800000 */
[----:B------:R-:W-:Y:S05]  /*8900*/  @!P1 BRA `(.L_x_20224) ;  /* 0x0000001400989947 */ /* 0x000fea0003800000 */
[----:B01234-:R-:W0:Y:S08]  /*8910*/  LDC.64 R54, c[0x0][0x230] ;  /* 0x00008c00ff367b82 */ /* 0x01fe300000000a00 */
        /* <DEDUP_REMOVED lines=20> */
.L_x_20226:
[----:B------:R-:W-:-:S07]  /*8a60*/  MOV R93, R16 ;  /* 0x00000010005d7202 */ /* 0x000fce0000000f00 */
.L_x_20227:
[----:B------:R-:W-:Y:S05]  /*8a70*/  BSYNC B2 ;  /* 0x0000000000027941 */ /* 0x000fea0003800000 */
.L_x_20225:
        /* <DEDUP_REMOVED lines=16> */
.L_x_20231:
[----:B------:R-:W-:Y:S05]  /*8b80*/  BSYNC B3 ;  /* 0x0000000000037941 */ /* 0x000fea0003800000 */
.L_x_20230:
        /* <DEDUP_REMOVED lines=43> */
.L_x_20229:
[----:B------:R-:W-:Y:S05]  /*8e40*/  BSYNC B2 ;  /* 0x0000000000027941 */ /* 0x000fea0003800000 */
.L_x_20228:
        /* <DEDUP_REMOVED lines=25> */
.L_x_20233:
[----:B------:R-:W-:-:S07]  /*8fe0*/  IMAD.MOV.U32 R15, RZ, RZ, R16 ;  /* 0x000000ffff0f7224 */ /* 0x000fce00078e0010 */
.L_x_20234:
[----:B------:R-:W-:Y:S05]  /*8ff0*/  BSYNC B2 ;  /* 0x0000000000027941 */ /* 0x000fea0003800000 */
.L_x_20232:
        /* <DEDUP_REMOVED lines=16> */
.L_x_20238:
[----:B------:R-:W-:Y:S05]  /*9100*/  BSYNC B3 ;  /* 0x0000000000037941 */ /* 0x000fea0003800000 */
.L_x_20237:
        /* <DEDUP_REMOVED lines=43> */
.L_x_20236:
[----:B------:R-:W-:Y:S05]  /*93c0*/  BSYNC B2 ;  /* 0x0000000000027941 */ /* 0x000fea0003800000 */
.L_x_20235:
        /* <DEDUP_REMOVED lines=20> */
.L_x_20240:
[----:B------:R-:W-:-:S07]  /*9510*/  IMAD.MOV.U32 R15, RZ, RZ, R16 ;  /* 0x000000ffff0f7224 */ /* 0x000fce00078e0010 */
.L_x_20241:
[----:B------:R-:W-:Y:S05]  /*9520*/  BSYNC B2 ;  /* 0x0000000000027941 */ /* 0x000fea0003800000 */
.L_x_20239:
        /* <DEDUP_REMOVED lines=16> */
.L_x_20245:
[----:B------:R-:W-:Y:S05]  /*9630*/  BSYNC B3 ;  /* 0x0000000000037941 */ /* 0x000fea0003800000 */
.L_x_20244:
        /* <DEDUP_REMOVED lines=43> */
.L_x_20243:
[----:B------:R-:W-:Y:S05]  /*98f0*/  BSYNC B2 ;  /* 0x0000000000027941 */ /* 0x000fea0003800000 */
.L_x_20242:
        /* <DEDUP_REMOVED lines=20> */
.L_x_20247:
[----:B------:R-:W-:-:S07]  /*9a40*/  MOV R78, R16 ;  /* 0x00000010004e7202 */ /* 0x000fce0000000f00 */
.L_x_20248:
[----:B------:R-:W-:Y:S05]  /*9a50*/  BSYNC B2 ;  /* 0x0000000000027941 */ /* 0x000fea0003800000 */
.L_x_20246:
        /* <DEDUP_REMOVED lines=16> */
.L_x_20252:
[----:B------:R-:W-:Y:S05]  /*9b60*/  BSYNC B3 ;  /* 0x0000000000037941 */ /* 0x000fea0003800000 */
.L_x_20251:
        /* <DEDUP_REMOVED lines=43> */
.L_x_20250:
[----:B------:R-:W-:Y:S05]  /*9e20*/  BSYNC B2 ;  /* 0x0000000000027941 */ /* 0x000fea0003800000 */
.L_x_20249:
[----:B------:R-:W-:Y:S01]  /*9e30*/  I2FP.F32.U32 R54, R78 ;  /* 0x0000004e00367245 */ /* 0x000fe20000201000 */
[----:B------:R-:W-:Y:S01]  /*9e40*/  FMUL.FTZ R51, R51, R52 ;  /* 0x0000003433337220 */ /* 0x000fe20000410000 */
[----:B------:R-:W-:-:S03]  /*9e50*/  SEL R78, RZ, 0x100, P3 ;  /* 0x00000100ff4e7807 */ /* 0x000fc60001800000 */
[----:B------:R-:W-:Y:S01]  /*9e60*/  FFMA.FTZ R54, R54, R79, 1.1641532182693481445e-10 ;  /* 0x2f00000036367423 */ /* 0x000fe2000001004f */
[----:B------:R-:W-:Y:S01]  /*9e70*/  FMUL.FTZ R51, R51, R82 ;  /* 0x0000005233337220 */ /* 0x000fe20000410000 */
[----:B------:R-:W-:-:S03]  /*9e80*/  SEL R79, RZ, 0x10000, P4 ;  /* 0x00010000ff4f7807 */ /* 0x000fc60002000000 */
[----:B------:R-:W-:-:S04]  /*9e90*/  FSETP.GTU.FTZ.AND P5, PT, R54, R83, PT ;  /* 0x000000533600720b */ /* 0x000fc80003fbc000 */
[----:B------:R-:W-:-:S05]  /*9ea0*/  FSEL R52, R51, RZ, !P5 ;  /* 0x000000ff33347208 */ /* 0x000fca0006800000 */
[----:B------:R-:W-:Y:S01]  /*9eb0*/  FMUL.FTZ R51, R103, R52 ;  /* 0x0000003467337220 */ /* 0x000fe20000410000 */
[----:B------:R-:W-:-:S03]  /*9ec0*/  SEL R52, RZ, 0x1000000, P5 ;  /* 0x01000000ff347807 */ /* 0x000fc60002800000 */
[----:B------:R-:W-:Y:S01]  /*9ed0*/  @P1 FADD.FTZ R51, R27, R51 ;  /* 0x000000331b331221 */ /* 0x000fe20000010000 */
[----:B------:R-:W-:Y:S02]  /*9ee0*/  IADD3 R52, R78, R52, R79 ;  /* 0x000000344e347210 */ /* 0x000fe40007ffe04f */
[C---:B------:R-:W-:Y:S02]  /*9ef0*/  LEA R54, P1, R53.reuse, UR28, 0x4 ;  /* 0x0000001c35367c11 */ /* 0x040fe4000f8220ff */
[----:B------:R-:W-:Y:S02]  /*9f00*/  SEL R79, RZ, 0x1, P2 ;  /* 0x00000001ff4f7807 */ /* 0x000fe40001000000 */
[C---:B------:R-:W-:Y:S02]  /*9f10*/  LEA.HI.X R55, R53.reuse, UR29, RZ, 0x4, P1 ;  /* 0x0000001d35377c11 */ /* 0x040fe400088f24ff */
[----:B------:R-:W-:Y:S02]  /*9f20*/  IADD3 R79, R52, R79, RZ ;  /* 0x0000004f344f7210 */ /* 0x000fe40007ffe0ff */
[C---:B------:R-:W-:Y:S01]  /*9f30*/  LEA R52, P1, R53.reuse, UR30, 0x2 ;  /* 0x0000001e35347c11 */ /* 0x040fe2000f8210ff */
[----:B------:R0:W-:Y:S03]  /*9f40*/  STG.E.128 desc[UR4][R54.64], R48 ;  /* 0x0000003036007986 */ /* 0x0001e6000c101d04 */
[----:B------:R-:W-:-:S05]  /*9f50*/  LEA.HI.X R53, R53, UR31, RZ, 0x2, P1 ;  /* 0x0000001f35357c11 */ /* 0x000fca00088f14ff */
[----:B------:R0:W-:Y:S04]  /*9f60*/  STG.E desc[UR4][R52.64], R79 ;  /* 0x0000004f34007986 */ /* 0x0001e8000c101904 */
.L_x_20224:
[----:B------:R-:W-:Y:S05]  /*9f70*/  BSYNC B1 ;  /* 0x0000000000017941 */ /* 0x000fea0003800000 */
.L_x_20223:
[----:B0----5:R-:W-:Y:S01]  /*9f80*/  FADD.FTZ R52, RZ, R28 ;  /* 0x0000001cff347221 */ /* 0x021fe20000010000 */
[C---:B------:R-:W-:Y:S01]  /*9f90*/  ISETP.GT.U32.AND P1, PT, R4.reuse, 0x3f, PT ;  /* 0x0000003f0400780c */ /* 0x040fe20003f24070 */
[----:B-1234-:R-:W0:Y:S01]  /*9fa0*/  S2R R54, SR_TID.X ;  /* 0x0000000000367919 */ /* 0x01ee220000002100 */
[C---:B------:R-:W-:Y:S01]  /*9fb0*/  ISETP.GT.U32.AND P2, PT, R4.reuse, 0x7f, PT ;  /* 0x0000007f0400780c */ /* 0x040fe20003f44070 */
[----:B------:R-:W-:Y:S01]  /*9fc0*/  FADD.FTZ R53, R29, R52 ;  /* 0x000000341d357221 */ /* 0x000fe20000010000 */
[C---:B------:R-:W-:Y:S01]  /*9fd0*/  ISETP.GT.U32.AND P3, PT, R4.reuse, 0x9f, PT ;  /* 0x0000009f0400780c */ /* 0x040fe20003f64070 */
[----:B------:R-:W-:Y:S01]  /*9fe0*/  UMOV UR25, 0xffffffff ;  /* 0xffffffff00197882 */ /* 0x000fe20000000000 */
[----:B------:R-:W-:Y:S01]  /*9ff0*/  ISETP.GT.U32.AND P4, PT, R4, 0xbf, PT ;  /* 0x000000bf0400780c */ /* 0x000fe20003f84070 */
        /* <DEDUP_REMOVED lines=8> */
[----:B------:R-:W-:Y:S02]  /*a080*/  ISETP.GT.U32.AND P1, PT, R4, 0x5f, PT ;  /* 0x0000005f0400780c */ /* 0x000fe40003f24070 */
[----:B0-----:R-:W-:Y:S01]  /*a090*/  LOP3.LUT R54, R54, 0x1f, RZ, 0xc0, !PT ;  /* 0x0000001f36367812 */ /* 0x001fe200078ec0ff */
[----:B------:R-:W-:-:S03]  /*a0a0*/  FADD.FTZ R52, R36, R55 ;  /* 0x0000003724347221 */ /* 0x000fc60000010000 */
[----:B------:R-:W-:Y:S01]  /*a0b0*/  ISETP.NE.AND P5, PT, R54, RZ, PT ;  /* 0x000000ff3600720c */ /* 0x000fe20003fa5270 */
        /* <DEDUP_REMOVED lines=87> */
.L_x_20278:
[----:B01----:R-:W-:Y:S01]  /*a630*/  FADD.FTZ R52, R52, R83 ;  /* 0x0000005334347221 */ /* 0x003fe20000010000 */
[----:B------:R-:W-:Y:S01]  /*a640*/  FMUL.FTZ R79, R78, R78 ;  /* 0x0000004e4e4f7220 */ /* 0x000fe20000410000 */
        /* <DEDUP_REMOVED lines=31> */
.L_x_20255:
[----:B------:R-:W-:Y:S05]  /*a840*/  BSYNC B1 ;  /* 0x0000000000017941 */ /* 0x000fea0003800000 */
.L_x_20254:
        /* <DEDUP_REMOVED lines=19> */
.L_x_20257:
[----:B------:R-:W-:Y:S05]  /*a980*/  BSYNC B1 ;  /* 0x0000000000017941 */ /* 0x000fea0003800000 */
.L_x_20256:
        /* <DEDUP_REMOVED lines=19> */
.L_x_20259:
[----:B------:R-:W-:Y:S05]  /*aac0*/  BSYNC B1 ;  /* 0x0000000000017941 */ /* 0x000fea0003800000 */
.L_x_20258:
        /* <DEDUP_REMOVED lines=19> */
.L_x_20261:
[----:B------:R-:W-:Y:S05]  /*ac00*/  BSYNC B1 ;  /* 0x0000000000017941 */ /* 0x000fea0003800000 */
.L_x_20260:
        /* <DEDUP_REMOVED lines=19> */
.L_x_20263:
[----:B------:R-:W-:Y:S05]  /*ad40*/  BSYNC B1 ;  /* 0x0000000000017941 */ /* 0x000fea0003800000 */
.L_x_20262:
        /* <DEDUP_REMOVED lines=18> */
.L_x_20265:
[----:B------:R-:W-:Y:S05]  /*ae70*/  BSYNC B1 ;  /* 0x0000000000017941 */ /* 0x000fea0003800000 */
.L_x_20264:
[----:B01234-:R-:W0:Y:S02]  /*ae80*/  LDC.64 R52, c[0x0][0x210] ;  /* 0x00008400ff347b82 */ /* 0x01fe240000000a00 */
[----:B0-----:R-:W-:-:S04]  /*ae90*/  LEA R5, R52, R5, 0x2 ;  /* 0x0000000534057211 */ /* 0x001fc800078e10ff */
[----:B------:R-:W-:-:S13]  /*aea0*/  ISETP.GE.AND P1, PT, R5, R53, PT ;  /* 0x000000350500720c */ /* 0x000fda0003f26270 */
[----:B------:R-:W-:Y:S05]  /*aeb0*/  @!P1 BRA `(.L_x_20266) ;  /* 0xffffff6400f49947 */ /* 0x000fea000383ffff */
[----:B------:R-:W-:Y:S05]  /*aec0*/  BSYNC B0 ;  /* 0x0000000000007941 */ /* 0x000fea0003800000 */
.L_x_20072:
[----:B------:R-:W-:Y:S05]  /*aed0*/  EXIT ;  /* 0x000000000000794d */ /* 0x000fea0003800000 */
.L_x_20253:
        /* <DEDUP_REMOVED lines=8> */
.L_x_20268:
[----:B------:R-:W-:Y:S05]  /*af60*/  BSYNC B1 ;  /* 0x0000000000017941 */ /* 0x000fea0003800000 */
.L_x_20267:
[----:B------:R-:W-:Y:S01]  /*af70*/  HFMA2.MMA R82, -RZ, RZ, 0, 1.1920928955078125e-07 ;  /* 0x00000002ff527435 */ /* 0x000fe200000001ff */
[----:B------:R-:W-:Y:S01]  /*af80*/  FADD.FTZ R93, R55, R83 ;  /* 0x00000053375d7221 */ /* 0x000fe20000010000 */
[----:B------:R-:W-:Y:S01]  /*af90*/  MOV R79, 0x1f ;  /* 0x0000001f004f7802 */ /* 0x000fe20000000f00 */
[----:B------:R-:W-:-:S08]  /*afa0*/  IMAD.MOV.U32 R54, RZ, RZ, -0x1 ;  /* 0xffffffffff367424 */ /* 0x000fd000078e00ff */
[----:B------:R-:W-:Y:S05]  /*afb0*/  WARPSYNC.COLLECTIVE R54, `(.L_x_20269) ;  /* 0x0000000036087348 */ /* 0x000fea0003c00000 */
[----:B------:R0:W1:Y:S02]  /*afc0*/  SHFL.BFLY P6, R83, R93, R82, R79 ;  /* 0x0c0000525d537389 */ /* 0x00006400000c004f */
[----:B01----:R-:W-:Y:S01]  /*afd0*/  ENDCOLLECTIVE ;  /* 0x000000000000791b */ /* 0x003fe20003800000 */
.L_x_20269:
[----:B------:R-:W-:Y:S01]  /*afe0*/  HFMA2.MMA R82, -RZ, RZ, 0, 2.384185791015625e-07 ;  /* 0x00000004ff527435 */ /* 0x000fe200000001ff */
[----:B------:R-:W-:-:S10]  /*aff0*/  FADD.FTZ R93, R93, R83 ;  /* 0x000000535d5d7221 */ /* 0x000fd40000010000 */
[----:B------:R-:W-:Y:S05]  /*b000*/  WARPSYNC.COLLECTIVE R54, `(.L_x_20270) ;  /* 0x0000000036087348 */ /* 0x000fea0003c00000 */
[----:B------:R0:W1:Y:S02]  /*b010*/  SHFL.BFLY P6, R83, R93, R82, R79 ;  /* 0x0c0000525d537389 */ /* 0x00006400000c004f */
[----:B01----:R-:W-:Y:S01]  /*b020*/  ENDCOLLECTIVE ;  /* 0x000000000000791b */ /* 0x003fe20003800000 */
.L_x_20270:
[----:B------:R-:W-:Y:S02]  /*b030*/  IMAD.MOV.U32 R82, RZ, RZ, 0x8 ;  /* 0x00000008ff527424 */ /* 0x000fe400078e00ff */
[----:B------:R-:W-:-:S05]  /*b040*/  FADD.FTZ R52, R93, R83 ;  /* 0x000000535d347221 */ /* 0x000fca0000010000 */
[----:B------:R-:W-:-:S07]  /*b050*/  MOV R93, R52 ;  /* 0x00000034005d7202 */ /* 0x000fce0000000f00 */
[----:B------:R-:W-:Y:S05]  /*b060*/  WARPSYNC.COLLECTIVE R54, `(.L_x_20271) ;  /* 0x0000000036087348 */ /* 0x000fea0003c00000 */
[----:B------:R0:W1:Y:S02]  /*b070*/  SHFL.BFLY P6, R83, R93, R82, R79 ;  /* 0x0c0000525d537389 */ /* 0x00006400000c004f */
[----:B01----:R-:W-:Y:S01]  /*b080*/  ENDCOLLECTIVE ;  /* 0x000000000000791b */ /* 0x003fe20003800000 */
.L_x_20271:
[----:B------:R-:W-:Y:S01]  /*b090*/  HFMA2.MMA R82, -RZ, RZ, 0, 9.5367431640625e-07 ;  /* 0x00000010ff527435 */ /* 0x000fe200000001ff */
[----:B------:R-:W-:-:S05]  /*b0a0*/  FADD.FTZ R55, R52, R83 ;  /* 0x0000005334377221 */ /* 0x000fca0000010000 */
[----:B------:R-:W-:-:S07]  /*b0b0*/  MOV R93, R55 ;  /* 0x00000037005d7202 */ /* 0x000fce0000000f00 */
[----:B------:R-:W-:Y:S05]  /*b0c0*/  WARPSYNC.COLLECTIVE R54, `(.L_x_20272) ;  /* 0x0000000036087348 */ /* 0x000fea0003c00000 */
[----:B------:R0:W1:Y:S02]  /*b0d0*/  SHFL.BFLY P6, R83, R93, R82, R79 ;  /* 0x0c0000525d537389 */ /* 0x00006400000c004f */
[----:B01----:R-:W-:Y:S01]  /*b0e0*/  ENDCOLLECTIVE ;  /* 0x000000000000791b */ /* 0x003fe20003800000 */
.L_x_20272:
[----:B------:R-:W-:Y:S02]  /*b0f0*/  MOV R82, 0x1 ;  /* 0x0000000100527802 */ /* 0x000fe40000000f00 */
[----:B------:R-:W-:Y:S01]  /*b100*/  ISETP.NE.AND P6, PT, R53, RZ, PT ;  /* 0x000000ff3500720c */ /* 0x000fe20003fc5270 */
[----:B------:R-:W-:Y:S01]  /*b110*/  FADD.FTZ R78, R55, R83 ;  /* 0x00000053374e7221 */ /* 0x000fe20000010000 */
[----:B------:R-:W0:Y:S03]  /*b120*/  LDC R53, c[0x0][0x290] ;  /* 0x0000a400ff357b82 */ /* 0x000e260000000800 */
        /* <DEDUP_REMOVED lines=50> */
[----:B------:R-:W-:-:S03]  /*b450*/  HFMA2.MMA R79, -RZ, RZ, 0, 1.847743988037109375e-06 ;  /* 0x0000001fff4f7435 */ /* 0x000fc600000001ff */
[----:B------:R-:W-:-:S08]  /*b460*/  IMAD.MOV.U32 R93, RZ, RZ, R55 ;  /* 0x000000ffff5d7224 */ /* 0x000fd000078e0037 */
[----:B------:R-:W-:Y:S05]  /*b470*/  WARPSYNC.COLLECTIVE R54, `(.L_x_20273) ;  /* 0x0000000036087348 */ /* 0x000fea0003c00000 */
[----:B------:R0:W1:Y:S02]  /*b480*/  SHFL.BFLY P6, R83, R93, R82, R79 ;  /* 0x0c0000525d537389 */ /* 0x00006400000c004f */
[----:B01----:R-:W-:Y:S01]  /*b490*/  ENDCOLLECTIVE ;  /* 0x000000000000791b */ /* 0x003fe20003800000 */
.L_x_20273:
[----:B------:R-:W-:Y:S02]  /*b4a0*/  IMAD.MOV.U32 R82, RZ, RZ, 0x2 ;  /* 0x00000002ff527424 */ /* 0x000fe400078e00ff */
[----:B------:R-:W-:-:S07]  /*b4b0*/  FADD.FTZ R93, R55, R83 ;  /* 0x00000053375d7221 */ /* 0x000fce0000010000 */
[----:B------:R-:W-:Y:S05]  /*b4c0*/  WARPSYNC.COLLECTIVE R54, `(.L_x_20274) ;  /* 0x0000000036087348 */ /* 0x000fea0003c00000 */
[----:B------:R0:W1:Y:S02]  /*b4d0*/  SHFL.BFLY P6, R83, R93, R82, R79 ;  /* 0x0c0000525d537389 */ /* 0x00006400000c004f */
[----:B01----:R-:W-:Y:S01]  /*b4e0*/  ENDCOLLECTIVE ;  /* 0x000000000000791b */ /* 0x003fe20003800000 */
.L_x_20274:
[----:B------:R-:W-:Y:S01]  /*b4f0*/  MOV R82, 0x4 ;  /* 0x0000000400527802 */ /* 0x000fe20000000f00 */
[----:B------:R-:W-:-:S07]  /*b500*/  FADD.FTZ R93, R93, R83 ;  /* 0x000000535d5d7221 */ /* 0x000fce0000010000 */
[----:B------:R-:W-:Y:S05]  /*b510*/  WARPSYNC.COLLECTIVE R54, `(.L_x_20275) ;  /* 0x0000000036087348 */ /* 0x000fea0003c00000 */
[----:B------:R0:W1:Y:S02]  /*b520*/  SHFL.BFLY P6, R83, R93, R82, R79 ;  /* 0x0c0000525d537389 */ /* 0x00006400000c004f */
[----:B01----:R-:W-:Y:S01]  /*b530*/  ENDCOLLECTIVE ;  /* 0x000000000000791b */ /* 0x003fe20003800000 */
.L_x_20275:
[----:B------:R-:W-:Y:S02]  /*b540*/  IMAD.MOV.U32 R82, RZ, RZ, 0x8 ;  /* 0x00000008ff527424 */ /* 0x000fe400078e00ff */
[----:B------:R-:W-:-:S05]  /*b550*/  FADD.FTZ R52, R93, R83 ;  /* 0x000000535d347221 */ /* 0x000fca0000010000 */
[----:B------:R-:W-:-:S07]  /*b560*/  MOV R93, R52 ;  /* 0x00000034005d7202 */ /* 0x000fce0000000f00 */
[----:B------:R-:W-:Y:S05]  /*b570*/  WARPSYNC.COLLECTIVE R54, `(.L_x_20276) ;  /* 0x0000000036087348 */ /* 0x000fea0003c00000 */
[----:B------:R0:W1:Y:S02]  /*b580*/  SHFL.BFLY P6, R83, R93, R82, R79 ;  /* 0x0c0000525d537389 */ /* 0x00006400000c004f */
[----:B01----:R-:W-:Y:S01]  /*b590*/  ENDCOLLECTIVE ;  /* 0x000000000000791b */ /* 0x003fe20003800000 */
.L_x_20276:
[----:B------:R-:W-:Y:S01]  /*b5a0*/  HFMA2.MMA R82, -RZ, RZ, 0, 9.5367431640625e-07 ;  /* 0x00000010ff527435 */ /* 0x000fe200000001ff */
[----:B------:R-:W-:-:S05]  /*b5b0*/  FADD.FTZ R52, R52, R83 ;  /* 0x0000005334347221 */ /* 0x000fca0000010000 */
[----:B------:R-:W-:-:S07]  /*b5c0*/  MOV R93, R52 ;  /* 0x00000034005d7202 */ /* 0x000fce0000000f00 */
[----:B------:R-:W-:Y:S05]  /*b5d0*/  WARPSYNC.COLLECTIVE R54, `(.L_x_20277) ;  /* 0x0000000036087348 */ /* 0x000fea0003c00000 */
[----:B------:R0:W1:Y:S02]  /*b5e0*/  SHFL.BFLY P6, R83, R93, R82, R79 ;  /* 0x0c0000525d537389 */ /* 0x00006400000c004f */
[----:B01----:R-:W-:Y:S01]  /*b5f0*/  ENDCOLLECTIVE ;  /* 0x000000000000791b */ /* 0x003fe20003800000 */
.L_x_20277:
[----:B------:R-:W-:Y:S05]  /*b600*/  BRA `(.L_x_20278) ;  /* 0xfffffff000087947 */ /* 0x000fea000383ffff */
.L_x_20279:
        /* <DEDUP_REMOVED lines=15> */
.L_x_23588:


//--------------------- .text._ZN10layer_norm13ln_fwd_kernelINS_13Kernel_traitsI6__halfffffjLj768ELj1ELj4ELj1ELj16ENS_18Kernel_traits_baseILj768ES2_ffffjLj128EEEEELb1ELb1ELb0ELb1EEEvNS_9FwdParamsE --------------------------
	.section	.text._ZN10layer_norm13ln_fwd_kernelINS_13Kernel_traitsI6__halfffffjLj768ELj1ELj4ELj1ELj16ENS_18Kernel_traits_baseILj768ES2_ffffjLj128EEEEELb1ELb1ELb0ELb1EEEvNS_9FwdParamsE,"ax",@progbits
	.align	128
        .global         _ZN10layer_norm13ln_fwd_kernelINS_13Kernel_traitsI6__halfffffjLj768ELj1ELj4ELj1ELj16ENS_18Kernel_traits_baseILj768ES2_ffffjLj128EEEEELb1ELb1ELb0ELb1EEEvNS_9FwdParamsE
        .type           _ZN10layer_norm13ln_fwd_kernelINS_13Kernel_traitsI6__halfffffjLj768ELj1ELj4ELj1ELj16ENS_18Kernel_traits_baseILj768ES2_ffffjLj128EEEEELb1ELb1ELb0ELb1EEEvNS_9FwdParamsE,@function
        .size           _ZN10layer_norm13ln_fwd_kernelINS_13Kernel_traitsI6__halfffffjLj768ELj1ELj4ELj1ELj16ENS_18Kernel_traits_baseILj768ES2_ffffjLj128EEEEELb1ELb1ELb0ELb1EEEvNS_9FwdParamsE,(.L_x_23589 - _ZN10layer_norm13ln_fwd_kernelINS_13Kernel_traitsI6__halfffffjLj768ELj1ELj4ELj1ELj16ENS_18Kernel_traits_baseILj768ES2_ffffjLj128EEEEELb1ELb1ELb0ELb1EEEvNS_9FwdParamsE)
        .other          _ZN10layer_norm13ln_fwd_kernelINS_13Kernel_traitsI6__halfffffjLj768ELj1ELj4ELj1ELj16ENS_18Kernel_traits_baseILj768ES2_ffffjLj128EEEEELb1ELb1ELb0ELb1EEEvNS_9FwdParamsE,@"STO_CUDA_ENTRY STV_DEFAULT"
_ZN10layer_norm13ln_fwd_kernelINS_13Kernel_traitsI6__halfffffjLj768ELj1ELj4ELj1ELj16ENS_18Kernel_traits_baseILj768ES2_ffffjLj128EEEEELb1ELb1ELb0ELb1EEEvNS_9FwdParamsE:
.text._ZN10layer_norm13ln_fwd_kernelINS_13Kernel_traitsI6__halfffffjLj768ELj1ELj4ELj1ELj16ENS_18Kernel_traits_baseILj768ES2_ffffjLj128EEEEELb1ELb1ELb0ELb1EEEvNS_9FwdParamsE:
        /* <DEDUP_REMOVED lines=18> */
[--C-:B--2---:R-:W-:Y:S01]  /*0120*/  IMAD R0, R16, UR8, R111.reuse ;  /* 0x0000000810007c24 */ /* 0x104fe2000f8e026f */
[----:B------:R-:W-:Y:S01]  /*0130*/  ULDC.64 UR8, c[0x0][0x2c8] ;  /* 0x0000b20000087ab9 */ /* 0x000fe20000000a00 */
[----:B------:R-:W-:-:S04]  /*0140*/  SHF.R.U32.HI R112, RZ, 0x5, R111 ;  /* 0x00000005ff707819 */ /* 0x000fc8000001166f */
[----:B------:R-:W-:Y:S02]  /*0150*/  LEA R112, R16, R112, 0x2 ;  /* 0x0000007010707211 */ /* 0x000fe400078e10ff */
        /* <DEDUP_REMOVED lines=32> */
[----:B------:R-:W-:-:S04]  /*0360*/  LOP3.LUT R7, R11, UR20, R8, 0x96, !PT ;  /* 0x000000140b077c12 */ /* 0x000fc8000f8e9608 */
[----:B------:R-:W-:Y:S01]  /*0370*/  LOP3.LUT R8, R3, UR21, R6, 0x96, !PT ;  /* 0x0000001503087c12 */ /* 0x000fe2000f8e9606 */
[----:B------:R-:W-:Y:S01]  /*0380*/  UIADD3 UR23, UR7, -0x56f99767, URZ ;  /* 0xa906689907177890 */ /* 0x000fe2000fffe03f */
[----:B------:R-:W-:Y:S01]  /*0390*/  IMAD.WIDE.U32 R6, R7, -0x2daee0ad, RZ ;  /* 0xd2511f5307067825 */ /* 0x000fe200078e00ff */
[----:B------:R-:W-:-:S03]  /*03a0*/  UIADD3 UR22, UR6, 0x1715609d, URZ ;  /* 0x1715609d06167890 */ /* 0x000fc6000fffe03f */
[----:B------:R-:W-:Y:S01]  /*03b0*/  IMAD.WIDE.U32 R8, R8, -0x326172a9, RZ ;  /* 0xcd9e8d5708087825 */ /* 0x000fe200078e00ff */
[----:B------:R-:W-:-:S04]  /*03c0*/  LOP3.LUT R12, R7, UR23, R2, 0x96, !PT ;  /* 0x00000017070c7c12 */ /* 0x000fc8000f8e9602 */
[----:B------:R-:W-:Y:S01]  /*03d0*/  LOP3.LUT R10, R9, UR22, R10, 0x96, !PT ;  /* 0x00000016090a7c12 */ /* 0x000fe2000f8e960a */
[----:B------:R-:W-:Y:S01]  /*03e0*/  IMAD.SHL.U32 R4, R111, 0x8, RZ ;  /* 0x000000086f047824 */ /* 0x000fe200078e00ff */
[----:B------:R-:W-:Y:S01]  /*03f0*/  ISETP.NE.U32.AND P0, PT, RZ, UR8, PT ;  /* 0x00000008ff007c0c */ /* 0x000fe2000bf05070 */
[----:B------:R-:W-:Y:S01]  /*0400*/  UIADD3 UR24, UR6, -0x4ab325aa, URZ ;  /* 0xb54cda5606187890 */ /* 0x000fe2000fffe03f */
[----:B------:R-:W-:Y:S01]  /*0410*/  IMAD.WIDE.U32 R12, R12, -0x326172a9, RZ ;  /* 0xcd9e8d570c0c7825 */ /* 0x000fe200078e00ff */
[----:B------:R-:W-:-:S03]  /*0420*/  UIADD3 UR25, UR7, 0x646e171e, URZ ;  /* 0x646e171e07197890 */ /* 0x000fc6000fffe03f */
[----:B------:R-:W-:Y:S01]  /*0430*/  IMAD.WIDE.U32 R10, R10, -0x2daee0ad, RZ ;  /* 0xd2511f530a0a7825 */ /* 0x000fe200078e00ff */
[----:B------:R-:W-:Y:S02]  /*0440*/  LOP3.LUT R17, R4, 0xf8, RZ, 0xc0, !PT ;  /* 0x000000f804117812 */ /* 0x000fe400078ec0ff */
[----:B------:R-:W-:Y:S02]  /*0450*/  ISETP.NE.AND.EX P0, PT, RZ, UR9, PT, P0 ;  /* 0x00000009ff007c0c */ /* 0x000fe4000bf05300 */
[----:B------:R-:W-:Y:S02]  /*0460*/  LOP3.LUT R8, R13, UR24, R8, 0x96, !PT ;  /* 0x000000180d087c12 */ /* 0x000fe4000f8e9608 */
[----:B------:R-:W-:Y:S02]  /*0470*/  LOP3.LUT R14, R11, UR25, R6, 0x96, !PT ;  /* 0x000000190b0e7c12 */ /* 0x000fe4000f8e9606 */
[C---:B------:R-:W-:Y:S01]  /*0480*/  IADD3 R4, P1, R17.reuse, UR8, RZ ;  /* 0x0000000811047c10 */ /* 0x040fe2000ff3e0ff */
[----:B------:R-:W-:Y:S01]  /*0490*/  UIADD3 UR27, UR7, 0x1fd5c5a3, URZ ;  /* 0x1fd5c5a3071b7890 */ /* 0x000fe2000fffe03f */
[----:B------:R-:W-:Y:S01]  /*04a0*/  IMAD.WIDE.U32 R8, R8, -0x2daee0ad, RZ ;  /* 0xd2511f5308087825 */ /* 0x000fe200078e00ff */
[----:B------:R-:W-:Y:S01]  /*04b0*/  UIADD3 UR26, UR6, 0x5384540f, URZ ;  /* 0x5384540f061a7890 */ /* 0x000fe2000fffe03f */
[----:B------:R-:W-:Y:S01]  /*04c0*/  IADD3.X R5, RZ, UR9, RZ, P1, !PT ;  /* 0x00000009ff057c10 */ /* 0x000fe20008ffe4ff */
[----:B------:R-:W-:Y:S01]  /*04d0*/  ULDC.64 UR8, c[0x0][0x260] ;  /* 0x0000980000087ab9 */ /* 0x000fe20000000a00 */
[----:B------:R-:W-:Y:S01]  /*04e0*/  IMAD.WIDE.U32 R14, R14, -0x326172a9, RZ ;  /* 0xcd9e8d570e0e7825 */ /* 0x000fe200078e00ff */
[----:B------:R-:W-:-:S02]  /*04f0*/  IADD3 R2, P1, R17, UR8, RZ ;  /* 0x0000000811027c10 */ /* 0x000fc4000ff3e0ff */
[----:B------:R-:W-:Y:S01]  /*0500*/  LOP3.LUT R110, R9, UR27, R10, 0x96, !PT ;  /* 0x0000001b096e7c12 */ /* 0x000fe2000f8e960a */
[----:B------:R0:W5:Y:S01]  /*0510*/  @P0 LDG.E.64 R22, desc[UR4][R4.64] ;  /* 0x0000000404160981 */ /* 0x000162000c1e1b00 */
[----:B------:R-:W-:-:S03]  /*0520*/  LOP3.LUT R109, R15, UR26, R12, 0x96, !PT ;  /* 0x0000001a0f6d7c12 */ /* 0x000fc6000f8e960c */
[----:B------:R0:W5:Y:S04]  /*0530*/  @P0 LDG.E.64 R20, desc[UR4][R4.64+0x100] ;  /* 0x0001000404140981 */ /* 0x000168000c1e1b00 */
[----:B------:R0:W5:Y:S04]  /*0540*/  @P0 LDG.E.64 R18, desc[UR4][R4.64+0x200] ;  /* 0x0002000404120981 */ /* 0x000168000c1e1b00 */
[----:B------:R0:W5:Y:S04]  /*0550*/  @P0 LDG.E.64 R16, desc[UR4][R4.64+0x300] ;  /* 0x0003000404100981 */ /* 0x000168000c1e1b00 */
[----:B------:R0:W5:Y:S04]  /*0560*/  @P0 LDG.E.64 R12, desc[UR4][R4.64+0x400] ;  /* 0x00040004040c0981 */ /* 0x000168000c1e1b00 */
[----:B------:R0:W5:Y:S01]  /*0570*/  @P0 LDG.E.64 R10, desc[UR4][R4.64+0x500] ;  /* 0x00050004040a0981 */ /* 0x000162000c1e1b00 */
[----:B------:R-:W-:Y:S01]  /*0580*/  IMAD.X R3, RZ, RZ, UR9, P1 ;  /* 0x00000009ff037e24 */ /* 0x000fe200088e06ff */
[----:B------:R-:W-:Y:S01]  /*0590*/  ISETP.GE.AND P1, PT, R112, UR10, PT ;  /* 0x0000000a70007c0c */ /* 0x000fe2000bf26270 */
[----:B------:R-:W-:Y:S01]  /*05a0*/  UIADD3 UR29, UR7, -0x24c28bd8, URZ ;  /* 0xdb3d7428071d7890 */ /* 0x000fe2000fffe03f */
[----:B------:R-:W-:Y:S01]  /*05b0*/  LOP3.LUT R111, R111, 0x1f, RZ, 0xc0, !PT ;  /* 0x0000001f6f6f7812 */ /* 0x000fe200078ec0ff */
[----:B------:R-:W-:Y:S01]  /*05c0*/  ULDC.64 UR8, c[0x0][0x278] ;  /* 0x00009e0000087ab9 */ /* 0x000fe20000000a00 */
[----:B------:R-:W-:Y:S01]  /*05d0*/  IMAD.HI.U32 R7, R109, -0x2daee0ad, RZ ;  /* 0xd2511f536d077827 */ /* 0x000fe200078e00ff */
[----:B------:R-:W-:Y:S01]  /*05e0*/  UIADD3 UR28, UR6, -0xe443238, URZ ;  /* 0xf1bbcdc8061c7890 */ /* 0x000fe2000fffe03f */
[----:B------:R-:W-:-:S02]  /*05f0*/  LEA R6, P2, R111, UR8, 0x3 ;  /* 0x000000086f067c11 */ /* 0x000fc4000f8418ff */
[----:B------:R-:W-:Y:S01]  /*0600*/  IMAD.HI.U32 R9, R110, -0x326172a9, RZ ;  /* 0xcd9e8d576e097827 */ /* 0x000fe200078e00ff */
[----:B------:R-:W-:Y:S02]  /*0610*/  LOP3.LUT R68, R7, UR29, R8, 0x96, !PT ;  /* 0x0000001d07447c12 */ /* 0x000fe4000f8e9608 */
[----:B------:R-:W-:Y:S02]  /*0620*/  IADD3.X R7, RZ, UR9, RZ, P2, !PT ;  /* 0x00000009ff077c10 */ /* 0x000fe400097fe4ff */
[----:B------:R-:W-:Y:S01]  /*0630*/  LOP3.LUT R66, R9, UR28, R14, 0x96, !PT ;  /* 0x0000001c09427c12 */ /* 0x000fe2000f8e960e */
        /* <DEDUP_REMOVED lines=21> */
[----:B------:R-:W-:Y:S01]  /*0790*/  UIADD3 UR30, UR6, -0x700cb87f, URZ ;  /* 0x8ff34781061e7890 */ /* 0x000fe2000fffe03f */
[----:B------:R-:W-:Y:S01]  /*07a0*/  SHF.R.U64 R33, R20, 0x10, R21 ;  /* 0x0000001014217819 */ /* 0x000fe20000001215 */
[----:B------:R-:W-:Y:S01]  /*07b0*/  UIADD3 UR31, UR7, -0x695add53, URZ ;  /* 0x96a522ad071f7890 */ /* 0x000fe2000fffe03f */
[----:B------:R-:W-:Y:S01]  /*07c0*/  HADD2.F32 R105, -RZ, R20.H0_H0 ;  /* 0x20000014ff697230 */ /* 0x000fe20000004100 */
[----:B------:R-:W-:Y:S01]  /*07d0*/  SHF.R.U64 R31, R18, 0x10, R19 ;  /* 0x00000010121f7819 */ /* 0x000fe20000001213 */
[----:B------:R-:W-:Y:S01]  /*07e0*/  IMAD R110, R110, -0x326172a9, RZ ;  /* 0xcd9e8d576e6e7824 */ /* 0x000fe200078e02ff */
[----:B------:R-:W-:Y:S01]  /*07f0*/  SHF.R.U64 R29, R16, 0x10, R17 ;  /* 0x00000010101d7819 */ /* 0x000fe20000001211 */
[----:B------:R-:W-:Y:S01]  /*0800*/  IMAD.HI.U32 R5, R68, -0x326172a9, RZ ;  /* 0xcd9e8d5744057827 */ /* 0x000fe200078e00ff */
[----:B------:R-:W-:Y:S01]  /*0810*/  SHF.R.U64 R27, R12, 0x10, R13 ;  /* 0x000000100c1b7819 */ /* 0x000fe2000000120d */
[----:B------:R-:W-:Y:S01]  /*0820*/  ULDC.64 UR8, c[0x0][0x270] ;  /* 0x00009c0000087ab9 */ /* 0x000fe20000000a00 */
[----:B------:R-:W-:Y:S01]  /*0830*/  SHF.R.U64 R25, R10, 0x10, R11 ;  /* 0x000000100a197819 */ /* 0x000fe2000000120b */
[----:B------:R-:W-:Y:S01]  /*0840*/  IMAD R109, R109, -0x2daee0ad, RZ ;  /* 0xd2511f536d6d7824 */ /* 0x000fe200078e02ff */
[----:B------:R-:W-:Y:S01]  /*0850*/  LOP3.LUT R110, R5, UR30, R110, 0x96, !PT ;  /* 0x0000001e056e7c12 */ /* 0x000fe2000f8e966e */
[----:B0-----:R-:W-:Y:S01]  /*0860*/  IMAD.HI.U32 R2, R66, -0x2daee0ad, RZ ;  /* 0xd2511f5342027827 */ /* 0x001fe200078e00ff */
[----:B------:R-:W-:Y:S01]  /*0870*/  SHF.R.U32.HI R64, RZ, 0x10, R23 ;  /* 0x00000010ff407819 */ /* 0x000fe20000011617 */
[----:B------:R-:W-:Y:S01]  /*0880*/  BSSY B0, `(.L_x_20280) ;  /* 0x0000990000007945 */ /* 0x000fe20003800000 */
[----:B------:R-:W-:Y:S01]  /*0890*/  SHF.R.U32.HI R34, RZ, 0x10, R21 ;  /* 0x00000010ff227819 */ /* 0x000fe20000011615 */
[----:B------:R-:W-:Y:S01]  /*08a0*/  HADD2.F32 R103, -RZ, R18.H0_H0 ;  /* 0x20000012ff677230 */ /* 0x000fe20000004100 */
[----:B------:R-:W-:Y:S01]  /*08b0*/  LOP3.LUT R109, R2, UR31, R109, 0x96, !PT ;  /* 0x0000001f026d7c12 */ /* 0x000fe2000f8e966d */
[----:B------:R-:W-:Y:S01]  /*08c0*/  HADD2.F32 R101, -RZ, R16.H0_H0 ;  /* 0x20000010ff657230 */ /* 0x000fe20000004100 */
[----:B------:R-:W-:Y:S01]  /*08d0*/  SHF.R.U32.HI R32, RZ, 0x10, R19 ;  /* 0x00000010ff207819 */ /* 0x000fe20000011613 */
[----:B------:R-:W-:Y:S01]  /*08e0*/  HADD2.F32 R99, -RZ, R12.H0_H0 ;  /* 0x2000000cff637230 */ /* 0x000fe20000004100 */
[----:B------:R-:W-:Y:S01]  /*08f0*/  SHF.R.U32.HI R30, RZ, 0x10, R17 ;  /* 0x00000010ff1e7819 */ /* 0x000fe20000011611 */
[----:B------:R-:W-:Y:S01]  /*0900*/  HADD2.F32 R97, -RZ, R10.H0_H0 ;  /* 0x2000000aff617230 */ /* 0x000fe20000004100 */
[----:B------:R-:W-:Y:S01]  /*0910*/  SHF.R.U32.HI R28, RZ, 0x10, R13 ;  /* 0x00000010ff1c7819 */ /* 0x000fe2000001160d */
[----:B------:R-:W-:Y:S01]  /*0920*/  HADD2.F32 R108, -RZ, R23.H0_H0 ;  /* 0x20000017ff6c7230 */ /* 0x000fe20000004100 */
[----:B------:R-:W-:Y:S01]  /*0930*/  SHF.R.U32.HI R26, RZ, 0x10, R11 ;  /* 0x00000010ff1a7819 */ /* 0x000fe2000001160b */
[----:B------:R-:W-:Y:S01]  /*0940*/  HADD2.F32 R106, -RZ, R21.H0_H0 ;  /* 0x20000015ff6a7230 */ /* 0x000fe20000004100 */
[----:B------:R-:W-:Y:S01]  /*0950*/  UISETP.NE.U32.AND UP0, UPT, UR8, URZ, UPT ;  /* 0x0000003f0800728c */ /* 0x000fe2000bf05070 */
        /* <DEDUP_REMOVED lines=8> */
[----:B------:R-:W-:Y:S01]  /*09e0*/  IMAD R68, R68, -0x326172a9, RZ ;  /* 0xcd9e8d5744447824 */ /* 0x000fe200078e02ff */
[----:B------:R-:W-:Y:S01]  /*09f0*/  UISETP.NE.AND UP1, UPT, UR8, URZ, UPT ;  /* 0x0000003f0800728c */ /* 0x000fe2000bf25270 */
[----:B------:R-:W-:Y:S01]  /*0a00*/  IMAD R66, R66, -0x2daee0ad, RZ ;  /* 0xd2511f5342427824 */ /* 0x000fe200078e02ff */
[----:B------:R-:W-:Y:S01]  /*0a10*/  ULDC UR11, c[0x0][0x2d8] ;  /* 0x0000b600000b7ab9 */ /* 0x000fe20000000800 */
[----:B------:R-:W-:Y:S01]  /*0a20*/  IMAD.MOV.U32 R65, RZ, RZ, RZ ;  /* 0x000000ffff417224 */ /* 0x000fe200078e00ff */
        /* <DEDUP_REMOVED lines=47> */
[----:B-1----:R-:W-:Y:S01]  /*0d20*/  SHF.R.U32.HI R7, RZ, 0x10, R77 ;  /* 0x00000010ff077819 */ /* 0x002fe2000001164d */
        /* <DEDUP_REMOVED lines=38> */
.L_x_20450:
[----:B0-----:R-:W0:Y:S01]  /*0f90*/  LDC.64 R40, c[0x0][0x230] ;  /* 0x00008c00ff287b82 */ /* 0x001e220000000a00 */
[----:B------:R-:W-:Y:S01]  /*0fa0*/  IMAD R36, R112, UR10, RZ ;  /* 0x0000000a70247c24 */ /* 0x000fe2000f8e02ff */
[----:B------:R-:W-:Y:S01]  /*0fb0*/  PLOP3.LUT P1, PT, PT, PT, UP0, 0x80, 0x0 ;  /* 0x000000000000781c */ /* 0x000fe20003f2f008 */
[----:B------:R-:W-:Y:S01]  /*0fc0*/  HFMA2.MMA R45, -RZ, RZ, 0, 2.384185791015625e-07 ;  /* 0x00000004ff2d7435 */ /* 0x000fe200000001ff */
[----:B------:R-:W-:Y:S01]  /*0fd0*/  PLOP3.LUT P2, PT, PT, PT, UP0, 0x80, 0x0 ;  /* 0x000000000000781c */ /* 0x000fe20003f4f008 */
[----:B------:R-:W-:Y:S01]  /*0fe0*/  @UP0 ULDC.64 UR8, c[0x0][0x270] ;  /* 0x00009c0000080ab9 */ /* 0x000fe20000000a00 */
[----:B------:R-:W-:Y:S02]  /*0ff0*/  SHF.R.S32.HI R37, RZ, 0x1f, R36 ;  /* 0x0000001fff257819 */ /* 0x000fe40000011424 */
[----:B------:R-:W1:Y:S01]  /*1000*/  LDC.64 R60, c[0x0][0x220] ;  /* 0x00008800ff3c7b82 */ /* 0x000e620000000a00 */
[----:B------:R-:W-:Y:S02]  /*1010*/  MOV R127, 0x3f800000 ;  /* 0x3f800000007f7802 */ /* 0x000fe40000000f00 */
[----:B------:R-:W-:-:S04]  /*1020*/  LEA.HI R36, R37, R36, RZ, 0x2 ;  /* 0x0000002425247211 */ /* 0x000fc800078f10ff */
[----:B------:R-:W-:Y:S01]  /*1030*/  LEA.HI.SX32 R113, R36, R111, 0x1e ;  /* 0x0000006f24717211 */ /* 0x000fe200078ff2ff */
[----:B------:R-:W-:-:S05]  /*1040*/  @P1 IMAD.WIDE R44, R112, R45, UR8 ;  /* 0x00000008702c1e25 */ /* 0x000fca000f8e022d */
[----:B------:R2:W5:Y:S01]  /*1050*/  @P2 LDG.E R127, desc[UR4][R44.64] ;  /* 0x000000042c7f2981 */ /* 0x000562000c1e1900 */
[----:B0-----:R-:W-:-:S04]  /*1060*/  ISETP.NE.U32.AND P0, PT, R40, RZ, PT ;  /* 0x000000ff2800720c */ /* 0x001fc80003f05070 */
[----:B------:R-:W-:Y:S01]  /*1070*/  ISETP.NE.AND.EX P0, PT, R41, RZ, PT, P0 ;  /* 0x000000ff2900720c */ /* 0x000fe20003f05300 */
[----:B-1----:R-:W-:-:S06]  /*1080*/  IMAD.WIDE.U32 R36, R113, 0x10, R60 ;  /* 0x0000001071247825 */ /* 0x002fcc00078e003c */
[----:B------:R-:W5:Y:S06]  /*1090*/  LDG.E.128 R36, desc[UR4][R36.64] ;  /* 0x0000000424247981 */ /* 0x000f6c000c1e1d00 */
[----:B------:R-:W0:Y:S02]  /*10a0*/  @P0 LDC.64 R42, c[0x0][0x230] ;  /* 0x00008c00ff2a0b82 */ /* 0x000e240000000a00 */
[----:B0-----:R-:W-:-:S05]  /*10b0*/  @P0 IMAD.WIDE.U32 R42, R113, 0x10, R42 ;  /* 0x00000010712a0825 */ /* 0x001fca00078e002a */
        /* <DEDUP_REMOVED lines=13> */
.L_x_20282:
[----:B------:R-:W-:-:S07]  /*1190*/  MOV R50, R68 ;  /* 0x0000004400327202 */ /* 0x000fce0000000f00 */
.L_x_20283:
[----:B------:R-:W-:Y:S05]  /*11a0*/  BSYNC B1 ;  /* 0x0000000000017941 */ /* 0x000fea0003800000 */
.L_x_20281:
        /* <DEDUP_REMOVED lines=16> */
.L_x_20287:
[----:B------:R-:W-:Y:S05]  /*12b0*/  BSYNC B2 ;  /* 0x0000000000027941 */ /* 0x000fea0003800000 */
.L_x_20286:
        /* <DEDUP_REMOVED lines=44> */
.L_x_20285:
[----:B------:R-:W-:Y:S05]  /*1580*/  BSYNC B1 ;  /* 0x0000000000017941 */ /* 0x000fea0003800000 */
.L_x_20284:
[----:B------:R-:W0:Y:S01]  /*1590*/  LDC R126, c[0x0][0x298] ;  /* 0x0000a600ff7e7b82 */ /* 0x000e220000000800 */
[----:B------:R-:W-:Y:S01]  /*15a0*/  I2FP.F32.U32 R43, R50 ;  /* 0x00000032002b7245 */ /* 0x000fe20000201000 */
[----:B------:R-:W-:Y:S02]  /*15b0*/  IMAD.MOV.U32 R124, RZ, RZ, 0x2f800000 ;  /* 0x2f800000ff7c7424 */ /* 0x000fe400078e00ff */
[----:B-----5:R-:W-:Y:S01]  /*15c0*/  FMUL.FTZ R45, R36, R127 ;  /* 0x0000007f242d7220 */ /* 0x020fe20000410000 */
[----:B------:R-:W-:Y:S01]  /*15d0*/  ISETP.NE.U32.AND P1, PT, R40, RZ, PT ;  /* 0x000000ff2800720c */ /* 0x000fe20003f25070 */
[----:B------:R-:W-:Y:S01]  /*15e0*/  BSSY B1, `(.L_x_20288) ;  /* 0x0000015000017945 */ /* 0x000fe20003800000 */
[----:B------:R-:W-:Y:S01]  /*15f0*/  FFMA.FTZ R36, R43, R124, 1.1641532182693481445e-10 ;  /* 0x2f0000002b247423 */ /* 0x000fe2000001007c */
[----:B------:R-:W-:Y:S01]  /*1600*/  ISETP.NE.AND P3, PT, R46, 0x1, PT ;  /* 0x000000012e00780c */ /* 0x000fe20003f65270 */
[----:B------:R-:W1:Y:S01]  /*1610*/  LDC R125, c[0x0][0x294] ;  /* 0x0000a500ff7d7b82 */ /* 0x000e620000000800 */
[----:B------:R-:W-:-:S02]  /*1620*/  ISETP.NE.AND.EX P1, PT, R41, RZ, PT, P1 ;  /* 0x000000ff2900720c */ /* 0x000fc40003f25310 */
[----:B------:R-:W-:Y:S01]  /*1630*/  IADD3 R40, R46, 0x1, RZ ;  /* 0x000000012e287810 */ /* 0x000fe20007ffe0ff */
[----:B0-----:R-:W-:Y:S01]  /*1640*/  FMUL.FTZ R45, R45, R126 ;  /* 0x0000007e2d2d7220 */ /* 0x001fe20000410000 */
[----:B-1----:R-:W-:-:S04]  /*1650*/  FSETP.GTU.FTZ.AND P2, PT, R36, R125, PT ;  /* 0x0000007d2400720b */ /* 0x002fc80003f5c000 */
        /* <DEDUP_REMOVED lines=12> */
.L_x_20289:
[----:B------:R-:W-:-:S07]  /*1720*/  MOV R36, R68 ;  /* 0x0000004400247202 */ /* 0x000fce0000000f00 */
.L_x_20290:
[----:B------:R-:W-:Y:S05]  /*1730*/  BSYNC B1 ;  /* 0x0000000000017941 */ /* 0x000fea0003800000 */
.L_x_20288:
        /* <DEDUP_REMOVED lines=16> */
.L_x_20294:
[----:B------:R-:W-:Y:S05]  /*1840*/  BSYNC B2 ;  /* 0x0000000000027941 */ /* 0x000fea0003800000 */
.L_x_20293:
        /* <DEDUP_REMOVED lines=44> */
.L_x_20292:
[----:B------:R-:W-:Y:S05]  /*1b10*/  BSYNC B1 ;  /* 0x0000000000017941 */ /* 0x000fea0003800000 */
.L_x_20291:
        /* <DEDUP_REMOVED lines=20> */
.L_x_20296:
[----:B------:R-:W-:-:S07]  /*1c60*/  MOV R46, R68 ;  /* 0x00000044002e7202 */ /* 0x000fce0000000f00 */
.L_x_20297:
[----:B------:R-:W-:Y:S05]  /*1c70*/  BSYNC B1 ;  /* 0x0000000000017941 */ /* 0x000fea0003800000 */
.L_x_20295:
        /* <DEDUP_REMOVED lines=16> */
.L_x_20301:
[----:B------:R-:W-:Y:S05]  /*1d80*/  BSYNC B2 ;  /* 0x0000000000027941 */ /* 0x000fea0003800000 */
.L_x_20300:
        /* <DEDUP_REMOVED lines=44> */
.L_x_20299:
[----:B------:R-:W-:Y:S05]  /*2050*/  BSYNC B1 ;  /* 0x0000000000017941 */ /* 0x000fea0003800000 */
.L_x_20298:
        /* <DEDUP_REMOVED lines=20> */
.L_x_20303:
[----:B------:R-:W-:-:S07]  /*21a0*/  MOV R38, R68 ;  /* 0x0000004400267202 */ /* 0x000fce0000000f00 */
.L_x_20304:
[----:B------:R-:W-:Y:S05]  /*21b0*/  BSYNC B1 ;  /* 0x0000000000017941 */ /* 0x000fea0003800000 */
.L_x_20302:
        /* <DEDUP_REMOVED lines=16> */
.L_x_20308:
[----:B------:R-:W-:Y:S05]  /*22c0*/  BSYNC B2 ;  /* 0x0000000000027941 */ /* 0x000fea0003800000 */
.L_x_20307:
        /* <DEDUP_REMOVED lines=44> */
.L_x_20306:
[----:B------:R-:W-:Y:S05]  /*2590*/  BSYNC B1 ;  /* 0x0000000000017941 */ /* 0x000fea0003800000 */
.L_x_20305:
[----:B------:R-:W0:Y:S01]  /*25a0*/  LDC.64 R114, c[0x0][0x238] ;  /* 0x00008e00ff727b82 */ /* 0x000e220000000a00 */
[----:B------:R-:W-:Y:S01]  /*25b0*/  I2FP.F32.U32 R41, R38 ;  /* 0x0000002600297245 */ /* 0x000fe20000201000 */
[----:B------:R-:W-:Y:S01]  /*25c0*/  FMUL.FTZ R39, R39, R127 ;  /* 0x0000007f27277220 */ /* 0x000fe20000410000 */
[----:B------:R-:W-:Y:S02]  /*25d0*/  SEL R42, RZ, 0x100, P3 ;  /* 0x00000100ff2a7807 */ /* 0x000fe40001800000 */
[----:B------:R-:W-:Y:S01]  /*25e0*/  IADD3 R129, R113, 0x20, RZ ;  /* 0x0000002071817810 */ /* 0x000fe20007ffe0ff */
[----:B------:R-:W-:Y:S01]  /*25f0*/  FFMA.FTZ R38, R41, R124, 1.1641532182693481445e-10 ;  /* 0x2f00000029267423 */ /* 0x000fe2000001007c */
[----:B------:R-:W-:Y:S01]  /*2600*/  FMUL.FTZ R39, R39, R126 ;  /* 0x0000007e27277220 */ /* 0x000fe20000410000 */
[----:B------:R-:W1:Y:S01]  /*2610*/  @P0 LDC.64 R36, c[0x0][0x230] ;  /* 0x00008c00ff240b82 */ /* 0x000e620000000a00 */
[----:B------:R-:W-:Y:S02]  /*2620*/  SEL R41, RZ, 0x10000, P4 ;  /* 0x00010000ff297807 */ /* 0x000fe40002000000 */
[----:B------:R-:W-:-:S04]  /*2630*/  FSETP.GTU.FTZ.AND P5, PT, R38, R125, PT ;  /* 0x0000007d2600720b */ /* 0x000fc80003fbc000 */
[----:B------:R-:W-:Y:S01]  /*2640*/  FSEL R38, R39, RZ, !P5 ;  /* 0x000000ff27267208 */ /* 0x000fe20006800000 */
[----:B------:R-:W2:Y:S01]  /*2650*/  LDC.64 R86, c[0x0][0x240] ;  /* 0x00009000ff567b82 */ /* 0x000ea20000000a00 */
[----:B------:R-:W-:Y:S02]  /*2660*/  SEL R40, RZ, 0x1000000, P5 ;  /* 0x01000000ff287807 */ /* 0x000fe40002800000 */
[----:B------:R-:W-:Y:S01]  /*2670*/  SEL R39, RZ, 0x1, P2 ;  /* 0x00000001ff277807 */ /* 0x000fe20001000000 */
[----:B------:R-:W-:Y:S01]  /*2680*/  FMUL.FTZ R55, R11, R38 ;  /* 0x000000260b377220 */ /* 0x000fe20000410000 */
[----:B------:R-:W-:Y:S01]  /*2690*/  IADD3 R40, R42, R40, R41 ;  /* 0x000000282a287210 */ /* 0x000fe20007ffe029 */
[----:B0-----:R-:W-:-:S03]  /*26a0*/  IMAD.WIDE.U32 R42, R113, 0x10, R114 ;  /* 0x00000010712a7825 */ /* 0x001fc600078e0072 */
[----:B------:R-:W-:Y:S01]  /*26b0*/  IADD3 R47, R40, R39, RZ ;  /* 0x00000027282f7210 */ /* 0x000fe20007ffe0ff */
[----:B------:R-:W-:-:S05]  /*26c0*/  @P1 FADD.FTZ R55, R59, R55 ;  /* 0x000000373b371221 */ /* 0x000fca0000010000 */
        /* <DEDUP_REMOVED lines=19> */
.L_x_20310:
[----:B------:R-:W-:-:S07]  /*2800*/  MOV R48, R68 ;  /* 0x0000004400307202 */ /* 0x000fce0000000f00 */
.L_x_20311:
[----:B------:R-:W-:Y:S05]  /*2810*/  BSYNC B1 ;  /* 0x0000000000017941 */ /* 0x000fea0003800000 */
.L_x_20309:
        /* <DEDUP_REMOVED lines=16> */
.L_x_20315:
[----:B------:R-:W-:Y:S05]  /*2920*/  BSYNC B2 ;  /* 0x0000000000027941 */ /* 0x000fea0003800000 */
.L_x_20314:
        /* <DEDUP_REMOVED lines=44> */
.L_x_20313:
[----:B------:R-:W-:Y:S05]  /*2bf0*/  BSYNC B1 ;  /* 0x0000000000017941 */ /* 0x000fea0003800000 */
.L_x_20312:
        /* <DEDUP_REMOVED lines=20> */
.L_x_20317:
[----:B------:R-:W-:-:S07]  /*2d40*/  MOV R36, R68 ;  /* 0x0000004400247202 */ /* 0x000fce0000000f00 */
.L_x_20318:
[----:B------:R-:W-:Y:S05]  /*2d50*/  BSYNC B1 ;  /* 0x0000000000017941 */ /* 0x000fea0003800000 */
.L_x_20316:
        /* <DEDUP_REMOVED lines=16> */
.L_x_20322:
[----:B------:R-:W-:Y:S05]  /*2e60*/  BSYNC B2 ;  /* 0x0000000000027941 */ /* 0x000fea0003800000 */
.L_x_20321:
        /* <DEDUP_REMOVED lines=44> */
.L_x_20320:
[----:B------:R-:W-:Y:S05]  /*3130*/  BSYNC B1 ;  /* 0x0000000000017941 */ /* 0x000fea0003800000 */
.L_x_20319:
        /* <DEDUP_REMOVED lines=20> */
.L_x_20324:
[----:B------:R-:W-:-:S07]  /*3280*/  MOV R46, R68 ;  /* 0x00000044002e7202 */ /* 0x000fce0000000f00 */
.L_x_20325:
[----:B------:R-:W-:Y:S05]  /*3290*/  BSYNC B1 ;  /* 0x0000000000017941 */ /* 0x000fea0003800000 */
.L_x_20323:
        /* <DEDUP_REMOVED lines=16> */
.L_x_20329:
[----:B------:R-:W-:Y:S05]  /*33a0*/  BSYNC B2 ;  /* 0x0000000000027941 */ /* 0x000fea0003800000 */
.L_x_20328:
        /* <DEDUP_REMOVED lines=44> */
.L_x_20327:
[----:B------:R-:W-:Y:S05]  /*3670*/  BSYNC B1 ;  /* 0x0000000000017941 */ /* 0x000fea0003800000 */
.L_x_20326:
        /* <DEDUP_REMOVED lines=20> */
.L_x_20331:
[----:B------:R-:W-:-:S07]  /*37c0*/  MOV R38, R68 ;  /* 0x0000004400267202 */ /* 0x000fce0000000f00 */
.L_x_20332:
[----:B------:R-:W-:Y:S05]  /*37d0*/  BSYNC B1 ;  /* 0x0000000000017941 */ /* 0x000fea0003800000 */
.L_x_20330:
        /* <DEDUP_REMOVED lines=16> */
.L_x_20336:
[----:B------:R-:W-:Y:S05]  /*38e0*/  BSYNC B2 ;  /* 0x0000000000027941 */ /* 0x000fea0003800000 */
.L_x_20335:
        /* <DEDUP_REMOVED lines=44> */
.L_x_20334:
[----:B------:R-:W-:Y:S05]  /*3bb0*/  BSYNC B1 ;  /* 0x0000000000017941 */ /* 0x000fea0003800000 */
.L_x_20333:
[----:B------:R-:W0:Y:S01]  /*3bc0*/  @P0 LDC.64 R36, c[0x0][0x230] ;  /* 0x00008c00ff240b82 */ /* 0x000e220000000a00 */
[----:B------:R-:W-:Y:S01]  /*3bd0*/  I2FP.F32.U32 R41, R38 ;  /* 0x0000002600297245 */ /* 0x000fe20000201000 */
[----:B------:R-:W-:Y:S01]  /*3be0*/  FMUL.FTZ R39, R39, R127 ;  /* 0x0000007f27277220 */ /* 0x000fe20000410000 */
[----:B------:R-:W-:Y:S01]  /*3bf0*/  SEL R42, RZ, 0x100, P3 ;  /* 0x00000100ff2a7807 */ /* 0x000fe20001800000 */
[----:B------:R-:W-:Y:S02]  /*3c00*/  VIADD R131, R113, 0x40 ;  /* 0x0000004071837836 */ /* 0x000fe40000000000 */
[----:B------:R-:W-:Y:S01]  /*3c10*/  FFMA.FTZ R38, R41, R124, 1.1641532182693481445e-10 ;  /* 0x2f00000029267423 */ /* 0x000fe2000001007c */
[----:B------:R-:W-:Y:S01]  /*3c20*/  FMUL.FTZ R39, R39, R126 ;  /* 0x0000007e27277220 */ /* 0x000fe20000410000 */
[----:B------:R-:W-:-:S03]  /*3c30*/  SEL R41, RZ, 0x10000, P4 ;  /* 0x00010000ff297807 */ /* 0x000fc60002000000 */
[----:B------:R-:W-:-:S04]  /*3c40*/  FSETP.GTU.FTZ.AND P5, PT, R38, R125, PT ;  /* 0x0000007d2600720b */ /* 0x000fc80003fbc000 */
[----:B------:R-:W-:Y:S02]  /*3c50*/  FSEL R38, R39, RZ, !P5 ;  /* 0x000000ff27267208 */ /* 0x000fe40006800000 */
[----:B------:R-:W-:Y:S02]  /*3c60*/  SEL R40, RZ, 0x1000000, P5 ;  /* 0x01000000ff287807 */ /* 0x000fe40002800000 */
[----:B------:R-:W-:Y:S01]  /*3c70*/  SEL R39, RZ, 0x1, P2 ;  /* 0x00000001ff277807 */ /* 0x000fe20001000000 */
[----:B------:R-:W-:Y:S01]  /*3c80*/  FMUL.FTZ R51, R9, R38 ;  /* 0x0000002609337220 */ /* 0x000fe20000410000 */
[----:B------:R-:W-:Y:S01]  /*3c90*/  IADD3 R40, R42, R40, R41 ;  /* 0x000000282a287210 */ /* 0x000fe20007ffe029 */
[----:B------:R-:W-:-:S04]  /*3ca0*/  IMAD.WIDE.U32 R42, R129, 0x10, R114 ;  /* 0x00000010812a7825 */ /* 0x000fc800078e0072 */
[----:B------:R-:W-:Y:S01]  /*3cb0*/  @P1 FADD.FTZ R51, R59, R51 ;  /* 0x000000333b331221 */ /* 0x000fe20000010000 */
[----:B------:R-:W-:Y:S01]  /*3cc0*/  IADD3 R47, R40, R39, RZ ;  /* 0x00000027282f7210 */ /* 0x000fe20007ffe0ff */
[----:B0-----:R-:W-:-:S03]  /*3cd0*/  @P0 IMAD.WIDE.U32 R44, R131, 0x10, R36 ;  /* 0x00000010832c0825 */ /* 0x001fc600078e0024 */
        /* <DEDUP_REMOVED lines=18> */
.L_x_20338:
[----:B------:R-:W-:-:S07]  /*3e00*/  IMAD.MOV.U32 R62, RZ, RZ, R68 ;  /* 0x000000ffff3e7224 */ /* 0x000fce00078e0044 */
.L_x_20339:
[----:B------:R-:W-:Y:S05]  /*3e10*/  BSYNC B1 ;  /* 0x0000000000017941 */ /* 0x000fea0003800000 */
.L_x_20337:
        /* <DEDUP_REMOVED lines=16> */
.L_x_20343:
[----:B------:R-:W-:Y:S05]  /*3f20*/  BSYNC B2 ;  /* 0x0000000000027941 */ /* 0x000fea0003800000 */
.L_x_20342:
        /* <DEDUP_REMOVED lines=44> */
.L_x_20341:
[----:B------:R-:W-:Y:S05]  /*41f0*/  BSYNC B1 ;  /* 0x0000000000017941 */ /* 0x000fea0003800000 */
.L_x_20340:
        /* <DEDUP_REMOVED lines=20> */
.L_x_20345:
[----:B------:R-:W-:-:S07]  /*4340*/  IMAD.MOV.U32 R36, RZ, RZ, R68 ;  /* 0x000000ffff247224 */ /* 0x000fce00078e0044 */
.L_x_20346:
[----:B------:R-:W-:Y:S05]  /*4350*/  BSYNC B1 ;  /* 0x0000000000017941 */ /* 0x000fea0003800000 */
.L_x_20344:
        /* <DEDUP_REMOVED lines=16> */
.L_x_20350:
[----:B------:R-:W-:Y:S05]  /*4460*/  BSYNC B2 ;  /* 0x0000000000027941 */ /* 0x000fea0003800000 */
.L_x_20349:
        /* <DEDUP_REMOVED lines=44> */
.L_x_20348:
[----:B------:R-:W-:Y:S05]  /*4730*/  BSYNC B1 ;  /* 0x0000000000017941 */ /* 0x000fea0003800000 */
.L_x_20347:
        /* <DEDUP_REMOVED lines=20> */
.L_x_20352:
[----:B------:R-:W-:-:S07]  /*4880*/  IMAD.MOV.U32 R62, RZ, RZ, R68 ;  /* 0x000000ffff3e7224 */ /* 0x000fce00078e0044 */
.L_x_20353:
[----:B------:R-:W-:Y:S05]  /*4890*/  BSYNC B1 ;  /* 0x0000000000017941 */ /* 0x000fea0003800000 */
.L_x_20351:
        /* <DEDUP_REMOVED lines=16> */
.L_x_20357:
[----:B------:R-:W-:Y:S05]  /*49a0*/  BSYNC B2 ;  /* 0x0000000000027941 */ /* 0x000fea0003800000 */
.L_x_20356:
        /* <DEDUP_REMOVED lines=44> */
.L_x_20355:
[----:B------:R-:W-:Y:S05]  /*4c70*/  BSYNC B1 ;  /* 0x0000000000017941 */ /* 0x000fea0003800000 */
.L_x_20354:
        /* <DEDUP_REMOVED lines=20> */
.L_x_20359:
[----:B------:R-:W-:-:S07]  /*4dc0*/  IMAD.MOV.U32 R38, RZ, RZ, R68 ;  /* 0x000000ffff267224 */ /* 0x000fce00078e0044 */
.L_x_20360:
[----:B------:R-:W-:Y:S05]  /*4dd0*/  BSYNC B1 ;  /* 0x0000000000017941 */ /* 0x000fea0003800000 */
.L_x_20358:
        /* <DEDUP_REMOVED lines=16> */
.L_x_20364:
[----:B------:R-:W-:Y:S05]  /*4ee0*/  BSYNC B2 ;  /* 0x0000000000027941 */ /* 0x000fea0003800000 */
.L_x_20363:
        /* <DEDUP_REMOVED lines=44> */
.L_x_20362:
[----:B------:R-:W-:Y:S05]  /*51b0*/  BSYNC B1 ;  /* 0x0000000000017941 */ /* 0x000fea0003800000 */
.L_x_20361:
[----:B------:R-:W0:Y:S01]  /*51c0*/  @P0 LDC.64 R36, c[0x0][0x230] ;  /* 0x00008c00ff240b82 */ /* 0x000e220000000a00 */
[----:B------:R-:W-:Y:S01]  /*51d0*/  I2FP.F32.U32 R41, R38 ;  /* 0x0000002600297245 */ /* 0x000fe20000201000 */
[----:B------:R-:W-:Y:S01]  /*51e0*/  FMUL.FTZ R39, R39, R127 ;  /* 0x0000007f27277220 */ /* 0x000fe20000410000 */
[----:B------:R-:W-:Y:S02]  /*51f0*/  SEL R42, RZ, 0x100, P3 ;  /* 0x00000100ff2a7807 */ /* 0x000fe40001800000 */
[----:B------:R-:W-:Y:S01]  /*5200*/  IADD3 R133, R113, 0x60, RZ ;  /* 0x0000006071857810 */ /* 0x000fe20007ffe0ff */
[----:B------:R-:W-:Y:S01]  /*5210*/  FFMA.FTZ R38, R41, R124, 1.1641532182693481445e-10 ;  /* 0x2f00000029267423 */ /* 0x000fe2000001007c */
[----:B------:R-:W-:Y:S01]  /*5220*/  FMUL.FTZ R39, R39, R126 ;  /* 0x0000007e27277220 */ /* 0x000fe20000410000 */
[----:B------:R-:W-:-:S03]  /*5230*/  SEL R41, RZ, 0x10000, P4 ;  /* 0x00010000ff297807 */ /* 0x000fc60002000000 */
[----:B------:R-:W-:-:S04]  /*5240*/  FSETP.GTU.FTZ.AND P5, PT, R38, R125, PT ;  /* 0x0000007d2600720b */ /* 0x000fc80003fbc000 */
[----:B------:R-:W-:Y:S02]  /*5250*/  SEL R40, RZ, 0x1000000, P5 ;  /* 0x01000000ff287807 */ /* 0x000fe40002800000 */
[----:B------:R-:W-:Y:S02]  /*5260*/  FSEL R38, R39, RZ, !P5 ;  /* 0x000000ff27267208 */ /* 0x000fe40006800000 */
[----:B------:R-:W-:Y:S01]  /*5270*/  IADD3 R40, R42, R40, R41 ;  /* 0x000000282a287210 */ /* 0x000fe20007ffe029 */
[----:B------:R-:W-:Y:S01]  /*5280*/  IMAD.WIDE.U32 R42, R131, 0x10, R114 ;  /* 0x00000010832a7825 */ /* 0x000fe200078e0072 */
[----:B------:R-:W-:-:S03]  /*5290*/  SEL R39, RZ, 0x1, P2 ;  /* 0x00000001ff277807 */ /* 0x000fc60001000000 */
[----:B------:R-:W-:Y:S01]  /*52a0*/  FMUL.FTZ R47, R7, R38 ;  /* 0x00000026072f7220 */ /* 0x000fe20000410000 */
[----:B0-----:R-:W-:-:S04]  /*52b0*/  @P0 IMAD.WIDE.U32 R62, R133, 0x10, R36 ;  /* 0x00000010853e0825 */ /* 0x001fc800078e0024 */
[----:B------:R-:W-:Y:S01]  /*52c0*/  @P1 FADD.FTZ R47, R59, R47 ;  /* 0x0000002f3b2f1221 */ /* 0x000fe20000010000 */
[----:B------:R-:W-:Y:S02]  /*52d0*/  IMAD.IADD R117, R40, 0x1, R39 ;  /* 0x0000000128757824 */ /* 0x000fe400078e0227 */
[----:B------:R-:W-:Y:S02]  /*52e0*/  IMAD.WIDE.U32 R40, R131, 0x4, R86 ;  /* 0x0000000483287825 */ /* 0x000fe400078e0056 */
[----:B------:R0:W-:Y:S02]  /*52f0*/  STG.E.128 desc[UR4][R42.64], R44 ;  /* 0x0000002c2a007986 */ /* 0x0001e4000c101d04 */
[----:B------:R-:W-:Y:S02]  /*5300*/  IMAD.WIDE.U32 R36, R133, 0x10, R60 ;  /* 0x0000001085247825 */ /* 0x000fe400078e003c */
[----:B------:R0:W-:Y:S04]  /*5310*/  STG.E desc[UR4][R40.64], R117 ;  /* 0x0000007528007986 */ /* 0x0001e8000c101904 */
        /* <DEDUP_REMOVED lines=14> */
.L_x_20366:
[----:B------:R-:W-:-:S07]  /*5400*/  MOV R118, R68 ;  /* 0x0000004400767202 */ /* 0x000fce0000000f00 */
.L_x_20367:
[----:B------:R-:W-:Y:S05]  /*5410*/  BSYNC B1 ;  /* 0x0000000000017941 */ /* 0x000fea0003800000 */
.L_x_20365:
        /* <DEDUP_REMOVED lines=16> */
.L_x_20371:
[----:B------:R-:W-:Y:S05]  /*5520*/  BSYNC B2 ;  /* 0x0000000000027941 */ /* 0x000fea0003800000 */
.L_x_20370:
        /* <DEDUP_REMOVED lines=44> */
.L_x_20369:
[----:B------:R-:W-:Y:S05]  /*57f0*/  BSYNC B1 ;  /* 0x0000000000017941 */ /* 0x000fea0003800000 */
.L_x_20368:
        /* <DEDUP_REMOVED lines=20> */
.L_x_20373:
[----:B------:R-:W-:-:S07]  /*5940*/  MOV R36, R68 ;  /* 0x0000004400247202 */ /* 0x000fce0000000f00 */
.L_x_20374:
[----:B------:R-:W-:Y:S05]  /*5950*/  BSYNC B1 ;  /* 0x0000000000017941 */ /* 0x000fea0003800000 */
.L_x_20372:
        /* <DEDUP_REMOVED lines=16> */
.L_x_20378:
[----:B------:R-:W-:Y:S05]  /*5a60*/  BSYNC B2 ;  /* 0x0000000000027941 */ /* 0x000fea0003800000 */
.L_x_20377:
        /* <DEDUP_REMOVED lines=44> */
.L_x_20376:
[----:B------:R-:W-:Y:S05]  /*5d30*/  BSYNC B1 ;  /* 0x0000000000017941 */ /* 0x000fea0003800000 */
.L_x_20375:
        /* <DEDUP_REMOVED lines=20> */
.L_x_20380:
[----:B------:R-:W-:-:S07]  /*5e80*/  MOV R118, R68 ;  /* 0x0000004400767202 */ /* 0x000fce0000000f00 */
.L_x_20381:
[----:B------:R-:W-:Y:S05]  /*5e90*/  BSYNC B1 ;  /* 0x0000000000017941 */ /* 0x000fea0003800000 */
.L_x_20379:
        /* <DEDUP_REMOVED lines=16> */
.L_x_20385:
[----:B------:R-:W-:Y:S05]  /*5fa0*/  BSYNC B2 ;  /* 0x0000000000027941 */ /* 0x000fea0003800000 */
.L_x_20384:
        /* <DEDUP_REMOVED lines=44> */
.L_x_20383:
[----:B------:R-:W-:Y:S05]  /*6270*/  BSYNC B1 ;  /* 0x0000000000017941 */ /* 0x000fea0003800000 */
.L_x_20382:
        /* <DEDUP_REMOVED lines=20> */
.L_x_20387:
[----:B------:R-:W-:-:S07]  /*63c0*/  MOV R38, R68 ;  /* 0x0000004400267202 */ /* 0x000fce0000000f00 */
.L_x_20388:
[----:B------:R-:W-:Y:S05]  /*63d0*/  BSYNC B1 ;  /* 0x0000000000017941 */ /* 0x000fea0003800000 */
.L_x_20386:
        /* <DEDUP_REMOVED lines=16> */
.L_x_20392:
[----:B------:R-:W-:Y:S05]  /*64e0*/  BSYNC B2 ;  /* 0x0000000000027941 */ /* 0x000fea0003800000 */
.L_x_20391:
        /* <DEDUP_REMOVED lines=44> */
.L_x_20390:
[----:B------:R-:W-:Y:S05]  /*67b0*/  BSYNC B1 ;  /* 0x0000000000017941 */ /* 0x000fea0003800000 */
.L_x_20389:
[----:B------:R-:W0:Y:S01]  /*67c0*/  @P0 LDC.64 R36, c[0x0][0x230] ;  /* 0x00008c00ff240b82 */ /* 0x000e220000000a00 */
[----:B------:R-:W-:Y:S01]  /*67d0*/  I2FP.F32.U32 R43, R38 ;  /* 0x00000026002b7245 */ /* 0x000fe20000201000 */
[----:B------:R-:W-:Y:S01]  /*67e0*/  FMUL.FTZ R39, R39, R127 ;  /* 0x0000007f27277220 */ /* 0x000fe20000410000 */
[----:B------:R-:W-:Y:S01]  /*67f0*/  SEL R62, RZ, 0x10000, P4 ;  /* 0x00010000ff3e7807 */ /* 0x000fe20002000000 */
[----:B------:R-:W-:Y:S01]  /*6800*/  IMAD.WIDE.U32 R116, R133, 0x10, R114 ;  /* 0x0000001085747825 */ /* 0x000fe200078e0072 */
[----:B------:R-:W-:-:S03]  /*6810*/  SEL R63, RZ, 0x100, P3 ;  /* 0x00000100ff3f7807 */ /* 0x000fc60001800000 */
[----:B------:R-:W-:Y:S01]  /*6820*/  FFMA.FTZ R38, R43, R124, 1.1641532182693481445e-10 ;  /* 0x2f0000002b267423 */ /* 0x000fe2000001007c */
[----:B------:R-:W-:Y:S01]  /*6830*/  FMUL.FTZ R39, R39, R126 ;  /* 0x0000007e27277220 */ /* 0x000fe20000410000 */
[----:B------:R-:W-:-:S03]  /*6840*/  IADD3 R135, R113, 0x80, RZ ;  /* 0x0000008071877810 */ /* 0x000fc60007ffe0ff */
[----:B------:R-:W-:-:S04]  /*6850*/  FSETP.GTU.FTZ.AND P5, PT, R38, R125, PT ;  /* 0x0000007d2600720b */ /* 0x000fc80003fbc000 */
[----:B------:R-:W-:Y:S02]  /*6860*/  SEL R43, RZ, 0x1000000, P5 ;  /* 0x01000000ff2b7807 */ /* 0x000fe40002800000 */
[----:B------:R-:W-:Y:S02]  /*6870*/  FSEL R38, R39, RZ, !P5 ;  /* 0x000000ff27267208 */ /* 0x000fe40006800000 */
[----:B------:R-:W-:Y:S02]  /*6880*/  IADD3 R62, R63, R43, R62 ;  /* 0x0000002b3f3e7210 */ /* 0x000fe40007ffe03e */
[----:B------:R-:W-:Y:S01]  /*6890*/  SEL R39, RZ, 0x1, P2 ;  /* 0x00000001ff277807 */ /* 0x000fe20001000000 */
[----:B------:R-:W-:Y:S01]  /*68a0*/  FMUL.FTZ R43, R5, R38 ;  /* 0x00000026052b7220 */ /* 0x000fe20000410000 */
[----:B0-----:R-:W-:Y:S02]  /*68b0*/  @P0 IMAD.WIDE.U32 R118, R135, 0x10, R36 ;  /* 0x0000001087760825 */ /* 0x001fe400078e0024 */
[----:B------:R-:W-:-:S02]  /*68c0*/  IADD3 R121, R62, R39, RZ ;  /* 0x000000273e797210 */ /* 0x000fc40007ffe0ff */
[----:B------:R-:W-:Y:S01]  /*68d0*/  @P1 FADD.FTZ R43, R59, R43 ;  /* 0x0000002b3b2b1221 */ /* 0x000fe20000010000 */
[----:B------:R-:W-:-:S04]  /*68e0*/  IMAD.WIDE.U32 R62, R133, 0x4, R86 ;  /* 0x00000004853e7825 */ /* 0x000fc800078e0056 */
[----:B------:R0:W-:Y:S01]  /*68f0*/  STG.E.128 desc[UR4][R116.64], R40 ;  /* 0x0000002874007986 */ /* 0x0001e2000c101d04 */
[----:B------:R-:W-:-:S03]  /*6900*/  IMAD.WIDE.U32 R36, R135, 0x10, R60 ;  /* 0x0000001087247825 */ /* 0x000fc600078e003c */
        /* <DEDUP_REMOVED lines=15> */
.L_x_20394:
[----:B------:R-:W-:-:S07]  /*6a00*/  MOV R122, R68 ;  /* 0x00000044007a7202 */ /* 0x000fce0000000f00 */
.L_x_20395:
[----:B------:R-:W-:Y:S05]  /*6a10*/  BSYNC B1 ;  /* 0x0000000000017941 */ /* 0x000fea0003800000 */
.L_x_20393:
        /* <DEDUP_REMOVED lines=16> */
.L_x_20399:
[----:B------:R-:W-:Y:S05]  /*6b20*/  BSYNC B2 ;  /* 0x0000000000027941 */ /* 0x000fea0003800000 */
.L_x_20398:
        /* <DEDUP_REMOVED lines=44> */
.L_x_20397:
[----:B------:R-:W-:Y:S05]  /*6df0*/  BSYNC B1 ;  /* 0x0000000000017941 */ /* 0x000fea0003800000 */
.L_x_20396:
        /* <DEDUP_REMOVED lines=20> */
.L_x_20401:
[----:B------:R-:W-:-:S07]  /*6f40*/  MOV R122, R68 ;  /* 0x00000044007a7202 */ /* 0x000fce0000000f00 */
.L_x_20402:
[----:B------:R-:W-:Y:S05]  /*6f50*/  BSYNC B1 ;  /* 0x0000000000017941 */ /* 0x000fea0003800000 */
.L_x_20400:
        /* <DEDUP_REMOVED lines=16> */
.L_x_20406:
[----:B------:R-:W-:Y:S05]  /*7060*/  BSYNC B2 ;  /* 0x0000000000027941 */ /* 0x000fea0003800000 */
.L_x_20405:
        /* <DEDUP_REMOVED lines=44> */
.L_x_20404:
[----:B------:R-:W-:Y:S05]  /*7330*/  BSYNC B1 ;  /* 0x0000000000017941 */ /* 0x000fea0003800000 */
.L_x_20403:
[----:B------:R-:W-:Y:S01]  /*7340*/  I2FP.F32.U32 R63, R122 ;  /* 0x0000007a003f7245 */ /* 0x000fe20000201000 */
[----:B------:R-:W-:Y:S01]  /*7350*/  FMUL.FTZ R37, R37, R127 ;  /* 0x0000007f25257220 */ /* 0x000fe20000410000 */
[----:B------:R-:W-:Y:S01]  /*7360*/  ISETP.NE.AND P4, PT, R116, 0x1, PT ;  /* 0x000000017400780c */ /* 0x000fe20003f85270 */
[----:B------:R-:W-:Y:S02]  /*7370*/  BSSY B1, `(.L_x_20407) ;  /* 0x0000012000017945 */ /* 0x000fe40003800000 */
[----:B------:R-:W-:Y:S01]  /*7380*/  FFMA.FTZ R62, R63, R124, 1.1641532182693481445e-10 ;  /* 0x2f0000003f3e7423 */ /* 0x000fe2000001007c */
[----:B------:R-:W-:-:S04]  /*7390*/  FMUL.FTZ R37, R37, R126 ;  /* 0x0000007e25257220 */ /* 0x000fc80000410000 */
[----:B------:R-:W-:Y:S01]  /*73a0*/  FSETP.GTU.FTZ.AND P3, PT, R62, R125, PT ;  /* 0x0000007d3e00720b */ /* 0x000fe20003f7c000 */
        /* <DEDUP_REMOVED lines=13> */
.L_x_20408:
[----:B------:R-:W-:-:S07]  /*7480*/  MOV R122, R68 ;  /* 0x00000044007a7202 */ /* 0x000fce0000000f00 */
.L_x_20409:
[----:B------:R-:W-:Y:S05]  /*7490*/  BSYNC B1 ;  /* 0x0000000000017941 */ /* 0x000fea0003800000 */
.L_x_20407:
        /* <DEDUP_REMOVED lines=16> */
.L_x_20413:
[----:B------:R-:W-:Y:S05]  /*75a0*/  BSYNC B2 ;  /* 0x0000000000027941 */ /* 0x000fea0003800000 */
.L_x_20412:
        /* <DEDUP_REMOVED lines=44> */
.L_x_20411:
[----:B------:R-:W-:Y:S05]  /*7870*/  BSYNC B1 ;  /* 0x0000000000017941 */ /* 0x000fea0003800000 */
.L_x_20410:
        /* <DEDUP_REMOVED lines=20> */
.L_x_20415:
[----:B------:R-:W-:-:S07]  /*79c0*/  MOV R122, R68 ;  /* 0x00000044007a7202 */ /* 0x000fce0000000f00 */
.L_x_20416:
[----:B------:R-:W-:Y:S05]  /*79d0*/  BSYNC B1 ;  /* 0x0000000000017941 */ /* 0x000fea0003800000 */
.L_x_20414:
        /* <DEDUP_REMOVED lines=16> */
.L_x_20420:
[----:B------:R-:W-:Y:S05]  /*7ae0*/  BSYNC B2 ;  /* 0x0000000000027941 */ /* 0x000fea0003800000 */
.L_x_20419:
        /* <DEDUP_REMOVED lines=44> */
.L_x_20418:
[----:B------:R-:W-:Y:S05]  /*7db0*/  BSYNC B1 ;  /* 0x0000000000017941 */ /* 0x000fea0003800000 */
.L_x_20417:
[----:B------:R-:W-:Y:S01]  /*7dc0*/  I2FP.F32.U32 R117, R122 ;  /* 0x0000007a00757245 */ /* 0x000fe20000201000 */
[----:B------:R-:W0:Y:S01]  /*7dd0*/  @P0 LDC.64 R62, c[0x0][0x230] ;  /* 0x00008c00ff3e0b82 */ /* 0x000e220000000a00 */
[----:B------:R-:W-:Y:S01]  /*7de0*/  FMUL.FTZ R39, R39, R127 ;  /* 0x0000007f27277220 */ /* 0x000fe20000410000 */
[----:B------:R-:W-:Y:S01]  /*7df0*/  SEL R118, RZ, 0x10000, P4 ;  /* 0x00010000ff767807 */ /* 0x000fe20002000000 */
[----:B------:R-:W-:Y:S02]  /*7e00*/  VIADD R137, R113, 0xa0 ;  /* 0x000000a071897836 */ /* 0x000fe40000000000 */
[----:B------:R-:W-:Y:S01]  /*7e10*/  FFMA.FTZ R116, R117, R124, 1.1641532182693481445e-10 ;  /* 0x2f00000075747423 */ /* 0x000fe2000001007c */
[----:B------:R-:W-:Y:S01]  /*7e20*/  FMUL.FTZ R39, R39, R126 ;  /* 0x0000007e27277220 */ /* 0x000fe20000410000 */
[----:B------:R-:W-:Y:S01]  /*7e30*/  SEL R119, RZ, 0x100, P3 ;  /* 0x00000100ff777807 */ /* 0x000fe20001800000 */
[----:B------:R-:W-:Y:S02]  /*7e40*/  IMAD.WIDE.U32 R60, R137, 0x10, R60 ;  /* 0x00000010893c7825 */ /* 0x000fe400078e003c */
[----:B------:R-:W-:-:S04]  /*7e50*/  FSETP.GTU.FTZ.AND P5, PT, R116, R125, PT ;  /* 0x0000007d7400720b */ /* 0x000fc80003fbc000 */
[----:B------:R-:W-:Y:S02]  /*7e60*/  SEL R117, RZ, 0x1000000, P5 ;  /* 0x01000000ff757807 */ /* 0x000fe40002800000 */
[----:B------:R-:W-:Y:S02]  /*7e70*/  FSEL R116, R39, RZ, !P5 ;  /* 0x000000ff27747208 */ /* 0x000fe40006800000 */
[----:B------:R-:W-:Y:S02]  /*7e80*/  IADD3 R117, R119, R117, R118 ;  /* 0x0000007577757210 */ /* 0x000fe40007ffe076 */
[----:B------:R-:W-:Y:S01]  /*7e90*/  SEL R118, RZ, 0x1, P2 ;  /* 0x00000001ff767807 */ /* 0x000fe20001000000 */
[----:B------:R-:W-:-:S03]  /*7ea0*/  FMUL.FTZ R39, R3, R116 ;  /* 0x0000007403277220 */ /* 0x000fc60000410000 */
[----:B------:R-:W-:Y:S01]  /*7eb0*/  IADD3 R123, R117, R118, RZ ;  /* 0x00000076757b7210 */ /* 0x000fe20007ffe0ff */
[----:B------:R-:W-:-:S04]  /*7ec0*/  IMAD.WIDE.U32 R118, R135, 0x10, R114 ;  /* 0x0000001087767825 */ /* 0x000fc800078e0072 */
[----:B------:R-:W-:Y:S01]  /*7ed0*/  @P1 FADD.FTZ R39, R59, R39 ;  /* 0x000000273b271221 */ /* 0x000fe20000010000 */
[----:B------:R-:W-:-:S04]  /*7ee0*/  IMAD.WIDE.U32 R116, R135, 0x4, R86 ;  /* 0x0000000487747825 */ /* 0x000fc800078e0056 */
[----:B------:R1:W-:Y:S01]  /*7ef0*/  STG.E.128 desc[UR4][R118.64], R36 ;  /* 0x0000002476007986 */ /* 0x0003e2000c101d04 */
[----:B0-----:R-:W-:-:S03]  /*7f00*/  @P0 IMAD.WIDE.U32 R120, R137, 0x10, R62 ;  /* 0x0000001089780825 */ /* 0x001fc600078e003e */
[----:B------:R1:W-:Y:S04]  /*7f10*/  STG.E desc[UR4][R116.64], R123 ;  /* 0x0000007b74007986 */ /* 0x0003e8000c101904 */
[----:B------:R-:W5:Y:S04]  /*7f20*/  LDG.E.128 R60, desc[UR4][R60.64] ;  /* 0x000000043c3c7981 */ /* 0x000f68000c1e1d00 */
        /* <DEDUP_REMOVED lines=13> */
.L_x_20422:
[----:B------:R-:W-:-:S07]  /*8000*/  IMAD.MOV.U32 R128, RZ, RZ, R68 ;  /* 0x000000ffff807224 */ /* 0x000fce00078e0044 */
.L_x_20423:
[----:B------:R-:W-:Y:S05]  /*8010*/  BSYNC B1 ;  /* 0x0000000000017941 */ /* 0x000fea0003800000 */
.L_x_20421:
        /* <DEDUP_REMOVED lines=16> */
.L_x_20427:
[----:B------:R-:W-:Y:S05]  /*8120*/  BSYNC B2 ;  /* 0x0000000000027941 */ /* 0x000fea0003800000 */
.L_x_20426:
        /* <DEDUP_REMOVED lines=44> */
.L_x_20425:
[----:B------:R-:W-:Y:S05]  /*83f0*/  BSYNC B1 ;  /* 0x0000000000017941 */ /* 0x000fea0003800000 */
.L_x_20424:
        /* <DEDUP_REMOVED lines=20> */
.L_x_20429:
[----:B------:R-:W-:-:S07]  /*8540*/  IMAD.MOV.U32 R128, RZ, RZ, R68 ;  /* 0x000000ffff807224 */ /* 0x000fce00078e0044 */
.L_x_20430:
[----:B------:R-:W-:Y:S05]  /*8550*/  BSYNC B1 ;  /* 0x0000000000017941 */ /* 0x000fea0003800000 */
.L_x_20428:
        /* <DEDUP_REMOVED lines=16> */
.L_x_20434:
[----:B------:R-:W-:Y:S05]  /*8660*/  BSYNC B2 ;  /* 0x0000000000027941 */ /* 0x000fea0003800000 */
.L_x_20433:
        /* <DEDUP_REMOVED lines=44> */
.L_x_20432:
[----:B------:R-:W-:Y:S05]  /*8930*/  BSYNC B1 ;  /* 0x0000000000017941 */ /* 0x000fea0003800000 */
.L_x_20431:
        /* <DEDUP_REMOVED lines=20> */
.L_x_20436:
[----:B------:R-:W-:-:S07]  /*8a80*/  IMAD.MOV.U32 R128, RZ, RZ, R68 ;  /* 0x000000ffff807224 */ /* 0x000fce00078e0044 */
.L_x_20437:
[----:B------:R-:W-:Y:S05]  /*8a90*/  BSYNC B1 ;  /* 0x0000000000017941 */ /* 0x000fea0003800000 */
.L_x_20435:
        /* <DEDUP_REMOVED lines=16> */
.L_x_20441:
[----:B------:R-:W-:Y:S05]  /*8ba0*/  BSYNC B2 ;  /* 0x0000000000027941 */ /* 0x000fea0003800000 */
.L_x_20440:
        /* <DEDUP_REMOVED lines=44> */
.L_x_20439:
[----:B------:R-:W-:Y:S05]  /*8e70*/  BSYNC B1 ;  /* 0x0000000000017941 */ /* 0x000fea0003800000 */
.L_x_20438:
        /* <DEDUP_REMOVED lines=20> */
.L_x_20443:
[----:B------:R-:W-:-:S07]  /*8fc0*/  IMAD.MOV.U32 R128, RZ, RZ, R68 ;  /* 0x000000ffff807224 */ /* 0x000fce00078e0044 */
.L_x_20444:
[----:B------:R-:W-:Y:S05]  /*8fd0*/  BSYNC B1 ;  /* 0x0000000000017941 */ /* 0x000fea0003800000 */
.L_x_20442:
        /* <DEDUP_REMOVED lines=16> */
.L_x_20448:
[----:B------:R-:W-:Y:S05]  /*90e0*/  BSYNC B2 ;  /* 0x0000000000027941 */ /* 0x000fea0003800000 */
.L_x_20447:
        /* <DEDUP_REMOVED lines=44> */
.L_x_20446:
[----:B------:R-:W-:Y:S05]  /*93b0*/  BSYNC B1 ;  /* 0x0000000000017941 */ /* 0x000fea0003800000 */
.L_x_20445:
[----:B------:R-:W-:Y:S01]  /*93c0*/  FADD.FTZ R118, RZ, R52 ;  /* 0x00000034ff767221 */ /* 0x000fe20000010000 */
[----:B------:R-:W-:Y:S01]  /*93d0*/  FMUL.FTZ R63, R63, R127 ;  /* 0x0000007f3f3f7220 */ /* 0x000fe20000410000 */
[----:B------:R-:W-:Y:S01]  /*93e0*/  IMAD.WIDE.U32 R114, R137, 0x10, R114 ;  /* 0x0000001089727825 */ /* 0x000fe200078e0072 */
[----:B------:R-:W-:-:S03]  /*93f0*/  UMOV UR8, 0xffffffff ;  /* 0xffffffff00087882 */ /* 0x000fc60000000000 */
[----:B------:R-:W-:Y:S01]  /*9400*/  FADD.FTZ R117, R53, R118 ;  /* 0x0000007635757221 */ /* 0x000fe20000010000 */
[----:B------:R-:W-:Y:S01]  /*9410*/  FMUL.FTZ R63, R63, R126 ;  /* 0x0000007e3f3f7220 */ /* 0x000fe20000410000 */
[----:B------:R-:W-:-:S04]  /*9420*/  IMAD.WIDE.U32 R86, R137, 0x4, R86 ;  /* 0x0000000489567825 */ /* 0x000fc800078e0056 */
        /* <DEDUP_REMOVED lines=16> */
[----:B------:R-:W-:Y:S02]  /*9530*/  SEL R118, RZ, 0x10000, P3 ;  /* 0x00010000ff767807 */ /* 0x000fe40001800000 */
[----:B------:R-:W-:Y:S01]  /*9540*/  FSEL R63, R63, RZ, !P4 ;  /* 0x000000ff3f3f7208 */ /* 0x000fe20006000000 */
[----:B------:R-:W-:Y:S01]  /*9550*/  FADD.FTZ R120, R42, R117 ;  /* 0x000000752a787221 */ /* 0x000fe20000010000 */
[----:B------:R-:W-:-:S03]  /*9560*/  SEL R117, RZ, 0x1000000, P4 ;  /* 0x01000000ff757807 */ /* 0x000fc60002000000 */
[----:B------:R-:W-:Y:S01]  /*9570*/  FADD.FTZ R121, R43, R120 ;  /* 0x000000782b797221 */ /* 0x000fe20000010000 */
[----:B------:R-:W-:Y:S01]  /*9580*/  IADD3 R117, R119, R117, R118 ;  /* 0x0000007577757210 */ /* 0x000fe20007ffe076 */
[----:B------:R-:W-:Y:S01]  /*9590*/  FMUL.FTZ R63, R0, R63 ;  /* 0x0000003f003f7220 */ /* 0x000fe20000410000 */
[----:B------:R-:W-:Y:S01]  /*95a0*/  SEL R118, RZ, 0x1, P0 ;  /* 0x00000001ff767807 */ /* 0x000fe20000000000 */
[----:B------:R-:W-:Y:S01]  /*95b0*/  FADD.FTZ R120, R36, R121 ;  /* 0x0000007924787221 */ /* 0x000fe20000010000 */
[----:B------:R-:W-:Y:S01]  /*95c0*/  ISETP.NE.AND P0, PT, R111, RZ, PT ;  /* 0x000000ff6f00720c */ /* 0x000fe20003f05270 */
[----:B------:R-:W-:Y:S01]  /*95d0*/  @P1 FADD.FTZ R63, R59, R63 ;  /* 0x0000003f3b3f1221 */ /* 0x000fe20000010000 */
[----:B------:R-:W-:Y:S01]  /*95e0*/  IADD3 R117, R117, R118, RZ ;  /* 0x0000007675757210 */ /* 0x000fe20007ffe0ff */
[----:B------:R-:W-:-:S03]  /*95f0*/  FADD.FTZ R119, R37, R120 ;  /* 0x0000007825777221 */ /* 0x000fc60000010000 */
[----:B------:R0:W-:Y:S01]  /*9600*/  STG.E.128 desc[UR4][R114.64], R60 ;  /* 0x0000003c72007986 */ /* 0x0001e2000c101d04 */
[----:B------:R-:W-:-:S03]  /*9610*/  FADD.FTZ R118, R38, R119 ;  /* 0x0000007726767221 */ /* 0x000fc60000010000 */
[----:B------:R0:W-:Y:S01]  /*9620*/  STG.E desc[UR4][R86.64], R117 ;  /* 0x0000007556007986 */ /* 0x0001e2000c101904 */
        /* <DEDUP_REMOVED lines=75> */
.L_x_20462:
[C---:B------:R-:W-:Y:S01]  /*9ae0*/  FMUL.FTZ R86, R115.reuse, R115 ;  /* 0x0000007373567220 */ /* 0x040fe20000410000 */
[----:B-1----:R-:W-:Y:S01]  /*9af0*/  FADD.FTZ R114, R118, R121 ;  /* 0x0000007976727221 */ /* 0x002fe20000010000 */
[----:B------:R-:W-:Y:S02]  /*9b00*/  PLOP3.LUT P1, PT, PT, PT, UP1, 0x40, 0x0 ;  /* 0x000000000000781c */ /* 0x000fe40003f2e818 */
[----:B------:R-:W-:Y:S01]  /*9b10*/  PLOP3.LUT P2, PT, PT, PT, UP1, 0x40, 0x0 ;  /* 0x000000000000781c */ /* 0x000fe20003f4e818 */
[----:B------:R-:W-:Y:S01]  /*9b20*/  FFMA.FTZ R114, R114, R87, UR11 ;  /* 0x0000000b72727e23 */ /* 0x000fe20008010057 */
[----:B------:R-:W-:Y:S02]  /*9b30*/  FSEL R117, R86, RZ, !P1 ;  /* 0x000000ff56757208 */ /* 0x000fe40004800000 */
[----:B------:R-:W1:Y:S01]  /*9b40*/  @!P0 LDC.64 R86, c[0x0][0x250] ;  /* 0x00009400ff568b82 */ /* 0x000e620000000a00 */
[----:B0-----:R-:W-:Y:S02]  /*9b50*/  FSEL R118, R115, RZ, P2 ;  /* 0x000000ff73767208 */ /* 0x001fe40001000000 */
[----:B------:R-:W-:-:S03]  /*9b60*/  FADD.FTZ R114, R114, R117 ;  /* 0x0000007572727221 */ /* 0x000fc60000010000 */
[--C-:B------:R-:W-:Y:S01]  /*9b70*/  FADD.FTZ R120, R52, -R118.reuse ;  /* 0x8000007634787221 */ /* 0x100fe20000010000 */
[--C-:B------:R-:W-:Y:S01]  /*9b80*/  FADD.FTZ R122, R53, -R118.reuse ;  /* 0x80000076357a7221 */ /* 0x100fe20000010000 */
        /* <DEDUP_REMOVED lines=13> */
[----:B------:R-:W-:Y:S01]  /*9c60*/  LEA R40, P1, R113, UR12, 0x4 ;  /* 0x0000000c71287c11 */ /* 0x000fe2000f8220ff */
[--C-:B------:R-:W-:Y:S01]  /*9c70*/  FADD.FTZ R130, R44, -R118.reuse ;  /* 0x800000762c827221 */ /* 0x100fe20000010000 */
[----:B------:R-:W-:Y:S01]  /*9c80*/  FADD.FTZ R132, R45, -R118 ;  /* 0x800000762d847221 */ /* 0x000fe20000010000 */
[----:B-1----:R-:W-:-:S04]  /*9c90*/  @!P0 IMAD.WIDE R36, R112, 0x4, R86 ;  /* 0x0000000470248825 */ /* 0x002fc800078e0256 */
[--C-:B------:R-:W-:Y:S01]  /*9ca0*/  FADD.FTZ R134, R46, -R118.reuse ;  /* 0x800000762e867221 */ /* 0x100fe20000010000 */
[----:B------:R-:W1:Y:S01]  /*9cb0*/  LDC.64 R86, c[0x0][0x2b8] ;  /* 0x0000ae00ff567b82 */ /* 0x000e620000000a00 */
[C---:B--2---:R-:W-:Y:S01]  /*9cc0*/  FMUL.FTZ R120, R51.reuse, R120 ;  /* 0x0000007833787220 */ /* 0x044fe20000410000 */
[C---:B------:R-:W-:Y:S01]  /*9cd0*/  FMUL.FTZ R122, R51.reuse, R122 ;  /* 0x0000007a337a7220 */ /* 0x040fe20000410000 */
[----:B------:R2:W-:Y:S01]  /*9ce0*/  @!P0 STG.E desc[UR4][R36.64], R115 ;  /* 0x0000007324008986 */ /* 0x0005e2000c101904 */
[C---:B------:R-:W-:Y:S01]  /*9cf0*/  FMUL.FTZ R38, R51.reuse, R54 ;  /* 0x0000003633267220 */ /* 0x040fe20000410000 */
[----:B------:R-:W-:Y:S01]  /*9d00*/  FMUL.FTZ R39, R51, R124 ;  /* 0x0000007c33277220 */ /* 0x000fe20000410000 */
[----:B------:R-:W-:Y:S01]  /*9d10*/  FADD.FTZ R136, R47, -R118 ;  /* 0x800000762f887221 */ /* 0x000fe20000010000 */
[----:B0-----:R-:W-:-:S04]  /*9d20*/  @!P0 IMAD.WIDE R52, R112, 0x4, R52 ;  /* 0x0000000470348825 */ /* 0x001fc800078e0234 */
[C---:B------:R-:W-:Y:S01]  /*9d30*/  FMUL.FTZ R44, R51.reuse, R48 ;  /* 0x00000030332c7220 */ /* 0x040fe20000410000 */
[C---:B------:R-:W-:Y:S01]  /*9d40*/  FMUL.FTZ R45, R51.reuse, R126 ;  /* 0x0000007e332d7220 */ /* 0x040fe20000410000 */
[C---:B------:R-:W-:Y:S01]  /*9d50*/  FMUL.FTZ R46, R51.reuse, R50 ;  /* 0x00000032332e7220 */ /* 0x040fe20000410000 */
[----:B------:R-:W-:Y:S01]  /*9d60*/  FMUL.FTZ R47, R51, R128 ;  /* 0x00000080332f7220 */ /* 0x000fe20000410000 */
[----:B------:R0:W-:Y:S01]  /*9d70*/  @!P0 STG.E desc[UR4][R52.64], R51 ;  /* 0x0000003334008986 */ /* 0x0001e2000c101904 */
[--C-:B------:R-:W-:Y:S01]  /*9d80*/  FADD.FTZ R140, R41, -R118.reuse ;  /* 0x80000076298c7221 */ /* 0x100fe20000010000 */
[--C-:B------:R-:W-:Y:S01]  /*9d90*/  FADD.FTZ R42, R42, -R118.reuse ;  /* 0x800000762a2a7221 */ /* 0x100fe20000010000 */
[--C-:B------:R-:W-:Y:S01]  /*9da0*/  FADD.FTZ R142, R43, -R118.reuse ;  /* 0x800000762b8e7221 */ /* 0x100fe20000010000 */
[--C-:B------:R-:W-:Y:S01]  /*9db0*/  FADD.FTZ R60, R60, -R118.reuse ;  /* 0x800000763c3c7221 */ /* 0x100fe20000010000 */
[--C-:B------:R-:W-:Y:S01]  /*9dc0*/  FADD.FTZ R152, R61, -R118.reuse ;  /* 0x800000763d987221 */ /* 0x100fe20000010000 */
[----:B------:R-:W-:Y:S01]  /*9dd0*/  FADD.FTZ R62, R62, -R118 ;  /* 0x800000763e3e7221 */ /* 0x000fe20000010000 */
[----:B------:R-:W-:Y:S01]  /*9de0*/  LEA.HI.X R41, R113, UR13, RZ, 0x4, P1 ;  /* 0x0000000d71297c11 */ /* 0x000fe200088f24ff */
[----:B------:R-:W-:Y:S01]  /*9df0*/  FFMA.FTZ R39, R23, R39, R64 ;  /* 0x0000002717277223 */ /* 0x000fe20000010040 */
[----:B------:R-:W-:Y:S01]  /*9e00*/  FFMA.FTZ R38, R95, R38, R108 ;  /* 0x000000265f267223 */ /* 0x000fe2000001006c */
[----:B--2---:R-:W-:Y:S01]  /*9e10*/  FFMA.FTZ R37, R24, R122, R35 ;  /* 0x0000007a18257223 */ /* 0x004fe20000010023 */
[----:B------:R-:W-:Y:S01]  /*9e20*/  FFMA.FTZ R36, R96, R120, R107 ;  /* 0x0000007860247223 */ /* 0x000fe2000001006b */
[----:B0-----:R-:W0:Y:S01]  /*9e30*/  LDC.64 R52, c[0x0][0x210] ;  /* 0x00008400ff347b82 */ /* 0x001e220000000a00 */
[----:B------:R-:W-:Y:S01]  /*9e40*/  FADD.FTZ R118, R63, -R118 ;  /* 0x800000763f767221 */ /* 0x000fe20000010000 */
        /* <DEDUP_REMOVED lines=26> */
[----:B------:R-:W-:Y:S01]  /*9ff0*/  FFMA.FTZ R42, R89, R42, R102 ;  /* 0x0000002a592a7223 */ /* 0x000fe20000010066 */
[----:B------:R-:W-:Y:S01]  /*a000*/  IMAD.WIDE.U32 R62, R133, 0x10, R86 ;  /* 0x00000010853e7825 */ /* 0x000fe200078e0056 */
[----:B------:R-:W-:-:S03]  /*a010*/  LEA.HI.X R55, R137, UR13, RZ, 0x4, P0 ;  /* 0x0000000d89377c11 */ /* 0x000fc600080f24ff */
[----:B------:R-:W-:Y:S01]  /*a020*/  FFMA.FTZ R51, R13, R118, R26 ;  /* 0x000000760d337223 */ /* 0x000fe2000001001a */
[----:B------:R-:W-:Y:S01]  /*a030*/  FFMA.FTZ R50, R83, R50, R98 ;  /* 0x0000003253327223 */ /* 0x000fe20000010062 */
[----:B------:R-:W-:-:S04]  /*a040*/  IMAD.WIDE.U32 R86, R135, 0x10, R86 ;  /* 0x0000001087567825 */ /* 0x000fc800078e0056 */
[----:B0-----:R-:W-:Y:S02]  /*a050*/  IMAD R112, R52, 0x4, R112 ;  /* 0x0000000434707824 */ /* 0x001fe400078e0270 */
[----:B-1----:R-:W-:Y:S01]  /*a060*/  FFMA.FTZ R39, R19, R136, R32 ;  /* 0x0000008813277223 */ /* 0x002fe20000010020 */
        /* <DEDUP_REMOVED lines=11> */
[----:B------:R0:W-:Y:S01]  /*a120*/  STG.E.128 desc[UR4][R60.64], R36 ;  /* 0x000000243c007986 */ /* 0x0001e2000c101d04 */
[----:B------:R-:W-:-:S03]  /*a130*/  ISETP.GE.AND P0, PT, R112, R53, PT ;  /* 0x000000357000720c */ /* 0x000fc60003f06270 */
[----:B------:R0:W-:Y:S04]  /*a140*/  STG.E.128 desc[UR4][R62.64], R40 ;  /* 0x000000283e007986 */ /* 0x0001e8000c101d04 */
[----:B------:R0:W-:Y:S04]  /*a150*/  STG.E.128 desc[UR4][R86.64], R44 ;  /* 0x0000002c56007986 */ /* 0x0001e8000c101d04 */
[----:B------:R0:W-:Y:S02]  /*a160*/  STG.E.128 desc[UR4][R54.64], R48 ;  /* 0x0000003036007986 */ /* 0x0001e4000c101d04 */
[----:B------:R-:W-:Y:S05]  /*a170*/  @!P0 BRA `(.L_x_20450) ;  /* 0xffffff6c00848947 */ /* 0x000fea000383ffff */
[----:B------:R-:W-:Y:S05]  /*a180*/  BSYNC B0 ;  /* 0x0000000000007941 */ /* 0x000fea0003800000 */
.L_x_20280:
[----:B------:R-:W-:Y:S05]  /*a190*/  EXIT ;  /* 0x000000000000794d */ /* 0x000fea0003800000 */
.L_x_20449:
        /* <DEDUP_REMOVED lines=8> */
.L_x_20452:
[----:B------:R-:W-:Y:S05]  /*a220*/  BSYNC B1 ;  /* 0x0000000000017941 */ /* 0x000fea0003800000 */
.L_x_20451:
        /* <DEDUP_REMOVED lines=9> */
.L_x_20453:
        /* <DEDUP_REMOVED lines=8> */
.L_x_20454:
[----:B------:R-:W-:Y:S01]  /*a340*/  HFMA2.MMA R124, -RZ, RZ, 0, 4.76837158203125e-07 ;  /* 0x00000008ff7c7435 */ /* 0x000fe200000001ff */
[----:B------:R-:W-:-:S05]  /*a350*/  MOV R86, R121 ;  /* 0x0000007900567202 */ /* 0x000fca0000000f00 */
[----:B------:R-:W-:-:S04]  /*a360*/  FADD.FTZ R119, R117, R86 ;  /* 0x0000005675777221 */ /* 0x000fc80000010000 */
[----:B------:R-:W-:-:S07]  /*a370*/  IMAD.MOV.U32 R123, RZ, RZ, R119 ;  /* 0x000000ffff7b7224 */ /* 0x000fce00078e0077 */
[----:B------:R-:W-:Y:S05]  /*a380*/  WARPSYNC.COLLECTIVE R122, `(.L_x_20455) ;  /* 0x000000007a087348 */ /* 0x000fea0003c00000 */
[----:B------:R0:W1:Y:S02]  /*a390*/  SHFL.BFLY P1, R121, R123, R124, R125 ;  /* 0x0c00007c7b797389 */ /* 0x000064000002007d */
[----:B01----:R-:W-:Y:S01]  /*a3a0*/  ENDCOLLECTIVE ;  /* 0x000000000000791b */ /* 0x003fe20003800000 */
.L_x_20455:
[----:B------:R-:W-:Y:S01]  /*a3b0*/  IMAD.MOV.U32 R124, RZ, RZ, 0x10 ;  /* 0x00000010ff7c7424 */ /* 0x000fe200078e00ff */
[----:B------:R-:W-:-:S05]  /*a3c0*/  MOV R86, R121 ;  /* 0x0000007900567202 */ /* 0x000fca0000000f00 */
[----:B------:R-:W-:-:S05]  /*a3d0*/  FADD.FTZ R120, R119, R86 ;  /* 0x0000005677787221 */ /* 0x000fca0000010000 */
[----:B------:R-:W-:-:S07]  /*a3e0*/  MOV R123, R120 ;  /* 0x00000078007b7202 */ /* 0x000fce0000000f00 */
[----:B------:R-:W-:Y:S05]  /*a3f0*/  WARPSYNC.COLLECTIVE R122, `(.L_x_20456) ;  /* 0x000000007a087348 */ /* 0x000fea0003c00000 */
[----:B------:R0:W1:Y:S02]  /*a400*/  SHFL.BFLY P1, R121, R123, R124, R125 ;  /* 0x0c00007c7b797389 */ /* 0x000064000002007d */
[----:B01----:R-:W-:Y:S01]  /*a410*/  ENDCOLLECTIVE ;  /* 0x000000000000791b */ /* 0x003fe20003800000 */
.L_x_20456:
        /* <DEDUP_REMOVED lines=56> */
.L_x_20457:
[----:B------:R-:W-:Y:S01]  /*a7a0*/  HFMA2.MMA R124, -RZ, RZ, 0, 1.1920928955078125e-07 ;  /* 0x00000002ff7c7435 */ /* 0x000fe200000001ff */
[----:B------:R-:W-:-:S04]  /*a7b0*/  IMAD.MOV.U32 R117, RZ, RZ, R121 ;  /* 0x000000ffff757224 */ /* 0x000fc800078e0079 */
[----:B------:R-:W-:-:S05]  /*a7c0*/  FADD.FTZ R117, R86, R117 ;  /* 0x0000007556757221 */ /* 0x000fca0000010000 */
[----:B------:R-:W-:-:S07]  /*a7d0*/  MOV R123, R117 ;  /* 0x00000075007b7202 */ /* 0x000fce0000000f00 */
[----:B------:R-:W-:Y:S05]  /*a7e0*/  WARPSYNC.COLLECTIVE R122, `(.L_x_20458) ;  /* 0x000000007a087348 */ /* 0x000fea0003c00000 */
[----:B------:R0:W1:Y:S02]  /*a7f0*/  SHFL.BFLY P1, R121, R123, R124, R125 ;  /* 0x0c00007c7b797389 */ /* 0x000064000002007d */
[----:B01----:R-:W-:Y:S01]  /*a800*/  ENDCOLLECTIVE ;  /* 0x000000000000791b */ /* 0x003fe20003800000 */
.L_x_20458:
[----:B------:R-:W-:Y:S01]  /*a810*/  HFMA2.MMA R124, -RZ, RZ, 0, 2.384185791015625e-07 ;  /* 0x00000004ff7c7435 */ /* 0x000fe200000001ff */
[----:B------:R-:W-:-:S05]  /*a820*/  MOV R114, R121 ;  /* 0x0000007900727202 */ /* 0x000fca0000000f00 */
[----:B------:R-:W-:-:S04]  /*a830*/  FADD.FTZ R114, R117, R114 ;  /* 0x0000007275727221 */ /* 0x000fc80000010000 */
[----:B------:R-:W-:-:S07]  /*a840*/  IMAD.MOV.U32 R123, RZ, RZ, R114 ;  /* 0x000000ffff7b7224 */ /* 0x000fce00078e0072 */
[----:B------:R-:W-:Y:S05]  /*a850*/  WARPSYNC.COLLECTIVE R122, `(.L_x_20459) ;  /* 0x000000007a087348 */ /* 0x000fea0003c00000 */
[----:B------:R0:W1:Y:S02]  /*a860*/  SHFL.BFLY P1, R121, R123, R124, R125 ;  /* 0x0c00007c7b797389 */ /* 0x000064000002007d */
[----:B01----:R-:W-:Y:S01]  /*a870*/  ENDCOLLECTIVE ;  /* 0x000000000000791b */ /* 0x003fe20003800000 */
.L_x_20459:
[----:B------:R-:W-:Y:S01]  /*a880*/  IMAD.MOV.U32 R124, RZ, RZ, 0x8 ;  /* 0x00000008ff7c7424 */ /* 0x000fe200078e00ff */
[----:B------:R-:W-:-:S05]  /*a890*/  MOV R119, R121 ;  /* 0x0000007900777202 */ /* 0x000fca0000000f00 */
[----:B------:R-:W-:-:S05]  /*a8a0*/  FADD.FTZ R119, R114, R119 ;  /* 0x0000007772777221 */ /* 0x000fca0000010000 */
[----:B------:R-:W-:-:S07]  /*a8b0*/  MOV R123, R119 ;  /* 0x00000077007b7202 */ /* 0x000fce0000000f00 */
[----:B------:R-:W-:Y:S05]  /*a8c0*/  WARPSYNC.COLLECTIVE R122, `(.L_x_20460) ;  /* 0x000000007a087348 */ /* 0x000fea0003c00000 */
[----:B------:R0:W1:Y:S02]  /*a8d0*/  SHFL.BFLY P1, R121, R123, R124, R125 ;  /* 0x0c00007c7b797389 */ /* 0x000064000002007d */
[----:B01----:R-:W-:Y:S01]  /*a8e0*/  ENDCOLLECTIVE ;  /* 0x000000000000791b */ /* 0x003fe20003800000 */
.L_x_20460:
[----:B------:R-:W-:Y:S01]  /*a8f0*/  HFMA2.MMA R124, -RZ, RZ, 0, 9.5367431640625e-07 ;  /* 0x00000010ff7c7435 */ /* 0x000fe200000001ff */
[----:B------:R-:W-:-:S05]  /*a900*/  MOV R118, R121 ;  /* 0x0000007900767202 */ /* 0x000fca0000000f00 */
[----:B------:R-:W-:-:S05]  /*a910*/  FADD.FTZ R118, R119, R118 ;  /* 0x0000007677767221 */ /* 0x000fca0000010000 */
[----:B------:R-:W-:-:S07]  /*a920*/  MOV R123, R118 ;  /* 0x00000076007b7202 */ /* 0x000fce0000000f00 */
[----:B------:R-:W-:Y:S05]  /*a930*/  WARPSYNC.COLLECTIVE R122, `(.L_x_20461) ;  /* 0x000000007a087348 */ /* 0x000fea0003c00000 */
[----:B------:R0:W1:Y:S02]  /*a940*/  SHFL.BFLY P1, R121, R123, R124, R125 ;  /* 0x0c00007c7b797389 */ /* 0x000064000002007d */
[----:B01----:R-:W-:Y:S01]  /*a950*/  ENDCOLLECTIVE ;  /* 0x000000000000791b */ /* 0x003fe20003800000 */
.L_x_20461:
[----:B------:R-:W-:Y:S05]  /*a960*/  BRA `(.L_x_20462) ;  /* 0xfffffff0005c7947 */ /* 0x000fea000383ffff */
.L_x_20463:
        /* <DEDUP_REMOVED lines=9> */
.L_x_23589:


//--------------------- .text._ZN10layer_norm13ln_fwd_kernelINS_13Kernel_traitsI6__halfffffjLj768ELj1ELj4ELj1ELj16ENS_18Kernel_traits_baseILj768ES2_ffffjLj128EEEEELb1ELb1ELb1ELb0EEEvNS_9FwdParamsE --------------------------
	.section	.text._ZN10layer_norm13ln_fwd_kernelINS_13Kernel_traitsI6__halfffffjLj768ELj1ELj4ELj1ELj16ENS_18Kernel_traits_baseILj768ES2_ffffjLj128EEEEELb1ELb1ELb1ELb0EEEvNS_9FwdParamsE,"ax",@progbits
	.align	128
        .global         _ZN10layer_norm13ln_fwd_kernelINS_13Kernel_traitsI6__halfffffjLj768ELj1ELj4ELj1ELj16ENS_18Kernel_traits_baseILj768ES2_ffffjLj128EEEEELb1ELb1ELb1ELb0EEEvNS_9FwdParamsE
        .type           _ZN10layer_norm13ln_fwd_kernelINS_13Kernel_traitsI6__halfffffjLj768ELj1ELj4ELj1ELj16ENS_18Kernel_traits_baseILj768ES2_ffffjLj128EEEEELb1ELb1ELb1ELb0EEEvNS_9FwdParamsE,@function
        .size           _ZN10layer_norm13ln_fwd_kernelINS_13Kernel_traitsI6__halfffffjLj768ELj1ELj4ELj1ELj16ENS_18Kernel_traits_baseILj768ES2_ffffjLj128EEEEELb1ELb1ELb1ELb0EEEvNS_9FwdParamsE,(.L_x_23590 - _ZN10layer_norm13ln_fwd_kernelINS_13Kernel_traitsI6__halfffffjLj768ELj1ELj4ELj1ELj16ENS_18Kernel_traits_baseILj768ES2_ffffjLj128EEEEELb1ELb1ELb1ELb0EEEvNS_9FwdParamsE)
        .other          _ZN10layer_norm13ln_fwd_kernelINS_13Kernel_traitsI6__halfffffjLj768ELj1ELj4ELj1ELj16ENS_18Kernel_traits_baseILj768ES2_ffffjLj128EEEEELb1ELb1ELb1ELb0EEEvNS_9FwdParamsE,@"STO_CUDA_ENTRY STV_DEFAULT"
_ZN10layer_norm13ln_fwd_kernelINS_13Kernel_traitsI6__halfffffjLj768ELj1ELj4ELj1ELj16ENS_18Kernel_traits_baseILj768ES2_ffffjLj128EEEEELb1ELb1ELb1ELb0EEEvNS_9FwdParamsE:
.text._ZN10layer_norm13ln_fwd_kernelINS_13Kernel_traitsI6__halfffffjLj768ELj1ELj4ELj1ELj16ENS_18Kernel_traits_baseILj768ES2_ffffjLj128EEEEELb1ELb1ELb1ELb0EEEvNS_9FwdParamsE:
        /* <DEDUP_REMOVED lines=20> */
[----:B------:R-:W-:Y:S01]  /*0140*/  MOV R43, R121 ;  /* 0x00000079002b7202 */ /* 0x000fe20000000f00 */
        /* <DEDUP_REMOVED lines=84> */
[----:B------:R-:W-:-:S02]  /*0690*/  LOP3.LUT R43, R43, 0x20, RZ, 0xfc, !PT ;  /* 0x000000202b2b7812 */ /* 0x000fc400078efcff */
[----:B0-----:R-:W-:-:S07]  /*06a0*/  @!P0 CS2R R2, SRZ ;  /* 0x0000000000028805 */ /* 0x001fce000001ff00 */
.L_x_20465:
[----:B------:R-:W-:Y:S05]  /*06b0*/  BSYNC B0 ;  /* 0x0000000000007941 */ /* 0x000fea0003800000 */
.L_x_20464:
        /* <DEDUP_REMOVED lines=15> */
[----:B------:R-:W-:Y:S01]  /*07b0*/  VIADD R43, R43, 0x20 ;  /* 0x000000202b2b7836 */ /* 0x000fe20000000000 */
[----:B0-----:R-:W-:-:S07]  /*07c0*/  @!P0 CS2R R4, SRZ ;  /* 0x0000000000048805 */ /* 0x001fce000001ff00 */
.L_x_20467:
[----:B------:R-:W-:Y:S05]  /*07d0*/  BSYNC B0 ;  /* 0x0000000000007941 */ /* 0x000fea0003800000 */
.L_x_20466:
        /* <DEDUP_REMOVED lines=17> */
.L_x_20469:
[----:B------:R-:W-:Y:S05]  /*08f0*/  BSYNC B0 ;  /* 0x0000000000007941 */ /* 0x000fea0003800000 */
.L_x_20468:
        /* <DEDUP_REMOVED lines=17> */
.L_x_20471:
[----:B------:R-:W-:Y:S05]  /*0a10*/  BSYNC B0 ;  /* 0x0000000000007941 */ /* 0x000fea0003800000 */
.L_x_20470:
        /* <DEDUP_REMOVED lines=15> */
[----:B------:R-:W-:Y:S01]  /*0b10*/  VIADD R43, R43, 0x20 ;  /* 0x000000202b2b7836 */ /* 0x000fe20000000000 */
[----:B0-----:R-:W-:-:S07]  /*0b20*/  @!P0 CS2R R10, SRZ ;  /* 0x00000000000a8805 */ /* 0x001fce000001ff00 */
.L_x_20473:
[----:B------:R-:W-:Y:S05]  /*0b30*/  BSYNC B0 ;  /* 0x0000000000007941 */ /* 0x000fea0003800000 */
.L_x_20472:
        /* <DEDUP_REMOVED lines=23> */
.L_x_20475:
[----:B------:R-:W-:Y:S05]  /*0cb0*/  BSYNC B0 ;  /* 0x0000000000007941 */ /* 0x000fea0003800000 */
.L_x_20474:
[----:B------:R-:W-:Y:S01]  /*0cc0*/  ULDC UR8, c[0x0][0x214] ;  /* 0x0000850000087ab9 */ /* 0x000fe20000000800 */
[----:B------:R-:W-:Y:S02]  /*0cd0*/  LOP3.LUT R45, R45, UR27, R22, 0x96, !PT ;  /* 0x0000001b2d2d7c12 */ /* 0x000fe4000f8e9616 */
[----:B------:R-:W-:-:S13]  /*0ce0*/  ISETP.GE.AND P0, PT, R119, UR8, PT ;  /* 0x0000000877007c0c */ /* 0x000fda000bf06270 */
[----:B------:R-:W-:Y:S05]  /*0cf0*/  @P0 EXIT ;  /* 0x000000000000094d */ /* 0x000fea0003800000 */
[--C-:B-----5:R-:W-:Y:S01]  /*0d00*/  SHF.R.U64 R71, R20, 0x10, R21.reuse ;  /* 0x0000001014477819 */ /* 0x120fe20000001215 */
[----:B------:R-:W-:Y:S01]  /*0d10*/  IMAD.MOV.U32 R24, RZ, RZ, R14 ;  /* 0x000000ffff187224 */ /* 0x000fe200078e000e */
[----:B------:R-:W-:Y:S01]  /*0d20*/  MOV R69, R21 ;  /* 0x0000001500457202 */ /* 0x000fe20000000f00 */
[----:B------:R-:W-:Y:S01]  /*0d30*/  IMAD R117, R117, -0x2daee0ad, RZ ;  /* 0xd2511f5375757824 */ /* 0x000fe200078e02ff */
[----:B------:R-:W-:Y:S01]  /*0d40*/  SHF.R.U32.HI R70, RZ, 0x10, R21 ;  /* 0x00000010ff467819 */ /* 0x000fe20000011615 */
[----:B------:R-:W-:Y:S01]  /*0d50*/  IMAD R118, R118, -0x326172a9, RZ ;  /* 0xcd9e8d5776767824 */ /* 0x000fe200078e02ff */
[--C-:B------:R-:W-:Y:S01]  /*0d60*/  SHF.R.U64 R23, R14, 0x10, R15.reuse ;  /* 0x000000100e177819 */ /* 0x100fe2000000120f */
[----:B------:R-:W-:Y:S01]  /*0d70*/  IMAD.HI.U32 R14, R102, -0x2daee0ad, RZ ;  /* 0xd2511f53660e7827 */ /* 0x000fe200078e00ff */
[----:B------:R-:W-:Y:S01]  /*0d80*/  MOV R21, R15 ;  /* 0x0000000f00157202 */ /* 0x000fe20000000f00 */
[----:B------:R-:W-:Y:S01]  /*0d90*/  HFMA2.MMA R101, -RZ, RZ, 0, 0 ;  /* 0x00000000ff657435 */ /* 0x000fe200000001ff */
[----:B------:R-:W-:Y:S01]  /*0da0*/  SHF.R.U32.HI R22, RZ, 0x10, R15 ;  /* 0x00000010ff167819 */ /* 0x000fe2000001160f */
[----:B------:R-:W-:Y:S01]  /*0db0*/  IMAD.HI.U32 R15, R45, -0x326172a9, RZ ;  /* 0xcd9e8d572d0f7827 */ /* 0x000fe200078e00ff */
[----:B------:R-:W-:Y:S01]  /*0dc0*/  MOV R100, R30 ;  /* 0x0000001e00647202 */ /* 0x000fe20000000f00 */
[----:B------:R-:W-:Y:S01]  /*0dd0*/  BSSY B0, `(.L_x_20476) ;  /* 0x0000af8000007945 */ /* 0x000fe20003800000 */
[--C-:B------:R-:W-:Y:S01]  /*0de0*/  SHF.R.U64 R99, R30, 0x10, R31.reuse ;  /* 0x000000101e637819 */ /* 0x100fe2000000121f */
[--C-:B------:R-:W-:Y:S01]  /*0df0*/  IMAD.MOV.U32 R98, RZ, RZ, R31.reuse ;  /* 0x000000ffff627224 */ /* 0x100fe200078e001f */
[----:B------:R-:W-:Y:S01]  /*0e00*/  SHF.R.U32.HI R97, RZ, 0x10, R31 ;  /* 0x00000010ff617819 */ /* 0x000fe2000001161f */
        /* <DEDUP_REMOVED lines=8> */
[----:B------:R-:W-:Y:S01]  /*0e90*/  IMAD.MOV.U32 R72, RZ, RZ, R20 ;  /* 0x000000ffff487224 */ /* 0x000fe200078e0014 */
[--C-:B------:R-:W-:Y:S01]  /*0ea0*/  SHF.R.U64 R31, R26, 0x10, R27.reuse ;  /* 0x000000101a1f7819 */ /* 0x100fe2000000121b */
[----:B------:R-:W-:Y:S01]  /*0eb0*/  IMAD.MOV.U32 R68, RZ, RZ, R26 ;  /* 0x000000ffff447224 */ /* 0x000fe200078e001a */
[----:B------:R-:W-:Y:S01]  /*0ec0*/  SHF.R.U32.HI R29, RZ, 0x10, R27 ;  /* 0x00000010ff1d7819 */ /* 0x000fe2000001161b */
[----:B------:R-:W-:Y:S01]  /*0ed0*/  HADD2.F32 R116, -RZ, R3.H0_H0 ;  /* 0x20000003ff747230 */ /* 0x000fe20000004100 */
[----:B------:R-:W-:Y:S01]  /*0ee0*/  LOP3.LUT R118, R15, UR28, R118, 0x96, !PT ;  /* 0x0000001c0f767c12 */ /* 0x000fe2000f8e9676 */
[----:B------:R-:W-:Y:S01]  /*0ef0*/  HADD2.F32 R113, -RZ, R4.H0_H0 ;  /* 0x20000004ff717230 */ /* 0x000fe20000004100 */
[----:B------:R-:W-:Y:S01]  /*0f00*/  LOP3.LUT R117, R14, UR29, R117, 0x96, !PT ;  /* 0x0000001d0e757c12 */ /* 0x000fe2000f8e9675 */
[----:B------:R-:W-:Y:S01]  /*0f10*/  IMAD.MOV.U32 R25, RZ, RZ, R17 ;  /* 0x000000ffff197224 */ /* 0x000fe200078e0011 */
[--C-:B------:R-:W-:Y:S01]  /*0f20*/  SHF.R.U64 R95, R32, 0x10, R33.reuse ;  /* 0x00000010205f7819 */ /* 0x100fe20000001221 */
[----:B------:R-:W-:Y:S01]  /*0f30*/  IMAD.MOV.U32 R20, RZ, RZ, R18 ;  /* 0x000000ffff147224 */ /* 0x000fe200078e0012 */
        /* <DEDUP_REMOVED lines=10> */
[----:B------:R-:W-:Y:S01]  /*0fe0*/  SHF.R.U32.HI R15, RZ, 0x10, R3 ;  /* 0x00000010ff0f7819 */ /* 0x000fe20000011603 */
[----:B------:R-:W-:Y:S01]  /*0ff0*/  IMAD.MOV.U32 R90, RZ, RZ, R35 ;  /* 0x000000ffff5a7224 */ /* 0x000fe200078e0023 */
[----:B------:R-:W-:Y:S01]  /*1000*/  SHF.R.U64 R14, R4, 0x10, R5 ;  /* 0x00000010040e7819 */ /* 0x000fe20000001205 */
[----:B------:R-:W-:Y:S01]  /*1010*/  IMAD.MOV.U32 R84, RZ, RZ, R36 ;  /* 0x000000ffff547224 */ /* 0x000fe200078e0024 */
        /* <DEDUP_REMOVED lines=9> */
[----:B------:R-:W-:Y:S01]  /*10b0*/  HADD2.F32 R110, -RZ, R9.H0_H0 ;  /* 0x20000009ff6e7230 */ /* 0x000fe20000004100 */
[----:B------:R-:W-:Y:S01]  /*10c0*/  SHF.R.U64 R3, R8, 0x10, R9 ;  /* 0x0000001008037819 */ /* 0x000fe20000001209 */
        /* <DEDUP_REMOVED lines=8> */
[----:B------:R-:W-:Y:S01]  /*1150*/  ULDC.U8 UR8, c[0x0][0x2a0] ;  /* 0x0000a80000087ab9 */ /* 0x000fe20000000000 */
[--C-:B------:R-:W-:Y:S01]  /*1160*/  SHF.R.U64 R79, R40, 0x10, R41.reuse ;  /* 0x00000010284f7819 */ /* 0x100fe20000001229 */
[----:B------:R-:W-:Y:S01]  /*1170*/  IMAD R104, R45, -0x326172a9, RZ ;  /* 0xcd9e8d572d687824 */ /* 0x000fe200078e02ff */
[----:B------:R-:W-:Y:S01]  /*1180*/  SHF.R.U32.HI R78, RZ, 0x10, R41 ;  /* 0x00000010ff4e7819 */ /* 0x000fe20000011629 */
[----:B------:R-:W-:Y:S01]  /*1190*/  IMAD R102, R102, -0x2daee0ad, RZ ;  /* 0xd2511f5366667824 */ /* 0x000fe200078e02ff */
[----:B------:R-:W-:Y:S01]  /*11a0*/  MOV R76, R38 ;  /* 0x00000026004c7202 */ /* 0x000fe20000000f00 */
        /* <DEDUP_REMOVED lines=73> */
.L_x_20728:
        /* <DEDUP_REMOVED lines=11> */
[----:B------:R-:W-:Y:S01]  /*16f0*/  LEA.HI R136, R136, R131, RZ, 0x2 ;  /* 0x0000008388887211 */ /* 0x000fe200078f10ff */
[----:B------:R-:W-:Y:S01]  /*1700*/  IMAD.MOV.U32 R131, RZ, RZ, RZ ;  /* 0x000000ffff837224 */ /* 0x000fe200078e00ff */
[----:B---3--:R-:W-:-:S13]  /*1710*/  ISETP.GE.AND P0, PT, R67, 0x1, PT ;  /* 0x000000014300780c */ /* 0x008fda0003f06270 */
[----:B------:R-:W-:-:S04]  /*1720*/  @P0 VIADD R133, R67, 0xffffffff ;  /* 0xffffffff43850836 */ /* 0x000fc80000000000 */
[----:B------:R-:W-:-:S05]  /*1730*/  @P0 IMAD R133, R133, R132, RZ ;  /* 0x0000008485850224 */ /* 0x000fca00078e02ff */
[----:B------:R-:W-:-:S04]  /*1740*/  @P0 SHF.R.S32.HI R138, RZ, 0x1f, R133 ;  /* 0x0000001fff8a0819 */ /* 0x000fc80000011485 */
[----:B------:R-:W-:Y:S02]  /*1750*/  @P0 LEA.HI R138, R138, R133, RZ, 0x2 ;  /* 0x000000858a8a0211 */ /* 0x000fe400078f10ff */
[----:B------:R-:W-:Y:S02]  /*1760*/  LEA.HI.SX32 R133, R136, R121, 0x1e ;  /* 0x0000007988857211 */ /* 0x000fe400078ff2ff */
        /* <DEDUP_REMOVED lines=31> */
.L_x_20482:
[----:B------:R-:W-:-:S07]  /*1960*/  IMAD.MOV.U32 R4, RZ, RZ, R104 ;  /* 0x000000ffff047224 */ /* 0x000fce00078e0068 */
.L_x_20483:
[----:B------:R-:W-:Y:S05]  /*1970*/  BSYNC B3 ;  /* 0x0000000000037941 */ /* 0x000fea0003800000 */
.L_x_20481:
        /* <DEDUP_REMOVED lines=16> */
.L_x_20487:
[----:B------:R-:W-:Y:S05]  /*1a80*/  BSYNC B4 ;  /* 0x0000000000047941 */ /* 0x000fea0003800000 */
.L_x_20486:
        /* <DEDUP_REMOVED lines=43> */
.L_x_20485:
[----:B------:R-:W-:Y:S05]  /*1d40*/  BSYNC B3 ;  /* 0x0000000000037941 */ /* 0x000fea0003800000 */
.L_x_20484:
        /* <DEDUP_REMOVED lines=8> */
[----:B------:R-:W-:-:S04]  /*1dd0*/  FMUL.FTZ R36, R100, R37 ;  /* 0x0000002564247220 */ /* 0x000fc80000410000 */
[----:B------:R-:W-:-:S07]  /*1de0*/  @P1 FADD.FTZ R36, R32, R36 ;  /* 0x0000002420241221 */ /* 0x000fce0000010000 */
.L_x_20480:
[----:B------:R-:W-:Y:S05]  /*1df0*/  BSYNC B2 ;  /* 0x0000000000027941 */ /* 0x000fea0003800000 */
.L_x_20479:
        /* <DEDUP_REMOVED lines=18> */
.L_x_20491:
[----:B------:R-:W-:-:S07]  /*1f20*/  MOV R3, R104 ;  /* 0x0000006800037202 */ /* 0x000fce0000000f00 */
.L_x_20492:
[----:B------:R-:W-:Y:S05]  /*1f30*/  BSYNC B3 ;  /* 0x0000000000037941 */ /* 0x000fea0003800000 */
.L_x_20490:
        /* <DEDUP_REMOVED lines=16> */
.L_x_20496:
[----:B------:R-:W-:Y:S05]  /*2040*/  BSYNC B4 ;  /* 0x0000000000047941 */ /* 0x000fea0003800000 */
.L_x_20495:
        /* <DEDUP_REMOVED lines=43> */
.L_x_20494:
[----:B------:R-:W-:Y:S05]  /*2300*/  BSYNC B3 ;  /* 0x0000000000037941 */ /* 0x000fea0003800000 */
.L_x_20493:
        /* <DEDUP_REMOVED lines=8> */
[----:B------:R-:W-:-:S04]  /*2390*/  FMUL.FTZ R37, R99, R38 ;  /* 0x0000002663257220 */ /* 0x000fc80000410000 */
[----:B------:R-:W-:-:S07]  /*23a0*/  @P1 FADD.FTZ R37, R33, R37 ;  /* 0x0000002521251221 */ /* 0x000fce0000010000 */
.L_x_20489:
[----:B------:R-:W-:Y:S05]  /*23b0*/  BSYNC B2 ;  /* 0x0000000000027941 */ /* 0x000fea0003800000 */
.L_x_20488:
        /* <DEDUP_REMOVED lines=18> */
.L_x_20500:
[----:B------:R-:W-:-:S07]  /*24e0*/  IMAD.MOV.U32 R2, RZ, RZ, R104 ;  /* 0x000000ffff027224 */ /* 0x000fce00078e0068 */
.L_x_20501:
[----:B------:R-:W-:Y:S05]  /*24f0*/  BSYNC B3 ;  /* 0x0000000000037941 */ /* 0x000fea0003800000 */
.L_x_20499:
        /* <DEDUP_REMOVED lines=16> */
.L_x_20505:
[----:B------:R-:W-:Y:S05]  /*2600*/  BSYNC B4 ;  /* 0x0000000000047941 */ /* 0x000fea0003800000 */
.L_x_20504:
        /* <DEDUP_REMOVED lines=43> */
.L_x_20503:
[----:B------:R-:W-:Y:S05]  /*28c0*/  BSYNC B3 ;  /* 0x0000000000037941 */ /* 0x000fea0003800000 */
.L_x_20502:
        /* <DEDUP_REMOVED lines=10> */
.L_x_20498:
[----:B------:R-:W-:Y:S05]  /*2970*/  BSYNC B2 ;  /* 0x0000000000027941 */ /* 0x000fea0003800000 */
.L_x_20497:
        /* <DEDUP_REMOVED lines=18> */
.L_x_20509:
[----:B------:R-:W-:-:S07]  /*2aa0*/  IMAD.MOV.U32 R0, RZ, RZ, R104 ;  /* 0x000000ffff007224 */ /* 0x000fce00078e0068 */
.L_x_20510:
[----:B------:R-:W-:Y:S05]  /*2ab0*/  BSYNC B3 ;  /* 0x0000000000037941 */ /* 0x000fea0003800000 */
.L_x_20508:
        /* <DEDUP_REMOVED lines=16> */
.L_x_20514:
[----:B------:R-:W-:Y:S05]  /*2bc0*/  BSYNC B4 ;  /* 0x0000000000047941 */ /* 0x000fea0003800000 */
.L_x_20513:
        /* <DEDUP_REMOVED lines=43> */
.L_x_20512:
[----:B------:R-:W-:Y:S05]  /*2e80*/  BSYNC B3 ;  /* 0x0000000000037941 */ /* 0x000fea0003800000 */
.L_x_20511:
        /* <DEDUP_REMOVED lines=10> */
.L_x_20507:
[----:B------:R-:W-:Y:S05]  /*2f30*/  BSYNC B2 ;  /* 0x0000000000027941 */ /* 0x000fea0003800000 */
.L_x_20506:
        /* <DEDUP_REMOVED lines=16> */
.L_x_20516:
[----:B------:R-:W-:Y:S05]  /*3040*/  BSYNC B2 ;  /* 0x0000000000027941 */ /* 0x000fea0003800000 */
.L_x_20515:
[----:B------:R-:W-:Y:S01]  /*3050*/  IADD3 R133, R133, 0x20, RZ ;  /* 0x0000002085857810 */ /* 0x000fe20007ffe0ff */
[----:B------:R-:W-:-:S07]  /*3060*/  VIADD R131, R131, 0x20 ;  /* 0x0000002083837836 */ /* 0x000fce0000000000 */
.L_x_20478:
[----:B------:R-:W-:Y:S05]  /*3070*/  BSYNC B1 ;  /* 0x0000000000017941 */ /* 0x000fea0003800000 */
.L_x_20477:
        /* <DEDUP_REMOVED lines=31> */
.L_x_20522:
[----:B------:R-:W-:-:S07]  /*3270*/  IMAD.MOV.U32 R4, RZ, RZ, R104 ;  /* 0x000000ffff047224 */ /* 0x000fce00078e0068 */
.L_x_20523:
[----:B------:R-:W-:Y:S05]  /*3280*/  BSYNC B3 ;  /* 0x0000000000037941 */ /* 0x000fea0003800000 */
.L_x_20521:
        /* <DEDUP_REMOVED lines=16> */
.L_x_20527:
[----:B------:R-:W-:Y:S05]  /*3390*/  BSYNC B4 ;  /* 0x0000000000047941 */ /* 0x000fea0003800000 */
.L_x_20526:
        /* <DEDUP_REMOVED lines=43> */
.L_x_20525:
[----:B------:R-:W-:Y:S05]  /*3650*/  BSYNC B3 ;  /* 0x0000000000037941 */ /* 0x000fea0003800000 */
.L_x_20524:
        /* <DEDUP_REMOVED lines=10> */
.L_x_20520:
[----:B------:R-:W-:Y:S05]  /*3700*/  BSYNC B2 ;  /* 0x0000000000027941 */ /* 0x000fea0003800000 */
.L_x_20519:
        /* <DEDUP_REMOVED lines=18> */
.L_x_20531:
[----:B------:R-:W-:-:S07]  /*3830*/  IMAD.MOV.U32 R3, RZ, RZ, R104 ;  /* 0x000000ffff037224 */ /* 0x000fce00078e0068 */
.L_x_20532:
[----:B------:R-:W-:Y:S05]  /*3840*/  BSYNC B3 ;  /* 0x0000000000037941 */ /* 0x000fea0003800000 */
.L_x_20530:
        /* <DEDUP_REMOVED lines=16> */
.L_x_20536:
[----:B------:R-:W-:Y:S05]  /*3950*/  BSYNC B4 ;  /* 0x0000000000047941 */ /* 0x000fea0003800000 */
.L_x_20535:
        /* <DEDUP_REMOVED lines=43> */
.L_x_20534:
[----:B------:R-:W-:Y:S05]  /*3c10*/  BSYNC B3 ;  /* 0x0000000000037941 */ /* 0x000fea0003800000 */
.L_x_20533:
        /* <DEDUP_REMOVED lines=10> */
.L_x_20529:
[----:B------:R-:W-:Y:S05]  /*3cc0*/  BSYNC B2 ;  /* 0x0000000000027941 */ /* 0x000fea0003800000 */
.L_x_20528:
        /* <DEDUP_REMOVED lines=18> */
.L_x_20540:
[----:B------:R-:W-:-:S07]  /*3df0*/  IMAD.MOV.U32 R2, RZ, RZ, R104 ;  /* 0x000000ffff027224 */ /* 0x000fce00078e0068 */
.L_x_20541:
[----:B------:R-:W-:Y:S05]  /*3e00*/  BSYNC B3 ;  /* 0x0000000000037941 */ /* 0x000fea0003800000 */
.L_x_20539:
        /* <DEDUP_REMOVED lines=16> */
.L_x_20545:
[----:B------:R-:W-:Y:S05]  /*3f10*/  BSYNC B4 ;  /* 0x0000000000047941 */ /* 0x000fea0003800000 */
.L_x_20544:
        /* <DEDUP_REMOVED lines=43> */
.L_x_20543:
[----:B------:R-:W-:Y:S05]  /*41d0*/  BSYNC B3 ;  /* 0x0000000000037941 */ /* 0x000fea0003800000 */
.L_x_20542:
        /* <DEDUP_REMOVED lines=10> */
.L_x_20538:
[----:B------:R-:W-:Y:S05]  /*4280*/  BSYNC B2 ;  /* 0x0000000000027941 */ /* 0x000fea0003800000 */
.L_x_20537:
        /* <DEDUP_REMOVED lines=18> */
.L_x_20549:
[----:B------:R-:W-:-:S07]  /*43b0*/  IMAD.MOV.U32 R0, RZ, RZ, R104 ;  /* 0x000000ffff007224 */ /* 0x000fce00078e0068 */
.L_x_20550:
[----:B------:R-:W-:Y:S05]  /*43c0*/  BSYNC B3 ;  /* 0x0000000000037941 */ /* 0x000fea0003800000 */
.L_x_20548:
        /* <DEDUP_REMOVED lines=16> */
.L_x_20554:
[----:B------:R-:W-:Y:S05]  /*44d0*/  BSYNC B4 ;  /* 0x0000000000047941 */ /* 0x000fea0003800000 */
.L_x_20553:
        /* <DEDUP_REMOVED lines=43> */
.L_x_20552:
[----:B------:R-:W-:Y:S05]  /*4790*/  BSYNC B3 ;  /* 0x0000000000037941 */ /* 0x000fea0003800000 */
.L_x_20551:
        /* <DEDUP_REMOVED lines=10> */
.L_x_20547:
[----:B------:R-:W-:Y:S05]  /*4840*/  BSYNC B2 ;  /* 0x0000000000027941 */ /* 0x000fea0003800000 */
.L_x_20546:
        /* <DEDUP_REMOVED lines=16> */
.L_x_20556:
[----:B------:R-:W-:Y:S05]  /*4950*/  BSYNC B2 ;  /* 0x0000000000027941 */ /* 0x000fea0003800000 */
.L_x_20555:
[----:B------:R-:W-:Y:S01]  /*4960*/  IADD3 R133, R133, 0x20, RZ ;  /* 0x0000002085857810 */ /* 0x000fe20007ffe0ff */
[----:B------:R-:W-:-:S07]  /*4970*/  VIADD R131, R131, 0x20 ;  /* 0x0000002083837836 */ /* 0x000fce0000000000 */
.L_x_20518:
[----:B------:R-:W-:Y:S05]  /*4980*/  BSYNC B1 ;  /* 0x0000000000017941 */ /* 0x000fea0003800000 */
.L_x_20517:
        /* <DEDUP_REMOVED lines=31> */
.L_x_20562:
[----:B------:R-:W-:-:S07]  /*4b80*/  IMAD.MOV.U32 R4, RZ, RZ, R104 ;  /* 0x000000ffff047224 */ /* 0x000fce00078e0068 */
.L_x_20563:
[----:B------:R-:W-:Y:S05]  /*4b90*/  BSYNC B3 ;  /* 0x0000000000037941 */ /* 0x000fea0003800000 */
.L_x_20561:
        /* <DEDUP_REMOVED lines=16> */
.L_x_20567:
[----:B------:R-:W-:Y:S05]  /*4ca0*/  BSYNC B4 ;  /* 0x0000000000047941 */ /* 0x000fea0003800000 */
.L_x_20566:
        /* <DEDUP_REMOVED lines=43> */
.L_x_20565:
[----:B------:R-:W-:Y:S05]  /*4f60*/  BSYNC B3 ;  /* 0x0000000000037941 */ /* 0x000fea0003800000 */
.L_x_20564:
        /* <DEDUP_REMOVED lines=10> */
.L_x_20560:
[----:B------:R-:W-:Y:S05]  /*5010*/  BSYNC B2 ;  /* 0x0000000000027941 */ /* 0x000fea0003800000 */
.L_x_20559:
        /* <DEDUP_REMOVED lines=18> */
.L_x_20571:
[----:B------:R-:W-:-:S07]  /*5140*/  IMAD.MOV.U32 R3, RZ, RZ, R104 ;  /* 0x000000ffff037224 */ /* 0x000fce00078e0068 */
.L_x_20572:
[----:B------:R-:W-:Y:S05]  /*5150*/  BSYNC B3 ;  /* 0x0000000000037941 */ /* 0x000fea0003800000 */
.L_x_20570:
        /* <DEDUP_REMOVED lines=16> */
.L_x_20576:
[----:B------:R-:W-:Y:S05]  /*5260*/  BSYNC B4 ;  /* 0x0000000000047941 */ /* 0x000fea0003800000 */
.L_x_20575:
        /* <DEDUP_REMOVED lines=43> */
.L_x_20574:
[----:B------:R-:W-:Y:S05]  /*5520*/  BSYNC B3 ;  /* 0x0000000000037941 */ /* 0x000fea0003800000 */
.L_x_20573:
        /* <DEDUP_REMOVED lines=10> */
.L_x_20569:
[----:B------:R-:W-:Y:S05]  /*55d0*/  BSYNC B2 ;  /* 0x0000000000027941 */ /* 0x000fea0003800000 */
.L_x_20568:
        /* <DEDUP_REMOVED lines=18> */
.L_x_20580:
[----:B------:R-:W-:-:S07]  /*5700*/  IMAD.MOV.U32 R2, RZ, RZ, R104 ;  /* 0x000000ffff027224 */ /* 0x000fce00078e0068 */
.L_x_20581:
[----:B------:R-:W-:Y:S05]  /*5710*/  BSYNC B3 ;  /* 0x0000000000037941 */ /* 0x000fea0003800000 */
.L_x_20579:
        /* <DEDUP_REMOVED lines=16> */
.L_x_20585:
[----:B------:R-:W-:Y:S05]  /*5820*/  BSYNC B4 ;  /* 0x0000000000047941 */ /* 0x000fea0003800000 */
.L_x_20584:
        /* <DEDUP_REMOVED lines=43> */
.L_x_20583:
[----:B------:R-:W-:Y:S05]  /*5ae0*/  BSYNC B3 ;  /* 0x0000000000037941 */ /* 0x000fea0003800000 */
.L_x_20582:
        /* <DEDUP_REMOVED lines=10> */
.L_x_20578:
[----:B------:R-:W-:Y:S05]  /*5b90*/  BSYNC B2 ;  /* 0x0000000000027941 */ /* 0x000fea0003800000 */
.L_x_20577:
        /* <DEDUP_REMOVED lines=18> */
.L_x_20589:
[----:B------:R-:W-:-:S07]  /*5cc0*/  IMAD.MOV.U32 R0, RZ, RZ, R104 ;  /* 0x000000ffff007224 */ /* 0x000fce00078e0068 */
.L_x_20590:
[----:B------:R-:W-:Y:S05]  /*5cd0*/  BSYNC B3 ;  /* 0x0000000000037941 */ /* 0x000fea0003800000 */
.L_x_20588:
        /* <DEDUP_REMOVED lines=16> */
.L_x_20594:
[----:B------:R-:W-:Y:S05]  /*5de0*/  BSYNC B4 ;  /* 0x0000000000047941 */ /* 0x000fea0003800000 */
.L_x_20593:
        /* <DEDUP_REMOVED lines=43> */
.L_x_20592:
[----:B------:R-:W-:Y:S05]  /*60a0*/  BSYNC B3 ;  /* 0x0000000000037941 */ /* 0x000fea0003800000 */
.L_x_20591:
        /* <DEDUP_REMOVED lines=10> */
.L_x_20587:
[----:B------:R-:W-:Y:S05]  /*6150*/  BSYNC B2 ;  /* 0x0000000000027941 */ /* 0x000fea0003800000 */
.L_x_20586:
        /* <DEDUP_REMOVED lines=16> */
.L_x_20596:
[----:B------:R-:W-:Y:S05]  /*6260*/  BSYNC B2 ;  /* 0x0000000000027941 */ /* 0x000fea0003800000 */
.L_x_20595:
[----:B------:R-:W-:Y:S01]  /*6270*/  IADD3 R133, R133, 0x20, RZ ;  /* 0x0000002085857810 */ /* 0x000fe20007ffe0ff */
[----:B------:R-:W-:-:S07]  /*6280*/  VIADD R131, R131, 0x20 ;  /* 0x0000002083837836 */ /* 0x000fce0000000000 */
.L_x_20558:
[----:B------:R-:W-:Y:S05]  /*6290*/  BSYNC B1 ;  /* 0x0000000000017941 */ /* 0x000fea0003800000 */
.L_x_20557:
        /* <DEDUP_REMOVED lines=31> */
.L_x_20602:
[----:B------:R-:W-:-:S07]  /*6490*/  IMAD.MOV.U32 R4, RZ, RZ, R104 ;  /* 0x000000ffff047224 */ /* 0x000fce00078e0068 */
.L_x_20603:
[----:B------:R-:W-:Y:S05]  /*64a0*/  BSYNC B3 ;  /* 0x0000000000037941 */ /* 0x000fea0003800000 */
.L_x_20601:
        /* <DEDUP_REMOVED lines=16> */
.L_x_20607:
[----:B------:R-:W-:Y:S05]  /*65b0*/  BSYNC B4 ;  /* 0x0000000000047941 */ /* 0x000fea0003800000 */
.L_x_20606:
        /* <DEDUP_REMOVED lines=43> */
.L_x_20605:
[----:B------:R-:W-:Y:S05]  /*6870*/  BSYNC B3 ;  /* 0x0000000000037941 */ /* 0x000fea0003800000 */
.L_x_20604:
        /* <DEDUP_REMOVED lines=10> */
.L_x_20600:
[----:B------:R-:W-:Y:S05]  /*6920*/  BSYNC B2 ;  /* 0x0000000000027941 */ /* 0x000fea0003800000 */
.L_x_20599:
        /* <DEDUP_REMOVED lines=18> */
.L_x_20611:
[----:B------:R-:W-:-:S07]  /*6a50*/  IMAD.MOV.U32 R3, RZ, RZ, R104 ;  /* 0x000000ffff037224 */ /* 0x000fce00078e0068 */
.L_x_20612:
[----:B------:R-:W-:Y:S05]  /*6a60*/  BSYNC B3 ;  /* 0x0000000000037941 */ /* 0x000fea0003800000 */
.L_x_20610:
        /* <DEDUP_REMOVED lines=16> */
.L_x_20616:
[----:B------:R-:W-:Y:S05]  /*6b70*/  BSYNC B4 ;  /* 0x0000000000047941 */ /* 0x000fea0003800000 */
.L_x_20615:
        /* <DEDUP_REMOVED lines=43> */
.L_x_20614:
[----:B------:R-:W-:Y:S05]  /*6e30*/  BSYNC B3 ;  /* 0x0000000000037941 */ /* 0x000fea0003800000 */
.L_x_20613:
        /* <DEDUP_REMOVED lines=10> */
.L_x_20609:
[----:B------:R-:W-:Y:S05]  /*6ee0*/  BSYNC B2 ;  /* 0x0000000000027941 */ /* 0x000fea0003800000 */
.L_x_20608:
        /* <DEDUP_REMOVED lines=18> */
.L_x_20620:
[----:B------:R-:W-:-:S07]  /*7010*/  IMAD.MOV.U32 R2, RZ, RZ, R104 ;  /* 0x000000ffff027224 */ /* 0x000fce00078e0068 */
.L_x_20621:
[----:B------:R-:W-:Y:S05]  /*7020*/  BSYNC B3 ;  /* 0x0000000000037941 */ /* 0x000fea0003800000 */
.L_x_20619:
        /* <DEDUP_REMOVED lines=16> */
.L_x_20625:
[----:B------:R-:W-:Y:S05]  /*7130*/  BSYNC B4 ;  /* 0x0000000000047941 */ /* 0x000fea0003800000 */
.L_x_20624:
        /* <DEDUP_REMOVED lines=43> */
.L_x_20623:
[----:B------:R-:W-:Y:S05]  /*73f0*/  BSYNC B3 ;  /* 0x0000000000037941 */ /* 0x000fea0003800000 */
.L_x_20622:
        /* <DEDUP_REMOVED lines=10> */
.L_x_20618:
[----:B------:R-:W-:Y:S05]  /*74a0*/  BSYNC B2 ;  /* 0x0000000000027941 */ /* 0x000fea0003800000 */
.L_x_20617:
        /* <DEDUP_REMOVED lines=18> */
.L_x_20629:
[----:B------:R-:W-:-:S07]  /*75d0*/  IMAD.MOV.U32 R0, RZ, RZ, R104 ;  /* 0x000000ffff007224 */ /* 0x000fce00078e0068 */
.L_x_20630:
[----:B------:R-:W-:Y:S05]  /*75e0*/  BSYNC B3 ;  /* 0x0000000000037941 */ /* 0x000fea0003800000 */
.L_x_20628:
        /* <DEDUP_REMOVED lines=16> */
.L_x_20634:
[----:B------:R-:W-:Y:S05]  /*76f0*/  BSYNC B4 ;  /* 0x0000000000047941 */ /* 0x000fea0003800000 */
.L_x_20633:
        /* <DEDUP_REMOVED lines=43> */
.L_x_20632:
[----:B------:R-:W-:Y:S05]  /*79b0*/  BSYNC B3 ;  /* 0x0000000000037941 */ /* 0x000fea0003800000 */
.L_x_20631:
        /* <DEDUP_REMOVED lines=10> */
.L_x_20627:
[----:B------:R-:W-:Y:S05]  /*7a60*/  BSYNC B2 ;  /* 0x0000000000027941 */ /* 0x000fea0003800000 */
.L_x_20626:
        /* <DEDUP_REMOVED lines=16> */
.L_x_20636:
[----:B------:R-:W-:Y:S05]  /*7b70*/  BSYNC B2 ;  /* 0x0000000000027941 */ /* 0x000fea0003800000 */
.L_x_20635:
[----:B------:R-:W-:Y:S01]  /*7b80*/  IADD3 R133, R133, 0x20, RZ ;  /* 0x0000002085857810 */ /* 0x000fe20007ffe0ff */
[----:B------:R-:W-:-:S07]  /*7b90*/  VIADD R131, R131, 0x20 ;  /* 0x0000002083837836 */ /* 0x000fce0000000000 */
.L_x_20598:
[----:B------:R-:W-:Y:S05]  /*7ba0*/  BSYNC B1 ;  /* 0x0000000000017941 */ /* 0x000fea0003800000 */
.L_x_20597:
        /* <DEDUP_REMOVED lines=31> */
.L_x_20642:
[----:B------:R-:W-:-:S07]  /*7da0*/  IMAD.MOV.U32 R4, RZ, RZ, R104 ;  /* 0x000000ffff047224 */ /* 0x000fce00078e0068 */
.L_x_20643:
[----:B------:R-:W-:Y:S05]  /*7db0*/  BSYNC B3 ;  /* 0x0000000000037941 */ /* 0x000fea0003800000 */
.L_x_20641:
        /* <DEDUP_REMOVED lines=16> */
.L_x_20647:
[----:B------:R-:W-:Y:S05]  /*7ec0*/  BSYNC B4 ;  /* 0x0000000000047941 */ /* 0x000fea0003800000 */
.L_x_20646:
        /* <DEDUP_REMOVED lines=43> */
.L_x_20645:
[----:B------:R-:W-:Y:S05]  /*8180*/  BSYNC B3 ;  /* 0x0000000000037941 */ /* 0x000fea0003800000 */
.L_x_20644:
        /* <DEDUP_REMOVED lines=10> */
.L_x_20640:
[----:B------:R-:W-:Y:S05]  /*8230*/  BSYNC B2 ;  /* 0x0000000000027941 */ /* 0x000fea0003800000 */
.L_x_20639:
        /* <DEDUP_REMOVED lines=18> */
.L_x_20651:
[----:B------:R-:W-:-:S07]  /*8360*/  IMAD.MOV.U32 R3, RZ, RZ, R104 ;  /* 0x000000ffff037224 */ /* 0x000fce00078e0068 */
.L_x_20652:
[----:B------:R-:W-:Y:S05]  /*8370*/  BSYNC B3 ;  /* 0x0000000000037941 */ /* 0x000fea0003800000 */
.L_x_20650:
        /* <DEDUP_REMOVED lines=16> */
.L_x_20656:
[----:B------:R-:W-:Y:S05]  /*8480*/  BSYNC B4 ;  /* 0x0000000000047941 */ /* 0x000fea0003800000 */
.L_x_20655:
        /* <DEDUP_REMOVED lines=43> */
.L_x_20654:
[----:B------:R-:W-:Y:S05]  /*8740*/  BSYNC B3 ;  /* 0x0000000000037941 */ /* 0x000fea0003800000 */
.L_x_20653:
        /* <DEDUP_REMOVED lines=10> */
.L_x_20649:
[----:B------:R-:W-:Y:S05]  /*87f0*/  BSYNC B2 ;  /* 0x0000000000027941 */ /* 0x000fea0003800000 */
.L_x_20648:
        /* <DEDUP_REMOVED lines=18> */
.L_x_20660:
[----:B------:R-:W-:-:S07]  /*8920*/  IMAD.MOV.U32 R2, RZ, RZ, R104 ;  /* 0x000000ffff027224 */ /* 0x000fce00078e0068 */
.L_x_20661:
[----:B------:R-:W-:Y:S05]  /*8930*/  BSYNC B3 ;  /* 0x0000000000037941 */ /* 0x000fea0003800000 */
.L_x_20659:
        /* <DEDUP_REMOVED lines=16> */
.L_x_20665:
[----:B------:R-:W-:Y:S05]  /*8a40*/  BSYNC B4 ;  /* 0x0000000000047941 */ /* 0x000fea0003800000 */
.L_x_20664:
        /* <DEDUP_REMOVED lines=43> */
.L_x_20663:
[----:B------:R-:W-:Y:S05]  /*8d00*/  BSYNC B3 ;  /* 0x0000000000037941 */ /* 0x000fea0003800000 */
.L_x_20662:
        /* <DEDUP_REMOVED lines=10> */
.L_x_20658:
[----:B------:R-:W-:Y:S05]  /*8db0*/  BSYNC B2 ;  /* 0x0000000000027941 */ /* 0x000fea0003800000 */
.L_x_20657:
        /* <DEDUP_REMOVED lines=18> */
.L_x_20669:
[----:B------:R-:W-:-:S07]  /*8ee0*/  IMAD.MOV.U32 R0, RZ, RZ, R104 ;  /* 0x000000ffff007224 */ /* 0x000fce00078e0068 */
.L_x_20670:
[----:B------:R-:W-:Y:S05]  /*8ef0*/  BSYNC B3 ;  /* 0x0000000000037941 */ /* 0x000fea0003800000 */
.L_x_20668:
        /* <DEDUP_REMOVED lines=16> */
.L_x_20674:
[----:B------:R-:W-:Y:S05]  /*9000*/  BSYNC B4 ;  /* 0x0000000000047941 */ /* 0x000fea0003800000 */
.L_x_20673:
        /* <DEDUP_REMOVED lines=43> */
.L_x_20672:
[----:B------:R-:W-:Y:S05]  /*92c0*/  BSYNC B3 ;  /* 0x0000000000037941 */ /* 0x000fea0003800000 */
.L_x_20671:
        /* <DEDUP_REMOVED lines=10> */
.L_x_20667:
[----:B------:R-:W-:Y:S05]  /*9370*/  BSYNC B2 ;  /* 0x0000000000027941 */ /* 0x000fea0003800000 */
.L_x_20666:
        /* <DEDUP_REMOVED lines=16> */
.L_x_20676:
[----:B------:R-:W-:Y:S05]  /*9480*/  BSYNC B2 ;  /* 0x0000000000027941 */ /* 0x000fea0003800000 */
.L_x_20675:
[----:B------:R-:W-:Y:S01]  /*9490*/  IADD3 R133, R133, 0x20, RZ ;  /* 0x0000002085857810 */ /* 0x000fe20007ffe0ff */
[----:B------:R-:W-:-:S07]  /*94a0*/  VIADD R131, R131, 0x20 ;  /* 0x0000002083837836 */ /* 0x000fce0000000000 */
.L_x_20638:
[----:B------:R-:W-:Y:S05]  /*94b0*/  BSYNC B1 ;  /* 0x0000000000017941 */ /* 0x000fea0003800000 */
.L_x_20637:
        /* <DEDUP_REMOVED lines=31> */
.L_x_20682:
[----:B------:R-:W-:-:S07]  /*96b0*/  IMAD.MOV.U32 R4, RZ, RZ, R104 ;  /* 0x000000ffff047224 */ /* 0x000fce00078e0068 */
.L_x_20683:
[----:B------:R-:W-:Y:S05]  /*96c0*/  BSYNC B3 ;  /* 0x0000000000037941 */ /* 0x000fea0003800000 */
.L_x_20681:
        /* <DEDUP_REMOVED lines=16> */
.L_x_20687:
[----:B------:R-:W-:Y:S05]  /*97d0*/  BSYNC B4 ;  /* 0x0000000000047941 */ /* 0x000fea0003800000 */
.L_x_20686:
        /* <DEDUP_REMOVED lines=43> */
.L_x_20685:
[----:B------:R-:W-:Y:S05]  /*9a90*/  BSYNC B3 ;  /* 0x0000000000037941 */ /* 0x000fea0003800000 */
.L_x_20684:
        /* <DEDUP_REMOVED lines=10> */
.L_x_20680:
[----:B------:R-:W-:Y:S05]  /*9b40*/  BSYNC B2 ;  /* 0x0000000000027941 */ /* 0x000fea0003800000 */
.L_x_20679:
        /* <DEDUP_REMOVED lines=18> */
.L_x_20691:
[----:B------:R-:W-:-:S07]  /*9c70*/  IMAD.MOV.U32 R3, RZ, RZ, R104 ;  /* 0x000000ffff037224 */ /* 0x000fce00078e0068 */
.L_x_20692:
[----:B------:R-:W-:Y:S05]  /*9c80*/  BSYNC B3 ;  /* 0x0000000000037941 */ /* 0x000fea0003800000 */
.L_x_20690:
        /* <DEDUP_REMOVED lines=16> */
.L_x_20696:
[----:B------:R-:W-:Y:S05]  /*9d90*/  BSYNC B4 ;  /* 0x0000000000047941 */ /* 0x000fea0003800000 */
.L_x_20695:
        /* <DEDUP_REMOVED lines=43> */
.L_x_20694:
[----:B------:R-:W-:Y:S05]  /*a050*/  BSYNC B3 ;  /* 0x0000000000037941 */ /* 0x000fea0003800000 */
.L_x_20693:
        /* <DEDUP_REMOVED lines=10> */
.L_x_20689:
[----:B------:R-:W-:Y:S05]  /*a100*/  BSYNC B2 ;  /* 0x0000000000027941 */ /* 0x000fea0003800000 */
.L_x_20688:
        /* <DEDUP_REMOVED lines=18> */
.L_x_20700:
[----:B------:R-:W-:-:S07]  /*a230*/  IMAD.MOV.U32 R2, RZ, RZ, R104 ;  /* 0x000000ffff027224 */ /* 0x000fce00078e0068 */
.L_x_20701:
[----:B------:R-:W-:Y:S05]  /*a240*/  BSYNC B3 ;  /* 0x0000000000037941 */ /* 0x000fea0003800000 */
.L_x_20699:
        /* <DEDUP_REMOVED lines=16> */
.L_x_20705:
[----:B------:R-:W-:Y:S05]  /*a350*/  BSYNC B4 ;  /* 0x0000000000047941 */ /* 0x000fea0003800000 */
.L_x_20704:
        /* <DEDUP_REMOVED lines=43> */
.L_x_20703:
[----:B------:R-:W-:Y:S05]  /*a610*/  BSYNC B3 ;  /* 0x0000000000037941 */ /* 0x000fea0003800000 */
.L_x_20702:
        /* <DEDUP_REMOVED lines=10> */
.L_x_20698:
[----:B------:R-:W-:Y:S05]  /*a6c0*/  BSYNC B2 ;  /* 0x0000000000027941 */ /* 0x000fea0003800000 */
.L_x_20697:
        /* <DEDUP_REMOVED lines=18> */
.L_x_20709:
[----:B------:R-:W-:-:S07]  /*a7f0*/  IMAD.MOV.U32 R0, RZ, RZ, R104 ;  /* 0x000000ffff007224 */ /* 0x000fce00078e0068 */
.L_x_20710:
[----:B------:R-:W-:Y:S05]  /*a800*/  BSYNC B3 ;  /* 0x0000000000037941 */ /* 0x000fea0003800000 */
.L_x_20708:
        /* <DEDUP_REMOVED lines=16> */
.L_x_20714:
[----:B------:R-:W-:Y:S05]  /*a910*/  BSYNC B4 ;  /* 0x0000000000047941 */ /* 0x000fea0003800000 */
.L_x_20713:
        /* <DEDUP_REMOVED lines=43> */
.L_x_20712:
[----:B------:R-:W-:Y:S05]  /*abd0*/  BSYNC B3 ;  /* 0x0000000000037941 */ /* 0x000fea0003800000 */
.L_x_20711:
        /* <DEDUP_REMOVED lines=10> */
.L_x_20707:
[----:B------:R-:W-:Y:S05]  /*ac80*/  BSYNC B2 ;  /* 0x0000000000027941 */ /* 0x000fea0003800000 */
.L_x_20706:
        /* <DEDUP_REMOVED lines=15> */
.L_x_20678:
[----:B------:R-:W-:Y:S05]  /*ad80*/  BSYNC B1 ;  /* 0x0000000000017941 */ /* 0x000fea0003800000 */
.L_x_20677:
        /* <DEDUP_REMOVED lines=104> */
.L_x_20740:
[----:B------:R-:W-:Y:S01]  /*b410*/  LOP3.LUT P1, RZ, R125, 0x1f, RZ, 0xc0, !PT ;  /* 0x0000001f7dff7812 */ /* 0x000fe2000782c0ff */
[----:B------:R-:W-:Y:S01]  /*b420*/  FMUL.FTZ R64, R133, R133 ;  /* 0x0000008585407220 */ /* 0x000fe20000410000 */
[----:B------:R-:W-:Y:S01]  /*b430*/  PLOP3.LUT P0, PT, PT, PT, UP0, 0x40, 0x0 ;  /* 0x000000000000781c */ /* 0x000fe20003f0e808 */
[----:B01----:R-:W-:Y:S01]  /*b440*/  FADD.FTZ R138, R138, R135 ;  /* 0x000000878a8a7221 */ /* 0x003fe20000010000 */
[----:B------:R-:W-:Y:S02]  /*b450*/  BSSY B1, `(.L_x_20716) ;  /* 0x000008b000017945 */ /* 0x000fe40003800000 */
[----:B------:R-:W-:Y:S01]  /*b460*/  FSEL R140, R64, RZ, !P0 ;  /* 0x000000ff408c7208 */ /* 0x000fe20004000000 */
[----:B------:R-:W-:-:S04]  /*b470*/  FFMA.FTZ R67, R138, R67, UR8 ;  /* 0x000000088a437e23 */ /* 0x000fc80008010043 */
[----:B------:R-:W-:Y:S02]  /*b480*/  FADD.FTZ R67, R67, R140 ;  /* 0x0000008c43437221 */ /* 0x000fe40000010000 */
[----:B------:R-:W0:Y:S02]  /*b490*/  @!P1 LDC.64 R64, c[0x0][0x250] ;  /* 0x00009400ff409b82 */ /* 0x000e240000000a00 */
[----:B------:R-:W1:Y:S01]  /*b4a0*/  MUFU.RSQ R131, R67 ;  /* 0x0000004300837308 */ /* 0x000e620000001400 */
[----:B0-----:R-:W-:-:S04]  /*b4b0*/  @!P1 LEA R136, P0, R119, R64, 0x2 ;  /* 0x0000004077889211 */ /* 0x001fc800078010ff */
[C---:B------:R-:W-:Y:S02]  /*b4c0*/  @!P1 LEA.HI.X R137, R119.reuse, R65, R134, 0x2, P0 ;  /* 0x0000004177899211 */ /* 0x040fe400000f1486 */
[----:B------:R-:W0:Y:S03]  /*b4d0*/  @!P1 LDC.64 R64, c[0x0][0x258] ;  /* 0x00009600ff409b82 */ /* 0x000e260000000a00 */
[----:B------:R2:W-:Y:S01]  /*b4e0*/  @!P1 STG.E desc[UR6][R136.64], R133 ;  /* 0x0000008588009986 */ /* 0x0005e2000c101906 */
[----:B0-----:R-:W-:-:S04]  /*b4f0*/  @!P1 LEA R64, P0, R119, R64, 0x2 ;  /* 0x0000004077409211 */ /* 0x001fc800078010ff */
[----:B------:R-:W-:Y:S02]  /*b500*/  @!P1 LEA.HI.X R65, R119, R65, R134, 0x2, P0 ;  /* 0x0000004177419211 */ /* 0x000fe400000f1486 */
[----:B-----5:R-:W-:-:S03]  /*b510*/  ISETP.GE.AND P0, PT, R66, 0x1, PT ;  /* 0x000000014200780c */ /* 0x020fc60003f06270 */
[----:B-1----:R2:W-:Y:S10]  /*b520*/  @!P1 STG.E desc[UR6][R64.64], R131 ;  /* 0x0000008340009986 */ /* 0x0025f4000c101906 */
[----:B------:R-:W-:Y:S05]  /*b530*/  @!P0 BRA `(.L_x_20717) ;  /* 0x0000000400f08947 */ /* 0x000fea0003800000 */
[----:B--2---:R-:W-:Y:S01]  /*b540*/  IADD3 R65, R66, -0x1, RZ ;  /* 0xffffffff42417810 */ /* 0x004fe20007ffe0ff */
        /* <DEDUP_REMOVED lines=25> */
.L_x_20719:
[----:B------:R-:W-:Y:S05]  /*b6e0*/  BSYNC B2 ;  /* 0x0000000000027941 */ /* 0x000fea0003800000 */
.L_x_20718:
        /* <DEDUP_REMOVED lines=19> */
.L_x_20721:
[----:B------:R-:W-:Y:S05]  /*b820*/  BSYNC B2 ;  /* 0x0000000000027941 */ /* 0x000fea0003800000 */
.L_x_20720:
        /* <DEDUP_REMOVED lines=19> */
.L_x_20723:
[----:B------:R-:W-:Y:S05]  /*b960*/  BSYNC B2 ;  /* 0x0000000000027941 */ /* 0x000fea0003800000 */
.L_x_20722:
        /* <DEDUP_REMOVED lines=19> */
.L_x_20725:
[----:B------:R-:W-:Y:S05]  /*baa0*/  BSYNC B2 ;  /* 0x0000000000027941 */ /* 0x000fea0003800000 */
.L_x_20724:
        /* <DEDUP_REMOVED lines=19> */
.L_x_20727:
[----:B------:R-:W-:Y:S05]  /*bbe0*/  BSYNC B2 ;  /* 0x0000000000027941 */ /* 0x000fea0003800000 */
.L_x_20726:
        /* <DEDUP_REMOVED lines=17> */
.L_x_20717:
[----:B------:R-:W-:Y:S05]  /*bd00*/  BSYNC B1 ;  /* 0x0000000000017941 */ /* 0x000fea0003800000 */
.L_x_20716:
[----:B01234-:R-:W0:Y:S02]  /*bd10*/  LDC.64 R64, c[0x0][0x210] ;  /* 0x00008400ff407b82 */ /* 0x01fe240000000a00 */
[----:B0-----:R-:W-:-:S04]  /*bd20*/  LEA R119, R64, R119, 0x2 ;  /* 0x0000007740777211 */ /* 0x001fc800078e10ff */
[----:B------:R-:W-:-:S13]  /*bd30*/  ISETP.GE.AND P0, PT, R119, R65, PT ;  /* 0x000000417700720c */ /* 0x000fda0003f06270 */
[----:B------:R-:W-:Y:S05]  /*bd40*/  @!P0 BRA `(.L_x_20728) ;  /* 0xffffff58003c8947 */ /* 0x000fea000383ffff */
[----:B------:R-:W-:Y:S05]  /*bd50*/  BSYNC B0 ;  /* 0x0000000000007941 */ /* 0x000fea0003800000 */
.L_x_20476:
[----:B------:R-:W-:Y:S05]  /*bd60*/  EXIT ;  /* 0x000000000000794d */ /* 0x000fea0003800000 */
.L_x_20715:
        /* <DEDUP_REMOVED lines=8> */
.L_x_20730:
[----:B------:R-:W-:Y:S05]  /*bdf0*/  BSYNC B1 ;  /* 0x0000000000017941 */ /* 0x000fea0003800000 */
.L_x_20729:
        /* <DEDUP_REMOVED lines=9> */
.L_x_20731:
[----:B------:R-:W-:Y:S01]  /*be90*/  HFMA2.MMA R141, -RZ, RZ, 0, 2.384185791015625e-07 ;  /* 0x00000004ff8d7435 */ /* 0x000fe200000001ff */
[----:B------:R-:W-:-:S05]  /*bea0*/  MOV R64, R140 ;  /* 0x0000008c00407202 */ /* 0x000fca0000000f00 */
[----:B------:R-:W-:-:S04]  /*beb0*/  FADD.FTZ R135, R131, R64 ;  /* 0x0000004083877221 */ /* 0x000fc80000010000 */
[----:B------:R-:W-:-:S07]  /*bec0*/  IMAD.MOV.U32 R142, RZ, RZ, R135 ;  /* 0x000000ffff8e7224 */ /* 0x000fce00078e0087 */
[----:B------:R-:W-:Y:S05]  /*bed0*/  WARPSYNC.COLLECTIVE R139, `(.L_x_20732) ;  /* 0x000000008b087348 */ /* 0x000fea0003c00000 */
[----:B------:R0:W1:Y:S02]  /*bee0*/  SHFL.BFLY P6, R140, R142, R141, R144 ;  /* 0x0c00008d8e8c7389 */ /* 0x00006400000c0090 */
[----:B01----:R-:W-:Y:S01]  /*bef0*/  ENDCOLLECTIVE ;  /* 0x000000000000791b */ /* 0x003fe20003800000 */
.L_x_20732:
[----:B------:R-:W-:Y:S02]  /*bf00*/  IMAD.MOV.U32 R141, RZ, RZ, 0x8 ;  /* 0x00000008ff8d7424 */ /* 0x000fe400078e00ff */
[----:B------:R-:W-:-:S04]  /*bf10*/  IMAD.MOV.U32 R64, RZ, RZ, R140 ;  /* 0x000000ffff407224 */ /* 0x000fc800078e008c */
[----:B------:R-:W-:-:S05]  /*bf20*/  FADD.FTZ R136, R135, R64 ;  /* 0x0000004087887221 */ /* 0x000fca0000010000 */
[----:B------:R-:W-:-:S07]  /*bf30*/  MOV R142, R136 ;  /* 0x00000088008e7202 */ /* 0x000fce0000000f00 */
[----:B------:R-:W-:Y:S05]  /*bf40*/  WARPSYNC.COLLECTIVE R139, `(.L_x_20733) ;  /* 0x000000008b087348 */ /* 0x000fea0003c00000 */
[----:B------:R0:W1:Y:S02]  /*bf50*/  SHFL.BFLY P6, R140, R142, R141, R144 ;  /* 0x0c00008d8e8c7389 */ /* 0x00006400000c0090 */
[----:B01----:R-:W-:Y:S01]  /*bf60*/  ENDCOLLECTIVE ;  /* 0x000000000000791b */ /* 0x003fe20003800000 */
.L_x_20733:
        /* <DEDUP_REMOVED lines=8> */
.L_x_20734:
        /* <DEDUP_REMOVED lines=57> */
.L_x_20735:
[----:B------:R-:W-:Y:S01]  /*c380*/  HFMA2.MMA R141, -RZ, RZ, 0, 1.1920928955078125e-07 ;  /* 0x00000002ff8d7435 */ /* 0x000fe200000001ff */
[----:B------:R-:W-:-:S05]  /*c390*/  MOV R65, R140 ;  /* 0x0000008c00417202 */ /* 0x000fca0000000f00 */
[----:B------:R-:W-:-:S04]  /*c3a0*/  FADD.FTZ R65, R64, R65 ;  /* 0x0000004140417221 */ /* 0x000fc80000010000 */
[----:B------:R-:W-:-:S07]  /*c3b0*/  IMAD.MOV.U32 R142, RZ, RZ, R65 ;  /* 0x000000ffff8e7224 */ /* 0x000fce00078e0041 */
[----:B------:R-:W-:Y:S05]  /*c3c0*/  WARPSYNC.COLLECTIVE R139, `(.L_x_20736) ;  /* 0x000000008b087348 */ /* 0x000fea0003c00000 */
[----:B------:R0:W1:Y:S02]  /*c3d0*/  SHFL.BFLY P6, R140, R142, R141, R144 ;  /* 0x0c00008d8e8c7389 */ /* 0x00006400000c0090 */
[----:B01----:R-:W-:Y:S01]  /*c3e0*/  ENDCOLLECTIVE ;  /* 0x000000000000791b */ /* 0x003fe20003800000 */
.L_x_20736:
[----:B------:R-:W-:Y:S02]  /*c3f0*/  IMAD.MOV.U32 R141, RZ, RZ, 0x4 ;  /* 0x00000004ff8d7424 */ /* 0x000fe400078e00ff */
[----:B------:R-:W-:-:S04]  /*c400*/  IMAD.MOV.U32 R136, RZ, RZ, R140 ;  /* 0x000000ffff887224 */ /* 0x000fc800078e008c */
[----:B------:R-:W-:-:S05]  /*c410*/  FADD.FTZ R136, R65, R136 ;  /* 0x0000008841887221 */ /* 0x000fca0000010000 */
[----:B------:R-:W-:-:S07]  /*c420*/  MOV R142, R136 ;  /* 0x00000088008e7202 */ /* 0x000fce0000000f00 */
[----:B------:R-:W-:Y:S05]  /*c430*/  WARPSYNC.COLLECTIVE R139, `(.L_x_20737) ;  /* 0x000000008b087348 */ /* 0x000fea0003c00000 */
[----:B------:R0:W1:Y:S02]  /*c440*/  SHFL.BFLY P6, R140, R142, R141, R144 ;  /* 0x0c00008d8e8c7389 */ /* 0x00006400000c0090 */
[----:B01----:R-:W-:Y:S01]  /*c450*/  ENDCOLLECTIVE ;  /* 0x000000000000791b */ /* 0x003fe20003800000 */
.L_x_20737:
[----:B------:R-:W-:Y:S01]  /*c460*/  HFMA2.MMA R141, -RZ, RZ, 0, 4.76837158203125e-07 ;  /* 0x00000008ff8d7435 */ /* 0x000fe200000001ff */
[----:B------:R-:W-:-:S05]  /*c470*/  MOV R131, R140 ;  /* 0x0000008c00837202 */ /* 0x000fca0000000f00 */
[----:B------:R-:W-:-:S04]  /*c480*/  FADD.FTZ R131, R136, R131 ;  /* 0x0000008388837221 */ /* 0x000fc80000010000 */
[----:B------:R-:W-:-:S07]  /*c490*/  IMAD.MOV.U32 R142, RZ, RZ, R131 ;  /* 0x000000ffff8e7224 */ /* 0x000fce00078e0083 */
[----:B------:R-:W-:Y:S05]  /*c4a0*/  WARPSYNC.COLLECTIVE R139, `(.L_x_20738) ;  /* 0x000000008b087348 */ /* 0x000fea0003c00000 */
[----:B------:R0:W1:Y:S02]  /*c4b0*/  SHFL.BFLY P6, R140, R142, R141, R144 ;  /* 0x0c00008d8e8c7389 */ /* 0x00006400000c0090 */
[----:B01----:R-:W-:Y:S01]  /*c4c0*/  ENDCOLLECTIVE ;  /* 0x000000000000791b */ /* 0x003fe20003800000 */
.L_x_20738:
[----:B------:R-:W-:Y:S02]  /*c4d0*/  IMAD.MOV.U32 R141, RZ, RZ, 0x10 ;  /* 0x00000010ff8d7424 */ /* 0x000fe400078e00ff */
[----:B------:R-:W-:-:S04]  /*c4e0*/  IMAD.MOV.U32 R138, RZ, RZ, R140 ;  /* 0x000000ffff8a7224 */ /* 0x000fc800078e008c */
[----:B------:R-:W-:-:S05]  /*c4f0*/  FADD.FTZ R138, R131, R138 ;  /* 0x0000008a838a7221 */ /* 0x000fca0000010000 */
[----:B------:R-:W-:-:S07]  /*c500*/  MOV R142, R138 ;  /* 0x0000008a008e7202 */ /* 0x000fce0000000f00 */
[----:B------:R-:W-:Y:S05]  /*c510*/  WARPSYNC.COLLECTIVE R139, `(.L_x_20739) ;  /* 0x000000008b087348 */ /* 0x000fea0003c00000 */
[----:B------:R0:W1:Y:S02]  /*c520*/  SHFL.BFLY P6, R140, R142, R141, R144 ;  /* 0x0c00008d8e8c7389 */ /* 0x00006400000c0090 */
[----:B01----:R-:W-:Y:S01]  /*c530*/  ENDCOLLECTIVE ;  /* 0x000000000000791b */ /* 0x003fe20003800000 */
.L_x_20739:
[----:B------:R-:W-:Y:S01]  /*c540*/  MOV R135, R140 ;  /* 0x0000008c00877202 */ /* 0x000fe20000000f00 */
[----:B------:R-:W-:Y:S06]  /*c550*/  BRA `(.L_x_20740) ;  /* 0xffffffec00ac7947 */ /* 0x000fec000383ffff */
.L_x_20741:
        /* <DEDUP_REMOVED lines=10> */
.L_x_23590:


//--------------------- .text._ZN10layer_norm13ln_fwd_kernelINS_13Kernel_traitsI6__halfffffjLj768ELj1ELj4ELj1ELj16ENS_18Kernel_traits_baseILj768ES2_ffffjLj128EEEEELb1ELb1ELb1ELb1EEEvNS_9FwdParamsE --------------------------
	.section	.text._ZN10layer_norm13ln_fwd_kernelINS_13Kernel_traitsI6__halfffffjLj768ELj1ELj4ELj1ELj16ENS_18Kernel_traits_baseILj768ES2_ffffjLj128EEEEELb1ELb1ELb1ELb1EEEvNS_9FwdParamsE,"ax",@progbits
	.align	128
        .global         _ZN10layer_norm13ln_fwd_kernelINS_13Kernel_traitsI6__halfffffjLj768ELj1ELj4ELj1ELj16ENS_18Kernel_traits_baseILj768ES2_ffffjLj128EEEEELb1ELb1ELb1ELb1EEEvNS_9FwdParamsE
        .type           _ZN10layer_norm13ln_fwd_kernelINS_13Kernel_traitsI6__halfffffjLj768ELj1ELj4ELj1ELj16ENS_18Kernel_traits_baseILj768ES2_ffffjLj128EEEEELb1ELb1ELb1ELb1EEEvNS_9FwdParamsE,@function
        .size           _ZN10layer_norm13ln_fwd_kernelINS_13Kernel_traitsI6__halfffffjLj768ELj1ELj4ELj1ELj16ENS_18Kernel_traits_baseILj768ES2_ffffjLj128EEEEELb1ELb1ELb1ELb1EEEvNS_9FwdParamsE,(.L_x_23591 - _ZN10layer_norm13ln_fwd_kernelINS_13Kernel_traitsI6__halfffffjLj768ELj1ELj4ELj1ELj16ENS_18Kernel_traits_baseILj768ES2_ffffjLj128EEEEELb1ELb1ELb1ELb1EEEvNS_9FwdParamsE)
        .other          _ZN10layer_norm13ln_fwd_kernelINS_13Kernel_traitsI6__halfffffjLj768ELj1ELj4ELj1ELj16ENS_18Kernel_traits_baseILj768ES2_ffffjLj128EEEEELb1ELb1ELb1ELb1EEEvNS_9FwdParamsE,@"STO_CUDA_ENTRY STV_DEFAULT"
_ZN10layer_norm13ln_fwd_kernelINS_13Kernel_traitsI6__halfffffjLj768ELj1ELj4ELj1ELj16ENS_18Kernel_traits_baseILj768ES2_ffffjLj128EEEEELb1ELb1ELb1ELb1EEEvNS_9FwdParamsE:
.text._ZN10layer_norm13ln_fwd_kernelINS_13Kernel_traitsI6__halfffffjLj768ELj1ELj4ELj1ELj16ENS_18Kernel_traits_baseILj768ES2_ffffjLj128EEEEELb1ELb1ELb1ELb1EEEvNS_9FwdParamsE:
        /* <DEDUP_REMOVED lines=72> */
[----:B------:R-:W-:Y:S01]  /*0480*/  LOP3.LUT R12, R3, UR24, R8, 0x96, !PT ;  /* 0x00000018030c7c12 */ /* 0x000fe2000f8e9608 */
[----:B------:R-:W-:Y:S01]  /*0490*/  UIADD3 UR26, UR5, 0x1fd5c5a3, URZ ;  /* 0x1fd5c5a3051a7890 */ /* 0x000fe2000fffe03f */
[----:B------:R-:W-:Y:S01]  /*04a0*/  IADD3 R6, P1, R16, UR8, RZ ;  /* 0x0000000810067c10 */ /* 0x000fe2000ff3e0ff */
[----:B------:R-:W-:Y:S01]  /*04b0*/  UIADD3 UR25, UR4, 0x5384540f, URZ ;  /* 0x5384540f04197890 */ /* 0x000fe2000fffe03f */
[----:B------:R-:W-:-:S02]  /*04c0*/  IMAD.WIDE.U32 R10, R10, -0x2daee0ad, RZ ;  /* 0xd2511f530a0a7825 */ /* 0x000fc400078e00ff */
[----:B------:R-:W-:Y:S01]  /*04d0*/  IADD3.X R7, RZ, UR9, RZ, P1, !PT ;  /* 0x00000009ff077c10 */ /* 0x000fe20008ffe4ff */
[----:B------:R-:W-:Y:S01]  /*04e0*/  ULDC.64 UR8, c[0x0][0x260] ;  /* 0x0000980000087ab9 */ /* 0x000fe20000000a00 */
[----:B------:R-:W-:Y:S01]  /*04f0*/  IMAD.WIDE.U32 R12, R12, -0x326172a9, RZ ;  /* 0xcd9e8d570c0c7825 */ /* 0x000fe200078e00ff */
[----:B------:R-:W-:Y:S02]  /*0500*/  LOP3.LUT R26, R11, UR26, R2, 0x96, !PT ;  /* 0x0000001a0b1a7c12 */ /* 0x000fe4000f8e9602 */
[----:B------:R-:W-:Y:S01]  /*0510*/  LOP3.LUT R2, R14, 0x1f, RZ, 0xc0, !PT ;  /* 0x0000001f0e027812 */ /* 0x000fe200078ec0ff */
[----:B------:R0:W5:Y:S01]  /*0520*/  @P0 LDG.E.64 R24, desc[UR6][R6.64] ;  /* 0x0000000606180981 */ /* 0x000162000c1e1b00 */
[----:B------:R-:W-:Y:S02]  /*0530*/  LOP3.LUT R11, R13, UR25, R4, 0x96, !PT ;  /* 0x000000190d0b7c12 */ /* 0x000fe4000f8e9604 */
[----:B------:R-:W-:Y:S01]  /*0540*/  IADD3 R4, P2, R16, UR8, RZ ;  /* 0x0000000810047c10 */ /* 0x000fe2000ff5e0ff */
[----:B------:R0:W5:Y:S04]  /*0550*/  @P0 LDG.E.64 R22, desc[UR6][R6.64+0x100] ;  /* 0x0001000606160981 */ /* 0x000168000c1e1b00 */
[----:B------:R0:W5:Y:S04]  /*0560*/  @P0 LDG.E.64 R20, desc[UR6][R6.64+0x200] ;  /* 0x0002000606140981 */ /* 0x000168000c1e1b00 */
[----:B------:R0:W5:Y:S04]  /*0570*/  @P0 LDG.E.64 R18, desc[UR6][R6.64+0x300] ;  /* 0x0003000606120981 */ /* 0x000168000c1e1b00 */
[----:B------:R0:W5:Y:S04]  /*0580*/  @P0 LDG.E.64 R14, desc[UR6][R6.64+0x400] ;  /* 0x00040006060e0981 */ /* 0x000168000c1e1b00 */
[----:B------:R0:W5:Y:S01]  /*0590*/  @P0 LDG.E.64 R16, desc[UR6][R6.64+0x500] ;  /* 0x0005000606100981 */ /* 0x000162000c1e1b00 */
[----:B------:R-:W-:Y:S01]  /*05a0*/  ISETP.GE.AND P1, PT, R0, UR12, PT ;  /* 0x0000000c00007c0c */ /* 0x000fe2000bf26270 */
[----:B------:R-:W-:Y:S01]  /*05b0*/  UIADD3 UR12, UR4, -0xe443238, URZ ;  /* 0xf1bbcdc8040c7890 */ /* 0x000fe2000fffe03f */
[----:B------:R-:W-:Y:S01]  /*05c0*/  IMAD.HI.U32 R9, R26, -0x326172a9, RZ ;  /* 0xcd9e8d571a097827 */ /* 0x000fe200078e00ff */
[----:B------:R-:W-:-:S02]  /*05d0*/  IADD3.X R5, RZ, UR9, RZ, P2, !PT ;  /* 0x00000009ff057c10 */ /* 0x000fc400097fe4ff */
[----:B------:R-:W-:Y:S01]  /*05e0*/  LEA R8, P2, R2, UR10, 0x3 ;  /* 0x0000000a02087c11 */ /* 0x000fe2000f8418ff */
[----:B------:R-:W-:Y:S01]  /*05f0*/  UIADD3 UR27, UR5, -0x24c28bd8, URZ ;  /* 0xdb3d7428051b7890 */ /* 0x000fe2000fffe03f */
[----:B------:R-:W-:Y:S01]  /*0600*/  IMAD.HI.U32 R3, R11, -0x2daee0ad, RZ ;  /* 0xd2511f530b037827 */ /* 0x000fe200078e00ff */
[----:B------:R-:W-:-:S03]  /*0610*/  LOP3.LUT R78, R9, UR12, R12, 0x96, !PT ;  /* 0x0000000c094e7c12 */ /* 0x000fc6000f8e960c */
[----:B------:R-:W-:Y:S01]  /*0620*/  IMAD.X R9, RZ, RZ, UR11, P2 ;  /* 0x0000000bff097e24 */ /* 0x000fe200090e06ff */
[----:B------:R-:W-:Y:S01]  /*0630*/  LOP3.LUT R76, R3, UR27, R10, 0x96, !PT ;  /* 0x0000001b034c7c12 */ /* 0x000fe2000f8e960a */
[----:B0-----:R-:W-:Y:S06]  /*0640*/  @P1 EXIT ;  /* 0x000000000000194d */ /* 0x001fec0003800000 */
[----:B------:R-:W2:Y:S04]  /*0650*/  LDG.E.64 R28, desc[UR6][R4.64] ;  /* 0x00000006041c7981 */ /* 0x000ea8000c1e1b00 */
[----:B------:R-:W3:Y:S04]  /*0660*/  LDG.E.64 R30, desc[UR6][R8.64] ;  /* 0x00000006081e7981 */ /* 0x000ee8000c1e1b00 */
[----:B------:R-:W4:Y:S04]  /*0670*/  LDG.E.64 R42, desc[UR6][R4.64+0x100] ;  /* 0x00010006042a7981 */ /* 0x000f28000c1e1b00 */
        /* <DEDUP_REMOVED lines=24> */
[----:B------:R-:W-:-:S02]  /*0800*/  HADD2.F32 R16, -RZ, R17.H0_H0 ;  /* 0x20000011ff107230 */ /* 0x000fc40000004100 */
[----:B------:R-:W-:Y:S02]  /*0810*/  IMAD R3, R26, -0x326172a9, RZ ;  /* 0xcd9e8d571a037824 */ /* 0x000fe400078e02ff */
[----:B------:R-:W-:Y:S01]  /*0820*/  IMAD.HI.U32 R6, R76, -0x326172a9, RZ ;  /* 0xcd9e8d574c067827 */ /* 0x000fe200078e00ff */
[--C-:B------:R-:W-:Y:S01]  /*0830*/  SHF.R.U64 R79, R24, 0x10, R25.reuse ;  /* 0x00000010184f7819 */ /* 0x100fe20000001219 */
[----:B------:R-:W-:Y:S01]  /*0840*/  HFMA2.MMA R77, -RZ, RZ, 0, 0 ;  /* 0x00000000ff4d7435 */ /* 0x000fe200000001ff */
[----:B------:R-:W-:Y:S01]  /*0850*/  LOP3.LUT R102, R102, 0x3, RZ, 0xc0, !PT ;  /* 0x0000000366667812 */ /* 0x000fe200078ec0ff */
[----:B0-----:R-:W-:Y:S01]  /*0860*/  IMAD R4, R11, -0x2daee0ad, RZ ;  /* 0xd2511f530b047824 */ /* 0x001fe200078e02ff */
[----:B------:R-:W-:Y:S01]  /*0870*/  ULDC.U8 UR8, c[0x0][0x2a0] ;  /* 0x0000a80000087ab9 */ /* 0x000fe20000000000 */
[----:B------:R-:W-:Y:S01]  /*0880*/  IMAD.HI.U32 R5, R78, -0x2daee0ad, RZ ;  /* 0xd2511f534e057827 */ /* 0x000fe200078e00ff */
[----:B------:R-:W-:Y:S01]  /*0890*/  SHF.R.U32.HI R80, RZ, 0x10, R25 ;  /* 0x00000010ff507819 */ /* 0x000fe20000011619 */
[----:B------:R-:W-:Y:S01]  /*08a0*/  ULDC UR9, c[0x0][0x294] ;  /* 0x0000a50000097ab9 */ /* 0x000fe20000000800 */
[--C-:B------:R-:W-:Y:S01]  /*08b0*/  SHF.R.U64 R81, R22, 0x10, R23.reuse ;  /* 0x0000001016517819 */ /* 0x100fe20000001217 */
[----:B------:R-:W-:Y:S01]  /*08c0*/  ULDC.64 UR10, c[0x0][0x298] ;  /* 0x0000a600000a7ab9 */ /* 0x000fe20000000a00 */
[----:B------:R-:W-:-:S02]  /*08d0*/  SHF.R.U32.HI R82, RZ, 0x10, R23 ;  /* 0x00000010ff527819 */ /* 0x000fc40000011617 */
[--C-:B------:R-:W-:Y:S02]  /*08e0*/  SHF.R.U64 R83, R20, 0x10, R21.reuse ;  /* 0x0000001014537819 */ /* 0x100fe40000001215 */
[----:B------:R-:W-:Y:S02]  /*08f0*/  SHF.R.U32.HI R84, RZ, 0x10, R21 ;  /* 0x00000010ff547819 */ /* 0x000fe40000011615 */
[--C-:B------:R-:W-:Y:S02]  /*0900*/  SHF.R.U64 R85, R18, 0x10, R19.reuse ;  /* 0x0000001012557819 */ /* 0x100fe40000001213 */
[----:B------:R-:W-:Y:S01]  /*0910*/  SHF.R.U32.HI R86, RZ, 0x10, R19 ;  /* 0x00000010ff567819 */ /* 0x000fe20000011613 */
[----:B------:R-:W-:Y:S01]  /*0920*/  HADD2.F32 R11, -RZ, R18.H0_H0 ;  /* 0x20000012ff0b7230 */ /* 0x000fe20000004100 */
[----:B------:R-:W-:Y:S01]  /*0930*/  LOP3.LUT R3, R6, UR28, R3, 0x96, !PT ;  /* 0x0000001c06037c12 */ /* 0x000fe2000f8e9603 */
[----:B------:R-:W-:Y:S01]  /*0940*/  BSSY B0, `(.L_x_20742) ;  /* 0x0000a95000007945 */ /* 0x000fe20003800000 */
[----:B------:R-:W-:Y:S01]  /*0950*/  LOP3.LUT R4, R5, UR29, R4, 0x96, !PT ;  /* 0x0000001d05047c12 */ /* 0x000fe2000f8e9604 */
[----:B------:R-:W-:-:S02]  /*0960*/  HADD2.F32 R5, -RZ, R24.H0_H0 ;  /* 0x20000018ff057230 */ /* 0x000fc40000004100 */
[----:B------:R-:W-:Y:S02]  /*0970*/  HADD2.F32 R6, -RZ, R25.H0_H0 ;  /* 0x20000019ff067230 */ /* 0x000fe40000004100 */
[----:B------:R-:W-:Y:S02]  /*0980*/  HADD2.F32 R7, -RZ, R22.H0_H0 ;  /* 0x20000016ff077230 */ /* 0x000fe40000004100 */
[----:B-1----:R-:W-:Y:S02]  /*0990*/  HADD2.F32 R8, -RZ, R23.H0_H0 ;  /* 0x20000017ff087230 */ /* 0x002fe40000004100 */
[----:B------:R-:W-:Y:S02]  /*09a0*/  HADD2.F32 R9, -RZ, R20.H0_H0 ;  /* 0x20000014ff097230 */ /* 0x000fe40000004100 */
[----:B------:R-:W-:Y:S02]  /*09b0*/  HADD2.F32 R10, -RZ, R21.H0_H0 ;  /* 0x20000015ff0a7230 */ /* 0x000fe40000004100 */
[----:B------:R-:W-:-:S02]  /*09c0*/  HADD2.F32 R12, -RZ, R19.H0_H0 ;  /* 0x20000013ff0c7230 */ /* 0x000fc40000004100 */
[----:B------:R-:W-:Y:S02]  /*09d0*/  IMAD R76, R76, -0x326172a9, RZ ;  /* 0xcd9e8d574c4c7824 */ /* 0x000fe400078e02ff */
[----:B------:R-:W-:Y:S02]  /*09e0*/  IMAD R78, R78, -0x2daee0ad, RZ ;  /* 0xd2511f534e4e7824 */ /* 0x000fe400078e02ff */
        /* <DEDUP_REMOVED lines=15> */
[----:B------:R-:W-:Y:S01]  /*0ae0*/  HADD2.F32 R17, -RZ, R29.H0_H0 ;  /* 0x2000001dff117230 */ /* 0x000fe20000004100 */
        /* <DEDUP_REMOVED lines=15> */
[--C-:B------:R-:W-:Y:S01]  /*0be0*/  SHF.R.U64 R111, R32, 0x10, R33.reuse ;  /* 0x00000010206f7819 */ /* 0x100fe20000001221 */
[----:B------:R-:W-:Y:S01]  /*0bf0*/  HADD2.F32 R31, -RZ, R32.H0_H0 ;  /* 0x20000020ff1f7230 */ /* 0x000fe20000004100 */
        /* <DEDUP_REMOVED lines=53> */
.L_x_20974:
[----:B------:R-:W0:Y:S08]  /*0f50*/  LDC.64 R44, c[0x0][0x280] ;  /* 0x0000a000ff2c7b82 */ /* 0x000e300000000a00 */
        /* <DEDUP_REMOVED lines=15> */
[----:B-1----:R-:W-:-:S05]  /*1050*/  @P0 IMAD.WIDE.U32 R50, R131, 0x10, R44 ;  /* 0x0000001083320825 */ /* 0x002fca00078e002c */
[----:B------:R-:W2:Y:S01]  /*1060*/  @P0 LDG.E.128 R36, desc[UR6][R50.64] ;  /* 0x0000000632240981 */ /* 0x000ea2000c1e1d00 */
        /* <DEDUP_REMOVED lines=29> */
.L_x_20746:
[----:B------:R-:W-:-:S07]  /*1240*/  MOV R53, R76 ;  /* 0x0000004c00357202 */ /* 0x000fce0000000f00 */
.L_x_20747:
[----:B------:R-:W-:Y:S05]  /*1250*/  BSYNC B2 ;  /* 0x0000000000027941 */ /* 0x000fea0003800000 */
.L_x_20745:
        /* <DEDUP_REMOVED lines=16> */
.L_x_20751:
[----:B------:R-:W-:Y:S05]  /*1360*/  BSYNC B3 ;  /* 0x0000000000037941 */ /* 0x000fea0003800000 */
.L_x_20750:
        /* <DEDUP_REMOVED lines=44> */
.L_x_20749:
[----:B------:R-:W-:Y:S05]  /*1630*/  BSYNC B2 ;  /* 0x0000000000027941 */ /* 0x000fea0003800000 */
.L_x_20748:
        /* <DEDUP_REMOVED lines=10> */
.L_x_20744:
[----:B------:R-:W-:Y:S05]  /*16e0*/  BSYNC B1 ;  /* 0x0000000000017941 */ /* 0x000fea0003800000 */
.L_x_20743:
        /* <DEDUP_REMOVED lines=18> */
.L_x_20755:
[----:B------:R-:W-:-:S07]  /*1810*/  IMAD.MOV.U32 R45, RZ, RZ, R76 ;  /* 0x000000ffff2d7224 */ /* 0x000fce00078e004c */
.L_x_20756:
[----:B------:R-:W-:Y:S05]  /*1820*/  BSYNC B2 ;  /* 0x0000000000027941 */ /* 0x000fea0003800000 */
.L_x_20754:
        /* <DEDUP_REMOVED lines=16> */
.L_x_20760:
[----:B------:R-:W-:Y:S05]  /*1930*/  BSYNC B3 ;  /* 0x0000000000037941 */ /* 0x000fea0003800000 */
.L_x_20759:
        /* <DEDUP_REMOVED lines=44> */
.L_x_20758:
[----:B------:R-:W-:Y:S05]  /*1c00*/  BSYNC B2 ;  /* 0x0000000000027941 */ /* 0x000fea0003800000 */
.L_x_20757:
        /* <DEDUP_REMOVED lines=10> */
.L_x_20753:
[----:B------:R-:W-:Y:S05]  /*1cb0*/  BSYNC B1 ;  /* 0x0000000000017941 */ /* 0x000fea0003800000 */
.L_x_20752:
        /* <DEDUP_REMOVED lines=18> */
.L_x_20764:
[----:B------:R-:W-:-:S07]  /*1de0*/  MOV R54, R76 ;  /* 0x0000004c00367202 */ /* 0x000fce0000000f00 */
.L_x_20765:
[----:B------:R-:W-:Y:S05]  /*1df0*/  BSYNC B2 ;  /* 0x0000000000027941 */ /* 0x000fea0003800000 */
.L_x_20763:
        /* <DEDUP_REMOVED lines=16> */
.L_x_20769:
[----:B------:R-:W-:Y:S05]  /*1f00*/  BSYNC B3 ;  /* 0x0000000000037941 */ /* 0x000fea0003800000 */
.L_x_20768:
        /* <DEDUP_REMOVED lines=44> */
.L_x_20767:
[----:B------:R-:W-:Y:S05]  /*21d0*/  BSYNC B2 ;  /* 0x0000000000027941 */ /* 0x000fea0003800000 */
.L_x_20766:
        /* <DEDUP_REMOVED lines=10> */
.L_x_20762:
[----:B------:R-:W-:Y:S05]  /*2280*/  BSYNC B1 ;  /* 0x0000000000017941 */ /* 0x000fea0003800000 */
.L_x_20761:
        /* <DEDUP_REMOVED lines=18> */
.L_x_20773:
[----:B------:R-:W-:-:S07]  /*23b0*/  IMAD.MOV.U32 R47, RZ, RZ, R76 ;  /* 0x000000ffff2f7224 */ /* 0x000fce00078e004c */
.L_x_20774:
[----:B------:R-:W-:Y:S05]  /*23c0*/  BSYNC B2 ;  /* 0x0000000000027941 */ /* 0x000fea0003800000 */
.L_x_20772:
        /* <DEDUP_REMOVED lines=16> */
.L_x_20778:
[----:B------:R-:W-:Y:S05]  /*24d0*/  BSYNC B3 ;  /* 0x0000000000037941 */ /* 0x000fea0003800000 */
.L_x_20777:
        /* <DEDUP_REMOVED lines=44> */
.L_x_20776:
[----:B------:R-:W-:Y:S05]  /*27a0*/  BSYNC B2 ;  /* 0x0000000000027941 */ /* 0x000fea0003800000 */
.L_x_20775:
        /* <DEDUP_REMOVED lines=10> */
.L_x_20771:
[----:B------:R-:W-:Y:S05]  /*2850*/  BSYNC B1 ;  /* 0x0000000000017941 */ /* 0x000fea0003800000 */
.L_x_20770:
        /* <DEDUP_REMOVED lines=8> */
[----:B-1----:R-:W-:Y:S01]  /*28e0*/  @P0 IMAD.WIDE.U32 R54, R63, 0x10, R48 ;  /* 0x000000103f360825 */ /* 0x002fe200078e0030 */
[----:B------:R-:W-:Y:S06]  /*28f0*/  @!P3 BRA `(.L_x_20780) ;  /* 0x00000000002cb947 */ /* 0x000fec0003800000 */
[----:B------:R-:W1:Y:S01]  /*2900*/  LDC.64 R48, c[0x0][0x240] ;  /* 0x00009000ff307b82 */ /* 0x000e620000000a00 */
[----:B0-----:R-:W-:Y:S01]  /*2910*/  IMAD.U32 R53, R123, 0x10000, RZ ;  /* 0x000100007b357824 */ /* 0x001fe200078e00ff */
[----:B------:R-:W-:Y:S02]  /*2920*/  LOP3.LUT R52, R124, 0xffff, RZ, 0xc0, !PT ;  /* 0x0000ffff7c347812 */ /* 0x000fe400078ec0ff */
[----:B------:R-:W-:Y:S02]  /*2930*/  LOP3.LUT R59, R122, 0xff, RZ, 0xc0, !PT ;  /* 0x000000ff7a3b7812 */ /* 0x000fe400078ec0ff */
[----:B------:R-:W-:-:S04]  /*2940*/  LOP3.LUT R53, R53, 0xff0000, RZ, 0xc0, !PT ;  /* 0x00ff000035357812 */ /* 0x000fc800078ec0ff */
[----:B------:R-:W-:Y:S02]  /*2950*/  LEA R52, R52, R53, 0x18 ;  /* 0x0000003534347211 */ /* 0x000fe400078ec0ff */
[----:B------:R-:W-:-:S03]  /*2960*/  LOP3.LUT R53, R121, 0xff, RZ, 0xc0, !PT ;  /* 0x000000ff79357812 */ /* 0x000fc600078ec0ff */
[----:B------:R-:W-:-:S05]  /*2970*/  IMAD R52, R59, 0x100, R52 ;  /* 0x000001003b347824 */ /* 0x000fca00078e0234 */
[----:B------:R-:W-:Y:S01]  /*2980*/  IADD3 R53, R52, R53, RZ ;  /* 0x0000003534357210 */ /* 0x000fe20007ffe0ff */
[----:B-1----:R-:W-:-:S05]  /*2990*/  IMAD.WIDE.U32 R48, R130, 0x4, R48 ;  /* 0x0000000482307825 */ /* 0x002fca00078e0030 */
[----:B------:R1:W-:Y:S02]  /*29a0*/  STG.E desc[UR6][R48.64], R53 ;  /* 0x0000003530007986 */ /* 0x0003e4000c101906 */
.L_x_20780:
[----:B------:R-:W-:Y:S05]  /*29b0*/  BSYNC B1 ;  /* 0x0000000000017941 */ /* 0x000fea0003800000 */
.L_x_20779:
[----:B--2---:R-:W-:Y:S01]  /*29c0*/  @P3 IMAD.WIDE.U32 R50, R61, 0x10, R50 ;  /* 0x000000103d323825 */ /* 0x004fe200078e0032 */
[----:B------:R-:W1:Y:S04]  /*29d0*/  @P0 LDG.E.128 R36, desc[UR6][R54.64] ;  /* 0x0000000636240981 */ /* 0x000e68000c1e1d00 */
[----:B-----5:R2:W5:Y:S01]  /*29e0*/  @P3 LDG.E.128 R40, desc[UR6][R50.64] ;  /* 0x0000000632283981 */ /* 0x020562000c1e1d00 */
[----:B------:R-:W-:Y:S01]  /*29f0*/  @!P4 ISETP.NE.U32.AND P1, PT, R96, RZ, PT ;  /* 0x000000ff6000c20c */ /* 0x000fe20003f25070 */
[----:B------:R-:W-:Y:S01]  /*2a00*/  BSSY B1, `(.L_x_20781) ;  /* 0x000005b000017945 */ /* 0x000fe20003800000 */
[----:B0-----:R-:W-:Y:S02]  /*2a10*/  @!P4 IMAD.MOV.U32 R52, RZ, RZ, R57 ;  /* 0x000000ffff34c224 */ /* 0x001fe400078e0039 */
[----:B------:R-:W-:-:S04]  /*2a20*/  @!P4 ISETP.NE.AND.EX P1, PT, R97, RZ, PT, P1 ;  /* 0x000000ff6100c20c */ /* 0x000fc80003f25310 */
[----:B-1----:R-:W-:Y:S01]  /*2a30*/  @!P4 FSEL R48, R36, RZ, P1 ;  /* 0x000000ff2430c208 */ /* 0x002fe20000800000 */
[----:B--2---:R-:W-:Y:S08]  /*2a40*/  @!P4 BRA `(.L_x_20782) ;  /* 0x000000040058c947 */ /* 0x004ff00003800000 */
        /* <DEDUP_REMOVED lines=12> */
.L_x_20784:
[----:B------:R-:W-:-:S07]  /*2b10*/  MOV R56, R76 ;  /* 0x0000004c00387202 */ /* 0x000fce0000000f00 */
.L_x_20785:
[----:B------:R-:W-:Y:S05]  /*2b20*/  BSYNC B2 ;  /* 0x0000000000027941 */ /* 0x000fea0003800000 */
.L_x_20783:
        /* <DEDUP_REMOVED lines=16> */
.L_x_20789:
[----:B------:R-:W-:Y:S05]  /*2c30*/  BSYNC B3 ;  /* 0x0000000000037941 */ /* 0x000fea0003800000 */
.L_x_20788:
        /* <DEDUP_REMOVED lines=44> */
.L_x_20787:
[----:B------:R-:W-:Y:S05]  /*2f00*/  BSYNC B2 ;  /* 0x0000000000027941 */ /* 0x000fea0003800000 */
.L_x_20786:
        /* <DEDUP_REMOVED lines=10> */
.L_x_20782:
[----:B------:R-:W-:Y:S05]  /*2fb0*/  BSYNC B1 ;  /* 0x0000000000017941 */ /* 0x000fea0003800000 */
.L_x_20781:
        /* <DEDUP_REMOVED lines=18> */
.L_x_20793:
[----:B------:R-:W-:-:S07]  /*30e0*/  IMAD.MOV.U32 R49, RZ, RZ, R76 ;  /* 0x000000ffff317224 */ /* 0x000fce00078e004c */
.L_x_20794:
[----:B------:R-:W-:Y:S05]  /*30f0*/  BSYNC B2 ;  /* 0x0000000000027941 */ /* 0x000fea0003800000 */
.L_x_20792:
        /* <DEDUP_REMOVED lines=16> */
.L_x_20798:
[----:B------:R-:W-:Y:S05]  /*3200*/  BSYNC B3 ;  /* 0x0000000000037941 */ /* 0x000fea0003800000 */
.L_x_20797:
        /* <DEDUP_REMOVED lines=44> */
.L_x_20796:
[----:B------:R-:W-:Y:S05]  /*34d0*/  BSYNC B2 ;  /* 0x0000000000027941 */ /* 0x000fea0003800000 */
.L_x_20795:
        /* <DEDUP_REMOVED lines=8> */
[----:B------:R-:W-:-:S04]  /*3560*/  FMUL.FTZ R49, R111, R50 ;  /* 0x000000326f317220 */ /* 0x000fc80000410000 */
[----:B------:R-:W-:-:S07]  /*3570*/  @P0 FADD.FTZ R49, R37, R49 ;  /* 0x0000003125310221 */ /* 0x000fce0000010000 */
.L_x_20791:
[----:B------:R-:W-:Y:S05]  /*3580*/  BSYNC B1 ;  /* 0x0000000000017941 */ /* 0x000fea0003800000 */
.L_x_20790:
        /* <DEDUP_REMOVED lines=18> */
.L_x_20802:
[----:B------:R-:W-:-:S07]  /*36b0*/  MOV R58, R76 ;  /* 0x0000004c003a7202 */ /* 0x000fce0000000f00 */
.L_x_20803:
[----:B------:R-:W-:Y:S05]  /*36c0*/  BSYNC B2 ;  /* 0x0000000000027941 */ /* 0x000fea0003800000 */
.L_x_20801:
        /* <DEDUP_REMOVED lines=16> */
.L_x_20807:
[----:B------:R-:W-:Y:S05]  /*37d0*/  BSYNC B3 ;  /* 0x0000000000037941 */ /* 0x000fea0003800000 */
.L_x_20806:
        /* <DEDUP_REMOVED lines=44> */
.L_x_20805:
[----:B------:R-:W-:Y:S05]  /*3aa0*/  BSYNC B2 ;  /* 0x0000000000027941 */ /* 0x000fea0003800000 */
.L_x_20804:
        /* <DEDUP_REMOVED lines=10> */
.L_x_20800:
[----:B------:R-:W-:Y:S05]  /*3b50*/  BSYNC B1 ;  /* 0x0000000000017941 */ /* 0x000fea0003800000 */
.L_x_20799:
        /* <DEDUP_REMOVED lines=18> */
.L_x_20811:
[----:B------:R-:W-:-:S07]  /*3c80*/  IMAD.MOV.U32 R51, RZ, RZ, R76 ;  /* 0x000000ffff337224 */ /* 0x000fce00078e004c */
.L_x_20812:
[----:B------:R-:W-:Y:S05]  /*3c90*/  BSYNC B2 ;  /* 0x0000000000027941 */ /* 0x000fea0003800000 */
.L_x_20810:
        /* <DEDUP_REMOVED lines=16> */
.L_x_20816:
[----:B------:R-:W-:Y:S05]  /*3da0*/  BSYNC B3 ;  /* 0x0000000000037941 */ /* 0x000fea0003800000 */
.L_x_20815:
        /* <DEDUP_REMOVED lines=44> */
.L_x_20814:
[----:B------:R-:W-:Y:S05]  /*4070*/  BSYNC B2 ;  /* 0x0000000000027941 */ /* 0x000fea0003800000 */
.L_x_20813:
        /* <DEDUP_REMOVED lines=10> */
.L_x_20809:
[----:B------:R-:W-:Y:S05]  /*4120*/  BSYNC B1 ;  /* 0x0000000000017941 */ /* 0x000fea0003800000 */
.L_x_20808:
[----:B------:R-:W-:Y:S01]  /*4130*/  IMAD.WIDE.U32 R56, R63, 0x10, R98 ;  /* 0x000000103f387825 */ /* 0x000fe200078e0062 */
[----:B------:R-:W0:Y:S01]  /*4140*/  @P0 LDC.64 R52, c[0x0][0x230] ;  /* 0x00008c00ff340b82 */ /* 0x000e220000000a00 */
[----:B------:R-:W-:Y:S01]  /*4150*/  BSSY B1, `(.L_x_20817) ;  /* 0x0000012000017945 */ /* 0x000fe20003800000 */
[----:B------:R-:W-:Y:S01]  /*4160*/  IADD3 R65, R130, 0x40, RZ ;  /* 0x0000004082417810 */ /* 0x000fe20007ffe0ff */
[----:B------:R-:W-:Y:S01]  /*4170*/  VIADD R67, R131, 0x40 ;  /* 0x0000004083437836 */ /* 0x000fe20000000000 */
[----:B------:R1:W-:Y:S04]  /*4180*/  STG.E.128 desc[UR6][R56.64], R48 ;  /* 0x0000003038007986 */ /* 0x0003e8000c101d06 */
[----:B------:R-:W2:Y:S01]  /*4190*/  @P3 LDC.64 R54, c[0x0][0x220] ;  /* 0x00008800ff363b82 */ /* 0x000ea20000000a00 */
[----:B0-----:R-:W-:Y:S01]  /*41a0*/  @P0 IMAD.WIDE.U32 R58, R67, 0x10, R52 ;  /* 0x00000010433a0825 */ /* 0x001fe200078e0034 */
[----:B-1----:R-:W-:Y:S06]  /*41b0*/  @!P3 BRA `(.L_x_20818) ;  /* 0x00000000002cb947 */ /* 0x002fec0003800000 */
[----:B------:R-:W0:Y:S01]  /*41c0*/  LDC.64 R52, c[0x0][0x240] ;  /* 0x00009000ff347b82 */ /* 0x000e220000000a00 */
[----:B------:R-:W-:Y:S01]  /*41d0*/  IMAD.U32 R57, R123, 0x10000, RZ ;  /* 0x000100007b397824 */ /* 0x000fe200078e00ff */
[----:B------:R-:W-:Y:S02]  /*41e0*/  LOP3.LUT R56, R124, 0xffff, RZ, 0xc0, !PT ;  /* 0x0000ffff7c387812 */ /* 0x000fe400078ec0ff */
[----:B------:R-:W-:Y:S02]  /*41f0*/  LOP3.LUT R63, R122, 0xff, RZ, 0xc0, !PT ;  /* 0x000000ff7a3f7812 */ /* 0x000fe400078ec0ff */
[----:B------:R-:W-:-:S04]  /*4200*/  LOP3.LUT R57, R57, 0xff0000, RZ, 0xc0, !PT ;  /* 0x00ff000039397812 */ /* 0x000fc800078ec0ff */
[----:B------:R-:W-:Y:S02]  /*4210*/  LEA R56, R56, R57, 0x18 ;  /* 0x0000003938387211 */ /* 0x000fe400078ec0ff */
[----:B------:R-:W-:-:S03]  /*4220*/  LOP3.LUT R57, R121, 0xff, RZ, 0xc0, !PT ;  /* 0x000000ff79397812 */ /* 0x000fc600078ec0ff */
[----:B------:R-:W-:-:S05]  /*4230*/  IMAD R56, R63, 0x100, R56 ;  /* 0x000001003f387824 */ /* 0x000fca00078e0238 */
[----:B------:R-:W-:Y:S01]  /*4240*/  IADD3 R57, R56, R57, RZ ;  /* 0x0000003938397210 */ /* 0x000fe20007ffe0ff */
[----:B0-----:R-:W-:-:S05]  /*4250*/  IMAD.WIDE.U32 R52, R61, 0x4, R52 ;  /* 0x000000043d347825 */ /* 0x001fca00078e0034 */
[----:B------:R0:W-:Y:S02]  /*4260*/  STG.E desc[UR6][R52.64], R57 ;  /* 0x0000003934007986 */ /* 0x0001e4000c101906 */
.L_x_20818:
[----:B------:R-:W-:Y:S05]  /*4270*/  BSYNC B1 ;  /* 0x0000000000017941 */ /* 0x000fea0003800000 */
.L_x_20817:
[----:B--2---:R-:W-:Y:S01]  /*4280*/  @P3 IMAD.WIDE.U32 R54, R65, 0x10, R54 ;  /* 0x0000001041363825 */ /* 0x004fe200078e0036 */
[----:B------:R-:W0:Y:S04]  /*4290*/  @P0 LDG.E.128 R36, desc[UR6][R58.64] ;  /* 0x000000063a240981 */ /* 0x000e28000c1e1d00 */
[----:B-----5:R1:W5:Y:S01]  /*42a0*/  @P3 LDG.E.128 R40, desc[UR6][R54.64] ;  /* 0x0000000636283981 */ /* 0x020362000c1e1d00 */
[----:B------:R-:W-:Y:S01]  /*42b0*/  @!P4 ISETP.NE.U32.AND P1, PT, R96, RZ, PT ;  /* 0x000000ff6000c20c */ /* 0x000fe20003f25070 */
[----:B------:R-:W-:Y:S01]  /*42c0*/  BSSY B1, `(.L_x_20819) ;  /* 0x000005b000017945 */ /* 0x000fe20003800000 */
[----:B------:R-:W-:Y:S02]  /*42d0*/  @!P4 IMAD.MOV.U32 R56, RZ, RZ, R62 ;  /* 0x000000ffff38c224 */ /* 0x000fe400078e003e */
[----:B------:R-:W-:-:S04]  /*42e0*/  @!P4 ISETP.NE.AND.EX P1, PT, R97, RZ, PT, P1 ;  /* 0x000000ff6100c20c */ /* 0x000fc80003f25310 */
[----:B0-----:R-:W-:Y:S01]  /*42f0*/  @!P4 FSEL R52, R36, RZ, P1 ;  /* 0x000000ff2434c208 */ /* 0x001fe20000800000 */
        /* <DEDUP_REMOVED lines=13> */
.L_x_20822:
[----:B------:R-:W-:-:S07]  /*43d0*/  MOV R60, R76 ;  /* 0x0000004c003c7202 */ /* 0x000fce0000000f00 */
.L_x_20823:
[----:B------:R-:W-:Y:S05]  /*43e0*/  BSYNC B2 ;  /* 0x0000000000027941 */ /* 0x000fea0003800000 */
.L_x_20821:
        /* <DEDUP_REMOVED lines=16> */
.L_x_20827:
[----:B------:R-:W-:Y:S05]  /*44f0*/  BSYNC B3 ;  /* 0x0000000000037941 */ /* 0x000fea0003800000 */
.L_x_20826:
        /* <DEDUP_REMOVED lines=44> */
.L_x_20825:
[----:B------:R-:W-:Y:S05]  /*47c0*/  BSYNC B2 ;  /* 0x0000000000027941 */ /* 0x000fea0003800000 */
.L_x_20824:
        /* <DEDUP_REMOVED lines=10> */
.L_x_20820:
[----:B------:R-:W-:Y:S05]  /*4870*/  BSYNC B1 ;  /* 0x0000000000017941 */ /* 0x000fea0003800000 */
.L_x_20819:
        /* <DEDUP_REMOVED lines=18> */
.L_x_20831:
[----:B------:R-:W-:-:S07]  /*49a0*/  IMAD.MOV.U32 R53, RZ, RZ, R76 ;  /* 0x000000ffff357224 */ /* 0x000fce00078e004c */
.L_x_20832:
[----:B------:R-:W-:Y:S05]  /*49b0*/  BSYNC B2 ;  /* 0x0000000000027941 */ /* 0x000fea0003800000 */
.L_x_20830:
        /* <DEDUP_REMOVED lines=16> */
.L_x_20836:
[----:B------:R-:W-:Y:S05]  /*4ac0*/  BSYNC B3 ;  /* 0x0000000000037941 */ /* 0x000fea0003800000 */
.L_x_20835:
        /* <DEDUP_REMOVED lines=44> */
.L_x_20834:
[----:B------:R-:W-:Y:S05]  /*4d90*/  BSYNC B2 ;  /* 0x0000000000027941 */ /* 0x000fea0003800000 */
.L_x_20833:
        /* <DEDUP_REMOVED lines=10> */
.L_x_20829:
[----:B------:R-:W-:Y:S05]  /*4e40*/  BSYNC B1 ;  /* 0x0000000000017941 */ /* 0x000fea0003800000 */
.L_x_20828:
        /* <DEDUP_REMOVED lines=18> */
.L_x_20840:
[----:B------:R-:W-:-:S07]  /*4f70*/  MOV R62, R76 ;  /* 0x0000004c003e7202 */ /* 0x000fce0000000f00 */
.L_x_20841:
[----:B------:R-:W-:Y:S05]  /*4f80*/  BSYNC B2 ;  /* 0x0000000000027941 */ /* 0x000fea0003800000 */
.L_x_20839:
        /* <DEDUP_REMOVED lines=16> */
.L_x_20845:
[----:B------:R-:W-:Y:S05]  /*5090*/  BSYNC B3 ;  /* 0x0000000000037941 */ /* 0x000fea0003800000 */
.L_x_20844:
        /* <DEDUP_REMOVED lines=44> */
.L_x_20843:
[----:B------:R-:W-:Y:S05]  /*5360*/  BSYNC B2 ;  /* 0x0000000000027941 */ /* 0x000fea0003800000 */
.L_x_20842:
        /* <DEDUP_REMOVED lines=10> */
.L_x_20838:
[----:B------:R-:W-:Y:S05]  /*5410*/  BSYNC B1 ;  /* 0x0000000000017941 */ /* 0x000fea0003800000 */
.L_x_20837:
        /* <DEDUP_REMOVED lines=18> */
.L_x_20849:
[----:B------:R-:W-:-:S07]  /*5540*/  IMAD.MOV.U32 R55, RZ, RZ, R76 ;  /* 0x000000ffff377224 */ /* 0x000fce00078e004c */
.L_x_20850:
[----:B------:R-:W-:Y:S05]  /*5550*/  BSYNC B2 ;  /* 0x0000000000027941 */ /* 0x000fea0003800000 */
.L_x_20848:
        /* <DEDUP_REMOVED lines=16> */
.L_x_20854:
[----:B------:R-:W-:Y:S05]  /*5660*/  BSYNC B3 ;  /* 0x0000000000037941 */ /* 0x000fea0003800000 */
.L_x_20853:
        /* <DEDUP_REMOVED lines=44> */
.L_x_20852:
[----:B------:R-:W-:Y:S05]  /*5930*/  BSYNC B2 ;  /* 0x0000000000027941 */ /* 0x000fea0003800000 */
.L_x_20851:
        /* <DEDUP_REMOVED lines=10> */
.L_x_20847:
[----:B------:R-:W-:Y:S05]  /*59e0*/  BSYNC B1 ;  /* 0x0000000000017941 */ /* 0x000fea0003800000 */
.L_x_20846:
        /* <DEDUP_REMOVED lines=20> */
.L_x_20856:
[----:B------:R-:W-:Y:S05]  /*5b30*/  BSYNC B1 ;  /* 0x0000000000017941 */ /* 0x000fea0003800000 */
.L_x_20855:
        /* <DEDUP_REMOVED lines=21> */
.L_x_20860:
[----:B------:R-:W-:-:S07]  /*5c90*/  MOV R64, R76 ;  /* 0x0000004c00407202 */ /* 0x000fce0000000f00 */
.L_x_20861:
[----:B------:R-:W-:Y:S05]  /*5ca0*/  BSYNC B2 ;  /* 0x0000000000027941 */ /* 0x000fea0003800000 */
.L_x_20859:
        /* <DEDUP_REMOVED lines=16> */
.L_x_20865:
[----:B------:R-:W-:Y:S05]  /*5db0*/  BSYNC B3 ;  /* 0x0000000000037941 */ /* 0x000fea0003800000 */
.L_x_20864:
        /* <DEDUP_REMOVED lines=44> */
.L_x_20863:
[----:B------:R-:W-:Y:S05]  /*6080*/  BSYNC B2 ;  /* 0x0000000000027941 */ /* 0x000fea0003800000 */
.L_x_20862:
        /* <DEDUP_REMOVED lines=10> */
.L_x_20858:
[----:B------:R-:W-:Y:S05]  /*6130*/  BSYNC B1 ;  /* 0x0000000000017941 */ /* 0x000fea0003800000 */
.L_x_20857:
        /* <DEDUP_REMOVED lines=18> */
.L_x_20869:
[----:B------:R-:W-:-:S07]  /*6260*/  IMAD.MOV.U32 R57, RZ, RZ, R76 ;  /* 0x000000ffff397224 */ /* 0x000fce00078e004c */
.L_x_20870:
[----:B------:R-:W-:Y:S05]  /*6270*/  BSYNC B2 ;  /* 0x0000000000027941 */ /* 0x000fea0003800000 */
.L_x_20868:
        /* <DEDUP_REMOVED lines=16> */
.L_x_20874:
[----:B------:R-:W-:Y:S05]  /*6380*/  BSYNC B3 ;  /* 0x0000000000037941 */ /* 0x000fea0003800000 */
.L_x_20873:
        /* <DEDUP_REMOVED lines=44> */
.L_x_20872:
[----:B------:R-:W-:Y:S05]  /*6650*/  BSYNC B2 ;  /* 0x0000000000027941 */ /* 0x000fea0003800000 */
.L_x_20871:
        /* <DEDUP_REMOVED lines=10> */
.L_x_20867:
[----:B------:R-:W-:Y:S05]  /*6700*/  BSYNC B1 ;  /* 0x0000000000017941 */ /* 0x000fea0003800000 */
.L_x_20866:
        /* <DEDUP_REMOVED lines=18> */
.L_x_20878:
[----:B------:R-:W-:-:S07]  /*6830*/  MOV R66, R76 ;  /* 0x0000004c00427202 */ /* 0x000fce0000000f00 */
.L_x_20879:
[----:B------:R-:W-:Y:S05]  /*6840*/  BSYNC B2 ;  /* 0x0000000000027941 */ /* 0x000fea0003800000 */
.L_x_20877:
        /* <DEDUP_REMOVED lines=16> */
.L_x_20883:
[----:B------:R-:W-:Y:S05]  /*6950*/  BSYNC B3 ;  /* 0x0000000000037941 */ /* 0x000fea0003800000 */
.L_x_20882:
        /* <DEDUP_REMOVED lines=44> */
.L_x_20881:
[----:B------:R-:W-:Y:S05]  /*6c20*/  BSYNC B2 ;  /* 0x0000000000027941 */ /* 0x000fea0003800000 */
.L_x_20880:
        /* <DEDUP_REMOVED lines=10> */
.L_x_20876:
[----:B------:R-:W-:Y:S05]  /*6cd0*/  BSYNC B1 ;  /* 0x0000000000017941 */ /* 0x000fea0003800000 */
.L_x_20875:
        /* <DEDUP_REMOVED lines=18> */
.L_x_20887:
[----:B------:R-:W-:-:S07]  /*6e00*/  IMAD.MOV.U32 R59, RZ, RZ, R76 ;  /* 0x000000ffff3b7224 */ /* 0x000fce00078e004c */
.L_x_20888:
[----:B------:R-:W-:Y:S05]  /*6e10*/  BSYNC B2 ;  /* 0x0000000000027941 */ /* 0x000fea0003800000 */
.L_x_20886:
        /* <DEDUP_REMOVED lines=16> */
.L_x_20892:
[----:B------:R-:W-:Y:S05]  /*6f20*/  BSYNC B3 ;  /* 0x0000000000037941 */ /* 0x000fea0003800000 */
.L_x_20891:
        /* <DEDUP_REMOVED lines=44> */
.L_x_20890:
[----:B------:R-:W-:Y:S05]  /*71f0*/  BSYNC B2 ;  /* 0x0000000000027941 */ /* 0x000fea0003800000 */
.L_x_20889:
        /* <DEDUP_REMOVED lines=10> */
.L_x_20885:
[----:B------:R-:W-:Y:S05]  /*72a0*/  BSYNC B1 ;  /* 0x0000000000017941 */ /* 0x000fea0003800000 */
.L_x_20884:
        /* <DEDUP_REMOVED lines=20> */
.L_x_20894:
[----:B------:R-:W-:Y:S05]  /*73f0*/  BSYNC B1 ;  /* 0x0000000000017941 */ /* 0x000fea0003800000 */
.L_x_20893:
        /* <DEDUP_REMOVED lines=21> */
.L_x_20898:
[----:B------:R-:W-:-:S07]  /*7550*/  MOV R102, R76 ;  /* 0x0000004c00667202 */ /* 0x000fce0000000f00 */
.L_x_20899:
[----:B------:R-:W-:Y:S05]  /*7560*/  BSYNC B2 ;  /* 0x0000000000027941 */ /* 0x000fea0003800000 */
.L_x_20897:
        /* <DEDUP_REMOVED lines=16> */
.L_x_20903:
[----:B------:R-:W-:Y:S05]  /*7670*/  BSYNC B3 ;  /* 0x0000000000037941 */ /* 0x000fea0003800000 */
.L_x_20902:
        /* <DEDUP_REMOVED lines=44> */
.L_x_20901:
[----:B------:R-:W-:Y:S05]  /*7940*/  BSYNC B2 ;  /* 0x0000000000027941 */ /* 0x000fea0003800000 */
.L_x_20900:
        /* <DEDUP_REMOVED lines=10> */
.L_x_20896:
[----:B------:R-:W-:Y:S05]  /*79f0*/  BSYNC B1 ;  /* 0x0000000000017941 */ /* 0x000fea0003800000 */
.L_x_20895:
        /* <DEDUP_REMOVED lines=18> */
.L_x_20907:
[----:B------:R-:W-:-:S07]  /*7b20*/  IMAD.MOV.U32 R61, RZ, RZ, R76 ;  /* 0x000000ffff3d7224 */ /* 0x000fce00078e004c */
.L_x_20908:
[----:B------:R-:W-:Y:S05]  /*7b30*/  BSYNC B2 ;  /* 0x0000000000027941 */ /* 0x000fea0003800000 */
.L_x_20906:
        /* <DEDUP_REMOVED lines=16> */
.L_x_20912:
[----:B------:R-:W-:Y:S05]  /*7c40*/  BSYNC B3 ;  /* 0x0000000000037941 */ /* 0x000fea0003800000 */
.L_x_20911:
        /* <DEDUP_REMOVED lines=44> */
.L_x_20910:
[----:B------:R-:W-:Y:S05]  /*7f10*/  BSYNC B2 ;  /* 0x0000000000027941 */ /* 0x000fea0003800000 */
.L_x_20909:
[----:B------:R-:W-:Y:S01]  /*7f20*/  I2FP.F32.U32 R61, R61 ;  /* 0x0000003d003d7245 */ /* 0x000fe20000201000 */
[----:B-----5:R-:W-:Y:S01]  /*7f30*/  FMUL.FTZ R64, R41, UR11 ;  /* 0x0000000b29407c20 */ /* 0x020fe20008410000 */
[----:B------:R-:W-:-:S05]  /*7f40*/  MOV R62, 0x2f800000 ;  /* 0x2f800000003e7802 */ /* 0x000fca0000000f00 */
[----:B------:R-:W-:Y:S01]  /*7f50*/  FFMA.FTZ R61, R61, R62, 1.1641532182693481445e-10 ;  /* 0x2f0000003d3d7423 */ /* 0x000fe2000001003e */
[----:B------:R-:W-:-:S04]  /*7f60*/  FMUL.FTZ R62, R64, UR10 ;  /* 0x0000000a403e7c20 */ /* 0x000fc80008410000 */
[----:B------:R-:W-:-:S04]  /*7f70*/  FSETP.GTU.FTZ.AND P1, PT, R61, UR9, PT ;  /* 0x000000093d007c0b */ /* 0x000fc8000bf3c000 */
[----:B------:R-:W-:Y:S02]  /*7f80*/  FSEL R62, R62, RZ, !P1 ;  /* 0x000000ff3e3e7208 */ /* 0x000fe40004800000 */
[----:B------:R-:W-:-:S03]  /*7f90*/  SEL R122, RZ, 0x1, P1 ;  /* 0x00000001ff7a7807 */ /* 0x000fc60000800000 */
[----:B------:R-:W-:-:S04]  /*7fa0*/  FMUL.FTZ R61, R117, R62 ;  /* 0x0000003e753d7220 */ /* 0x000fc80000410000 */
[----:B------:R-:W-:-:S07]  /*7fb0*/  @P0 FADD.FTZ R61, R37, R61 ;  /* 0x0000003d253d0221 */ /* 0x000fce0000010000 */
.L_x_20905:
[----:B------:R-:W-:Y:S05]  /*7fc0*/  BSYNC B1 ;  /* 0x0000000000017941 */ /* 0x000fea0003800000 */
.L_x_20904:
        /* <DEDUP_REMOVED lines=18> */
.L_x_20916:
[----:B------:R-:W-:-:S07]  /*80f0*/  MOV R123, R76 ;  /* 0x0000004c007b7202 */ /* 0x000fce0000000f00 */
.L_x_20917:
[----:B------:R-:W-:Y:S05]  /*8100*/  BSYNC B2 ;  /* 0x0000000000027941 */ /* 0x000fea0003800000 */
.L_x_20915:
        /* <DEDUP_REMOVED lines=16> */
.L_x_20921:
[----:B------:R-:W-:Y:S05]  /*8210*/  BSYNC B3 ;  /* 0x0000000000037941 */ /* 0x000fea0003800000 */
.L_x_20920:
        /* <DEDUP_REMOVED lines=44> */
.L_x_20919:
[----:B------:R-:W-:Y:S05]  /*84e0*/  BSYNC B2 ;  /* 0x0000000000027941 */ /* 0x000fea0003800000 */
.L_x_20918:
        /* <DEDUP_REMOVED lines=10> */
.L_x_20914:
[----:B------:R-:W-:Y:S05]  /*8590*/  BSYNC B1 ;  /* 0x0000000000017941 */ /* 0x000fea0003800000 */
.L_x_20913:
        /* <DEDUP_REMOVED lines=18> */
.L_x_20925:
[----:B------:R-:W-:-:S07]  /*86c0*/  MOV R63, R76 ;  /* 0x0000004c003f7202 */ /* 0x000fce0000000f00 */
.L_x_20926:
[----:B------:R-:W-:Y:S05]  /*86d0*/  BSYNC B2 ;  /* 0x0000000000027941 */ /* 0x000fea0003800000 */
.L_x_20924:
        /* <DEDUP_REMOVED lines=16> */
.L_x_20930:
[----:B------:R-:W-:Y:S05]  /*87e0*/  BSYNC B3 ;  /* 0x0000000000037941 */ /* 0x000fea0003800000 */
.L_x_20929:
        /* <DEDUP_REMOVED lines=44> */
.L_x_20928:
[----:B------:R-:W-:Y:S05]  /*8ab0*/  BSYNC B2 ;  /* 0x0000000000027941 */ /* 0x000fea0003800000 */
.L_x_20927:
        /* <DEDUP_REMOVED lines=10> */
.L_x_20923:
[----:B------:R-:W-:Y:S05]  /*8b60*/  BSYNC B1 ;  /* 0x0000000000017941 */ /* 0x000fea0003800000 */
.L_x_20922:
[----:B------:R-:W-:Y:S01]  /*8b70*/  IMAD.WIDE.U32 R66, R133, 0x10, R98 ;  /* 0x0000001085427825 */ /* 0x000fe200078e0062 */
[----:B------:R-:W0:Y:S01]  /*8b80*/  @P0 LDC.64 R102, c[0x0][0x230] ;  /* 0x00008c00ff660b82 */ /* 0x000e220000000a00 */
[----:B------:R-:W-:Y:S01]  /*8b90*/  IADD3 R135, R131, 0xa0, RZ ;  /* 0x000000a083877810 */ /* 0x000fe20007ffe0ff */
[----:B------:R-:W-:Y:S01]  /*8ba0*/  BSSY B1, `(.L_x_20931) ;  /* 0x0000011000017945 */ /* 0x000fe20003800000 */
[----:B------:R-:W-:Y:S01]  /*8bb0*/  IADD3 R133, R130, 0xa0, RZ ;  /* 0x000000a082857810 */ /* 0x000fe20007ffe0ff */
        /* <DEDUP_REMOVED lines=15> */
.L_x_20932:
[----:B------:R-:W-:Y:S05]  /*8cb0*/  BSYNC B1 ;  /* 0x0000000000017941 */ /* 0x000fea0003800000 */
.L_x_20931:
[----:B0-2---:R-:W-:Y:S01]  /*8cc0*/  @P3 IMAD.WIDE.U32 R66, R133, 0x10, R64 ;  /* 0x0000001085423825 */ /* 0x005fe200078e0040 */
[----:B------:R-:W2:Y:S04]  /*8cd0*/  @P0 LDG.E.128 R36, desc[UR6][R102.64] ;  /* 0x0000000666240981 */ /* 0x000ea8000c1e1d00 */
[----:B-----5:R0:W5:Y:S01]  /*8ce0*/  @P3 LDG.E.128 R40, desc[UR6][R66.64] ;  /* 0x0000000642283981 */ /* 0x020162000c1e1d00 */
[----:B------:R-:W-:Y:S01]  /*8cf0*/  @!P4 ISETP.NE.U32.AND P1, PT, R96, RZ, PT ;  /* 0x000000ff6000c20c */ /* 0x000fe20003f25070 */
[----:B------:R-:W-:Y:S01]  /*8d00*/  BSSY B1, `(.L_x_20933) ;  /* 0x000005b000017945 */ /* 0x000fe20003800000 */
[----:B------:R-:W-:Y:S02]  /*8d10*/  @!P4 MOV R129, R125 ;  /* 0x0000007d0081c202 */ /* 0x000fe40000000f00 */
        /* <DEDUP_REMOVED lines=15> */
.L_x_20936:
[----:B------:R-:W-:-:S07]  /*8e10*/  IMAD.MOV.U32 R121, RZ, RZ, R76 ;  /* 0x000000ffff797224 */ /* 0x000fce00078e004c */
.L_x_20937:
[----:B------:R-:W-:Y:S05]  /*8e20*/  BSYNC B2 ;  /* 0x0000000000027941 */ /* 0x000fea0003800000 */
.L_x_20935:
        /* <DEDUP_REMOVED lines=16> */
.L_x_20941:
[----:B------:R-:W-:Y:S05]  /*8f30*/  BSYNC B3 ;  /* 0x0000000000037941 */ /* 0x000fea0003800000 */
.L_x_20940:
        /* <DEDUP_REMOVED lines=44> */
.L_x_20939:
[----:B------:R-:W-:Y:S05]  /*9200*/  BSYNC B2 ;  /* 0x0000000000027941 */ /* 0x000fea0003800000 */
.L_x_20938:
        /* <DEDUP_REMOVED lines=8> */
[----:B------:R-:W-:-:S04]  /*9290*/  FMUL.FTZ R64, R71, R64 ;  /* 0x0000004047407220 */ /* 0x000fc80000410000 */
[----:B------:R-:W-:-:S07]  /*92a0*/  @P0 FADD.FTZ R64, R36, R64 ;  /* 0x0000004024400221 */ /* 0x000fce0000010000 */
.L_x_20934:
[----:B------:R-:W-:Y:S05]  /*92b0*/  BSYNC B1 ;  /* 0x0000000000017941 */ /* 0x000fea0003800000 */
.L_x_20933:
        /* <DEDUP_REMOVED lines=18> */
.L_x_20945:
[----:B------:R-:W-:-:S07]  /*93e0*/  MOV R65, R76 ;  /* 0x0000004c00417202 */ /* 0x000fce0000000f00 */
.L_x_20946:
[----:B------:R-:W-:Y:S05]  /*93f0*/  BSYNC B2 ;  /* 0x0000000000027941 */ /* 0x000fea0003800000 */
.L_x_20944:
        /* <DEDUP_REMOVED lines=16> */
.L_x_20950:
[----:B------:R-:W-:Y:S05]  /*9500*/  BSYNC B3 ;  /* 0x0000000000037941 */ /* 0x000fea0003800000 */
.L_x_20949:
        /* <DEDUP_REMOVED lines=44> */
.L_x_20948:
[----:B------:R-:W-:Y:S05]  /*97d0*/  BSYNC B2 ;  /* 0x0000000000027941 */ /* 0x000fea0003800000 */
.L_x_20947:
        /* <DEDUP_REMOVED lines=10> */
.L_x_20943:
[----:B------:R-:W-:Y:S05]  /*9880*/  BSYNC B1 ;  /* 0x0000000000017941 */ /* 0x000fea0003800000 */
.L_x_20942:
        /* <DEDUP_REMOVED lines=18> */
.L_x_20954:
[----:B------:R-:W-:-:S07]  /*99b0*/  MOV R123, R76 ;  /* 0x0000004c007b7202 */ /* 0x000fce0000000f00 */
.L_x_20955:
[----:B------:R-:W-:Y:S05]  /*99c0*/  BSYNC B2 ;  /* 0x0000000000027941 */ /* 0x000fea0003800000 */
.L_x_20953:
        /* <DEDUP_REMOVED lines=16> */
.L_x_20959:
[----:B------:R-:W-:Y:S05]  /*9ad0*/  BSYNC B3 ;  /* 0x0000000000037941 */ /* 0x000fea0003800000 */
.L_x_20958:
        /* <DEDUP_REMOVED lines=44> */
.L_x_20957:
[----:B------:R-:W-:Y:S05]  /*9da0*/  BSYNC B2 ;  /* 0x0000000000027941 */ /* 0x000fea0003800000 */
.L_x_20956:
        /* <DEDUP_REMOVED lines=10> */
.L_x_20952:
[----:B------:R-:W-:Y:S05]  /*9e50*/  BSYNC B1 ;  /* 0x0000000000017941 */ /* 0x000fea0003800000 */
.L_x_20951:
        /* <DEDUP_REMOVED lines=18> */
.L_x_20963:
[----:B------:R-:W-:-:S07]  /*9f80*/  IMAD.MOV.U32 R67, RZ, RZ, R76 ;  /* 0x000000ffff437224 */ /* 0x000fce00078e004c */
.L_x_20964:
[----:B------:R-:W-:Y:S05]  /*9f90*/  BSYNC B2 ;  /* 0x0000000000027941 */ /* 0x000fea0003800000 */
.L_x_20962:
        /* <DEDUP_REMOVED lines=16> */
.L_x_20968:
[----:B------:R-:W-:Y:S05]  /*a0a0*/  BSYNC B3 ;  /* 0x0000000000037941 */ /* 0x000fea0003800000 */
.L_x_20967:
        /* <DEDUP_REMOVED lines=44> */
.L_x_20966:
[----:B------:R-:W-:Y:S05]  /*a370*/  BSYNC B2 ;  /* 0x0000000000027941 */ /* 0x000fea0003800000 */
.L_x_20965:
        /* <DEDUP_REMOVED lines=10> */
.L_x_20961:
[----:B------:R-:W-:Y:S05]  /*a420*/  BSYNC B1 ;  /* 0x0000000000017941 */ /* 0x000fea0003800000 */
.L_x_20960:
[----:B------:R-:W-:Y:S01]  /*a430*/  FADD.FTZ R96, RZ, R44 ;  /* 0x0000002cff607221 */ /* 0x000fe20000010000 */
[----:B------:R-:W-:Y:S01]  /*a440*/  IMAD.WIDE.U32 R98, R135, 0x10, R98 ;  /* 0x0000001087627825 */ /* 0x000fe200078e0062 */
[----:B------:R-:W-:Y:S01]  /*a450*/  BSSY B1, `(.L_x_20969) ;  /* 0x0000025000017945 */ /* 0x000fe20003800000 */
[----:B------:R-:W-:Y:S02]  /*a460*/  ISETP.NE.AND P0, PT, R2, RZ, PT ;  /* 0x000000ff0200720c */ /* 0x000fe40003f05270 */
        /* <DEDUP_REMOVED lines=35> */
.L_x_20970:
[----:B------:R-:W-:Y:S05]  /*a6a0*/  BSYNC B1 ;  /* 0x0000000000017941 */ /* 0x000fea0003800000 */
.L_x_20969:
        /* <DEDUP_REMOVED lines=72> */
.L_x_20986:
[----:B------:R-:W2:Y:S01]  /*ab30*/  @!P0 LDC.64 R96, c[0x0][0x250] ;  /* 0x00009400ff608b82 */ /* 0x000ea20000000a00 */
[----:B------:R-:W-:Y:S01]  /*ab40*/  FMUL.FTZ R131, R103, R103 ;  /* 0x0000006767837220 */ /* 0x000fe20000410000 */
[----:B-1----:R-:W-:Y:S01]  /*ab50*/  FADD.FTZ R132, R130, R129 ;  /* 0x0000008182847221 */ /* 0x002fe20000010000 */
[----:B------:R-:W-:Y:S03]  /*ab60*/  BSSY B1, `(.L_x_20972) ;  /* 0x000006e000017945 */ /* 0x000fe60003800000 */
[----:B0-----:R-:W-:Y:S01]  /*ab70*/  FSEL R130, R131, RZ, P2 ;  /* 0x000000ff83827208 */ /* 0x001fe20001000000 */
        /* <DEDUP_REMOVED lines=26> */
[C---:B------:R-:W-:Y:S01]  /*ad20*/  FMUL.FTZ R44, R125.reuse, R44 ;  /* 0x0000002c7d2c7220 */ /* 0x040fe20000410000 */
[C---:B------:R-:W-:Y:S01]  /*ad30*/  FMUL.FTZ R96, R125.reuse, R96 ;  /* 0x000000607d607220 */ /* 0x040fe20000410000 */
[----:B------:R-:W-:Y:S01]  /*ad40*/  FMUL.FTZ R46, R125, R46 ;  /* 0x0000002e7d2e7220 */ /* 0x000fe20000410000 */
[----:B------:R-:W-:Y:S01]  /*ad50*/  LEA.HI.SX32 R51, R45, R2, 0x1e ;  /* 0x000000022d337211 */ /* 0x000fe200078ff2ff */
[----:B------:R-:W-:Y:S01]  /*ad60*/  FMUL.FTZ R47, R125, R98 ;  /* 0x000000627d2f7220 */ /* 0x000fe20000410000 */
        /* <DEDUP_REMOVED lines=15> */
[----:B------:R-:W-:Y:S01]  /*ae60*/  FFMA.FTZ R45, R92, R96, R79 ;  /* 0x000000605c2d7223 */ /* 0x000fe2000001004f */
[----:B------:R-:W-:Y:S01]  /*ae70*/  FFMA.FTZ R44, R18, R44, R5 ;  /* 0x0000002c122c7223 */ /* 0x000fe20000010005 */
[C---:B0-----:R-:W-:Y:S01]  /*ae80*/  IMAD.WIDE.U32 R48, R51.reuse, 0x10, R64 ;  /* 0x0000001033307825 */ /* 0x041fe200078e0040 */
[----:B------:R-:W-:-:S03]  /*ae90*/  IADD3 R127, R51, 0x20, RZ ;  /* 0x00000020337f7810 */ /* 0x000fc60007ffe0ff */
[----:B------:R-:W-:Y:S01]  /*aea0*/  FADD.FTZ R60, -R103, R60 ;  /* 0x0000003c673c7221 */ /* 0x000fe20000010100 */
[----:B------:R-:W-:Y:S01]  /*aeb0*/  IADD3 R97, R51, 0x60, RZ ;  /* 0x0000006033617810 */ /* 0x000fe20007ffe0ff */
[----:B------:R-:W-:Y:S01]  /*aec0*/  FADD.FTZ R142, -R103, R61 ;  /* 0x0000003d678e7221 */ /* 0x000fe20000010100 */
[----:B------:R-:W-:Y:S01]  /*aed0*/  IADD3 R67, R51, 0x80, RZ ;  /* 0x0000008033437810 */ /* 0x000fe20007ffe0ff */
[C---:B------:R-:W-:Y:S01]  /*aee0*/  FADD.FTZ R62, -R103.reuse, R62 ;  /* 0x0000003e673e7221 */ /* 0x040fe20000010100 */
[----:B------:R-:W-:Y:S01]  /*aef0*/  FADD.FTZ R144, -R103, R63 ;  /* 0x0000003f67907221 */ /* 0x000fe20000010100 */
[----:B------:R-:W-:Y:S02]  /*af00*/  VIADD R99, R51, 0x40 ;  /* 0x0000004033637836 */ /* 0x000fe40000000000 */
[C---:B------:R-:W-:Y:S01]  /*af10*/  FMUL.FTZ R128, R125.reuse, R128 ;  /* 0x000000807d807220 */ /* 0x040fe20000410000 */
[C---:B------:R-:W-:Y:S01]  /*af20*/  FMUL.FTZ R130, R125.reuse, R130 ;  /* 0x000000827d827220 */ /* 0x040fe20000410000 */
[----:B------:R-:W-:Y:S01]  /*af30*/  FMUL.FTZ R132, R125, R132 ;  /* 0x000000847d847220 */ /* 0x000fe20000410000 */
[----:B------:R-:W-:-:S02]  /*af40*/  VIADD R51, R51, 0xa0 ;  /* 0x000000a033337836 */ /* 0x000fc40000000000 */
        /* <DEDUP_REMOVED lines=14> */
[----:B------:R-:W-:-:S04]  /*b030*/  IMAD.WIDE.U32 R126, R127, 0x10, R64 ;  /* 0x000000107f7e7825 */ /* 0x000fc800078e0040 */
        /* <DEDUP_REMOVED lines=12> */
[----:B------:R-:W-:-:S04]  /*b100*/  IMAD.WIDE.U32 R64, R51, 0x10, R64 ;  /* 0x0000001033407825 */ /* 0x000fc800078e0040 */
        /* <DEDUP_REMOVED lines=19> */
.L_x_20973:
[----:B------:R-:W-:Y:S05]  /*b240*/  BSYNC B1 ;  /* 0x0000000000017941 */ /* 0x000fea0003800000 */
.L_x_20972:
[----:B0-----:R-:W0:Y:S02]  /*b250*/  LDC.64 R44, c[0x0][0x210] ;  /* 0x00008400ff2c7b82 */ /* 0x001e240000000a00 */
[----:B0-----:R-:W-:-:S04]  /*b260*/  LEA R0, R44, R0, 0x2 ;  /* 0x000000002c007211 */ /* 0x001fc800078e10ff */
[----:B------:R-:W-:-:S13]  /*b270*/  ISETP.GE.AND P0, PT, R0, R45, PT ;  /* 0x0000002d0000720c */ /* 0x000fda0003f06270 */
[----:B------:R-:W-:Y:S05]  /*b280*/  @!P0 BRA `(.L_x_20974) ;  /* 0xffffff5c00308947 */ /* 0x000fea000383ffff */
[----:B------:R-:W-:Y:S05]  /*b290*/  BSYNC B0 ;  /* 0x0000000000007941 */ /* 0x000fea0003800000 */
.L_x_20742:
[----:B------:R-:W-:Y:S05]  /*b2a0*/  EXIT ;  /* 0x000000000000794d */ /* 0x000fea0003800000 */
.L_x_20971:
[----:B------:R-:W-:Y:S01]  /*b2b0*/  HFMA2.MMA R136, -RZ, RZ, 0, 1.847743988037109375e-06 ;  /* 0x0000001fff887435 */ /* 0x000fe200000001ff */
[----:B------:R-:W-:Y:S01]  /*b2c0*/  BSSY B1, `(.L_x_20975) ;  /* 0x0000007000017945 */ /* 0x000fe20003800000 */
[----:B------:R-:W-:Y:S01]  /*b2d0*/  MOV R134, R130 ;  /* 0x0000008200867202 */ /* 0x000fe20000000f00 */
[----:B------:R-:W-:Y:S01]  /*b2e0*/  IMAD.MOV.U32 R133, RZ, RZ, 0x1 ;  /* 0x00000001ff857424 */ /* 0x000fe200078e00ff */
[----:B------:R-:W-:-:S07]  /*b2f0*/  MOV R131, 0xffffffff ;  /* 0xffffffff00837802 */ /* 0x000fce0000000f00 */
[----:B0----5:R-:W-:Y:S05]  /*b300*/  WARPSYNC.COLLECTIVE R131, `(.L_x_20976) ;  /* 0x0000000083087348 */ /* 0x021fea0003c00000 */
[----:B------:R1:W2:Y:S02]  /*b310*/  SHFL.BFLY P1, R132, R134, R133, R136 ;  /* 0x0c00008586847389 */ /* 0x0002a40000020088 */
[----:B012--5:R-:W-:Y:S01]  /*b320*/  ENDCOLLECTIVE ;  /* 0x000000000000791b */ /* 0x027fe20003800000 */
.L_x_20976:
[----:B------:R-:W-:Y:S05]  /*b330*/  BSYNC B1 ;  /* 0x0000000000017941 */ /* 0x000fea0003800000 */
.L_x_20975:
        /* <DEDUP_REMOVED lines=10> */
.L_x_20977:
[----:B------:R-:W-:Y:S01]  /*b3e0*/  HFMA2.MMA R133, -RZ, RZ, 0, 2.384185791015625e-07 ;  /* 0x00000004ff857435 */ /* 0x000fe200000001ff */
[----:B------:R-:W-:-:S05]  /*b3f0*/  MOV R96, R132 ;  /* 0x0000008400607202 */ /* 0x000fca0000000f00 */
[----:B------:R-:W-:-:S04]  /*b400*/  FADD.FTZ R98, R97, R96 ;  /* 0x0000006061627221 */ /* 0x000fc80000010000 */
[----:B------:R-:W-:-:S07]  /*b410*/  IMAD.MOV.U32 R134, RZ, RZ, R98 ;  /* 0x000000ffff867224 */ /* 0x000fce00078e0062 */
[----:B------:R-:W-:Y:S05]  /*b420*/  WARPSYNC.COLLECTIVE R131, `(.L_x_20978) ;  /* 0x0000000083087348 */ /* 0x000fea0003c00000 */
[----:B------:R0:W1:Y:S02]  /*b430*/  SHFL.BFLY P1, R132, R134, R133, R136 ;  /* 0x0c00008586847389 */ /* 0x0000640000020088 */
[----:B01----:R-:W-:Y:S01]  /*b440*/  ENDCOLLECTIVE ;  /* 0x000000000000791b */ /* 0x003fe20003800000 */
.L_x_20978:
[----:B------:R-:W-:Y:S01]  /*b450*/  HFMA2.MMA R133, -RZ, RZ, 0, 4.76837158203125e-07 ;  /* 0x00000008ff857435 */ /* 0x000fe200000001ff */
[----:B------:R-:W-:-:S05]  /*b460*/  MOV R99, R132 ;  /* 0x0000008400637202 */ /* 0x000fca0000000f00 */
[----:B------:R-:W-:-:S04]  /*b470*/  FADD.FTZ R99, R98, R99 ;  /* 0x0000006362637221 */ /* 0x000fc80000010000 */
[----:B------:R-:W-:-:S07]  /*b480*/  IMAD.MOV.U32 R134, RZ, RZ, R99 ;  /* 0x000000ffff867224 */ /* 0x000fce00078e0063 */
[----:B------:R-:W-:Y:S05]  /*b490*/  WARPSYNC.COLLECTIVE R131, `(.L_x_20979) ;  /* 0x0000000083087348 */ /* 0x000fea0003c00000 */
[----:B------:R0:W1:Y:S02]  /*b4a0*/  SHFL.BFLY P1, R132, R134, R133, R136 ;  /* 0x0c00008586847389 */ /* 0x0000640000020088 */
[----:B01----:R-:W-:Y:S01]  /*b4b0*/  ENDCOLLECTIVE ;  /* 0x000000000000791b */ /* 0x003fe20003800000 */
.L_x_20979:
[----:B------:R-:W-:Y:S01]  /*b4c0*/  HFMA2.MMA R133, -RZ, RZ, 0, 9.5367431640625e-07 ;  /* 0x00000010ff857435 */ /* 0x000fe200000001ff */
[----:B------:R-:W-:-:S05]  /*b4d0*/  MOV R96, R132 ;  /* 0x0000008400607202 */ /* 0x000fca0000000f00 */
[----:B------:R-:W-:-:S04]  /*b4e0*/  FADD.FTZ R129, R99, R96 ;  /* 0x0000006063817221 */ /* 0x000fc80000010000 */
[----:B------:R-:W-:-:S07]  /*b4f0*/  IMAD.MOV.U32 R134, RZ, RZ, R129 ;  /* 0x000000ffff867224 */ /* 0x000fce00078e0081 */
[----:B------:R-:W-:Y:S05]  /*b500*/  WARPSYNC.COLLECTIVE R131, `(.L_x_20980) ;  /* 0x0000000083087348 */ /* 0x000fea0003c00000 */
[----:B------:R0:W1:Y:S02]  /*b510*/  SHFL.BFLY P1, R132, R134, R133, R136 ;  /* 0x0c00008586847389 */ /* 0x0000640000020088 */
[----:B01----:R-:W-:Y:S01]  /*b520*/  ENDCOLLECTIVE ;  /* 0x000000000000791b */ /* 0x003fe20003800000 */
.L_x_20980:
        /* <DEDUP_REMOVED lines=56> */
.L_x_20981:
[----:B------:R-:W-:Y:S01]  /*b8b0*/  HFMA2.MMA R133, -RZ, RZ, 0, 1.1920928955078125e-07 ;  /* 0x00000002ff857435 */ /* 0x000fe200000001ff */
[----:B------:R-:W-:-:S05]  /*b8c0*/  MOV R97, R132 ;  /* 0x0000008400617202 */ /* 0x000fca0000000f00 */
[----:B------:R-:W-:-:S04]  /*b8d0*/  FADD.FTZ R97, R96, R97 ;  /* 0x0000006160617221 */ /* 0x000fc80000010000 */
[----:B------:R-:W-:-:S07]  /*b8e0*/  IMAD.MOV.U32 R134, RZ, RZ, R97 ;  /* 0x000000ffff867224 */ /* 0x000fce00078e0061 */
[----:B------:R-:W-:Y:S05]  /*b8f0*/  WARPSYNC.COLLECTIVE R131, `(.L_x_20982) ;  /* 0x0000000083087348 */ /* 0x000fea0003c00000 */
[----:B------:R0:W1:Y:S02]  /*b900*/  SHFL.BFLY P1, R132, R134, R133, R136 ;  /* 0x0c00008586847389 */ /* 0x0000640000020088 */
[----:B01----:R-:W-:Y:S01]  /*b910*/  ENDCOLLECTIVE ;  /* 0x000000000000791b */ /* 0x003fe20003800000 */
.L_x_20982:
[----:B------:R-:W-:Y:S01]  /*b920*/  HFMA2.MMA R133, -RZ, RZ, 0, 2.384185791015625e-07 ;  /* 0x00000004ff857435 */ /* 0x000fe200000001ff */
[----:B------:R-:W-:-:S05]  /*b930*/  MOV R98, R132 ;  /* 0x0000008400627202 */ /* 0x000fca0000000f00 */
[----:B------:R-:W-:-:S04]  /*b940*/  FADD.FTZ R98, R97, R98 ;  /* 0x0000006261627221 */ /* 0x000fc80000010000 */
[----:B------:R-:W-:-:S07]  /*b950*/  IMAD.MOV.U32 R134, RZ, RZ, R98 ;  /* 0x000000ffff867224 */ /* 0x000fce00078e0062 */
[----:B------:R-:W-:Y:S05]  /*b960*/  WARPSYNC.COLLECTIVE R131, `(.L_x_20983) ;  /* 0x0000000083087348 */ /* 0x000fea0003c00000 */
[----:B------:R0:W1:Y:S02]  /*b970*/  SHFL.BFLY P1, R132, R134, R133, R136 ;  /* 0x0c00008586847389 */ /* 0x0000640000020088 */
[----:B01----:R-:W-:Y:S01]  /*b980*/  ENDCOLLECTIVE ;  /* 0x000000000000791b */ /* 0x003fe20003800000 */
.L_x_20983:
[----:B------:R-:W-:Y:S01]  /*b990*/  HFMA2.MMA R133, -RZ, RZ, 0, 4.76837158203125e-07 ;  /* 0x00000008ff857435 */ /* 0x000fe200000001ff */
[----:B------:R-:W-:-:S05]  /*b9a0*/  MOV R99, R132 ;  /* 0x0000008400637202 */ /* 0x000fca0000000f00 */
[----:B------:R-:W-:-:S04]  /*b9b0*/  FADD.FTZ R99, R98, R99 ;  /* 0x0000006362637221 */ /* 0x000fc80000010000 */
[----:B------:R-:W-:-:S07]  /*b9c0*/  IMAD.MOV.U32 R134, RZ, RZ, R99 ;  /* 0x000000ffff867224 */ /* 0x000fce00078e0063 */
[----:B------:R-:W-:Y:S05]  /*b9d0*/  WARPSYNC.COLLECTIVE R131, `(.L_x_20984) ;  /* 0x0000000083087348 */ /* 0x000fea0003c00000 */
[----:B------:R0:W1:Y:S02]  /*b9e0*/  SHFL.BFLY P1, R132, R134, R133, R136 ;  /* 0x0c00008586847389 */ /* 0x0000640000020088 */
[----:B01----:R-:W-:Y:S01]  /*b9f0*/  ENDCOLLECTIVE ;  /* 0x000000000000791b */ /* 0x003fe20003800000 */
.L_x_20984:
[----:B------:R-:W-:Y:S01]  /*ba00*/  HFMA2.MMA R133, -RZ, RZ, 0, 9.5367431640625e-07 ;  /* 0x00000010ff857435 */ /* 0x000fe200000001ff */
[----:B------:R-:W-:-:S05]  /*ba10*/  MOV R130, R132 ;  /* 0x0000008400827202 */ /* 0x000fca0000000f00 */
[----:B------:R-:W-:-:S04]  /*ba20*/  FADD.FTZ R130, R99, R130 ;  /* 0x0000008263827221 */ /* 0x000fc80000010000 */
[----:B------:R-:W-:-:S07]  /*ba30*/  IMAD.MOV.U32 R134, RZ, RZ, R130 ;  /* 0x000000ffff867224 */ /* 0x000fce00078e0082 */
[----:B------:R-:W-:Y:S05]  /*ba40*/  WARPSYNC.COLLECTIVE R131, `(.L_x_20985) ;  /* 0x0000000083087348 */ /* 0x000fea0003c00000 */
[----:B------:R0:W1:Y:S02]  /*ba50*/  SHFL.BFLY P1, R132, R134, R133, R136 ;  /* 0x0c00008586847389 */ /* 0x0000640000020088 */
[----:B01----:R-:W-:Y:S01]  /*ba60*/  ENDCOLLECTIVE ;  /* 0x000000000000791b */ /* 0x003fe20003800000 */
.L_x_20985:
[----:B------:R-:W-:Y:S01]  /*ba70*/  MOV R129, R132 ;  /* 0x0000008400817202 */ /* 0x000fe20000000f00 */
[----:B------:R-:W-:Y:S06]  /*ba80*/  BRA `(.L_x_20986) ;  /* 0xfffffff000287947 */ /* 0x000fec000383ffff */
.L_x_20987:
        /* <DEDUP_REMOVED lines=15> */
.L_x_23591:


//--------------------- .text._ZN10layer_norm13ln_fwd_kernelINS_13Kernel_traitsIfffffjLj768ELj1ELj4ELj1ELj16ENS_18Kernel_traits_baseILj768EfffffjLj128EEEEELb0ELb0ELb0ELb0EEEvNS_9FwdParamsE --------------------------
	.section	.text._ZN10layer_norm13ln_fwd_kernelINS_13Kernel_traitsIfffffjLj768ELj1ELj4ELj1ELj16ENS_18Kernel_traits_baseILj768EfffffjLj128EEEEELb0ELb0ELb0ELb0EEEvNS_9FwdParamsE,"ax",@progbits
	.align	128
        .global         _ZN10layer_norm13ln_fwd_kernelINS_13Kernel_traitsIfffffjLj768ELj1ELj4ELj1ELj16ENS_18Kernel_traits_baseILj768EfffffjLj128EEEEELb0ELb0ELb0ELb0EEEvNS_9FwdParamsE
        .type           _ZN10layer_norm13ln_fwd_kernelINS_13Kernel_traitsIfffffjLj768ELj1ELj4ELj1ELj16ENS_18Kernel_traits_baseILj768EfffffjLj128EEEEELb0ELb0ELb0ELb0EEEvNS_9FwdParamsE,@function
        .size           _ZN10layer_norm13ln_fwd_kernelINS_13Kernel_traitsIfffffjLj768ELj1ELj4ELj1ELj16ENS_18Kernel_traits_baseILj768EfffffjLj128EEEEELb0ELb0ELb0ELb0EEEvNS_9FwdParamsE,(.L_x_23592 - _ZN10layer_norm13ln_fwd_kernelINS_13Kernel_traitsIfffffjLj768ELj1ELj4ELj1ELj16ENS_18Kernel_traits_baseILj768EfffffjLj128EEEEELb0ELb0ELb0ELb0EEEvNS_9FwdParamsE)
        .other          _ZN10layer_norm13ln_fwd_kernelINS_13Kernel_traitsIfffffjLj768ELj1ELj4ELj1ELj16ENS_18Kernel_traits_baseILj768EfffffjLj128EEEEELb0ELb0ELb0ELb0EEEvNS_9FwdParamsE,@"STO_CUDA_ENTRY STV_DEFAULT"
_ZN10layer_norm13ln_fwd_kernelINS_13Kernel_traitsIfffffjLj768ELj1ELj4ELj1ELj16ENS_18Kernel_traits_baseILj768EfffffjLj128EEEEELb0ELb0ELb0ELb0EEEvNS_9FwdParamsE:
.text._ZN10layer_norm13ln_fwd_kernelINS_13Kernel_traitsIfffffjLj768ELj1ELj4ELj1ELj16ENS_18Kernel_traits_baseILj768EfffffjLj128EEEEELb0ELb0ELb0ELb0EEEvNS_9FwdParamsE:
        /* <DEDUP_REMOVED lines=22> */
[----:B------:R-:W0:Y:S01]  /*0160*/  LDC.64 R16, c[0x0][0x260] ;  /* 0x00009800ff107b82 */ /* 0x000e220000000a00 */
[----:B------:R-:W-:Y:S01]  /*0170*/  ULDC.64 UR6, c[0x0][0x2c8] ;  /* 0x0000b20000067ab9 */ /* 0x000fe20000000a00 */
[----:B------:R-:W-:Y:S02]  /*0180*/  CS2R R14, SRZ ;  /* 0x00000000000e7805 */ /* 0x000fe4000001ff00 */
[----:B------:R-:W-:Y:S02]  /*0190*/  ISETP.NE.U32.AND P0, PT, RZ, UR6, PT ;  /* 0x00000006ff007c0c */ /* 0x000fe4000bf05070 */
[----:B------:R-:W-:Y:S02]  /*01a0*/  CS2R R12, SRZ ;  /* 0x00000000000c7805 */ /* 0x000fe4000001ff00 */
[----:B------:R-:W-:-:S13]  /*01b0*/  ISETP.NE.AND.EX P0, PT, RZ, UR7, PT, P0 ;  /* 0x00000007ff007c0c */ /* 0x000fda000bf05300 */
[C---:B------:R-:W-:Y:S01]  /*01c0*/  @P0 LEA R4, P2, R11.reuse, UR6, 0x4 ;  /* 0x000000060b040c11 */ /* 0x040fe2000f8420ff */
[----:B0-----:R-:W-:-:S03]  /*01d0*/  IMAD.WIDE.U32 R16, R11, 0x10, R16 ;  /* 0x000000100b107825 */ /* 0x001fc600078e0010 */
[----:B------:R-:W-:-:S03]  /*01e0*/  @P0 LEA.HI.X R5, R11, UR7, RZ, 0x4, P2 ;  /* 0x000000070b050c11 */ /* 0x000fc600090f24ff */
[----:B------:R-:W5:Y:S04]  /*01f0*/  LDG.E.128 R16, desc[UR4][R16.64] ;  /* 0x0000000410107981 */ /* 0x000f68000c1e1d00 */
[----:B------:R0:W5:Y:S01]  /*0200*/  @P0 LDG.E.128 R12, desc[UR4][R4.64] ;  /* 0x00000004040c0981 */ /* 0x000162000c1e1d00 */
[----:B------:R-:W-:-:S07]  /*0210*/  LOP3.LUT R11, R11, 0x20, RZ, 0xfc, !PT ;  /* 0x000000200b0b7812 */ /* 0x000fce00078efcff */
.L_x_20989:
[----:B------:R-:W-:Y:S05]  /*0220*/  BSYNC B0 ;  /* 0x0000000000007941 */ /* 0x000fea0003800000 */
.L_x_20988:
[----:B------:R-:W-:Y:S04]  /*0230*/  BSSY B0, `(.L_x_20990) ;  /* 0x000000e000007945 */ /* 0x000fe80003800000 */
[----:B------:R-:W-:Y:S05]  /*0240*/  @!P6 BRA `(.L_x_20991) ;  /* 0x000000000030e947 */ /* 0x000fea0003800000 */
[----:B------:R-:W1:Y:S01]  /*0250*/  LDC.64 R6, c[0x0][0x260] ;  /* 0x00009800ff067b82 */ /* 0x000e620000000a00 */
[----:B------:R-:W-:Y:S01]  /*0260*/  ULDC.64 UR6, c[0x0][0x2c8] ;  /* 0x0000b20000067ab9 */ /* 0x000fe20000000a00 */
[----:B------:R-:W-:Y:S02]  /*0270*/  CS2R R22, SRZ ;  /* 0x0000000000167805 */ /* 0x000fe4000001ff00 */
[----:B------:R-:W-:Y:S02]  /*0280*/  ISETP.NE.U32.AND P0, PT, RZ, UR6, PT ;  /* 0x00000006ff007c0c */ /* 0x000fe4000bf05070 */
[----:B------:R-:W-:Y:S02]  /*0290*/  CS2R R20, SRZ ;  /* 0x0000000000147805 */ /* 0x000fe4000001ff00 */
[----:B------:R-:W-:-:S13]  /*02a0*/  ISETP.NE.AND.EX P0, PT, RZ, UR7, PT, P0 ;  /* 0x00000007ff007c0c */ /* 0x000fda000bf05300 */
[----:B0-----:R-:W-:-:S04]  /*02b0*/  @P0 LEA R4, P2, R11, UR6, 0x4 ;  /* 0x000000060b040c11 */ /* 0x001fc8000f8420ff */
[C---:B------:R-:W-:Y:S01]  /*02c0*/  @P0 LEA.HI.X R5, R11.reuse, UR7, RZ, 0x4, P2 ;  /* 0x000000070b050c11 */ /* 0x040fe200090f24ff */
[----:B-1----:R-:W-:-:S04]  /*02d0*/  IMAD.WIDE.U32 R6, R11, 0x10, R6 ;  /* 0x000000100b067825 */ /* 0x002fc800078e0006 */
[----:B------:R1:W5:Y:S04]  /*02e0*/  @P0 LDG.E.128 R20, desc[UR4][R4.64] ;  /* 0x0000000404140981 */ /* 0x000368000c1e1d00 */
[----:B------:R1:W5:Y:S01]  /*02f0*/  LDG.E.128 R24, desc[UR4][R6.64] ;  /* 0x0000000406187981 */ /* 0x000362000c1e1d00 */
[----:B------:R-:W-:-:S07]  /*0300*/  IADD3 R11, R11, 0x20, RZ ;  /* 0x000000200b0b7810 */ /* 0x000fce0007ffe0ff */
.L_x_20991:
[----:B------:R-:W-:Y:S05]  /*0310*/  BSYNC B0 ;  /* 0x0000000000007941 */ /* 0x000fea0003800000 */
.L_x_20990:
[----:B------:R-:W-:Y:S04]  /*0320*/  BSSY B0, `(.L_x_20992) ;  /* 0x000000e000007945 */ /* 0x000fe80003800000 */
[----:B------:R-:W-:Y:S05]  /*0330*/  @!P5 BRA `(.L_x_20993) ;  /* 0x000000000030d947 */ /* 0x000fea0003800000 */
[----:B-1----:R-:W1:Y:S01]  /*0340*/  LDC.64 R6, c[0x0][0x260] ;  /* 0x00009800ff067b82 */ /* 0x002e620000000a00 */
        /* <DEDUP_REMOVED lines=11> */
.L_x_20993:
[----:B------:R-:W-:Y:S05]  /*0400*/  BSYNC B0 ;  /* 0x0000000000007941 */ /* 0x000fea0003800000 */
.L_x_20992:
[----:B------:R-:W-:Y:S04]  /*0410*/  BSSY B0, `(.L_x_20994) ;  /* 0x000000e000007945 */ /* 0x000fe80003800000 */
[----:B------:R-:W-:Y:S05]  /*0420*/  @!P4 BRA `(.L_x_20995) ;  /* 0x000000000030c947 */ /* 0x000fea0003800000 */
[----:B-12---:R-:W1:Y:S01]  /*0430*/  LDC.64 R6, c[0x0][0x260] ;  /* 0x00009800ff067b82 */ /* 0x006e620000000a00 */
        /* <DEDUP_REMOVED lines=11> */
.L_x_20995:
[----:B------:R-:W-:Y:S05]  /*04f0*/  BSYNC B0 ;  /* 0x0000000000007941 */ /* 0x000fea0003800000 */
.L_x_20994:
[----:B------:R-:W-:Y:S04]  /*0500*/  BSSY B0, `(.L_x_20996) ;  /* 0x000000e000007945 */ /* 0x000fe80003800000 */
[----:B------:R-:W-:Y:S05]  /*0510*/  @!P3 BRA `(.L_x_20997) ;  /* 0x000000000030b947 */ /* 0x000fea0003800000 */
[----:B-123--:R-:W1:Y:S01]  /*0520*/  LDC.64 R6, c[0x0][0x260] ;  /* 0x00009800ff067b82 */ /* 0x00ee620000000a00 */
        /* <DEDUP_REMOVED lines=11> */
.L_x_20997:
[----:B------:R-:W-:Y:S05]  /*05e0*/  BSYNC B0 ;  /* 0x0000000000007941 */ /* 0x000fea0003800000 */
.L_x_20996:
[----:B------:R-:W-:Y:S01]  /*05f0*/  ISETP.GE.U32.AND P0, PT, R0, 0xc0, PT ;  /* 0x000000c00000780c */ /* 0x000fe20003f06070 */
[----:B------:R-:W-:Y:S03]  /*0600*/  BSSY B0, `(.L_x_20998) ;  /* 0x000000e000007945 */ /* 0x000fe60003800000 */
[----:B01234-:R-:W-:-:S09]  /*0610*/  P2R R4, PR, RZ, 0x1 ;  /* 0x00000001ff047803 */ /* 0x01ffd20000000000 */
[----:B------:R-:W-:Y:S05]  /*0620*/  @!P0 BRA `(.L_x_20999) ;  /* 0x00000000002c8947 */ /* 0x000fea0003800000 */
        /* <DEDUP_REMOVED lines=10> */
[----:B------:R0:W5:Y:S02]  /*06d0*/  @P0 LDG.E.128 R52, desc[UR4][R4.64] ;  /* 0x0000000404340981 */ /* 0x000164000c1e1d00 */
.L_x_20999:
[----:B------:R-:W-:Y:S05]  /*06e0*/  BSYNC B0 ;  /* 0x0000000000007941 */ /* 0x000fea0003800000 */
.L_x_20998:
        /* <DEDUP_REMOVED lines=9> */
[----:B------:R-:W-:Y:S01]  /*0780*/  ULDC.U8 UR6, c[0x0][0x2a0] ;  /* 0x0000a80000067ab9 */ /* 0x000fe20000000000 */
[----:B------:R-:W-:Y:S01]  /*0790*/  ULDC UR7, c[0x0][0x218] ;  /* 0x0000860000077ab9 */ /* 0x000fe20000000800 */
[----:B------:R-:W-:Y:S01]  /*07a0*/  UISETP.NE.AND UP0, UPT, UR6, URZ, UPT ;  /* 0x0000003f0600728c */ /* 0x000fe2000bf05270 */
[----:B------:R-:W-:Y:S01]  /*07b0*/  ISETP.NE.AND.EX P2, PT, R9, RZ, PT, P2 ;  /* 0x000000ff0900720c */ /* 0x000fe20003f45320 */
[----:B------:R-:W-:Y:S01]  /*07c0*/  ULDC.64 UR8, c[0x0][0x230] ;  /* 0x00008c0000087ab9 */ /* 0x000fe20000000a00 */
[----:B------:R-:W-:Y:S02]  /*07d0*/  ULDC UR6, c[0x0][0x2d8] ;  /* 0x0000b60000067ab9 */ /* 0x000fe40000000800 */
[----:B------:R-:W-:-:S09]  /*07e0*/  P2R R3, PR, RZ, 0x4 ;  /* 0x00000004ff037803 */ /* 0x000fd20000000000 */
.L_x_21097:
[----:B------:R-:W-:Y:S01]  /*07f0*/  ISETP.NE.AND P2, PT, R3, RZ, PT ;  /* 0x000000ff0300720c */ /* 0x000fe20003f45270 */
[----:B------:R-:W-:-:S12]  /*0800*/  HFMA2.MMA R90, -RZ, RZ, 1.875, 0 ;  /* 0x3f800000ff5a7435 */ /* 0x000fd800000001ff */
[----:B------:R-:W1:Y:S02]  /*0810*/  @P2 LDC.64 R68, c[0x0][0x270] ;  /* 0x00009c00ff442b82 */ /* 0x000e640000000a00 */
[----:B-1----:R-:W-:-:S05]  /*0820*/  @P2 IMAD.WIDE R68, R2, 0x4, R68 ;  /* 0x0000000402442825 */ /* 0x002fca00078e0244 */
[----:B-----5:R1:W5:Y:S01]  /*0830*/  @P2 LDG.E R90, desc[UR4][R68.64] ;  /* 0x00000004445a2981 */ /* 0x020362000c1e1900 */
[----:B------:R-:W-:Y:S01]  /*0840*/  IMAD R70, R2, UR7, RZ ;  /* 0x0000000702467c24 */ /* 0x000fe2000f8e02ff */
[----:B------:R-:W-:Y:S01]  /*0850*/  BSSY B0, `(.L_x_21000) ;  /* 0x000002f000007945 */ /* 0x000fe20003800000 */
[----:B------:R-:W2:Y:S03]  /*0860*/  S2R R89, SR_TID.X ;  /* 0x0000000000597919 */ /* 0x000ea60000002100 */
[----:B------:R-:W-:-:S04]  /*0870*/  SHF.R.S32.HI R71, RZ, 0x1f, R70 ;  /* 0x0000001fff477819 */ /* 0x000fc80000011446 */
[----:B------:R-:W-:Y:S02]  /*0880*/  LEA.HI R70, R71, R70, RZ, 0x2 ;  /* 0x0000004647467211 */ /* 0x000fe400078f10ff */
[----:B--2---:R-:W-:-:S04]  /*0890*/  LOP3.LUT R89, R89, 0x1f, RZ, 0xc0, !PT ;  /* 0x0000001f59597812 */ /* 0x004fc800078ec0ff */
[----:B------:R-:W-:-:S04]  /*08a0*/  LEA.HI.SX32 R88, R70, R89, 0x1e ;  /* 0x0000005946587211 */ /* 0x000fc800078ff2ff */
[----:B------:R-:W-:Y:S01]  /*08b0*/  MOV R91, R88 ;  /* 0x00000058005b7202 */ /* 0x000fe20000000f00 */
[----:B-1----:R-:W-:Y:S06]  /*08c0*/  @!P1 BRA `(.L_x_21001) ;  /* 0x00000000009c9947 */ /* 0x002fec0003800000 */
        /* <DEDUP_REMOVED lines=14> */
.L_x_21002:
[----:B------:R-:W-:-:S07]  /*09b0*/  FADD.FTZ R5, R60, R5 ;  /* 0x000000053c057221 */ /* 0x000fce0000010000 */
.L_x_21003:
[----:B------:R-:W-:-:S07]  /*09c0*/  MOV R64, R5 ;  /* 0x0000000500407202 */ /* 0x000fce0000000f00 */
.L_x_21004:
[----:B------:R-:W-:Y:S01]  /*09d0*/  FMUL.FTZ R4, R69, R90 ;  /* 0x0000005a45047220 */ /* 0x000fe20000410000 */
[----:B------:R-:W-:Y:S06]  /*09e0*/  @P2 BRA `(.L_x_21005) ;  /* 0x0000000000082947 */ /* 0x000fec0003800000 */
[----:B------:R-:W-:Y:S05]  /*09f0*/  @P0 BRA `(.L_x_21006) ;  /* 0x0000000000080947 */ /* 0x000fea0003800000 */
[----:B------:R-:W-:Y:S05]  /*0a00*/  BRA `(.L_x_21007) ;  /* 0x0000000000087947 */ /* 0x000fea0003800000 */
.L_x_21005:
[----:B------:R-:W-:-:S07]  /*0a10*/  FADD.FTZ R4, R61, R4 ;  /* 0x000000043d047221 */ /* 0x000fce0000010000 */
.L_x_21006:
[----:B------:R-:W-:-:S07]  /*0a20*/  MOV R65, R4 ;  /* 0x0000000400417202 */ /* 0x000fce0000000f00 */
.L_x_21007:
[----:B------:R-:W-:Y:S01]  /*0a30*/  FMUL.FTZ R77, R70, R90 ;  /* 0x0000005a464d7220 */ /* 0x000fe20000410000 */
[----:B------:R-:W-:Y:S06]  /*0a40*/  @P2 BRA `(.L_x_21008) ;  /* 0x0000000000082947 */ /* 0x000fec0003800000 */
[----:B------:R-:W-:Y:S05]  /*0a50*/  @P0 BRA `(.L_x_21009) ;  /* 0x0000000000080947 */ /* 0x000fea0003800000 */
[----:B------:R-:W-:Y:S05]  /*0a60*/  BRA `(.L_x_21010) ;  /* 0x0000000000087947 */ /* 0x000fea0003800000 */
.L_x_21008:
[----:B------:R-:W-:-:S07]  /*0a70*/  FADD.FTZ R77, R62, R77 ;  /* 0x0000004d3e4d7221 */ /* 0x000fce0000010000 */
.L_x_21009:
[----:B------:R-:W-:-:S07]  /*0a80*/  MOV R66, R77 ;  /* 0x0000004d00427202 */ /* 0x000fce0000000f00 */
.L_x_21010:
[----:B------:R-:W-:Y:S01]  /*0a90*/  FMUL.FTZ R76, R71, R90 ;  /* 0x0000005a474c7220 */ /* 0x000fe20000410000 */
[----:B------:R-:W-:Y:S06]  /*0aa0*/  @P2 BRA `(.L_x_21011) ;  /* 0x0000000000082947 */ /* 0x000fec0003800000 */
[----:B------:R-:W-:Y:S05]  /*0ab0*/  @P0 BRA `(.L_x_21012) ;  /* 0x0000000000080947 */ /* 0x000fea0003800000 */
[----:B------:R-:W-:Y:S05]  /*0ac0*/  BRA `(.L_x_21013) ;  /* 0x0000000000087947 */ /* 0x000fea0003800000 */
.L_x_21011:
[----:B------:R-:W-:-:S07]  /*0ad0*/  FADD.FTZ R76, R63, R76 ;  /* 0x0000004c3f4c7221 */ /* 0x000fce0000010000 */
.L_x_21012:
[----:B------:R-:W-:-:S07]  /*0ae0*/  MOV R67, R76 ;  /* 0x0000004c00437202 */ /* 0x000fce0000000f00 */
.L_x_21013:
[----:B------:R-:W0:Y:S01]  /*0af0*/  @P0 LDC.64 R68, c[0x0][0x238] ;  /* 0x00008e00ff440b82 */ /* 0x000e220000000a00 */
[C---:B------:R-:W-:Y:S02]  /*0b00*/  IADD3 R91, R88.reuse, 0x20, RZ ;  /* 0x00000020585b7810 */ /* 0x040fe40007ffe0ff */
[----:B0-----:R-:W-:-:S04]  /*0b10*/  @P0 LEA R68, P2, R88, R68, 0x4 ;  /* 0x0000004458440211 */ /* 0x001fc800078420ff */
[----:B------:R-:W-:-:S05]  /*0b20*/  @P0 LEA.HI.X R69, R88, R69, RZ, 0x4, P2 ;  /* 0x0000004558450211 */ /* 0x000fca00010f24ff */
[----:B------:R1:W-:Y:S04]  /*0b30*/  @P0 STG.E.128 desc[UR4][R68.64], R64 ;  /* 0x0000004044000986 */ /* 0x0003e8000c101d04 */
.L_x_21001:
[----:B------:R-:W-:Y:S05]  /*0b40*/  BSYNC B0 ;  /* 0x0000000000007941 */ /* 0x000fea0003800000 */
.L_x_21000:
        /* <DEDUP_REMOVED lines=8> */
[----:B-1----:R-:W-:-:S04]  /*0bd0*/  IMAD.WIDE.U32 R68, R91, 0x10, R6 ;  /* 0x000000105b447825 */ /* 0x002fc800078e0006 */
[----:B------:R1:W5:Y:S04]  /*0be0*/  @P2 LDG.E.128 R60, desc[UR4][R78.64] ;  /* 0x000000044e3c2981 */ /* 0x000368000c1e1d00 */
[----:B------:R-:W2:Y:S01]  /*0bf0*/  LDG.E.128 R68, desc[UR4][R68.64] ;  /* 0x0000000444447981 */ /* 0x000ea2000c1e1d00 */
[----:B------:R-:W-:-:S04]  /*0c00*/  ISETP.NE.U32.AND P2, PT, RZ, UR8, PT ;  /* 0x00000008ff007c0c */ /* 0x000fc8000bf45070 */
[----:B------:R-:W-:Y:S01]  /*0c10*/  ISETP.NE.AND.EX P2, PT, RZ, UR9, PT, P2 ;  /* 0x00000009ff007c0c */ /* 0x000fe2000bf45320 */
[----:B--2--5:R-:W-:-:S12]  /*0c20*/  FMUL.FTZ R7, R68, R90 ;  /* 0x0000005a44077220 */ /* 0x024fd80000410000 */
[----:B-1----:R-:W-:Y:S05]  /*0c30*/  @P2 BRA `(.L_x_21016) ;  /* 0x0000000000082947 */ /* 0x002fea0003800000 */
[----:B------:R-:W-:Y:S05]  /*0c40*/  @P0 BRA `(.L_x_21017) ;  /* 0x0000000000080947 */ /* 0x000fea0003800000 */
[----:B------:R-:W-:Y:S05]  /*0c50*/  BRA `(.L_x_21018) ;  /* 0x0000000000087947 */ /* 0x000fea0003800000 */
.L_x_21016:
[----:B------:R-:W-:-:S07]  /*0c60*/  FADD.FTZ R7, R60, R7 ;  /* 0x000000073c077221 */ /* 0x000fce0000010000 */
.L_x_21017:
[----:B------:R-:W-:-:S07]  /*0c70*/  MOV R64, R7 ;  /* 0x0000000700407202 */ /* 0x000fce0000000f00 */
.L_x_21018:
[----:B------:R-:W-:Y:S01]  /*0c80*/  FMUL.FTZ R6, R69, R90 ;  /* 0x0000005a45067220 */ /* 0x000fe20000410000 */
[----:B------:R-:W-:Y:S06]  /*0c90*/  @P2 BRA `(.L_x_21019) ;  /* 0x0000000000082947 */ /* 0x000fec0003800000 */
[----:B------:R-:W-:Y:S05]  /*0ca0*/  @P0 BRA `(.L_x_21020) ;  /* 0x0000000000080947 */ /* 0x000fea0003800000 */
[----:B------:R-:W-:Y:S05]  /*0cb0*/  BRA `(.L_x_21021) ;  /* 0x0000000000087947 */ /* 0x000fea0003800000 */
.L_x_21019:
[----:B------:R-:W-:-:S07]  /*0cc0*/  FADD.FTZ R6, R61, R6 ;  /* 0x000000063d067221 */ /* 0x000fce0000010000 */
.L_x_21020:
[----:B------:R-:W-:-:S07]  /*0cd0*/  MOV R65, R6 ;  /* 0x0000000600417202 */ /* 0x000fce0000000f00 */
.L_x_21021:
[----:B------:R-:W-:Y:S01]  /*0ce0*/  FMUL.FTZ R79, R70, R90 ;  /* 0x0000005a464f7220 */ /* 0x000fe20000410000 */
[----:B------:R-:W-:Y:S06]  /*0cf0*/  @P2 BRA `(.L_x_21022) ;  /* 0x0000000000082947 */ /* 0x000fec0003800000 */
[----:B------:R-:W-:Y:S05]  /*0d00*/  @P0 BRA `(.L_x_21023) ;  /* 0x0000000000080947 */ /* 0x000fea0003800000 */
[----:B------:R-:W-:Y:S05]  /*0d10*/  BRA `(.L_x_21024) ;  /* 0x0000000000087947 */ /* 0x000fea0003800000 */
.L_x_21022:
[----:B------:R-:W-:-:S07]  /*0d20*/  FADD.FTZ R79, R62, R79 ;  /* 0x0000004f3e4f7221 */ /* 0x000fce0000010000 */
.L_x_21023:
[----:B------:R-:W-:-:S07]  /*0d30*/  MOV R66, R79 ;  /* 0x0000004f00427202 */ /* 0x000fce0000000f00 */
.L_x_21024:
[----:B------:R-:W-:Y:S01]  /*0d40*/  FMUL.FTZ R78, R71, R90 ;  /* 0x0000005a474e7220 */ /* 0x000fe20000410000 */
[----:B------:R-:W-:Y:S06]  /*0d50*/  @P2 BRA `(.L_x_21025) ;  /* 0x0000000000082947 */ /* 0x000fec0003800000 */
[----:B------:R-:W-:Y:S05]  /*0d60*/  @P0 BRA `(.L_x_21026) ;  /* 0x0000000000080947 */ /* 0x000fea0003800000 */
[----:B------:R-:W-:Y:S05]  /*0d70*/  BRA `(.L_x_21027) ;  /* 0x0000000000087947 */ /* 0x000fea0003800000 */
.L_x_21025:
[----:B------:R-:W-:-:S07]  /*0d80*/  FADD.FTZ R78, R63, R78 ;  /* 0x0000004e3f4e7221 */ /* 0x000fce0000010000 */
.L_x_21026:
[----:B------:R-:W-:-:S07]  /*0d90*/  MOV R67, R78 ;  /* 0x0000004e00437202 */ /* 0x000fce0000000f00 */
.L_x_21027:
[----:B------:R-:W1:Y:S02]  /*0da0*/  @P0 LDC.64 R68, c[0x0][0x238] ;  /* 0x00008e00ff440b82 */ /* 0x000e640000000a00 */
[----:B-1----:R-:W-:-:S04]  /*0db0*/  @P0 LEA R68, P2, R91, R68, 0x4 ;  /* 0x000000445b440211 */ /* 0x002fc800078420ff */
[C---:B------:R-:W-:Y:S02]  /*0dc0*/  @P0 LEA.HI.X R69, R91.reuse, R69, RZ, 0x4, P2 ;  /* 0x000000455b450211 */ /* 0x040fe400010f24ff */
[----:B------:R-:W-:-:S03]  /*0dd0*/  IADD3 R91, R91, 0x20, RZ ;  /* 0x000000205b5b7810 */ /* 0x000fc60007ffe0ff */
[----:B------:R2:W-:Y:S04]  /*0de0*/  @P0 STG.E.128 desc[UR4][R68.64], R64 ;  /* 0x0000004044000986 */ /* 0x0005e8000c101d04 */
.L_x_21015:
[----:B------:R-:W-:Y:S05]  /*0df0*/  BSYNC B0 ;  /* 0x0000000000007941 */ /* 0x000fea0003800000 */
.L_x_21014:
[----:B------:R-:W-:Y:S01]  /*0e00*/  ISETP.GE.U32.AND P2, PT, R0, 0x60, PT ;  /* 0x000000600000780c */ /* 0x000fe20003f46070 */
[----:B------:R-:W-:-:S12]  /*0e10*/  BSSY B0, `(.L_x_21028) ;  /* 0x0000029000007945 */ /* 0x000fd80003800000 */
[----:B------:R-:W-:Y:S05]  /*0e20*/  @!P2 BRA `(.L_x_21029) ;  /* 0x00000000009ca947 */ /* 0x000fea0003800000 */
[----:B-12---:R-:W1:Y:S01]  /*0e30*/  LDC.64 R68, c[0x0][0x220] ;  /* 0x00008800ff447b82 */ /* 0x006e620000000a00 */
        /* <DEDUP_REMOVED lines=13> */
.L_x_21030:
[----:B------:R-:W-:-:S07]  /*0f10*/  FADD.FTZ R9, R60, R9 ;  /* 0x000000093c097221 */ /* 0x000fce0000010000 */
.L_x_21031:
[----:B------:R-:W-:-:S07]  /*0f20*/  MOV R64, R9 ;  /* 0x0000000900407202 */ /* 0x000fce0000000f00 */
.L_x_21032:
[----:B------:R-:W-:Y:S01]  /*0f30*/  FMUL.FTZ R8, R69, R90 ;  /* 0x0000005a45087220 */ /* 0x000fe20000410000 */
[----:B------:R-:W-:Y:S06]  /*0f40*/  @P2 BRA `(.L_x_21033) ;  /* 0x0000000000082947 */ /* 0x000fec0003800000 */
[----:B------:R-:W-:Y:S05]  /*0f50*/  @P0 BRA `(.L_x_21034) ;  /* 0x0000000000080947 */ /* 0x000fea0003800000 */
[----:B------:R-:W-:Y:S05]  /*0f60*/  BRA `(.L_x_21035) ;  /* 0x0000000000087947 */ /* 0x000fea0003800000 */
.L_x_21033:
[----:B------:R-:W-:-:S07]  /*0f70*/  FADD.FTZ R8, R61, R8 ;  /* 0x000000083d087221 */ /* 0x000fce0000010000 */
.L_x_21034:
[----:B------:R-:W-:-:S07]  /*0f80*/  MOV R65, R8 ;  /* 0x0000000800417202 */ /* 0x000fce0000000f00 */
.L_x_21035:
[----:B------:R-:W-:Y:S01]  /*0f90*/  FMUL.FTZ R81, R70, R90 ;  /* 0x0000005a46517220 */ /* 0x000fe20000410000 */
[----:B------:R-:W-:Y:S06]  /*0fa0*/  @P2 BRA `(.L_x_21036) ;  /* 0x0000000000082947 */ /* 0x000fec0003800000 */
[----:B------:R-:W-:Y:S05]  /*0fb0*/  @P0 BRA `(.L_x_21037) ;  /* 0x0000000000080947 */ /* 0x000fea0003800000 */
[----:B------:R-:W-:Y:S05]  /*0fc0*/  BRA `(.L_x_21038) ;  /* 0x0000000000087947 */ /* 0x000fea0003800000 */
.L_x_21036:
[----:B------:R-:W-:-:S07]  /*0fd0*/  FADD.FTZ R81, R62, R81 ;  /* 0x000000513e517221 */ /* 0x000fce0000010000 */
.L_x_21037:
[----:B------:R-:W-:-:S07]  /*0fe0*/  MOV R66, R81 ;  /* 0x0000005100427202 */ /* 0x000fce0000000f00 */
.L_x_21038:
[----:B------:R-:W-:Y:S01]  /*0ff0*/  FMUL.FTZ R80, R71, R90 ;  /* 0x0000005a47507220 */ /* 0x000fe20000410000 */
[----:B------:R-:W-:Y:S06]  /*1000*/  @P2 BRA `(.L_x_21039) ;  /* 0x0000000000082947 */ /* 0x000fec0003800000 */
[----:B------:R-:W-:Y:S05]  /*1010*/  @P0 BRA `(.L_x_21040) ;  /* 0x0000000000080947 */ /* 0x000fea0003800000 */
[----:B------:R-:W-:Y:S05]  /*1020*/  BRA `(.L_x_21041) ;  /* 0x0000000000087947 */ /* 0x000fea0003800000 */
.L_x_21039:
[----:B------:R-:W-:-:S07]  /*1030*/  FADD.FTZ R80, R63, R80 ;  /* 0x000000503f507221 */ /* 0x000fce0000010000 */
.L_x_21040:
[----:B------:R-:W-:-:S07]  /*1040*/  MOV R67, R80 ;  /* 0x0000005000437202 */ /* 0x000fce0000000f00 */
.L_x_21041:
[----:B------:R-:W1:Y:S02]  /*1050*/  @P0 LDC.64 R68, c[0x0][0x238] ;  /* 0x00008e00ff440b82 */ /* 0x000e640000000a00 */
[----:B-1----:R-:W-:-:S04]  /*1060*/  @P0 LEA R68, P2, R91, R68, 0x4 ;  /* 0x000000445b440211 */ /* 0x002fc800078420ff */
[C---:B------:R-:W-:Y:S02]  /*1070*/  @P0 LEA.HI.X R69, R91.reuse, R69, RZ, 0x4, P2 ;  /* 0x000000455b450211 */ /* 0x040fe400010f24ff */
[----:B------:R-:W-:-:S03]  /*1080*/  IADD3 R91, R91, 0x20, RZ ;  /* 0x000000205b5b7810 */ /* 0x000fc60007ffe0ff */
[----:B------:R3:W-:Y:S04]  /*1090*/  @P0 STG.E.128 desc[UR4][R68.64], R64 ;  /* 0x0000004044000986 */ /* 0x0007e8000c101d04 */
.L_x_21029:
[----:B------:R-:W-:Y:S05]  /*10a0*/  BSYNC B0 ;  /* 0x0000000000007941 */ /* 0x000fea0003800000 */
.L_x_21028:
[----:B------:R-:W-:Y:S01]  /*10b0*/  ISETP.GE.U32.AND P2, PT, R0, 0x80, PT ;  /* 0x000000800000780c */ /* 0x000fe20003f46070 */
[----:B------:R-:W-:-:S12]  /*10c0*/  BSSY B0, `(.L_x_21042) ;  /* 0x0000029000007945 */ /* 0x000fd80003800000 */
[----:B------:R-:W-:Y:S05]  /*10d0*/  @!P2 BRA `(.L_x_21043) ;  /* 0x00000000009ca947 */ /* 0x000fea0003800000 */
[----:B-123--:R-:W1:Y:S01]  /*10e0*/  LDC.64 R68, c[0x0][0x220] ;  /* 0x00008800ff447b82 */ /* 0x00ee620000000a00 */
        /* <DEDUP_REMOVED lines=13> */
.L_x_21044:
[----:B------:R-:W-:-:S07]  /*11c0*/  FADD.FTZ R11, R60, R11 ;  /* 0x0000000b3c0b7221 */ /* 0x000fce0000010000 */
.L_x_21045:
[----:B------:R-:W-:-:S07]  /*11d0*/  MOV R64, R11 ;  /* 0x0000000b00407202 */ /* 0x000fce0000000f00 */
.L_x_21046:
[----:B------:R-:W-:Y:S01]  /*11e0*/  FMUL.FTZ R10, R69, R90 ;  /* 0x0000005a450a7220 */ /* 0x000fe20000410000 */
[----:B------:R-:W-:Y:S06]  /*11f0*/  @P2 BRA `(.L_x_21047) ;  /* 0x0000000000082947 */ /* 0x000fec0003800000 */
[----:B------:R-:W-:Y:S05]  /*1200*/  @P0 BRA `(.L_x_21048) ;  /* 0x0000000000080947 */ /* 0x000fea0003800000 */
[----:B------:R-:W-:Y:S05]  /*1210*/  BRA `(.L_x_21049) ;  /* 0x0000000000087947 */ /* 0x000fea0003800000 */
.L_x_21047:
[----:B------:R-:W-:-:S07]  /*1220*/  FADD.FTZ R10, R61, R10 ;  /* 0x0000000a3d0a7221 */ /* 0x000fce0000010000 */
.L_x_21048:
[----:B------:R-:W-:-:S07]  /*1230*/  MOV R65, R10 ;  /* 0x0000000a00417202 */ /* 0x000fce0000000f00 */
.L_x_21049:
[----:B------:R-:W-:Y:S01]  /*1240*/  FMUL.FTZ R83, R70, R90 ;  /* 0x0000005a46537220 */ /* 0x000fe20000410000 */
[----:B------:R-:W-:Y:S06]  /*1250*/  @P2 BRA `(.L_x_21050) ;  /* 0x0000000000082947 */ /* 0x000fec0003800000 */
[----:B------:R-:W-:Y:S05]  /*1260*/  @P0 BRA `(.L_x_21051) ;  /* 0x0000000000080947 */ /* 0x000fea0003800000 */
[----:B------:R-:W-:Y:S05]  /*1270*/  BRA `(.L_x_21052) ;  /* 0x0000000000087947 */ /* 0x000fea0003800000 */
.L_x_21050:
[----:B------:R-:W-:-:S07]  /*1280*/  FADD.FTZ R83, R62, R83 ;  /* 0x000000533e537221 */ /* 0x000fce0000010000 */
.L_x_21051:
[----:B------:R-:W-:-:S07]  /*1290*/  MOV R66, R83 ;  /* 0x0000005300427202 */ /* 0x000fce0000000f00 */
.L_x_21052:
[----:B------:R-:W-:Y:S01]  /*12a0*/  FMUL.FTZ R82, R71, R90 ;  /* 0x0000005a47527220 */ /* 0x000fe20000410000 */
[----:B------:R-:W-:Y:S06]  /*12b0*/  @P2 BRA `(.L_x_21053) ;  /* 0x0000000000082947 */ /* 0x000fec0003800000 */
[----:B------:R-:W-:Y:S05]  /*12c0*/  @P0 BRA `(.L_x_21054) ;  /* 0x0000000000080947 */ /* 0x000fea0003800000 */
[----:B------:R-:W-:Y:S05]  /*12d0*/  BRA `(.L_x_21055) ;  /* 0x0000000000087947 */ /* 0x000fea0003800000 */
.L_x_21053:
[----:B------:R-:W-:-:S07]  /*12e0*/  FADD.FTZ R82, R63, R82 ;  /* 0x000000523f527221 */ /* 0x000fce0000010000 */
.L_x_21054:
[----:B------:R-:W-:-:S07]  /*12f0*/  MOV R67, R82 ;  /* 0x0000005200437202 */ /* 0x000fce0000000f00 */
.L_x_21055:
[----:B------:R-:W1:Y:S02]  /*1300*/  @P0 LDC.64 R68, c[0x0][0x238] ;  /* 0x00008e00ff440b82 */ /* 0x000e640000000a00 */
[----:B-1----:R-:W-:-:S04]  /*1310*/  @P0 LEA R68, P2, R91, R68, 0x4 ;  /* 0x000000445b440211 */ /* 0x002fc800078420ff */
[C---:B------:R-:W-:Y:S02]  /*1320*/  @P0 LEA.HI.X R69, R91.reuse, R69, RZ, 0x4, P2 ;  /* 0x000000455b450211 */ /* 0x040fe400010f24ff */
[----:B------:R-:W-:-:S03]  /*1330*/  IADD3 R91, R91, 0x20, RZ ;  /* 0x000000205b5b7810 */ /* 0x000fc60007ffe0ff */
[----:B------:R4:W-:Y:S04]  /*1340*/  @P0 STG.E.128 desc[UR4][R68.64], R64 ;  /* 0x0000004044000986 */ /* 0x0009e8000c101d04 */
.L_x_21043:
[----:B------:R-:W-:Y:S05]  /*1350*/  BSYNC B0 ;  /* 0x0000000000007941 */ /* 0x000fea0003800000 */
.L_x_21042:
[----:B------:R-:W-:Y:S01]  /*1360*/  ISETP.GE.U32.AND P2, PT, R0, 0xa0, PT ;  /* 0x000000a00000780c */ /* 0x000fe20003f46070 */
[----:B------:R-:W-:-:S12]  /*1370*/  BSSY B0, `(.L_x_21056) ;  /* 0x0000029000007945 */ /* 0x000fd80003800000 */
[----:B------:R-:W-:Y:S05]  /*1380*/  @!P2 BRA `(.L_x_21057) ;  /* 0x00000000009ca947 */ /* 0x000fea0003800000 */
[----:B-1234-:R-:W1:Y:S01]  /*1390*/  LDC.64 R68, c[0x0][0x220] ;  /* 0x00008800ff447b82 */ /* 0x01ee620000000a00 */
        /* <DEDUP_REMOVED lines=13> */
.L_x_21058:
[----:B------:R-:W-:-:S07]  /*1470*/  FADD.FTZ R73, R60, R73 ;  /* 0x000000493c497221 */ /* 0x000fce0000010000 */
.L_x_21059:
[----:B------:R-:W-:-:S07]  /*1480*/  MOV R64, R73 ;  /* 0x0000004900407202 */ /* 0x000fce0000000f00 */
.L_x_21060:
[----:B------:R-:W-:Y:S01]  /*1490*/  FMUL.FTZ R72, R69, R90 ;  /* 0x0000005a45487220 */ /* 0x000fe20000410000 */
[----:B------:R-:W-:Y:S06]  /*14a0*/  @P2 BRA `(.L_x_21061) ;  /* 0x0000000000082947 */ /* 0x000fec0003800000 */
[----:B------:R-:W-:Y:S05]  /*14b0*/  @P0 BRA `(.L_x_21062) ;  /* 0x0000000000080947 */ /* 0x000fea0003800000 */
[----:B------:R-:W-:Y:S05]  /*14c0*/  BRA `(.L_x_21063) ;  /* 0x0000000000087947 */ /* 0x000fea0003800000 */
.L_x_21061:
[----:B------:R-:W-:-:S07]  /*14d0*/  FADD.FTZ R72, R61, R72 ;  /* 0x000000483d487221 */ /* 0x000fce0000010000 */
.L_x_21062:
[----:B------:R-:W-:-:S07]  /*14e0*/  MOV R65, R72 ;  /* 0x0000004800417202 */ /* 0x000fce0000000f00 */
.L_x_21063:
[----:B------:R-:W-:Y:S01]  /*14f0*/  FMUL.FTZ R85, R70, R90 ;  /* 0x0000005a46557220 */ /* 0x000fe20000410000 */
[----:B------:R-:W-:Y:S06]  /*1500*/  @P2 BRA `(.L_x_21064) ;  /* 0x0000000000082947 */ /* 0x000fec0003800000 */
[----:B------:R-:W-:Y:S05]  /*1510*/  @P0 BRA `(.L_x_21065) ;  /* 0x0000000000080947 */ /* 0x000fea0003800000 */
[----:B------:R-:W-:Y:S05]  /*1520*/  BRA `(.L_x_21066) ;  /* 0x0000000000087947 */ /* 0x000fea0003800000 */
.L_x_21064:
[----:B------:R-:W-:-:S07]  /*1530*/  FADD.FTZ R85, R62, R85 ;  /* 0x000000553e557221 */ /* 0x000fce0000010000 */
.L_x_21065:
[----:B------:R-:W-:-:S07]  /*1540*/  MOV R66, R85 ;  /* 0x0000005500427202 */ /* 0x000fce0000000f00 */
.L_x_21066:
[----:B------:R-:W-:Y:S01]  /*1550*/  FMUL.FTZ R84, R71, R90 ;  /* 0x0000005a47547220 */ /* 0x000fe20000410000 */
[----:B------:R-:W-:Y:S06]  /*1560*/  @P2 BRA `(.L_x_21067) ;  /* 0x0000000000082947 */ /* 0x000fec0003800000 */
[----:B------:R-:W-:Y:S05]  /*1570*/  @P0 BRA `(.L_x_21068) ;  /* 0x0000000000080947 */ /* 0x000fea0003800000 */
[----:B------:R-:W-:Y:S05]  /*1580*/  BRA `(.L_x_21069) ;  /* 0x0000000000087947 */ /* 0x000fea0003800000 */
.L_x_21067:
[----:B------:R-:W-:-:S07]  /*1590*/  FADD.FTZ R84, R63, R84 ;  /* 0x000000543f547221 */ /* 0x000fce0000010000 */
.L_x_21068:
[----:B------:R-:W-:-:S07]  /*15a0*/  MOV R67, R84 ;  /* 0x0000005400437202 */ /* 0x000fce0000000f00 */
.L_x_21069:
[----:B------:R-:W1:Y:S02]  /*15b0*/  @P0 LDC.64 R68, c[0x0][0x238] ;  /* 0x00008e00ff440b82 */ /* 0x000e640000000a00 */
[----:B-1----:R-:W-:-:S04]  /*15c0*/  @P0 LEA R68, P2, R91, R68, 0x4 ;  /* 0x000000445b440211 */ /* 0x002fc800078420ff */
[C---:B------:R-:W-:Y:S02]  /*15d0*/  @P0 LEA.HI.X R69, R91.reuse, R69, RZ, 0x4, P2 ;  /* 0x000000455b450211 */ /* 0x040fe400010f24ff */
[----:B------:R-:W-:-:S03]  /*15e0*/  IADD3 R91, R91, 0x20, RZ ;  /* 0x000000205b5b7810 */ /* 0x000fc60007ffe0ff */
[----:B------:R1:W-:Y:S04]  /*15f0*/  @P0 STG.E.128 desc[UR4][R68.64], R64 ;  /* 0x0000004044000986 */ /* 0x0003e8000c101d04 */
.L_x_21057:
[----:B------:R-:W-:Y:S05]  /*1600*/  BSYNC B0 ;  /* 0x0000000000007941 */ /* 0x000fea0003800000 */
.L_x_21056:
        /* <DEDUP_REMOVED lines=17> */
.L_x_21072:
[----:B------:R-:W-:-:S07]  /*1720*/  FADD.FTZ R75, R60, R75 ;  /* 0x0000004b3c4b7221 */ /* 0x000fce0000010000 */
.L_x_21073:
[----:B------:R-:W-:-:S07]  /*1730*/  MOV R64, R75 ;  /* 0x0000004b00407202 */ /* 0x000fce0000000f00 */
.L_x_21074:
[----:B------:R-:W-:Y:S01]  /*1740*/  FMUL.FTZ R74, R69, R90 ;  /* 0x0000005a454a7220 */ /* 0x000fe20000410000 */
[----:B------:R-:W-:Y:S06]  /*1750*/  @P2 BRA `(.L_x_21075) ;  /* 0x0000000000082947 */ /* 0x000fec0003800000 */
[----:B------:R-:W-:Y:S05]  /*1760*/  @P0 BRA `(.L_x_21076) ;  /* 0x0000000000080947 */ /* 0x000fea0003800000 */
[----:B------:R-:W-:Y:S05]  /*1770*/  BRA `(.L_x_21077) ;  /* 0x0000000000087947 */ /* 0x000fea0003800000 */
.L_x_21075:
[----:B------:R-:W-:-:S07]  /*1780*/  FADD.FTZ R74, R61, R74 ;  /* 0x0000004a3d4a7221 */ /* 0x000fce0000010000 */
.L_x_21076:
[----:B------:R-:W-:-:S07]  /*1790*/  MOV R65, R74 ;  /* 0x0000004a00417202 */ /* 0x000fce0000000f00 */
.L_x_21077:
[----:B------:R-:W-:Y:S01]  /*17a0*/  FMUL.FTZ R87, R70, R90 ;  /* 0x0000005a46577220 */ /* 0x000fe20000410000 */
[----:B------:R-:W-:Y:S06]  /*17b0*/  @P2 BRA `(.L_x_21078) ;  /* 0x0000000000082947 */ /* 0x000fec0003800000 */
[----:B------:R-:W-:Y:S05]  /*17c0*/  @P0 BRA `(.L_x_21079) ;  /* 0x0000000000080947 */ /* 0x000fea0003800000 */
[----:B------:R-:W-:Y:S05]  /*17d0*/  BRA `(.L_x_21080) ;  /* 0x0000000000087947 */ /* 0x000fea0003800000 */
.L_x_21078:
[----:B------:R-:W-:-:S07]  /*17e0*/  FADD.FTZ R87, R62, R87 ;  /* 0x000000573e577221 */ /* 0x000fce0000010000 */
.L_x_21079:
[----:B------:R-:W-:-:S07]  /*17f0*/  MOV R66, R87 ;  /* 0x0000005700427202 */ /* 0x000fce0000000f00 */
.L_x_21080:
[----:B------:R-:W-:Y:S01]  /*1800*/  FMUL.FTZ R86, R71, R90 ;  /* 0x0000005a47567220 */ /* 0x000fe20000410000 */
[----:B------:R-:W-:Y:S06]  /*1810*/  @P2 BRA `(.L_x_21081) ;  /* 0x0000000000082947 */ /* 0x000fec0003800000 */
[----:B------:R-:W-:Y:S05]  /*1820*/  @P0 BRA `(.L_x_21082) ;  /* 0x0000000000080947 */ /* 0x000fea0003800000 */
[----:B------:R-:W-:Y:S05]  /*1830*/  BRA `(.L_x_21083) ;  /* 0x0000000000087947 */ /* 0x000fea0003800000 */
.L_x_21081:
[----:B------:R-:W-:-:S07]  /*1840*/  FADD.FTZ R86, R63, R86 ;  /* 0x000000563f567221 */ /* 0x000fce0000010000 */
.L_x_21082:
[----:B------:R-:W-:-:S07]  /*1850*/  MOV R67, R86 ;  /* 0x0000005600437202 */ /* 0x000fce0000000f00 */
.L_x_21083:
[----:B------:R-:W1:Y:S02]  /*1860*/  @P0 LDC.64 R68, c[0x0][0x238] ;  /* 0x00008e00ff440b82 */ /* 0x000e640000000a00 */
[----:B-1----:R-:W-:-:S04]  /*1870*/  @P0 LEA R68, P2, R91, R68, 0x4 ;  /* 0x000000445b440211 */ /* 0x002fc800078420ff */
[----:B------:R-:W-:-:S05]  /*1880*/  @P0 LEA.HI.X R69, R91, R69, RZ, 0x4, P2 ;  /* 0x000000455b450211 */ /* 0x000fca00010f24ff */
[----:B------:R1:W-:Y:S04]  /*1890*/  @P0 STG.E.128 desc[UR4][R68.64], R64 ;  /* 0x0000004044000986 */ /* 0x0003e8000c101d04 */
.L_x_21071:
[----:B------:R-:W-:Y:S05]  /*18a0*/  BSYNC B0 ;  /* 0x0000000000007941 */ /* 0x000fea0003800000 */
.L_x_21070:
[----:B-1234-:R-:W-:Y:S01]  /*18b0*/  FADD.FTZ R69, RZ, R5 ;  /* 0x00000005ff457221 */ /* 0x01efe20000010000 */
        /* <DEDUP_REMOVED lines=34> */
[----:B-----5:R-:W1:Y:S01]  /*1ae0*/  SHFL.BFLY PT, R90, R68, 0x1, 0x1f ;  /* 0x0c201f00445a7f89 */ /* 0x020e6200000e0000 */
[----:B------:R-:W2:Y:S01]  /*1af0*/  LDC R69, c[0x0][0x290] ;  /* 0x0000a400ff457b82 */ /* 0x000ea20000000800 */
[----:B------:R-:W-:Y:S01]  /*1b00*/  ISETP.GT.U32.AND P6, PT, R0, 0x3f, PT ;  /* 0x0000003f0000780c */ /* 0x000fe20003fc4070 */
        /* <DEDUP_REMOVED lines=60> */
[----:B------:R-:W1:Y:S02]  /*1ed0*/  SHFL.BFLY PT, R90, R68, 0x1, 0x1f ;  /* 0x0c201f00445a7f89 */ /* 0x000e6400000e0000 */
[----:B-1----:R-:W-:-:S05]  /*1ee0*/  FADD.FTZ R93, R68, R90 ;  /* 0x0000005a445d7221 */ /* 0x002fca0000010000 */
[----:B------:R-:W1:Y:S02]  /*1ef0*/  SHFL.BFLY PT, R90, R93, 0x2, 0x1f ;  /* 0x0c401f005d5a7f89 */ /* 0x000e6400000e0000 */
[----:B-1----:R-:W-:-:S05]  /*1f00*/  FADD.FTZ R93, R93, R90 ;  /* 0x0000005a5d5d7221 */ /* 0x002fca0000010000 */
[----:B------:R-:W1:Y:S02]  /*1f10*/  SHFL.BFLY PT, R90, R93, 0x4, 0x1f ;  /* 0x0c801f005d5a7f89 */ /* 0x000e6400000e0000 */
[----:B-1----:R-:W-:-:S05]  /*1f20*/  FADD.FTZ R92, R93, R90 ;  /* 0x0000005a5d5c7221 */ /* 0x002fca0000010000 */
[----:B------:R-:W1:Y:S02]  /*1f30*/  SHFL.BFLY PT, R90, R92, 0x8, 0x1f ;  /* 0x0d001f005c5a7f89 */ /* 0x000e6400000e0000 */
[----:B-1----:R-:W-:-:S05]  /*1f40*/  FADD.FTZ R92, R92, R90 ;  /* 0x0000005a5c5c7221 */ /* 0x002fca0000010000 */
[----:B------:R1:W2:Y:S02]  /*1f50*/  SHFL.BFLY PT, R90, R92, 0x10, 0x1f ;  /* 0x0e001f005c5a7f89 */ /* 0x0002a400000e0000 */
.L_x_21109:
[----:B------:R-:W-:Y:S01]  /*1f60*/  FMUL.FTZ R68, R91, R91 ;  /* 0x0000005b5b447220 */ /* 0x000fe20000410000 */
[----:B------:R-:W-:Y:S01]  /*1f70*/  PLOP3.LUT P2, PT, PT, PT, UP0, 0x40, 0x0 ;  /* 0x000000000000781c */ /* 0x000fe20003f4e808 */
[----:B--2---:R-:W-:Y:S01]  /*1f80*/  FADD.FTZ R90, R92, R90 ;  /* 0x0000005a5c5a7221 */ /* 0x004fe20000010000 */
[----:B------:R-:W2:Y:S01]  /*1f90*/  @!P5 LDC.64 R70, c[0x0][0x250] ;  /* 0x00009400ff46db82 */ /* 0x000ea20000000a00 */
[----:B------:R-:W-:Y:S01]  /*1fa0*/  BSSY B0, `(.L_x_21085) ;  /* 0x000001d000007945 */ /* 0x000fe20003800000 */
[----:B------:R-:W-:Y:S01]  /*1fb0*/  FSEL R68, R68, RZ, !P2 ;  /* 0x000000ff44447208 */ /* 0x000fe20005000000 */
[----:B------:R-:W-:Y:S01]  /*1fc0*/  FFMA.FTZ R69, R90, R69, UR6 ;  /* 0x000000065a457e23 */ /* 0x000fe20008010045 */
[----:B------:R-:W-:-:S03]  /*1fd0*/  PLOP3.LUT P2, PT, PT, PT, UP0, 0x40, 0x0 ;  /* 0x000000000000781c */ /* 0x000fc60003f4e808 */
[----:B------:R-:W-:Y:S01]  /*1fe0*/  FADD.FTZ R90, R69, R68 ;  /* 0x00000044455a7221 */ /* 0x000fe20000010000 */
[----:B------:R-:W-:Y:S01]  /*1ff0*/  FSEL R89, R91, RZ, P2 ;  /* 0x000000ff5b597208 */ /* 0x000fe20001000000 */
[----:B------:R-:W3:Y:S04]  /*2000*/  @!P5 LDC.64 R68, c[0x0][0x258] ;  /* 0x00009600ff44db82 */ /* 0x000ee80000000a00 */
[----:B------:R-:W4:Y:S01]  /*2010*/  MUFU.RSQ R90, R90 ;  /* 0x0000005a005a7308 */ /* 0x000f220000001400 */
[----:B--2---:R-:W-:-:S05]  /*2020*/  @!P5 IMAD.WIDE R70, R2, 0x4, R70 ;  /* 0x000000040246d825 */ /* 0x004fca00078e0246 */
[----:B------:R2:W-:Y:S01]  /*2030*/  @!P5 STG.E desc[UR4][R70.64], R91 ;  /* 0x0000005b4600d986 */ /* 0x0005e2000c101904 */
[----:B---3--:R-:W-:-:S05]  /*2040*/  @!P5 IMAD.WIDE R68, R2, 0x4, R68 ;  /* 0x000000040244d825 */ /* 0x008fca00078e0244 */
[----:B----4-:R2:W-:Y:S01]  /*2050*/  @!P5 STG.E desc[UR4][R68.64], R90 ;  /* 0x0000005a4400d986 */ /* 0x0105e2000c101904 */
[----:B------:R-:W-:Y:S05]  /*2060*/  @!P1 BRA `(.L_x_21086) ;  /* 0x0000000000409947 */ /* 0x000fea0003800000 */
[----:B-1----:R-:W1:Y:S01]  /*2070*/  LDC.64 R92, c[0x0][0x2b8] ;  /* 0x0000ae00ff5c7b82 */ /* 0x002e620000000a00 */
[--C-:B--2---:R-:W-:Y:S01]  /*2080*/  FADD.FTZ R69, R5, -R89.reuse ;  /* 0x8000005905457221 */ /* 0x104fe20000010000 */
        /* <DEDUP_REMOVED lines=14> */
.L_x_21086:
[----:B------:R-:W-:Y:S05]  /*2170*/  BSYNC B0 ;  /* 0x0000000000007941 */ /* 0x000fea0003800000 */
.L_x_21085:
[----:B------:R-:W-:Y:S01]  /*2180*/  ISETP.GE.U32.AND P2, PT, R0, 0x40, PT ;  /* 0x000000400000780c */ /* 0x000fe20003f46070 */
[----:B------:R-:W-:-:S12]  /*2190*/  BSSY B0, `(.L_x_21087) ;  /* 0x0000012000007945 */ /* 0x000fd80003800000 */
[----:B------:R-:W-:Y:S05]  /*21a0*/  @!P2 BRA `(.L_x_21088) ;  /* 0x000000000040a947 */ /* 0x000fea0003800000 */
[----:B-1-3--:R-:W1:Y:S01]  /*21b0*/  LDC.64 R92, c[0x0][0x2b8] ;  /* 0x0000ae00ff5c7b82 */ /* 0x00ae620000000a00 */
        /* <DEDUP_REMOVED lines=15> */
.L_x_21088:
[----:B------:R-:W-:Y:S05]  /*22b0*/  BSYNC B0 ;  /* 0x0000000000007941 */ /* 0x000fea0003800000 */
.L_x_21087:
[----:B------:R-:W-:Y:S01]  /*22c0*/  ISETP.GE.U32.AND P2, PT, R0, 0x60, PT ;  /* 0x000000600000780c */ /* 0x000fe20003f46070 */
[----:B------:R-:W-:-:S12]  /*22d0*/  BSSY B0, `(.L_x_21089) ;  /* 0x0000012000007945 */ /* 0x000fd80003800000 */
[----:B------:R-:W-:Y:S05]  /*22e0*/  @!P2 BRA `(.L_x_21090) ;  /* 0x000000000040a947 */ /* 0x000fea0003800000 */
[----:B-1-34-:R-:W1:Y:S01]  /*22f0*/  LDC.64 R92, c[0x0][0x2b8] ;  /* 0x0000ae00ff5c7b82 */ /* 0x01ae620000000a00 */
        /* <DEDUP_REMOVED lines=15> */
.L_x_21090:
[----:B------:R-:W-:Y:S05]  /*23f0*/  BSYNC B0 ;  /* 0x0000000000007941 */ /* 0x000fea0003800000 */
.L_x_21089:
        /* <DEDUP_REMOVED lines=19> */
.L_x_21092:
[----:B------:R-:W-:Y:S05]  /*2530*/  BSYNC B0 ;  /* 0x0000000000007941 */ /* 0x000fea0003800000 */
.L_x_21091:
        /* <DEDUP_REMOVED lines=19> */
.L_x_21094:
[----:B------:R-:W-:Y:S05]  /*2670*/  BSYNC B0 ;  /* 0x0000000000007941 */ /* 0x000fea0003800000 */
.L_x_21093:
[----:B------:R-:W-:Y:S01]  /*2680*/  ISETP.GE.U32.AND P2, PT, R0, 0xc0, PT ;  /* 0x000000c00000780c */ /* 0x000fe20003f46070 */
[----:B------:R-:W-:-:S12]  /*2690*/  BSSY B0, `(.L_x_21095) ;  /* 0x0000011000007945 */ /* 0x000fd80003800000 */
[----:B------:R-:W-:Y:S05]  /*26a0*/  @!P2 BRA `(.L_x_21096) ;  /* 0x00000000003ca947 */ /* 0x000fea0003800000 */
[--C-:B-1234-:R-:W-:Y:S01]  /*26b0*/  FADD.FTZ R69, R74, -R89.reuse ;  /* 0x800000594a457221 */ /* 0x11efe20000010000 */
[--C-:B------:R-:W-:Y:S01]  /*26c0*/  FADD.FTZ R71, R75, -R89.reuse ;  /* 0x800000594b477221 */ /* 0x100fe20000010000 */
[--C-:B------:R-:W-:Y:S01]  /*26d0*/  FADD.FTZ R91, R87, -R89.reuse ;  /* 0x80000059575b7221 */ /* 0x100fe20000010000 */
[----:B------:R-:W-:Y:S01]  /*26e0*/  FADD.FTZ R89, R86, -R89 ;  /* 0x8000005956597221 */ /* 0x000fe20000010000 */
[C---:B------:R-:W-:Y:S01]  /*26f0*/  FMUL.FTZ R70, R90.reuse, R69 ;  /* 0x000000455a467220 */ /* 0x040fe20000410000 */
[C---:B------:R-:W-:Y:S01]  /*2700*/  FMUL.FTZ R71, R90.reuse, R71 ;  /* 0x000000475a477220 */ /* 0x040fe20000410000 */
[----:B------:R-:W1:Y:S01]  /*2710*/  LDC.64 R68, c[0x0][0x2b8] ;  /* 0x0000ae00ff447b82 */ /* 0x000e620000000a00 */
[C---:B------:R-:W-:Y:S01]  /*2720*/  FMUL.FTZ R91, R90.reuse, R91 ;  /* 0x0000005b5a5b7220 */ /* 0x040fe20000410000 */
[----:B------:R-:W-:Y:S01]  /*2730*/  FMUL.FTZ R90, R90, R89 ;  /* 0x000000595a5a7220 */ /* 0x000fe20000410000 */
[----:B-1----:R-:W-:-:S04]  /*2740*/  IMAD.WIDE.U32 R88, R88, 0x10, R68 ;  /* 0x0000001058587825 */ /* 0x002fc800078e0044 */
[----:B------:R-:W-:Y:S01]  /*2750*/  FFMA.FTZ R68, R56, R71, R52 ;  /* 0x0000004738447223 */ /* 0x000fe20000010034 */
[----:B------:R-:W-:Y:S01]  /*2760*/  FFMA.FTZ R69, R57, R70, R53 ;  /* 0x0000004639457223 */ /* 0x000fe20000010035 */
[----:B------:R-:W-:Y:S01]  /*2770*/  FFMA.FTZ R71, R59, R90, R55 ;  /* 0x0000005a3b477223 */ /* 0x000fe20000010037 */
[----:B------:R-:W-:-:S05]  /*2780*/  FFMA.FTZ R70, R58, R91, R54 ;  /* 0x0000005b3a467223 */ /* 0x000fca0000010036 */
[----:B------:R1:W-:Y:S02]  /*2790*/  STG.E.128 desc[UR4][R88.64], R68 ;  /* 0x0000004458007986 */ /* 0x0003e4000c101d04 */
.L_x_21096:
[----:B------:R-:W-:Y:S05]  /*27a0*/  BSYNC B0 ;  /* 0x0000000000007941 */ /* 0x000fea0003800000 */
.L_x_21095:
[----:B-1234-:R-:W1:Y:S02]  /*27b0*/  LDC.64 R68, c[0x0][0x210] ;  /* 0x00008400ff447b82 */ /* 0x01ee640000000a00 */
[----:B-1----:R-:W-:-:S04]  /*27c0*/  LEA R2, R68, R2, 0x2 ;  /* 0x0000000244027211 */ /* 0x002fc800078e10ff */
[----:B------:R-:W-:-:S13]  /*27d0*/  ISETP.GE.AND P2, PT, R2, R69, PT ;  /* 0x000000450200720c */ /* 0x000fda0003f46270 */
[----:B------:R-:W-:Y:S05]  /*27e0*/  @!P2 BRA `(.L_x_21097) ;  /* 0xffffffe00000a947 */ /* 0x000fea000383ffff */
[----:B------:R-:W-:Y:S05]  /*27f0*/  EXIT ;  /* 0x000000000000794d */ /* 0x000fea0003800000 */
.L_x_21084:
[----:B------:R-:W-:Y:S01]  /*2800*/  HFMA2.MMA R89, -RZ, RZ, 0, 5.9604644775390625e-08 ;  /* 0x00000001ff597435 */ /* 0x000fe200000001ff */
[----:B------:R-:W-:Y:S01]  /*2810*/  BSSY B0, `(.L_x_21098) ;  /* 0x0000007000007945 */ /* 0x000fe20003800000 */
[----:B------:R-:W-:Y:S02]  /*2820*/  MOV R92, R68 ;  /* 0x00000044005c7202 */ /* 0x000fe40000000f00 */
[----:B------:R-:W-:Y:S02]  /*2830*/  MOV R71, 0x1f ;  /* 0x0000001f00477802 */ /* 0x000fe40000000f00 */
[----:B------:R-:W-:-:S07]  /*2840*/  MOV R70, 0xffffffff ;  /* 0xffffffff00467802 */ /* 0x000fce0000000f00 */
[----:B0----5:R-:W-:Y:S05]  /*2850*/  WARPSYNC.COLLECTIVE R70, `(.L_x_21099) ;  /* 0x0000000046087348 */ /* 0x021fea0003c00000 */
[----:B-----5:R1:W2:Y:S02]  /*2860*/  SHFL.BFLY P6, R90, R92, R89, R71 ;  /* 0x0c0000595c5a7389 */ /* 0x0202a400000c0047 */
[----:B012---:R-:W-:Y:S01]  /*2870*/  ENDCOLLECTIVE ;  /* 0x000000000000791b */ /* 0x007fe20003800000 */
.L_x_21099:
[----:B------:R-:W-:Y:S05]  /*2880*/  BSYNC B0 ;  /* 0x0000000000007941 */ /* 0x000fea0003800000 */
.L_x_21098:
        /* <DEDUP_REMOVED lines=8> */
.L_x_21100:
[----:B------:R-:W-:Y:S01]  /*2910*/  HFMA2.MMA R89, -RZ, RZ, 0, 2.384185791015625e-07 ;  /* 0x00000004ff597435 */ /* 0x000fe200000001ff */
[----:B------:R-:W-:-:S05]  /*2920*/  FADD.FTZ R93, R92, R90 ;  /* 0x0000005a5c5d7221 */ /* 0x000fca0000010000 */
[----:B------:R-:W-:-:S07]  /*2930*/  MOV R92, R93 ;  /* 0x0000005d005c7202 */ /* 0x000fce0000000f00 */
[----:B------:R-:W-:Y:S05]  /*2940*/  WARPSYNC.COLLECTIVE R70, `(.L_x_21101) ;  /* 0x0000000046087348 */ /* 0x000fea0003c00000 */
[----:B------:R0:W1:Y:S02]  /*2950*/  SHFL.BFLY P6, R90, R92, R89, R71 ;  /* 0x0c0000595c5a7389 */ /* 0x00006400000c0047 */
[----:B01----:R-:W-:Y:S01]  /*2960*/  ENDCOLLECTIVE ;  /* 0x000000000000791b */ /* 0x003fe20003800000 */
.L_x_21101:
[----:B------:R-:W-:Y:S01]  /*2970*/  HFMA2.MMA R89, -RZ, RZ, 0, 4.76837158203125e-07 ;  /* 0x00000008ff597435 */ /* 0x000fe200000001ff */
[----:B------:R-:W-:-:S05]  /*2980*/  FADD.FTZ R93, R93, R90 ;  /* 0x0000005a5d5d7221 */ /* 0x000fca0000010000 */
[----:B------:R-:W-:-:S07]  /*2990*/  MOV R92, R93 ;  /* 0x0000005d005c7202 */ /* 0x000fce0000000f00 */
[----:B------:R-:W-:Y:S05]  /*29a0*/  WARPSYNC.COLLECTIVE R70, `(.L_x_21102) ;  /* 0x0000000046087348 */ /* 0x000fea0003c00000 */
[----:B------:R0:W1:Y:S02]  /*29b0*/  SHFL.BFLY P6, R90, R92, R89, R71 ;  /* 0x0c0000595c5a7389 */ /* 0x00006400000c0047 */
[----:B01----:R-:W-:Y:S01]  /*29c0*/  ENDCOLLECTIVE ;  /* 0x000000000000791b */ /* 0x003fe20003800000 */
.L_x_21102:
[----:B------:R-:W-:Y:S01]  /*29d0*/  HFMA2.MMA R89, -RZ, RZ, 0, 9.5367431640625e-07 ;  /* 0x00000010ff597435 */ /* 0x000fe200000001ff */
[----:B------:R-:W-:-:S05]  /*29e0*/  FADD.FTZ R91, R93, R90 ;  /* 0x0000005a5d5b7221 */ /* 0x000fca0000010000 */
[----:B------:R-:W-:-:S07]  /*29f0*/  MOV R92, R91 ;  /* 0x0000005b005c7202 */ /* 0x000fce0000000f00 */
[----:B------:R-:W-:Y:S05]  /*2a00*/  WARPSYNC.COLLECTIVE R70, `(.L_x_21103) ;  /* 0x0000000046087348 */ /* 0x000fea0003c00000 */
[----:B------:R0:W1:Y:S02]  /*2a10*/  SHFL.BFLY P6, R90, R92, R89, R71 ;  /* 0x0c0000595c5a7389 */ /* 0x00006400000c0047 */
[----:B01----:R-:W-:Y:S01]  /*2a20*/  ENDCOLLECTIVE ;  /* 0x000000000000791b */ /* 0x003fe20003800000 */
.L_x_21103:
        /* <DEDUP_REMOVED lines=60> */
.L_x_21104:
[----:B------:R-:W-:Y:S01]  /*2df0*/  HFMA2.MMA R89, -RZ, RZ, 0, 1.1920928955078125e-07 ;  /* 0x00000002ff597435 */ /* 0x000fe200000001ff */
[----:B------:R-:W-:-:S05]  /*2e00*/  FADD.FTZ R93, R68, R90 ;  /* 0x0000005a445d7221 */ /* 0x000fca0000010000 */
[----:B------:R-:W-:-:S07]  /*2e10*/  MOV R92, R93 ;  /* 0x0000005d005c7202 */ /* 0x000fce0000000f00 */
[----:B------:R-:W-:Y:S05]  /*2e20*/  WARPSYNC.COLLECTIVE R70, `(.L_x_21105) ;  /* 0x0000000046087348 */ /* 0x000fea0003c00000 */
[----:B------:R0:W1:Y:S02]  /*2e30*/  SHFL.BFLY P6, R90, R92, R89, R71 ;  /* 0x0c0000595c5a7389 */ /* 0x00006400000c0047 */
[----:B01----:R-:W-:Y:S01]  /*2e40*/  ENDCOLLECTIVE ;  /* 0x000000000000791b */ /* 0x003fe20003800000 */
.L_x_21105:
[----:B------:R-:W-:Y:S01]  /*2e50*/  HFMA2.MMA R89, -RZ, RZ, 0, 2.384185791015625e-07 ;  /* 0x00000004ff597435 */ /* 0x000fe200000001ff */
[----:B------:R-:W-:-:S05]  /*2e60*/  FADD.FTZ R93, R93, R90 ;  /* 0x0000005a5d5d7221 */ /* 0x000fca0000010000 */
[----:B------:R-:W-:-:S07]  /*2e70*/  MOV R92, R93 ;  /* 0x0000005d005c7202 */ /* 0x000fce0000000f00 */
[----:B------:R-:W-:Y:S05]  /*2e80*/  WARPSYNC.COLLECTIVE R70, `(.L_x_21106) ;  /* 0x0000000046087348 */ /* 0x000fea0003c00000 */
[----:B------:R0:W1:Y:S02]  /*2e90*/  SHFL.BFLY P6, R90, R92, R89, R71 ;  /* 0x0c0000595c5a7389 */ /* 0x00006400000c0047 */
[----:B01----:R-:W-:Y:S01]  /*2ea0*/  ENDCOLLECTIVE ;  /* 0x000000000000791b */ /* 0x003fe20003800000 */
.L_x_21106:
[----:B------:R-:W-:Y:S01]  /*2eb0*/  MOV R89, 0x8 ;  /* 0x0000000800597802 */ /* 0x000fe20000000f00 */
[----:B------:R-:W-:-:S07]  /*2ec0*/  FADD.FTZ R92, R93, R90 ;  /* 0x0000005a5d5c7221 */ /* 0x000fce0000010000 */
[----:B------:R-:W-:Y:S05]  /*2ed0*/  WARPSYNC.COLLECTIVE R70, `(.L_x_21107) ;  /* 0x0000000046087348 */ /* 0x000fea0003c00000 */
[----:B------:R0:W1:Y:S02]  /*2ee0*/  SHFL.BFLY P6, R90, R92, R89, R71 ;  /* 0x0c0000595c5a7389 */ /* 0x00006400000c0047 */
[----:B01----:R-:W-:Y:S01]  /*2ef0*/  ENDCOLLECTIVE ;  /* 0x000000000000791b */ /* 0x003fe20003800000 */
.L_x_21107:
[----:B------:R-:W-:Y:S01]  /*2f00*/  HFMA2.MMA R89, -RZ, RZ, 0, 9.5367431640625e-07 ;  /* 0x00000010ff597435 */ /* 0x000fe200000001ff */
[----:B------:R-:W-:-:S10]  /*2f10*/  FADD.FTZ R92, R92, R90 ;  /* 0x0000005a5c5c7221 */ /* 0x000fd40000010000 */
[----:B------:R-:W-:Y:S05]  /*2f20*/  WARPSYNC.COLLECTIVE R70, `(.L_x_21108) ;  /* 0x0000000046087348 */ /* 0x000fea0003c00000 */
[----:B------:R0:W1:Y:S02]  /*2f30*/  SHFL.BFLY P6, R90, R92, R89, R71 ;  /* 0x0c0000595c5a7389 */ /* 0x00006400000c0047 */
[----:B01----:R-:W-:Y:S01]  /*2f40*/  ENDCOLLECTIVE ;  /* 0x000000000000791b */ /* 0x003fe20003800000 */
.L_x_21108:
[----:B------:R-:W-:Y:S05]  /*2f50*/  BRA `(.L_x_21109) ;  /* 0xfffffff000007947 */ /* 0x000fea000383ffff */
.L_x_21110:
        /* <DEDUP_REMOVED lines=10> */
.L_x_23592:


//--------------------- .text._ZN10layer_norm13ln_fwd_kernelINS_13Kernel_traitsIfffffjLj768ELj1ELj4ELj1ELj16ENS_18Kernel_traits_baseILj768EfffffjLj128EEEEELb0ELb0ELb0ELb1EEEvNS_9FwdParamsE --------------------------
	.section	.text._ZN10layer_norm13ln_fwd_kernelINS_13Kernel_traitsIfffffjLj768ELj1ELj4ELj1ELj16ENS_18Kernel_traits_baseILj768EfffffjLj128EEEEELb0ELb0ELb0ELb1EEEvNS_9FwdParamsE,"ax",@progbits
	.align	128
        .global         _ZN10layer_norm13ln_fwd_kernelINS_13Kernel_traitsIfffffjLj768ELj1ELj4ELj1ELj16ENS_18Kernel_traits_baseILj768EfffffjLj128EEEEELb0ELb0ELb0ELb1EEEvNS_9FwdParamsE
        .type           _ZN10layer_norm13ln_fwd_kernelINS_13Kernel_traitsIfffffjLj768ELj1ELj4ELj1ELj16ENS_18Kernel_traits_baseILj768EfffffjLj128EEEEELb0ELb0ELb0ELb1EEEvNS_9FwdParamsE,@function
        .size           _ZN10layer_norm13ln_fwd_kernelINS_13Kernel_traitsIfffffjLj768ELj1ELj4ELj1ELj16ENS_18Kernel_traits_baseILj768EfffffjLj128EEEEELb0ELb0ELb0ELb1EEEvNS_9FwdParamsE,(.L_x_23593 - _ZN10layer_norm13ln_fwd_kernelINS_13Kernel_traitsIfffffjLj768ELj1ELj4ELj1ELj16ENS_18Kernel_traits_baseILj768EfffffjLj128EEEEELb0ELb0ELb0ELb1EEEvNS_9FwdParamsE)
        .other          _ZN10layer_norm13ln_fwd_kernelINS_13Kernel_traitsIfffffjLj768ELj1ELj4ELj1ELj16ENS_18Kernel_traits_baseILj768EfffffjLj128EEEEELb0ELb0ELb0ELb1EEEvNS_9FwdParamsE,@"STO_CUDA_ENTRY STV_DEFAULT"
_ZN10layer_norm13ln_fwd_kernelINS_13Kernel_traitsIfffffjLj768ELj1ELj4ELj1ELj16ENS_18Kernel_traits_baseILj768EfffffjLj128EEEEELb0ELb0ELb0ELb1EEEvNS_9FwdParamsE:
.text._ZN10layer_norm13ln_fwd_kernelINS_13Kernel_traitsIfffffjLj768ELj1ELj4ELj1ELj16ENS_18Kernel_traits_baseILj768EfffffjLj128EEEEELb0ELb0ELb0ELb1EEEvNS_9FwdParamsE:
        /* <DEDUP_REMOVED lines=18> */
[----:B------:R-:W2:Y:S01]  /*0120*/  LDC.64 R8, c[0x0][0x270] ;  /* 0x00009c00ff087b82 */ /* 0x000ea20000000a00 */
[----:B------:R-:W-:Y:S01]  /*0130*/  ULDC.64 UR6, c[0x0][0x260] ;  /* 0x0000980000067ab9 */ /* 0x000fe20000000a00 */
[----:B------:R-:W-:Y:S01]  /*0140*/  ULDC.64 UR8, c[0x0][0x230] ;  /* 0x00008c0000087ab9 */ /* 0x000fe20000000a00 */
[----:B0-----:R-:W-:Y:S02]  /*0150*/  SHF.R.U32.HI R2, RZ, 0x5, R0 ;  /* 0x00000005ff027819 */ /* 0x001fe40000011600 */
[----:B------:R-:W-:-:S02]  /*0160*/  SHF.L.U32 R0, R0, 0x4, RZ ;  /* 0x0000000400007819 */ /* 0x000fc400000006ff */
[----:B-1----:R-:W-:Y:S02]  /*0170*/  LEA R6, R3, R2, 0x2 ;  /* 0x0000000203067211 */ /* 0x002fe400078e10ff */
[----:B------:R-:W-:Y:S02]  /*0180*/  LOP3.LUT R0, R0, 0x1f0, RZ, 0xc0, !PT ;  /* 0x000001f000007812 */ /* 0x000fe400078ec0ff */
[----:B--2---:R-:W-:Y:S02]  /*0190*/  LOP3.LUT P0, RZ, R8, UR8, RZ, 0xfc, !PT ;  /* 0x0000000808ff7c12 */ /* 0x004fe4000f80fcff */
[C---:B------:R-:W-:Y:S02]  /*01a0*/  IADD3 R2, P3, R0.reuse, UR4, RZ ;  /* 0x0000000400027c10 */ /* 0x040fe4000ff7e0ff */
[----:B------:R-:W-:Y:S01]  /*01b0*/  IADD3 R4, P2, R0, UR6, RZ ;  /* 0x0000000600047c10 */ /* 0x000fe2000ff5e0ff */
[----:B------:R-:W-:Y:S01]  /*01c0*/  ULDC UR6, c[0x0][0x214] ;  /* 0x0000850000067ab9 */ /* 0x000fe20000000800 */
[----:B------:R-:W-:Y:S01]  /*01d0*/  IADD3.X R3, RZ, UR5, RZ, P3, !PT ;  /* 0x00000005ff037c10 */ /* 0x000fe20009ffe4ff */
[----:B------:R-:W-:Y:S01]  /*01e0*/  ULDC.64 UR4, c[0x0][0x208] ;  /* 0x0000820000047ab9 */ /* 0x000fe20000000a00 */
[----:B------:R-:W-:-:S02]  /*01f0*/  IADD3.X R5, RZ, UR7, RZ, P2, !PT ;  /* 0x00000007ff057c10 */ /* 0x000fc400097fe4ff */
[----:B------:R-:W-:Y:S01]  /*0200*/  ISETP.GE.AND P2, PT, R6, UR6, PT ;  /* 0x0000000606007c0c */ /* 0x000fe2000bf46270 */
[----:B------:R0:W5:Y:S01]  /*0210*/  @P1 LDG.E.128 R12, desc[UR4][R2.64] ;  /* 0x00000004020c1981 */ /* 0x000162000c1e1d00 */
[----:B------:R-:W-:-:S03]  /*0220*/  LOP3.LUT P0, RZ, R9, UR9, RZ, 0xfc, P0 ;  /* 0x0000000909ff7c12 */ /* 0x000fc6000800fcff */
[----:B------:R0:W5:Y:S04]  /*0230*/  @P1 LDG.E.128 R16, desc[UR4][R2.64+0x200] ;  /* 0x0002000402101981 */ /* 0x000168000c1e1d00 */
        /* <DEDUP_REMOVED lines=19> */
.L_x_21184:
[----:B-1----:R-:W0:Y:S01]  /*0370*/  S2R R4, SR_TID.X ;  /* 0x0000000000047919 */ /* 0x002e220000002100 */
[----:B------:R-:W-:Y:S01]  /*0380*/  ISETP.NE.U32.AND P2, PT, RZ, UR8, PT ;  /* 0x00000008ff007c0c */ /* 0x000fe2000bf45070 */
[----:B--2---:R-:W1:Y:S01]  /*0390*/  LDC.64 R90, c[0x0][0x220] ;  /* 0x00008800ff5a7b82 */ /* 0x004e620000000a00 */
[----:B------:R-:W-:Y:S02]  /*03a0*/  IMAD R0, R2, UR6, RZ ;  /* 0x0000000602007c24 */ /* 0x000fe4000f8e02ff */
[----:B------:R-:W-:-:S03]  /*03b0*/  ISETP.NE.AND.EX P2, PT, RZ, UR9, PT, P2 ;  /* 0x00000009ff007c0c */ /* 0x000fc6000bf45320 */
[----:B------:R-:W-:Y:S02]  /*03c0*/  SHF.R.S32.HI R3, RZ, 0x1f, R0 ;  /* 0x0000001fff037819 */ /* 0x000fe40000011400 */
[----:B------:R-:W2:Y:S02]  /*03d0*/  @P1 LDC.64 R6, c[0x0][0x270] ;  /* 0x00009c00ff061b82 */ /* 0x000ea40000000a00 */
[----:B------:R-:W-:-:S06]  /*03e0*/  LEA.HI R0, R3, R0, RZ, 0x2 ;  /* 0x0000000003007211 */ /* 0x000fcc00078f10ff */
[----:B------:R-:W3:Y:S01]  /*03f0*/  @P2 LDC.64 R68, c[0x0][0x230] ;  /* 0x00008c00ff442b82 */ /* 0x000ee20000000a00 */
[----:B0-----:R-:W-:Y:S01]  /*0400*/  LOP3.LUT R3, R4, 0x1f, RZ, 0xc0, !PT ;  /* 0x0000001f04037812 */ /* 0x001fe200078ec0ff */
[----:B------:R-:W-:Y:S01]  /*0410*/  HFMA2.MMA R4, -RZ, RZ, 1.875, 0 ;  /* 0x3f800000ff047435 */ /* 0x000fe200000001ff */
[----:B--2---:R-:W-:Y:S02]  /*0420*/  @P1 IMAD.WIDE R6, R2, 0x4, R6 ;  /* 0x0000000402061825 */ /* 0x004fe400078e0206 */
[----:B------:R-:W-:-:S05]  /*0430*/  LEA.HI.SX32 R0, R0, R3, 0x1e ;  /* 0x0000000300007211 */ /* 0x000fca00078ff2ff */
[C---:B-1----:R-:W-:Y:S02]  /*0440*/  IMAD.WIDE.U32 R64, R0.reuse, 0x10, R90 ;  /* 0x0000001000407825 */ /* 0x042fe400078e005a */
[----:B------:R-:W2:Y:S02]  /*0450*/  @P1 LDG.E R4, desc[UR4][R6.64] ;  /* 0x0000000406041981 */ /* 0x000ea4000c1e1900 */
[----:B---3--:R-:W-:Y:S02]  /*0460*/  @P2 IMAD.WIDE.U32 R68, R0, 0x10, R68 ;  /* 0x0000001000442825 */ /* 0x008fe400078e0044 */
[----:B------:R-:W2:Y:S04]  /*0470*/  LDG.E.128 R64, desc[UR4][R64.64] ;  /* 0x0000000440407981 */ /* 0x000ea8000c1e1d00 */
[----:B-----5:R0:W5:Y:S01]  /*0480*/  @P2 LDG.E.128 R8, desc[UR4][R68.64] ;  /* 0x0000000444082981 */ /* 0x020162000c1e1d00 */
[----:B------:R-:W-:-:S04]  /*0490*/  ISETP.NE.U32.AND P3, PT, RZ, UR8, PT ;  /* 0x00000008ff007c0c */ /* 0x000fc8000bf65070 */
[----:B------:R-:W-:Y:S01]  /*04a0*/  ISETP.NE.AND.EX P3, PT, RZ, UR9, PT, P3 ;  /* 0x00000009ff007c0c */ /* 0x000fe2000bf65330 */
[----:B--2---:R-:W-:-:S12]  /*04b0*/  FMUL.FTZ R5, R64, R4 ;  /* 0x0000000440057220 */ /* 0x004fd80000410000 */
[----:B0-----:R-:W-:Y:S05]  /*04c0*/  @P3 BRA `(.L_x_21111) ;  /* 0x0000000000083947 */ /* 0x001fea0003800000 */
[----:B------:R-:W-:Y:S05]  /*04d0*/  @P0 BRA `(.L_x_21112) ;  /* 0x0000000000080947 */ /* 0x000fea0003800000 */
[----:B------:R-:W-:Y:S05]  /*04e0*/  BRA `(.L_x_21113) ;  /* 0x0000000000087947 */ /* 0x000fea0003800000 */
.L_x_21111:
[----:B-----5:R-:W-:-:S07]  /*04f0*/  FADD.FTZ R5, R8, R5 ;  /* 0x0000000508057221 */ /* 0x020fce0000010000 */
.L_x_21112:
[----:B------:R-:W-:-:S07]  /*0500*/  MOV R60, R5 ;  /* 0x00000005003c7202 */ /* 0x000fce0000000f00 */
.L_x_21113:
[----:B------:R-:W-:Y:S01]  /*0510*/  FMUL.FTZ R6, R65, R4 ;  /* 0x0000000441067220 */ /* 0x000fe20000410000 */
[----:B------:R-:W-:Y:S06]  /*0520*/  @P3 BRA `(.L_x_21114) ;  /* 0x0000000000083947 */ /* 0x000fec0003800000 */
[----:B------:R-:W-:Y:S05]  /*0530*/  @P0 BRA `(.L_x_21115) ;  /* 0x0000000000080947 */ /* 0x000fea0003800000 */
[----:B------:R-:W-:Y:S05]  /*0540*/  BRA `(.L_x_21116) ;  /* 0x0000000000087947 */ /* 0x000fea0003800000 */
.L_x_21114:
[----:B-----5:R-:W-:-:S07]  /*0550*/  FADD.FTZ R6, R9, R6 ;  /* 0x0000000609067221 */ /* 0x020fce0000010000 */
.L_x_21115:
[----:B------:R-:W-:-:S07]  /*0560*/  MOV R61, R6 ;  /* 0x00000006003d7202 */ /* 0x000fce0000000f00 */
.L_x_21116:
[----:B------:R-:W-:Y:S01]  /*0570*/  FMUL.FTZ R7, R66, R4 ;  /* 0x0000000442077220 */ /* 0x000fe20000410000 */
[----:B------:R-:W-:Y:S06]  /*0580*/  @P3 BRA `(.L_x_21117) ;  /* 0x0000000000083947 */ /* 0x000fec0003800000 */
[----:B------:R-:W-:Y:S05]  /*0590*/  @P0 BRA `(.L_x_21118) ;  /* 0x0000000000080947 */ /* 0x000fea0003800000 */
[----:B------:R-:W-:Y:S05]  /*05a0*/  BRA `(.L_x_21119) ;  /* 0x0000000000087947 */ /* 0x000fea0003800000 */
.L_x_21117:
[----:B-----5:R-:W-:-:S07]  /*05b0*/  FADD.FTZ R7, R10, R7 ;  /* 0x000000070a077221 */ /* 0x020fce0000010000 */
.L_x_21118:
[----:B------:R-:W-:-:S07]  /*05c0*/  MOV R62, R7 ;  /* 0x00000007003e7202 */ /* 0x000fce0000000f00 */
.L_x_21119:
[----:B------:R-:W-:Y:S01]  /*05d0*/  FMUL.FTZ R68, R67, R4 ;  /* 0x0000000443447220 */ /* 0x000fe20000410000 */
[----:B------:R-:W-:Y:S06]  /*05e0*/  @P3 BRA `(.L_x_21120) ;  /* 0x0000000000083947 */ /* 0x000fec0003800000 */
[----:B------:R-:W-:Y:S05]  /*05f0*/  @P0 BRA `(.L_x_21121) ;  /* 0x0000000000080947 */ /* 0x000fea0003800000 */
[----:B------:R-:W-:Y:S05]  /*0600*/  BRA `(.L_x_21122) ;  /* 0x0000000000087947 */ /* 0x000fea0003800000 */
.L_x_21120:
[----:B-----5:R-:W-:-:S07]  /*0610*/  FADD.FTZ R68, R11, R68 ;  /* 0x000000440b447221 */ /* 0x020fce0000010000 */
.L_x_21121:
[----:B------:R-:W-:-:S07]  /*0620*/  MOV R63, R68 ;  /* 0x00000044003f7202 */ /* 0x000fce0000000f00 */
.L_x_21122:
[----:B------:R-:W0:Y:S01]  /*0630*/  @P0 LDC.64 R70, c[0x0][0x238] ;  /* 0x00008e00ff460b82 */ /* 0x000e220000000a00 */
[----:B------:R-:W-:-:S05]  /*0640*/  IADD3 R75, R0, 0x20, RZ ;  /* 0x00000020004b7810 */ /* 0x000fca0007ffe0ff */
[----:B------:R-:W-:Y:S02]  /*0650*/  IMAD.WIDE.U32 R64, R75, 0x10, R90 ;  /* 0x000000104b407825 */ /* 0x000fe400078e005a */
[----:B------:R-:W1:Y:S02]  /*0660*/  @P2 LDC.64 R72, c[0x0][0x230] ;  /* 0x00008c00ff482b82 */ /* 0x000e640000000a00 */
[----:B0-----:R-:W-:-:S05]  /*0670*/  @P0 IMAD.WIDE.U32 R70, R0, 0x10, R70 ;  /* 0x0000001000460825 */ /* 0x001fca00078e0046 */
[----:B------:R0:W-:Y:S01]  /*0680*/  @P0 STG.E.128 desc[UR4][R70.64], R60 ;  /* 0x0000003c46000986 */ /* 0x0001e2000c101d04 */
[----:B-1----:R-:W-:-:S03]  /*0690*/  @P2 IMAD.WIDE.U32 R72, R75, 0x10, R72 ;  /* 0x000000104b482825 */ /* 0x002fc600078e0048 */
[----:B------:R-:W2:Y:S04]  /*06a0*/  LDG.E.128 R64, desc[UR4][R64.64] ;  /* 0x0000000440407981 */ /* 0x000ea8000c1e1d00 */
[----:B-----5:R0:W5:Y:S01]  /*06b0*/  @P2 LDG.E.128 R8, desc[UR4][R72.64] ;  /* 0x0000000448082981 */ /* 0x020162000c1e1d00 */
[----:B--2---:R-:W-:Y:S01]  /*06c0*/  FMUL.FTZ R69, R64, R4 ;  /* 0x0000000440457220 */ /* 0x004fe20000410000 */
[----:B0-----:R-:W-:Y:S06]  /*06d0*/  @P3 BRA `(.L_x_21123) ;  /* 0x0000000000083947 */ /* 0x001fec0003800000 */
[----:B------:R-:W-:Y:S05]  /*06e0*/  @P0 BRA `(.L_x_21124) ;  /* 0x0000000000080947 */ /* 0x000fea0003800000 */
[----:B------:R-:W-:Y:S05]  /*06f0*/  BRA `(.L_x_21125) ;  /* 0x0000000000087947 */ /* 0x000fea0003800000 */
.L_x_21123:
[----:B-----5:R-:W-:-:S07]  /*0700*/  FADD.FTZ R69, R8, R69 ;  /* 0x0000004508457221 */ /* 0x020fce0000010000 */
.L_x_21124:
[----:B------:R-:W-:-:S07]  /*0710*/  MOV R60, R69 ;  /* 0x00000045003c7202 */ /* 0x000fce0000000f00 */
.L_x_21125:
[----:B------:R-:W-:Y:S01]  /*0720*/  FMUL.FTZ R70, R65, R4 ;  /* 0x0000000441467220 */ /* 0x000fe20000410000 */
[----:B------:R-:W-:Y:S06]  /*0730*/  @P3 BRA `(.L_x_21126) ;  /* 0x0000000000083947 */ /* 0x000fec0003800000 */
[----:B------:R-:W-:Y:S05]  /*0740*/  @P0 BRA `(.L_x_21127) ;  /* 0x0000000000080947 */ /* 0x000fea0003800000 */
[----:B------:R-:W-:Y:S05]  /*0750*/  BRA `(.L_x_21128) ;  /* 0x0000000000087947 */ /* 0x000fea0003800000 */
.L_x_21126:
[----:B-----5:R-:W-:-:S07]  /*0760*/  FADD.FTZ R70, R9, R70 ;  /* 0x0000004609467221 */ /* 0x020fce0000010000 */
.L_x_21127:
[----:B------:R-:W-:-:S07]  /*0770*/  MOV R61, R70 ;  /* 0x00000046003d7202 */ /* 0x000fce0000000f00 */
.L_x_21128:
[----:B------:R-:W-:Y:S01]  /*0780*/  FMUL.FTZ R71, R66, R4 ;  /* 0x0000000442477220 */ /* 0x000fe20000410000 */
[----:B------:R-:W-:Y:S06]  /*0790*/  @P3 BRA `(.L_x_21129) ;  /* 0x0000000000083947 */ /* 0x000fec0003800000 */
[----:B------:R-:W-:Y:S05]  /*07a0*/  @P0 BRA `(.L_x_21130) ;  /* 0x0000000000080947 */ /* 0x000fea0003800000 */
[----:B------:R-:W-:Y:S05]  /*07b0*/  BRA `(.L_x_21131) ;  /* 0x0000000000087947 */ /* 0x000fea0003800000 */
.L_x_21129:
[----:B-----5:R-:W-:-:S07]  /*07c0*/  FADD.FTZ R71, R10, R71 ;  /* 0x000000470a477221 */ /* 0x020fce0000010000 */
.L_x_21130:
[----:B------:R-:W-:-:S07]  /*07d0*/  MOV R62, R71 ;  /* 0x00000047003e7202 */ /* 0x000fce0000000f00 */
.L_x_21131:
[----:B------:R-:W-:Y:S01]  /*07e0*/  FMUL.FTZ R72, R67, R4 ;  /* 0x0000000443487220 */ /* 0x000fe20000410000 */
[----:B------:R-:W-:Y:S06]  /*07f0*/  @P3 BRA `(.L_x_21132) ;  /* 0x0000000000083947 */ /* 0x000fec0003800000 */
[----:B------:R-:W-:Y:S05]  /*0800*/  @P0 BRA `(.L_x_21133) ;  /* 0x0000000000080947 */ /* 0x000fea0003800000 */
[----:B------:R-:W-:Y:S05]  /*0810*/  BRA `(.L_x_21134) ;  /* 0x0000000000087947 */ /* 0x000fea0003800000 */
.L_x_21132:
[----:B-----5:R-:W-:-:S07]  /*0820*/  FADD.FTZ R72, R11, R72 ;  /* 0x000000480b487221 */ /* 0x020fce0000010000 */
.L_x_21133:
[----:B------:R-:W-:-:S07]  /*0830*/  MOV R63, R72 ;  /* 0x00000048003f7202 */ /* 0x000fce0000000f00 */
.L_x_21134:
[----:B------:R-:W0:Y:S01]  /*0840*/  @P0 LDC.64 R78, c[0x0][0x238] ;  /* 0x00008e00ff4e0b82 */ /* 0x000e220000000a00 */
[----:B------:R-:W-:-:S04]  /*0850*/  IADD3 R73, R0, 0x40, RZ ;  /* 0x0000004000497810 */ /* 0x000fc80007ffe0ff */
[C---:B------:R-:W-:Y:S01]  /*0860*/  @P2 LEA R76, P5, R73.reuse, UR8, 0x4 ;  /* 0x00000008494c2c11 */ /* 0x040fe2000f8a20ff */
[----:B------:R-:W-:-:S03]  /*0870*/  IMAD.WIDE.U32 R64, R73, 0x10, R90 ;  /* 0x0000001049407825 */ /* 0x000fc600078e005a */
[----:B------:R-:W-:Y:S01]  /*0880*/  @P2 LEA.HI.X R77, R73, UR9, RZ, 0x4, P5 ;  /* 0x00000009494d2c11 */ /* 0x000fe2000a8f24ff */
[----:B0-----:R-:W-:-:S05]  /*0890*/  @P0 IMAD.WIDE.U32 R78, R75, 0x10, R78 ;  /* 0x000000104b4e0825 */ /* 0x001fca00078e004e */
[----:B------:R0:W-:Y:S04]  /*08a0*/  @P0 STG.E.128 desc[UR4][R78.64], R60 ;  /* 0x0000003c4e000986 */ /* 0x0001e8000c101d04 */
[----:B------:R-:W2:Y:S04]  /*08b0*/  LDG.E.128 R64, desc[UR4][R64.64] ;  /* 0x0000000440407981 */ /* 0x000ea8000c1e1d00 */
[----:B-----5:R0:W5:Y:S01]  /*08c0*/  @P2 LDG.E.128 R8, desc[UR4][R76.64] ;  /* 0x000000044c082981 */ /* 0x020162000c1e1d00 */
[----:B--2---:R-:W-:Y:S01]  /*08d0*/  FMUL.FTZ R74, R64, R4 ;  /* 0x00000004404a7220 */ /* 0x004fe20000410000 */
[----:B0-----:R-:W-:Y:S06]  /*08e0*/  @P3 BRA `(.L_x_21135) ;  /* 0x0000000000083947 */ /* 0x001fec0003800000 */
[----:B------:R-:W-:Y:S05]  /*08f0*/  @P0 BRA `(.L_x_21136) ;  /* 0x0000000000080947 */ /* 0x000fea0003800000 */
[----:B------:R-:W-:Y:S05]  /*0900*/  BRA `(.L_x_21137) ;  /* 0x0000000000087947 */ /* 0x000fea0003800000 */
.L_x_21135:
[----:B-----5:R-:W-:-:S07]  /*0910*/  FADD.FTZ R74, R8, R74 ;  /* 0x0000004a084a7221 */ /* 0x020fce0000010000 */
.L_x_21136:
[----:B------:R-:W-:-:S07]  /*0920*/  MOV R60, R74 ;  /* 0x0000004a003c7202 */ /* 0x000fce0000000f00 */
.L_x_21137:
[----:B------:R-:W-:Y:S01]  /*0930*/  FMUL.FTZ R75, R65, R4 ;  /* 0x00000004414b7220 */ /* 0x000fe20000410000 */
[----:B------:R-:W-:Y:S06]  /*0940*/  @P3 BRA `(.L_x_21138) ;  /* 0x0000000000083947 */ /* 0x000fec0003800000 */
[----:B------:R-:W-:Y:S05]  /*0950*/  @P0 BRA `(.L_x_21139) ;  /* 0x0000000000080947 */ /* 0x000fea0003800000 */
[----:B------:R-:W-:Y:S05]  /*0960*/  BRA `(.L_x_21140) ;  /* 0x0000000000087947 */ /* 0x000fea0003800000 */
.L_x_21138:
[----:B-----5:R-:W-:-:S07]  /*0970*/  FADD.FTZ R75, R9, R75 ;  /* 0x0000004b094b7221 */ /* 0x020fce0000010000 */
.L_x_21139:
[----:B------:R-:W-:-:S07]  /*0980*/  MOV R61, R75 ;  /* 0x0000004b003d7202 */ /* 0x000fce0000000f00 */
.L_x_21140:
[----:B------:R-:W-:Y:S01]  /*0990*/  FMUL.FTZ R76, R66, R4 ;  /* 0x00000004424c7220 */ /* 0x000fe20000410000 */
[----:B------:R-:W-:Y:S06]  /*09a0*/  @P3 BRA `(.L_x_21141) ;  /* 0x0000000000083947 */ /* 0x000fec0003800000 */
[----:B------:R-:W-:Y:S05]  /*09b0*/  @P0 BRA `(.L_x_21142) ;  /* 0x0000000000080947 */ /* 0x000fea0003800000 */
[----:B------:R-:W-:Y:S05]  /*09c0*/  BRA `(.L_x_21143) ;  /* 0x0000000000087947 */ /* 0x000fea0003800000 */
.L_x_21141:
[----:B-----5:R-:W-:-:S07]  /*09d0*/  FADD.FTZ R76, R10, R76 ;  /* 0x0000004c0a4c7221 */ /* 0x020fce0000010000 */
.L_x_21142:
[----:B------:R-:W-:-:S07]  /*09e0*/  MOV R62, R76 ;  /* 0x0000004c003e7202 */ /* 0x000fce0000000f00 */
.L_x_21143:
[----:B------:R-:W-:Y:S01]  /*09f0*/  FMUL.FTZ R77, R67, R4 ;  /* 0x00000004434d7220 */ /* 0x000fe20000410000 */
[----:B------:R-:W-:Y:S06]  /*0a00*/  @P3 BRA `(.L_x_21144) ;  /* 0x0000000000083947 */ /* 0x000fec0003800000 */
[----:B------:R-:W-:Y:S05]  /*0a10*/  @P0 BRA `(.L_x_21145) ;  /* 0x0000000000080947 */ /* 0x000fea0003800000 */
[----:B------:R-:W-:Y:S05]  /*0a20*/  BRA `(.L_x_21146) ;  /* 0x0000000000087947 */ /* 0x000fea0003800000 */
.L_x_21144:
[----:B-----5:R-:W-:-:S07]  /*0a30*/  FADD.FTZ R77, R11, R77 ;  /* 0x0000004d0b4d7221 */ /* 0x020fce0000010000 */
.L_x_21145:
[----:B------:R-:W-:-:S07]  /*0a40*/  MOV R63, R77 ;  /* 0x0000004d003f7202 */ /* 0x000fce0000000f00 */
.L_x_21146:
[----:B------:R-:W0:Y:S01]  /*0a50*/  @P0 LDC.64 R64, c[0x0][0x238] ;  /* 0x00008e00ff400b82 */ /* 0x000e220000000a00 */
[----:B------:R-:W-:-:S05]  /*0a60*/  IADD3 R78, R0, 0x60, RZ ;  /* 0x00000060004e7810 */ /* 0x000fca0007ffe0ff */
[----:B------:R-:W-:Y:S01]  /*0a70*/  IMAD.WIDE.U32 R66, R78, 0x10, R90 ;  /* 0x000000104e427825 */ /* 0x000fe200078e005a */
[----:B0-----:R-:W-:-:S04]  /*0a80*/  @P0 LEA R64, P5, R73, R64, 0x4 ;  /* 0x0000004049400211 */ /* 0x001fc800078a20ff */
[----:B------:R-:W-:Y:S02]  /*0a90*/  @P0 LEA.HI.X R65, R73, R65, RZ, 0x4, P5 ;  /* 0x0000004149410211 */ /* 0x000fe400028f24ff */
[----:B------:R-:W-:-:S03]  /*0aa0*/  @P2 LEA R80, P5, R78, UR8, 0x4 ;  /* 0x000000084e502c11 */ /* 0x000fc6000f8a20ff */
[----:B------:R0:W-:Y:S01]  /*0ab0*/  @P0 STG.E.128 desc[UR4][R64.64], R60 ;  /* 0x0000003c40000986 */ /* 0x0001e2000c101d04 */
[----:B------:R-:W-:-:S05]  /*0ac0*/  @P2 LEA.HI.X R81, R78, UR9, RZ, 0x4, P5 ;  /* 0x000000094e512c11 */ /* 0x000fca000a8f24ff */
[----:B-----5:R1:W5:Y:S04]  /*0ad0*/  @P2 LDG.E.128 R8, desc[UR4][R80.64] ;  /* 0x0000000450082981 */ /* 0x020368000c1e1d00 */
[----:B0-----:R-:W2:Y:S02]  /*0ae0*/  LDG.E.128 R64, desc[UR4][R66.64] ;  /* 0x0000000442407981 */ /* 0x001ea4000c1e1d00 */
[----:B--2---:R-:W-:Y:S01]  /*0af0*/  FMUL.FTZ R79, R64, R4 ;  /* 0x00000004404f7220 */ /* 0x004fe20000410000 */
[----:B-1----:R-:W-:Y:S06]  /*0b00*/  @P3 BRA `(.L_x_21147) ;  /* 0x0000000000083947 */ /* 0x002fec0003800000 */
[----:B------:R-:W-:Y:S05]  /*0b10*/  @P0 BRA `(.L_x_21148) ;  /* 0x0000000000080947 */ /* 0x000fea0003800000 */
[----:B------:R-:W-:Y:S05]  /*0b20*/  BRA `(.L_x_21149) ;  /* 0x0000000000087947 */ /* 0x000fea0003800000 */
.L_x_21147:
[----:B-----5:R-:W-:-:S07]  /*0b30*/  FADD.FTZ R79, R8, R79 ;  /* 0x0000004f084f7221 */ /* 0x020fce0000010000 */
.L_x_21148:
[----:B------:R-:W-:-:S07]  /*0b40*/  MOV R60, R79 ;  /* 0x0000004f003c7202 */ /* 0x000fce0000000f00 */
.L_x_21149:
[----:B------:R-:W-:Y:S01]  /*0b50*/  FMUL.FTZ R80, R65, R4 ;  /* 0x0000000441507220 */ /* 0x000fe20000410000 */
[----:B------:R-:W-:Y:S06]  /*0b60*/  @P3 BRA `(.L_x_21150) ;  /* 0x0000000000083947 */ /* 0x000fec0003800000 */
[----:B------:R-:W-:Y:S05]  /*0b70*/  @P0 BRA `(.L_x_21151) ;  /* 0x0000000000080947 */ /* 0x000fea0003800000 */
[----:B------:R-:W-:Y:S05]  /*0b80*/  BRA `(.L_x_21152) ;  /* 0x0000000000087947 */ /* 0x000fea0003800000 */
.L_x_21150:
[----:B-----5:R-:W-:-:S07]  /*0b90*/  FADD.FTZ R80, R9, R80 ;  /* 0x0000005009507221 */ /* 0x020fce0000010000 */
.L_x_21151:
[----:B------:R-:W-:-:S07]  /*0ba0*/  MOV R61, R80 ;  /* 0x00000050003d7202 */ /* 0x000fce0000000f00 */
.L_x_21152:
[----:B------:R-:W-:Y:S01]  /*0bb0*/  FMUL.FTZ R81, R66, R4 ;  /* 0x0000000442517220 */ /* 0x000fe20000410000 */
[----:B------:R-:W-:Y:S06]  /*0bc0*/  @P3 BRA `(.L_x_21153) ;  /* 0x0000000000083947 */ /* 0x000fec0003800000 */
[----:B------:R-:W-:Y:S05]  /*0bd0*/  @P0 BRA `(.L_x_21154) ;  /* 0x0000000000080947 */ /* 0x000fea0003800000 */
[----:B------:R-:W-:Y:S05]  /*0be0*/  BRA `(.L_x_21155) ;  /* 0x0000000000087947 */ /* 0x000fea0003800000 */
.L_x_21153:
[----:B-----5:R-:W-:-:S07]  /*0bf0*/  FADD.FTZ R81, R10, R81 ;  /* 0x000000510a517221 */ /* 0x020fce0000010000 */
.L_x_21154:
[----:B------:R-:W-:-:S07]  /*0c00*/  MOV R62, R81 ;  /* 0x00000051003e7202 */ /* 0x000fce0000000f00 */
.L_x_21155:
[----:B------:R-:W-:Y:S01]  /*0c10*/  FMUL.FTZ R82, R67, R4 ;  /* 0x0000000443527220 */ /* 0x000fe20000410000 */
[----:B------:R-:W-:Y:S06]  /*0c20*/  @P3 BRA `(.L_x_21156) ;  /* 0x0000000000083947 */ /* 0x000fec0003800000 */
[----:B------:R-:W-:Y:S05]  /*0c30*/  @P0 BRA `(.L_x_21157) ;  /* 0x0000000000080947 */ /* 0x000fea0003800000 */
[----:B------:R-:W-:Y:S05]  /*0c40*/  BRA `(.L_x_21158) ;  /* 0x0000000000087947 */ /* 0x000fea0003800000 */
.L_x_21156:
[----:B-----5:R-:W-:-:S07]  /*0c50*/  FADD.FTZ R82, R11, R82 ;  /* 0x000000520b527221 */ /* 0x020fce0000010000 */
.L_x_21157:
[----:B------:R-:W-:-:S07]  /*0c60*/  MOV R63, R82 ;  /* 0x00000052003f7202 */ /* 0x000fce0000000f00 */
.L_x_21158:
[----:B------:R-:W0:Y:S01]  /*0c70*/  @P0 LDC.64 R64, c[0x0][0x238] ;  /* 0x00008e00ff400b82 */ /* 0x000e220000000a00 */
[----:B------:R-:W-:Y:S02]  /*0c80*/  IADD3 R83, R0, 0x80, RZ ;  /* 0x0000008000537810 */ /* 0x000fe40007ffe0ff */
[----:B0-----:R-:W-:-:S04]  /*0c90*/  @P0 LEA R64, P5, R78, R64, 0x4 ;  /* 0x000000404e400211 */ /* 0x001fc800078a20ff */
[----:B------:R-:W-:Y:S02]  /*0ca0*/  @P0 LEA.HI.X R65, R78, R65, RZ, 0x4, P5 ;  /* 0x000000414e410211 */ /* 0x000fe400028f24ff */
[----:B------:R-:W-:-:S03]  /*0cb0*/  @P2 LEA R66, P5, R83, UR8, 0x4 ;  /* 0x0000000853422c11 */ /* 0x000fc6000f8a20ff */
[----:B------:R0:W-:Y:S01]  /*0cc0*/  @P0 STG.E.128 desc[UR4][R64.64], R60 ;  /* 0x0000003c40000986 */ /* 0x0001e2000c101d04 */
[----:B------:R-:W-:-:S05]  /*0cd0*/  @P2 LEA.HI.X R67, R83, UR9, RZ, 0x4, P5 ;  /* 0x0000000953432c11 */ /* 0x000fca000a8f24ff */
[----:B-----5:R1:W5:Y:S01]  /*0ce0*/  @P2 LDG.E.128 R8, desc[UR4][R66.64] ;  /* 0x0000000442082981 */ /* 0x020362000c1e1d00 */
[----:B0-----:R-:W-:-:S06]  /*0cf0*/  IMAD.WIDE.U32 R64, R83, 0x10, R90 ;  /* 0x0000001053407825 */ /* 0x001fcc00078e005a */
[----:B------:R-:W2:Y:S02]  /*0d00*/  LDG.E.128 R64, desc[UR4][R64.64] ;  /* 0x0000000440407981 */ /* 0x000ea4000c1e1d00 */
[----:B--2---:R-:W-:Y:S01]  /*0d10*/  FMUL.FTZ R84, R64, R4 ;  /* 0x0000000440547220 */ /* 0x004fe20000410000 */
[----:B-1----:R-:W-:Y:S06]  /*0d20*/  @P3 BRA `(.L_x_21159) ;  /* 0x0000000000083947 */ /* 0x002fec0003800000 */
[----:B------:R-:W-:Y:S05]  /*0d30*/  @P0 BRA `(.L_x_21160) ;  /* 0x0000000000080947 */ /* 0x000fea0003800000 */
[----:B------:R-:W-:Y:S05]  /*0d40*/  BRA `(.L_x_21161) ;  /* 0x0000000000087947 */ /* 0x000fea0003800000 */
.L_x_21159:
[----:B-----5:R-:W-:-:S07]  /*0d50*/  FADD.FTZ R84, R8, R84 ;  /* 0x0000005408547221 */ /* 0x020fce0000010000 */
.L_x_21160:
[----:B------:R-:W-:-:S07]  /*0d60*/  MOV R60, R84 ;  /* 0x00000054003c7202 */ /* 0x000fce0000000f00 */
.L_x_21161:
[----:B------:R-:W-:Y:S01]  /*0d70*/  FMUL.FTZ R85, R65, R4 ;  /* 0x0000000441557220 */ /* 0x000fe20000410000 */
[----:B------:R-:W-:Y:S06]  /*0d80*/  @P3 BRA `(.L_x_21162) ;  /* 0x0000000000083947 */ /* 0x000fec0003800000 */
[----:B------:R-:W-:Y:S05]  /*0d90*/  @P0 BRA `(.L_x_21163) ;  /* 0x0000000000080947 */ /* 0x000fea0003800000 */
[----:B------:R-:W-:Y:S05]  /*0da0*/  BRA `(.L_x_21164) ;  /* 0x0000000000087947 */ /* 0x000fea0003800000 */
.L_x_21162:
[----:B-----5:R-:W-:-:S07]  /*0db0*/  FADD.FTZ R85, R9, R85 ;  /* 0x0000005509557221 */ /* 0x020fce0000010000 */
.L_x_21163:
[----:B------:R-:W-:-:S07]  /*0dc0*/  MOV R61, R85 ;  /* 0x00000055003d7202 */ /* 0x000fce0000000f00 */
.L_x_21164:
[----:B------:R-:W-:Y:S01]  /*0dd0*/  FMUL.FTZ R86, R66, R4 ;  /* 0x0000000442567220 */ /* 0x000fe20000410000 */
[----:B------:R-:W-:Y:S06]  /*0de0*/  @P3 BRA `(.L_x_21165) ;  /* 0x0000000000083947 */ /* 0x000fec0003800000 */
[----:B------:R-:W-:Y:S05]  /*0df0*/  @P0 BRA `(.L_x_21166) ;  /* 0x0000000000080947 */ /* 0x000fea0003800000 */
[----:B------:R-:W-:Y:S05]  /*0e00*/  BRA `(.L_x_21167) ;  /* 0x0000000000087947 */ /* 0x000fea0003800000 */
.L_x_21165:
[----:B-----5:R-:W-:-:S07]  /*0e10*/  FADD.FTZ R86, R10, R86 ;  /* 0x000000560a567221 */ /* 0x020fce0000010000 */
.L_x_21166:
[----:B------:R-:W-:-:S07]  /*0e20*/  MOV R62, R86 ;  /* 0x00000056003e7202 */ /* 0x000fce0000000f00 */
.L_x_21167:
[----:B------:R-:W-:Y:S01]  /*0e30*/  FMUL.FTZ R87, R67, R4 ;  /* 0x0000000443577220 */ /* 0x000fe20000410000 */
[----:B------:R-:W-:Y:S06]  /*0e40*/  @P3 BRA `(.L_x_21168) ;  /* 0x0000000000083947 */ /* 0x000fec0003800000 */
[----:B------:R-:W-:Y:S05]  /*0e50*/  @P0 BRA `(.L_x_21169) ;  /* 0x0000000000080947 */ /* 0x000fea0003800000 */
[----:B------:R-:W-:Y:S05]  /*0e60*/  BRA `(.L_x_21170) ;  /* 0x0000000000087947 */ /* 0x000fea0003800000 */
.L_x_21168:
[----:B-----5:R-:W-:-:S07]  /*0e70*/  FADD.FTZ R87, R11, R87 ;  /* 0x000000570b577221 */ /* 0x020fce0000010000 */
.L_x_21169:
[----:B------:R-:W-:-:S07]  /*0e80*/  MOV R63, R87 ;  /* 0x00000057003f7202 */ /* 0x000fce0000000f00 */
.L_x_21170:
[----:B------:R-:W0:Y:S01]  /*0e90*/  @P0 LDC.64 R64, c[0x0][0x238] ;  /* 0x00008e00ff400b82 */ /* 0x000e220000000a00 */
[----:B------:R-:W-:-:S07]  /*0ea0*/  IADD3 R88, R0, 0xa0, RZ ;  /* 0x000000a000587810 */ /* 0x000fce0007ffe0ff */
[----:B------:R-:W1:Y:S01]  /*0eb0*/  @P2 LDC.64 R66, c[0x0][0x230] ;  /* 0x00008c00ff422b82 */ /* 0x000e620000000a00 */
[----:B0-----:R-:W-:-:S04]  /*0ec0*/  @P0 LEA R64, P5, R83, R64, 0x4 ;  /* 0x0000004053400211 */ /* 0x001fc800078a20ff */
[----:B------:R-:W-:Y:S01]  /*0ed0*/  @P0 LEA.HI.X R65, R83, R65, RZ, 0x4, P5 ;  /* 0x0000004153410211 */ /* 0x000fe200028f24ff */
[----:B-1----:R-:W-:-:S04]  /*0ee0*/  @P2 IMAD.WIDE.U32 R66, R88, 0x10, R66 ;  /* 0x0000001058422825 */ /* 0x002fc800078e0042 */
[----:B------:R0:W-:Y:S04]  /*0ef0*/  @P0 STG.E.128 desc[UR4][R64.64], R60 ;  /* 0x0000003c40000986 */ /* 0x0001e8000c101d04 */
[----:B-----5:R1:W5:Y:S01]  /*0f00*/  @P2 LDG.E.128 R8, desc[UR4][R66.64] ;  /* 0x0000000442082981 */ /* 0x020362000c1e1d00 */
[----:B0-----:R-:W-:-:S06]  /*0f10*/  IMAD.WIDE.U32 R64, R88, 0x10, R90 ;  /* 0x0000001058407825 */ /* 0x001fcc00078e005a */
[----:B------:R-:W2:Y:S02]  /*0f20*/  LDG.E.128 R64, desc[UR4][R64.64] ;  /* 0x0000000440407981 */ /* 0x000ea4000c1e1d00 */
[----:B--2---:R-:W-:Y:S01]  /*0f30*/  FMUL.FTZ R64, R64, R4 ;  /* 0x0000000440407220 */ /* 0x004fe20000410000 */
[----:B-1----:R-:W-:Y:S06]  /*0f40*/  @P3 BRA `(.L_x_21171) ;  /* 0x0000000000083947 */ /* 0x002fec0003800000 */
[----:B------:R-:W-:Y:S05]  /*0f50*/  @P0 BRA `(.L_x_21172) ;  /* 0x0000000000080947 */ /* 0x000fea0003800000 */
[----:B------:R-:W-:Y:S05]  /*0f60*/  BRA `(.L_x_21173) ;  /* 0x0000000000087947 */ /* 0x000fea0003800000 */
.L_x_21171:
[----:B-----5:R-:W-:-:S07]  /*0f70*/  FADD.FTZ R64, R8, R64 ;  /* 0x0000004008407221 */ /* 0x020fce0000010000 */
.L_x_21172:
[----:B------:R-:W-:-:S07]  /*0f80*/  MOV R60, R64 ;  /* 0x00000040003c7202 */ /* 0x000fce0000000f00 */
.L_x_21173:
[----:B------:R-:W-:Y:S01]  /*0f90*/  FMUL.FTZ R65, R65, R4 ;  /* 0x0000000441417220 */ /* 0x000fe20000410000 */
[----:B------:R-:W-:Y:S06]  /*0fa0*/  @P3 BRA `(.L_x_21174) ;  /* 0x0000000000083947 */ /* 0x000fec0003800000 */
[----:B------:R-:W-:Y:S05]  /*0fb0*/  @P0 BRA `(.L_x_21175) ;  /* 0x0000000000080947 */ /* 0x000fea0003800000 */
[----:B------:R-:W-:Y:S05]  /*0fc0*/  BRA `(.L_x_21176) ;  /* 0x0000000000087947 */ /* 0x000fea0003800000 */
.L_x_21174:
[----:B-----5:R-:W-:-:S07]  /*0fd0*/  FADD.FTZ R65, R9, R65 ;  /* 0x0000004109417221 */ /* 0x020fce0000010000 */
.L_x_21175:
[----:B------:R-:W-:-:S07]  /*0fe0*/  MOV R61, R65 ;  /* 0x00000041003d7202 */ /* 0x000fce0000000f00 */
.L_x_21176:
[----:B------:R-:W-:Y:S01]  /*0ff0*/  FMUL.FTZ R66, R66, R4 ;  /* 0x0000000442427220 */ /* 0x000fe20000410000 */
[----:B------:R-:W-:Y:S06]  /*1000*/  @P3 BRA `(.L_x_21177) ;  /* 0x0000000000083947 */ /* 0x000fec0003800000 */
[----:B------:R-:W-:Y:S05]  /*1010*/  @P0 BRA `(.L_x_21178) ;  /* 0x0000000000080947 */ /* 0x000fea0003800000 */
[----:B------:R-:W-:Y:S05]  /*1020*/  BRA `(.L_x_21179) ;  /* 0x0000000000087947 */ /* 0x000fea0003800000 */
.L_x_21177:
[----:B-----5:R-:W-:-:S07]  /*1030*/  FADD.FTZ R66, R10, R66 ;  /* 0x000000420a427221 */ /* 0x020fce0000010000 */
.L_x_21178:
[----:B------:R-:W-:-:S07]  /*1040*/  MOV R62, R66 ;  /* 0x00000042003e7202 */ /* 0x000fce0000000f00 */
.L_x_21179:
[----:B------:R-:W-:Y:S01]  /*1050*/  FMUL.FTZ R67, R67, R4 ;  /* 0x0000000443437220 */ /* 0x000fe20000410000 */
[----:B------:R-:W-:Y:S06]  /*1060*/  @P3 BRA `(.L_x_21180) ;  /* 0x0000000000083947 */ /* 0x000fec0003800000 */
[----:B------:R-:W-:Y:S05]  /*1070*/  @P0 BRA `(.L_x_21181) ;  /* 0x0000000000080947 */ /* 0x000fea0003800000 */
[----:B------:R-:W-:Y:S05]  /*1080*/  BRA `(.L_x_21182) ;  /* 0x0000000000087947 */ /* 0x000fea0003800000 */
.L_x_21180:
[----:B-----5:R-:W-:-:S07]  /*1090*/  FADD.FTZ R67, R11, R67 ;  /* 0x000000430b437221 */ /* 0x020fce0000010000 */
.L_x_21181:
[----:B------:R-:W-:-:S07]  /*10a0*/  MOV R63, R67 ;  /* 0x00000043003f7202 */ /* 0x000fce0000000f00 */
.L_x_21182:
        /* <DEDUP_REMOVED lines=99> */
.L_x_21196:
[----:B------:R-:W2:Y:S01]  /*16e0*/  @!P2 LDC.64 R90, c[0x0][0x250] ;  /* 0x00009400ff5aab82 */ /* 0x000ea20000000a00 */
[----:B-1----:R-:W-:-:S04]  /*16f0*/  FADD.FTZ R3, R93, R3 ;  /* 0x000000035d037221 */ /* 0x002fc80000010000 */
[----:B------:R-:W-:Y:S01]  /*1700*/  FFMA.FTZ R4, R3, R4, UR7 ;  /* 0x0000000703047e23 */ /* 0x000fe20008010004 */
[----:B------:R-:W-:-:S05]  /*1710*/  FMUL.FTZ R3, R89, R89 ;  /* 0x0000005959037220 */ /* 0x000fca0000410000 */
[----:B------:R-:W-:-:S05]  /*1720*/  FSEL R3, R3, RZ, P4 ;  /* 0x000000ff03037208 */ /* 0x000fca0002000000 */
[----:B------:R-:W-:-:S06]  /*1730*/  FADD.FTZ R3, R4, R3 ;  /* 0x0000000304037221 */ /* 0x000fcc0000010000 */
[----:B------:R-:W1:Y:S01]  /*1740*/  MUFU.RSQ R3, R3 ;  /* 0x0000000300037308 */ /* 0x000e620000001400 */
[----:B--2---:R-:W-:-:S05]  /*1750*/  @!P2 IMAD.WIDE R90, R2, 0x4, R90 ;  /* 0x00000004025aa825 */ /* 0x004fca00078e025a */
[----:B------:R2:W-:Y:S02]  /*1760*/  @!P2 STG.E desc[UR4][R90.64], R89 ;  /* 0x000000595a00a986 */ /* 0x0005e4000c101904 */
[----:B--2---:R-:W2:Y:S01]  /*1770*/  @!P2 LDC.64 R90, c[0x0][0x258] ;  /* 0x00009600ff5aab82 */ /* 0x004ea20000000a00 */
[----:B------:R-:W-:-:S05]  /*1780*/  FSEL R89, R89, RZ, !P4 ;  /* 0x000000ff59597208 */ /* 0x000fca0006000000 */
[C---:B------:R-:W-:Y:S01]  /*1790*/  FADD.FTZ R92, -R89.reuse, R68 ;  /* 0x00000044595c7221 */ /* 0x040fe20000010100 */
[C---:B------:R-:W-:Y:S01]  /*17a0*/  FADD.FTZ R68, -R89.reuse, R7 ;  /* 0x0000000759447221 */ /* 0x040fe20000010100 */
[C---:B------:R-:W-:Y:S01]  /*17b0*/  FADD.FTZ R4, -R89.reuse, R5 ;  /* 0x0000000559047221 */ /* 0x040fe20000010100 */
[----:B------:R-:W-:Y:S01]  /*17c0*/  FADD.FTZ R6, -R89, R6 ;  /* 0x0000000659067221 */ /* 0x000fe20000010100 */
[C---:B-1----:R-:W-:Y:S01]  /*17d0*/  FMUL.FTZ R92, R3.reuse, R92 ;  /* 0x0000005c035c7220 */ /* 0x042fe20000410000 */
[C---:B------:R-:W-:Y:S01]  /*17e0*/  FMUL.FTZ R5, R3.reuse, R68 ;  /* 0x0000004403057220 */ /* 0x040fe20000410000 */
[C---:B0-----:R-:W-:Y:S01]  /*17f0*/  FMUL.FTZ R93, R3.reuse, R4 ;  /* 0x00000004035d7220 */ /* 0x041fe20000410000 */
[----:B------:R-:W-:Y:S01]  /*1800*/  FMUL.FTZ R68, R3, R6 ;  /* 0x0000000603447220 */ /* 0x000fe20000410000 */
[----:B------:R-:W-:Y:S01]  /*1810*/  FFMA.FTZ R7, R39, R92, R15 ;  /* 0x0000005c27077223 */ /* 0x000fe2000001000f */
[----:B------:R-:W-:Y:S01]  /*1820*/  FFMA.FTZ R6, R38, R5, R14 ;  /* 0x0000000526067223 */ /* 0x000fe2000001000e */
[----:B------:R-:W-:Y:S01]  /*1830*/  FFMA.FTZ R4, R36, R93, R12 ;  /* 0x0000005d24047223 */ /* 0x000fe2000001000c */
[----:B------:R-:W-:Y:S01]  /*1840*/  FFMA.FTZ R5, R37, R68, R13 ;  /* 0x0000004425057223 */ /* 0x000fe2000001000d */
[----:B------:R-:W-:Y:S01]  /*1850*/  IADD3 R68, R0, 0x20, RZ ;  /* 0x0000002000447810 */ /* 0x000fe20007ffe0ff */
[C---:B------:R-:W-:Y:S01]  /*1860*/  FADD.FTZ R70, -R89.reuse, R70 ;  /* 0x0000004659467221 */ /* 0x040fe20000010100 */
[C---:B------:R-:W-:Y:S01]  /*1870*/  FADD.FTZ R64, -R89.reuse, R64 ;  /* 0x0000004059407221 */ /* 0x040fe20000010100 */
[C---:B------:R-:W-:Y:S01]  /*1880*/  FADD.FTZ R65, -R89.reuse, R65 ;  /* 0x0000004159417221 */ /* 0x040fe20000010100 */
[----:B------:R-:W-:Y:S01]  /*1890*/  FADD.FTZ R66, -R89, R66 ;  /* 0x0000004259427221 */ /* 0x000fe20000010100 */
[----:B------:R-:W-:Y:S01]  /*18a0*/  FMUL.FTZ R70, R3, R70 ;  /* 0x0000004603467220 */ /* 0x000fe20000410000 */
[----:B--2---:R-:W-:-:S05]  /*18b0*/  @!P2 IMAD.WIDE R90, R2, 0x4, R90 ;  /* 0x00000004025aa825 */ /* 0x004fca00078e025a */
[----:B------:R0:W-:Y:S02]  /*18c0*/  @!P2 STG.E desc[UR4][R90.64], R3 ;  /* 0x000000035a00a986 */ /* 0x0001e4000c101904 */
[----:B0-----:R-:W0:Y:S02]  /*18d0*/  LDC.64 R90, c[0x0][0x2b8] ;  /* 0x0000ae00ff5a7b82 */ /* 0x001e240000000a00 */
[----:B0-----:R-:W-:-:S04]  /*18e0*/  IMAD.WIDE.U32 R92, R0, 0x10, R90 ;  /* 0x00000010005c7825 */ /* 0x001fc800078e005a */
[----:B------:R-:W-:Y:S01]  /*18f0*/  FADD.FTZ R0, -R89, R69 ;  /* 0x0000004559007221 */ /* 0x000fe20000010100 */
[----:B------:R0:W-:Y:S03]  /*1900*/  STG.E.128 desc[UR4][R92.64], R4 ;  /* 0x000000045c007986 */ /* 0x0001e6000c101d04 */
[----:B------:R-:W-:Y:S01]  /*1910*/  FMUL.FTZ R69, R3, R0 ;  /* 0x0000000003457220 */ /* 0x000fe20000410000 */
[C---:B------:R-:W-:Y:S01]  /*1920*/  FADD.FTZ R0, -R89.reuse, R74 ;  /* 0x0000004a59007221 */ /* 0x040fe20000010100 */
[----:B------:R-:W-:-:S03]  /*1930*/  FADD.FTZ R74, -R89, R86 ;  /* 0x00000056594a7221 */ /* 0x000fc60000010100 */
[C---:B------:R-:W-:Y:S01]  /*1940*/  FMUL.FTZ R0, R3.reuse, R0 ;  /* 0x0000000003007220 */ /* 0x040fe20000410000 */
[----:B------:R-:W-:-:S04]  /*1950*/  FMUL.FTZ R74, R3, R74 ;  /* 0x0000004a034a7220 */ /* 0x000fc80000410000 */
[----:B------:R-:W-:Y:S01]  /*1960*/  FFMA.FTZ R74, R54, R74, R30 ;  /* 0x0000004a364a7223 */ /* 0x000fe2000001001e */
[C---:B0-----:R-:W-:Y:S01]  /*1970*/  FADD.FTZ R4, -R89.reuse, R72 ;  /* 0x0000004859047221 */ /* 0x041fe20000010100 */
[----:B------:R-:W-:Y:S01]  /*1980*/  FADD.FTZ R72, -R89, R71 ;  /* 0x0000004759487221 */ /* 0x000fe20000010100 */
[----:B------:R-:W-:Y:S01]  /*1990*/  FFMA.FTZ R5, R41, R70, R17 ;  /* 0x0000004629057223 */ /* 0x000fe20000010011 */
[----:B------:R-:W-:Y:S01]  /*19a0*/  FADD.FTZ R70, -R89, R82 ;  /* 0x0000005259467221 */ /* 0x000fe20000010100 */
[C---:B------:R-:W-:Y:S01]  /*19b0*/  FMUL.FTZ R4, R3.reuse, R4 ;  /* 0x0000000403047220 */ /* 0x040fe20000410000 */
[----:B------:R-:W-:Y:S01]  /*19c0*/  FMUL.FTZ R71, R3, R72 ;  /* 0x0000004803477220 */ /* 0x000fe20000410000 */
[----:B------:R-:W-:Y:S01]  /*19d0*/  FADD.FTZ R72, -R89, R85 ;  /* 0x0000005559487221 */ /* 0x000fe20000010100 */
[----:B------:R-:W-:-:S04]  /*19e0*/  IMAD.WIDE.U32 R82, R83, 0x10, R90 ;  /* 0x0000001053527825 */ /* 0x000fc800078e005a */
[----:B------:R-:W-:Y:S01]  /*19f0*/  FFMA.FTZ R7, R43, R4, R19 ;  /* 0x000000042b077223 */ /* 0x000fe20000010013 */
[----:B------:R-:W-:Y:S01]  /*1a00*/  FFMA.FTZ R4, R40, R69, R16 ;  /* 0x0000004528047223 */ /* 0x000fe20000010010 */
[----:B------:R-:W-:Y:S01]  /*1a10*/  FFMA.FTZ R6, R42, R71, R18 ;  /* 0x000000472a067223 */ /* 0x000fe20000010012 */
[----:B------:R-:W-:-:S04]  /*1a20*/  IMAD.WIDE.U32 R68, R68, 0x10, R90 ;  /* 0x0000001044447825 */ /* 0x000fc800078e005a */
[----:B------:R-:W-:Y:S01]  /*1a30*/  FADD.FTZ R71, -R89, R84 ;  /* 0x0000005459477221 */ /* 0x000fe20000010100 */
[----:B------:R-:W-:Y:S01]  /*1a40*/  FMUL.FTZ R72, R3, R72 ;  /* 0x0000004803487220 */ /* 0x000fe20000410000 */
[----:B------:R-:W-:Y:S01]  /*1a50*/  IMAD.WIDE.U32 R84, R73, 0x10, R90 ;  /* 0x0000001049547825 */ /* 0x000fe200078e005a */
[----:B------:R0:W-:Y:S03]  /*1a60*/  STG.E.128 desc[UR4][R68.64], R4 ;  /* 0x0000000444007986 */ /* 0x0001e6000c101d04 */
[----:B------:R-:W-:Y:S01]  /*1a70*/  FMUL.FTZ R71, R3, R71 ;  /* 0x0000004703477220 */ /* 0x000fe20000410000 */
[----:B------:R-:W-:-:S03]  /*1a80*/  FFMA.FTZ R73, R53, R72, R29 ;  /* 0x0000004835497223 */ /* 0x000fc6000001001d */
[----:B------:R-:W-:Y:S01]  /*1a90*/  FFMA.FTZ R72, R52, R71, R28 ;  /* 0x0000004734487223 */ /* 0x000fe2000001001c */
[C---:B0-----:R-:W-:Y:S01]  /*1aa0*/  FADD.FTZ R68, -R89.reuse, R80 ;  /* 0x0000005059447221 */ /* 0x041fe20000010100 */
[C---:B------:R-:W-:Y:S01]  /*1ab0*/  FADD.FTZ R69, -R89.reuse, R81 ;  /* 0x0000005159457221 */ /* 0x040fe20000010100 */
[C---:B------:R-:W-:Y:S01]  /*1ac0*/  FADD.FTZ R4, -R89.reuse, R75 ;  /* 0x0000004b59047221 */ /* 0x040fe20000010100 */
[----:B------:R-:W0:Y:S01]  /*1ad0*/  LDC.64 R80, c[0x0][0x210] ;  /* 0x00008400ff507b82 */ /* 0x000e220000000a00 */
        /* <DEDUP_REMOVED lines=32> */
[----:B------:R2:W-:Y:S01]  /*1ce0*/  STG.E.128 desc[UR4][R84.64], R64 ;  /* 0x0000004054007986 */ /* 0x0005e2000c101d04 */
[----:B0-----:R-:W-:-:S03]  /*1cf0*/  LEA R2, R80, R2, 0x2 ;  /* 0x0000000250027211 */ /* 0x001fc600078e10ff */
[----:B------:R2:W-:Y:S01]  /*1d00*/  STG.E.128 desc[UR4][R86.64], R76 ;  /* 0x0000004c56007986 */ /* 0x0005e2000c101d04 */
[----:B------:R-:W-:-:S03]  /*1d10*/  ISETP.GE.AND P2, PT, R2, R81, PT ;  /* 0x000000510200720c */ /* 0x000fc60003f46270 */
[----:B------:R2:W-:Y:S04]  /*1d20*/  STG.E.128 desc[UR4][R82.64], R72 ;  /* 0x0000004852007986 */ /* 0x0005e8000c101d04 */
[----:B------:R2:W-:Y:S06]  /*1d30*/  STG.E.128 desc[UR4][R90.64], R68 ;  /* 0x000000445a007986 */ /* 0x0005ec000c101d04 */
[----:B------:R-:W-:Y:S05]  /*1d40*/  @!P2 BRA `(.L_x_21184) ;  /* 0xffffffe40088a947 */ /* 0x000fea000383ffff */
[----:B------:R-:W-:Y:S05]  /*1d50*/  EXIT ;  /* 0x000000000000794d */ /* 0x000fea0003800000 */
.L_x_21183:
        /* <DEDUP_REMOVED lines=8> */
.L_x_21186:
[----:B------:R-:W-:Y:S05]  /*1de0*/  BSYNC B0 ;  /* 0x0000000000007941 */ /* 0x000fea0003800000 */
.L_x_21185:
[----:B------:R-:W-:Y:S01]  /*1df0*/  HFMA2.MMA R92, -RZ, RZ, 0, 1.1920928955078125e-07 ;  /* 0x00000002ff5c7435 */ /* 0x000fe200000001ff */
[----:B------:R-:W-:Y:S01]  /*1e00*/  FADD.FTZ R93, R89, R3 ;  /* 0x00000003595d7221 */ /* 0x000fe20000010000 */
[----:B------:R-:W-:Y:S02]  /*1e10*/  MOV R91, 0x1f ;  /* 0x0000001f005b7802 */ /* 0x000fe40000000f00 */
[----:B------:R-:W-:-:S07]  /*1e20*/  MOV R90, 0xffffffff ;  /* 0xffffffff005a7802 */ /* 0x000fce0000000f00 */
[----:B------:R-:W-:Y:S05]  /*1e30*/  WARPSYNC.COLLECTIVE R90, `(.L_x_21187) ;  /* 0x000000005a087348 */ /* 0x000fea0003c00000 */
[----:B------:R0:W1:Y:S02]  /*1e40*/  SHFL.BFLY P3, R3, R93, R92, R91 ;  /* 0x0c00005c5d037389 */ /* 0x000064000006005b */
[----:B01----:R-:W-:Y:S01]  /*1e50*/  ENDCOLLECTIVE ;  /* 0x000000000000791b */ /* 0x003fe20003800000 */
.L_x_21187:
[----:B------:R-:W-:Y:S01]  /*1e60*/  HFMA2.MMA R92, -RZ, RZ, 0, 2.384185791015625e-07 ;  /* 0x00000004ff5c7435 */ /* 0x000fe200000001ff */
[----:B------:R-:W-:-:S10]  /*1e70*/  FADD.FTZ R93, R93, R3 ;  /* 0x000000035d5d7221 */ /* 0x000fd40000010000 */
[----:B------:R-:W-:Y:S05]  /*1e80*/  WARPSYNC.COLLECTIVE R90, `(.L_x_21188) ;  /* 0x000000005a087348 */ /* 0x000fea0003c00000 */
[----:B------:R0:W1:Y:S02]  /*1e90*/  SHFL.BFLY P3, R3, R93, R92, R91 ;  /* 0x0c00005c5d037389 */ /* 0x000064000006005b */
[----:B01----:R-:W-:Y:S01]  /*1ea0*/  ENDCOLLECTIVE ;  /* 0x000000000000791b */ /* 0x003fe20003800000 */
.L_x_21188:
[----:B------:R-:W-:Y:S01]  /*1eb0*/  HFMA2.MMA R92, -RZ, RZ, 0, 4.76837158203125e-07 ;  /* 0x00000008ff5c7435 */ /* 0x000fe200000001ff */
[----:B------:R-:W-:-:S05]  /*1ec0*/  FADD.FTZ R4, R93, R3 ;  /* 0x000000035d047221 */ /* 0x000fca0000010000 */
[----:B------:R-:W-:-:S07]  /*1ed0*/  MOV R93, R4 ;  /* 0x00000004005d7202 */ /* 0x000fce0000000f00 */
[----:B------:R-:W-:Y:S05]  /*1ee0*/  WARPSYNC.COLLECTIVE R90, `(.L_x_21189) ;  /* 0x000000005a087348 */ /* 0x000fea0003c00000 */
[----:B------:R0:W1:Y:S02]  /*1ef0*/  SHFL.BFLY P3, R3, R93, R92, R91 ;  /* 0x0c00005c5d037389 */ /* 0x000064000006005b */
[----:B01----:R-:W-:Y:S01]  /*1f00*/  ENDCOLLECTIVE ;  /* 0x000000000000791b */ /* 0x003fe20003800000 */
.L_x_21189:
[----:B------:R-:W-:Y:S01]  /*1f10*/  HFMA2.MMA R92, -RZ, RZ, 0, 9.5367431640625e-07 ;  /* 0x00000010ff5c7435 */ /* 0x000fe200000001ff */
[----:B------:R-:W-:Y:S02]  /*1f20*/  FADD.FTZ R89, R4, R3 ;  /* 0x0000000304597221 */ /* 0x000fe40000010000 */
[----:B------:R-:W0:Y:S03]  /*1f30*/  LDC R4, c[0x0][0x290] ;  /* 0x0000a400ff047b82 */ /* 0x000e260000000800 */
[----:B------:R-:W-:-:S07]  /*1f40*/  MOV R93, R89 ;  /* 0x00000059005d7202 */ /* 0x000fce0000000f00 */
[----:B0-----:R-:W-:Y:S05]  /*1f50*/  WARPSYNC.COLLECTIVE R90, `(.L_x_21190) ;  /* 0x000000005a087348 */ /* 0x001fea0003c00000 */
[----:B------:R1:W2:Y:S02]  /*1f60*/  SHFL.BFLY P3, R3, R93, R92, R91 ;  /* 0x0c00005c5d037389 */ /* 0x0002a4000006005b */
[----:B012---:R-:W-:Y:S01]  /*1f70*/  ENDCOLLECTIVE ;  /* 0x000000000000791b */ /* 0x007fe20003800000 */
.L_x_21190:
        /* <DEDUP_REMOVED lines=55> */
.L_x_21191:
[----:B------:R-:W-:Y:S01]  /*22f0*/  HFMA2.MMA R92, -RZ, RZ, 0, 1.1920928955078125e-07 ;  /* 0x00000002ff5c7435 */ /* 0x000fe200000001ff */
[----:B------:R-:W-:-:S10]  /*2300*/  FADD.FTZ R93, R93, R3 ;  /* 0x000000035d5d7221 */ /* 0x000fd40000010000 */
[----:B------:R-:W-:Y:S05]  /*2310*/  WARPSYNC.COLLECTIVE R90, `(.L_x_21192) ;  /* 0x000000005a087348 */ /* 0x000fea0003c00000 */
[----:B------:R0:W1:Y:S02]  /*2320*/  SHFL.BFLY P3, R3, R93, R92, R91 ;  /* 0x0c00005c5d037389 */ /* 0x000064000006005b */
[----:B01----:R-:W-:Y:S01]  /*2330*/  ENDCOLLECTIVE ;  /* 0x000000000000791b */ /* 0x003fe20003800000 */
.L_x_21192:
[----:B------:R-:W-:Y:S01]  /*2340*/  MOV R92, 0x4 ;  /* 0x00000004005c7802 */ /* 0x000fe20000000f00 */
[----:B------:R-:W-:-:S07]  /*2350*/  FADD.FTZ R93, R93, R3 ;  /* 0x000000035d5d7221 */ /* 0x000fce0000010000 */
[----:B------:R-:W-:Y:S05]  /*2360*/  WARPSYNC.COLLECTIVE R90, `(.L_x_21193) ;  /* 0x000000005a087348 */ /* 0x000fea0003c00000 */
[----:B------:R0:W1:Y:S02]  /*2370*/  SHFL.BFLY P3, R3, R93, R92, R91 ;  /* 0x0c00005c5d037389 */ /* 0x000064000006005b */
[----:B01----:R-:W-:Y:S01]  /*2380*/  ENDCOLLECTIVE ;  /* 0x000000000000791b */ /* 0x003fe20003800000 */
.L_x_21193:
[----:B------:R-:W-:Y:S01]  /*2390*/  HFMA2.MMA R92, -RZ, RZ, 0, 4.76837158203125e-07 ;  /* 0x00000008ff5c7435 */ /* 0x000fe200000001ff */
[----:B------:R-:W-:-:S10]  /*23a0*/  FADD.FTZ R93, R93, R3 ;  /* 0x000000035d5d7221 */ /* 0x000fd40000010000 */
[----:B------:R-:W-:Y:S05]  /*23b0*/  WARPSYNC.COLLECTIVE R90, `(.L_x_21194) ;  /* 0x000000005a087348 */ /* 0x000fea0003c00000 */
[----:B------:R0:W1:Y:S02]  /*23c0*/  SHFL.BFLY P3, R3, R93, R92, R91 ;  /* 0x0c00005c5d037389 */ /* 0x000064000006005b */
[----:B01----:R-:W-:Y:S01]  /*23d0*/  ENDCOLLECTIVE ;  /* 0x000000000000791b */ /* 0x003fe20003800000 */
.L_x_21194:
[----:B------:R-:W-:Y:S01]  /*23e0*/  MOV R92, 0x10 ;  /* 0x00000010005c7802 */ /* 0x000fe20000000f00 */
[----:B------:R-:W-:-:S07]  /*23f0*/  FADD.FTZ R93, R93, R3 ;  /* 0x000000035d5d7221 */ /* 0x000fce0000010000 */
[----:B------:R-:W-:Y:S05]  /*2400*/  WARPSYNC.COLLECTIVE R90, `(.L_x_21195) ;  /* 0x000000005a087348 */ /* 0x000fea0003c00000 */
[----:B------:R0:W1:Y:S02]  /*2410*/  SHFL.BFLY P3, R3, R93, R92, R91 ;  /* 0x0c00005c5d037389 */ /* 0x000064000006005b */
[----:B01----:R-:W-:Y:S01]  /*2420*/  ENDCOLLECTIVE ;  /* 0x000000000000791b */ /* 0x003fe20003800000 */
.L_x_21195:
[----:B------:R-:W-:Y:S05]  /*2430*/  BRA `(.L_x_21196) ;  /* 0xfffffff000a87947 */ /* 0x000fea000383ffff */
.L_x_21197:
        /* <DEDUP_REMOVED lines=12> */
.L_x_23593:


//--------------------- .text._ZN10layer_norm13ln_fwd_kernelINS_13Kernel_traitsIfffffjLj768ELj1ELj4ELj1ELj16ENS_18Kernel_traits_baseILj768EfffffjLj128EEEEELb0ELb0ELb1ELb0EEEvNS_9FwdParamsE --------------------------
	.section	.text._ZN10layer_norm13ln_fwd_kernelINS_13Kernel_traitsIfffffjLj768ELj1ELj4ELj1ELj16ENS_18Kernel_traits_baseILj768EfffffjLj128EEEEELb0ELb0ELb1ELb0EEEvNS_9FwdParamsE,"ax",@progbits
	.align	128
        .global         _ZN10layer_norm13ln_fwd_kernelINS_13Kernel_traitsIfffffjLj768ELj1ELj4ELj1ELj16ENS_18Kernel_traits_baseILj768EfffffjLj128EEEEELb0ELb0ELb1ELb0EEEvNS_9FwdParamsE
        .type           _ZN10layer_norm13ln_fwd_kernelINS_13Kernel_traitsIfffffjLj768ELj1ELj4ELj1ELj16ENS_18Kernel_traits_baseILj768EfffffjLj128EEEEELb0ELb0ELb1ELb0EEEvNS_9FwdParamsE,@function
        .size           _ZN10layer_norm13ln_fwd_kernelINS_13Kernel_traitsIfffffjLj768ELj1ELj4ELj1ELj16ENS_18Kernel_traits_baseILj768EfffffjLj128EEEEELb0ELb0ELb1ELb0EEEvNS_9FwdParamsE,(.L_x_23594 - _ZN10layer_norm13ln_fwd_kernelINS_13Kernel_traitsIfffffjLj768ELj1ELj4ELj1ELj16ENS_18Kernel_traits_baseILj768EfffffjLj128EEEEELb0ELb0ELb1ELb0EEEvNS_9FwdParamsE)
        .other          _ZN10layer_norm13ln_fwd_kernelINS_13Kernel_traitsIfffffjLj768ELj1ELj4ELj1ELj16ENS_18Kernel_traits_baseILj768EfffffjLj128EEEEELb0ELb0ELb1ELb0EEEvNS_9FwdParamsE,@"STO_CUDA_ENTRY STV_DEFAULT"
_ZN10layer_norm13ln_fwd_kernelINS_13Kernel_traitsIfffffjLj768ELj1ELj4ELj1ELj16ENS_18Kernel_traits_baseILj768EfffffjLj128EEEEELb0ELb0ELb1ELb0EEEvNS_9FwdParamsE:
.text._ZN10layer_norm13ln_fwd_kernelINS_13Kernel_traitsIfffffjLj768ELj1ELj4ELj1ELj16ENS_18Kernel_traits_baseILj768EfffffjLj128EEEEELb0ELb0ELb1ELb0EEEvNS_9FwdParamsE:
        /* <DEDUP_REMOVED lines=34> */
.L_x_21199:
[----:B------:R-:W-:Y:S05]  /*0220*/  BSYNC B0 ;  /* 0x0000000000007941 */ /* 0x000fea0003800000 */
.L_x_21198:
[----:B------:R-:W-:Y:S04]  /*0230*/  BSSY B0, `(.L_x_21200) ;  /* 0x000000e000007945 */ /* 0x000fe80003800000 */
[----:B------:R-:W-:Y:S05]  /*0240*/  @!P6 BRA `(.L_x_21201) ;  /* 0x000000000030e947 */ /* 0x000fea0003800000 */
[----:B0-----:R-:W0:Y:S01]  /*0250*/  LDC.64 R12, c[0x0][0x260] ;  /* 0x00009800ff0c7b82 */ /* 0x001e220000000a00 */
[----:B------:R-:W-:Y:S01]  /*0260*/  ULDC.64 UR6, c[0x0][0x2c8] ;  /* 0x0000b20000067ab9 */ /* 0x000fe20000000a00 */
[----:B------:R-:W-:Y:S02]  /*0270*/  CS2R R14, SRZ ;  /* 0x00000000000e7805 */ /* 0x000fe4000001ff00 */
[----:B------:R-:W-:-:S04]  /*0280*/  ISETP.NE.U32.AND P0, PT, RZ, UR6, PT ;  /* 0x00000006ff007c0c */ /* 0x000fc8000bf05070 */
[----:B------:R-:W-:-:S13]  /*0290*/  ISETP.NE.AND.EX P0, PT, RZ, UR7, PT, P0 ;  /* 0x00000007ff007c0c */ /* 0x000fda000bf05300 */
[C---:B------:R-:W-:Y:S01]  /*02a0*/  @P0 LEA R20, P1, R51.reuse, UR6, 0x4 ;  /* 0x0000000633140c11 */ /* 0x040fe2000f8220ff */
[C---:B0-----:R-:W-:Y:S01]  /*02b0*/  IMAD.WIDE.U32 R16, R51.reuse, 0x10, R12 ;  /* 0x0000001033107825 */ /* 0x041fe200078e000c */
[----:B------:R-:W-:Y:S02]  /*02c0*/  CS2R R12, SRZ ;  /* 0x00000000000c7805 */ /* 0x000fe4000001ff00 */
[----:B------:R-:W-:-:S03]  /*02d0*/  @P0 LEA.HI.X R21, R51, UR7, RZ, 0x4, P1 ;  /* 0x0000000733150c11 */ /* 0x000fc600088f24ff */
[----:B------:R-:W5:Y:S04]  /*02e0*/  LDG.E.128 R16, desc[UR4][R16.64] ;  /* 0x0000000410107981 */ /* 0x000f68000c1e1d00 */
[----:B------:R1:W5:Y:S01]  /*02f0*/  @P0 LDG.E.128 R12, desc[UR4][R20.64] ;  /* 0x00000004140c0981 */ /* 0x000362000c1e1d00 */
[----:B------:R-:W-:-:S07]  /*0300*/  IADD3 R51, R51, 0x20, RZ ;  /* 0x0000002033337810 */ /* 0x000fce0007ffe0ff */
.L_x_21201:
[----:B------:R-:W-:Y:S05]  /*0310*/  BSYNC B0 ;  /* 0x0000000000007941 */ /* 0x000fea0003800000 */
.L_x_21200:
[----:B------:R-:W-:Y:S04]  /*0320*/  BSSY B0, `(.L_x_21202) ;  /* 0x000000e000007945 */ /* 0x000fe80003800000 */
[----:B------:R-:W-:Y:S05]  /*0330*/  @!P4 BRA `(.L_x_21203) ;  /* 0x000000000030c947 */ /* 0x000fea0003800000 */
[----:B-1----:R-:W1:Y:S01]  /*0340*/  LDC.64 R20, c[0x0][0x260] ;  /* 0x00009800ff147b82 */ /* 0x002e620000000a00 */
[----:B------:R-:W-:Y:S01]  /*0350*/  ULDC.64 UR6, c[0x0][0x2c8] ;  /* 0x0000b20000067ab9 */ /* 0x000fe20000000a00 */
[----:B------:R-:W-:Y:S02]  /*0360*/  CS2R R22, SRZ ;  /* 0x0000000000167805 */ /* 0x000fe4000001ff00 */
[----:B------:R-:W-:-:S04]  /*0370*/  ISETP.NE.U32.AND P0, PT, RZ, UR6, PT ;  /* 0x00000006ff007c0c */ /* 0x000fc8000bf05070 */
[----:B------:R-:W-:-:S13]  /*0380*/  ISETP.NE.AND.EX P0, PT, RZ, UR7, PT, P0 ;  /* 0x00000007ff007c0c */ /* 0x000fda000bf05300 */
[C---:B------:R-:W-:Y:S01]  /*0390*/  @P0 LEA R28, P1, R51.reuse, UR6, 0x4 ;  /* 0x00000006331c0c11 */ /* 0x040fe2000f8220ff */
[C---:B-1----:R-:W-:Y:S01]  /*03a0*/  IMAD.WIDE.U32 R24, R51.reuse, 0x10, R20 ;  /* 0x0000001033187825 */ /* 0x042fe200078e0014 */
[----:B------:R-:W-:Y:S02]  /*03b0*/  CS2R R20, SRZ ;  /* 0x0000000000147805 */ /* 0x000fe4000001ff00 */
[----:B------:R-:W-:-:S03]  /*03c0*/  @P0 LEA.HI.X R29, R51, UR7, RZ, 0x4, P1 ;  /* 0x00000007331d0c11 */ /* 0x000fc600088f24ff */
[----:B------:R-:W5:Y:S04]  /*03d0*/  LDG.E.128 R24, desc[UR4][R24.64] ;  /* 0x0000000418187981 */ /* 0x000f68000c1e1d00 */
[----:B------:R2:W5:Y:S01]  /*03e0*/  @P0 LDG.E.128 R20, desc[UR4][R28.64] ;  /* 0x000000041c140981 */ /* 0x000562000c1e1d00 */
[----:B------:R-:W-:-:S07]  /*03f0*/  IADD3 R51, R51, 0x20, RZ ;  /* 0x0000002033337810 */ /* 0x000fce0007ffe0ff */
.L_x_21203:
[----:B------:R-:W-:Y:S05]  /*0400*/  BSYNC B0 ;  /* 0x0000000000007941 */ /* 0x000fea0003800000 */
.L_x_21202:
[----:B------:R-:W-:Y:S04]  /*0410*/  BSSY B0, `(.L_x_21204) ;  /* 0x000000e000007945 */ /* 0x000fe80003800000 */
[----:B------:R-:W-:Y:S05]  /*0420*/  @!P3 BRA `(.L_x_21205) ;  /* 0x000000000030b947 */ /* 0x000fea0003800000 */
[----:B--2---:R-:W2:Y:S01]  /*0430*/  LDC.64 R28, c[0x0][0x260] ;  /* 0x00009800ff1c7b82 */ /* 0x004ea20000000a00 */
[----:B------:R-:W-:Y:S01]  /*0440*/  ULDC.64 UR6, c[0x0][0x2c8] ;  /* 0x0000b20000067ab9 */ /* 0x000fe20000000a00 */
[----:B------:R-:W-:Y:S02]  /*0450*/  CS2R R30, SRZ ;  /* 0x00000000001e7805 */ /* 0x000fe4000001ff00 */
[----:B------:R-:W-:-:S04]  /*0460*/  ISETP.NE.U32.AND P0, PT, RZ, UR6, PT ;  /* 0x00000006ff007c0c */ /* 0x000fc8000bf05070 */
[----:B------:R-:W-:-:S13]  /*0470*/  ISETP.NE.AND.EX P0, PT, RZ, UR7, PT, P0 ;  /* 0x00000007ff007c0c */ /* 0x000fda000bf05300 */
[C---:B------:R-:W-:Y:S01]  /*0480*/  @P0 LEA R36, P1, R51.reuse, UR6, 0x4 ;  /* 0x0000000633240c11 */ /* 0x040fe2000f8220ff */
[C---:B--2---:R-:W-:Y:S01]  /*0490*/  IMAD.WIDE.U32 R32, R51.reuse, 0x10, R28 ;  /* 0x0000001033207825 */ /* 0x044fe200078e001c */
[----:B------:R-:W-:Y:S02]  /*04a0*/  CS2R R28, SRZ ;  /* 0x00000000001c7805 */ /* 0x000fe4000001ff00 */
[----:B------:R-:W-:-:S03]  /*04b0*/  @P0 LEA.HI.X R37, R51, UR7, RZ, 0x4, P1 ;  /* 0x0000000733250c11 */ /* 0x000fc600088f24ff */
[----:B------:R-:W5:Y:S04]  /*04c0*/  LDG.E.128 R32, desc[UR4][R32.64] ;  /* 0x0000000420207981 */ /* 0x000f68000c1e1d00 */
[----:B------:R3:W5:Y:S01]  /*04d0*/  @P0 LDG.E.128 R28, desc[UR4][R36.64] ;  /* 0x00000004241c0981 */ /* 0x000762000c1e1d00 */
[----:B------:R-:W-:-:S07]  /*04e0*/  IADD3 R51, R51, 0x20, RZ ;  /* 0x0000002033337810 */ /* 0x000fce0007ffe0ff */
.L_x_21205:
[----:B------:R-:W-:Y:S05]  /*04f0*/  BSYNC B0 ;  /* 0x0000000000007941 */ /* 0x000fea0003800000 */
.L_x_21204:
[----:B------:R-:W-:Y:S04]  /*0500*/  BSSY B0, `(.L_x_21206) ;  /* 0x000000e000007945 */ /* 0x000fe80003800000 */
[----:B------:R-:W-:Y:S05]  /*0510*/  @!P2 BRA `(.L_x_21207) ;  /* 0x000000000030a947 */ /* 0x000fea0003800000 */
[----:B---3--:R-:W3:Y:S01]  /*0520*/  LDC.64 R36, c[0x0][0x260] ;  /* 0x00009800ff247b82 */ /* 0x008ee20000000a00 */
[----:B------:R-:W-:Y:S01]  /*0530*/  ULDC.64 UR6, c[0x0][0x2c8] ;  /* 0x0000b20000067ab9 */ /* 0x000fe20000000a00 */
[----:B------:R-:W-:Y:S02]  /*0540*/  CS2R R38, SRZ ;  /* 0x0000000000267805 */ /* 0x000fe4000001ff00 */
[----:B------:R-:W-:-:S04]  /*0550*/  ISETP.NE.U32.AND P0, PT, RZ, UR6, PT ;  /* 0x00000006ff007c0c */ /* 0x000fc8000bf05070 */
[----:B------:R-:W-:-:S13]  /*0560*/  ISETP.NE.AND.EX P0, PT, RZ, UR7, PT, P0 ;  /* 0x00000007ff007c0c */ /* 0x000fda000bf05300 */
[C---:B------:R-:W-:Y:S01]  /*0570*/  @P0 LEA R44, P1, R51.reuse, UR6, 0x4 ;  /* 0x00000006332c0c11 */ /* 0x040fe2000f8220ff */
[C---:B---3--:R-:W-:Y:S01]  /*0580*/  IMAD.WIDE.U32 R40, R51.reuse, 0x10, R36 ;  /* 0x0000001033287825 */ /* 0x048fe200078e0024 */
[----:B------:R-:W-:Y:S02]  /*0590*/  CS2R R36, SRZ ;  /* 0x0000000000247805 */ /* 0x000fe4000001ff00 */
[----:B------:R-:W-:-:S03]  /*05a0*/  @P0 LEA.HI.X R45, R51, UR7, RZ, 0x4, P1 ;  /* 0x00000007332d0c11 */ /* 0x000fc600088f24ff */
[----:B------:R-:W5:Y:S04]  /*05b0*/  LDG.E.128 R40, desc[UR4][R40.64] ;  /* 0x0000000428287981 */ /* 0x000f68000c1e1d00 */
[----:B------:R4:W5:Y:S01]  /*05c0*/  @P0 LDG.E.128 R36, desc[UR4][R44.64] ;  /* 0x000000042c240981 */ /* 0x000962000c1e1d00 */
[----:B------:R-:W-:-:S07]  /*05d0*/  IADD3 R51, R51, 0x20, RZ ;  /* 0x0000002033337810 */ /* 0x000fce0007ffe0ff */
.L_x_21207:
[----:B------:R-:W-:Y:S05]  /*05e0*/  BSYNC B0 ;  /* 0x0000000000007941 */ /* 0x000fea0003800000 */
.L_x_21206:
[----:B------:R-:W-:Y:S01]  /*05f0*/  ISETP.GE.U32.AND P0, PT, R3, 0xc0, PT ;  /* 0x000000c00300780c */ /* 0x000fe20003f06070 */
[----:B------:R-:W-:Y:S01]  /*0600*/  BSSY B0, `(.L_x_21208) ;  /* 0x0000010000007945 */ /* 0x000fe20003800000 */
[----:B------:R-:W-:Y:S02]  /*0610*/  SHF.R.U32.HI R0, RZ, 0x5, R96 ;  /* 0x00000005ff007819 */ /* 0x000fe40000011660 */
[----:B------:R-:W-:Y:S02]  /*0620*/  P2R R87, PR, RZ, 0x1 ;  /* 0x00000001ff577803 */ /* 0x000fe40000000000 */
[----:B------:R-:W-:-:S07]  /*0630*/  LEA R2, R47, R0, 0x2 ;  /* 0x000000002f027211 */ /* 0x000fce00078e10ff */
[----:B------:R-:W-:Y:S05]  /*0640*/  @!P0 BRA `(.L_x_21209) ;  /* 0x00000000002c8947 */ /* 0x000fea0003800000 */
[----:B------:R-:W0:Y:S01]  /*0650*/  LDC.64 R48, c[0x0][0x260] ;  /* 0x00009800ff307b82 */ /* 0x000e220000000a00 */
[----:B------:R-:W-:Y:S01]  /*0660*/  ULDC.64 UR6, c[0x0][0x2c8] ;  /* 0x0000b20000067ab9 */ /* 0x000fe20000000a00 */
[----:B------:R-:W-:Y:S02]  /*0670*/  CS2R R46, SRZ ;  /* 0x00000000002e7805 */ /* 0x000fe4000001ff00 */
[----:B------:R-:W-:Y:S02]  /*0680*/  ISETP.NE.U32.AND P0, PT, RZ, UR6, PT ;  /* 0x00000006ff007c0c */ /* 0x000fe4000bf05070 */
[----:B----4-:R-:W-:Y:S02]  /*0690*/  CS2R R44, SRZ ;  /* 0x00000000002c7805 */ /* 0x010fe4000001ff00 */
[----:B------:R-:W-:-:S13]  /*06a0*/  ISETP.NE.AND.EX P0, PT, RZ, UR7, PT, P0 ;  /* 0x00000007ff007c0c */ /* 0x000fda000bf05300 */
[C---:B------:R-:W-:Y:S01]  /*06b0*/  @P0 LEA R52, P1, R51.reuse, UR6, 0x4 ;  /* 0x0000000633340c11 */ /* 0x040fe2000f8220ff */
[----:B0-----:R-:W-:-:S03]  /*06c0*/  IMAD.WIDE.U32 R48, R51, 0x10, R48 ;  /* 0x0000001033307825 */ /* 0x001fc600078e0030 */
[----:B------:R-:W-:-:S03]  /*06d0*/  @P0 LEA.HI.X R53, R51, UR7, RZ, 0x4, P1 ;  /* 0x0000000733350c11 */ /* 0x000fc600088f24ff */
[----:B------:R-:W5:Y:S04]  /*06e0*/  LDG.E.128 R48, desc[UR4][R48.64] ;  /* 0x0000000430307981 */ /* 0x000f68000c1e1d00 */
[----:B------:R0:W5:Y:S02]  /*06f0*/  @P0 LDG.E.128 R44, desc[UR4][R52.64] ;  /* 0x00000004342c0981 */ /* 0x000164000c1e1d00 */
.L_x_21209:
[----:B------:R-:W-:Y:S05]  /*0700*/  BSYNC B0 ;  /* 0x0000000000007941 */ /* 0x000fea0003800000 */
.L_x_21208:
[----:B------:R-:W-:Y:S02]  /*0710*/  ULDC UR6, c[0x0][0x214] ;  /* 0x0000850000067ab9 */ /* 0x000fe40000000800 */
[----:B------:R-:W-:-:S13]  /*0720*/  ISETP.GE.AND P0, PT, R2, UR6, PT ;  /* 0x0000000602007c0c */ /* 0x000fda000bf06270 */
[----:B------:R-:W-:Y:S05]  /*0730*/  @P0 EXIT ;  /* 0x000000000000094d */ /* 0x000fea0003800000 */
[----:B------:R-:W-:Y:S01]  /*0740*/  ULDC.U8 UR6, c[0x0][0x2a0] ;  /* 0x0000a80000067ab9 */ /* 0x000fe20000000000 */
[----:B------:R-:W-:Y:S01]  /*0750*/  ULDC UR7, c[0x0][0x2d8] ;  /* 0x0000b60000077ab9 */ /* 0x000fe20000000800 */
[----:B------:R-:W-:-:S03]  /*0760*/  UISETP.NE.AND UP0, UPT, UR6, URZ, UPT ;  /* 0x0000003f0600728c */ /* 0x000fc6000bf05270 */
[----:B------:R-:W-:-:S08]  /*0770*/  ULDC UR6, c[0x0][0x29c] ;  /* 0x0000a70000067ab9 */ /* 0x000fd00000000800 */
.L_x_21283:
[----:B------:R-:W0:Y:S08]  /*0780*/  LDC.64 R82, c[0x0][0x280] ;  /* 0x0000a000ff527b82 */ /* 0x000e300000000a00 */
[----:B------:R-:W1:Y:S08]  /*0790*/  LDC.64 R98, c[0x0][0x288] ;  /* 0x0000a200ff627b82 */ /* 0x000e700000000a00 */
[----:B------:R-:W2:Y:S01]  /*07a0*/  LDC R81, c[0x0][0x218] ;  /* 0x00008600ff517b82 */ /* 0x000ea20000000800 */
[----:B0-----:R-:W-:-:S05]  /*07b0*/  IMAD.WIDE R82, R2, 0x4, R82 ;  /* 0x0000000402527825 */ /* 0x001fca00078e0252 */
[----:B------:R0:W3:Y:S01]  /*07c0*/  LDG.E R0, desc[UR4][R82.64] ;  /* 0x0000000452007981 */ /* 0x0000e2000c1e1900 */
[----:B-1----:R-:W-:-:S05]  /*07d0*/  IMAD.WIDE R98, R2, 0x4, R98 ;  /* 0x0000000402627825 */ /* 0x002fca00078e0262 */
[----:B-----5:R1:W5:Y:S01]  /*07e0*/  LDG.E R80, desc[UR4][R98.64] ;  /* 0x0000000462507981 */ /* 0x020362000c1e1900 */
[----:B------:R-:W-:Y:S01]  /*07f0*/  BSSY B0, `(.L_x_21210) ;  /* 0x000003e000007945 */ /* 0x000fe20003800000 */
[----:B0-----:R-:W-:Y:S01]  /*0800*/  SHF.R.S32.HI R82, RZ, 0x1f, R2 ;  /* 0x0000001fff527819 */ /* 0x001fe20000011402 */
[----:B--2---:R-:W-:-:S05]  /*0810*/  IMAD R85, R2, R81, RZ ;  /* 0x0000005102557224 */ /* 0x004fca00078e02ff */
[----:B------:R-:W-:-:S04]  /*0820*/  SHF.R.S32.HI R86, RZ, 0x1f, R85 ;  /* 0x0000001fff567819 */ /* 0x000fc80000011455 */
[----:B------:R-:W-:Y:S02]  /*0830*/  LEA.HI R85, R86, R85, RZ, 0x2 ;  /* 0x0000005556557211 */ /* 0x000fe400078f10ff */
[----:B---3--:R-:W-:-:S13]  /*0840*/  ISETP.GE.AND P0, PT, R0, 0x1, PT ;  /* 0x000000010000780c */ /* 0x008fda0003f06270 */
[----:B------:R-:W-:-:S05]  /*0850*/  @P0 IADD3 R86, R0, -0x1, RZ ;  /* 0xffffffff00560810 */ /* 0x000fca0007ffe0ff */
[----:B------:R-:W-:-:S05]  /*0860*/  @P0 IMAD R86, R86, R81, RZ ;  /* 0x0000005156560224 */ /* 0x000fca00078e02ff */
[----:B------:R-:W-:-:S04]  /*0870*/  @P0 SHF.R.S32.HI R83, RZ, 0x1f, R86 ;  /* 0x0000001fff530819 */ /* 0x000fc80000011456 */
[----:B------:R-:W-:Y:S02]  /*0880*/  @P0 LEA.HI R97, R83, R86, RZ, 0x2 ;  /* 0x0000005653610211 */ /* 0x000fe400078f10ff */
[----:B------:R-:W-:Y:S01]  /*0890*/  LEA.HI.SX32 R83, R85, R84, 0x1e ;  /* 0x0000005455537211 */ /* 0x000fe200078ff2ff */
[----:B------:R-:W-:Y:S01]  /*08a0*/  HFMA2.MMA R85, -RZ, RZ, 0, 0 ;  /* 0x00000000ff557435 */ /* 0x000fe200000001ff */
[----:B------:R-:W-:-:S05]  /*08b0*/  @P0 LOP3.LUT R84, R96, 0x1f, RZ, 0xc0, !PT ;  /* 0x0000001f60540812 */ /* 0x000fca00078ec0ff */
[----:B------:R-:W-:Y:S01]  /*08c0*/  @P0 LEA.HI.SX32 R85, R97, R84, 0x1e ;  /* 0x0000005461550211 */ /* 0x000fe200078ff2ff */
[----:B-1----:R-:W-:Y:S06]  /*08d0*/  @!P5 BRA `(.L_x_21211) ;  /* 0x0000000000bcd947 */ /* 0x002fec0003800000 */
        /* <DEDUP_REMOVED lines=17> */
.L_x_21213:
[----:B------:R-:W-:Y:S05]  /*09f0*/  BSYNC B1 ;  /* 0x0000000000017941 */ /* 0x000fea0003800000 */
.L_x_21212:
        /* <DEDUP_REMOVED lines=13> */
.L_x_21215:
[----:B------:R-:W-:Y:S05]  /*0ad0*/  BSYNC B1 ;  /* 0x0000000000017941 */ /* 0x000fea0003800000 */
.L_x_21214:
[----:B------:R-:W-:Y:S04]  /*0ae0*/  BSSY B1, `(.L_x_21216) ;  /* 0x0000004000017945 */ /* 0x000fe80003800000 */
[----:B------:R-:W-:Y:S05]  /*0af0*/  @!P2 BRA `(.L_x_21217) ;  /* 0x000000000008a947 */ /* 0x000fea0003800000 */
[----:B-----5:R-:W-:-:S04]  /*0b00*/  FMUL.FTZ R58, R90, UR6 ;  /* 0x000000065a3a7c20 */ /* 0x020fc80008410000 */
[----:B------:R-:W-:-:S07]  /*0b10*/  @P1 FADD.FTZ R58, R54, R58 ;  /* 0x0000003a363a1221 */ /* 0x000fce0000010000 */
.L_x_21217:
[----:B------:R-:W-:Y:S05]  /*0b20*/  BSYNC B1 ;  /* 0x0000000000017941 */ /* 0x000fea0003800000 */
.L_x_21216:
[----:B------:R-:W-:Y:S04]  /*0b30*/  BSSY B1, `(.L_x_21218) ;  /* 0x0000004000017945 */ /* 0x000fe80003800000 */
[----:B------:R-:W-:Y:S05]  /*0b40*/  @!P2 BRA `(.L_x_21219) ;  /* 0x000000000008a947 */ /* 0x000fea0003800000 */
[----:B-----5:R-:W-:-:S04]  /*0b50*/  FMUL.FTZ R59, R91, UR6 ;  /* 0x000000065b3b7c20 */ /* 0x020fc80008410000 */
[----:B------:R-:W-:-:S07]  /*0b60*/  @P1 FADD.FTZ R59, R55, R59 ;  /* 0x0000003b373b1221 */ /* 0x000fce0000010000 */
.L_x_21219:
[----:B------:R-:W-:Y:S05]  /*0b70*/  BSYNC B1 ;  /* 0x0000000000017941 */ /* 0x000fea0003800000 */
.L_x_21218:
[----:B------:R-:W0:Y:S01]  /*0b80*/  LDC.64 R98, c[0x0][0x238] ;  /* 0x00008e00ff627b82 */ /* 0x000e220000000a00 */
[----:B------:R-:W-:Y:S01]  /*0b90*/  IADD3 R85, R85, 0x20, RZ ;  /* 0x0000002055557810 */ /* 0x000fe20007ffe0ff */
[C---:B0-----:R-:W-:Y:S01]  /*0ba0*/  IMAD.WIDE.U32 R98, R83.reuse, 0x10, R98 ;  /* 0x0000001053627825 */ /* 0x041fe200078e0062 */
[----:B------:R-:W-:-:S04]  /*0bb0*/  IADD3 R83, R83, 0x20, RZ ;  /* 0x0000002053537810 */ /* 0x000fc80007ffe0ff */
[----:B------:R0:W-:Y:S03]  /*0bc0*/  STG.E.128 desc[UR4][R98.64], R56 ;  /* 0x0000003862007986 */ /* 0x0001e6000c101d04 */
.L_x_21211:
[----:B------:R-:W-:Y:S05]  /*0bd0*/  BSYNC B0 ;  /* 0x0000000000007941 */ /* 0x000fea0003800000 */
.L_x_21210:
[----:B------:R-:W-:Y:S01]  /*0be0*/  ISETP.NE.AND P1, PT, R95, RZ, PT ;  /* 0x000000ff5f00720c */ /* 0x000fe20003f25270 */
[----:B------:R-:W-:-:S12]  /*0bf0*/  BSSY B0, `(.L_x_21220) ;  /* 0x0000031000007945 */ /* 0x000fd80003800000 */
[----:B------:R-:W-:Y:S05]  /*0c00*/  @!P1 BRA `(.L_x_21221) ;  /* 0x0000000000bc9947 */ /* 0x000fea0003800000 */
[----:B------:R-:W1:Y:S08]  /*0c10*/  LDC.64 R100, c[0x0][0x230] ;  /* 0x00008c00ff647b82 */ /* 0x000e700000000a00 */
[----:B------:R-:W2:Y:S01]  /*0c20*/  @P0 LDC.64 R60, c[0x0][0x220] ;  /* 0x00008800ff3c0b82 */ /* 0x000ea20000000a00 */
[----:B-1----:R-:W-:-:S04]  /*0c30*/  ISETP.NE.U32.AND P1, PT, R100, RZ, PT ;  /* 0x000000ff6400720c */ /* 0x002fc80003f25070 */
[----:B------:R-:W-:Y:S01]  /*0c40*/  ISETP.NE.AND.EX P1, PT, R101, RZ, PT, P1 ;  /* 0x000000ff6500720c */ /* 0x000fe20003f25310 */
[----:B--2---:R-:W-:-:S05]  /*0c50*/  @P0 IMAD.WIDE.U32 R62, R85, 0x10, R60 ;  /* 0x00000010553e0825 */ /* 0x004fca00078e003c */
[----:B-----5:R1:W5:Y:S07]  /*0c60*/  @P0 LDG.E.128 R88, desc[UR4][R62.64] ;  /* 0x000000043e580981 */ /* 0x02036e000c1e1d00 */
[----:B------:R-:W0:Y:S02]  /*0c70*/  @P1 LDC.64 R60, c[0x0][0x230] ;  /* 0x00008c00ff3c1b82 */ /* 0x000e240000000a00 */
[----:B0-----:R-:W-:-:S05]  /*0c80*/  @P1 IMAD.WIDE.U32 R98, R83, 0x10, R60 ;  /* 0x0000001053621825 */ /* 0x001fca00078e003c */
[----:B------:R-:W2:Y:S01]  /*0c90*/  @P1 LDG.E.128 R52, desc[UR4][R98.64] ;  /* 0x0000000462341981 */ /* 0x000ea2000c1e1d00 */
[----:B------:R-:W-:Y:S01]  /*0ca0*/  ISETP.GT.AND P2, PT, R0, RZ, PT ;  /* 0x000000ff0000720c */ /* 0x000fe20003f44270 */
[----:B------:R-:W-:-:S12]  /*0cb0*/  BSSY B1, `(.L_x_21222) ;  /* 0x0000007000017945 */ /* 0x000fd80003800000 */
[----:B------:R-:W-:-:S04]  /*0cc0*/  @!P2 ISETP.NE.U32.AND P3, PT, R100, RZ, PT ;  /* 0x000000ff6400a20c */ /* 0x000fc80003f65070 */
[----:B------:R-:W-:-:S04]  /*0cd0*/  @!P2 ISETP.NE.AND.EX P3, PT, R101, RZ, PT, P3 ;  /* 0x000000ff6500a20c */ /* 0x000fc80003f65330 */
[----:B--2---:R-:W-:Y:S01]  /*0ce0*/  @!P2 FSEL R60, R52, RZ, P3 ;  /* 0x000000ff343ca208 */ /* 0x004fe20001800000 */
[----:B-1----:R-:W-:Y:S08]  /*0cf0*/  @!P2 BRA `(.L_x_21223) ;  /* 0x000000000008a947 */ /* 0x002ff00003800000 */
[----:B-----5:R-:W-:-:S04]  /*0d00*/  FMUL.FTZ R60, R88, UR6 ;  /* 0x00000006583c7c20 */ /* 0x020fc80008410000 */
[----:B------:R-:W-:-:S07]  /*0d10*/  @P1 FADD.FTZ R60, R52, R60 ;  /* 0x0000003c343c1221 */ /* 0x000fce0000010000 */
.L_x_21223:
[----:B------:R-:W-:Y:S05]  /*0d20*/  BSYNC B1 ;  /* 0x0000000000017941 */ /* 0x000fea0003800000 */
.L_x_21222:
        /* <DEDUP_REMOVED lines=13> */
.L_x_21225:
[----:B------:R-:W-:Y:S05]  /*0e00*/  BSYNC B1 ;  /* 0x0000000000017941 */ /* 0x000fea0003800000 */
.L_x_21224:
[----:B------:R-:W-:Y:S04]  /*0e10*/  BSSY B1, `(.L_x_21226) ;  /* 0x0000004000017945 */ /* 0x000fe80003800000 */
[----:B------:R-:W-:Y:S05]  /*0e20*/  @!P2 BRA `(.L_x_21227) ;  /* 0x000000000008a947 */ /* 0x000fea0003800000 */
[----:B-----5:R-:W-:-:S04]  /*0e30*/  FMUL.FTZ R62, R90, UR6 ;  /* 0x000000065a3e7c20 */ /* 0x020fc80008410000 */
[----:B------:R-:W-:-:S07]  /*0e40*/  @P1 FADD.FTZ R62, R54, R62 ;  /* 0x0000003e363e1221 */ /* 0x000fce0000010000 */
.L_x_21227:
[----:B------:R-:W-:Y:S05]  /*0e50*/  BSYNC B1 ;  /* 0x0000000000017941 */ /* 0x000fea0003800000 */
.L_x_21226:
[----:B------:R-:W-:Y:S04]  /*0e60*/  BSSY B1, `(.L_x_21228) ;  /* 0x0000004000017945 */ /* 0x000fe80003800000 */
[----:B------:R-:W-:Y:S05]  /*0e70*/  @!P2 BRA `(.L_x_21229) ;  /* 0x000000000008a947 */ /* 0x000fea0003800000 */
[----:B-----5:R-:W-:-:S04]  /*0e80*/  FMUL.FTZ R63, R91, UR6 ;  /* 0x000000065b3f7c20 */ /* 0x020fc80008410000 */
[----:B------:R-:W-:-:S07]  /*0e90*/  @P1 FADD.FTZ R63, R55, R63 ;  /* 0x0000003f373f1221 */ /* 0x000fce0000010000 */
.L_x_21229:
[----:B------:R-:W-:Y:S05]  /*0ea0*/  BSYNC B1 ;  /* 0x0000000000017941 */ /* 0x000fea0003800000 */
.L_x_21228:
[----:B------:R-:W0:Y:S01]  /*0eb0*/  LDC.64 R98, c[0x0][0x238] ;  /* 0x00008e00ff627b82 */ /* 0x000e220000000a00 */
[----:B------:R-:W-:Y:S01]  /*0ec0*/  IADD3 R85, R85, 0x20, RZ ;  /* 0x0000002055557810 */ /* 0x000fe20007ffe0ff */
[C---:B0-----:R-:W-:Y:S01]  /*0ed0*/  IMAD.WIDE.U32 R98, R83.reuse, 0x10, R98 ;  /* 0x0000001053627825 */ /* 0x041fe200078e0062 */
[----:B------:R-:W-:-:S04]  /*0ee0*/  IADD3 R83, R83, 0x20, RZ ;  /* 0x0000002053537810 */ /* 0x000fc80007ffe0ff */
[----:B------:R1:W-:Y:S03]  /*0ef0*/  STG.E.128 desc[UR4][R98.64], R60 ;  /* 0x0000003c62007986 */ /* 0x0003e6000c101d04 */
.L_x_21221:
[----:B------:R-:W-:Y:S05]  /*0f00*/  BSYNC B0 ;  /* 0x0000000000007941 */ /* 0x000fea0003800000 */
.L_x_21220:
[----:B------:R-:W-:Y:S01]  /*0f10*/  ISETP.NE.AND P1, PT, R94, RZ, PT ;  /* 0x000000ff5e00720c */ /* 0x000fe20003f25270 */
[----:B------:R-:W-:-:S12]  /*0f20*/  BSSY B0, `(.L_x_21230) ;  /* 0x0000031000007945 */ /* 0x000fd80003800000 */
[----:B------:R-:W-:Y:S05]  /*0f30*/  @!P1 BRA `(.L_x_21231) ;  /* 0x0000000000bc9947 */ /* 0x000fea0003800000 */
[----:B------:R-:W2:Y:S08]  /*0f40*/  LDC.64 R100, c[0x0][0x230] ;  /* 0x00008c00ff647b82 */ /* 0x000eb00000000a00 */
[----:B------:R-:W3:Y:S01]  /*0f50*/  @P0 LDC.64 R64, c[0x0][0x220] ;  /* 0x00008800ff400b82 */ /* 0x000ee20000000a00 */
[----:B--2---:R-:W-:-:S04]  /*0f60*/  ISETP.NE.U32.AND P1, PT, R100, RZ, PT ;  /* 0x000000ff6400720c */ /* 0x004fc80003f25070 */
[----:B------:R-:W-:Y:S01]  /*0f70*/  ISETP.NE.AND.EX P1, PT, R101, RZ, PT, P1 ;  /* 0x000000ff6500720c */ /* 0x000fe20003f25310 */
[----:B---3--:R-:W-:-:S05]  /*0f80*/  @P0 IMAD.WIDE.U32 R66, R85, 0x10, R64 ;  /* 0x0000001055420825 */ /* 0x008fca00078e0040 */
[----:B-----5:R2:W5:Y:S07]  /*0f90*/  @P0 LDG.E.128 R88, desc[UR4][R66.64] ;  /* 0x0000000442580981 */ /* 0x02056e000c1e1d00 */
[----:B------:R-:W0:Y:S02]  /*0fa0*/  @P1 LDC.64 R64, c[0x0][0x230] ;  /* 0x00008c00ff401b82 */ /* 0x000e240000000a00 */
[----:B01----:R-:W-:-:S05]  /*0fb0*/  @P1 IMAD.WIDE.U32 R98, R83, 0x10, R64 ;  /* 0x0000001053621825 */ /* 0x003fca00078e0040 */
[----:B------:R-:W3:Y:S01]  /*0fc0*/  @P1 LDG.E.128 R52, desc[UR4][R98.64] ;  /* 0x0000000462341981 */ /* 0x000ee2000c1e1d00 */
[----:B------:R-:W-:Y:S01]  /*0fd0*/  ISETP.GT.AND P2, PT, R0, RZ, PT ;  /* 0x000000ff0000720c */ /* 0x000fe20003f44270 */
[----:B------:R-:W-:-:S12]  /*0fe0*/  BSSY B1, `(.L_x_21232) ;  /* 0x0000007000017945 */ /* 0x000fd80003800000 */
[----:B------:R-:W-:-:S04]  /*0ff0*/  @!P2 ISETP.NE.U32.AND P3, PT, R100, RZ, PT ;  /* 0x000000ff6400a20c */ /* 0x000fc80003f65070 */
[----:B------:R-:W-:-:S04]  /*1000*/  @!P2 ISETP.NE.AND.EX P3, PT, R101, RZ, PT, P3 ;  /* 0x000000ff6500a20c */ /* 0x000fc80003f65330 */
[----:B---3--:R-:W-:Y:S01]  /*1010*/  @!P2 FSEL R64, R52, RZ, P3 ;  /* 0x000000ff3440a208 */ /* 0x008fe20001800000 */
[----:B--2---:R-:W-:Y:S08]  /*1020*/  @!P2 BRA `(.L_x_21233) ;  /* 0x000000000008a947 */ /* 0x004ff00003800000 */
[----:B-----5:R-:W-:-:S04]  /*1030*/  FMUL.FTZ R64, R88, UR6 ;  /* 0x0000000658407c20 */ /* 0x020fc80008410000 */
[----:B------:R-:W-:-:S07]  /*1040*/  @P1 FADD.FTZ R64, R52, R64 ;  /* 0x0000004034401221 */ /* 0x000fce0000010000 */
.L_x_21233:
[----:B------:R-:W-:Y:S05]  /*1050*/  BSYNC B1 ;  /* 0x0000000000017941 */ /* 0x000fea0003800000 */
.L_x_21232:
        /* <DEDUP_REMOVED lines=13> */
.L_x_21235:
[----:B------:R-:W-:Y:S05]  /*1130*/  BSYNC B1 ;  /* 0x0000000000017941 */ /* 0x000fea0003800000 */
.L_x_21234:
[----:B------:R-:W-:Y:S04]  /*1140*/  BSSY B1, `(.L_x_21236) ;  /* 0x0000004000017945 */ /* 0x000fe80003800000 */
[----:B------:R-:W-:Y:S05]  /*1150*/  @!P2 BRA `(.L_x_21237) ;  /* 0x000000000008a947 */ /* 0x000fea0003800000 */
[----:B-----5:R-:W-:-:S04]  /*1160*/  FMUL.FTZ R66, R90, UR6 ;  /* 0x000000065a427c20 */ /* 0x020fc80008410000 */
[----:B------:R-:W-:-:S07]  /*1170*/  @P1 FADD.FTZ R66, R54, R66 ;  /* 0x0000004236421221 */ /* 0x000fce0000010000 */
.L_x_21237:
[----:B------:R-:W-:Y:S05]  /*1180*/  BSYNC B1 ;  /* 0x0000000000017941 */ /* 0x000fea0003800000 */
.L_x_21236:
[----:B------:R-:W-:Y:S04]  /*1190*/  BSSY B1, `(.L_x_21238) ;  /* 0x0000004000017945 */ /* 0x000fe80003800000 */
[----:B------:R-:W-:Y:S05]  /*11a0*/  @!P2 BRA `(.L_x_21239) ;  /* 0x000000000008a947 */ /* 0x000fea0003800000 */
[----:B-----5:R-:W-:-:S04]  /*11b0*/  FMUL.FTZ R67, R91, UR6 ;  /* 0x000000065b437c20 */ /* 0x020fc80008410000 */
[----:B------:R-:W-:-:S07]  /*11c0*/  @P1 FADD.FTZ R67, R55, R67 ;  /* 0x0000004337431221 */ /* 0x000fce0000010000 */
.L_x_21239:
[----:B------:R-:W-:Y:S05]  /*11d0*/  BSYNC B1 ;  /* 0x0000000000017941 */ /* 0x000fea0003800000 */
.L_x_21238:
[----:B------:R-:W0:Y:S01]  /*11e0*/  LDC.64 R98, c[0x0][0x238] ;  /* 0x00008e00ff627b82 */ /* 0x000e220000000a00 */
[----:B------:R-:W-:Y:S01]  /*11f0*/  IADD3 R85, R85, 0x20, RZ ;  /* 0x0000002055557810 */ /* 0x000fe20007ffe0ff */
[C---:B0-----:R-:W-:Y:S01]  /*1200*/  IMAD.WIDE.U32 R98, R83.reuse, 0x10, R98 ;  /* 0x0000001053627825 */ /* 0x041fe200078e0062 */
[----:B------:R-:W-:-:S04]  /*1210*/  IADD3 R83, R83, 0x20, RZ ;  /* 0x0000002053537810 */ /* 0x000fc80007ffe0ff */
[----:B------:R2:W-:Y:S03]  /*1220*/  STG.E.128 desc[UR4][R98.64], R64 ;  /* 0x0000004062007986 */ /* 0x0005e6000c101d04 */
.L_x_21231:
[----:B------:R-:W-:Y:S05]  /*1230*/  BSYNC B0 ;  /* 0x0000000000007941 */ /* 0x000fea0003800000 */
.L_x_21230:
[----:B------:R-:W-:Y:S01]  /*1240*/  ISETP.NE.AND P1, PT, R93, RZ, PT ;  /* 0x000000ff5d00720c */ /* 0x000fe20003f25270 */
[----:B------:R-:W-:-:S12]  /*1250*/  BSSY B0, `(.L_x_21240) ;  /* 0x0000031000007945 */ /* 0x000fd80003800000 */
[----:B------:R-:W-:Y:S05]  /*1260*/  @!P1 BRA `(.L_x_21241) ;  /* 0x0000000000bc9947 */ /* 0x000fea0003800000 */
[----:B------:R-:W3:Y:S08]  /*1270*/  LDC.64 R100, c[0x0][0x230] ;  /* 0x00008c00ff647b82 */ /* 0x000ef00000000a00 */
[----:B------:R-:W0:Y:S01]  /*1280*/  @P0 LDC.64 R68, c[0x0][0x220] ;  /* 0x00008800ff440b82 */ /* 0x000e220000000a00 */
[----:B---3--:R-:W-:-:S04]  /*1290*/  ISETP.NE.U32.AND P1, PT, R100, RZ, PT ;  /* 0x000000ff6400720c */ /* 0x008fc80003f25070 */
[----:B------:R-:W-:Y:S01]  /*12a0*/  ISETP.NE.AND.EX P1, PT, R101, RZ, PT, P1 ;  /* 0x000000ff6500720c */ /* 0x000fe20003f25310 */
[----:B0-----:R-:W-:-:S05]  /*12b0*/  @P0 IMAD.WIDE.U32 R70, R85, 0x10, R68 ;  /* 0x0000001055460825 */ /* 0x001fca00078e0044 */
[----:B-----5:R0:W5:Y:S07]  /*12c0*/  @P0 LDG.E.128 R88, desc[UR4][R70.64] ;  /* 0x0000000446580981 */ /* 0x02016e000c1e1d00 */
[----:B------:R-:W1:Y:S02]  /*12d0*/  @P1 LDC.64 R68, c[0x0][0x230] ;  /* 0x00008c00ff441b82 */ /* 0x000e640000000a00 */
[----:B-12---:R-:W-:-:S05]  /*12e0*/  @P1 IMAD.WIDE.U32 R98, R83, 0x10, R68 ;  /* 0x0000001053621825 */ /* 0x006fca00078e0044 */
        /* <DEDUP_REMOVED lines=9> */
.L_x_21243:
[----:B------:R-:W-:Y:S05]  /*1380*/  BSYNC B1 ;  /* 0x0000000000017941 */ /* 0x000fea0003800000 */
.L_x_21242:
        /* <DEDUP_REMOVED lines=13> */
.L_x_21245:
[----:B------:R-:W-:Y:S05]  /*1460*/  BSYNC B1 ;  /* 0x0000000000017941 */ /* 0x000fea0003800000 */
.L_x_21244:
[----:B------:R-:W-:Y:S04]  /*1470*/  BSSY B1, `(.L_x_21246) ;  /* 0x0000004000017945 */ /* 0x000fe80003800000 */
[----:B------:R-:W-:Y:S05]  /*1480*/  @!P2 BRA `(.L_x_21247) ;  /* 0x000000000008a947 */ /* 0x000fea0003800000 */
[----:B-----5:R-:W-:-:S04]  /*1490*/  FMUL.FTZ R70, R90, UR6 ;  /* 0x000000065a467c20 */ /* 0x020fc80008410000 */
[----:B------:R-:W-:-:S07]  /*14a0*/  @P1 FADD.FTZ R70, R54, R70 ;  /* 0x0000004636461221 */ /* 0x000fce0000010000 */
.L_x_21247:
[----:B------:R-:W-:Y:S05]  /*14b0*/  BSYNC B1 ;  /* 0x0000000000017941 */ /* 0x000fea0003800000 */
.L_x_21246:
[----:B------:R-:W-:Y:S04]  /*14c0*/  BSSY B1, `(.L_x_21248) ;  /* 0x0000004000017945 */ /* 0x000fe80003800000 */
[----:B------:R-:W-:Y:S05]  /*14d0*/  @!P2 BRA `(.L_x_21249) ;  /* 0x000000000008a947 */ /* 0x000fea0003800000 */
[----:B-----5:R-:W-:-:S04]  /*14e0*/  FMUL.FTZ R71, R91, UR6 ;  /* 0x000000065b477c20 */ /* 0x020fc80008410000 */
[----:B------:R-:W-:-:S07]  /*14f0*/  @P1 FADD.FTZ R71, R55, R71 ;  /* 0x0000004737471221 */ /* 0x000fce0000010000 */
.L_x_21249:
[----:B------:R-:W-:Y:S05]  /*1500*/  BSYNC B1 ;  /* 0x0000000000017941 */ /* 0x000fea0003800000 */
.L_x_21248:
[----:B------:R-:W0:Y:S01]  /*1510*/  LDC.64 R98, c[0x0][0x238] ;  /* 0x00008e00ff627b82 */ /* 0x000e220000000a00 */
[----:B------:R-:W-:Y:S01]  /*1520*/  IADD3 R85, R85, 0x20, RZ ;  /* 0x0000002055557810 */ /* 0x000fe20007ffe0ff */
[C---:B0-----:R-:W-:Y:S01]  /*1530*/  IMAD.WIDE.U32 R98, R83.reuse, 0x10, R98 ;  /* 0x0000001053627825 */ /* 0x041fe200078e0062 */
[----:B------:R-:W-:-:S04]  /*1540*/  IADD3 R83, R83, 0x20, RZ ;  /* 0x0000002053537810 */ /* 0x000fc80007ffe0ff */
[----:B------:R3:W-:Y:S03]  /*1550*/  STG.E.128 desc[UR4][R98.64], R68 ;  /* 0x0000004462007986 */ /* 0x0007e6000c101d04 */
.L_x_21241:
[----:B------:R-:W-:Y:S05]  /*1560*/  BSYNC B0 ;  /* 0x0000000000007941 */ /* 0x000fea0003800000 */
.L_x_21240:
[----:B------:R-:W-:Y:S01]  /*1570*/  ISETP.NE.AND P1, PT, R92, RZ, PT ;  /* 0x000000ff5c00720c */ /* 0x000fe20003f25270 */
[----:B------:R-:W-:-:S12]  /*1580*/  BSSY B0, `(.L_x_21250) ;  /* 0x0000031000007945 */ /* 0x000fd80003800000 */
[----:B------:R-:W-:Y:S05]  /*1590*/  @!P1 BRA `(.L_x_21251) ;  /* 0x0000000000bc9947 */ /* 0x000fea0003800000 */
[----:B------:R-:W0:Y:S08]  /*15a0*/  LDC.64 R100, c[0x0][0x230] ;  /* 0x00008c00ff647b82 */ /* 0x000e300000000a00 */
[----:B------:R-:W1:Y:S01]  /*15b0*/  @P0 LDC.64 R72, c[0x0][0x220] ;  /* 0x00008800ff480b82 */ /* 0x000e620000000a00 */
[----:B0-----:R-:W-:-:S04]  /*15c0*/  ISETP.NE.U32.AND P1, PT, R100, RZ, PT ;  /* 0x000000ff6400720c */ /* 0x001fc80003f25070 */
[----:B------:R-:W-:Y:S01]  /*15d0*/  ISETP.NE.AND.EX P1, PT, R101, RZ, PT, P1 ;  /* 0x000000ff6500720c */ /* 0x000fe20003f25310 */
[----:B-1----:R-:W-:-:S05]  /*15e0*/  @P0 IMAD.WIDE.U32 R74, R85, 0x10, R72 ;  /* 0x00000010554a0825 */ /* 0x002fca00078e0048 */
[----:B-----5:R0:W5:Y:S07]  /*15f0*/  @P0 LDG.E.128 R88, desc[UR4][R74.64] ;  /* 0x000000044a580981 */ /* 0x02016e000c1e1d00 */
[----:B------:R-:W2:Y:S02]  /*1600*/  @P1 LDC.64 R72, c[0x0][0x230] ;  /* 0x00008c00ff481b82 */ /* 0x000ea40000000a00 */
[----:B--23--:R-:W-:-:S05]  /*1610*/  @P1 IMAD.WIDE.U32 R98, R83, 0x10, R72 ;  /* 0x0000001053621825 */ /* 0x00cfca00078e0048 */
        /* <DEDUP_REMOVED lines=9> */
.L_x_21253:
[----:B------:R-:W-:Y:S05]  /*16b0*/  BSYNC B1 ;  /* 0x0000000000017941 */ /* 0x000fea0003800000 */
.L_x_21252:
        /* <DEDUP_REMOVED lines=13> */
.L_x_21255:
[----:B------:R-:W-:Y:S05]  /*1790*/  BSYNC B1 ;  /* 0x0000000000017941 */ /* 0x000fea0003800000 */
.L_x_21254:
[----:B------:R-:W-:Y:S04]  /*17a0*/  BSSY B1, `(.L_x_21256) ;  /* 0x0000004000017945 */ /* 0x000fe80003800000 */
[----:B------:R-:W-:Y:S05]  /*17b0*/  @!P2 BRA `(.L_x_21257) ;  /* 0x000000000008a947 */ /* 0x000fea0003800000 */
[----:B-----5:R-:W-:-:S04]  /*17c0*/  FMUL.FTZ R74, R90, UR6 ;  /* 0x000000065a4a7c20 */ /* 0x020fc80008410000 */
[----:B------:R-:W-:-:S07]  /*17d0*/  @P1 FADD.FTZ R74, R54, R74 ;  /* 0x0000004a364a1221 */ /* 0x000fce0000010000 */
.L_x_21257:
[----:B------:R-:W-:Y:S05]  /*17e0*/  BSYNC B1 ;  /* 0x0000000000017941 */ /* 0x000fea0003800000 */
.L_x_21256:
[----:B------:R-:W-:Y:S04]  /*17f0*/  BSSY B1, `(.L_x_21258) ;  /* 0x0000004000017945 */ /* 0x000fe80003800000 */
[----:B------:R-:W-:Y:S05]  /*1800*/  @!P2 BRA `(.L_x_21259) ;  /* 0x000000000008a947 */ /* 0x000fea0003800000 */
[----:B-----5:R-:W-:-:S04]  /*1810*/  FMUL.FTZ R75, R91, UR6 ;  /* 0x000000065b4b7c20 */ /* 0x020fc80008410000 */
[----:B------:R-:W-:-:S07]  /*1820*/  @P1 FADD.FTZ R75, R55, R75 ;  /* 0x0000004b374b1221 */ /* 0x000fce0000010000 */
.L_x_21259:
[----:B------:R-:W-:Y:S05]  /*1830*/  BSYNC B1 ;  /* 0x0000000000017941 */ /* 0x000fea0003800000 */
.L_x_21258:
[----:B------:R-:W0:Y:S01]  /*1840*/  LDC.64 R98, c[0x0][0x238] ;  /* 0x00008e00ff627b82 */ /* 0x000e220000000a00 */
[----:B------:R-:W-:Y:S01]  /*1850*/  IADD3 R85, R85, 0x20, RZ ;  /* 0x0000002055557810 */ /* 0x000fe20007ffe0ff */
[C---:B0-----:R-:W-:Y:S01]  /*1860*/  IMAD.WIDE.U32 R98, R83.reuse, 0x10, R98 ;  /* 0x0000001053627825 */ /* 0x041fe200078e0062 */
[----:B------:R-:W-:-:S04]  /*1870*/  IADD3 R83, R83, 0x20, RZ ;  /* 0x0000002053537810 */ /* 0x000fc80007ffe0ff */
[----:B------:R0:W-:Y:S03]  /*1880*/  STG.E.128 desc[UR4][R98.64], R72 ;  /* 0x0000004862007986 */ /* 0x0001e6000c101d04 */
.L_x_21251:
[----:B------:R-:W-:Y:S05]  /*1890*/  BSYNC B0 ;  /* 0x0000000000007941 */ /* 0x000fea0003800000 */
.L_x_21250:
[----:B------:R-:W-:Y:S01]  /*18a0*/  ISETP.NE.AND P1, PT, R87, RZ, PT ;  /* 0x000000ff5700720c */ /* 0x000fe20003f25270 */
[----:B------:R-:W-:-:S12]  /*18b0*/  BSSY B0, `(.L_x_21260) ;  /* 0x000002f000007945 */ /* 0x000fd80003800000 */
[----:B------:R-:W-:Y:S05]  /*18c0*/  @!P1 BRA `(.L_x_21261) ;  /* 0x0000000000b49947 */ /* 0x000fea0003800000 */
[----:B------:R-:W0:Y:S08]  /*18d0*/  @P0 LDC.64 R78, c[0x0][0x220] ;  /* 0x00008800ff4e0b82 */ /* 0x000e300000000a00 */
[----:B------:R-:W1:Y:S01]  /*18e0*/  LDC.64 R100, c[0x0][0x230] ;  /* 0x00008c00ff647b82 */ /* 0x000e620000000a00 */
[----:B0-----:R-:W-:-:S05]  /*18f0*/  @P0 IMAD.WIDE.U32 R78, R85, 0x10, R78 ;  /* 0x00000010554e0825 */ /* 0x001fca00078e004e */
[----:B-----5:R-:W5:Y:S01]  /*1900*/  @P0 LDG.E.128 R88, desc[UR4][R78.64] ;  /* 0x000000044e580981 */ /* 0x020f62000c1e1d00 */
[----:B-1----:R-:W-:-:S04]  /*1910*/  ISETP.NE.U32.AND P0, PT, R100, RZ, PT ;  /* 0x000000ff6400720c */ /* 0x002fc80003f05070 */
[----:B------:R-:W-:-:S13]  /*1920*/  ISETP.NE.AND.EX P0, PT, R101, RZ, PT, P0 ;  /* 0x000000ff6500720c */ /* 0x000fda0003f05300 */
[----:B--23--:R-:W0:Y:S02]  /*1930*/  @P0 LDC.64 R98, c[0x0][0x230] ;  /* 0x00008c00ff620b82 */ /* 0x00ce240000000a00 */
[----:B0-----:R-:W-:-:S05]  /*1940*/  @P0 IMAD.WIDE.U32 R98, R83, 0x10, R98 ;  /* 0x0000001053620825 */ /* 0x001fca00078e0062 */
[----:B------:R0:W2:Y:S01]  /*1950*/  @P0 LDG.E.128 R52, desc[UR4][R98.64] ;  /* 0x0000000462340981 */ /* 0x0000a2000c1e1d00 */
[----:B------:R-:W-:Y:S01]  /*1960*/  ISETP.GT.AND P1, PT, R0, RZ, PT ;  /* 0x000000ff0000720c */ /* 0x000fe20003f24270 */
[----:B------:R-:W-:Y:S01]  /*1970*/  BSSY B1, `(.L_x_21262) ;  /* 0x0000012000017945 */ /* 0x000fe20003800000 */
[----:B0-----:R-:W0:Y:S11]  /*1980*/  LDC.64 R98, c[0x0][0x238] ;  /* 0x00008e00ff627b82 */ /* 0x001e360000000a00 */
[----:B------:R-:W-:-:S04]  /*1990*/  @!P1 ISETP.NE.U32.AND P2, PT, R100, RZ, PT ;  /* 0x000000ff6400920c */ /* 0x000fc80003f45070 */
[----:B------:R-:W-:Y:S01]  /*19a0*/  @!P1 ISETP.NE.AND.EX P2, PT, R101, RZ, PT, P2 ;  /* 0x000000ff6500920c */ /* 0x000fe20003f45320 */
[----:B0-----:R-:W-:-:S03]  /*19b0*/  IMAD.WIDE.U32 R98, R83, 0x10, R98 ;  /* 0x0000001053627825 */ /* 0x001fc600078e0062 */
        /* <DEDUP_REMOVED lines=11> */
[----:B-----5:R-:W-:-:S04]  /*1a70*/  FMUL.FTZ R76, R88, UR6 ;  /* 0x00000006584c7c20 */ /* 0x020fc80008410000 */
[----:B------:R-:W-:-:S07]  /*1a80*/  @P0 FADD.FTZ R76, R52, R76 ;  /* 0x0000004c344c0221 */ /* 0x000fce0000010000 */
.L_x_21263:
[----:B------:R-:W-:Y:S05]  /*1a90*/  BSYNC B1 ;  /* 0x0000000000017941 */ /* 0x000fea0003800000 */
.L_x_21262:
[----:B------:R-:W-:Y:S04]  /*1aa0*/  BSSY B1, `(.L_x_21264) ;  /* 0x0000004000017945 */ /* 0x000fe80003800000 */
[----:B------:R-:W-:Y:S05]  /*1ab0*/  @!P1 BRA `(.L_x_21265) ;  /* 0x0000000000089947 */ /* 0x000fea0003800000 */
[----:B-----5:R-:W-:-:S04]  /*1ac0*/  FMUL.FTZ R77, R89, UR6 ;  /* 0x00000006594d7c20 */ /* 0x020fc80008410000 */
[----:B------:R-:W-:-:S07]  /*1ad0*/  @P0 FADD.FTZ R77, R53, R77 ;  /* 0x0000004d354d0221 */ /* 0x000fce0000010000 */
.L_x_21265:
[----:B------:R-:W-:Y:S05]  /*1ae0*/  BSYNC B1 ;  /* 0x0000000000017941 */ /* 0x000fea0003800000 */
.L_x_21264:
[----:B------:R-:W-:Y:S04]  /*1af0*/  BSSY B1, `(.L_x_21266) ;  /* 0x0000004000017945 */ /* 0x000fe80003800000 */
[----:B------:R-:W-:Y:S05]  /*1b00*/  @!P1 BRA `(.L_x_21267) ;  /* 0x0000000000089947 */ /* 0x000fea0003800000 */
[----:B-----5:R-:W-:-:S04]  /*1b10*/  FMUL.FTZ R78, R90, UR6 ;  /* 0x000000065a4e7c20 */ /* 0x020fc80008410000 */
[----:B------:R-:W-:-:S07]  /*1b20*/  @P0 FADD.FTZ R78, R54, R78 ;  /* 0x0000004e364e0221 */ /* 0x000fce0000010000 */
.L_x_21267:
[----:B------:R-:W-:Y:S05]  /*1b30*/  BSYNC B1 ;  /* 0x0000000000017941 */ /* 0x000fea0003800000 */
.L_x_21266:
[----:B------:R-:W-:Y:S04]  /*1b40*/  BSSY B1, `(.L_x_21268) ;  /* 0x0000004000017945 */ /* 0x000fe80003800000 */
[----:B------:R-:W-:Y:S05]  /*1b50*/  @!P1 BRA `(.L_x_21269) ;  /* 0x0000000000089947 */ /* 0x000fea0003800000 */
[----:B-----5:R-:W-:-:S04]  /*1b60*/  FMUL.FTZ R79, R91, UR6 ;  /* 0x000000065b4f7c20 */ /* 0x020fc80008410000 */
[----:B------:R-:W-:-:S07]  /*1b70*/  @P0 FADD.FTZ R79, R55, R79 ;  /* 0x0000004f374f0221 */ /* 0x000fce0000010000 */
.L_x_21269:
[----:B------:R-:W-:Y:S05]  /*1b80*/  BSYNC B1 ;  /* 0x0000000000017941 */ /* 0x000fea0003800000 */
.L_x_21268:
[----:B------:R0:W-:Y:S02]  /*1b90*/  STG.E.128 desc[UR4][R98.64], R76 ;  /* 0x0000004c62007986 */ /* 0x0001e4000c101d04 */
.L_x_21261:
[----:B------:R-:W-:Y:S05]  /*1ba0*/  BSYNC B0 ;  /* 0x0000000000007941 */ /* 0x000fea0003800000 */
.L_x_21260:
[----:B------:R-:W-:Y:S01]  /*1bb0*/  FADD.FTZ R0, RZ, R56 ;  /* 0x00000038ff007221 */ /* 0x000fe20000010000 */
        /* <DEDUP_REMOVED lines=37> */
[----:B------:R-:W1:Y:S02]  /*1e10*/  SHFL.BFLY PT, R0, R97, 0x4, 0x1f ;  /* 0x0c801f0061007f89 */ /* 0x000e6400000e0000 */
[----:B-123--:R-:W-:-:S05]  /*1e20*/  FADD.FTZ R98, R97, R0 ;  /* 0x0000000061627221 */ /* 0x00efca0000010000 */
        /* <DEDUP_REMOVED lines=64> */
.L_x_21295:
[----:B------:R-:W-:Y:S01]  /*2230*/  LOP3.LUT P1, RZ, R96, 0x1f, RZ, 0xc0, !PT ;  /* 0x0000001f60ff7812 */ /* 0x000fe2000782c0ff */
[----:B01----:R-:W-:Y:S01]  /*2240*/  FADD.FTZ R98, R98, R101 ;  /* 0x0000006562627221 */ /* 0x003fe20000010000 */
[----:B------:R-:W-:Y:S01]  /*2250*/  FMUL.FTZ R0, R85, R85 ;  /* 0x0000005555007220 */ /* 0x000fe20000410000 */
[----:B------:R-:W-:Y:S02]  /*2260*/  BSSY B0, `(.L_x_21271) ;  /* 0x000008c000007945 */ /* 0x000fe40003800000 */
[----:B------:R-:W-:-:S08]  /*2270*/  FFMA.FTZ R83, R98, R83, UR7 ;  /* 0x0000000762537e23 */ /* 0x000fd00008010053 */
[----:B------:R-:W0:Y:S08]  /*2280*/  @!P1 LDC.64 R98, c[0x0][0x250] ;  /* 0x00009400ff629b82 */ /* 0x000e300000000a00 */
[----:B------:R-:W1:Y:S01]  /*2290*/  @!P1 LDC.64 R100, c[0x0][0x258] ;  /* 0x00009600ff649b82 */ /* 0x000e620000000a00 */
[----:B0-----:R-:W-:-:S04]  /*22a0*/  @!P1 LEA R98, P0, R2, R98, 0x2 ;  /* 0x0000006202629211 */ /* 0x001fc800078010ff */
[----:B------:R-:W-:Y:S02]  /*22b0*/  @!P1 LEA.HI.X R99, R2, R99, R82, 0x2, P0 ;  /* 0x0000006302639211 */ /* 0x000fe400000f1452 */
[----:B------:R-:W-:-:S03]  /*22c0*/  PLOP3.LUT P0, PT, PT, PT, UP0, 0x40, 0x0 ;  /* 0x000000000000781c */ /* 0x000fc60003f0e808 */
[----:B------:R0:W-:Y:S01]  /*22d0*/  @!P1 STG.E desc[UR4][R98.64], R85 ;  /* 0x0000005562009986 */ /* 0x0001e2000c101904 */
[----:B------:R-:W-:Y:S02]  /*22e0*/  FSEL R0, R0, RZ, !P0 ;  /* 0x000000ff00007208 */ /* 0x000fe40004000000 */
[----:B-1----:R-:W-:-:S03]  /*22f0*/  @!P1 LEA R100, P0, R2, R100, 0x2 ;  /* 0x0000006402649211 */ /* 0x002fc600078010ff */
[----:B------:R-:W-:Y:S01]  /*2300*/  FADD.FTZ R0, R83, R0 ;  /* 0x0000000053007221 */ /* 0x000fe20000010000 */
[----:B------:R-:W-:Y:S02]  /*2310*/  @!P1 LEA.HI.X R101, R2, R101, R82, 0x2, P0 ;  /* 0x0000006502659211 */ /* 0x000fe400000f1452 */
[----:B-----5:R-:W-:-:S03]  /*2320*/  ISETP.GE.AND P0, PT, R80, 0x1, PT ;  /* 0x000000015000780c */ /* 0x020fc60003f06270 */
[----:B------:R-:W1:Y:S02]  /*2330*/  MUFU.RSQ R0, R0 ;  /* 0x0000000000007308 */ /* 0x000e640000001400 */
[----:B-1----:R0:W-:Y:S08]  /*2340*/  @!P1 STG.E desc[UR4][R100.64], R0 ;  /* 0x0000000064009986 */ /* 0x0021f0000c101904 */
[----:B------:R-:W-:Y:S05]  /*2350*/  @!P0 BRA `(.L_x_21272) ;  /* 0x0000000400f08947 */ /* 0x000fea0003800000 */
        /* <DEDUP_REMOVED lines=18> */
[----:B------:R-:W-:Y:S02]  /*2480*/  FFMA.FTZ R83, R11, R98, R7 ;  /* 0x000000620b537223 */ /* 0x000fe40000010007 */
[----:B------:R-:W0:Y:S01]  /*2490*/  LDC.64 R98, c[0x0][0x2b8] ;  /* 0x0000ae00ff627b82 */ /* 0x000e220000000a00 */
[----:B------:R-:W-:Y:S01]  /*24a0*/  FFMA.FTZ R80, R8, R81, R4 ;  /* 0x0000005108507223 */ /* 0x000fe20000010004 */
[----:B------:R-:W-:Y:S01]  /*24b0*/  FFMA.FTZ R81, R9, R82, R5 ;  /* 0x0000005209517223 */ /* 0x000fe20000010005 */
[----:B------:R-:W-:Y:S01]  /*24c0*/  FFMA.FTZ R82, R10, R97, R6 ;  /* 0x000000610a527223 */ /* 0x000fe20000010006 */
[C---:B0-----:R-:W-:Y:S01]  /*24d0*/  IMAD.WIDE.U32 R98, R86.reuse, 0x10, R98 ;  /* 0x0000001056627825 */ /* 0x041fe200078e0062 */
[----:B------:R-:W-:-:S04]  /*24e0*/  IADD3 R86, R86, 0x20, RZ ;  /* 0x0000002056567810 */ /* 0x000fc80007ffe0ff */
[----:B------:R0:W-:Y:S03]  /*24f0*/  STG.E.128 desc[UR4][R98.64], R80 ;  /* 0x0000005062007986 */ /* 0x0001e6000c101d04 */
.L_x_21274:
[----:B------:R-:W-:Y:S05]  /*2500*/  BSYNC B1 ;  /* 0x0000000000017941 */ /* 0x000fea0003800000 */
.L_x_21273:
[----:B------:R-:W-:Y:S01]  /*2510*/  ISETP.NE.AND P0, PT, R95, RZ, PT ;  /* 0x000000ff5f00720c */ /* 0x000fe20003f05270 */
[----:B------:R-:W-:-:S12]  /*2520*/  BSSY B1, `(.L_x_21275) ;  /* 0x0000012000017945 */ /* 0x000fd80003800000 */
[----:B------:R-:W-:Y:S05]  /*2530*/  @!P0 BRA `(.L_x_21276) ;  /* 0x0000000000408947 */ /* 0x000fea0003800000 */
[--C-:B0-----:R-:W-:Y:S01]  /*2540*/  FADD.FTZ R99, R63, -R85.reuse ;  /* 0x800000553f637221 */ /* 0x101fe20000010000 */
        /* <DEDUP_REMOVED lines=15> */
.L_x_21276:
[----:B------:R-:W-:Y:S05]  /*2640*/  BSYNC B1 ;  /* 0x0000000000017941 */ /* 0x000fea0003800000 */
.L_x_21275:
[----:B------:R-:W-:Y:S01]  /*2650*/  ISETP.NE.AND P0, PT, R94, RZ, PT ;  /* 0x000000ff5e00720c */ /* 0x000fe20003f05270 */
[----:B------:R-:W-:-:S12]  /*2660*/  BSSY B1, `(.L_x_21277) ;  /* 0x0000012000017945 */ /* 0x000fd80003800000 */
[----:B------:R-:W-:Y:S05]  /*2670*/  @!P0 BRA `(.L_x_21278) ;  /* 0x0000000000408947 */ /* 0x000fea0003800000 */
[--C-:B01----:R-:W-:Y:S01]  /*2680*/  FADD.FTZ R99, R67, -R85.reuse ;  /* 0x8000005543637221 */ /* 0x103fe20000010000 */
        /* <DEDUP_REMOVED lines=15> */
.L_x_21278:
[----:B------:R-:W-:Y:S05]  /*2780*/  BSYNC B1 ;  /* 0x0000000000017941 */ /* 0x000fea0003800000 */
.L_x_21277:
[----:B------:R-:W-:Y:S01]  /*2790*/  ISETP.NE.AND P0, PT, R93, RZ, PT ;  /* 0x000000ff5d00720c */ /* 0x000fe20003f05270 */
[----:B------:R-:W-:-:S12]  /*27a0*/  BSSY B1, `(.L_x_21279) ;  /* 0x0000012000017945 */ /* 0x000fd80003800000 */
[----:B------:R-:W-:Y:S05]  /*27b0*/  @!P0 BRA `(.L_x_21280) ;  /* 0x0000000000408947 */ /* 0x000fea0003800000 */
[--C-:B012---:R-:W-:Y:S01]  /*27c0*/  FADD.FTZ R99, R71, -R85.reuse ;  /* 0x8000005547637221 */ /* 0x107fe20000010000 */
        /* <DEDUP_REMOVED lines=15> */
.L_x_21280:
[----:B------:R-:W-:Y:S05]  /*28c0*/  BSYNC B1 ;  /* 0x0000000000017941 */ /* 0x000fea0003800000 */
.L_x_21279:
[----:B------:R-:W-:Y:S01]  /*28d0*/  ISETP.NE.AND P0, PT, R92, RZ, PT ;  /* 0x000000ff5c00720c */ /* 0x000fe20003f05270 */
[----:B------:R-:W-:-:S12]  /*28e0*/  BSSY B1, `(.L_x_21281) ;  /* 0x0000012000017945 */ /* 0x000fd80003800000 */
[----:B------:R-:W-:Y:S05]  /*28f0*/  @!P0 BRA `(.L_x_21282) ;  /* 0x0000000000408947 */ /* 0x000fea0003800000 */
[--C-:B0123--:R-:W-:Y:S01]  /*2900*/  FADD.FTZ R99, R75, -R85.reuse ;  /* 0x800000554b637221 */ /* 0x10ffe20000010000 */
        /* <DEDUP_REMOVED lines=15> */
.L_x_21282:
[----:B------:R-:W-:Y:S05]  /*2a00*/  BSYNC B1 ;  /* 0x0000000000017941 */ /* 0x000fea0003800000 */
.L_x_21281:
[----:B------:R-:W-:-:S13]  /*2a10*/  ISETP.NE.AND P0, PT, R87, RZ, PT ;  /* 0x000000ff5700720c */ /* 0x000fda0003f05270 */
        /* <DEDUP_REMOVED lines=16> */
.L_x_21272:
[----:B------:R-:W-:Y:S05]  /*2b20*/  BSYNC B0 ;  /* 0x0000000000007941 */ /* 0x000fea0003800000 */
.L_x_21271:
[----:B0123--:R-:W0:Y:S02]  /*2b30*/  LDC.64 R80, c[0x0][0x210] ;  /* 0x00008400ff507b82 */ /* 0x00fe240000000a00 */
[----:B0-----:R-:W-:-:S04]  /*2b40*/  LEA R2, R80, R2, 0x2 ;  /* 0x0000000250027211 */ /* 0x001fc800078e10ff */
[----:B------:R-:W-:-:S13]  /*2b50*/  ISETP.GE.AND P0, PT, R2, R81, PT ;  /* 0x000000510200720c */ /* 0x000fda0003f06270 */
[----:B------:R-:W-:Y:S05]  /*2b60*/  @!P0 BRA `(.L_x_21283) ;  /* 0xffffffdc00048947 */ /* 0x000fea000383ffff */
[----:B------:R-:W-:Y:S05]  /*2b70*/  EXIT ;  /* 0x000000000000794d */ /* 0x000fea0003800000 */
.L_x_21270:
        /* <DEDUP_REMOVED lines=8> */
.L_x_21285:
[----:B------:R-:W-:Y:S05]  /*2c00*/  BSYNC B0 ;  /* 0x0000000000007941 */ /* 0x000fea0003800000 */
.L_x_21284:
        /* <DEDUP_REMOVED lines=9> */
.L_x_21286:
[----:B------:R-:W-:Y:S01]  /*2ca0*/  HFMA2.MMA R102, -RZ, RZ, 0, 2.384185791015625e-07 ;  /* 0x00000004ff667435 */ /* 0x000fe200000001ff */
[----:B------:R-:W-:-:S05]  /*2cb0*/  MOV R83, R101 ;  /* 0x0000006500537202 */ /* 0x000fca0000000f00 */
[----:B------:R-:W-:-:S05]  /*2cc0*/  FADD.FTZ R97, R86, R83 ;  /* 0x0000005356617221 */ /* 0x000fca0000010000 */
[----:B------:R-:W-:-:S07]  /*2cd0*/  MOV R103, R97 ;  /* 0x0000006100677202 */ /* 0x000fce0000000f00 */
[----:B------:R-:W-:Y:S05]  /*2ce0*/  WARPSYNC.COLLECTIVE R100, `(.L_x_21287) ;  /* 0x0000000064087348 */ /* 0x000fea0003c00000 */
[----:B------:R0:W1:Y:S02]  /*2cf0*/  SHFL.BFLY P6, R101, R103, R102, R105 ;  /* 0x0c00006667657389 */ /* 0x00006400000c0069 */
[----:B01----:R-:W-:Y:S01]  /*2d00*/  ENDCOLLECTIVE ;  /* 0x000000000000791b */ /* 0x003fe20003800000 */
.L_x_21287:
[----:B------:R-:W-:Y:S01]  /*2d10*/  HFMA2.MMA R102, -RZ, RZ, 0, 4.76837158203125e-07 ;  /* 0x00000008ff667435 */ /* 0x000fe200000001ff */
[----:B------:R-:W-:-:S05]  /*2d20*/  MOV R0, R101 ;  /* 0x0000006500007202 */ /* 0x000fca0000000f00 */
[----:B------:R-:W-:-:S05]  /*2d30*/  FADD.FTZ R98, R97, R0 ;  /* 0x0000000061627221 */ /* 0x000fca0000010000 */
[----:B------:R-:W-:-:S07]  /*2d40*/  MOV R103, R98 ;  /* 0x0000006200677202 */ /* 0x000fce0000000f00 */
[----:B------:R-:W-:Y:S05]  /*2d50*/  WARPSYNC.COLLECTIVE R100, `(.L_x_21288) ;  /* 0x0000000064087348 */ /* 0x000fea0003c00000 */
[----:B------:R0:W1:Y:S02]  /*2d60*/  SHFL.BFLY P6, R101, R103, R102, R105 ;  /* 0x0c00006667657389 */ /* 0x00006400000c0069 */
[----:B01----:R-:W-:Y:S01]  /*2d70*/  ENDCOLLECTIVE ;  /* 0x000000000000791b */ /* 0x003fe20003800000 */
.L_x_21288:
        /* <DEDUP_REMOVED lines=8> */
.L_x_21289:
        /* <DEDUP_REMOVED lines=57> */
.L_x_21290:
[----:B------:R-:W-:Y:S01]  /*3190*/  HFMA2.MMA R102, -RZ, RZ, 0, 1.1920928955078125e-07 ;  /* 0x00000002ff667435 */ /* 0x000fe200000001ff */
[----:B------:R-:W-:-:S05]  /*31a0*/  MOV R97, R101 ;  /* 0x0000006500617202 */ /* 0x000fca0000000f00 */
[----:B------:R-:W-:-:S05]  /*31b0*/  FADD.FTZ R97, R0, R97 ;  /* 0x0000006100617221 */ /* 0x000fca0000010000 */
[----:B------:R-:W-:-:S07]  /*31c0*/  MOV R103, R97 ;  /* 0x0000006100677202 */ /* 0x000fce0000000f00 */
[----:B------:R-:W-:Y:S05]  /*31d0*/  WARPSYNC.COLLECTIVE R100, `(.L_x_21291) ;  /* 0x0000000064087348 */ /* 0x000fea0003c00000 */
[----:B------:R0:W1:Y:S02]  /*31e0*/  SHFL.BFLY P6, R101, R103, R102, R105 ;  /* 0x0c00006667657389 */ /* 0x00006400000c0069 */
[----:B01----:R-:W-:Y:S01]  /*31f0*/  ENDCOLLECTIVE ;  /* 0x000000000000791b */ /* 0x003fe20003800000 */
.L_x_21291:
[----:B------:R-:W-:Y:S01]  /*3200*/  HFMA2.MMA R102, -RZ, RZ, 0, 2.384185791015625e-07 ;  /* 0x00000004ff667435 */ /* 0x000fe200000001ff */
[----:B------:R-:W-:-:S05]  /*3210*/  MOV R86, R101 ;  /* 0x0000006500567202 */ /* 0x000fca0000000f00 */
[----:B------:R-:W-:-:S05]  /*3220*/  FADD.FTZ R86, R97, R86 ;  /* 0x0000005661567221 */ /* 0x000fca0000010000 */
[----:B------:R-:W-:-:S07]  /*3230*/  MOV R103, R86 ;  /* 0x0000005600677202 */ /* 0x000fce0000000f00 */
[----:B------:R-:W-:Y:S05]  /*3240*/  WARPSYNC.COLLECTIVE R100, `(.L_x_21292) ;  /* 0x0000000064087348 */ /* 0x000fea0003c00000 */
[----:B------:R0:W1:Y:S02]  /*3250*/  SHFL.BFLY P6, R101, R103, R102, R105 ;  /* 0x0c00006667657389 */ /* 0x00006400000c0069 */
[----:B01----:R-:W-:Y:S01]  /*3260*/  ENDCOLLECTIVE ;  /* 0x000000000000791b */ /* 0x003fe20003800000 */
.L_x_21292:
[----:B------:R-:W-:Y:S01]  /*3270*/  HFMA2.MMA R102, -RZ, RZ, 0, 4.76837158203125e-07 ;  /* 0x00000008ff667435 */ /* 0x000fe200000001ff */
[----:B------:R-:W-:-:S05]  /*3280*/  MOV R99, R101 ;  /* 0x0000006500637202 */ /* 0x000fca0000000f00 */
[----:B------:R-:W-:-:S05]  /*3290*/  FADD.FTZ R99, R86, R99 ;  /* 0x0000006356637221 */ /* 0x000fca0000010000 */
[----:B------:R-:W-:-:S07]  /*32a0*/  MOV R103, R99 ;  /* 0x0000006300677202 */ /* 0x000fce0000000f00 */
[----:B------:R-:W-:Y:S05]  /*32b0*/  WARPSYNC.COLLECTIVE R100, `(.L_x_21293) ;  /* 0x0000000064087348 */ /* 0x000fea0003c00000 */
[----:B------:R0:W1:Y:S02]  /*32c0*/  SHFL.BFLY P6, R101, R103, R102, R105 ;  /* 0x0c00006667657389 */ /* 0x00006400000c0069 */
[----:B01----:R-:W-:Y:S01]  /*32d0*/  ENDCOLLECTIVE ;  /* 0x000000000000791b */ /* 0x003fe20003800000 */
.L_x_21293:
[----:B------:R-:W-:Y:S01]  /*32e0*/  HFMA2.MMA R102, -RZ, RZ, 0, 9.5367431640625e-07 ;  /* 0x00000010ff667435 */ /* 0x000fe200000001ff */
[----:B------:R-:W-:-:S05]  /*32f0*/  MOV R98, R101 ;  /* 0x0000006500627202 */ /* 0x000fca0000000f00 */
[----:B------:R-:W-:-:S05]  /*3300*/  FADD.FTZ R98, R99, R98 ;  /* 0x0000006263627221 */ /* 0x000fca0000010000 */
[----:B------:R-:W-:-:S07]  /*3310*/  MOV R103, R98 ;  /* 0x0000006200677202 */ /* 0x000fce0000000f00 */
[----:B------:R-:W-:Y:S05]  /*3320*/  WARPSYNC.COLLECTIVE R100, `(.L_x_21294) ;  /* 0x0000000064087348 */ /* 0x000fea0003c00000 */
[----:B------:R0:W1:Y:S02]  /*3330*/  SHFL.BFLY P6, R101, R103, R102, R105 ;  /* 0x0c00006667657389 */ /* 0x00006400000c0069 */
[----:B01----:R-:W-:Y:S01]  /*3340*/  ENDCOLLECTIVE ;  /* 0x000000000000791b */ /* 0x003fe20003800000 */
.L_x_21294:
[----:B------:R-:W-:Y:S05]  /*3350*/  BRA `(.L_x_21295) ;  /* 0xffffffec00b47947 */ /* 0x000fea000383ffff */
.L_x_21296:
        /* <DEDUP_REMOVED lines=10> */
.L_x_23594:


//--------------------- .text._ZN10layer_norm13ln_fwd_kernelINS_13Kernel_traitsIfffffjLj768ELj1ELj4ELj1ELj16ENS_18Kernel_traits_baseILj768EfffffjLj128EEEEELb0ELb0ELb1ELb1EEEvNS_9FwdParamsE --------------------------
	.section	.text._ZN10layer_norm13ln_fwd_kernelINS_13Kernel_traitsIfffffjLj768ELj1ELj4ELj1ELj16ENS_18Kernel_traits_baseILj768EfffffjLj128EEEEELb0ELb0ELb1ELb1EEEvNS_9FwdParamsE,"ax",@progbits
	.align	128
        .global         _ZN10layer_norm13ln_fwd_kernelINS_13Kernel_traitsIfffffjLj768ELj1ELj4ELj1ELj16ENS_18Kernel_traits_baseILj768EfffffjLj128EEEEELb0ELb0ELb1ELb1EEEvNS_9FwdParamsE
        .type           _ZN10layer_norm13ln_fwd_kernelINS_13Kernel_traitsIfffffjLj768ELj1ELj4ELj1ELj16ENS_18Kernel_traits_baseILj768EfffffjLj128EEEEELb0ELb0ELb1ELb1EEEvNS_9FwdParamsE,@function
        .size           _ZN10layer_norm13ln_fwd_kernelINS_13Kernel_traitsIfffffjLj768ELj1ELj4ELj1ELj16ENS_18Kernel_traits_baseILj768EfffffjLj128EEEEELb0ELb0ELb1ELb1EEEvNS_9FwdParamsE,(.L_x_23595 - _ZN10layer_norm13ln_fwd_kernelINS_13Kernel_traitsIfffffjLj768ELj1ELj4ELj1ELj16ENS_18Kernel_traits_baseILj768EfffffjLj128EEEEELb0ELb0ELb1ELb1EEEvNS_9FwdParamsE)
        .other          _ZN10layer_norm13ln_fwd_kernelINS_13Kernel_traitsIfffffjLj768ELj1ELj4ELj1ELj16ENS_18Kernel_traits_baseILj768EfffffjLj128EEEEELb0ELb0ELb1ELb1EEEvNS_9FwdParamsE,@"STO_CUDA_ENTRY STV_DEFAULT"
_ZN10layer_norm13ln_fwd_kernelINS_13Kernel_traitsIfffffjLj768ELj1ELj4ELj1ELj16ENS_18Kernel_traits_baseILj768EfffffjLj128EEEEELb0ELb0ELb1ELb1EEEvNS_9FwdParamsE:
.text._ZN10layer_norm13ln_fwd_kernelINS_13Kernel_traitsIfffffjLj768ELj1ELj4ELj1ELj16ENS_18Kernel_traits_baseILj768EfffffjLj128EEEEELb0ELb0ELb1ELb1EEEvNS_9FwdParamsE:
        /* <DEDUP_REMOVED lines=46> */
[----:B0-----:R-:W-:-:S02]  /*02e0*/  MOV R2, R54 ;  /* 0x0000003600027202 */ /* 0x001fc40000000f00 */
[----:B------:R-:W-:Y:S01]  /*02f0*/  ISETP.NE.AND P4, PT, RZ, UR6, PT ;  /* 0x00000006ff007c0c */ /* 0x000fe2000bf85270 */
[----:B------:R-:W-:-:S12]  /*0300*/  ULDC UR6, c[0x0][0x29c] ;  /* 0x0000a70000067ab9 */ /* 0x000fd80000000800 */
.L_x_21348:
[----:B------:R-:W0:Y:S08]  /*0310*/  LDC.64 R60, c[0x0][0x280] ;  /* 0x0000a000ff3c7b82 */ /* 0x000e300000000a00 */
[----:B------:R-:W2:Y:S08]  /*0320*/  LDC R85, c[0x0][0x218] ;  /* 0x00008600ff557b82 */ /* 0x000eb00000000800 */
[----:B------:R-:W3:Y:S01]  /*0330*/  LDC.64 R88, c[0x0][0x230] ;  /* 0x00008c00ff587b82 */ /* 0x000ee20000000a00 */
[----:B0-----:R-:W-:-:S05]  /*0340*/  IMAD.WIDE R60, R2, 0x4, R60 ;  /* 0x00000004023c7825 */ /* 0x001fca00078e023c */
[----:B------:R0:W4:Y:S01]  /*0350*/  LDG.E R68, desc[UR4][R60.64] ;  /* 0x000000043c447981 */ /* 0x000122000c1e1900 */
[----:B--2---:R-:W-:-:S05]  /*0360*/  IMAD R3, R2, R85, RZ ;  /* 0x0000005502037224 */ /* 0x004fca00078e02ff */
[----:B------:R-:W-:Y:S02]  /*0370*/  SHF.R.S32.HI R64, RZ, 0x1f, R3 ;  /* 0x0000001fff407819 */ /* 0x000fe40000011403 */
[----:B---3--:R-:W-:Y:S02]  /*0380*/  ISETP.NE.U32.AND P0, PT, R88, RZ, PT ;  /* 0x000000ff5800720c */ /* 0x008fe40003f05070 */
[----:B------:R-:W-:Y:S02]  /*0390*/  LEA.HI R3, R64, R3, RZ, 0x2 ;  /* 0x0000000340037211 */ /* 0x000fe400078f10ff */
[----:B------:R-:W-:Y:S01]  /*03a0*/  ISETP.NE.AND.EX P0, PT, R89, RZ, PT, P0 ;  /* 0x000000ff5900720c */ /* 0x000fe20003f05300 */
[----:B------:R-:W0:Y:S01]  /*03b0*/  LDC.64 R64, c[0x0][0x288] ;  /* 0x0000a200ff407b82 */ /* 0x000e220000000a00 */
[----:B------:R-:W-:-:S11]  /*03c0*/  LEA.HI.SX32 R3, R3, R0, 0x1e ;  /* 0x0000000003037211 */ /* 0x000fd600078ff2ff */
[----:B------:R-:W2:Y:S01]  /*03d0*/  @P0 LDC.64 R62, c[0x0][0x230] ;  /* 0x00008c00ff3e0b82 */ /* 0x000ea20000000a00 */
[----:B0-----:R-:W-:Y:S01]  /*03e0*/  IMAD.WIDE R60, R2, 0x4, R64 ;  /* 0x00000004023c7825 */ /* 0x001fe200078e0240 */
[----:B------:R-:W-:-:S04]  /*03f0*/  HFMA2.MMA R86, -RZ, RZ, 0, 0 ;  /* 0x00000000ff567435 */ /* 0x000fc800000001ff */
[----:B-----5:R0:W5:Y:S01]  /*0400*/  LDG.E R84, desc[UR4][R60.64] ;  /* 0x000000043c547981 */ /* 0x020162000c1e1900 */
[----:B--2---:R-:W-:-:S05]  /*0410*/  @P0 IMAD.WIDE.U32 R62, R3, 0x10, R62 ;  /* 0x00000010033e0825 */ /* 0x004fca00078e003e */
[----:B-1----:R-:W2:Y:S01]  /*0420*/  @P0 LDG.E.128 R52, desc[UR4][R62.64] ;  /* 0x000000043e340981 */ /* 0x002ea2000c1e1d00 */
[----:B----4-:R-:W-:-:S13]  /*0430*/  ISETP.GE.AND P5, PT, R68, 0x1, PT ;  /* 0x000000014400780c */ /* 0x010fda0003fa6270 */
[----:B------:R-:W0:Y:S01]  /*0440*/  @P5 LDC.64 R66, c[0x0][0x220] ;  /* 0x00008800ff425b82 */ /* 0x000e220000000a00 */
[----:B------:R-:W-:-:S05]  /*0450*/  @P5 IADD3 R64, R68, -0x1, RZ ;  /* 0xffffffff44405810 */ /* 0x000fca0007ffe0ff */
[----:B------:R-:W-:-:S05]  /*0460*/  @P5 IMAD R64, R64, R85, RZ ;  /* 0x0000005540405224 */ /* 0x000fca00078e02ff */
[----:B------:R-:W-:-:S04]  /*0470*/  @P5 SHF.R.S32.HI R65, RZ, 0x1f, R64 ;  /* 0x0000001fff415819 */ /* 0x000fc80000011440 */
[----:B------:R-:W-:Y:S02]  /*0480*/  @P5 LEA.HI R71, R65, R64, RZ, 0x2 ;  /* 0x0000004041475211 */ /* 0x000fe400078f10ff */
[----:B------:R-:W-:Y:S01]  /*0490*/  ISETP.GT.AND P6, PT, R68, RZ, PT ;  /* 0x000000ff4400720c */ /* 0x000fe20003fc4270 */
[----:B------:R-:W1:Y:S01]  /*04a0*/  LDC.64 R64, c[0x0][0x238] ;  /* 0x00008e00ff407b82 */ /* 0x000e620000000a00 */
[----:B------:R-:W-:-:S05]  /*04b0*/  @P5 LEA.HI.SX32 R86, R71, R0, 0x1e ;  /* 0x0000000047565211 */ /* 0x000fca00078ff2ff */
[----:B0-----:R-:W-:Y:S02]  /*04c0*/  @P5 IMAD.WIDE.U32 R60, R86, 0x10, R66 ;  /* 0x00000010563c5825 */ /* 0x001fe400078e0042 */
[----:B------:R-:W0:Y:S03]  /*04d0*/  @P0 LDC.64 R68, c[0x0][0x230] ;  /* 0x00008c00ff440b82 */ /* 0x000e260000000a00 */
[----:B------:R3:W5:Y:S01]  /*04e0*/  @P5 LDG.E.128 R56, desc[UR4][R60.64] ;  /* 0x000000043c385981 */ /* 0x000762000c1e1d00 */
[----:B------:R-:W-:-:S04]  /*04f0*/  @!P6 ISETP.NE.U32.AND P1, PT, R88, RZ, PT ;  /* 0x000000ff5800e20c */ /* 0x000fc80003f25070 */
[----:B------:R-:W-:Y:S02]  /*0500*/  @!P6 ISETP.NE.AND.EX P2, PT, R89, RZ, PT, P1 ;  /* 0x000000ff5900e20c */ /* 0x000fe40003f45310 */
[C---:B------:R-:W-:Y:S02]  /*0510*/  @!P6 ISETP.NE.U32.AND P3, PT, R88.reuse, RZ, PT ;  /* 0x000000ff5800e20c */ /* 0x040fe40003f65070 */
[C---:B------:R-:W-:Y:S02]  /*0520*/  @!P6 ISETP.NE.U32.AND P1, PT, R88.reuse, RZ, PT ;  /* 0x000000ff5800e20c */ /* 0x040fe40003f25070 */
[----:B------:R-:W-:Y:S02]  /*0530*/  IADD3 R73, R3, 0x20, RZ ;  /* 0x0000002003497810 */ /* 0x000fe40007ffe0ff */
[----:B--2---:R-:W-:Y:S02]  /*0540*/  @!P6 FSEL R81, R53, RZ, P2 ;  /* 0x000000ff3551e208 */ /* 0x004fe40001000000 */
[----:B------:R-:W-:Y:S01]  /*0550*/  @!P6 ISETP.NE.U32.AND P2, PT, R88, RZ, PT ;  /* 0x000000ff5800e20c */ /* 0x000fe20003f45070 */
[----:B------:R-:W-:Y:S01]  /*0560*/  BSSY B0, `(.L_x_21297) ;  /* 0x000000c000007945 */ /* 0x000fe20003800000 */
[----:B------:R-:W-:-:S02]  /*0570*/  @!P6 ISETP.NE.AND.EX P3, PT, R89, RZ, PT, P3 ;  /* 0x000000ff5900e20c */ /* 0x000fc40003f65330 */
[C---:B------:R-:W-:Y:S02]  /*0580*/  @!P6 ISETP.NE.AND.EX P1, PT, R89.reuse, RZ, PT, P1 ;  /* 0x000000ff5900e20c */ /* 0x040fe40003f25310 */
[----:B------:R-:W-:Y:S01]  /*0590*/  @!P6 ISETP.NE.AND.EX P2, PT, R89, RZ, PT, P2 ;  /* 0x000000ff5900e20c */ /* 0x000fe20003f45320 */
[----:B-1----:R-:W-:Y:S01]  /*05a0*/  IMAD.WIDE.U32 R62, R3, 0x10, R64 ;  /* 0x00000010033e7825 */ /* 0x002fe200078e0040 */
[----:B------:R-:W-:Y:S02]  /*05b0*/  @!P6 FSEL R82, R54, RZ, P1 ;  /* 0x000000ff3652e208 */ /* 0x000fe40000800000 */
[----:B------:R-:W-:Y:S01]  /*05c0*/  @!P6 FSEL R83, R55, RZ, P2 ;  /* 0x000000ff3753e208 */ /* 0x000fe20001000000 */
[----:B0-----:R-:W-:Y:S01]  /*05d0*/  @P0 IMAD.WIDE.U32 R66, R73, 0x10, R68 ;  /* 0x0000001049420825 */ /* 0x001fe200078e0044 */
[----:B------:R-:W-:Y:S01]  /*05e0*/  @!P6 FSEL R80, R52, RZ, P3 ;  /* 0x000000ff3450e208 */ /* 0x000fe20001800000 */
[----:B---3--:R-:W-:Y:S06]  /*05f0*/  @!P6 BRA `(.L_x_21298) ;  /* 0x000000000008e947 */ /* 0x008fec0003800000 */
[----:B-----5:R-:W-:-:S04]  /*0600*/  FMUL.FTZ R80, R56, UR6 ;  /* 0x0000000638507c20 */ /* 0x020fc80008410000 */
[----:B------:R-:W-:-:S07]  /*0610*/  @P0 FADD.FTZ R80, R52, R80 ;  /* 0x0000005034500221 */ /* 0x000fce0000010000 */
.L_x_21298:
[----:B------:R-:W-:Y:S05]  /*0620*/  BSYNC B0 ;  /* 0x0000000000007941 */ /* 0x000fea0003800000 */
.L_x_21297:
[----:B------:R-:W-:Y:S04]  /*0630*/  BSSY B0, `(.L_x_21299) ;  /* 0x0000004000007945 */ /* 0x000fe80003800000 */
[----:B------:R-:W-:Y:S05]  /*0640*/  @!P6 BRA `(.L_x_21300) ;  /* 0x000000000008e947 */ /* 0x000fea0003800000 */
[----:B-----5:R-:W-:-:S04]  /*0650*/  FMUL.FTZ R81, R57, UR6 ;  /* 0x0000000639517c20 */ /* 0x020fc80008410000 */
[----:B------:R-:W-:-:S07]  /*0660*/  @P0 FADD.FTZ R81, R53, R81 ;  /* 0x0000005135510221 */ /* 0x000fce0000010000 */
.L_x_21300:
[----:B------:R-:W-:Y:S05]  /*0670*/  BSYNC B0 ;  /* 0x0000000000007941 */ /* 0x000fea0003800000 */
.L_x_21299:
[----:B------:R-:W-:Y:S04]  /*0680*/  BSSY B0, `(.L_x_21301) ;  /* 0x0000004000007945 */ /* 0x000fe80003800000 */
[----:B------:R-:W-:Y:S05]  /*0690*/  @!P6 BRA `(.L_x_21302) ;  /* 0x000000000008e947 */ /* 0x000fea0003800000 */
[----:B-----5:R-:W-:-:S04]  /*06a0*/  FMUL.FTZ R82, R58, UR6 ;  /* 0x000000063a527c20 */ /* 0x020fc80008410000 */
[----:B------:R-:W-:-:S07]  /*06b0*/  @P0 FADD.FTZ R82, R54, R82 ;  /* 0x0000005236520221 */ /* 0x000fce0000010000 */
.L_x_21302:
[----:B------:R-:W-:Y:S05]  /*06c0*/  BSYNC B0 ;  /* 0x0000000000007941 */ /* 0x000fea0003800000 */
.L_x_21301:
[----:B------:R-:W-:Y:S04]  /*06d0*/  BSSY B0, `(.L_x_21303) ;  /* 0x0000004000007945 */ /* 0x000fe80003800000 */
[----:B------:R-:W-:Y:S05]  /*06e0*/  @!P6 BRA `(.L_x_21304) ;  /* 0x000000000008e947 */ /* 0x000fea0003800000 */
[----:B-----5:R-:W-:-:S04]  /*06f0*/  FMUL.FTZ R83, R59, UR6 ;  /* 0x000000063b537c20 */ /* 0x020fc80008410000 */
[----:B------:R-:W-:-:S07]  /*0700*/  @P0 FADD.FTZ R83, R55, R83 ;  /* 0x0000005337530221 */ /* 0x000fce0000010000 */
.L_x_21304:
[----:B------:R-:W-:Y:S05]  /*0710*/  BSYNC B0 ;  /* 0x0000000000007941 */ /* 0x000fea0003800000 */
.L_x_21303:
        /* <DEDUP_REMOVED lines=12> */
[----:B-1----:R-:W-:Y:S01]  /*07e0*/  IMAD.WIDE.U32 R62, R73, 0x10, R64 ;  /* 0x00000010493e7825 */ /* 0x002fe200078e0040 */
        /* <DEDUP_REMOVED lines=10> */
[----:B0-----:R-:W-:Y:S08]  /*0890*/  @!P6 BRA `(.L_x_21306) ;  /* 0x000000000008e947 */ /* 0x001ff00003800000 */
[----:B-----5:R-:W-:-:S04]  /*08a0*/  FMUL.FTZ R76, R56, UR6 ;  /* 0x00000006384c7c20 */ /* 0x020fc80008410000 */
[----:B------:R-:W-:-:S07]  /*08b0*/  @P0 FADD.FTZ R76, R52, R76 ;  /* 0x0000004c344c0221 */ /* 0x000fce0000010000 */
.L_x_21306:
[----:B------:R-:W-:Y:S05]  /*08c0*/  BSYNC B0 ;  /* 0x0000000000007941 */ /* 0x000fea0003800000 */
.L_x_21305:
[----:B------:R-:W-:Y:S04]  /*08d0*/  BSSY B0, `(.L_x_21307) ;  /* 0x0000004000007945 */ /* 0x000fe80003800000 */
[----:B------:R-:W-:Y:S05]  /*08e0*/  @!P6 BRA `(.L_x_21308) ;  /* 0x000000000008e947 */ /* 0x000fea0003800000 */
[----:B-----5:R-:W-:-:S04]  /*08f0*/  FMUL.FTZ R77, R57, UR6 ;  /* 0x00000006394d7c20 */ /* 0x020fc80008410000 */
[----:B------:R-:W-:-:S07]  /*0900*/  @P0 FADD.FTZ R77, R53, R77 ;  /* 0x0000004d354d0221 */ /* 0x000fce0000010000 */
.L_x_21308:
[----:B------:R-:W-:Y:S05]  /*0910*/  BSYNC B0 ;  /* 0x0000000000007941 */ /* 0x000fea0003800000 */
.L_x_21307:
[----:B------:R-:W-:Y:S04]  /*0920*/  BSSY B0, `(.L_x_21309) ;  /* 0x0000004000007945 */ /* 0x000fe80003800000 */
[----:B------:R-:W-:Y:S05]  /*0930*/  @!P6 BRA `(.L_x_21310) ;  /* 0x000000000008e947 */ /* 0x000fea0003800000 */
[----:B-----5:R-:W-:-:S04]  /*0940*/  FMUL.FTZ R78, R58, UR6 ;  /* 0x000000063a4e7c20 */ /* 0x020fc80008410000 */
[----:B------:R-:W-:-:S07]  /*0950*/  @P0 FADD.FTZ R78, R54, R78 ;  /* 0x0000004e364e0221 */ /* 0x000fce0000010000 */
.L_x_21310:
[----:B------:R-:W-:Y:S05]  /*0960*/  BSYNC B0 ;  /* 0x0000000000007941 */ /* 0x000fea0003800000 */
.L_x_21309:
[----:B------:R-:W-:Y:S04]  /*0970*/  BSSY B0, `(.L_x_21311) ;  /* 0x0000004000007945 */ /* 0x000fe80003800000 */
[----:B------:R-:W-:Y:S05]  /*0980*/  @!P6 BRA `(.L_x_21312) ;  /* 0x000000000008e947 */ /* 0x000fea0003800000 */
[----:B-----5:R-:W-:-:S04]  /*0990*/  FMUL.FTZ R79, R59, UR6 ;  /* 0x000000063b4f7c20 */ /* 0x020fc80008410000 */
[----:B------:R-:W-:-:S07]  /*09a0*/  @P0 FADD.FTZ R79, R55, R79 ;  /* 0x0000004f374f0221 */ /* 0x000fce0000010000 */
.L_x_21312:
[----:B------:R-:W-:Y:S05]  /*09b0*/  BSYNC B0 ;  /* 0x0000000000007941 */ /* 0x000fea0003800000 */
.L_x_21311:
        /* <DEDUP_REMOVED lines=12> */
[----:B--2---:R-:W-:Y:S01]  /*0a80*/  IMAD.WIDE.U32 R68, R75, 0x10, R64 ;  /* 0x000000104b447825 */ /* 0x004fe200078e0040 */
[----:B-1----:R-:W-:Y:S02]  /*0a90*/  IADD3 R63, R3, 0x60, RZ ;  /* 0x00000060033f7810 */ /* 0x002fe40007ffe0ff */
        /* <DEDUP_REMOVED lines=12> */
.L_x_21314:
[----:B------:R-:W-:Y:S05]  /*0b60*/  BSYNC B0 ;  /* 0x0000000000007941 */ /* 0x000fea0003800000 */
.L_x_21313:
[----:B------:R-:W-:Y:S04]  /*0b70*/  BSSY B0, `(.L_x_21315) ;  /* 0x0000004000007945 */ /* 0x000fe80003800000 */
[----:B------:R-:W-:Y:S05]  /*0b80*/  @!P6 BRA `(.L_x_21316) ;  /* 0x000000000008e947 */ /* 0x000fea0003800000 */
[----:B-----5:R-:W-:-:S04]  /*0b90*/  FMUL.FTZ R73, R57, UR6 ;  /* 0x0000000639497c20 */ /* 0x020fc80008410000 */
[----:B------:R-:W-:-:S07]  /*0ba0*/  @P0 FADD.FTZ R73, R53, R73 ;  /* 0x0000004935490221 */ /* 0x000fce0000010000 */
.L_x_21316:
[----:B------:R-:W-:Y:S05]  /*0bb0*/  BSYNC B0 ;  /* 0x0000000000007941 */ /* 0x000fea0003800000 */
.L_x_21315:
[----:B------:R-:W-:Y:S04]  /*0bc0*/  BSSY B0, `(.L_x_21317) ;  /* 0x0000004000007945 */ /* 0x000fe80003800000 */
[----:B------:R-:W-:Y:S05]  /*0bd0*/  @!P6 BRA `(.L_x_21318) ;  /* 0x000000000008e947 */ /* 0x000fea0003800000 */
[----:B-----5:R-:W-:-:S04]  /*0be0*/  FMUL.FTZ R74, R58, UR6 ;  /* 0x000000063a4a7c20 */ /* 0x020fc80008410000 */
[----:B------:R-:W-:-:S07]  /*0bf0*/  @P0 FADD.FTZ R74, R54, R74 ;  /* 0x0000004a364a0221 */ /* 0x000fce0000010000 */
.L_x_21318:
[----:B------:R-:W-:Y:S05]  /*0c00*/  BSYNC B0 ;  /* 0x0000000000007941 */ /* 0x000fea0003800000 */
.L_x_21317:
[----:B------:R-:W-:Y:S04]  /*0c10*/  BSSY B0, `(.L_x_21319) ;  /* 0x0000004000007945 */ /* 0x000fe80003800000 */
[----:B------:R-:W-:Y:S05]  /*0c20*/  @!P6 BRA `(.L_x_21320) ;  /* 0x000000000008e947 */ /* 0x000fea0003800000 */
[----:B-----5:R-:W-:-:S04]  /*0c30*/  FMUL.FTZ R75, R59, UR6 ;  /* 0x000000063b4b7c20 */ /* 0x020fc80008410000 */
[----:B------:R-:W-:-:S07]  /*0c40*/  @P0 FADD.FTZ R75, R55, R75 ;  /* 0x0000004b374b0221 */ /* 0x000fce0000010000 */
.L_x_21320:
[----:B------:R-:W-:Y:S05]  /*0c50*/  BSYNC B0 ;  /* 0x0000000000007941 */ /* 0x000fea0003800000 */
.L_x_21319:
[----:B------:R-:W0:Y:S01]  /*0c60*/  @P5 LDC.64 R70, c[0x0][0x220] ;  /* 0x00008800ff465b82 */ /* 0x000e220000000a00 */
[----:B------:R1:W-:Y:S01]  /*0c70*/  STG.E.128 desc[UR4][R68.64], R72 ;  /* 0x0000004844007986 */ /* 0x0003e2000c101d04 */
[----:B------:R-:W-:-:S03]  /*0c80*/  @P5 IADD3 R61, R86, 0x60, RZ ;  /* 0x00000060563d5810 */ /* 0x000fc60007ffe0ff */
[----:B------:R-:W2:Y:S03]  /*0c90*/  @P0 LDG.E.128 R52, desc[UR4][R90.64] ;  /* 0x000000045a340981 */ /* 0x000ea6000c1e1d00 */
[----:B------:R-:W3:Y:S01]  /*0ca0*/  @P0 LDC.64 R66, c[0x0][0x230] ;  /* 0x00008c00ff420b82 */ /* 0x000ee20000000a00 */
[----:B0-----:R-:W-:-:S05]  /*0cb0*/  @P5 IMAD.WIDE.U32 R70, R61, 0x10, R70 ;  /* 0x000000103d465825 */ /* 0x001fca00078e0046 */
        /* <DEDUP_REMOVED lines=8> */
[----:B--2---:R-:W-:Y:S02]  /*0d40*/  @!P6 FSEL R60, R52, RZ, P2 ;  /* 0x000000ff343ce208 */ /* 0x004fe40001000000 */
[----:B------:R-:W-:-:S04]  /*0d50*/  @!P6 ISETP.NE.U32.AND P2, PT, R88, RZ, PT ;  /* 0x000000ff5800e20c */ /* 0x000fc80003f45070 */
[----:B------:R-:W-:-:S04]  /*0d60*/  @!P6 ISETP.NE.AND.EX P2, PT, R89, RZ, PT, P2 ;  /* 0x000000ff5900e20c */ /* 0x000fc80003f45320 */
[----:B------:R-:W-:Y:S01]  /*0d70*/  @!P6 FSEL R61, R53, RZ, P2 ;  /* 0x000000ff353de208 */ /* 0x000fe20001000000 */
[----:B-1-3--:R-:W-:Y:S08]  /*0d80*/  @!P6 BRA `(.L_x_21322) ;  /* 0x000000000008e947 */ /* 0x00aff00003800000 */
[----:B-----5:R-:W-:-:S04]  /*0d90*/  FMUL.FTZ R60, R56, UR6 ;  /* 0x00000006383c7c20 */ /* 0x020fc80008410000 */
[----:B------:R-:W-:-:S07]  /*0da0*/  @P0 FADD.FTZ R60, R52, R60 ;  /* 0x0000003c343c0221 */ /* 0x000fce0000010000 */
.L_x_21322:
[----:B------:R-:W-:Y:S05]  /*0db0*/  BSYNC B0 ;  /* 0x0000000000007941 */ /* 0x000fea0003800000 */
.L_x_21321:
[----:B------:R-:W-:Y:S04]  /*0dc0*/  BSSY B0, `(.L_x_21323) ;  /* 0x0000004000007945 */ /* 0x000fe80003800000 */
[----:B------:R-:W-:Y:S05]  /*0dd0*/  @!P6 BRA `(.L_x_21324) ;  /* 0x000000000008e947 */ /* 0x000fea0003800000 */
[----:B-----5:R-:W-:-:S04]  /*0de0*/  FMUL.FTZ R61, R57, UR6 ;  /* 0x00000006393d7c20 */ /* 0x020fc80008410000 */
[----:B------:R-:W-:-:S07]  /*0df0*/  @P0 FADD.FTZ R61, R53, R61 ;  /* 0x0000003d353d0221 */ /* 0x000fce0000010000 */
.L_x_21324:
[----:B------:R-:W-:Y:S05]  /*0e00*/  BSYNC B0 ;  /* 0x0000000000007941 */ /* 0x000fea0003800000 */
.L_x_21323:
[----:B------:R-:W-:Y:S01]  /*0e10*/  BSSY B0, `(.L_x_21325) ;  /* 0x0000005000007945 */ /* 0x000fe20003800000 */
[----:B------:R-:W-:-:S03]  /*0e20*/  @!P6 FSEL R62, R54, RZ, P3 ;  /* 0x000000ff363ee208 */ /* 0x000fc60001800000 */
[----:B------:R-:W-:Y:S05]  /*0e30*/  @!P6 BRA `(.L_x_21326) ;  /* 0x000000000008e947 */ /* 0x000fea0003800000 */
[----:B-----5:R-:W-:-:S04]  /*0e40*/  FMUL.FTZ R62, R58, UR6 ;  /* 0x000000063a3e7c20 */ /* 0x020fc80008410000 */
[----:B------:R-:W-:-:S07]  /*0e50*/  @P0 FADD.FTZ R62, R54, R62 ;  /* 0x0000003e363e0221 */ /* 0x000fce0000010000 */
.L_x_21326:
[----:B------:R-:W-:Y:S05]  /*0e60*/  BSYNC B0 ;  /* 0x0000000000007941 */ /* 0x000fea0003800000 */
.L_x_21325:
[----:B------:R-:W-:Y:S01]  /*0e70*/  BSSY B0, `(.L_x_21327) ;  /* 0x0000006000007945 */ /* 0x000fe20003800000 */
[----:B------:R-:W-:Y:S01]  /*0e80*/  IMAD.WIDE.U32 R68, R63, 0x10, R64 ;  /* 0x000000103f447825 */ /* 0x000fe200078e0040 */
[----:B------:R-:W-:Y:S02]  /*0e90*/  @!P6 FSEL R63, R55, RZ, P1 ;  /* 0x000000ff373fe208 */ /* 0x000fe40000800000 */
[----:B------:R-:W-:Y:S05]  /*0ea0*/  @!P6 BRA `(.L_x_21328) ;  /* 0x000000000008e947 */ /* 0x000fea0003800000 */
[----:B-----5:R-:W-:-:S04]  /*0eb0*/  FMUL.FTZ R63, R59, UR6 ;  /* 0x000000063b3f7c20 */ /* 0x020fc80008410000 */
[----:B------:R-:W-:-:S07]  /*0ec0*/  @P0 FADD.FTZ R63, R55, R63 ;  /* 0x0000003f373f0221 */ /* 0x000fce0000010000 */
.L_x_21328:
[----:B------:R-:W-:Y:S05]  /*0ed0*/  BSYNC B0 ;  /* 0x0000000000007941 */ /* 0x000fea0003800000 */
.L_x_21327:
        /* <DEDUP_REMOVED lines=21> */
.L_x_21330:
[----:B------:R-:W-:Y:S05]  /*1030*/  BSYNC B0 ;  /* 0x0000000000007941 */ /* 0x000fea0003800000 */
.L_x_21329:
[----:B------:R-:W-:Y:S01]  /*1040*/  BSSY B0, `(.L_x_21331) ;  /* 0x0000005000007945 */ /* 0x000fe20003800000 */
[----:B------:R-:W-:-:S03]  /*1050*/  @!P6 FSEL R69, R53, RZ, P3 ;  /* 0x000000ff3545e208 */ /* 0x000fc60001800000 */
[----:B------:R-:W-:Y:S05]  /*1060*/  @!P6 BRA `(.L_x_21332) ;  /* 0x000000000008e947 */ /* 0x000fea0003800000 */
[----:B-----5:R-:W-:-:S04]  /*1070*/  FMUL.FTZ R69, R57, UR6 ;  /* 0x0000000639457c20 */ /* 0x020fc80008410000 */
[----:B------:R-:W-:-:S07]  /*1080*/  @P0 FADD.FTZ R69, R53, R69 ;  /* 0x0000004535450221 */ /* 0x000fce0000010000 */
.L_x_21332:
[----:B------:R-:W-:Y:S05]  /*1090*/  BSYNC B0 ;  /* 0x0000000000007941 */ /* 0x000fea0003800000 */
.L_x_21331:
[----:B------:R-:W-:Y:S01]  /*10a0*/  BSSY B0, `(.L_x_21333) ;  /* 0x0000005000007945 */ /* 0x000fe20003800000 */
[----:B------:R-:W-:-:S03]  /*10b0*/  @!P6 FSEL R70, R54, RZ, P1 ;  /* 0x000000ff3646e208 */ /* 0x000fc60000800000 */
[----:B------:R-:W-:Y:S05]  /*10c0*/  @!P6 BRA `(.L_x_21334) ;  /* 0x000000000008e947 */ /* 0x000fea0003800000 */
[----:B-----5:R-:W-:-:S04]  /*10d0*/  FMUL.FTZ R70, R58, UR6 ;  /* 0x000000063a467c20 */ /* 0x020fc80008410000 */
[----:B------:R-:W-:-:S07]  /*10e0*/  @P0 FADD.FTZ R70, R54, R70 ;  /* 0x0000004636460221 */ /* 0x000fce0000010000 */
.L_x_21334:
[----:B------:R-:W-:Y:S05]  /*10f0*/  BSYNC B0 ;  /* 0x0000000000007941 */ /* 0x000fea0003800000 */
.L_x_21333:
[----:B------:R-:W-:Y:S01]  /*1100*/  BSSY B0, `(.L_x_21335) ;  /* 0x0000006000007945 */ /* 0x000fe20003800000 */
[----:B------:R-:W-:Y:S01]  /*1110*/  IMAD.WIDE.U32 R90, R91, 0x10, R64 ;  /* 0x000000105b5a7825 */ /* 0x000fe200078e0040 */
[----:B------:R-:W-:Y:S02]  /*1120*/  @!P6 FSEL R71, R55, RZ, P2 ;  /* 0x000000ff3747e208 */ /* 0x000fe40001000000 */
[----:B------:R-:W-:Y:S05]  /*1130*/  @!P6 BRA `(.L_x_21336) ;  /* 0x000000000008e947 */ /* 0x000fea0003800000 */
[----:B-----5:R-:W-:-:S04]  /*1140*/  FMUL.FTZ R71, R59, UR6 ;  /* 0x000000063b477c20 */ /* 0x020fc80008410000 */
[----:B------:R-:W-:-:S07]  /*1150*/  @P0 FADD.FTZ R71, R55, R71 ;  /* 0x0000004737470221 */ /* 0x000fce0000010000 */
.L_x_21336:
[----:B------:R-:W-:Y:S05]  /*1160*/  BSYNC B0 ;  /* 0x0000000000007941 */ /* 0x000fea0003800000 */
.L_x_21335:
        /* <DEDUP_REMOVED lines=10> */
[C---:B------:R-:W-:Y:S02]  /*1210*/  @!P6 ISETP.NE.U32.AND P2, PT, R88.reuse, RZ, PT ;  /* 0x000000ff5800e20c */ /* 0x040fe40003f45070 */
[C---:B------:R-:W-:Y:S02]  /*1220*/  @!P6 ISETP.NE.U32.AND P1, PT, R88.reuse, RZ, PT ;  /* 0x000000ff5800e20c */ /* 0x040fe40003f25070 */
[----:B------:R-:W-:Y:S01]  /*1230*/  @!P6 ISETP.NE.U32.AND P5, PT, R88, RZ, PT ;  /* 0x000000ff5800e20c */ /* 0x000fe20003fa5070 */
[----:B------:R-:W-:Y:S01]  /*1240*/  BSSY B0, `(.L_x_21337) ;  /* 0x000000a000007945 */ /* 0x000fe20003800000 */
[C---:B------:R-:W-:Y:S02]  /*1250*/  @!P6 ISETP.NE.AND.EX P3, PT, R89.reuse, RZ, PT, P3 ;  /* 0x000000ff5900e20c */ /* 0x040fe40003f65330 */
[C---:B------:R-:W-:Y:S02]  /*1260*/  @!P6 ISETP.NE.AND.EX P2, PT, R89.reuse, RZ, PT, P2 ;  /* 0x000000ff5900e20c */ /* 0x040fe40003f45320 */
[----:B------:R-:W-:-:S02]  /*1270*/  @!P6 ISETP.NE.AND.EX P1, PT, R89, RZ, PT, P1 ;  /* 0x000000ff5900e20c */ /* 0x000fc40003f25310 */
[----:B------:R-:W-:Y:S01]  /*1280*/  @!P6 ISETP.NE.AND.EX P5, PT, R89, RZ, PT, P5 ;  /* 0x000000ff5900e20c */ /* 0x000fe20003fa5350 */
[----:B------:R-:W-:Y:S01]  /*1290*/  IMAD.WIDE.U32 R88, R3, 0x10, R64 ;  /* 0x0000001003587825 */ /* 0x000fe200078e0040 */
[----:B--2---:R-:W-:Y:S01]  /*12a0*/  @!P6 FSEL R64, R52, RZ, P3 ;  /* 0x000000ff3440e208 */ /* 0x004fe20001800000 */
[----:B-1----:R-:W-:Y:S10]  /*12b0*/  @!P6 BRA `(.L_x_21338) ;  /* 0x000000000008e947 */ /* 0x002ff40003800000 */
[----:B-----5:R-:W-:-:S04]  /*12c0*/  FMUL.FTZ R64, R56, UR6 ;  /* 0x0000000638407c20 */ /* 0x020fc80008410000 */
[----:B------:R-:W-:-:S07]  /*12d0*/  @P0 FADD.FTZ R64, R52, R64 ;  /* 0x0000004034400221 */ /* 0x000fce0000010000 */
.L_x_21338:
[----:B------:R-:W-:Y:S05]  /*12e0*/  BSYNC B0 ;  /* 0x0000000000007941 */ /* 0x000fea0003800000 */
.L_x_21337:
[----:B------:R-:W-:Y:S01]  /*12f0*/  BSSY B0, `(.L_x_21339) ;  /* 0x0000005000007945 */ /* 0x000fe20003800000 */
[----:B------:R-:W-:-:S03]  /*1300*/  @!P6 FSEL R65, R53, RZ, P2 ;  /* 0x000000ff3541e208 */ /* 0x000fc60001000000 */
[----:B------:R-:W-:Y:S05]  /*1310*/  @!P6 BRA `(.L_x_21340) ;  /* 0x000000000008e947 */ /* 0x000fea0003800000 */
[----:B-----5:R-:W-:-:S04]  /*1320*/  FMUL.FTZ R65, R57, UR6 ;  /* 0x0000000639417c20 */ /* 0x020fc80008410000 */
[----:B------:R-:W-:-:S07]  /*1330*/  @P0 FADD.FTZ R65, R53, R65 ;  /* 0x0000004135410221 */ /* 0x000fce0000010000 */
.L_x_21340:
[----:B------:R-:W-:Y:S05]  /*1340*/  BSYNC B0 ;  /* 0x0000000000007941 */ /* 0x000fea0003800000 */
.L_x_21339:
[----:B------:R-:W-:Y:S01]  /*1350*/  BSSY B0, `(.L_x_21341) ;  /* 0x0000005000007945 */ /* 0x000fe20003800000 */
[----:B------:R-:W-:-:S03]  /*1360*/  @!P6 FSEL R66, R54, RZ, P1 ;  /* 0x000000ff3642e208 */ /* 0x000fc60000800000 */
[----:B------:R-:W-:Y:S05]  /*1370*/  @!P6 BRA `(.L_x_21342) ;  /* 0x000000000008e947 */ /* 0x000fea0003800000 */
[----:B-----5:R-:W-:-:S04]  /*1380*/  FMUL.FTZ R66, R58, UR6 ;  /* 0x000000063a427c20 */ /* 0x020fc80008410000 */
[----:B------:R-:W-:-:S07]  /*1390*/  @P0 FADD.FTZ R66, R54, R66 ;  /* 0x0000004236420221 */ /* 0x000fce0000010000 */
.L_x_21342:
[----:B------:R-:W-:Y:S05]  /*13a0*/  BSYNC B0 ;  /* 0x0000000000007941 */ /* 0x000fea0003800000 */
.L_x_21341:
[----:B------:R-:W-:Y:S01]  /*13b0*/  BSSY B0, `(.L_x_21343) ;  /* 0x0000005000007945 */ /* 0x000fe20003800000 */
[----:B------:R-:W-:-:S03]  /*13c0*/  @!P6 FSEL R67, R55, RZ, P5 ;  /* 0x000000ff3743e208 */ /* 0x000fc60002800000 */
[----:B------:R-:W-:Y:S05]  /*13d0*/  @!P6 BRA `(.L_x_21344) ;  /* 0x000000000008e947 */ /* 0x000fea0003800000 */
[----:B-----5:R-:W-:-:S04]  /*13e0*/  FMUL.FTZ R67, R59, UR6 ;  /* 0x000000063b437c20 */ /* 0x020fc80008410000 */
[----:B------:R-:W-:-:S07]  /*13f0*/  @P0 FADD.FTZ R67, R55, R67 ;  /* 0x0000004337430221 */ /* 0x000fce0000010000 */
.L_x_21344:
[----:B------:R-:W-:Y:S05]  /*1400*/  BSYNC B0 ;  /* 0x0000000000007941 */ /* 0x000fea0003800000 */
.L_x_21343:
[----:B------:R-:W-:Y:S01]  /*1410*/  FADD.FTZ R86, RZ, R80 ;  /* 0x00000050ff567221 */ /* 0x000fe20000010000 */
[----:B------:R-:W-:Y:S01]  /*1420*/  UMOV UR8, 0xffffffff ;  /* 0xffffffff00087882 */ /* 0x000fe20000000000 */
[----:B------:R0:W-:Y:S01]  /*1430*/  STG.E.128 desc[UR4][R88.64], R64 ;  /* 0x0000004058007986 */ /* 0x0001e2000c101d04 */
[----:B------:R-:W-:Y:S01]  /*1440*/  ISETP.NE.AND P0, PT, R0, RZ, PT ;  /* 0x000000ff0000720c */ /* 0x000fe20003f05270 */
        /* <DEDUP_REMOVED lines=94> */
.L_x_21360:
[----:B------:R-:W2:Y:S01]  /*1a30*/  @!P0 LDC.64 R86, c[0x0][0x250] ;  /* 0x00009400ff568b82 */ /* 0x000ea20000000a00 */
[----:B01----:R-:W-:Y:S01]  /*1a40*/  FADD.FTZ R92, R92, R3 ;  /* 0x000000035c5c7221 */ /* 0x003fe20000010000 */
[----:B------:R-:W-:Y:S03]  /*1a50*/  BSSY B0, `(.L_x_21346) ;  /* 0x000006f000007945 */ /* 0x000fe60003800000 */
[----:B------:R-:W-:Y:S01]  /*1a60*/  FFMA.FTZ R3, R92, R91, UR7 ;  /* 0x000000075c037e23 */ /* 0x000fe2000801005b */
[----:B--2---:R-:W-:Y:S01]  /*1a70*/  @!P0 LEA R90, P1, R2, R86, 0x2 ;  /* 0x00000056025a8211 */ /* 0x004fe200078210ff */
[----:B------:R-:W-:-:S03]  /*1a80*/  FMUL.FTZ R86, R88, R88 ;  /* 0x0000005858567220 */ /* 0x000fc60000410000 */
[----:B------:R-:W-:Y:S02]  /*1a90*/  @!P0 LEA.HI.X R91, R2, R87, R89, 0x2, P1 ;  /* 0x00000057025b8211 */ /* 0x000fe400008f1459 */
[----:B------:R-:W-:-:S03]  /*1aa0*/  FSEL R86, R86, RZ, P4 ;  /* 0x000000ff56567208 */ /* 0x000fc60002000000 */
[----:B------:R0:W-:Y:S02]  /*1ab0*/  @!P0 STG.E desc[UR4][R90.64], R88 ;  /* 0x000000585a008986 */ /* 0x0001e4000c101904 */
[----:B------:R-:W-:Y:S02]  /*1ac0*/  FADD.FTZ R3, R3, R86 ;  /* 0x0000005603037221 */ /* 0x000fe40000010000 */
[----:B------:R-:W1:Y:S04]  /*1ad0*/  @!P0 LDC.64 R86, c[0x0][0x258] ;  /* 0x00009600ff568b82 */ /* 0x000e680000000a00 */
[----:B------:R-:W2:Y:S01]  /*1ae0*/  MUFU.RSQ R3, R3 ;  /* 0x0000000300037308 */ /* 0x000ea20000001400 */
[----:B-1----:R-:W-:-:S04]  /*1af0*/  @!P0 LEA R86, P1, R2, R86, 0x2 ;  /* 0x0000005602568211 */ /* 0x002fc800078210ff */
[----:B------:R-:W-:-:S05]  /*1b00*/  @!P0 LEA.HI.X R87, R2, R87, R89, 0x2, P1 ;  /* 0x0000005702578211 */ /* 0x000fca00008f1459 */
[----:B--2---:R0:W-:Y:S01]  /*1b10*/  @!P0 STG.E desc[UR4][R86.64], R3 ;  /* 0x0000000356008986 */ /* 0x0041e2000c101904 */
[----:B------:R-:W-:-:S13]  /*1b20*/  ISETP.GE.AND P0, PT, R84, 0x1, PT ;  /* 0x000000015400780c */ /* 0x000fda0003f06270 */
[----:B0-----:R-:W-:Y:S05]  /*1b30*/  @!P0 BRA `(.L_x_21347) ;  /* 0x0000000400808947 */ /* 0x001fea0003800000 */
[----:B------:R-:W-:Y:S01]  /*1b40*/  IADD3 R84, R84, -0x1, RZ ;  /* 0xffffffff54547810 */ /* 0x000fe20007ffe0ff */
[----:B------:R-:W0:Y:S04]  /*1b50*/  LDC.64 R86, c[0x0][0x2b8] ;  /* 0x0000ae00ff567b82 */ /* 0x000e280000000a00 */
[----:B------:R-:W-:Y:S01]  /*1b60*/  IMAD R85, R84, R85, RZ ;  /* 0x0000005554557224 */ /* 0x000fe200078e02ff */
[----:B------:R-:W-:-:S04]  /*1b70*/  FSEL R84, R88, RZ, !P4 ;  /* 0x000000ff58547208 */ /* 0x000fc80006000000 */
[----:B------:R-:W-:Y:S01]  /*1b80*/  SHF.R.S32.HI R88, RZ, 0x1f, R85 ;  /* 0x0000001fff587819 */ /* 0x000fe20000011455 */
[C---:B------:R-:W-:Y:S01]  /*1b90*/  FADD.FTZ R90, -R84.reuse, R83 ;  /* 0x00000053545a7221 */ /* 0x040fe20000010100 */
[C---:B------:R-:W-:Y:S01]  /*1ba0*/  FADD.FTZ R80, -R84.reuse, R80 ;  /* 0x0000005054507221 */ /* 0x040fe20000010100 */
[----:B------:R-:W-:Y:S01]  /*1bb0*/  FADD.FTZ R76, -R84, R76 ;  /* 0x0000004c544c7221 */ /* 0x000fe20000010100 */
[----:B------:R-:W-:Y:S01]  /*1bc0*/  LEA.HI R85, R88, R85, RZ, 0x2 ;  /* 0x0000005558557211 */ /* 0x000fe200078f10ff */
[C---:B------:R-:W-:Y:S01]  /*1bd0*/  FADD.FTZ R88, -R84.reuse, R82 ;  /* 0x0000005254587221 */ /* 0x040fe20000010100 */
[C---:B------:R-:W-:Y:S01]  /*1be0*/  FADD.FTZ R82, -R84.reuse, R81 ;  /* 0x0000005154527221 */ /* 0x040fe20000010100 */
[C---:B------:R-:W-:Y:S01]  /*1bf0*/  FMUL.FTZ R90, R3.reuse, R90 ;  /* 0x0000005a035a7220 */ /* 0x040fe20000410000 */
[C---:B------:R-:W-:Y:S01]  /*1c00*/  FMUL.FTZ R89, R3.reuse, R80 ;  /* 0x0000005003597220 */ /* 0x040fe20000410000 */
[C---:B------:R-:W-:Y:S01]  /*1c10*/  FMUL.FTZ R81, R3.reuse, R88 ;  /* 0x0000005803517220 */ /* 0x040fe20000410000 */
[----:B------:R-:W-:Y:S01]  /*1c20*/  FMUL.FTZ R80, R3, R82 ;  /* 0x0000005203507220 */ /* 0x000fe20000410000 */
[----:B------:R-:W-:Y:S01]  /*1c30*/  LEA.HI.SX32 R85, R85, R0, 0x1e ;  /* 0x0000000055557211 */ /* 0x000fe200078ff2ff */
[----:B------:R-:W-:Y:S01]  /*1c40*/  FFMA.FTZ R83, R31, R90, R7 ;  /* 0x0000005a1f537223 */ /* 0x000fe20000010007 */
[----:B------:R-:W-:Y:S01]  /*1c50*/  FADD.FTZ R90, -R84, R78 ;  /* 0x0000004e545a7221 */ /* 0x000fe20000010100 */
[----:B------:R-:W-:Y:S01]  /*1c60*/  FFMA.FTZ R82, R30, R81, R6 ;  /* 0x000000511e527223 */ /* 0x000fe20000010006 */
[C---:B------:R-:W-:Y:S01]  /*1c70*/  FADD.FTZ R78, -R84.reuse, R77 ;  /* 0x0000004d544e7221 */ /* 0x040fe20000010100 */
[----:B------:R-:W-:Y:S01]  /*1c80*/  FFMA.FTZ R81, R29, R80, R5 ;  /* 0x000000501d517223 */ /* 0x000fe20000010005 */
[----:B------:R-:W-:Y:S01]  /*1c90*/  FADD.FTZ R92, -R84, R79 ;  /* 0x0000004f545c7221 */ /* 0x000fe20000010100 */
[----:B------:R-:W-:Y:S01]  /*1ca0*/  FFMA.FTZ R80, R28, R89, R4 ;  /* 0x000000591c507223 */ /* 0x000fe20000010004 */
[----:B0-----:R-:W-:-:S04]  /*1cb0*/  IMAD.WIDE.U32 R88, R85, 0x10, R86 ;  /* 0x0000001055587825 */ /* 0x001fc800078e0056 */
[C---:B------:R-:W-:Y:S01]  /*1cc0*/  FMUL.FTZ R93, R3.reuse, R76 ;  /* 0x0000004c035d7220 */ /* 0x040fe20000410000 */
[C---:B------:R-:W-:Y:S01]  /*1cd0*/  FMUL.FTZ R77, R3.reuse, R90 ;  /* 0x0000005a034d7220 */ /* 0x040fe20000410000 */
[----:B------:R-:W-:Y:S01]  /*1ce0*/  FMUL.FTZ R76, R3, R78 ;  /* 0x0000004e034c7220 */ /* 0x000fe20000410000 */
[----:B------:R-:W-:Y:S01]  /*1cf0*/  IADD3 R91, R85, 0x20, RZ ;  /* 0x00000020555b7810 */ /* 0x000fe20007ffe0ff */
[----:B------:R-:W-:Y:S01]  /*1d00*/  FMUL.FTZ R92, R3, R92 ;  /* 0x0000005c035c7220 */ /* 0x000fe20000410000 */
[----:B------:R-:W-:Y:S01]  /*1d10*/  FFMA.FTZ R78, R34, R77, R10 ;  /* 0x0000004d224e7223 */ /* 0x000fe2000001000a */
[----:B------:R0:W-:Y:S01]  /*1d20*/  STG.E.128 desc[UR4][R88.64], R80 ;  /* 0x0000005058007986 */ /* 0x0001e2000c101d04 */
[----:B------:R-:W-:Y:S01]  /*1d30*/  FFMA.FTZ R77, R33, R76, R9 ;  /* 0x0000004c214d7223 */ /* 0x000fe20000010009 */
[----:B------:R-:W-:Y:S01]  /*1d40*/  FFMA.FTZ R79, R35, R92, R11 ;  /* 0x0000005c234f7223 */ /* 0x000fe2000001000b */
[----:B------:R-:W-:Y:S01]  /*1d50*/  FFMA.FTZ R76, R32, R93, R8 ;  /* 0x0000005d204c7223 */ /* 0x000fe20000010008 */
[C---:B------:R-:W-:Y:S01]  /*1d60*/  FADD.FTZ R73, -R84.reuse, R73 ;  /* 0x0000004954497221 */ /* 0x040fe20000010100 */
[C---:B------:R-:W-:Y:S01]  /*1d70*/  FADD.FTZ R90, -R84.reuse, R62 ;  /* 0x0000003e545a7221 */ /* 0x040fe20000010100 */
[C---:B------:R-:W-:Y:S01]  /*1d80*/  FADD.FTZ R70, -R84.reuse, R70 ;  /* 0x0000004654467221 */ /* 0x040fe20000010100 */
[----:B------:R-:W-:Y:S01]  /*1d90*/  FADD.FTZ R92, -R84, R63 ;  /* 0x0000003f545c7221 */ /* 0x000fe20000010100 */
[----:B0-----:R-:W-:-:S04]  /*1da0*/  IMAD.WIDE.U32 R88, R91, 0x10, R86 ;  /* 0x000000105b587825 */ /* 0x001fc800078e0056 */
[C---:B------:R-:W-:Y:S01]  /*1db0*/  FADD.FTZ R80, -R84.reuse, R75 ;  /* 0x0000004b54507221 */ /* 0x040fe20000010100 */
[C---:B------:R-:W-:Y:S01]  /*1dc0*/  FADD.FTZ R81, -R84.reuse, R74 ;  /* 0x0000004a54517221 */ /* 0x040fe20000010100 */
[C---:B------:R-:W-:Y:S01]  /*1dd0*/  FADD.FTZ R83, -R84.reuse, R72 ;  /* 0x0000004854537221 */ /* 0x040fe20000010100 */
[C---:B------:R-:W-:Y:S01]  /*1de0*/  FADD.FTZ R82, -R84.reuse, R60 ;  /* 0x0000003c54527221 */ /* 0x040fe20000010100 */
[----:B------:R0:W-:Y:S01]  /*1df0*/  STG.E.128 desc[UR4][R88.64], R76 ;  /* 0x0000004c58007986 */ /* 0x0001e2000c101d04 */
[C---:B------:R-:W-:Y:S01]  /*1e00*/  FMUL.FTZ R62, R3.reuse, R80 ;  /* 0x00000050033e7220 */ /* 0x040fe20000410000 */
[C---:B------:R-:W-:Y:S01]  /*1e10*/  FADD.FTZ R72, -R84.reuse, R65 ;  /* 0x0000004154487221 */ /* 0x040fe20000010100 */
[C---:B------:R-:W-:Y:S01]  /*1e20*/  FMUL.FTZ R60, R3.reuse, R73 ;  /* 0x00000049033c7220 */ /* 0x040fe20000410000 */
[C---:B------:R-:W-:Y:S01]  /*1e30*/  FADD.FTZ R75, -R84.reuse, R68 ;  /* 0x00000044544b7221 */ /* 0x040fe20000010100 */
[----:B------:R-:W-:Y:S01]  /*1e40*/  FMUL.FTZ R65, R3, R83 ;  /* 0x0000005303417220 */ /* 0x000fe20000410000 */
[C---:B------:R-:W-:Y:S01]  /*1e50*/  FADD.FTZ R68, -R84.reuse, R69 ;  /* 0x0000004554447221 */ /* 0x040fe20000010100 */
[----:B------:R-:W-:Y:S01]  /*1e60*/  FFMA.FTZ R63, R39, R62, R15 ;  /* 0x0000003e273f7223 */ /* 0x000fe2000001000f */
[C---:B------:R-:W-:Y:S01]  /*1e70*/  FADD.FTZ R74, -R84.reuse, R66 ;  /* 0x00000042544a7221 */ /* 0x040fe20000010100 */
[C---:B------:R-:W-:Y:S01]  /*1e80*/  FMUL.FTZ R69, R3.reuse, R70 ;  /* 0x0000004603457220 */ /* 0x040fe20000410000 */
[C---:B------:R-:W-:Y:S01]  /*1e90*/  FMUL.FTZ R68, R3.reuse, R68 ;  /* 0x0000004403447220 */ /* 0x040fe20000410000 */
[C---:B------:R-:W-:Y:S01]  /*1ea0*/  FMUL.FTZ R75, R3.reuse, R75 ;  /* 0x0000004b034b7220 */ /* 0x040fe20000410000 */
[C---:B------:R-:W-:Y:S01]  /*1eb0*/  FMUL.FTZ R73, R3.reuse, R74 ;  /* 0x0000004a03497220 */ /* 0x040fe20000410000 */
[C---:B------:R-:W-:Y:S01]  /*1ec0*/  FMUL.FTZ R66, R3.reuse, R92 ;  /* 0x0000005c03427220 */ /* 0x040fe20000410000 */
[C---:B------:R-:W-:Y:S01]  /*1ed0*/  FMUL.FTZ R72, R3.reuse, R72 ;  /* 0x0000004803487220 */ /* 0x040fe20000410000 */
[C---:B0-----:R-:W-:Y:S01]  /*1ee0*/  FADD.FTZ R88, -R84.reuse, R61 ;  /* 0x0000003d54587221 */ /* 0x041fe20000010100 */
[C---:B------:R-:W-:Y:S01]  /*1ef0*/  FMUL.FTZ R61, R3.reuse, R81 ;  /* 0x00000051033d7220 */ /* 0x040fe20000410000 */
[C---:B------:R-:W-:Y:S01]  /*1f00*/  FADD.FTZ R76, -R84.reuse, R71 ;  /* 0x00000047544c7221 */ /* 0x040fe20000010100 */
[----:B------:R-:W-:Y:S01]  /*1f10*/  FADD.FTZ R78, -R84, R64 ;  /* 0x00000040544e7221 */ /* 0x000fe20000010100 */
[C---:B------:R-:W-:Y:S01]  /*1f20*/  FMUL.FTZ R64, R3.reuse, R88 ;  /* 0x0000005803407220 */ /* 0x040fe20000410000 */
[C---:B------:R-:W-:Y:S01]  /*1f30*/  FMUL.FTZ R71, R3.reuse, R82 ;  /* 0x0000005203477220 */ /* 0x040fe20000410000 */
[----:B------:R-:W-:Y:S01]  /*1f40*/  FFMA.FTZ R62, R38, R61, R14 ;  /* 0x0000003d263e7223 */ /* 0x000fe2000001000e */
[----:B------:R-:W-:Y:S01]  /*1f50*/  FADD.FTZ R84, -R84, R67 ;  /* 0x0000004354547221 */ /* 0x000fe20000010100 */
[----:B------:R-:W-:Y:S01]  /*1f60*/  FMUL.FTZ R70, R3, R76 ;  /* 0x0000004c03467220 */ /* 0x000fe20000410000 */
[----:B------:R-:W-:Y:S01]  /*1f70*/  FFMA.FTZ R61, R37, R60, R13 ;  /* 0x0000003c253d7223 */ /* 0x000fe2000001000d */
[----:B------:R-:W-:Y:S01]  /*1f80*/  FFMA.FTZ R60, R36, R65, R12 ;  /* 0x00000041243c7223 */ /* 0x000fe2000001000c */
[----:B------:R-:W-:Y:S01]  /*1f90*/  FFMA.FTZ R65, R41, R64, R17 ;  /* 0x0000004029417223 */ /* 0x000fe20000010011 */
[C---:B------:R-:W-:Y:S01]  /*1fa0*/  IADD3 R77, R85.reuse, 0x40, RZ ;  /* 0x00000040554d7810 */ /* 0x040fe20007ffe0ff */
[----:B------:R-:W-:Y:S01]  /*1fb0*/  FFMA.FTZ R64, R40, R71, R16 ;  /* 0x0000004728407223 */ /* 0x000fe20000010010 */
[----:B------:R-:W-:Y:S01]  /*1fc0*/  IADD3 R79, R85, 0x60, RZ ;  /* 0x00000060554f7810 */ /* 0x000fe20007ffe0ff */
[----:B------:R-:W-:Y:S01]  /*1fd0*/  FMUL.FTZ R74, R3, R84 ;  /* 0x00000054034a7220 */ /* 0x000fe20000410000 */
[----:B------:R-:W-:Y:S01]  /*1fe0*/  FFMA.FTZ R71, R47, R70, R23 ;  /* 0x000000462f477223 */ /* 0x000fe20000010017 */
[----:B------:R-:W-:Y:S01]  /*1ff0*/  FMUL.FTZ R89, R3, R90 ;  /* 0x0000005a03597220 */ /* 0x000fe20000410000 */
[C---:B------:R-:W-:Y:S01]  /*2000*/  IADD3 R81, R85.reuse, 0x80, RZ ;  /* 0x0000008055517810 */ /* 0x040fe20007ffe0ff */
[----:B------:R-:W-:Y:S01]  /*2010*/  FFMA.FTZ R70, R46, R69, R22 ;  /* 0x000000452e467223 */ /* 0x000fe20000010016 */
[----:B------:R-:W-:Y:S01]  /*2020*/  IADD3 R85, R85, 0xa0, RZ ;  /* 0x000000a055557810 */ /* 0x000fe20007ffe0ff */
[----:B------:R-:W-:Y:S01]  /*2030*/  FFMA.FTZ R69, R45, R68, R21 ;  /* 0x000000442d457223 */ /* 0x000fe20000010015 */
        /* <DEDUP_REMOVED lines=10> */
[--C-:B------:R-:W-:Y:S01]  /*20e0*/  IMAD.WIDE.U32 R80, R81, 0x10, R86.reuse ;  /* 0x0000001051507825 */ /* 0x100fe200078e0056 */
[----:B------:R0:W-:Y:S03]  /*20f0*/  STG.E.128 desc[UR4][R76.64], R60 ;  /* 0x0000003c4c007986 */ /* 0x0001e6000c101d04 */
[----:B------:R-:W-:Y:S01]  /*2100*/  IMAD.WIDE.U32 R86, R85, 0x10, R86 ;  /* 0x0000001055567825 */ /* 0x000fe200078e0056 */
[----:B------:R0:W-:Y:S04]  /*2110*/  STG.E.128 desc[UR4][R78.64], R64 ;  /* 0x000000404e007986 */ /* 0x0001e8000c101d04 */
[----:B------:R0:W-:Y:S04]  /*2120*/  STG.E.128 desc[UR4][R80.64], R68 ;  /* 0x0000004450007986 */ /* 0x0001e8000c101d04 */
[----:B------:R0:W-:Y:S02]  /*2130*/  STG.E.128 desc[UR4][R86.64], R72 ;  /* 0x0000004856007986 */ /* 0x0001e4000c101d04 */
.L_x_21347:
[----:B------:R-:W-:Y:S05]  /*2140*/  BSYNC B0 ;  /* 0x0000000000007941 */ /* 0x000fea0003800000 */
.L_x_21346:
[----:B0-----:R-:W0:Y:S02]  /*2150*/  LDC.64 R60, c[0x0][0x210] ;  /* 0x00008400ff3c7b82 */ /* 0x001e240000000a00 */
[----:B0-----:R-:W-:-:S04]  /*2160*/  LEA R2, R60, R2, 0x2 ;  /* 0x000000023c027211 */ /* 0x001fc800078e10ff */
[----:B------:R-:W-:-:S13]  /*2170*/  ISETP.GE.AND P0, PT, R2, R61, PT ;  /* 0x0000003d0200720c */ /* 0x000fda0003f06270 */
[----:B------:R-:W-:Y:S05]  /*2180*/  @!P0 BRA `(.L_x_21348) ;  /* 0xffffffe000608947 */ /* 0x000fea000383ffff */
[----:B------:R-:W-:Y:S05]  /*2190*/  EXIT ;  /* 0x000000000000794d */ /* 0x000fea0003800000 */
.L_x_21345:
        /* <DEDUP_REMOVED lines=8> */
.L_x_21350:
[----:B------:R-:W-:Y:S05]  /*2220*/  BSYNC B0 ;  /* 0x0000000000007941 */ /* 0x000fea0003800000 */
.L_x_21349:
        /* <DEDUP_REMOVED lines=9> */
.L_x_21351:
[----:B------:R-:W-:Y:S01]  /*22c0*/  HFMA2.MMA R90, -RZ, RZ, 0, 2.384185791015625e-07 ;  /* 0x00000004ff5a7435 */ /* 0x000fe200000001ff */
[----:B------:R-:W-:-:S10]  /*22d0*/  FADD.FTZ R93, R92, R3 ;  /* 0x000000035c5d7221 */ /* 0x000fd40000010000 */
[----:B------:R-:W-:Y:S05]  /*22e0*/  WARPSYNC.COLLECTIVE R86, `(.L_x_21352) ;  /* 0x0000000056087348 */ /* 0x000fea0003c00000 */
[----:B------:R0:W1:Y:S02]  /*22f0*/  SHFL.BFLY P1, R3, R93, R90, R87 ;  /* 0x0c00005a5d037389 */ /* 0x0000640000020057 */
[----:B01----:R-:W-:Y:S01]  /*2300*/  ENDCOLLECTIVE ;  /* 0x000000000000791b */ /* 0x003fe20003800000 */
.L_x_21352:
[----:B------:R-:W-:Y:S01]  /*2310*/  MOV R90, 0x8 ;  /* 0x00000008005a7802 */ /* 0x000fe20000000f00 */
[----:B------:R-:W-:-:S07]  /*2320*/  FADD.FTZ R93, R93, R3 ;  /* 0x000000035d5d7221 */ /* 0x000fce0000010000 */
[----:B------:R-:W-:Y:S05]  /*2330*/  WARPSYNC.COLLECTIVE R86, `(.L_x_21353) ;  /* 0x0000000056087348 */ /* 0x000fea0003c00000 */
[----:B------:R0:W1:Y:S02]  /*2340*/  SHFL.BFLY P1, R3, R93, R90, R87 ;  /* 0x0c00005a5d037389 */ /* 0x0000640000020057 */
[----:B01----:R-:W-:Y:S01]  /*2350*/  ENDCOLLECTIVE ;  /* 0x000000000000791b */ /* 0x003fe20003800000 */
.L_x_21353:
[----:B------:R-:W-:Y:S01]  /*2360*/  HFMA2.MMA R90, -RZ, RZ, 0, 9.5367431640625e-07 ;  /* 0x00000010ff5a7435 */ /* 0x000fe200000001ff */
[----:B------:R-:W-:-:S05]  /*2370*/  FADD.FTZ R92, R93, R3 ;  /* 0x000000035d5c7221 */ /* 0x000fca0000010000 */
[----:B------:R-:W-:-:S07]  /*2380*/  MOV R93, R92 ;  /* 0x0000005c005d7202 */ /* 0x000fce0000000f00 */
[----:B------:R-:W-:Y:S05]  /*2390*/  WARPSYNC.COLLECTIVE R86, `(.L_x_21354) ;  /* 0x0000000056087348 */ /* 0x000fea0003c00000 */
[----:B------:R0:W1:Y:S02]  /*23a0*/  SHFL.BFLY P1, R3, R93, R90, R87 ;  /* 0x0c00005a5d037389 */ /* 0x0000640000020057 */
[----:B01----:R-:W-:Y:S01]  /*23b0*/  ENDCOLLECTIVE ;  /* 0x000000000000791b */ /* 0x003fe20003800000 */
.L_x_21354:
        /* <DEDUP_REMOVED lines=56> */
.L_x_21355:
[----:B------:R-:W-:Y:S01]  /*2740*/  HFMA2.MMA R90, -RZ, RZ, 0, 1.1920928955078125e-07 ;  /* 0x00000002ff5a7435 */ /* 0x000fe200000001ff */
[----:B------:R-:W-:-:S10]  /*2750*/  FADD.FTZ R93, R92, R3 ;  /* 0x000000035c5d7221 */ /* 0x000fd40000010000 */
[----:B------:R-:W-:Y:S05]  /*2760*/  WARPSYNC.COLLECTIVE R86, `(.L_x_21356) ;  /* 0x0000000056087348 */ /* 0x000fea0003c00000 */
[----:B------:R0:W1:Y:S02]  /*2770*/  SHFL.BFLY P1, R3, R93, R90, R87 ;  /* 0x0c00005a5d037389 */ /* 0x0000640000020057 */
[----:B01----:R-:W-:Y:S01]  /*2780*/  ENDCOLLECTIVE ;  /* 0x000000000000791b */ /* 0x003fe20003800000 */
.L_x_21356:
[----:B------:R-:W-:Y:S01]  /*2790*/  MOV R90, 0x4 ;  /* 0x00000004005a7802 */ /* 0x000fe20000000f00 */
[----:B------:R-:W-:-:S07]  /*27a0*/  FADD.FTZ R93, R93, R3 ;  /* 0x000000035d5d7221 */ /* 0x000fce0000010000 */
[----:B------:R-:W-:Y:S05]  /*27b0*/  WARPSYNC.COLLECTIVE R86, `(.L_x_21357) ;  /* 0x0000000056087348 */ /* 0x000fea0003c00000 */
[----:B------:R0:W1:Y:S02]  /*27c0*/  SHFL.BFLY P1, R3, R93, R90, R87 ;  /* 0x0c00005a5d037389 */ /* 0x0000640000020057 */
[----:B01----:R-:W-:Y:S01]  /*27d0*/  ENDCOLLECTIVE ;  /* 0x000000000000791b */ /* 0x003fe20003800000 */
.L_x_21357:
[----:B------:R-:W-:Y:S01]  /*27e0*/  HFMA2.MMA R90, -RZ, RZ, 0, 4.76837158203125e-07 ;  /* 0x00000008ff5a7435 */ /* 0x000fe200000001ff */
[----:B------:R-:W-:-:S05]  /*27f0*/  FADD.FTZ R92, R93, R3 ;  /* 0x000000035d5c7221 */ /* 0x000fca0000010000 */
[----:B------:R-:W-:-:S07]  /*2800*/  MOV R93, R92 ;  /* 0x0000005c005d7202 */ /* 0x000fce0000000f00 */
[----:B------:R-:W-:Y:S05]  /*2810*/  WARPSYNC.COLLECTIVE R86, `(.L_x_21358) ;  /* 0x0000000056087348 */ /* 0x000fea0003c00000 */
[----:B------:R0:W1:Y:S02]  /*2820*/  SHFL.BFLY P1, R3, R93, R90, R87 ;  /* 0x0c00005a5d037389 */ /* 0x0000640000020057 */
[----:B01----:R-:W-:Y:S01]  /*2830*/  ENDCOLLECTIVE ;  /* 0x000000000000791b */ /* 0x003fe20003800000 */
.L_x_21358:
[----:B------:R-:W-:Y:S01]  /*2840*/  HFMA2.MMA R90, -RZ, RZ, 0, 9.5367431640625e-07 ;  /* 0x00000010ff5a7435 */ /* 0x000fe200000001ff */
[----:B------:R-:W-:-:S05]  /*2850*/  FADD.FTZ R92, R92, R3 ;  /* 0x000000035c5c7221 */ /* 0x000fca0000010000 */
[----:B------:R-:W-:-:S07]  /*2860*/  MOV R93, R92 ;  /* 0x0000005c005d7202 */ /* 0x000fce0000000f00 */
[----:B------:R-:W-:Y:S05]  /*2870*/  WARPSYNC.COLLECTIVE R86, `(.L_x_21359) ;  /* 0x0000000056087348 */ /* 0x000fea0003c00000 */
[----:B------:R0:W1:Y:S02]  /*2880*/  SHFL.BFLY P1, R3, R93, R90, R87 ;  /* 0x0c00005a5d037389 */ /* 0x0000640000020057 */
[----:B01----:R-:W-:Y:S01]  /*2890*/  ENDCOLLECTIVE ;  /* 0x000000000000791b */ /* 0x003fe20003800000 */
.L_x_21359:
[----:B------:R-:W-:Y:S05]  /*28a0*/  BRA `(.L_x_21360) ;  /* 0xfffffff000607947 */ /* 0x000fea000383ffff */
.L_x_21361:
        /* <DEDUP_REMOVED lines=13> */
.L_x_23595:


//--------------------- .text._ZN10layer_norm13ln_fwd_kernelINS_13Kernel_traitsIfffffjLj768ELj1ELj4ELj1ELj16ENS_18Kernel_traits_baseILj768EfffffjLj128EEEEELb0ELb1ELb0ELb0EEEvNS_9FwdParamsE --------------------------
	.section	.text._ZN10layer_norm13ln_fwd_kernelINS_13Kernel_traitsIfffffjLj768ELj1ELj4ELj1ELj16ENS_18Kernel_traits_baseILj768EfffffjLj128EEEEELb0ELb1ELb0ELb0EEEvNS_9FwdParamsE,"ax",@progbits
	.align	128
        .global         _ZN10layer_norm13ln_fwd_kernelINS_13Kernel_traitsIfffffjLj768ELj1ELj4ELj1ELj16ENS_18Kernel_traits_baseILj768EfffffjLj128EEEEELb0ELb1ELb0ELb0EEEvNS_9FwdParamsE
        .type           _ZN10layer_norm13ln_fwd_kernelINS_13Kernel_traitsIfffffjLj768ELj1ELj4ELj1ELj16ENS_18Kernel_traits_baseILj768EfffffjLj128EEEEELb0ELb1ELb0ELb0EEEvNS_9FwdParamsE,@function
        .size           _ZN10layer_norm13ln_fwd_kernelINS_13Kernel_traitsIfffffjLj768ELj1ELj4ELj1ELj16ENS_18Kernel_traits_baseILj768EfffffjLj128EEEEELb0ELb1ELb0ELb0EEEvNS_9FwdParamsE,(.L_x_23596 - _ZN10layer_norm13ln_fwd_kernelINS_13Kernel_traitsIfffffjLj768ELj1ELj4ELj1ELj16ENS_18Kernel_traits_baseILj768EfffffjLj128EEEEELb0ELb1ELb0ELb0EEEvNS_9FwdParamsE)
        .other          _ZN10layer_norm13ln_fwd_kernelINS_13Kernel_traitsIfffffjLj768ELj1ELj4ELj1ELj16ENS_18Kernel_traits_baseILj768EfffffjLj128EEEEELb0ELb1ELb0ELb0EEEvNS_9FwdParamsE,@"STO_CUDA_ENTRY STV_DEFAULT"
_ZN10layer_norm13ln_fwd_kernelINS_13Kernel_traitsIfffffjLj768ELj1ELj4ELj1ELj16ENS_18Kernel_traits_baseILj768EfffffjLj128EEEEELb0ELb1ELb0ELb0EEEvNS_9FwdParamsE:
.text._ZN10layer_norm13ln_fwd_kernelINS_13Kernel_traitsIfffffjLj768ELj1ELj4ELj1ELj16ENS_18Kernel_traits_baseILj768EfffffjLj128EEEEELb0ELb1ELb0ELb0EEEvNS_9FwdParamsE:
        /* <DEDUP_REMOVED lines=23> */
[----:B------:R-:W-:Y:S01]  /*0170*/  ISETP.NE.U32.AND P1, PT, RZ, UR6, PT ;  /* 0x00000006ff007c0c */ /* 0x000fe2000bf25070 */
[----:B------:R-:W-:Y:S01]  /*0180*/  ULDC.64 UR8, c[0x0][0x278] ;  /* 0x00009e0000087ab9 */ /* 0x000fe20000000a00 */
[----:B------:R-:W-:Y:S02]  /*0190*/  CS2R R10, SRZ ;  /* 0x00000000000a7805 */ /* 0x000fe4000001ff00 */
[----:B------:R-:W-:Y:S02]  /*01a0*/  CS2R R8, SRZ ;  /* 0x0000000000087805 */ /* 0x000fe4000001ff00 */
[----:B------:R-:W-:-:S13]  /*01b0*/  ISETP.NE.AND.EX P1, PT, RZ, UR7, PT, P1 ;  /* 0x00000007ff007c0c */ /* 0x000fda000bf25310 */
[----:B------:R-:W-:-:S04]  /*01c0*/  @P1 LEA R2, P2, R7, UR6, 0x4 ;  /* 0x0000000607021c11 */ /* 0x000fc8000f8420ff */
[C---:B------:R-:W-:Y:S02]  /*01d0*/  @P1 LEA.HI.X R3, R7.reuse, UR7, RZ, 0x4, P2 ;  /* 0x0000000707031c11 */ /* 0x040fe400090f24ff */
[C---:B------:R-:W-:Y:S01]  /*01e0*/  LEA R16, P2, R7.reuse, UR8, 0x4 ;  /* 0x0000000807107c11 */ /* 0x040fe2000f8420ff */
[C---:B0-----:R-:W-:Y:S02]  /*01f0*/  IMAD.WIDE.U32 R12, R7.reuse, 0x10, R12 ;  /* 0x00000010070c7825 */ /* 0x041fe400078e000c */
[----:B------:R0:W5:Y:S01]  /*0200*/  @P1 LDG.E.128 R8, desc[UR4][R2.64] ;  /* 0x0000000402081981 */ /* 0x000162000c1e1d00 */
[----:B------:R-:W-:-:S03]  /*0210*/  LEA.HI.X R17, R7, UR9, RZ, 0x4, P2 ;  /* 0x0000000907117c11 */ /* 0x000fc600090f24ff */
[----:B------:R-:W5:Y:S04]  /*0220*/  LDG.E.128 R12, desc[UR4][R12.64] ;  /* 0x000000040c0c7981 */ /* 0x000f68000c1e1d00 */
[----:B------:R-:W5:Y:S01]  /*0230*/  LDG.E.128 R16, desc[UR4][R16.64] ;  /* 0x0000000410107981 */ /* 0x000f62000c1e1d00 */
[----:B0-----:R-:W-:-:S07]  /*0240*/  LOP3.LUT R7, R7, 0x20, RZ, 0xfc, !PT ;  /* 0x0000002007077812 */ /* 0x001fce00078efcff */
.L_x_21363:
[----:B------:R-:W-:Y:S05]  /*0250*/  BSYNC B0 ;  /* 0x0000000000007941 */ /* 0x000fea0003800000 */
.L_x_21362:
[----:B------:R-:W-:Y:S04]  /*0260*/  BSSY B0, `(.L_x_21364) ;  /* 0x0000012000007945 */ /* 0x000fe80003800000 */
[----:B------:R-:W-:Y:S05]  /*0270*/  @!P6 BRA `(.L_x_21365) ;  /* 0x000000000040e947 */ /* 0x000fea0003800000 */
        /* <DEDUP_REMOVED lines=13> */
[----:B------:R0:W5:Y:S04]  /*0350*/  LDG.E.128 R24, desc[UR4][R4.64] ;  /* 0x0000000404187981 */ /* 0x000168000c1e1d00 */
[----:B------:R-:W5:Y:S01]  /*0360*/  LDG.E.128 R28, desc[UR4][R28.64] ;  /* 0x000000041c1c7981 */ /* 0x000f62000c1e1d00 */
[----:B------:R-:W-:-:S07]  /*0370*/  IADD3 R7, R7, 0x20, RZ ;  /* 0x0000002007077810 */ /* 0x000fce0007ffe0ff */
.L_x_21365:
[----:B------:R-:W-:Y:S05]  /*0380*/  BSYNC B0 ;  /* 0x0000000000007941 */ /* 0x000fea0003800000 */
.L_x_21364:
        /* <DEDUP_REMOVED lines=18> */
.L_x_21367:
[----:B------:R-:W-:Y:S05]  /*04b0*/  BSYNC B0 ;  /* 0x0000000000007941 */ /* 0x000fea0003800000 */
.L_x_21366:
        /* <DEDUP_REMOVED lines=18> */
.L_x_21369:
[----:B------:R-:W-:Y:S05]  /*05e0*/  BSYNC B0 ;  /* 0x0000000000007941 */ /* 0x000fea0003800000 */
.L_x_21368:
[----:B------:R-:W-:Y:S04]  /*05f0*/  BSSY B0, `(.L_x_21370) ;  /* 0x0000012000007945 */ /* 0x000fe80003800000 */
[----:B------:R-:W-:Y:S05]  /*0600*/  @!P3 BRA `(.L_x_21371) ;  /* 0x000000000040b947 */ /* 0x000fea0003800000 */
[----:B------:R-:W-:Y:S01]  /*0610*/  ULDC.64 UR6, c[0x0][0x2c8] ;  /* 0x0000b20000067ab9 */ /* 0x000fe20000000a00 */
[----:B012---:R-:W0:Y:S01]  /*0620*/  LDC.64 R4, c[0x0][0x260] ;  /* 0x00009800ff047b82 */ /* 0x007e220000000a00 */
        /* <DEDUP_REMOVED lines=14> */
.L_x_21371:
[----:B------:R-:W-:Y:S05]  /*0710*/  BSYNC B0 ;  /* 0x0000000000007941 */ /* 0x000fea0003800000 */
.L_x_21370:
[----:B------:R-:W-:Y:S01]  /*0720*/  ISETP.GE.U32.AND P1, PT, R0, 0xc0, PT ;  /* 0x000000c00000780c */ /* 0x000fe20003f26070 */
[----:B------:R-:W-:Y:S01]  /*0730*/  BSSY B0, `(.L_x_21372) ;  /* 0x0000014000007945 */ /* 0x000fe20003800000 */
[----:B0123--:R-:W-:Y:S02]  /*0740*/  SHF.R.U32.HI R2, RZ, 0x5, R6 ;  /* 0x00000005ff027819 */ /* 0x00ffe40000011606 */
[----:B------:R-:W-:Y:S02]  /*0750*/  P2R R3, PR, RZ, 0x2 ;  /* 0x00000002ff037803 */ /* 0x000fe40000000000 */
[----:B------:R-:W-:-:S07]  /*0760*/  LEA R2, R69, R2, 0x2 ;  /* 0x0000000245027211 */ /* 0x000fce00078e10ff */
[----:B------:R-:W-:Y:S05]  /*0770*/  @!P1 BRA `(.L_x_21373) ;  /* 0x00000000003c9947 */ /* 0x000fea0003800000 */
[----:B------:R-:W-:Y:S01]  /*0780*/  ULDC.64 UR8, c[0x0][0x278] ;  /* 0x00009e0000087ab9 */ /* 0x000fe20000000a00 */
[----:B------:R-:W0:Y:S01]  /*0790*/  LDC.64 R72, c[0x0][0x260] ;  /* 0x00009800ff487b82 */ /* 0x000e220000000a00 */
[C---:B------:R-:W-:Y:S01]  /*07a0*/  LEA R76, P1, R7.reuse, UR8, 0x4 ;  /* 0x00000008074c7c11 */ /* 0x040fe2000f8220ff */
[----:B------:R-:W-:Y:S01]  /*07b0*/  ULDC.64 UR6, c[0x0][0x2c8] ;  /* 0x0000b20000067ab9 */ /* 0x000fe20000000a00 */
[----:B------:R-:W-:Y:S02]  /*07c0*/  CS2R R70, SRZ ;  /* 0x0000000000467805 */ /* 0x000fe4000001ff00 */
[----:B------:R-:W-:Y:S02]  /*07d0*/  CS2R R68, SRZ ;  /* 0x0000000000447805 */ /* 0x000fe4000001ff00 */
[----:B------:R-:W-:Y:S02]  /*07e0*/  LEA.HI.X R77, R7, UR9, RZ, 0x4, P1 ;  /* 0x00000009074d7c11 */ /* 0x000fe400088f24ff */
[----:B------:R-:W-:-:S04]  /*07f0*/  ISETP.NE.U32.AND P1, PT, RZ, UR6, PT ;  /* 0x00000006ff007c0c */ /* 0x000fc8000bf25070 */
[----:B------:R-:W-:Y:S01]  /*0800*/  ISETP.NE.AND.EX P1, PT, RZ, UR7, PT, P1 ;  /* 0x00000007ff007c0c */ /* 0x000fe2000bf25310 */
[----:B------:R-:W5:-:S12]  /*0810*/  LDG.E.128 R76, desc[UR4][R76.64] ;  /* 0x000000044c4c7981 */ /* 0x000f58000c1e1d00 */
[C---:B------:R-:W-:Y:S01]  /*0820*/  @P1 LEA R4, P2, R7.reuse, UR6, 0x4 ;  /* 0x0000000607041c11 */ /* 0x040fe2000f8420ff */
[----:B0-----:R-:W-:-:S03]  /*0830*/  IMAD.WIDE.U32 R72, R7, 0x10, R72 ;  /* 0x0000001007487825 */ /* 0x001fc600078e0048 */
[----:B------:R-:W-:-:S03]  /*0840*/  @P1 LEA.HI.X R5, R7, UR7, RZ, 0x4, P2 ;  /* 0x0000000707051c11 */ /* 0x000fc600090f24ff */
[----:B------:R-:W5:Y:S04]  /*0850*/  LDG.E.128 R72, desc[UR4][R72.64] ;  /* 0x0000000448487981 */ /* 0x000f68000c1e1d00 */
[----:B------:R0:W5:Y:S02]  /*0860*/  @P1 LDG.E.128 R68, desc[UR4][R4.64] ;  /* 0x0000000404441981 */ /* 0x000164000c1e1d00 */
.L_x_21373:
[----:B------:R-:W-:Y:S05]  /*0870*/  BSYNC B0 ;  /* 0x0000000000007941 */ /* 0x000fea0003800000 */
.L_x_21372:
[----:B------:R-:W-:Y:S02]  /*0880*/  ULDC UR6, c[0x0][0x214] ;  /* 0x0000850000067ab9 */ /* 0x000fe40000000800 */
[----:B------:R-:W-:-:S13]  /*0890*/  ISETP.GE.AND P1, PT, R2, UR6, PT ;  /* 0x0000000602007c0c */ /* 0x000fda000bf26270 */
[----:B------:R-:W-:Y:S05]  /*08a0*/  @P1 EXIT ;  /* 0x000000000000194d */ /* 0x000fea0003800000 */
[----:B------:R-:W-:Y:S01]  /*08b0*/  ULDC.64 UR6, c[0x0][0x270] ;  /* 0x00009c0000067ab9 */ /* 0x000fe20000000a00 */
[----:B------:R-:W-:Y:S01]  /*08c0*/  ULDC UR12, c[0x0][0x218] ;  /* 0x00008600000c7ab9 */ /* 0x000fe20000000800 */
[----:B------:R-:W-:Y:S01]  /*08d0*/  ISETP.NE.U32.AND P1, PT, RZ, UR6, PT ;  /* 0x00000006ff007c0c */ /* 0x000fe2000bf25070 */
[----:B------:R-:W-:Y:S01]  /*08e0*/  ULDC.U8 UR6, c[0x0][0x2a0] ;  /* 0x0000a80000067ab9 */ /* 0x000fe20000000000 */
[----:B------:R-:W-:Y:S01]  /*08f0*/  ULDC.64 UR8, c[0x0][0x230] ;  /* 0x00008c0000087ab9 */ /* 0x000fe20000000a00 */
[----:B------:R-:W-:Y:S01]  /*0900*/  ULDC.64 UR10, c[0x0][0x238] ;  /* 0x00008e00000a7ab9 */ /* 0x000fe20000000a00 */
[----:B------:R-:W-:Y:S01]  /*0910*/  ISETP.NE.AND.EX P1, PT, RZ, UR7, PT, P1 ;  /* 0x00000007ff007c0c */ /* 0x000fe2000bf25310 */
[----:B------:R-:W-:-:S03]  /*0920*/  ULDC UR7, c[0x0][0x2d8] ;  /* 0x0000b60000077ab9 */ /* 0x000fc60000000800 */
[----:B------:R-:W-:Y:S02]  /*0930*/  P2R R3, PR, RZ, 0x2 ;  /* 0x00000002ff037803 */ /* 0x000fe40000000000 */
[----:B------:R-:W-:-:S04]  /*0940*/  ISETP.NE.AND P1, PT, RZ, UR6, PT ;  /* 0x00000006ff007c0c */ /* 0x000fc8000bf25270 */
[----:B0-----:R-:W-:-:S09]  /*0950*/  P2R R5, PR, RZ, 0x2 ;  /* 0x00000002ff057803 */ /* 0x001fd20000000000 */
.L_x_21399:
[----:B------:R-:W-:Y:S01]  /*0960*/  ISETP.NE.AND P1, PT, R3, RZ, PT ;  /* 0x000000ff0300720c */ /* 0x000fe20003f25270 */
[----:B------:R-:W-:-:S12]  /*0970*/  HFMA2.MMA R7, -RZ, RZ, 1.875, 0 ;  /* 0x3f800000ff077435 */ /* 0x000fd800000001ff */
[----:B-1234-:R-:W0:Y:S02]  /*0980*/  @P1 LDC.64 R110, c[0x0][0x270] ;  /* 0x00009c00ff6e1b82 */ /* 0x01ee240000000a00 */
[----:B0-----:R-:W-:-:S05]  /*0990*/  @P1 IMAD.WIDE R110, R2, 0x4, R110 ;  /* 0x00000004026e1825 */ /* 0x001fca00078e026e */
[----:B-----5:R0:W5:Y:S01]  /*09a0*/  @P1 LDG.E R7, desc[UR4][R110.64] ;  /* 0x000000046e071981 */ /* 0x020162000c1e1900 */
        /* <DEDUP_REMOVED lines=16> */
[----:B------:R-:W2:Y:S04]  /*0ab0*/  @P1 LDG.E.128 R80, desc[UR4][R112.64] ;  /* 0x0000000470501981 */ /* 0x000ea8000c1e1d00 */
[----:B------:R0:W3:Y:S01]  /*0ac0*/  LDG.E.128 R84, desc[UR4][R108.64] ;  /* 0x000000046c547981 */ /* 0x0000e2000c1e1d00 */
        /* <DEDUP_REMOVED lines=17> */
.L_x_21375:
[----:B------:R-:W-:Y:S05]  /*0be0*/  BSYNC B0 ;  /* 0x0000000000007941 */ /* 0x000fea0003800000 */
.L_x_21374:
        /* <DEDUP_REMOVED lines=29> */
.L_x_21377:
[----:B------:R-:W-:Y:S05]  /*0dc0*/  BSYNC B0 ;  /* 0x0000000000007941 */ /* 0x000fea0003800000 */
.L_x_21376:
        /* <DEDUP_REMOVED lines=29> */
.L_x_21379:
[----:B------:R-:W-:Y:S05]  /*0fa0*/  BSYNC B0 ;  /* 0x0000000000007941 */ /* 0x000fea0003800000 */
.L_x_21378:
        /* <DEDUP_REMOVED lines=29> */
.L_x_21381:
[----:B------:R-:W-:Y:S05]  /*1180*/  BSYNC B0 ;  /* 0x0000000000007941 */ /* 0x000fea0003800000 */
.L_x_21380:
        /* <DEDUP_REMOVED lines=29> */
.L_x_21383:
[----:B------:R-:W-:Y:S05]  /*1360*/  BSYNC B0 ;  /* 0x0000000000007941 */ /* 0x000fea0003800000 */
.L_x_21382:
        /* <DEDUP_REMOVED lines=28> */
.L_x_21385:
[----:B------:R-:W-:Y:S05]  /*1530*/  BSYNC B0 ;  /* 0x0000000000007941 */ /* 0x000fea0003800000 */
.L_x_21384:
        /* <DEDUP_REMOVED lines=35> */
[----:B------:R-:W-:Y:S01]  /*1770*/  ISETP.GT.U32.AND P6, PT, R0, 0x3f, PT ;  /* 0x0000003f0000780c */ /* 0x000fe20003fc4070 */
[----:B01234-:R-:W-:-:S05]  /*1780*/  FADD.FTZ R110, R109, R6 ;  /* 0x000000066d6e7221 */ /* 0x01ffca0000010000 */
        /* <DEDUP_REMOVED lines=68> */
.L_x_21411:
[----:B------:R-:W-:Y:S01]  /*1bd0*/  FMUL.FTZ R6, R108, R108 ;  /* 0x0000006c6c067220 */ /* 0x000fe20000410000 */
[----:B------:R-:W-:Y:S01]  /*1be0*/  ISETP.NE.AND P1, PT, R5, RZ, PT ;  /* 0x000000ff0500720c */ /* 0x000fe20003f25270 */
[----:B-1----:R-:W-:Y:S01]  /*1bf0*/  FADD.FTZ R114, R112, R113 ;  /* 0x0000007170727221 */ /* 0x002fe20000010000 */
[----:B------:R-:W1:Y:S01]  /*1c00*/  @!P5 LDC.64 R110, c[0x0][0x258] ;  /* 0x00009600ff6edb82 */ /* 0x000e620000000a00 */
[----:B------:R-:W-:Y:S01]  /*1c10*/  BSSY B0, `(.L_x_21387) ;  /* 0x000001c000007945 */ /* 0x000fe20003800000 */
[----:B------:R-:W-:Y:S01]  /*1c20*/  FSEL R6, R6, RZ, P1 ;  /* 0x000000ff06067208 */ /* 0x000fe20000800000 */
[----:B------:R-:W-:-:S04]  /*1c30*/  FFMA.FTZ R7, R114, R7, UR7 ;  /* 0x0000000772077e23 */ /* 0x000fc80008010007 */
[----:B------:R-:W-:Y:S01]  /*1c40*/  FADD.FTZ R7, R7, R6 ;  /* 0x0000000607077221 */ /* 0x000fe20000010000 */
[----:B0-----:R-:W0:Y:S01]  /*1c50*/  @!P5 LDC.64 R112, c[0x0][0x250] ;  /* 0x00009400ff70db82 */ /* 0x001e220000000a00 */
[----:B------:R-:W-:-:S04]  /*1c60*/  FSEL R6, R108, RZ, !P1 ;  /* 0x000000ff6c067208 */ /* 0x000fc80004800000 */
[----:B------:R-:W2:Y:S01]  /*1c70*/  MUFU.RSQ R7, R7 ;  /* 0x0000000700077308 */ /* 0x000ea20000001400 */
[----:B-1----:R-:W-:-:S04]  /*1c80*/  @!P5 IMAD.WIDE R110, R2, 0x4, R110 ;  /* 0x00000004026ed825 */ /* 0x002fc800078e026e */
[----:B0-----:R-:W-:-:S05]  /*1c90*/  @!P5 IMAD.WIDE R112, R2, 0x4, R112 ;  /* 0x000000040270d825 */ /* 0x001fca00078e0270 */
[----:B------:R0:W-:Y:S04]  /*1ca0*/  @!P5 STG.E desc[UR4][R112.64], R108 ;  /* 0x0000006c7000d986 */ /* 0x0001e8000c101904 */
        /* <DEDUP_REMOVED lines=15> */
[----:B------:R-:W-:Y:S01]  /*1da0*/  FFMA.FTZ R111, R15, R116, R11 ;  /* 0x000000740f6f7223 */ /* 0x000fe2000001000b */
[----:B------:R-:W-:-:S04]  /*1db0*/  IADD3 R4, R4, 0x20, RZ ;  /* 0x0000002004047810 */ /* 0x000fc80007ffe0ff */
[----:B------:R1:W-:Y:S03]  /*1dc0*/  STG.E.128 desc[UR4][R112.64], R108 ;  /* 0x0000006c70007986 */ /* 0x0003e6000c101d04 */
.L_x_21388:
[----:B------:R-:W-:Y:S05]  /*1dd0*/  BSYNC B0 ;  /* 0x0000000000007941 */ /* 0x000fea0003800000 */
.L_x_21387:
[----:B------:R-:W-:Y:S01]  /*1de0*/  ISETP.GE.U32.AND P1, PT, R0, 0x40, PT ;  /* 0x000000400000780c */ /* 0x000fe20003f26070 */
        /* <DEDUP_REMOVED lines=18> */
.L_x_21390:
[----:B------:R-:W-:Y:S05]  /*1f10*/  BSYNC B0 ;  /* 0x0000000000007941 */ /* 0x000fea0003800000 */
.L_x_21389:
        /* <DEDUP_REMOVED lines=19> */
.L_x_21392:
[----:B------:R-:W-:Y:S05]  /*2050*/  BSYNC B0 ;  /* 0x0000000000007941 */ /* 0x000fea0003800000 */
.L_x_21391:
        /* <DEDUP_REMOVED lines=19> */
.L_x_21394:
[----:B------:R-:W-:Y:S05]  /*2190*/  BSYNC B0 ;  /* 0x0000000000007941 */ /* 0x000fea0003800000 */
.L_x_21393:
        /* <DEDUP_REMOVED lines=19> */
.L_x_21396:
[----:B------:R-:W-:Y:S05]  /*22d0*/  BSYNC B0 ;  /* 0x0000000000007941 */ /* 0x000fea0003800000 */
.L_x_21395:
        /* <DEDUP_REMOVED lines=18> */
.L_x_21398:
[----:B------:R-:W-:Y:S05]  /*2400*/  BSYNC B0 ;  /* 0x0000000000007941 */ /* 0x000fea0003800000 */
.L_x_21397:
[----:B0-----:R-:W0:Y:S02]  /*2410*/  LDC.64 R6, c[0x0][0x210] ;  /* 0x00008400ff067b82 */ /* 0x001e240000000a00 */
[----:B0-----:R-:W-:-:S04]  /*2420*/  LEA R2, R6, R2, 0x2 ;  /* 0x0000000206027211 */ /* 0x001fc800078e10ff */
[----:B------:R-:W-:-:S13]  /*2430*/  ISETP.GE.AND P1, PT, R2, R7, PT ;  /* 0x000000070200720c */ /* 0x000fda0003f26270 */
[----:B------:R-:W-:Y:S05]  /*2440*/  @!P1 BRA `(.L_x_21399) ;  /* 0xffffffe400449947 */ /* 0x000fea000383ffff */
[----:B------:R-:W-:Y:S05]  /*2450*/  EXIT ;  /* 0x000000000000794d */ /* 0x000fea0003800000 */
.L_x_21386:
        /* <DEDUP_REMOVED lines=8> */
.L_x_21401:
[----:B------:R-:W-:Y:S05]  /*24e0*/  BSYNC B0 ;  /* 0x0000000000007941 */ /* 0x000fea0003800000 */
.L_x_21400:
        /* <DEDUP_REMOVED lines=9> */
.L_x_21402:
[----:B------:R-:W-:Y:S01]  /*2580*/  HFMA2.MMA R116, -RZ, RZ, 0, 2.384185791015625e-07 ;  /* 0x00000004ff747435 */ /* 0x000fe200000001ff */
[----:B------:R-:W-:-:S05]  /*2590*/  MOV R7, R115 ;  /* 0x0000007300077202 */ /* 0x000fca0000000f00 */
[----:B------:R-:W-:-:S05]  /*25a0*/  FADD.FTZ R111, R110, R7 ;  /* 0x000000076e6f7221 */ /* 0x000fca0000010000 */
[----:B------:R-:W-:-:S07]  /*25b0*/  MOV R117, R111 ;  /* 0x0000006f00757202 */ /* 0x000fce0000000f00 */
[----:B------:R-:W-:Y:S05]  /*25c0*/  WARPSYNC.COLLECTIVE R114, `(.L_x_21403) ;  /* 0x0000000072087348 */ /* 0x000fea0003c00000 */
[----:B------:R0:W1:Y:S02]  /*25d0*/  SHFL.BFLY P6, R115, R117, R116, R119 ;  /* 0x0c00007475737389 */ /* 0x00006400000c0077 */
[----:B01----:R-:W-:Y:S01]  /*25e0*/  ENDCOLLECTIVE ;  /* 0x000000000000791b */ /* 0x003fe20003800000 */
.L_x_21403:
[----:B------:R-:W-:Y:S01]  /*25f0*/  HFMA2.MMA R116, -RZ, RZ, 0, 4.76837158203125e-07 ;  /* 0x00000008ff747435 */ /* 0x000fe200000001ff */
[----:B------:R-:W-:-:S05]  /*2600*/  MOV R6, R115 ;  /* 0x0000007300067202 */ /* 0x000fca0000000f00 */
[----:B------:R-:W-:-:S05]  /*2610*/  FADD.FTZ R112, R111, R6 ;  /* 0x000000066f707221 */ /* 0x000fca0000010000 */
[----:B------:R-:W-:-:S07]  /*2620*/  MOV R117, R112 ;  /* 0x0000007000757202 */ /* 0x000fce0000000f00 */
[----:B------:R-:W-:Y:S05]  /*2630*/  WARPSYNC.COLLECTIVE R114, `(.L_x_21404) ;  /* 0x0000000072087348 */ /* 0x000fea0003c00000 */
[----:B------:R0:W1:Y:S02]  /*2640*/  SHFL.BFLY P6, R115, R117, R116, R119 ;  /* 0x0c00007475737389 */ /* 0x00006400000c0077 */
[----:B01----:R-:W-:Y:S01]  /*2650*/  ENDCOLLECTIVE ;  /* 0x000000000000791b */ /* 0x003fe20003800000 */
.L_x_21404:
        /* <DEDUP_REMOVED lines=8> */
.L_x_21405:
        /* <DEDUP_REMOVED lines=58> */
.L_x_21406:
[----:B------:R-:W-:Y:S01]  /*2a80*/  HFMA2.MMA R116, -RZ, RZ, 0, 1.1920928955078125e-07 ;  /* 0x00000002ff747435 */ /* 0x000fe200000001ff */
[----:B------:R-:W-:-:S05]  /*2a90*/  MOV R109, R115 ;  /* 0x00000073006d7202 */ /* 0x000fca0000000f00 */
[----:B------:R-:W-:-:S05]  /*2aa0*/  FADD.FTZ R109, R6, R109 ;  /* 0x0000006d066d7221 */ /* 0x000fca0000010000 */
[----:B------:R-:W-:-:S07]  /*2ab0*/  MOV R117, R109 ;  /* 0x0000006d00757202 */ /* 0x000fce0000000f00 */
[----:B------:R-:W-:Y:S05]  /*2ac0*/  WARPSYNC.COLLECTIVE R114, `(.L_x_21407) ;  /* 0x0000000072087348 */ /* 0x000fea0003c00000 */
[----:B------:R0:W1:Y:S02]  /*2ad0*/  SHFL.BFLY P6, R115, R117, R116, R119 ;  /* 0x0c00007475737389 */ /* 0x00006400000c0077 */
[----:B01----:R-:W-:Y:S01]  /*2ae0*/  ENDCOLLECTIVE ;  /* 0x000000000000791b */ /* 0x003fe20003800000 */
.L_x_21407:
[----:B------:R-:W-:Y:S01]  /*2af0*/  HFMA2.MMA R116, -RZ, RZ, 0, 2.384185791015625e-07 ;  /* 0x00000004ff747435 */ /* 0x000fe200000001ff */
[----:B------:R-:W-:-:S05]  /*2b00*/  MOV R110, R115 ;  /* 0x00000073006e7202 */ /* 0x000fca0000000f00 */
[----:B------:R-:W-:-:S05]  /*2b10*/  FADD.FTZ R110, R109, R110 ;  /* 0x0000006e6d6e7221 */ /* 0x000fca0000010000 */
[----:B------:R-:W-:-:S07]  /*2b20*/  MOV R117, R110 ;  /* 0x0000006e00757202 */ /* 0x000fce0000000f00 */
[----:B------:R-:W-:Y:S05]  /*2b30*/  WARPSYNC.COLLECTIVE R114, `(.L_x_21408) ;  /* 0x0000000072087348 */ /* 0x000fea0003c00000 */
[----:B------:R0:W1:Y:S02]  /*2b40*/  SHFL.BFLY P6, R115, R117, R116, R119 ;  /* 0x0c00007475737389 */ /* 0x00006400000c0077 */
[----:B01----:R-:W-:Y:S01]  /*2b50*/  ENDCOLLECTIVE ;  /* 0x000000000000791b */ /* 0x003fe20003800000 */
.L_x_21408:
[----:B------:R-:W-:Y:S01]  /*2b60*/  HFMA2.MMA R116, -RZ, RZ, 0, 4.76837158203125e-07 ;  /* 0x00000008ff747435 */ /* 0x000fe200000001ff */
[----:B------:R-:W-:-:S05]  /*2b70*/  MOV R111, R115 ;  /* 0x00000073006f7202 */ /* 0x000fca0000000f00 */
[----:B------:R-:W-:-:S05]  /*2b80*/  FADD.FTZ R111, R110, R111 ;  /* 0x0000006f6e6f7221 */ /* 0x000fca0000010000 */
[----:B------:R-:W-:-:S07]  /*2b90*/  MOV R117, R111 ;  /* 0x0000006f00757202 */ /* 0x000fce0000000f00 */
[----:B------:R-:W-:Y:S05]  /*2ba0*/  WARPSYNC.COLLECTIVE R114, `(.L_x_21409) ;  /* 0x0000000072087348 */ /* 0x000fea0003c00000 */
[----:B------:R0:W1:Y:S02]  /*2bb0*/  SHFL.BFLY P6, R115, R117, R116, R119 ;  /* 0x0c00007475737389 */ /* 0x00006400000c0077 */
[----:B01----:R-:W-:Y:S01]  /*2bc0*/  ENDCOLLECTIVE ;  /* 0x000000000000791b */ /* 0x003fe20003800000 */
.L_x_21409:
[----:B------:R-:W-:Y:S01]  /*2bd0*/  HFMA2.MMA R116, -RZ, RZ, 0, 9.5367431640625e-07 ;  /* 0x00000010ff747435 */ /* 0x000fe200000001ff */
[----:B------:R-:W-:-:S05]  /*2be0*/  MOV R112, R115 ;  /* 0x0000007300707202 */ /* 0x000fca0000000f00 */
[----:B------:R-:W-:-:S05]  /*2bf0*/  FADD.FTZ R112, R111, R112 ;  /* 0x000000706f707221 */ /* 0x000fca0000010000 */
[----:B------:R-:W-:-:S07]  /*2c00*/  MOV R117, R112 ;  /* 0x0000007000757202 */ /* 0x000fce0000000f00 */
[----:B------:R-:W-:Y:S05]  /*2c10*/  WARPSYNC.COLLECTIVE R114, `(.L_x_21410) ;  /* 0x0000000072087348 */ /* 0x000fea0003c00000 */
[----:B------:R0:W1:Y:S02]  /*2c20*/  SHFL.BFLY P6, R115, R117, R116, R119 ;  /* 0x0c00007475737389 */ /* 0x00006400000c0077 */
[----:B01----:R-:W-:Y:S01]  /*2c30*/  ENDCOLLECTIVE ;  /* 0x000000000000791b */ /* 0x003fe20003800000 */
.L_x_21410:
[----:B------:R-:W-:Y:S01]  /*2c40*/  MOV R113, R115 ;  /* 0x0000007300717202 */ /* 0x000fe20000000f00 */
[----:B------:R-:W-:Y:S06]  /*2c50*/  BRA `(.L_x_21411) ;  /* 0xffffffec00dc7947 */ /* 0x000fec000383ffff */
.L_x_21412:
        /* <DEDUP_REMOVED lines=10> */
.L_x_23596:


//--------------------- .text._ZN10layer_norm13ln_fwd_kernelINS_13Kernel_traitsIfffffjLj768ELj1ELj4ELj1ELj16ENS_18Kernel_traits_baseILj768EfffffjLj128EEEEELb0ELb1ELb0ELb1EEEvNS_9FwdParamsE --------------------------
	.section	.text._ZN10layer_norm13ln_fwd_kernelINS_13Kernel_traitsIfffffjLj768ELj1ELj4ELj1ELj16ENS_18Kernel_traits_baseILj768EfffffjLj128EEEEELb0ELb1ELb0ELb1EEEvNS_9FwdParamsE,"ax",@progbits
	.align	128
        .global         _ZN10layer_norm13ln_fwd_kernelINS_13Kernel_traitsIfffffjLj768ELj1ELj4ELj1ELj16ENS_18Kernel_traits_baseILj768EfffffjLj128EEEEELb0ELb1ELb0ELb1EEEvNS_9FwdParamsE
        .type           _ZN10layer_norm13ln_fwd_kernelINS_13Kernel_traitsIfffffjLj768ELj1ELj4ELj1ELj16ENS_18Kernel_traits_baseILj768EfffffjLj128EEEEELb0ELb1ELb0ELb1EEEvNS_9FwdParamsE,@function
        .size           _ZN10layer_norm13ln_fwd_kernelINS_13Kernel_traitsIfffffjLj768ELj1ELj4ELj1ELj16ENS_18Kernel_traits_baseILj768EfffffjLj128EEEEELb0ELb1ELb0ELb1EEEvNS_9FwdParamsE,(.L_x_23597 - _ZN10layer_norm13ln_fwd_kernelINS_13Kernel_traitsIfffffjLj768ELj1ELj4ELj1ELj16ENS_18Kernel_traits_baseILj768EfffffjLj128EEEEELb0ELb1ELb0ELb1EEEvNS_9FwdParamsE)
        .other          _ZN10layer_norm13ln_fwd_kernelINS_13Kernel_traitsIfffffjLj768ELj1ELj4ELj1ELj16ENS_18Kernel_traits_baseILj768EfffffjLj128EEEEELb0ELb1ELb0ELb1EEEvNS_9FwdParamsE,@"STO_CUDA_ENTRY STV_DEFAULT"
_ZN10layer_norm13ln_fwd_kernelINS_13Kernel_traitsIfffffjLj768ELj1ELj4ELj1ELj16ENS_18Kernel_traits_baseILj768EfffffjLj128EEEEELb0ELb1ELb0ELb1EEEvNS_9FwdParamsE:
.text._ZN10layer_norm13ln_fwd_kernelINS_13Kernel_traitsIfffffjLj768ELj1ELj4ELj1ELj16ENS_18Kernel_traits_baseILj768EfffffjLj128EEEEELb0ELb1ELb0ELb1EEEvNS_9FwdParamsE:
        /* <DEDUP_REMOVED lines=63> */
.L_x_21414:
[----:B--2---:R-:W2:Y:S01]  /*03f0*/  LDC.64 R110, c[0x0][0x220] ;  /* 0x00008800ff6e7b82 */ /* 0x004ea20000000a00 */
[----:B------:R-:W-:Y:S01]  /*0400*/  IMAD R0, R7, UR6, RZ ;  /* 0x0000000607007c24 */ /* 0x000fe2000f8e02ff */
[----:B------:R-:W-:Y:S01]  /*0410*/  ISETP.NE.U32.AND P1, PT, RZ, UR8, PT ;  /* 0x00000008ff007c0c */ /* 0x000fe2000bf25070 */
[----:B------:R-:W-:-:S03]  /*0420*/  HFMA2.MMA R115, -RZ, RZ, 1.875, 0 ;  /* 0x3f800000ff737435 */ /* 0x000fc600000001ff */
[----:B0-----:R-:W-:Y:S02]  /*0430*/  SHF.R.S32.HI R5, RZ, 0x1f, R0 ;  /* 0x0000001fff057819 */ /* 0x001fe40000011400 */
[----:B-1----:R-:W0:Y:S01]  /*0440*/  @P0 LDC.64 R2, c[0x0][0x270] ;  /* 0x00009c00ff020b82 */ /* 0x002e220000000a00 */
[----:B------:R-:W-:Y:S02]  /*0450*/  ISETP.NE.AND.EX P1, PT, RZ, UR9, PT, P1 ;  /* 0x00000009ff007c0c */ /* 0x000fe4000bf25310 */
[----:B------:R-:W-:-:S04]  /*0460*/  LEA.HI R5, R5, R0, RZ, 0x2 ;  /* 0x0000000005057211 */ /* 0x000fc800078f10ff */
[----:B------:R-:W-:-:S05]  /*0470*/  LEA.HI.SX32 R108, R5, R112, 0x1e ;  /* 0x00000070056c7211 */ /* 0x000fca00078ff2ff */
[C---:B--2---:R-:W-:Y:S02]  /*0480*/  IMAD.WIDE.U32 R84, R108.reuse, 0x10, R110 ;  /* 0x000000106c547825 */ /* 0x044fe400078e006e */
[----:B------:R-:W-:-:S04]  /*0490*/  @P1 LEA R4, P2, R108, UR8, 0x4 ;  /* 0x000000086c041c11 */ /* 0x000fc8000f8420ff */
[----:B------:R-:W2:Y:S01]  /*04a0*/  LDG.E.128 R84, desc[UR4][R84.64] ;  /* 0x0000000454547981 */ /* 0x000ea2000c1e1d00 */
[----:B0-----:R-:W-:Y:S01]  /*04b0*/  @P0 IMAD.WIDE R2, R7, 0x4, R2 ;  /* 0x0000000407020825 */ /* 0x001fe200078e0202 */
[----:B------:R-:W-:-:S04]  /*04c0*/  @P1 LEA.HI.X R5, R108, UR9, RZ, 0x4, P2 ;  /* 0x000000096c051c11 */ /* 0x000fc800090f24ff */
[----:B------:R-:W2:Y:S04]  /*04d0*/  @P0 LDG.E R115, desc[UR4][R2.64] ;  /* 0x0000000402730981 */ /* 0x000ea8000c1e1900 */
[----:B------:R-:W3:Y:S01]  /*04e0*/  @P1 LDG.E.128 R80, desc[UR4][R4.64] ;  /* 0x0000000404501981 */ /* 0x000ee2000c1e1d00 */
[----:B------:R-:W-:-:S04]  /*04f0*/  ISETP.NE.U32.AND P2, PT, RZ, UR8, PT ;  /* 0x00000008ff007c0c */ /* 0x000fc8000bf45070 */
[----:B------:R-:W-:Y:S02]  /*0500*/  ISETP.NE.AND.EX P2, PT, RZ, UR9, PT, P2 ;  /* 0x00000009ff007c0c */ /* 0x000fe4000bf45320 */
[C---:B------:R-:W-:Y:S02]  /*0510*/  SHF.L.U32 R114, R108.reuse, 0x4, RZ ;  /* 0x000000046c727819 */ /* 0x040fe400000006ff */
[----:B------:R-:W-:Y:S02]  /*0520*/  IADD3 R97, R108, 0x20, RZ ;  /* 0x000000206c617810 */ /* 0x000fe40007ffe0ff */
[----:B------:R-:W-:Y:S02]  /*0530*/  SHF.R.U32.HI R113, RZ, 0x1c, R108 ;  /* 0x0000001cff717819 */ /* 0x000fe4000001166c */
[----:B------:R-:W-:-:S04]  /*0540*/  IADD3 R92, P4, R114, UR10, RZ ;  /* 0x0000000a725c7c10 */ /* 0x000fc8000ff9e0ff */
[----:B------:R-:W-:Y:S02]  /*0550*/  IADD3.X R93, R113, UR11, RZ, P4, !PT ;  /* 0x0000000b715d7c10 */ /* 0x000fe4000a7fe4ff */
[----:B------:R-:W-:-:S04]  /*0560*/  @P1 LEA R94, P4, R97, UR8, 0x4 ;  /* 0x00000008615e1c11 */ /* 0x000fc8000f8820ff */
[----:B------:R-:W-:Y:S01]  /*0570*/  @P1 LEA.HI.X R95, R97, UR9, RZ, 0x4, P4 ;  /* 0x00000009615f1c11 */ /* 0x000fe2000a0f24ff */
[-C--:B--2---:R-:W-:Y:S01]  /*0580*/  FMUL.FTZ R89, R84, R115.reuse ;  /* 0x0000007354597220 */ /* 0x084fe20000410000 */
[-C--:B------:R-:W-:Y:S01]  /*0590*/  FMUL.FTZ R0, R85, R115.reuse ;  /* 0x0000007355007220 */ /* 0x080fe20000410000 */
[-C--:B------:R-:W-:Y:S01]  /*05a0*/  FMUL.FTZ R3, R86, R115.reuse ;  /* 0x0000007356037220 */ /* 0x080fe20000410000 */
[----:B------:R-:W-:Y:S01]  /*05b0*/  FMUL.FTZ R2, R87, R115 ;  /* 0x0000007357027220 */ /* 0x000fe20000410000 */
[----:B-----5:R-:W-:Y:S01]  /*05c0*/  FMUL.FTZ R84, R56, R89 ;  /* 0x0000005938547220 */ /* 0x020fe20000410000 */
[----:B------:R-:W-:Y:S01]  /*05d0*/  FMUL.FTZ R85, R57, R0 ;  /* 0x0000000039557220 */ /* 0x000fe20000410000 */
[----:B------:R-:W-:Y:S01]  /*05e0*/  FMUL.FTZ R86, R58, R3 ;  /* 0x000000033a567220 */ /* 0x000fe20000410000 */
[----:B------:R-:W-:Y:S01]  /*05f0*/  FMUL.FTZ R87, R59, R2 ;  /* 0x000000023b577220 */ /* 0x000fe20000410000 */
[----:B---3--:R-:W-:Y:S01]  /*0600*/  @P2 FADD.FTZ R84, R80, R84 ;  /* 0x0000005450542221 */ /* 0x008fe20000010000 */
[----:B------:R-:W-:Y:S01]  /*0610*/  @P2 FADD.FTZ R85, R81, R85 ;  /* 0x0000005551552221 */ /* 0x000fe20000010000 */
[----:B------:R-:W-:Y:S01]  /*0620*/  @P2 FADD.FTZ R86, R82, R86 ;  /* 0x0000005652562221 */ /* 0x000fe20000010000 */
[----:B------:R-:W-:Y:S01]  /*0630*/  @P2 FADD.FTZ R87, R83, R87 ;  /* 0x0000005753572221 */ /* 0x000fe20000010000 */
[----:B------:R-:W-:Y:S01]  /*0640*/  IMAD.WIDE.U32 R88, R97, 0x10, R110 ;  /* 0x0000001061587825 */ /* 0x000fe200078e006e */
[----:B------:R-:W-:-:S03]  /*0650*/  MOV R104, R80 ;  /* 0x0000005000687202 */ /* 0x000fc60000000f00 */
[----:B------:R0:W-:Y:S01]  /*0660*/  STG.E.128 desc[UR4][R92.64], R84 ;  /* 0x000000545c007986 */ /* 0x0001e2000c101d04 */
[----:B------:R-:W-:-:S03]  /*0670*/  MOV R105, R81 ;  /* 0x0000005100697202 */ /* 0x000fc60000000f00 */
[----:B------:R-:W2:Y:S01]  /*0680*/  LDG.E.128 R88, desc[UR4][R88.64] ;  /* 0x0000000458587981 */ /* 0x000ea2000c1e1d00 */
[----:B------:R-:W-:Y:S02]  /*0690*/  MOV R106, R82 ;  /* 0x00000052006a7202 */ /* 0x000fe40000000f00 */
[----:B------:R-:W-:-:S06]  /*06a0*/  MOV R107, R83 ;  /* 0x00000053006b7202 */ /* 0x000fcc0000000f00 */
[----:B------:R-:W3:Y:S01]  /*06b0*/  @P1 LDG.E.128 R104, desc[UR4][R94.64] ;  /* 0x000000045e681981 */ /* 0x000ee2000c1e1d00 */
[----:B------:R-:W-:Y:S02]  /*06c0*/  SHF.L.U32 R3, R97, 0x4, RZ ;  /* 0x0000000461037819 */ /* 0x000fe400000006ff */
        /* <DEDUP_REMOVED lines=8> */
[-C--:B0-----:R-:W-:Y:S01]  /*0750*/  FMUL.FTZ R93, R90, R115.reuse ;  /* 0x000000735a5d7220 */ /* 0x081fe20000410000 */
[----:B------:R-:W-:Y:S01]  /*0760*/  FMUL.FTZ R2, R91, R115 ;  /* 0x000000735b027220 */ /* 0x000fe20000410000 */
[----:B------:R-:W-:Y:S01]  /*0770*/  FMUL.FTZ R88, R60, R5 ;  /* 0x000000053c587220 */ /* 0x000fe20000410000 */
[----:B------:R-:W-:Y:S01]  /*0780*/  FMUL.FTZ R89, R61, R0 ;  /* 0x000000003d597220 */ /* 0x000fe20000410000 */
[----:B------:R-:W-:Y:S01]  /*0790*/  FMUL.FTZ R90, R62, R93 ;  /* 0x0000005d3e5a7220 */ /* 0x000fe20000410000 */
[----:B------:R-:W-:Y:S01]  /*07a0*/  FMUL.FTZ R91, R63, R2 ;  /* 0x000000023f5b7220 */ /* 0x000fe20000410000 */
[----:B------:R-:W-:-:S04]  /*07b0*/  IMAD.WIDE.U32 R92, R101, 0x10, R110 ;  /* 0x00000010655c7825 */ /* 0x000fc800078e006e */
[----:B---3--:R-:W-:Y:S01]  /*07c0*/  @P2 FADD.FTZ R88, R104, R88 ;  /* 0x0000005868582221 */ /* 0x008fe20000010000 */
[----:B------:R-:W-:Y:S01]  /*07d0*/  @P2 FADD.FTZ R89, R105, R89 ;  /* 0x0000005969592221 */ /* 0x000fe20000010000 */
[----:B------:R-:W-:Y:S01]  /*07e0*/  @P2 FADD.FTZ R90, R106, R90 ;  /* 0x0000005a6a5a2221 */ /* 0x000fe20000010000 */
[----:B------:R-:W-:-:S05]  /*07f0*/  @P2 FADD.FTZ R91, R107, R91 ;  /* 0x0000005b6b5b2221 */ /* 0x000fca0000010000 */
[----:B------:R0:W-:Y:S04]  /*0800*/  STG.E.128 desc[UR4][R96.64], R88 ;  /* 0x0000005860007986 */ /* 0x0001e8000c101d04 */
[----:B------:R-:W0:Y:S01]  /*0810*/  LDG.E.128 R92, desc[UR4][R92.64] ;  /* 0x000000045c5c7981 */ /* 0x000e22000c1e1d00 */
[----:B------:R-:W-:Y:S02]  /*0820*/  @P1 MOV R80, R104 ;  /* 0x0000006800501202 */ /* 0x000fe40000000f00 */
[----:B------:R-:W-:Y:S02]  /*0830*/  @P1 MOV R81, R105 ;  /* 0x0000006900511202 */ /* 0x000fe40000000f00 */
[----:B------:R-:W-:Y:S02]  /*0840*/  @P1 MOV R82, R106 ;  /* 0x0000006a00521202 */ /* 0x000fe40000000f00 */
[----:B------:R-:W-:-:S02]  /*0850*/  @P1 MOV R83, R107 ;  /* 0x0000006b00531202 */ /* 0x000fc40000000f00 */
[----:B------:R-:W2:Y:S01]  /*0860*/  @P1 LDG.E.128 R104, desc[UR4][R98.64] ;  /* 0x0000000462681981 */ /* 0x000ea2000c1e1d00 */
[----:B------:R-:W-:Y:S02]  /*0870*/  SHF.L.U32 R5, R101, 0x4, RZ ;  /* 0x0000000465057819 */ /* 0x000fe400000006ff */
[----:B------:R-:W-:Y:S02]  /*0880*/  IADD3 R109, R108, 0x60, RZ ;  /* 0x000000606c6d7810 */ /* 0x000fe40007ffe0ff */
[----:B------:R-:W-:Y:S02]  /*0890*/  SHF.R.U32.HI R6, RZ, 0x1c, R101 ;  /* 0x0000001cff067819 */ /* 0x000fe40000011665 */
[----:B------:R-:W-:-:S04]  /*08a0*/  IADD3 R100, P4, R5, UR10, RZ ;  /* 0x0000000a05647c10 */ /* 0x000fc8000ff9e0ff */
[----:B------:R-:W-:Y:S02]  /*08b0*/  IADD3.X R101, R6, UR11, RZ, P4, !PT ;  /* 0x0000000b06657c10 */ /* 0x000fe4000a7fe4ff */
[----:B------:R-:W-:Y:S01]  /*08c0*/  @P1 LEA R102, P5, R109, UR8, 0x4 ;  /* 0x000000086d661c11 */ /* 0x000fe2000f8a20ff */
[-C--:B0-----:R-:W-:Y:S01]  /*08d0*/  FMUL.FTZ R97, R92, R115.reuse ;  /* 0x000000735c617220 */ /* 0x081fe20000410000 */
[-C--:B------:R-:W-:Y:S01]  /*08e0*/  FMUL.FTZ R0, R93, R115.reuse ;  /* 0x000000735d007220 */ /* 0x080fe20000410000 */
[-C--:B------:R-:W-:Y:S01]  /*08f0*/  FMUL.FTZ R103, R94, R115.reuse ;  /* 0x000000735e677220 */ /* 0x080fe20000410000 */
[----:B------:R-:W-:Y:S01]  /*0900*/  FMUL.FTZ R2, R95, R115 ;  /* 0x000000735f027220 */ /* 0x000fe20000410000 */
[----:B------:R-:W-:Y:S01]  /*0910*/  FMUL.FTZ R92, R64, R97 ;  /* 0x00000061405c7220 */ /* 0x000fe20000410000 */
[----:B------:R-:W-:Y:S01]  /*0920*/  FMUL.FTZ R93, R65, R0 ;  /* 0x00000000415d7220 */ /* 0x000fe20000410000 */
[----:B------:R-:W-:Y:S01]  /*0930*/  FMUL.FTZ R94, R66, R103 ;  /* 0x00000067425e7220 */ /* 0x000fe20000410000 */
[----:B------:R-:W-:Y:S01]  /*0940*/  FMUL.FTZ R95, R67, R2 ;  /* 0x00000002435f7220 */ /* 0x000fe20000410000 */
[----:B------:R-:W-:-:S04]  /*0950*/  IMAD.WIDE.U32 R96, R109, 0x10, R110 ;  /* 0x000000106d607825 */ /* 0x000fc800078e006e */
[----:B--2---:R-:W-:Y:S01]  /*0960*/  @P2 FADD.FTZ R92, R104, R92 ;  /* 0x0000005c685c2221 */ /* 0x004fe20000010000 */
[----:B------:R-:W-:Y:S01]  /*0970*/  @P2 FADD.FTZ R93, R105, R93 ;  /* 0x0000005d695d2221 */ /* 0x000fe20000010000 */
[----:B------:R-:W-:Y:S01]  /*0980*/  @P2 FADD.FTZ R94, R106, R94 ;  /* 0x0000005e6a5e2221 */ /* 0x000fe20000010000 */
[----:B------:R-:W-:-:S05]  /*0990*/  @P2 FADD.FTZ R95, R107, R95 ;  /* 0x0000005f6b5f2221 */ /* 0x000fca0000010000 */
[----:B------:R0:W-:Y:S04]  /*09a0*/  STG.E.128 desc[UR4][R100.64], R92 ;  /* 0x0000005c64007986 */ /* 0x0001e8000c101d04 */
[----:B------:R-:W2:Y:S01]  /*09b0*/  LDG.E.128 R96, desc[UR4][R96.64] ;  /* 0x0000000460607981 */ /* 0x000ea2000c1e1d00 */
[----:B------:R-:W-:Y:S02]  /*09c0*/  @P1 LEA.HI.X R103, R109, UR9, RZ, 0x4, P5 ;  /* 0x000000096d671c11 */ /* 0x000fe4000a8f24ff */
[----:B------:R-:W-:Y:S02]  /*09d0*/  @P1 MOV R80, R104 ;  /* 0x0000006800501202 */ /* 0x000fe40000000f00 */
[----:B------:R-:W-:Y:S02]  /*09e0*/  @P1 MOV R81, R105 ;  /* 0x0000006900511202 */ /* 0x000fe40000000f00 */
[----:B------:R-:W-:-:S02]  /*09f0*/  @P1 MOV R82, R106 ;  /* 0x0000006a00521202 */ /* 0x000fc40000000f00 */
[----:B------:R-:W-:Y:S02]  /*0a00*/  @P1 MOV R83, R107 ;  /* 0x0000006b00531202 */ /* 0x000fe40000000f00 */
[----:B------:R-:W3:Y:S01]  /*0a10*/  @P1 LDG.E.128 R104, desc[UR4][R102.64] ;  /* 0x0000000466681981 */ /* 0x000ee2000c1e1d00 */
[----:B------:R-:W-:Y:S02]  /*0a20*/  SHF.L.U32 R2, R109, 0x4, RZ ;  /* 0x000000046d027819 */ /* 0x000fe400000006ff */
[----:B------:R-:W-:Y:S02]  /*0a30*/  SHF.R.U32.HI R0, RZ, 0x1c, R109 ;  /* 0x0000001cff007819 */ /* 0x000fe4000001166d */
[----:B------:R-:W-:-:S04]  /*0a40*/  IADD3 R116, P4, R2, UR10, RZ ;  /* 0x0000000a02747c10 */ /* 0x000fc8000ff9e0ff */
[----:B------:R-:W-:Y:S01]  /*0a50*/  IADD3.X R117, R0, UR11, RZ, P4, !PT ;  /* 0x0000000b00757c10 */ /* 0x000fe2000a7fe4ff */
[-C--:B--2---:R-:W-:Y:S01]  /*0a60*/  FMUL.FTZ R109, R96, R115.reuse ;  /* 0x00000073606d7220 */ /* 0x084fe20000410000 */
[-C--:B0-----:R-:W-:Y:S01]  /*0a70*/  FMUL.FTZ R100, R97, R115.reuse ;  /* 0x0000007361647220 */ /* 0x081fe20000410000 */
[-C--:B------:R-:W-:Y:S01]  /*0a80*/  FMUL.FTZ R101, R98, R115.reuse ;  /* 0x0000007362657220 */ /* 0x080fe20000410000 */
[----:B------:R-:W-:Y:S01]  /*0a90*/  FMUL.FTZ R118, R99, R115 ;  /* 0x0000007363767220 */ /* 0x000fe20000410000 */
[----:B------:R-:W-:Y:S01]  /*0aa0*/  FMUL.FTZ R96, R68, R109 ;  /* 0x0000006d44607220 */ /* 0x000fe20000410000 */
[----:B------:R-:W-:Y:S01]  /*0ab0*/  IADD3 R109, R108, 0x80, RZ ;  /* 0x000000806c6d7810 */ /* 0x000fe20007ffe0ff */
[----:B------:R-:W-:Y:S01]  /*0ac0*/  FMUL.FTZ R97, R69, R100 ;  /* 0x0000006445617220 */ /* 0x000fe20000410000 */
[----:B------:R-:W-:Y:S01]  /*0ad0*/  FMUL.FTZ R98, R70, R101 ;  /* 0x0000006546627220 */ /* 0x000fe20000410000 */
[----:B------:R-:W-:Y:S02]  /*0ae0*/  FMUL.FTZ R99, R71, R118 ;  /* 0x0000007647637220 */ /* 0x000fe40000410000 */
[----:B------:R-:W-:-:S04]  /*0af0*/  IMAD.WIDE.U32 R100, R109, 0x10, R110 ;  /* 0x000000106d647825 */ /* 0x000fc800078e006e */
[----:B---3--:R-:W-:Y:S01]  /*0b00*/  @P2 FADD.FTZ R96, R104, R96 ;  /* 0x0000006068602221 */ /* 0x008fe20000010000 */
[----:B------:R-:W-:Y:S01]  /*0b10*/  @P2 FADD.FTZ R97, R105, R97 ;  /* 0x0000006169612221 */ /* 0x000fe20000010000 */
[----:B------:R-:W-:Y:S01]  /*0b20*/  @P2 FADD.FTZ R98, R106, R98 ;  /* 0x000000626a622221 */ /* 0x000fe20000010000 */
[----:B------:R-:W-:Y:S01]  /*0b30*/  @P2 FADD.FTZ R99, R107, R99 ;  /* 0x000000636b632221 */ /* 0x000fe20000010000 */
[----:B------:R-:W-:-:S04]  /*0b40*/  @P1 LEA R118, P4, R109, UR8, 0x4 ;  /* 0x000000086d761c11 */ /* 0x000fc8000f8820ff */
[----:B------:R0:W-:Y:S04]  /*0b50*/  STG.E.128 desc[UR4][R116.64], R96 ;  /* 0x0000006074007986 */ /* 0x0001e8000c101d04 */
[----:B------:R-:W2:Y:S01]  /*0b60*/  LDG.E.128 R100, desc[UR4][R100.64] ;  /* 0x0000000464647981 */ /* 0x000ea2000c1e1d00 */
[----:B------:R-:W-:Y:S02]  /*0b70*/  @P1 LEA.HI.X R119, R109, UR9, RZ, 0x4, P4 ;  /* 0x000000096d771c11 */ /* 0x000fe4000a0f24ff */
[----:B------:R-:W-:Y:S02]  /*0b80*/  @P1 MOV R80, R104 ;  /* 0x0000006800501202 */ /* 0x000fe40000000f00 */
[----:B------:R-:W-:Y:S02]  /*0b90*/  @P1 MOV R81, R105 ;  /* 0x0000006900511202 */ /* 0x000fe40000000f00 */
[----:B------:R-:W-:-:S02]  /*0ba0*/  @P1 MOV R82, R106 ;  /* 0x0000006a00521202 */ /* 0x000fc40000000f00 */
[----:B------:R-:W-:Y:S02]  /*0bb0*/  @P1 MOV R83, R107 ;  /* 0x0000006b00531202 */ /* 0x000fe40000000f00 */
[----:B------:R1:W3:Y:S01]  /*0bc0*/  @P1 LDG.E.128 R104, desc[UR4][R118.64] ;  /* 0x0000000476681981 */ /* 0x0002e2000c1e1d00 */
[----:B0-----:R-:W-:Y:S02]  /*0bd0*/  SHF.L.U32 R117, R109, 0x4, RZ ;  /* 0x000000046d757819 */ /* 0x001fe400000006ff */
[----:B------:R-:W-:Y:S02]  /*0be0*/  SHF.R.U32.HI R116, RZ, 0x1c, R109 ;  /* 0x0000001cff747819 */ /* 0x000fe4000001166d */
[----:B-1----:R-:W-:-:S05]  /*0bf0*/  IADD3 R119, R108, 0xa0, RZ ;  /* 0x000000a06c777810 */ /* 0x002fca0007ffe0ff */
[----:B------:R-:W-:-:S04]  /*0c00*/  IMAD.WIDE.U32 R110, R119, 0x10, R110 ;  /* 0x00000010776e7825 */ /* 0x000fc800078e006e */
[-C--:B--2---:R-:W-:Y:S01]  /*0c10*/  FMUL.FTZ R122, R103, R115.reuse ;  /* 0x00000073677a7220 */ /* 0x084fe20000410000 */
[-C--:B------:R-:W-:Y:S01]  /*0c20*/  FMUL.FTZ R121, R100, R115.reuse ;  /* 0x0000007364797220 */ /* 0x080fe20000410000 */
[-C--:B------:R-:W-:Y:S01]  /*0c30*/  FMUL.FTZ R120, R101, R115.reuse ;  /* 0x0000007365787220 */ /* 0x080fe20000410000 */
[----:B------:R-:W-:Y:S01]  /*0c40*/  FMUL.FTZ R123, R102, R115 ;  /* 0x00000073667b7220 */ /* 0x000fe20000410000 */
[----:B------:R-:W-:Y:S01]  /*0c50*/  FMUL.FTZ R103, R75, R122 ;  /* 0x0000007a4b677220 */ /* 0x000fe20000410000 */
[----:B------:R-:W-:Y:S01]  /*0c60*/  FMUL.FTZ R100, R72, R121 ;  /* 0x0000007948647220 */ /* 0x000fe20000410000 */
[----:B------:R-:W-:Y:S01]  /*0c70*/  FMUL.FTZ R101, R73, R120 ;  /* 0x0000007849657220 */ /* 0x000fe20000410000 */
[----:B------:R-:W-:Y:S01]  /*0c80*/  FMUL.FTZ R102, R74, R123 ;  /* 0x0000007b4a667220 */ /* 0x000fe20000410000 */
[----:B------:R-:W-:Y:S01]  /*0c90*/  IADD3 R122, P4, R117, UR10, RZ ;  /* 0x0000000a757a7c10 */ /* 0x000fe2000ff9e0ff */
[----:B---3--:R-:W-:Y:S01]  /*0ca0*/  @P2 FADD.FTZ R100, R104, R100 ;  /* 0x0000006468642221 */ /* 0x008fe20000010000 */
[----:B------:R-:W-:Y:S01]  /*0cb0*/  @P2 FADD.FTZ R101, R105, R101 ;  /* 0x0000006569652221 */ /* 0x000fe20000010000 */
[----:B------:R-:W-:Y:S01]  /*0cc0*/  @P2 FADD.FTZ R102, R106, R102 ;  /* 0x000000666a662221 */ /* 0x000fe20000010000 */
[----:B------:R-:W-:Y:S01]  /*0cd0*/  @P2 FADD.FTZ R103, R107, R103 ;  /* 0x000000676b672221 */ /* 0x000fe20000010000 */
[----:B------:R-:W-:-:S05]  /*0ce0*/  IADD3.X R123, R116, UR11, RZ, P4, !PT ;  /* 0x0000000b747b7c10 */ /* 0x000fca000a7fe4ff */
[----:B------:R0:W-:Y:S04]  /*0cf0*/  STG.E.128 desc[UR4][R122.64], R100 ;  /* 0x000000647a007986 */ /* 0x0001e8000c101d04 */
[----:B------:R-:W2:Y:S01]  /*0d00*/  LDG.E.128 R108, desc[UR4][R110.64] ;  /* 0x000000046e6c7981 */ /* 0x000ea2000c1e1d00 */
[----:B------:R-:W-:Y:S02]  /*0d10*/  @P1 LEA R120, P4, R119, UR8, 0x4 ;  /* 0x0000000877781c11 */ /* 0x000fe4000f8820ff */
[----:B------:R-:W-:Y:S02]  /*0d20*/  @P1 MOV R80, R104 ;  /* 0x0000006800501202 */ /* 0x000fe40000000f00 */
[----:B------:R-:W-:Y:S02]  /*0d30*/  @P1 MOV R81, R105 ;  /* 0x0000006900511202 */ /* 0x000fe40000000f00 */
[----:B------:R-:W-:-:S02]  /*0d40*/  @P1 MOV R82, R106 ;  /* 0x0000006a00521202 */ /* 0x000fc40000000f00 */
[----:B------:R-:W-:Y:S02]  /*0d50*/  @P1 MOV R83, R107 ;  /* 0x0000006b00531202 */ /* 0x000fe40000000f00 */
[----:B------:R-:W-:-:S05]  /*0d60*/  @P1 LEA.HI.X R121, R119, UR9, RZ, 0x4, P4 ;  /* 0x0000000977791c11 */ /* 0x000fca000a0f24ff */
[----:B------:R-:W3:Y:S01]  /*0d70*/  @P1 LDG.E.128 R80, desc[UR4][R120.64] ;  /* 0x0000000478501981 */ /* 0x000ee2000c1e1d00 */
[----:B------:R-:W-:Y:S01]  /*0d80*/  UMOV UR14, 0xffffffff ;  /* 0xffffffff000e7882 */ /* 0x000fe20000000000 */
[----:B--2---:R-:W-:-:S04]  /*0d90*/  FMUL.FTZ R118, R109, R115 ;  /* 0x000000736d767220 */ /* 0x004fc80000410000 */
[----:B------:R-:W-:Y:S01]  /*0da0*/  FMUL.FTZ R109, R77, R118 ;  /* 0x000000764d6d7220 */ /* 0x000fe20000410000 */
[----:B------:R-:W-:Y:S01]  /*0db0*/  FADD.FTZ R118, RZ, R84 ;  /* 0x00000054ff767221 */ /* 0x000fe20000010000 */
[-C--:B0-----:R-:W-:Y:S01]  /*0dc0*/  FMUL.FTZ R123, R108, R115.reuse ;  /* 0x000000736c7b7220 */ /* 0x081fe20000410000 */
[-C--:B------:R-:W-:Y:S01]  /*0dd0*/  FMUL.FTZ R125, R110, R115.reuse ;  /* 0x000000736e7d7220 */ /* 0x080fe20000410000 */
[----:B------:R-:W-:Y:S01]  /*0de0*/  FMUL.FTZ R122, R111, R115 ;  /* 0x000000736f7a7220 */ /* 0x000fe20000410000 */
[----:B------:R-:W-:-:S04]  /*0df0*/  FADD.FTZ R115, R85, R118 ;  /* 0x0000007655737221 */ /* 0x000fc80000010000 */
[----:B------:R-:W-:-:S04]  /*0e00*/  FADD.FTZ R118, R86, R115 ;  /* 0x0000007356767221 */ /* 0x000fc80000010000 */
[----:B------:R-:W-:-:S04]  /*0e10*/  FADD.FTZ R115, R87, R118 ;  /* 0x0000007657737221 */ /* 0x000fc80000010000 */
[----:B------:R-:W-:Y:S01]  /*0e20*/  FADD.FTZ R118, R88, R115 ;  /* 0x0000007358767221 */ /* 0x000fe20000010000 */
[----:B---3--:R-:W-:-:S03]  /*0e30*/  @P1 MOV R105, R81 ;  /* 0x0000005100691202 */ /* 0x008fc60000000f00 */
[----:B------:R-:W-:Y:S01]  /*0e40*/  FADD.FTZ R115, R89, R118 ;  /* 0x0000007659737221 */ /* 0x000fe20000010000 */
[----:B------:R-:W-:Y:S01]  /*0e50*/  @P1 MOV R104, R80 ;  /* 0x0000005000681202 */ /* 0x000fe20000000f00 */
[----:B------:R-:W-:Y:S01]  /*0e60*/  FMUL.FTZ R108, R76, R123 ;  /* 0x0000007b4c6c7220 */ /* 0x000fe20000410000 */
[----:B------:R-:W-:Y:S01]  /*0e70*/  @P1 MOV R106, R82 ;  /* 0x00000052006a1202 */ /* 0x000fe20000000f00 */
[----:B------:R-:W-:Y:S01]  /*0e80*/  FADD.FTZ R118, R90, R115 ;  /* 0x000000735a767221 */ /* 0x000fe20000010000 */
[----:B------:R-:W-:Y:S01]  /*0e90*/  @P2 FADD.FTZ R109, R109, R105 ;  /* 0x000000696d6d2221 */ /* 0x000fe20000010000 */
[----:B------:R-:W-:Y:S01]  /*0ea0*/  FMUL.FTZ R110, R78, R125 ;  /* 0x0000007d4e6e7220 */ /* 0x000fe20000410000 */
[----:B------:R-:W-:Y:S01]  /*0eb0*/  SHF.L.U32 R105, R119, 0x4, RZ ;  /* 0x0000000477697819 */ /* 0x000fe200000006ff */
[----:B------:R-:W-:Y:S01]  /*0ec0*/  FADD.FTZ R115, R91, R118 ;  /* 0x000000765b737221 */ /* 0x000fe20000010000 */
[----:B------:R-:W-:Y:S01]  /*0ed0*/  @P1 MOV R107, R83 ;  /* 0x00000053006b1202 */ /* 0x000fe20000000f00 */
[----:B------:R-:W-:Y:S01]  /*0ee0*/  @P2 FADD.FTZ R108, R108, R104 ;  /* 0x000000686c6c2221 */ /* 0x000fe20000010000 */
[----:B------:R-:W-:Y:S01]  /*0ef0*/  FMUL.FTZ R111, R79, R122 ;  /* 0x0000007a4f6f7220 */ /* 0x000fe20000410000 */
[----:B------:R-:W-:Y:S01]  /*0f00*/  @P2 FADD.FTZ R110, R110, R106 ;  /* 0x0000006a6e6e2221 */ /* 0x000fe20000010000 */
[----:B------:R-:W-:-:S02]  /*0f10*/  SHF.R.U32.HI R104, RZ, 0x1c, R119 ;  /* 0x0000001cff687819 */ /* 0x000fc40000011677 */
[----:B------:R-:W-:Y:S01]  /*0f20*/  IADD3 R106, P1, R105, UR10, RZ ;  /* 0x0000000a696a7c10 */ /* 0x000fe2000ff3e0ff */
[----:B------:R-:W-:Y:S01]  /*0f30*/  FADD.FTZ R118, R92, R115 ;  /* 0x000000735c767221 */ /* 0x000fe20000010000 */
[----:B------:R-:W-:Y:S02]  /*0f40*/  @P2 FADD.FTZ R111, R111, R107 ;  /* 0x0000006b6f6f2221 */ /* 0x000fe40000010000 */
[----:B------:R-:W-:Y:S01]  /*0f50*/  IADD3.X R107, R104, UR11, RZ, P1, !PT ;  /* 0x0000000b686b7c10 */ /* 0x000fe20008ffe4ff */
[----:B------:R-:W-:-:S04]  /*0f60*/  FADD.FTZ R115, R93, R118 ;  /* 0x000000765d737221 */ /* 0x000fc80000010000 */
        /* <DEDUP_REMOVED lines=14> */
[----:B------:R-:W-:-:S03]  /*1050*/  ISETP.NE.AND P1, PT, R112, RZ, PT ;  /* 0x000000ff7000720c */ /* 0x000fc60003f25270 */
[----:B------:R-:W-:Y:S01]  /*1060*/  FADD.FTZ R120, R111, R106 ;  /* 0x0000006a6f787221 */ /* 0x000fe20000010000 */
[----:B------:R-:W-:Y:S09]  /*1070*/  BRA.DIV UR14, `(.L_x_21413) ;  /* 0x0000000a0ec47947 */ /* 0x000ff2000b800000 */
        /* <DEDUP_REMOVED lines=69> */
.L_x_21426:
[----:B-1----:R-:W-:Y:S01]  /*14d0*/  FADD.FTZ R106, R125, R106 ;  /* 0x0000006a7d6a7221 */ /* 0x002fe20000010000 */
[----:B------:R-:W1:Y:S01]  /*14e0*/  @!P1 LDC.64 R120, c[0x0][0x250] ;  /* 0x00009400ff789b82 */ /* 0x000e620000000a00 */
[----:B------:R-:W-:Y:S02]  /*14f0*/  IADD3 R2, P2, R2, UR12, RZ ;  /* 0x0000000c02027c10 */ /* 0x000fe4000ff5e0ff */
[----:B------:R-:W-:Y:S01]  /*1500*/  FFMA.FTZ R107, R106, R107, UR7 ;  /* 0x000000076a6b7e23 */ /* 0x000fe2000801006b */
[----:B------:R-:W-:-:S04]  /*1510*/  FMUL.FTZ R106, R123, R123 ;  /* 0x0000007b7b6a7220 */ /* 0x000fc80000410000 */
[----:B------:R-:W2:Y:S01]  /*1520*/  @!P1 LDC.64 R118, c[0x0][0x258] ;  /* 0x00009600ff769b82 */ /* 0x000ea20000000a00 */
[----:B------:R-:W-:-:S05]  /*1530*/  FSEL R106, R106, RZ, P3 ;  /* 0x000000ff6a6a7208 */ /* 0x000fca0001800000 */
[----:B------:R-:W-:Y:S01]  /*1540*/  FADD.FTZ R106, R107, R106 ;  /* 0x0000006a6b6a7221 */ /* 0x000fe20000010000 */
[----:B------:R-:W-:-:S05]  /*1550*/  FSEL R107, R123, RZ, !P3 ;  /* 0x000000ff7b6b7208 */ /* 0x000fca0005800000 */
[----:B------:R-:W3:Y:S01]  /*1560*/  MUFU.RSQ R106, R106 ;  /* 0x0000006a006a7308 */ /* 0x000ee20000001400 */
[--C-:B0-----:R-:W-:Y:S01]  /*1570*/  FADD.FTZ R125, R84, -R107.reuse ;  /* 0x8000006b547d7221 */ /* 0x101fe20000010000 */
        /* <DEDUP_REMOVED lines=8> */
[--C-:B------:R-:W-:Y:S01]  /*1600*/  FADD.FTZ R97, R97, -R107.reuse ;  /* 0x8000006b61617221 */ /* 0x100fe20000010000 */
[----:B------:R-:W-:Y:S01]  /*1610*/  FADD.FTZ R99, R99, -R107 ;  /* 0x8000006b63637221 */ /* 0x000fe20000010000 */
[----:B--2---:R-:W-:-:S04]  /*1620*/  @!P1 IMAD.WIDE R118, R7, 0x4, R118 ;  /* 0x0000000407769825 */ /* 0x004fc800078e0276 */
[--C-:B------:R-:W-:Y:S01]  /*1630*/  FADD.FTZ R101, R101, -R107.reuse ;  /* 0x8000006b65657221 */ /* 0x100fe20000010000 */
[--C-:B------:R-:W-:Y:S01]  /*1640*/  FADD.FTZ R102, R102, -R107.reuse ;  /* 0x8000006b66667221 */ /* 0x100fe20000010000 */
[--C-:B------:R-:W-:Y:S01]  /*1650*/  FADD.FTZ R103, R103, -R107.reuse ;  /* 0x8000006b67677221 */ /* 0x100fe20000010000 */
[----:B------:R-:W-:Y:S01]  /*1660*/  FADD.FTZ R108, R108, -R107 ;  /* 0x8000006b6c6c7221 */ /* 0x000fe20000010000 */
[----:B---3--:R1:W-:Y:S01]  /*1670*/  @!P1 STG.E desc[UR4][R118.64], R106 ;  /* 0x0000006a76009986 */ /* 0x0083e2000c101904 */
[----:B------:R-:W-:Y:S01]  /*1680*/  IADD3 R114, P1, R114, UR12, RZ ;  /* 0x0000000c72727c10 */ /* 0x000fe2000ff3e0ff */
[C---:B------:R-:W-:Y:S01]  /*1690*/  FMUL.FTZ R86, R106.reuse, R84 ;  /* 0x000000546a567220 */ /* 0x040fe20000410000 */
[C---:B------:R-:W-:Y:S01]  /*16a0*/  FMUL.FTZ R84, R106.reuse, R85 ;  /* 0x000000556a547220 */ /* 0x040fe20000410000 */
[C---:B------:R-:W-:Y:S01]  /*16b0*/  FMUL.FTZ R125, R106.reuse, R125 ;  /* 0x0000007d6a7d7220 */ /* 0x040fe20000410000 */
[----:B------:R-:W-:Y:S01]  /*16c0*/  IADD3.X R115, R113, UR13, RZ, P1, !PT ;  /* 0x0000000d71737c10 */ /* 0x000fe20008ffe4ff */
[----:B------:R-:W-:Y:S01]  /*16d0*/  FMUL.FTZ R113, R106, R87 ;  /* 0x000000576a717220 */ /* 0x000fe20000410000 */
[----:B------:R-:W-:Y:S01]  /*16e0*/  FFMA.FTZ R87, R35, R86, R11 ;  /* 0x0000005623577223 */ /* 0x000fe2000001000b */
[----:B------:R-:W-:Y:S01]  /*16f0*/  FFMA.FTZ R85, R33, R84, R9 ;  /* 0x0000005421557223 */ /* 0x000fe20000010009 */
[----:B------:R-:W-:Y:S01]  /*1700*/  FFMA.FTZ R84, R32, R125, R8 ;  /* 0x0000007d20547223 */ /* 0x000fe20000010008 */
[----:B------:R-:W-:Y:S01]  /*1710*/  FFMA.FTZ R86, R34, R113, R10 ;  /* 0x0000007122567223 */ /* 0x000fe2000001000a */
[--C-:B0-----:R-:W-:Y:S01]  /*1720*/  FADD.FTZ R121, R94, -R107.reuse ;  /* 0x8000006b5e797221 */ /* 0x101fe20000010000 */
[----:B------:R-:W-:Y:S01]  /*1730*/  IADD3 R94, P1, R3, UR12, RZ ;  /* 0x0000000c035e7c10 */ /* 0x000fe2000ff3e0ff */
[--C-:B------:R-:W-:Y:S01]  /*1740*/  FADD.FTZ R113, R88, -R107.reuse ;  /* 0x8000006b58717221 */ /* 0x100fe20000010000 */
[--C-:B-1----:R-:W-:Y:S01]  /*1750*/  FADD.FTZ R119, R92, -R107.reuse ;  /* 0x8000006b5c777221 */ /* 0x102fe20000010000 */
[----:B------:R0:W-:Y:S01]  /*1760*/  STG.E.128 desc[UR4][R114.64], R84 ;  /* 0x0000005472007986 */ /* 0x0001e2000c101d04 */
[--C-:B------:R-:W-:Y:S01]  /*1770*/  FADD.FTZ R123, R95, -R107.reuse ;  /* 0x8000006b5f7b7221 */ /* 0x100fe20000010000 */
[--C-:B------:R-:W-:Y:S01]  /*1780*/  FADD.FTZ R125, R96, -R107.reuse ;  /* 0x8000006b607d7221 */ /* 0x100fe20000010000 */
[--C-:B------:R-:W-:Y:S01]  /*1790*/  FADD.FTZ R109, R109, -R107.reuse ;  /* 0x8000006b6d6d7221 */ /* 0x100fe20000010000 */
[--C-:B------:R-:W-:Y:S01]  /*17a0*/  FADD.FTZ R3, R110, -R107.reuse ;  /* 0x8000006b6e037221 */ /* 0x100fe20000010000 */
[----:B------:R-:W-:Y:S01]  /*17b0*/  IADD3.X R95, R4, UR13, RZ, P1, !PT ;  /* 0x0000000d045f7c10 */ /* 0x000fe20008ffe4ff */
        /* <DEDUP_REMOVED lines=8> */
[--C-:B0-----:R-:W-:Y:S01]  /*1840*/  FADD.FTZ R115, R90, -R107.reuse ;  /* 0x8000006b5a737221 */ /* 0x101fe20000010000 */
[--C-:B------:R-:W-:Y:S01]  /*1850*/  FADD.FTZ R85, R98, -R107.reuse ;  /* 0x8000006b62557221 */ /* 0x100fe20000010000 */
[--C-:B------:R-:W-:Y:S01]  /*1860*/  FADD.FTZ R87, R100, -R107.reuse ;  /* 0x8000006b64577221 */ /* 0x100fe20000010000 */
[----:B------:R-:W-:Y:S01]  /*1870*/  FADD.FTZ R107, R111, -R107 ;  /* 0x8000006b6f6b7221 */ /* 0x000fe20000010000 */
[C---:B------:R-:W-:Y:S01]  /*1880*/  FMUL.FTZ R84, R106.reuse, R89 ;  /* 0x000000596a547220 */ /* 0x040fe20000410000 */
[----:B------:R-:W0:Y:S01]  /*1890*/  LDC.64 R110, c[0x0][0x210] ;  /* 0x00008400ff6e7b82 */ /* 0x000e220000000a00 */
[C---:B------:R-:W-:Y:S01]  /*18a0*/  FMUL.FTZ R86, R106.reuse, R91 ;  /* 0x0000005b6a567220 */ /* 0x040fe20000410000 */
[C---:B------:R-:W-:Y:S01]  /*18b0*/  FMUL.FTZ R115, R106.reuse, R115 ;  /* 0x000000736a737220 */ /* 0x040fe20000410000 */
[C---:B------:R-:W-:Y:S01]  /*18c0*/  FMUL.FTZ R93, R106.reuse, R85 ;  /* 0x000000556a5d7220 */ /* 0x040fe20000410000 */
[C---:B------:R-:W-:Y:S01]  /*18d0*/  FMUL.FTZ R97, R106.reuse, R87 ;  /* 0x000000576a617220 */ /* 0x040fe20000410000 */
[C---:B------:R-:W-:Y:S01]  /*18e0*/  FMUL.FTZ R100, R106.reuse, R101 ;  /* 0x000000656a647220 */ /* 0x040fe20000410000 */
[----:B------:R-:W-:Y:S01]  /*18f0*/  IADD3 R98, P1, R5, UR12, RZ ;  /* 0x0000000c05627c10 */ /* 0x000fe2000ff3e0ff */
[C---:B------:R-:W-:Y:S01]  /*1900*/  FMUL.FTZ R101, R106.reuse, R102 ;  /* 0x000000666a657220 */ /* 0x040fe20000410000 */
[----:B------:R-:W-:Y:S01]  /*1910*/  FFMA.FTZ R87, R39, R86, R15 ;  /* 0x0000005627577223 */ /* 0x000fe2000001000f */
[----:B------:R-:W-:Y:S01]  /*1920*/  FFMA.FTZ R85, R37, R84, R13 ;  /* 0x0000005425557223 */ /* 0x000fe2000001000d */
[----:B------:R-:W-:Y:S01]  /*1930*/  FMUL.FTZ R102, R106, R103 ;  /* 0x000000676a667220 */ /* 0x000fe20000410000 */
[----:B------:R-:W-:Y:S01]  /*1940*/  FFMA.FTZ R86, R38, R115, R14 ;  /* 0x0000007326567223 */ /* 0x000fe2000001000e */
[----:B------:R-:W-:Y:S01]  /*1950*/  FFMA.FTZ R84, R36, R113, R12 ;  /* 0x0000007124547223 */ /* 0x000fe2000001000c */
[C---:B------:R-:W-:Y:S01]  /*1960*/  FMUL.FTZ R103, R106.reuse, R108 ;  /* 0x0000006c6a677220 */ /* 0x040fe20000410000 */
[----:B------:R-:W-:Y:S01]  /*1970*/  FFMA.FTZ R91, R43, R88, R19 ;  /* 0x000000582b5b7223 */ /* 0x000fe20000010013 */
[----:B------:R-:W-:Y:S01]  /*1980*/  FMUL.FTZ R108, R106, R109 ;  /* 0x0000006d6a6c7220 */ /* 0x000fe20000410000 */
[----:B------:R-:W-:Y:S01]  /*1990*/  IADD3.X R99, R6, UR13, RZ, P1, !PT ;  /* 0x0000000d06637c10 */ /* 0x000fe20008ffe4ff */
[----:B------:R-:W-:Y:S01]  /*19a0*/  FFMA.FTZ R90, R42, R121, R18 ;  /* 0x000000792a5a7223 */ /* 0x000fe20000010012 */
[----:B------:R-:W-:Y:S01]  /*19b0*/  FFMA.FTZ R89, R41, R4, R17 ;  /* 0x0000000429597223 */ /* 0x000fe20000010011 */
[----:B------:R-:W-:Y:S01]  /*19c0*/  FFMA.FTZ R88, R40, R119, R16 ;  /* 0x0000007728587223 */ /* 0x000fe20000010010 */
[C---:B------:R-:W-:Y:S01]  /*19d0*/  FMUL.FTZ R109, R106.reuse, R3 ;  /* 0x000000036a6d7220 */ /* 0x040fe20000410000 */
[----:B------:R-:W-:Y:S01]  /*19e0*/  IADD3 R4, P1, R117, UR12, RZ ;  /* 0x0000000c75047c10 */ /* 0x000fe2000ff3e0ff */
[----:B------:R-:W-:Y:S01]  /*19f0*/  FMUL.FTZ R106, R106, R107 ;  /* 0x0000006b6a6a7220 */ /* 0x000fe20000410000 */
[----:B------:R-:W-:Y:S01]  /*1a00*/  IADD3 R114, P4, R105, UR12, RZ ;  /* 0x0000000c69727c10 */ /* 0x000fe2000ff9e0ff */
[----:B------:R1:W-:Y:S01]  /*1a10*/  STG.E.128 desc[UR4][R94.64], R84 ;  /* 0x000000545e007986 */ /* 0x0003e2000c101d04 */
[----:B------:R-:W-:-:S02]  /*1a20*/  IADD3.X R3, R0, UR13, RZ, P2, !PT ;  /* 0x0000000d00037c10 */ /* 0x000fc400097fe4ff */
[----:B------:R-:W-:Y:S01]  /*1a30*/  IADD3.X R5, R116, UR13, RZ, P1, !PT ;  /* 0x0000000d74057c10 */ /* 0x000fe20008ffe4ff */
[----:B------:R2:W-:Y:S01]  /*1a40*/  STG.E.128 desc[UR4][R98.64], R88 ;  /* 0x0000005862007986 */ /* 0x0005e2000c101d04 */
[----:B------:R-:W-:Y:S02]  /*1a50*/  IADD3.X R115, R104, UR13, RZ, P4, !PT ;  /* 0x0000000d68737c10 */ /* 0x000fe4000a7fe4ff */
[----:B0-----:R-:W-:-:S04]  /*1a60*/  LEA R7, R110, R7, 0x2 ;  /* 0x000000076e077211 */ /* 0x001fc800078e10ff */
[----:B------:R-:W-:Y:S01]  /*1a70*/  ISETP.GE.AND P1, PT, R7, R111, PT ;  /* 0x0000006f0700720c */ /* 0x000fe20003f26270 */
        /* <DEDUP_REMOVED lines=12> */
[----:B------:R2:W-:Y:S04]  /*1b40*/  STG.E.128 desc[UR4][R2.64], R84 ;  /* 0x0000005402007986 */ /* 0x0005e8000c101d04 */
[----:B------:R2:W-:Y:S04]  /*1b50*/  STG.E.128 desc[UR4][R4.64], R92 ;  /* 0x0000005c04007986 */ /* 0x0005e8000c101d04 */
[----:B------:R2:W-:Y:S01]  /*1b60*/  STG.E.128 desc[UR4][R114.64], R88 ;  /* 0x0000005872007986 */ /* 0x0005e2000c101d04 */
[----:B------:R-:W-:Y:S05]  /*1b70*/  @!P1 BRA `(.L_x_21414) ;  /* 0xffffffe8001c9947 */ /* 0x000fea000383ffff */
[----:B------:R-:W-:Y:S05]  /*1b80*/  EXIT ;  /* 0x000000000000794d */ /* 0x000fea0003800000 */
.L_x_21413:
[----:B------:R-:W-:Y:S01]  /*1b90*/  BSSY B0, `(.L_x_21415) ;  /* 0x0000007000007945 */ /* 0x000fe20003800000 */
[----:B------:R-:W-:Y:S02]  /*1ba0*/  MOV R119, 0x1 ;  /* 0x0000000100777802 */ /* 0x000fe40000000f00 */
[----:B------:R-:W-:Y:S02]  /*1bb0*/  MOV R118, 0x1f ;  /* 0x0000001f00767802 */ /* 0x000fe40000000f00 */
[----:B------:R-:W-:-:S07]  /*1bc0*/  MOV R115, 0xffffffff ;  /* 0xffffffff00737802 */ /* 0x000fce0000000f00 */
[----:B------:R-:W-:Y:S05]  /*1bd0*/  WARPSYNC.COLLECTIVE R115, `(.L_x_21416) ;  /* 0x0000000073087348 */ /* 0x000fea0003c00000 */
[----:B------:R0:W1:Y:S02]  /*1be0*/  SHFL.BFLY P2, R106, R120, R119, R118 ;  /* 0x0c000077786a7389 */ /* 0x0000640000040076 */
[----:B01----:R-:W-:Y:S01]  /*1bf0*/  ENDCOLLECTIVE ;  /* 0x000000000000791b */ /* 0x003fe20003800000 */
.L_x_21416:
[----:B------:R-:W-:Y:S05]  /*1c00*/  BSYNC B0 ;  /* 0x0000000000007941 */ /* 0x000fea0003800000 */
.L_x_21415:
        /* <DEDUP_REMOVED lines=9> */
.L_x_21417:
[----:B------:R-:W-:Y:S01]  /*1ca0*/  HFMA2.MMA R119, -RZ, RZ, 0, 2.384185791015625e-07 ;  /* 0x00000004ff777435 */ /* 0x000fe200000001ff */
[----:B------:R-:W-:-:S05]  /*1cb0*/  FADD.FTZ R122, R121, R106 ;  /* 0x0000006a797a7221 */ /* 0x000fca0000010000 */
[----:B------:R-:W-:-:S07]  /*1cc0*/  MOV R120, R122 ;  /* 0x0000007a00787202 */ /* 0x000fce0000000f00 */
[----:B------:R-:W-:Y:S05]  /*1cd0*/  WARPSYNC.COLLECTIVE R115, `(.L_x_21418) ;  /* 0x0000000073087348 */ /* 0x000fea0003c00000 */
[----:B------:R0:W1:Y:S02]  /*1ce0*/  SHFL.BFLY P2, R106, R120, R119, R118 ;  /* 0x0c000077786a7389 */ /* 0x0000640000040076 */
[----:B01----:R-:W-:Y:S01]  /*1cf0*/  ENDCOLLECTIVE ;  /* 0x000000000000791b */ /* 0x003fe20003800000 */
.L_x_21418:
[----:B------:R-:W-:Y:S01]  /*1d00*/  HFMA2.MMA R119, -RZ, RZ, 0, 4.76837158203125e-07 ;  /* 0x00000008ff777435 */ /* 0x000fe200000001ff */
[----:B------:R-:W-:-:S05]  /*1d10*/  FADD.FTZ R124, R122, R106 ;  /* 0x0000006a7a7c7221 */ /* 0x000fca0000010000 */
[----:B------:R-:W-:-:S07]  /*1d20*/  MOV R120, R124 ;  /* 0x0000007c00787202 */ /* 0x000fce0000000f00 */
[----:B------:R-:W-:Y:S05]  /*1d30*/  WARPSYNC.COLLECTIVE R115, `(.L_x_21419) ;  /* 0x0000000073087348 */ /* 0x000fea0003c00000 */
[----:B------:R0:W1:Y:S02]  /*1d40*/  SHFL.BFLY P2, R106, R120, R119, R118 ;  /* 0x0c000077786a7389 */ /* 0x0000640000040076 */
[----:B01----:R-:W-:Y:S01]  /*1d50*/  ENDCOLLECTIVE ;  /* 0x000000000000791b */ /* 0x003fe20003800000 */
.L_x_21419:
[----:B------:R-:W-:Y:S01]  /*1d60*/  HFMA2.MMA R119, -RZ, RZ, 0, 9.5367431640625e-07 ;  /* 0x00000010ff777435 */ /* 0x000fe200000001ff */
[----:B------:R-:W-:-:S05]  /*1d70*/  FADD.FTZ R125, R124, R106 ;  /* 0x0000006a7c7d7221 */ /* 0x000fca0000010000 */
[----:B------:R-:W-:-:S07]  /*1d80*/  MOV R120, R125 ;  /* 0x0000007d00787202 */ /* 0x000fce0000000f00 */
[----:B------:R-:W-:Y:S05]  /*1d90*/  WARPSYNC.COLLECTIVE R115, `(.L_x_21420) ;  /* 0x0000000073087348 */ /* 0x000fea0003c00000 */
[----:B------:R0:W1:Y:S02]  /*1da0*/  SHFL.BFLY P2, R106, R120, R119, R118 ;  /* 0x0c000077786a7389 */ /* 0x0000640000040076 */
[----:B01----:R-:W-:Y:S01]  /*1db0*/  ENDCOLLECTIVE ;  /* 0x000000000000791b */ /* 0x003fe20003800000 */
.L_x_21420:
        /* <DEDUP_REMOVED lines=55> */
.L_x_21421:
[----:B------:R-:W-:Y:S01]  /*2130*/  HFMA2.MMA R119, -RZ, RZ, 0, 1.1920928955078125e-07 ;  /* 0x00000002ff777435 */ /* 0x000fe200000001ff */
[----:B------:R-:W-:-:S05]  /*2140*/  FADD.FTZ R121, R120, R106 ;  /* 0x0000006a78797221 */ /* 0x000fca0000010000 */
[----:B------:R-:W-:-:S07]  /*2150*/  MOV R120, R121 ;  /* 0x0000007900787202 */ /* 0x000fce0000000f00 */
[----:B------:R-:W-:Y:S05]  /*2160*/  WARPSYNC.COLLECTIVE R115, `(.L_x_21422) ;  /* 0x0000000073087348 */ /* 0x000fea0003c00000 */
[----:B------:R0:W1:Y:S02]  /*2170*/  SHFL.BFLY P2, R106, R120, R119, R118 ;  /* 0x0c000077786a7389 */ /* 0x0000640000040076 */
[----:B01----:R-:W-:Y:S01]  /*2180*/  ENDCOLLECTIVE ;  /* 0x000000000000791b */ /* 0x003fe20003800000 */
.L_x_21422:
[----:B------:R-:W-:Y:S01]  /*2190*/  HFMA2.MMA R119, -RZ, RZ, 0, 2.384185791015625e-07 ;  /* 0x00000004ff777435 */ /* 0x000fe200000001ff */
[----:B------:R-:W-:-:S05]  /*21a0*/  FADD.FTZ R122, R121, R106 ;  /* 0x0000006a797a7221 */ /* 0x000fca0000010000 */
[----:B------:R-:W-:-:S07]  /*21b0*/  MOV R120, R122 ;  /* 0x0000007a00787202 */ /* 0x000fce0000000f00 */
[----:B------:R-:W-:Y:S05]  /*21c0*/  WARPSYNC.COLLECTIVE R115, `(.L_x_21423) ;  /* 0x0000000073087348 */ /* 0x000fea0003c00000 */
[----:B------:R0:W1:Y:S02]  /*21d0*/  SHFL.BFLY P2, R106, R120, R119, R118 ;  /* 0x0c000077786a7389 */ /* 0x0000640000040076 */
[----:B01----:R-:W-:Y:S01]  /*21e0*/  ENDCOLLECTIVE ;  /* 0x000000000000791b */ /* 0x003fe20003800000 */
.L_x_21423:
[----:B------:R-:W-:Y:S01]  /*21f0*/  HFMA2.MMA R119, -RZ, RZ, 0, 4.76837158203125e-07 ;  /* 0x00000008ff777435 */ /* 0x000fe200000001ff */
[----:B------:R-:W-:-:S05]  /*2200*/  FADD.FTZ R124, R122, R106 ;  /* 0x0000006a7a7c7221 */ /* 0x000fca0000010000 */
[----:B------:R-:W-:-:S07]  /*2210*/  MOV R120, R124 ;  /* 0x0000007c00787202 */ /* 0x000fce0000000f00 */
[----:B------:R-:W-:Y:S05]  /*2220*/  WARPSYNC.COLLECTIVE R115, `(.L_x_21424) ;  /* 0x0000000073087348 */ /* 0x000fea0003c00000 */
[----:B------:R0:W1:Y:S02]  /*2230*/  SHFL.BFLY P2, R106, R120, R119, R118 ;  /* 0x0c000077786a7389 */ /* 0x0000640000040076 */
[----:B01----:R-:W-:Y:S01]  /*2240*/  ENDCOLLECTIVE ;  /* 0x000000000000791b */ /* 0x003fe20003800000 */
.L_x_21424:
[----:B------:R-:W-:Y:S01]  /*2250*/  HFMA2.MMA R119, -RZ, RZ, 0, 9.5367431640625e-07 ;  /* 0x00000010ff777435 */ /* 0x000fe200000001ff */
[----:B------:R-:W-:-:S05]  /*2260*/  FADD.FTZ R125, R124, R106 ;  /* 0x0000006a7c7d7221 */ /* 0x000fca0000010000 */
[----:B------:R-:W-:-:S07]  /*2270*/  MOV R120, R125 ;  /* 0x0000007d00787202 */ /* 0x000fce0000000f00 */
[----:B------:R-:W-:Y:S05]  /*2280*/  WARPSYNC.COLLECTIVE R115, `(.L_x_21425) ;  /* 0x0000000073087348 */ /* 0x000fea0003c00000 */
[----:B------:R0:W1:Y:S02]  /*2290*/  SHFL.BFLY P2, R106, R120, R119, R118 ;  /* 0x0c000077786a7389 */ /* 0x0000640000040076 */
[----:B01----:R-:W-:Y:S01]  /*22a0*/  ENDCOLLECTIVE ;  /* 0x000000000000791b */ /* 0x003fe20003800000 */
.L_x_21425:
[----:B------:R-:W-:Y:S05]  /*22b0*/  BRA `(.L_x_21426) ;  /* 0xfffffff000847947 */ /* 0x000fea000383ffff */
.L_x_21427:
        /* <DEDUP_REMOVED lines=12> */
.L_x_23597:


//--------------------- .text._ZN10layer_norm13ln_fwd_kernelINS_13Kernel_traitsIfffffjLj768ELj1ELj4ELj1ELj16ENS_18Kernel_traits_baseILj768EfffffjLj128EEEEELb0ELb1ELb1ELb0EEEvNS_9FwdParamsE --------------------------
	.section	.text._ZN10layer_norm13ln_fwd_kernelINS_13Kernel_traitsIfffffjLj768ELj1ELj4ELj1ELj16ENS_18Kernel_traits_baseILj768EfffffjLj128EEEEELb0ELb1ELb1ELb0EEEvNS_9FwdParamsE,"ax",@progbits
	.align	128
        .global         _ZN10layer_norm13ln_fwd_kernelINS_13Kernel_traitsIfffffjLj768ELj1ELj4ELj1ELj16ENS_18Kernel_traits_baseILj768EfffffjLj128EEEEELb0ELb1ELb1ELb0EEEvNS_9FwdParamsE
        .type           _ZN10layer_norm13ln_fwd_kernelINS_13Kernel_traitsIfffffjLj768ELj1ELj4ELj1ELj16ENS_18Kernel_traits_baseILj768EfffffjLj128EEEEELb0ELb1ELb1ELb0EEEvNS_9FwdParamsE,@function
        .size           _ZN10layer_norm13ln_fwd_kernelINS_13Kernel_traitsIfffffjLj768ELj1ELj4ELj1ELj16ENS_18Kernel_traits_baseILj768EfffffjLj128EEEEELb0ELb1ELb1ELb0EEEvNS_9FwdParamsE,(.L_x_23598 - _ZN10layer_norm13ln_fwd_kernelINS_13Kernel_traitsIfffffjLj768ELj1ELj4ELj1ELj16ENS_18Kernel_traits_baseILj768EfffffjLj128EEEEELb0ELb1ELb1ELb0EEEvNS_9FwdParamsE)
        .other          _ZN10layer_norm13ln_fwd_kernelINS_13Kernel_traitsIfffffjLj768ELj1ELj4ELj1ELj16ENS_18Kernel_traits_baseILj768EfffffjLj128EEEEELb0ELb1ELb1ELb0EEEvNS_9FwdParamsE,@"STO_CUDA_ENTRY STV_DEFAULT"
_ZN10layer_norm13ln_fwd_kernelINS_13Kernel_traitsIfffffjLj768ELj1ELj4ELj1ELj16ENS_18Kernel_traits_baseILj768EfffffjLj128EEEEELb0ELb1ELb1ELb0EEEvNS_9FwdParamsE:
.text._ZN10layer_norm13ln_fwd_kernelINS_13Kernel_traitsIfffffjLj768ELj1ELj4ELj1ELj16ENS_18Kernel_traits_baseILj768EfffffjLj128EEEEELb0ELb1ELb1ELb0EEEvNS_9FwdParamsE:
        /* <DEDUP_REMOVED lines=38> */
.L_x_21429:
[----:B------:R-:W-:Y:S05]  /*0260*/  BSYNC B0 ;  /* 0x0000000000007941 */ /* 0x000fea0003800000 */
.L_x_21428:
[----:B------:R-:W-:Y:S04]  /*0270*/  BSSY B0, `(.L_x_21430) ;  /* 0x0000012000007945 */ /* 0x000fe80003800000 */
[----:B------:R-:W-:Y:S05]  /*0280*/  @!P6 BRA `(.L_x_21431) ;  /* 0x000000000040e947 */ /* 0x000fea0003800000 */
[----:B------:R-:W-:Y:S01]  /*0290*/  ULDC.64 UR6, c[0x0][0x2c8] ;  /* 0x0000b20000067ab9 */ /* 0x000fe20000000a00 */
[----:B------:R-:W0:Y:S01]  /*02a0*/  LDC.64 R16, c[0x0][0x260] ;  /* 0x00009800ff107b82 */ /* 0x000e220000000a00 */
[----:B------:R-:W-:Y:S01]  /*02b0*/  ISETP.NE.U32.AND P0, PT, RZ, UR6, PT ;  /* 0x00000006ff007c0c */ /* 0x000fe2000bf05070 */
[----:B------:R-:W-:Y:S01]  /*02c0*/  ULDC.64 UR8, c[0x0][0x278] ;  /* 0x00009e0000087ab9 */ /* 0x000fe20000000a00 */
[----:B------:R-:W-:Y:S02]  /*02d0*/  CS2R R18, SRZ ;  /* 0x0000000000127805 */ /* 0x000fe4000001ff00 */
[----:B------:R-:W-:-:S13]  /*02e0*/  ISETP.NE.AND.EX P0, PT, RZ, UR7, PT, P0 ;  /* 0x00000007ff007c0c */ /* 0x000fda000bf05300 */
[----:B------:R-:W-:-:S04]  /*02f0*/  @P0 LEA R28, P1, R3, UR6, 0x4 ;  /* 0x00000006031c0c11 */ /* 0x000fc8000f8220ff */
[C---:B------:R-:W-:Y:S02]  /*0300*/  @P0 LEA.HI.X R29, R3.reuse, UR7, RZ, 0x4, P1 ;  /* 0x00000007031d0c11 */ /* 0x040fe400088f24ff */
[C---:B------:R-:W-:Y:S01]  /*0310*/  LEA R24, P1, R3.reuse, UR8, 0x4 ;  /* 0x0000000803187c11 */ /* 0x040fe2000f8220ff */
[C---:B0-----:R-:W-:Y:S01]  /*0320*/  IMAD.WIDE.U32 R20, R3.reuse, 0x10, R16 ;  /* 0x0000001003147825 */ /* 0x041fe200078e0010 */
[----:B------:R-:W-:Y:S02]  /*0330*/  CS2R R16, SRZ ;  /* 0x0000000000107805 */ /* 0x000fe4000001ff00 */
[----:B------:R-:W-:-:S03]  /*0340*/  LEA.HI.X R25, R3, UR9, RZ, 0x4, P1 ;  /* 0x0000000903197c11 */ /* 0x000fc600088f24ff */
[----:B------:R-:W5:Y:S04]  /*0350*/  LDG.E.128 R20, desc[UR4][R20.64] ;  /* 0x0000000414147981 */ /* 0x000f68000c1e1d00 */
[----:B------:R-:W5:Y:S04]  /*0360*/  LDG.E.128 R24, desc[UR4][R24.64] ;  /* 0x0000000418187981 */ /* 0x000f68000c1e1d00 */
[----:B------:R0:W5:Y:S01]  /*0370*/  @P0 LDG.E.128 R16, desc[UR4][R28.64] ;  /* 0x000000041c100981 */ /* 0x000162000c1e1d00 */
[----:B------:R-:W-:-:S07]  /*0380*/  IADD3 R3, R3, 0x20, RZ ;  /* 0x0000002003037810 */ /* 0x000fce0007ffe0ff */
.L_x_21431:
[----:B------:R-:W-:Y:S05]  /*0390*/  BSYNC B0 ;  /* 0x0000000000007941 */ /* 0x000fea0003800000 */
.L_x_21430:
[----:B------:R-:W-:Y:S04]  /*03a0*/  BSSY B0, `(.L_x_21432) ;  /* 0x0000012000007945 */ /* 0x000fe80003800000 */
[----:B------:R-:W-:Y:S05]  /*03b0*/  @!P4 BRA `(.L_x_21433) ;  /* 0x000000000040c947 */ /* 0x000fea0003800000 */
[----:B------:R-:W-:Y:S01]  /*03c0*/  ULDC.64 UR6, c[0x0][0x2c8] ;  /* 0x0000b20000067ab9 */ /* 0x000fe20000000a00 */
[----:B0-----:R-:W0:Y:S01]  /*03d0*/  LDC.64 R28, c[0x0][0x260] ;  /* 0x00009800ff1c7b82 */ /* 0x001e220000000a00 */
        /* <DEDUP_REMOVED lines=14> */
.L_x_21433:
[----:B------:R-:W-:Y:S05]  /*04c0*/  BSYNC B0 ;  /* 0x0000000000007941 */ /* 0x000fea0003800000 */
.L_x_21432:
[----:B------:R-:W-:Y:S04]  /*04d0*/  BSSY B0, `(.L_x_21434) ;  /* 0x0000012000007945 */ /* 0x000fe80003800000 */
[----:B------:R-:W-:Y:S05]  /*04e0*/  @!P3 BRA `(.L_x_21435) ;  /* 0x000000000040b947 */ /* 0x000fea0003800000 */
[----:B------:R-:W-:Y:S01]  /*04f0*/  ULDC.64 UR6, c[0x0][0x2c8] ;  /* 0x0000b20000067ab9 */ /* 0x000fe20000000a00 */
[----:B-1----:R-:W1:Y:S01]  /*0500*/  LDC.64 R40, c[0x0][0x260] ;  /* 0x00009800ff287b82 */ /* 0x002e620000000a00 */
[----:B------:R-:W-:Y:S01]  /*0510*/  ISETP.NE.U32.AND P0, PT, RZ, UR6, PT ;  /* 0x00000006ff007c0c */ /* 0x000fe2000bf05070 */
[----:B------:R-:W-:Y:S01]  /*0520*/  ULDC.64 UR8, c[0x0][0x278] ;  /* 0x00009e0000087ab9 */ /* 0x000fe20000000a00 */
[----:B------:R-:W-:Y:S02]  /*0530*/  CS2R R42, SRZ ;  /* 0x00000000002a7805 */ /* 0x000fe4000001ff00 */
[----:B------:R-:W-:-:S13]  /*0540*/  ISETP.NE.AND.EX P0, PT, RZ, UR7, PT, P0 ;  /* 0x00000007ff007c0c */ /* 0x000fda000bf05300 */
[----:B------:R-:W-:-:S04]  /*0550*/  @P0 LEA R52, P1, R3, UR6, 0x4 ;  /* 0x0000000603340c11 */ /* 0x000fc8000f8220ff */
[C---:B------:R-:W-:Y:S02]  /*0560*/  @P0 LEA.HI.X R53, R3.reuse, UR7, RZ, 0x4, P1 ;  /* 0x0000000703350c11 */ /* 0x040fe400088f24ff */
[C---:B------:R-:W-:Y:S01]  /*0570*/  LEA R48, P1, R3.reuse, UR8, 0x4 ;  /* 0x0000000803307c11 */ /* 0x040fe2000f8220ff */
[C---:B-1----:R-:W-:Y:S01]  /*0580*/  IMAD.WIDE.U32 R44, R3.reuse, 0x10, R40 ;  /* 0x00000010032c7825 */ /* 0x042fe200078e0028 */
[----:B------:R-:W-:Y:S02]  /*0590*/  CS2R R40, SRZ ;  /* 0x0000000000287805 */ /* 0x000fe4000001ff00 */
[----:B------:R-:W-:-:S03]  /*05a0*/  LEA.HI.X R49, R3, UR9, RZ, 0x4, P1 ;  /* 0x0000000903317c11 */ /* 0x000fc600088f24ff */
[----:B------:R-:W5:Y:S04]  /*05b0*/  LDG.E.128 R44, desc[UR4][R44.64] ;  /* 0x000000042c2c7981 */ /* 0x000f68000c1e1d00 */
[----:B------:R-:W5:Y:S04]  /*05c0*/  LDG.E.128 R48, desc[UR4][R48.64] ;  /* 0x0000000430307981 */ /* 0x000f68000c1e1d00 */
[----:B------:R2:W5:Y:S01]  /*05d0*/  @P0 LDG.E.128 R40, desc[UR4][R52.64] ;  /* 0x0000000434280981 */ /* 0x000562000c1e1d00 */
[----:B------:R-:W-:-:S07]  /*05e0*/  IADD3 R3, R3, 0x20, RZ ;  /* 0x0000002003037810 */ /* 0x000fce0007ffe0ff */
.L_x_21435:
[----:B------:R-:W-:Y:S05]  /*05f0*/  BSYNC B0 ;  /* 0x0000000000007941 */ /* 0x000fea0003800000 */
.L_x_21434:
[----:B------:R-:W-:Y:S04]  /*0600*/  BSSY B0, `(.L_x_21436) ;  /* 0x0000012000007945 */ /* 0x000fe80003800000 */
[----:B------:R-:W-:Y:S05]  /*0610*/  @!P2 BRA `(.L_x_21437) ;  /* 0x000000000040a947 */ /* 0x000fea0003800000 */
[----:B------:R-:W-:Y:S01]  /*0620*/  ULDC.64 UR6, c[0x0][0x2c8] ;  /* 0x0000b20000067ab9 */ /* 0x000fe20000000a00 */
[----:B--2---:R-:W2:Y:S01]  /*0630*/  LDC.64 R52, c[0x0][0x260] ;  /* 0x00009800ff347b82 */ /* 0x004ea20000000a00 */
[----:B------:R-:W-:Y:S01]  /*0640*/  ISETP.NE.U32.AND P0, PT, RZ, UR6, PT ;  /* 0x00000006ff007c0c */ /* 0x000fe2000bf05070 */
[----:B------:R-:W-:Y:S01]  /*0650*/  ULDC.64 UR8, c[0x0][0x278] ;  /* 0x00009e0000087ab9 */ /* 0x000fe20000000a00 */
[----:B------:R-:W-:Y:S02]  /*0660*/  CS2R R54, SRZ ;  /* 0x0000000000367805 */ /* 0x000fe4000001ff00 */
[----:B------:R-:W-:-:S13]  /*0670*/  ISETP.NE.AND.EX P0, PT, RZ, UR7, PT, P0 ;  /* 0x00000007ff007c0c */ /* 0x000fda000bf05300 */
[----:B------:R-:W-:-:S04]  /*0680*/  @P0 LEA R64, P1, R3, UR6, 0x4 ;  /* 0x0000000603400c11 */ /* 0x000fc8000f8220ff */
[C---:B------:R-:W-:Y:S02]  /*0690*/  @P0 LEA.HI.X R65, R3.reuse, UR7, RZ, 0x4, P1 ;  /* 0x0000000703410c11 */ /* 0x040fe400088f24ff */
[C---:B------:R-:W-:Y:S01]  /*06a0*/  LEA R60, P1, R3.reuse, UR8, 0x4 ;  /* 0x00000008033c7c11 */ /* 0x040fe2000f8220ff */
[C---:B--2---:R-:W-:Y:S01]  /*06b0*/  IMAD.WIDE.U32 R56, R3.reuse, 0x10, R52 ;  /* 0x0000001003387825 */ /* 0x044fe200078e0034 */
[----:B------:R-:W-:Y:S02]  /*06c0*/  CS2R R52, SRZ ;  /* 0x0000000000347805 */ /* 0x000fe4000001ff00 */
[----:B------:R-:W-:-:S03]  /*06d0*/  LEA.HI.X R61, R3, UR9, RZ, 0x4, P1 ;  /* 0x00000009033d7c11 */ /* 0x000fc600088f24ff */
[----:B------:R-:W5:Y:S04]  /*06e0*/  LDG.E.128 R56, desc[UR4][R56.64] ;  /* 0x0000000438387981 */ /* 0x000f68000c1e1d00 */
[----:B------:R-:W5:Y:S04]  /*06f0*/  LDG.E.128 R60, desc[UR4][R60.64] ;  /* 0x000000043c3c7981 */ /* 0x000f68000c1e1d00 */
[----:B------:R3:W5:Y:S01]  /*0700*/  @P0 LDG.E.128 R52, desc[UR4][R64.64] ;  /* 0x0000000440340981 */ /* 0x000762000c1e1d00 */
[----:B------:R-:W-:-:S07]  /*0710*/  IADD3 R3, R3, 0x20, RZ ;  /* 0x0000002003037810 */ /* 0x000fce0007ffe0ff */
.L_x_21437:
[----:B------:R-:W-:Y:S05]  /*0720*/  BSYNC B0 ;  /* 0x0000000000007941 */ /* 0x000fea0003800000 */
.L_x_21436:
[----:B------:R-:W-:Y:S01]  /*0730*/  ISETP.GE.U32.AND P0, PT, R2, 0xc0, PT ;  /* 0x000000c00200780c */ /* 0x000fe20003f06070 */
[----:B------:R-:W-:Y:S01]  /*0740*/  BSSY B0, `(.L_x_21438) ;  /* 0x0000014000007945 */ /* 0x000fe20003800000 */
[----:B---3--:R-:W-:Y:S02]  /*0750*/  SHF.R.U32.HI R64, RZ, 0x5, R0 ;  /* 0x00000005ff407819 */ /* 0x008fe40000011600 */
[----:B------:R-:W-:Y:S02]  /*0760*/  P2R R113, PR, RZ, 0x1 ;  /* 0x00000001ff717803 */ /* 0x000fe40000000000 */
[----:B------:R-:W-:-:S07]  /*0770*/  LEA R76, R67, R64, 0x2 ;  /* 0x00000040434c7211 */ /* 0x000fce00078e10ff */
[----:B------:R-:W-:Y:S05]  /*0780*/  @!P0 BRA `(.L_x_21439) ;  /* 0x00000000003c8947 */ /* 0x000fea0003800000 */
[----:B------:R-:W-:Y:S01]  /*0790*/  ULDC.64 UR8, c[0x0][0x278] ;  /* 0x00009e0000087ab9 */ /* 0x000fe20000000a00 */
[----:B------:R-:W3:Y:S01]  /*07a0*/  LDC.64 R68, c[0x0][0x260] ;  /* 0x00009800ff447b82 */ /* 0x000ee20000000a00 */
        /* <DEDUP_REMOVED lines=9> */
[----:B---3--:R-:W-:-:S03]  /*0840*/  IMAD.WIDE.U32 R68, R3, 0x10, R68 ;  /* 0x0000001003447825 */ /* 0x008fc600078e0044 */
[----:B------:R-:W-:-:S03]  /*0850*/  @P0 LEA.HI.X R79, R3, UR7, RZ, 0x4, P1 ;  /* 0x00000007034f0c11 */ /* 0x000fc600088f24ff */
[----:B------:R-:W5:Y:S04]  /*0860*/  LDG.E.128 R68, desc[UR4][R68.64] ;  /* 0x0000000444447981 */ /* 0x000f68000c1e1d00 */
[----:B------:R3:W5:Y:S02]  /*0870*/  @P0 LDG.E.128 R64, desc[UR4][R78.64] ;  /* 0x000000044e400981 */ /* 0x000764000c1e1d00 */
.L_x_21439:
[----:B------:R-:W-:Y:S05]  /*0880*/  BSYNC B0 ;  /* 0x0000000000007941 */ /* 0x000fea0003800000 */
.L_x_21438:
[----:B------:R-:W-:Y:S02]  /*0890*/  ULDC UR6, c[0x0][0x214] ;  /* 0x0000850000067ab9 */ /* 0x000fe40000000800 */
[----:B------:R-:W-:-:S13]  /*08a0*/  ISETP.GE.AND P0, PT, R76, UR6, PT ;  /* 0x000000064c007c0c */ /* 0x000fda000bf06270 */
[----:B------:R-:W-:Y:S05]  /*08b0*/  @P0 EXIT ;  /* 0x000000000000094d */ /* 0x000fea0003800000 */
[----:B------:R-:W-:Y:S01]  /*08c0*/  ULDC.U8 UR6, c[0x0][0x2a0] ;  /* 0x0000a80000067ab9 */ /* 0x000fe20000000000 */
[----:B------:R-:W-:Y:S01]  /*08d0*/  MOV R3, R76 ;  /* 0x0000004c00037202 */ /* 0x000fe20000000f00 */
[----:B------:R-:W-:Y:S01]  /*08e0*/  UISETP.NE.AND UP0, UPT, UR6, URZ, UPT ;  /* 0x0000003f0600728c */ /* 0x000fe2000bf05270 */
[----:B------:R-:W-:Y:S02]  /*08f0*/  ULDC UR7, c[0x0][0x2d8] ;  /* 0x0000b60000077ab9 */ /* 0x000fe40000000800 */
[----:B------:R-:W-:-:S08]  /*0900*/  ULDC UR6, c[0x0][0x29c] ;  /* 0x0000a70000067ab9 */ /* 0x000fd00000000800 */
.L_x_21513:
[----:B------:R-:W4:Y:S08]  /*0910*/  LDC.64 R118, c[0x0][0x280] ;  /* 0x0000a000ff767b82 */ /* 0x000f300000000a00 */
[----:B------:R-:W0:Y:S08]  /*0920*/  LDC.64 R108, c[0x0][0x288] ;  /* 0x0000a200ff6c7b82 */ /* 0x000e300000000a00 */
[----:B------:R-:W1:Y:S01]  /*0930*/  LDC R110, c[0x0][0x218] ;  /* 0x00008600ff6e7b82 */ /* 0x000e620000000800 */
[----:B----4-:R-:W-:-:S06]  /*0940*/  IMAD.WIDE R118, R3, 0x4, R118 ;  /* 0x0000000403767825 */ /* 0x010fcc00078e0276 */
[----:B------:R4:W2:Y:S01]  /*0950*/  LDG.E R119, desc[UR4][R118.64] ;  /* 0x0000000476777981 */ /* 0x0008a2000c1e1900 */
[----:B0-----:R-:W-:-:S05]  /*0960*/  IMAD.WIDE R108, R3, 0x4, R108 ;  /* 0x00000004036c7825 */ /* 0x001fca00078e026c */
[----:B-----5:R0:W5:Y:S01]  /*0970*/  LDG.E R111, desc[UR4][R108.64] ;  /* 0x000000046c6f7981 */ /* 0x020162000c1e1900 */
[----:B------:R-:W-:Y:S01]  /*0980*/  BSSY B0, `(.L_x_21440) ;  /* 0x0000042000007945 */ /* 0x000fe20003800000 */
[----:B-1----:R-:W-:Y:S01]  /*0990*/  IMAD R120, R3, R110, RZ ;  /* 0x0000006e03787224 */ /* 0x002fe200078e02ff */
[----:B----4-:R-:W-:Y:S02]  /*09a0*/  SHF.R.S32.HI R118, RZ, 0x1f, R3 ;  /* 0x0000001fff767819 */ /* 0x010fe40000011403 */
        /* <DEDUP_REMOVED lines=9> */
[----:B------:R-:W-:-:S04]  /*0a40*/  @P0 LOP3.LUT R112, R0, 0x1f, RZ, 0xc0, !PT ;  /* 0x0000001f00700812 */ /* 0x000fc800078ec0ff */
[----:B------:R-:W-:Y:S01]  /*0a50*/  @P0 LEA.HI.SX32 R121, R123, R112, 0x1e ;  /* 0x000000707b790211 */ /* 0x000fe200078ff2ff */
[----:B0-----:R-:W-:Y:S06]  /*0a60*/  @!P5 BRA `(.L_x_21441) ;  /* 0x0000000000ccd947 */ /* 0x001fec0003800000 */
[----:B------:R-:W0:Y:S02]  /*0a70*/  LDC.64 R108, c[0x0][0x230] ;  /* 0x00008c00ff6c7b82 */ /* 0x000e240000000a00 */
[----:B0-----:R-:W-:-:S04]  /*0a80*/  ISETP.NE.U32.AND P1, PT, R108, RZ, PT ;  /* 0x000000ff6c00720c */ /* 0x001fc80003f25070 */
[----:B------:R-:W-:-:S13]  /*0a90*/  ISETP.NE.AND.EX P1, PT, R109, RZ, PT, P1 ;  /* 0x000000ff6d00720c */ /* 0x000fda0003f25310 */
[----:B------:R-:W0:Y:S02]  /*0aa0*/  @P1 LDC.64 R80, c[0x0][0x230] ;  /* 0x00008c00ff501b82 */ /* 0x000e240000000a00 */
[----:B0-----:R-:W-:-:S05]  /*0ab0*/  @P1 IMAD.WIDE.U32 R122, R120, 0x10, R80 ;  /* 0x00000010787a1825 */ /* 0x001fca00078e0050 */
[----:B---3--:R-:W2:Y:S01]  /*0ac0*/  @P1 LDG.E.128 R76, desc[UR4][R122.64] ;  /* 0x000000047a4c1981 */ /* 0x008ea2000c1e1d00 */
        /* <DEDUP_REMOVED lines=21> */
.L_x_21443:
[----:B------:R-:W-:Y:S05]  /*0c20*/  BSYNC B1 ;  /* 0x0000000000017941 */ /* 0x000fea0003800000 */
.L_x_21442:
[----:B------:R-:W-:Y:S04]  /*0c30*/  BSSY B1, `(.L_x_21444) ;  /* 0x0000005000017945 */ /* 0x000fe80003800000 */
[----:B------:R-:W-:Y:S05]  /*0c40*/  @!P2 BRA `(.L_x_21445) ;  /* 0x00000000000ca947 */ /* 0x000fea0003800000 */
[----:B0----5:R-:W-:-:S04]  /*0c50*/  FMUL.FTZ R108, R85, UR6 ;  /* 0x00000006556c7c20 */ /* 0x021fc80008410000 */
[----:B------:R-:W-:-:S04]  /*0c60*/  FMUL.FTZ R81, R13, R108 ;  /* 0x0000006c0d517220 */ /* 0x000fc80000410000 */
[----:B------:R-:W-:-:S07]  /*0c70*/  @P1 FADD.FTZ R81, R77, R81 ;  /* 0x000000514d511221 */ /* 0x000fce0000010000 */
.L_x_21445:
[----:B------:R-:W-:Y:S05]  /*0c80*/  BSYNC B1 ;  /* 0x0000000000017941 */ /* 0x000fea0003800000 */
.L_x_21444:
[----:B------:R-:W-:Y:S04]  /*0c90*/  BSSY B1, `(.L_x_21446) ;  /* 0x0000005000017945 */ /* 0x000fe80003800000 */
[----:B------:R-:W-:Y:S05]  /*0ca0*/  @!P2 BRA `(.L_x_21447) ;  /* 0x00000000000ca947 */ /* 0x000fea0003800000 */
[----:B0----5:R-:W-:-:S04]  /*0cb0*/  FMUL.FTZ R109, R86, UR6 ;  /* 0x00000006566d7c20 */ /* 0x021fc80008410000 */
[----:B------:R-:W-:-:S04]  /*0cc0*/  FMUL.FTZ R82, R14, R109 ;  /* 0x0000006d0e527220 */ /* 0x000fc80000410000 */
[----:B------:R-:W-:-:S07]  /*0cd0*/  @P1 FADD.FTZ R82, R78, R82 ;  /* 0x000000524e521221 */ /* 0x000fce0000010000 */
.L_x_21447:
[----:B------:R-:W-:Y:S05]  /*0ce0*/  BSYNC B1 ;  /* 0x0000000000017941 */ /* 0x000fea0003800000 */
.L_x_21446:
[----:B------:R-:W-:Y:S04]  /*0cf0*/  BSSY B1, `(.L_x_21448) ;  /* 0x0000005000017945 */ /* 0x000fe80003800000 */
[----:B------:R-:W-:Y:S05]  /*0d00*/  @!P2 BRA `(.L_x_21449) ;  /* 0x00000000000ca947 */ /* 0x000fea0003800000 */
[----:B0----5:R-:W-:-:S04]  /*0d10*/  FMUL.FTZ R108, R87, UR6 ;  /* 0x00000006576c7c20 */ /* 0x021fc80008410000 */
[----:B------:R-:W-:-:S04]  /*0d20*/  FMUL.FTZ R83, R15, R108 ;  /* 0x0000006c0f537220 */ /* 0x000fc80000410000 */
[----:B------:R-:W-:-:S07]  /*0d30*/  @P1 FADD.FTZ R83, R79, R83 ;  /* 0x000000534f531221 */ /* 0x000fce0000010000 */
.L_x_21449:
[----:B------:R-:W-:Y:S05]  /*0d40*/  BSYNC B1 ;  /* 0x0000000000017941 */ /* 0x000fea0003800000 */
.L_x_21448:
[----:B0-----:R-:W0:Y:S01]  /*0d50*/  LDC.64 R108, c[0x0][0x238] ;  /* 0x00008e00ff6c7b82 */ /* 0x001e220000000a00 */
[----:B------:R-:W-:Y:S01]  /*0d60*/  IADD3 R121, R121, 0x20, RZ ;  /* 0x0000002079797810 */ /* 0x000fe20007ffe0ff */
[C---:B0-----:R-:W-:Y:S01]  /*0d70*/  IMAD.WIDE.U32 R108, R120.reuse, 0x10, R108 ;  /* 0x00000010786c7825 */ /* 0x041fe200078e006c */
[----:B------:R-:W-:-:S04]  /*0d80*/  IADD3 R120, R120, 0x20, RZ ;  /* 0x0000002078787810 */ /* 0x000fc80007ffe0ff */
[----:B------:R0:W-:Y:S03]  /*0d90*/  STG.E.128 desc[UR4][R108.64], R80 ;  /* 0x000000506c007986 */ /* 0x0001e6000c101d04 */
.L_x_21441:
[----:B------:R-:W-:Y:S05]  /*0da0*/  BSYNC B0 ;  /* 0x0000000000007941 */ /* 0x000fea0003800000 */
.L_x_21440:
        /* <DEDUP_REMOVED lines=30> */
.L_x_21453:
[----:B------:R-:W-:Y:S05]  /*0f90*/  BSYNC B1 ;  /* 0x0000000000017941 */ /* 0x000fea0003800000 */
.L_x_21452:
[----:B------:R-:W-:Y:S04]  /*0fa0*/  BSSY B1, `(.L_x_21454) ;  /* 0x0000005000017945 */ /* 0x000fe80003800000 */
[----:B------:R-:W-:Y:S05]  /*0fb0*/  @!P2 BRA `(.L_x_21455) ;  /* 0x00000000000ca947 */ /* 0x000fea0003800000 */
[----:B0----5:R-:W-:-:S04]  /*0fc0*/  FMUL.FTZ R108, R85, UR6 ;  /* 0x00000006556c7c20 */ /* 0x021fc80008410000 */
[----:B------:R-:W-:-:S04]  /*0fd0*/  FMUL.FTZ R89, R25, R108 ;  /* 0x0000006c19597220 */ /* 0x000fc80000410000 */
[----:B------:R-:W-:-:S07]  /*0fe0*/  @P1 FADD.FTZ R89, R77, R89 ;  /* 0x000000594d591221 */ /* 0x000fce0000010000 */
.L_x_21455:
[----:B------:R-:W-:Y:S05]  /*0ff0*/  BSYNC B1 ;  /* 0x0000000000017941 */ /* 0x000fea0003800000 */
.L_x_21454:
[----:B------:R-:W-:Y:S04]  /*1000*/  BSSY B1, `(.L_x_21456) ;  /* 0x0000005000017945 */ /* 0x000fe80003800000 */
[----:B------:R-:W-:Y:S05]  /*1010*/  @!P2 BRA `(.L_x_21457) ;  /* 0x00000000000ca947 */ /* 0x000fea0003800000 */
[----:B0----5:R-:W-:-:S04]  /*1020*/  FMUL.FTZ R109, R86, UR6 ;  /* 0x00000006566d7c20 */ /* 0x021fc80008410000 */
[----:B------:R-:W-:-:S04]  /*1030*/  FMUL.FTZ R90, R26, R109 ;  /* 0x0000006d1a5a7220 */ /* 0x000fc80000410000 */
[----:B------:R-:W-:-:S07]  /*1040*/  @P1 FADD.FTZ R90, R78, R90 ;  /* 0x0000005a4e5a1221 */ /* 0x000fce0000010000 */
.L_x_21457:
[----:B------:R-:W-:Y:S05]  /*1050*/  BSYNC B1 ;  /* 0x0000000000017941 */ /* 0x000fea0003800000 */
.L_x_21456:
[----:B------:R-:W-:Y:S04]  /*1060*/  BSSY B1, `(.L_x_21458) ;  /* 0x0000005000017945 */ /* 0x000fe80003800000 */
[----:B------:R-:W-:Y:S05]  /*1070*/  @!P2 BRA `(.L_x_21459) ;  /* 0x00000000000ca947 */ /* 0x000fea0003800000 */
[----:B0----5:R-:W-:-:S04]  /*1080*/  FMUL.FTZ R108, R87, UR6 ;  /* 0x00000006576c7c20 */ /* 0x021fc80008410000 */
[----:B------:R-:W-:-:S04]  /*1090*/  FMUL.FTZ R91, R27, R108 ;  /* 0x0000006c1b5b7220 */ /* 0x000fc80000410000 */
[----:B------:R-:W-:-:S07]  /*10a0*/  @P1 FADD.FTZ R91, R79, R91 ;  /* 0x0000005b4f5b1221 */ /* 0x000fce0000010000 */
.L_x_21459:
[----:B------:R-:W-:Y:S05]  /*10b0*/  BSYNC B1 ;  /* 0x0000000000017941 */ /* 0x000fea0003800000 */
.L_x_21458:
[----:B0-----:R-:W0:Y:S01]  /*10c0*/  LDC.64 R108, c[0x0][0x238] ;  /* 0x00008e00ff6c7b82 */ /* 0x001e220000000a00 */
[----:B------:R-:W-:Y:S01]  /*10d0*/  IADD3 R121, R121, 0x20, RZ ;  /* 0x0000002079797810 */ /* 0x000fe20007ffe0ff */
[C---:B0-----:R-:W-:Y:S01]  /*10e0*/  IMAD.WIDE.U32 R108, R120.reuse, 0x10, R108 ;  /* 0x00000010786c7825 */ /* 0x041fe200078e006c */
[----:B------:R-:W-:-:S04]  /*10f0*/  IADD3 R120, R120, 0x20, RZ ;  /* 0x0000002078787810 */ /* 0x000fc80007ffe0ff */
[----:B------:R1:W-:Y:S03]  /*1100*/  STG.E.128 desc[UR4][R108.64], R88 ;  /* 0x000000586c007986 */ /* 0x0003e6000c101d04 */
.L_x_21451:
[----:B------:R-:W-:Y:S05]  /*1110*/  BSYNC B0 ;  /* 0x0000000000007941 */ /* 0x000fea0003800000 */
.L_x_21450:
        /* <DEDUP_REMOVED lines=30> */
.L_x_21463:
[----:B------:R-:W-:Y:S05]  /*1300*/  BSYNC B1 ;  /* 0x0000000000017941 */ /* 0x000fea0003800000 */
.L_x_21462:
[----:B------:R-:W-:Y:S04]  /*1310*/  BSSY B1, `(.L_x_21464) ;  /* 0x0000005000017945 */ /* 0x000fe80003800000 */
[----:B------:R-:W-:Y:S05]  /*1320*/  @!P2 BRA `(.L_x_21465) ;  /* 0x00000000000ca947 */ /* 0x000fea0003800000 */
[----:B0----5:R-:W-:-:S04]  /*1330*/  FMUL.FTZ R108, R85, UR6 ;  /* 0x00000006556c7c20 */ /* 0x021fc80008410000 */
[----:B------:R-:W-:-:S04]  /*1340*/  FMUL.FTZ R93, R37, R108 ;  /* 0x0000006c255d7220 */ /* 0x000fc80000410000 */
[----:B------:R-:W-:-:S07]  /*1350*/  @P1 FADD.FTZ R93, R77, R93 ;  /* 0x0000005d4d5d1221 */ /* 0x000fce0000010000 */
.L_x_21465:
[----:B------:R-:W-:Y:S05]  /*1360*/  BSYNC B1 ;  /* 0x0000000000017941 */ /* 0x000fea0003800000 */
.L_x_21464:
[----:B------:R-:W-:Y:S04]  /*1370*/  BSSY B1, `(.L_x_21466) ;  /* 0x0000005000017945 */ /* 0x000fe80003800000 */
[----:B------:R-:W-:Y:S05]  /*1380*/  @!P2 BRA `(.L_x_21467) ;  /* 0x00000000000ca947 */ /* 0x000fea0003800000 */
[----:B0----5:R-:W-:-:S04]  /*1390*/  FMUL.FTZ R109, R86, UR6 ;  /* 0x00000006566d7c20 */ /* 0x021fc80008410000 */
[----:B------:R-:W-:-:S04]  /*13a0*/  FMUL.FTZ R94, R38, R109 ;  /* 0x0000006d265e7220 */ /* 0x000fc80000410000 */
[----:B------:R-:W-:-:S07]  /*13b0*/  @P1 FADD.FTZ R94, R78, R94 ;  /* 0x0000005e4e5e1221 */ /* 0x000fce0000010000 */
.L_x_21467:
[----:B------:R-:W-:Y:S05]  /*13c0*/  BSYNC B1 ;  /* 0x0000000000017941 */ /* 0x000fea0003800000 */
.L_x_21466:
[----:B------:R-:W-:Y:S04]  /*13d0*/  BSSY B1, `(.L_x_21468) ;  /* 0x0000005000017945 */ /* 0x000fe80003800000 */
[----:B------:R-:W-:Y:S05]  /*13e0*/  @!P2 BRA `(.L_x_21469) ;  /* 0x00000000000ca947 */ /* 0x000fea0003800000 */
[----:B0----5:R-:W-:-:S04]  /*13f0*/  FMUL.FTZ R108, R87, UR6 ;  /* 0x00000006576c7c20 */ /* 0x021fc80008410000 */
[----:B------:R-:W-:-:S04]  /*1400*/  FMUL.FTZ R95, R39, R108 ;  /* 0x0000006c275f7220 */ /* 0x000fc80000410000 */
[----:B------:R-:W-:-:S07]  /*1410*/  @P1 FADD.FTZ R95, R79, R95 ;  /* 0x0000005f4f5f1221 */ /* 0x000fce0000010000 */
.L_x_21469:
[----:B------:R-:W-:Y:S05]  /*1420*/  BSYNC B1 ;  /* 0x0000000000017941 */ /* 0x000fea0003800000 */
.L_x_21468:
[----:B0-----:R-:W0:Y:S01]  /*1430*/  LDC.64 R108, c[0x0][0x238] ;  /* 0x00008e00ff6c7b82 */ /* 0x001e220000000a00 */
[----:B------:R-:W-:Y:S01]  /*1440*/  IADD3 R121, R121, 0x20, RZ ;  /* 0x0000002079797810 */ /* 0x000fe20007ffe0ff */
[C---:B0-----:R-:W-:Y:S01]  /*1450*/  IMAD.WIDE.U32 R108, R120.reuse, 0x10, R108 ;  /* 0x00000010786c7825 */ /* 0x041fe200078e006c */
[----:B------:R-:W-:-:S04]  /*1460*/  IADD3 R120, R120, 0x20, RZ ;  /* 0x0000002078787810 */ /* 0x000fc80007ffe0ff */
[----:B------:R2:W-:Y:S03]  /*1470*/  STG.E.128 desc[UR4][R108.64], R92 ;  /* 0x0000005c6c007986 */ /* 0x0005e6000c101d04 */
.L_x_21461:
[----:B------:R-:W-:Y:S05]  /*1480*/  BSYNC B0 ;  /* 0x0000000000007941 */ /* 0x000fea0003800000 */
.L_x_21460:
        /* <DEDUP_REMOVED lines=30> */
.L_x_21473:
[----:B------:R-:W-:Y:S05]  /*1670*/  BSYNC B1 ;  /* 0x0000000000017941 */ /* 0x000fea0003800000 */
.L_x_21472:
[----:B------:R-:W-:Y:S04]  /*1680*/  BSSY B1, `(.L_x_21474) ;  /* 0x0000005000017945 */ /* 0x000fe80003800000 */
[----:B------:R-:W-:Y:S05]  /*1690*/  @!P2 BRA `(.L_x_21475) ;  /* 0x00000000000ca947 */ /* 0x000fea0003800000 */
[----:B0----5:R-:W-:-:S04]  /*16a0*/  FMUL.FTZ R108, R85, UR6 ;  /* 0x00000006556c7c20 */ /* 0x021fc80008410000 */
[----:B------:R-:W-:-:S04]  /*16b0*/  FMUL.FTZ R97, R49, R108 ;  /* 0x0000006c31617220 */ /* 0x000fc80000410000 */
[----:B------:R-:W-:-:S07]  /*16c0*/  @P1 FADD.FTZ R97, R77, R97 ;  /* 0x000000614d611221 */ /* 0x000fce0000010000 */
.L_x_21475:
[----:B------:R-:W-:Y:S05]  /*16d0*/  BSYNC B1 ;  /* 0x0000000000017941 */ /* 0x000fea0003800000 */
.L_x_21474:
[----:B------:R-:W-:Y:S04]  /*16e0*/  BSSY B1, `(.L_x_21476) ;  /* 0x0000005000017945 */ /* 0x000fe80003800000 */
[----:B------:R-:W-:Y:S05]  /*16f0*/  @!P2 BRA `(.L_x_21477) ;  /* 0x00000000000ca947 */ /* 0x000fea0003800000 */
[----:B0----5:R-:W-:-:S04]  /*1700*/  FMUL.FTZ R109, R86, UR6 ;  /* 0x00000006566d7c20 */ /* 0x021fc80008410000 */
[----:B------:R-:W-:-:S04]  /*1710*/  FMUL.FTZ R98, R50, R109 ;  /* 0x0000006d32627220 */ /* 0x000fc80000410000 */
[----:B------:R-:W-:-:S07]  /*1720*/  @P1 FADD.FTZ R98, R78, R98 ;  /* 0x000000624e621221 */ /* 0x000fce0000010000 */
.L_x_21477:
[----:B------:R-:W-:Y:S05]  /*1730*/  BSYNC B1 ;  /* 0x0000000000017941 */ /* 0x000fea0003800000 */
.L_x_21476:
[----:B------:R-:W-:Y:S04]  /*1740*/  BSSY B1, `(.L_x_21478) ;  /* 0x0000005000017945 */ /* 0x000fe80003800000 */
[----:B------:R-:W-:Y:S05]  /*1750*/  @!P2 BRA `(.L_x_21479) ;  /* 0x00000000000ca947 */ /* 0x000fea0003800000 */
[----:B0----5:R-:W-:-:S04]  /*1760*/  FMUL.FTZ R108, R87, UR6 ;  /* 0x00000006576c7c20 */ /* 0x021fc80008410000 */
[----:B------:R-:W-:-:S04]  /*1770*/  FMUL.FTZ R99, R51, R108 ;  /* 0x0000006c33637220 */ /* 0x000fc80000410000 */
[----:B------:R-:W-:-:S07]  /*1780*/  @P1 FADD.FTZ R99, R79, R99 ;  /* 0x000000634f631221 */ /* 0x000fce0000010000 */
.L_x_21479:
[----:B------:R-:W-:Y:S05]  /*1790*/  BSYNC B1 ;  /* 0x0000000000017941 */ /* 0x000fea0003800000 */
.L_x_21478:
[----:B0-----:R-:W0:Y:S01]  /*17a0*/  LDC.64 R108, c[0x0][0x238] ;  /* 0x00008e00ff6c7b82 */ /* 0x001e220000000a00 */
[----:B------:R-:W-:Y:S01]  /*17b0*/  IADD3 R121, R121, 0x20, RZ ;  /* 0x0000002079797810 */ /* 0x000fe20007ffe0ff */
[C---:B0-----:R-:W-:Y:S01]  /*17c0*/  IMAD.WIDE.U32 R108, R120.reuse, 0x10, R108 ;  /* 0x00000010786c7825 */ /* 0x041fe200078e006c */
[----:B------:R-:W-:-:S04]  /*17d0*/  IADD3 R120, R120, 0x20, RZ ;  /* 0x0000002078787810 */ /* 0x000fc80007ffe0ff */
[----:B------:R4:W-:Y:S03]  /*17e0*/  STG.E.128 desc[UR4][R108.64], R96 ;  /* 0x000000606c007986 */ /* 0x0009e6000c101d04 */
.L_x_21471:
[----:B------:R-:W-:Y:S05]  /*17f0*/  BSYNC B0 ;  /* 0x0000000000007941 */ /* 0x000fea0003800000 */
.L_x_21470:
[----:B------:R-:W-:Y:S01]  /*1800*/  ISETP.NE.AND P1, PT, R114, RZ, PT ;  /* 0x000000ff7200720c */ /* 0x000fe20003f25270 */
[----:B------:R-:W-:-:S12]  /*1810*/  BSSY B0, `(.L_x_21480) ;  /* 0x0000035000007945 */ /* 0x000fd80003800000 */
[----:B------:R-:W-:Y:S05]  /*1820*/  @!P1 BRA `(.L_x_21481) ;  /* 0x0000000000cc9947 */ /* 0x000fea0003800000 */
[----:B012-4-:R-:W0:Y:S02]  /*1830*/  LDC.64 R108, c[0x0][0x230] ;  /* 0x00008c00ff6c7b82 */ /* 0x017e240000000a00 */
        /* <DEDUP_REMOVED lines=26> */
.L_x_21483:
[----:B------:R-:W-:Y:S05]  /*19e0*/  BSYNC B1 ;  /* 0x0000000000017941 */ /* 0x000fea0003800000 */
.L_x_21482:
[----:B------:R-:W-:Y:S04]  /*19f0*/  BSSY B1, `(.L_x_21484) ;  /* 0x0000005000017945 */ /* 0x000fe80003800000 */
[----:B------:R-:W-:Y:S05]  /*1a00*/  @!P2 BRA `(.L_x_21485) ;  /* 0x00000000000ca947 */ /* 0x000fea0003800000 */
[----:B0----5:R-:W-:-:S04]  /*1a10*/  FMUL.FTZ R108, R85, UR6 ;  /* 0x00000006556c7c20 */ /* 0x021fc80008410000 */
[----:B------:R-:W-:-:S04]  /*1a20*/  FMUL.FTZ R101, R61, R108 ;  /* 0x0000006c3d657220 */ /* 0x000fc80000410000 */
[----:B------:R-:W-:-:S07]  /*1a30*/  @P1 FADD.FTZ R101, R77, R101 ;  /* 0x000000654d651221 */ /* 0x000fce0000010000 */
.L_x_21485:
[----:B------:R-:W-:Y:S05]  /*1a40*/  BSYNC B1 ;  /* 0x0000000000017941 */ /* 0x000fea0003800000 */
.L_x_21484:
[----:B------:R-:W-:Y:S04]  /*1a50*/  BSSY B1, `(.L_x_21486) ;  /* 0x0000005000017945 */ /* 0x000fe80003800000 */
[----:B------:R-:W-:Y:S05]  /*1a60*/  @!P2 BRA `(.L_x_21487) ;  /* 0x00000000000ca947 */ /* 0x000fea0003800000 */
[----:B0----5:R-:W-:-:S04]  /*1a70*/  FMUL.FTZ R109, R86, UR6 ;  /* 0x00000006566d7c20 */ /* 0x021fc80008410000 */
[----:B------:R-:W-:-:S04]  /*1a80*/  FMUL.FTZ R102, R62, R109 ;  /* 0x0000006d3e667220 */ /* 0x000fc80000410000 */
[----:B------:R-:W-:-:S07]  /*1a90*/  @P1 FADD.FTZ R102, R78, R102 ;  /* 0x000000664e661221 */ /* 0x000fce0000010000 */
.L_x_21487:
[----:B------:R-:W-:Y:S05]  /*1aa0*/  BSYNC B1 ;  /* 0x0000000000017941 */ /* 0x000fea0003800000 */
.L_x_21486:
[----:B------:R-:W-:Y:S04]  /*1ab0*/  BSSY B1, `(.L_x_21488) ;  /* 0x0000005000017945 */ /* 0x000fe80003800000 */
[----:B------:R-:W-:Y:S05]  /*1ac0*/  @!P2 BRA `(.L_x_21489) ;  /* 0x00000000000ca947 */ /* 0x000fea0003800000 */
[----:B0----5:R-:W-:-:S04]  /*1ad0*/  FMUL.FTZ R108, R87, UR6 ;  /* 0x00000006576c7c20 */ /* 0x021fc80008410000 */
[----:B------:R-:W-:-:S04]  /*1ae0*/  FMUL.FTZ R103, R63, R108 ;  /* 0x0000006c3f677220 */ /* 0x000fc80000410000 */
[----:B------:R-:W-:-:S07]  /*1af0*/  @P1 FADD.FTZ R103, R79, R103 ;  /* 0x000000674f671221 */ /* 0x000fce0000010000 */
.L_x_21489:
[----:B------:R-:W-:Y:S05]  /*1b00*/  BSYNC B1 ;  /* 0x0000000000017941 */ /* 0x000fea0003800000 */
.L_x_21488:
[----:B0-----:R-:W0:Y:S01]  /*1b10*/  LDC.64 R108, c[0x0][0x238] ;  /* 0x00008e00ff6c7b82 */ /* 0x001e220000000a00 */
[----:B------:R-:W-:Y:S01]  /*1b20*/  IADD3 R121, R121, 0x20, RZ ;  /* 0x0000002079797810 */ /* 0x000fe20007ffe0ff */
[C---:B0-----:R-:W-:Y:S01]  /*1b30*/  IMAD.WIDE.U32 R108, R120.reuse, 0x10, R108 ;  /* 0x00000010786c7825 */ /* 0x041fe200078e006c */
[----:B------:R-:W-:-:S04]  /*1b40*/  IADD3 R120, R120, 0x20, RZ ;  /* 0x0000002078787810 */ /* 0x000fc80007ffe0ff */
[----:B------:R0:W-:Y:S03]  /*1b50*/  STG.E.128 desc[UR4][R108.64], R100 ;  /* 0x000000646c007986 */ /* 0x0001e6000c101d04 */
.L_x_21481:
[----:B------:R-:W-:Y:S05]  /*1b60*/  BSYNC B0 ;  /* 0x0000000000007941 */ /* 0x000fea0003800000 */
.L_x_21480:
[----:B------:R-:W-:Y:S01]  /*1b70*/  ISETP.NE.AND P1, PT, R113, RZ, PT ;  /* 0x000000ff7100720c */ /* 0x000fe20003f25270 */
[----:B------:R-:W-:-:S12]  /*1b80*/  BSSY B0, `(.L_x_21490) ;  /* 0x0000033000007945 */ /* 0x000fd80003800000 */
[----:B------:R-:W-:Y:S05]  /*1b90*/  @!P1 BRA `(.L_x_21491) ;  /* 0x0000000000c49947 */ /* 0x000fea0003800000 */
[----:B------:R-:W3:Y:S08]  /*1ba0*/  @P0 LDC.64 R104, c[0x0][0x220] ;  /* 0x00008800ff680b82 */ /* 0x000ef00000000a00 */
[----:B012-4-:R-:W0:Y:S01]  /*1bb0*/  LDC.64 R108, c[0x0][0x230] ;  /* 0x00008c00ff6c7b82 */ /* 0x017e220000000a00 */
[----:B---3--:R-:W-:-:S05]  /*1bc0*/  @P0 IMAD.WIDE.U32 R106, R121, 0x10, R104 ;  /* 0x00000010796a0825 */ /* 0x008fca00078e0068 */
        /* <DEDUP_REMOVED lines=26> */
.L_x_21493:
[----:B------:R-:W-:Y:S05]  /*1d70*/  BSYNC B1 ;  /* 0x0000000000017941 */ /* 0x000fea0003800000 */
.L_x_21492:
[----:B------:R-:W-:Y:S04]  /*1d80*/  BSSY B1, `(.L_x_21494) ;  /* 0x0000005000017945 */ /* 0x000fe80003800000 */
[----:B------:R-:W-:Y:S05]  /*1d90*/  @!P1 BRA `(.L_x_21495) ;  /* 0x00000000000c9947 */ /* 0x000fea0003800000 */
[----:B-----5:R-:W-:-:S04]  /*1da0*/  FMUL.FTZ R120, R85, UR6 ;  /* 0x0000000655787c20 */ /* 0x020fc80008410000 */
[----:B------:R-:W-:-:S04]  /*1db0*/  FMUL.FTZ R105, R73, R120 ;  /* 0x0000007849697220 */ /* 0x000fc80000410000 */
[----:B------:R-:W-:-:S07]  /*1dc0*/  @P0 FADD.FTZ R105, R77, R105 ;  /* 0x000000694d690221 */ /* 0x000fce0000010000 */
.L_x_21495:
[----:B------:R-:W-:Y:S05]  /*1dd0*/  BSYNC B1 ;  /* 0x0000000000017941 */ /* 0x000fea0003800000 */
.L_x_21494:
[----:B------:R-:W-:Y:S04]  /*1de0*/  BSSY B1, `(.L_x_21496) ;  /* 0x0000005000017945 */ /* 0x000fe80003800000 */
[----:B------:R-:W-:Y:S05]  /*1df0*/  @!P1 BRA `(.L_x_21497) ;  /* 0x00000000000c9947 */ /* 0x000fea0003800000 */
[----:B-----5:R-:W-:-:S04]  /*1e00*/  FMUL.FTZ R119, R86, UR6 ;  /* 0x0000000656777c20 */ /* 0x020fc80008410000 */
[----:B------:R-:W-:-:S04]  /*1e10*/  FMUL.FTZ R106, R74, R119 ;  /* 0x000000774a6a7220 */ /* 0x000fc80000410000 */
[----:B------:R-:W-:-:S07]  /*1e20*/  @P0 FADD.FTZ R106, R78, R106 ;  /* 0x0000006a4e6a0221 */ /* 0x000fce0000010000 */
.L_x_21497:
[----:B------:R-:W-:Y:S05]  /*1e30*/  BSYNC B1 ;  /* 0x0000000000017941 */ /* 0x000fea0003800000 */
.L_x_21496:
[----:B------:R-:W-:Y:S04]  /*1e40*/  BSSY B1, `(.L_x_21498) ;  /* 0x0000005000017945 */ /* 0x000fe80003800000 */
[----:B------:R-:W-:Y:S05]  /*1e50*/  @!P1 BRA `(.L_x_21499) ;  /* 0x00000000000c9947 */ /* 0x000fea0003800000 */
[----:B-----5:R-:W-:-:S04]  /*1e60*/  FMUL.FTZ R120, R87, UR6 ;  /* 0x0000000657787c20 */ /* 0x020fc80008410000 */
[----:B------:R-:W-:-:S04]  /*1e70*/  FMUL.FTZ R107, R75, R120 ;  /* 0x000000784b6b7220 */ /* 0x000fc80000410000 */
[----:B------:R-:W-:-:S07]  /*1e80*/  @P0 FADD.FTZ R107, R79, R107 ;  /* 0x0000006b4f6b0221 */ /* 0x000fce0000010000 */
.L_x_21499:
[----:B------:R-:W-:Y:S05]  /*1e90*/  BSYNC B1 ;  /* 0x0000000000017941 */ /* 0x000fea0003800000 */
.L_x_21498:
[----:B------:R0:W-:Y:S02]  /*1ea0*/  STG.E.128 desc[UR4][R108.64], R104 ;  /* 0x000000686c007986 */ /* 0x0001e4000c101d04 */
.L_x_21491:
[----:B------:R-:W-:Y:S05]  /*1eb0*/  BSYNC B0 ;  /* 0x0000000000007941 */ /* 0x000fea0003800000 */
.L_x_21490:
[----:B012-4-:R-:W-:Y:S01]  /*1ec0*/  FADD.FTZ R108, RZ, R80 ;  /* 0x00000050ff6c7221 */ /* 0x017fe20000010000 */
        /* <DEDUP_REMOVED lines=103> */
.L_x_21525:
        /* <DEDUP_REMOVED lines=32> */
[--C-:B------:R-:W-:Y:S02]  /*2740*/  FADD.FTZ R124, R83, -R118.reuse ;  /* 0x80000076537c7221 */ /* 0x100fe40000010000 */
[C---:B------:R-:W-:Y:S01]  /*2750*/  FMUL.FTZ R109, R119.reuse, R108 ;  /* 0x0000006c776d7220 */ /* 0x040fe20000410000 */
[----:B------:R-:W-:Y:S01]  /*2760*/  FADD.FTZ R108, R82, -R118 ;  /* 0x80000076526c7221 */ /* 0x000fe20000010000 */
[C---:B------:R-:W-:Y:S01]  /*2770*/  FMUL.FTZ R110, R119.reuse, R110 ;  /* 0x0000006e776e7220 */ /* 0x040fe20000410000 */
[C---:B------:R-:W-:Y:S02]  /*2780*/  FMUL.FTZ R124, R119.reuse, R124 ;  /* 0x0000007c777c7220 */ /* 0x040fe40000410000 */
[----:B------:R-:W-:Y:S01]  /*2790*/  FMUL.FTZ R111, R119, R108 ;  /* 0x0000006c776f7220 */ /* 0x000fe20000410000 */
[----:B------:R-:W-:Y:S01]  /*27a0*/  FFMA.FTZ R108, R8, R109, R4 ;  /* 0x0000006d086c7223 */ /* 0x000fe20000010004 */
[----:B------:R-:W-:-:S02]  /*27b0*/  FFMA.FTZ R109, R9, R110, R5 ;  /* 0x0000006e096d7223 */ /* 0x000fc40000010005 */
[----:B------:R-:W-:Y:S01]  /*27c0*/  FFMA.FTZ R110, R10, R111, R6 ;  /* 0x0000006f0a6e7223 */ /* 0x000fe20000010006 */
[----:B------:R-:W-:Y:S01]  /*27d0*/  FFMA.FTZ R111, R11, R124, R7 ;  /* 0x0000007c0b6f7223 */ /* 0x000fe20000010007 */
[C---:B0-----:R-:W-:Y:S01]  /*27e0*/  IMAD.WIDE.U32 R122, R120.reuse, 0x10, R122 ;  /* 0x00000010787a7825 */ /* 0x041fe200078e007a */
[----:B------:R-:W-:-:S04]  /*27f0*/  IADD3 R120, R120, 0x20, RZ ;  /* 0x0000002078787810 */ /* 0x000fc80007ffe0ff */
[----:B------:R0:W-:Y:S03]  /*2800*/  STG.E.128 desc[UR4][R122.64], R108 ;  /* 0x0000006c7a007986 */ /* 0x0001e6000c101d04 */
.L_x_21504:
[----:B------:R-:W-:Y:S05]  /*2810*/  BSYNC B1 ;  /* 0x0000000000017941 */ /* 0x000fea0003800000 */
.L_x_21503:
[----:B------:R-:W-:Y:S01]  /*2820*/  ISETP.NE.AND P0, PT, R117, RZ, PT ;  /* 0x000000ff7500720c */ /* 0x000fe20003f05270 */
[----:B------:R-:W-:-:S12]  /*2830*/  BSSY B1, `(.L_x_21505) ;  /* 0x0000012000017945 */ /* 0x000fd80003800000 */
[----:B------:R-:W-:Y:S05]  /*2840*/  @!P0 BRA `(.L_x_21506) ;  /* 0x0000000000408947 */ /* 0x000fea0003800000 */
[----:B0-----:R-:W0:Y:S01]  /*2850*/  LDC.64 R122, c[0x0][0x2b8] ;  /* 0x0000ae00ff7a7b82 */ /* 0x001e220000000a00 */
        /* <DEDUP_REMOVED lines=15> */
.L_x_21506:
[----:B------:R-:W-:Y:S05]  /*2950*/  BSYNC B1 ;  /* 0x0000000000017941 */ /* 0x000fea0003800000 */
.L_x_21505:
[----:B------:R-:W-:Y:S01]  /*2960*/  ISETP.NE.AND P0, PT, R116, RZ, PT ;  /* 0x000000ff7400720c */ /* 0x000fe20003f05270 */
[----:B------:R-:W-:-:S12]  /*2970*/  BSSY B1, `(.L_x_21507) ;  /* 0x0000012000017945 */ /* 0x000fd80003800000 */
[----:B------:R-:W-:Y:S05]  /*2980*/  @!P0 BRA `(.L_x_21508) ;  /* 0x0000000000408947 */ /* 0x000fea0003800000 */
[----:B01----:R-:W0:Y:S01]  /*2990*/  LDC.64 R122, c[0x0][0x2b8] ;  /* 0x0000ae00ff7a7b82 */ /* 0x003e220000000a00 */
        /* <DEDUP_REMOVED lines=15> */
.L_x_21508:
[----:B------:R-:W-:Y:S05]  /*2a90*/  BSYNC B1 ;  /* 0x0000000000017941 */ /* 0x000fea0003800000 */
.L_x_21507:
[----:B------:R-:W-:Y:S01]  /*2aa0*/  ISETP.NE.AND P0, PT, R115, RZ, PT ;  /* 0x000000ff7300720c */ /* 0x000fe20003f05270 */
[----:B------:R-:W-:-:S12]  /*2ab0*/  BSSY B1, `(.L_x_21509) ;  /* 0x0000012000017945 */ /* 0x000fd80003800000 */
[----:B------:R-:W-:Y:S05]  /*2ac0*/  @!P0 BRA `(.L_x_21510) ;  /* 0x0000000000408947 */ /* 0x000fea0003800000 */
[----:B012---:R-:W0:Y:S01]  /*2ad0*/  LDC.64 R122, c[0x0][0x2b8] ;  /* 0x0000ae00ff7a7b82 */ /* 0x007e220000000a00 */
        /* <DEDUP_REMOVED lines=15> */
.L_x_21510:
[----:B------:R-:W-:Y:S05]  /*2bd0*/  BSYNC B1 ;  /* 0x0000000000017941 */ /* 0x000fea0003800000 */
.L_x_21509:
[----:B------:R-:W-:Y:S01]  /*2be0*/  ISETP.NE.AND P0, PT, R114, RZ, PT ;  /* 0x000000ff7200720c */ /* 0x000fe20003f05270 */
[----:B------:R-:W-:-:S12]  /*2bf0*/  BSSY B1, `(.L_x_21511) ;  /* 0x0000012000017945 */ /* 0x000fd80003800000 */
[----:B------:R-:W-:Y:S05]  /*2c00*/  @!P0 BRA `(.L_x_21512) ;  /* 0x0000000000408947 */ /* 0x000fea0003800000 */
[----:B012-4-:R-:W0:Y:S01]  /*2c10*/  LDC.64 R122, c[0x0][0x2b8] ;  /* 0x0000ae00ff7a7b82 */ /* 0x017e220000000a00 */
        /* <DEDUP_REMOVED lines=15> */
.L_x_21512:
[----:B------:R-:W-:Y:S05]  /*2d10*/  BSYNC B1 ;  /* 0x0000000000017941 */ /* 0x000fea0003800000 */
.L_x_21511:
[----:B------:R-:W-:-:S13]  /*2d20*/  ISETP.NE.AND P0, PT, R113, RZ, PT ;  /* 0x000000ff7100720c */ /* 0x000fda0003f05270 */
[----:B------:R-:W-:Y:S05]  /*2d30*/  @!P0 BRA `(.L_x_21502) ;  /* 0x00000000003c8947 */ /* 0x000fea0003800000 */
[----:B012-4-:R-:W0:Y:S01]  /*2d40*/  LDC.64 R108, c[0x0][0x2b8] ;  /* 0x0000ae00ff6c7b82 */ /* 0x017e220000000a00 */
        /* <DEDUP_REMOVED lines=14> */
.L_x_21502:
[----:B------:R-:W-:Y:S05]  /*2e30*/  BSYNC B0 ;  /* 0x0000000000007941 */ /* 0x000fea0003800000 */
.L_x_21501:
[----:B012-4-:R-:W0:Y:S02]  /*2e40*/  LDC.64 R108, c[0x0][0x210] ;  /* 0x00008400ff6c7b82 */ /* 0x017e240000000a00 */
[----:B0-----:R-:W-:-:S04]  /*2e50*/  LEA R3, R108, R3, 0x2 ;  /* 0x000000036c037211 */ /* 0x001fc800078e10ff */
[----:B------:R-:W-:-:S13]  /*2e60*/  ISETP.GE.AND P0, PT, R3, R109, PT ;  /* 0x0000006d0300720c */ /* 0x000fda0003f06270 */
[----:B------:R-:W-:Y:S05]  /*2e70*/  @!P0 BRA `(.L_x_21513) ;  /* 0xffffffd800a48947 */ /* 0x000fea000383ffff */
[----:B------:R-:W-:Y:S05]  /*2e80*/  EXIT ;  /* 0x000000000000794d */ /* 0x000fea0003800000 */
.L_x_21500:
[----:B------:R-:W-:Y:S01]  /*2e90*/  HFMA2.MMA R125, -RZ, RZ, 0, 5.9604644775390625e-08 ;  /* 0x00000001ff7d7435 */ /* 0x000fe200000001ff */
[----:B------:R-:W-:Y:S01]  /*2ea0*/  BSSY B0, `(.L_x_21514) ;  /* 0x0000007000007945 */ /* 0x000fe20003800000 */
[----:B------:R-:W-:Y:S02]  /*2eb0*/  MOV R122, R109 ;  /* 0x0000006d007a7202 */ /* 0x000fe40000000f00 */
[----:B------:R-:W-:Y:S02]  /*2ec0*/  MOV R124, 0x1f ;  /* 0x0000001f007c7802 */ /* 0x000fe40000000f00 */
[----:B------:R-:W-:-:S07]  /*2ed0*/  MOV R123, 0xffffffff ;  /* 0xffffffff007b7802 */ /* 0x000fce0000000f00 */
[----:B---3-5:R-:W-:Y:S05]  /*2ee0*/  WARPSYNC.COLLECTIVE R123, `(.L_x_21515) ;  /* 0x000000007b087348 */ /* 0x028fea0003c00000 */
[----:B------:R0:W1:Y:S02]  /*2ef0*/  SHFL.BFLY P6, R119, R122, R125, R124 ;  /* 0x0c00007d7a777389 */ /* 0x00006400000c007c */
[----:B01-3-5:R-:W-:Y:S01]  /*2f00*/  ENDCOLLECTIVE ;  /* 0x000000000000791b */ /* 0x02bfe20003800000 */
.L_x_21515:
[----:B------:R-:W-:Y:S05]  /*2f10*/  BSYNC B0 ;  /* 0x0000000000007941 */ /* 0x000fea0003800000 */
.L_x_21514:
        /* <DEDUP_REMOVED lines=8> */
.L_x_21516:
[----:B------:R-:W-:Y:S01]  /*2fa0*/  HFMA2.MMA R125, -RZ, RZ, 0, 2.384185791015625e-07 ;  /* 0x00000004ff7d7435 */ /* 0x000fe200000001ff */
[----:B------:R-:W-:-:S10]  /*2fb0*/  FADD.FTZ R122, R122, R119 ;  /* 0x000000777a7a7221 */ /* 0x000fd40000010000 */
[----:B------:R-:W-:Y:S05]  /*2fc0*/  WARPSYNC.COLLECTIVE R123, `(.L_x_21517) ;  /* 0x000000007b087348 */ /* 0x000fea0003c00000 */
[----:B------:R0:W1:Y:S02]  /*2fd0*/  SHFL.BFLY P6, R119, R122, R125, R124 ;  /* 0x0c00007d7a777389 */ /* 0x00006400000c007c */
[----:B01----:R-:W-:Y:S01]  /*2fe0*/  ENDCOLLECTIVE ;  /* 0x000000000000791b */ /* 0x003fe20003800000 */
.L_x_21517:
[----:B------:R-:W-:Y:S01]  /*2ff0*/  HFMA2.MMA R125, -RZ, RZ, 0, 4.76837158203125e-07 ;  /* 0x00000008ff7d7435 */ /* 0x000fe200000001ff */
[----:B------:R-:W-:-:S05]  /*3000*/  FADD.FTZ R108, R122, R119 ;  /* 0x000000777a6c7221 */ /* 0x000fca0000010000 */
[----:B------:R-:W-:-:S07]  /*3010*/  MOV R122, R108 ;  /* 0x0000006c007a7202 */ /* 0x000fce0000000f00 */
[----:B------:R-:W-:Y:S05]  /*3020*/  WARPSYNC.COLLECTIVE R123, `(.L_x_21518) ;  /* 0x000000007b087348 */ /* 0x000fea0003c00000 */
[----:B------:R0:W1:Y:S02]  /*3030*/  SHFL.BFLY P6, R119, R122, R125, R124 ;  /* 0x0c00007d7a777389 */ /* 0x00006400000c007c */
[----:B01----:R-:W-:Y:S01]  /*3040*/  ENDCOLLECTIVE ;  /* 0x000000000000791b */ /* 0x003fe20003800000 */
.L_x_21518:
[----:B------:R-:W-:Y:S01]  /*3050*/  HFMA2.MMA R125, -RZ, RZ, 0, 9.5367431640625e-07 ;  /* 0x00000010ff7d7435 */ /* 0x000fe200000001ff */
[----:B------:R-:W-:-:S05]  /*3060*/  FADD.FTZ R109, R108, R119 ;  /* 0x000000776c6d7221 */ /* 0x000fca0000010000 */
[----:B------:R-:W-:-:S07]  /*3070*/  MOV R122, R109 ;  /* 0x0000006d007a7202 */ /* 0x000fce0000000f00 */
[----:B------:R-:W-:Y:S05]  /*3080*/  WARPSYNC.COLLECTIVE R123, `(.L_x_21519) ;  /* 0x000000007b087348 */ /* 0x000fea0003c00000 */
[----:B------:R0:W1:Y:S02]  /*3090*/  SHFL.BFLY P6, R119, R122, R125, R124 ;  /* 0x0c00007d7a777389 */ /* 0x00006400000c007c */
[----:B01----:R-:W-:Y:S01]  /*30a0*/  ENDCOLLECTIVE ;  /* 0x000000000000791b */ /* 0x003fe20003800000 */
.L_x_21519:
        /* <DEDUP_REMOVED lines=56> */
.L_x_21520:
[----:B------:R-:W-:Y:S01]  /*3430*/  HFMA2.MMA R125, -RZ, RZ, 0, 1.1920928955078125e-07 ;  /* 0x00000002ff7d7435 */ /* 0x000fe200000001ff */
[----:B------:R-:W-:-:S05]  /*3440*/  FADD.FTZ R109, R108, R119 ;  /* 0x000000776c6d7221 */ /* 0x000fca0000010000 */
[----:B------:R-:W-:-:S07]  /*3450*/  MOV R122, R109 ;  /* 0x0000006d007a7202 */ /* 0x000fce0000000f00 */
[----:B------:R-:W-:Y:S05]  /*3460*/  WARPSYNC.COLLECTIVE R123, `(.L_x_21521) ;  /* 0x000000007b087348 */ /* 0x000fea0003c00000 */
[----:B------:R0:W1:Y:S02]  /*3470*/  SHFL.BFLY P6, R119, R122, R125, R124 ;  /* 0x0c00007d7a777389 */ /* 0x00006400000c007c */
[----:B01----:R-:W-:Y:S01]  /*3480*/  ENDCOLLECTIVE ;  /* 0x000000000000791b */ /* 0x003fe20003800000 */
.L_x_21521:
[----:B------:R-:W-:Y:S01]  /*3490*/  HFMA2.MMA R125, -RZ, RZ, 0, 2.384185791015625e-07 ;  /* 0x00000004ff7d7435 */ /* 0x000fe200000001ff */
[----:B------:R-:W-:-:S05]  /*34a0*/  FADD.FTZ R109, R109, R119 ;  /* 0x000000776d6d7221 */ /* 0x000fca0000010000 */
[----:B------:R-:W-:-:S07]  /*34b0*/  MOV R122, R109 ;  /* 0x0000006d007a7202 */ /* 0x000fce0000000f00 */
[----:B------:R-:W-:Y:S05]  /*34c0*/  WARPSYNC.COLLECTIVE R123, `(.L_x_21522) ;  /* 0x000000007b087348 */ /* 0x000fea0003c00000 */
[----:B------:R0:W1:Y:S02]  /*34d0*/  SHFL.BFLY P6, R119, R122, R125, R124 ;  /* 0x0c00007d7a777389 */ /* 0x00006400000c007c */
[----:B01----:R-:W-:Y:S01]  /*34e0*/  ENDCOLLECTIVE ;  /* 0x000000000000791b */ /* 0x003fe20003800000 */
.L_x_21522:
[----:B------:R-:W-:Y:S01]  /*34f0*/  MOV R125, 0x8 ;  /* 0x00000008007d7802 */ /* 0x000fe20000000f00 */
[----:B------:R-:W-:-:S07]  /*3500*/  FADD.FTZ R122, R109, R119 ;  /* 0x000000776d7a7221 */ /* 0x000fce0000010000 */
[----:B------:R-:W-:Y:S05]  /*3510*/  WARPSYNC.COLLECTIVE R123, `(.L_x_21523) ;  /* 0x000000007b087348 */ /* 0x000fea0003c00000 */
[----:B------:R0:W1:Y:S02]  /*3520*/  SHFL.BFLY P6, R119, R122, R125, R124 ;  /* 0x0c00007d7a777389 */ /* 0x00006400000c007c */
[----:B01----:R-:W-:Y:S01]  /*3530*/  ENDCOLLECTIVE ;  /* 0x000000000000791b */ /* 0x003fe20003800000 */
.L_x_21523:
[----:B------:R-:W-:Y:S01]  /*3540*/  HFMA2.MMA R125, -RZ, RZ, 0, 9.5367431640625e-07 ;  /* 0x00000010ff7d7435 */ /* 0x000fe200000001ff */
[----:B------:R-:W-:-:S10]  /*3550*/  FADD.FTZ R122, R122, R119 ;  /* 0x000000777a7a7221 */ /* 0x000fd40000010000 */
[----:B------:R-:W-:Y:S05]  /*3560*/  WARPSYNC.COLLECTIVE R123, `(.L_x_21524) ;  /* 0x000000007b087348 */ /* 0x000fea0003c00000 */
[----:B------:R0:W1:Y:S02]  /*3570*/  SHFL.BFLY P6, R119, R122, R125, R124 ;  /* 0x0c00007d7a777389 */ /* 0x00006400000c007c */
[----:B01----:R-:W-:Y:S01]  /*3580*/  ENDCOLLECTIVE ;  /* 0x000000000000791b */ /* 0x003fe20003800000 */
.L_x_21524:
[----:B------:R-:W-:Y:S05]  /*3590*/  BRA `(.L_x_21525) ;  /* 0xffffffec00e87947 */ /* 0x000fea000383ffff */
.L_x_21526:
        /* <DEDUP_REMOVED lines=14> */
.L_x_23598:


//--------------------- .text._ZN10layer_norm13ln_fwd_kernelINS_13Kernel_traitsIfffffjLj768ELj1ELj4ELj1ELj16ENS_18Kernel_traits_baseILj768EfffffjLj128EEEEELb0ELb1ELb1ELb1EEEvNS_9FwdParamsE --------------------------
	.section	.text._ZN10layer_norm13ln_fwd_kernelINS_13Kernel_traitsIfffffjLj768ELj1ELj4ELj1ELj16ENS_18Kernel_traits_baseILj768EfffffjLj128EEEEELb0ELb1ELb1ELb1EEEvNS_9FwdParamsE,"ax",@progbits
	.align	128
        .global         _ZN10layer_norm13ln_fwd_kernelINS_13Kernel_traitsIfffffjLj768ELj1ELj4ELj1ELj16ENS_18Kernel_traits_baseILj768EfffffjLj128EEEEELb0ELb1ELb1ELb1EEEvNS_9FwdParamsE
        .type           _ZN10layer_norm13ln_fwd_kernelINS_13Kernel_traitsIfffffjLj768ELj1ELj4ELj1ELj16ENS_18Kernel_traits_baseILj768EfffffjLj128EEEEELb0ELb1ELb1ELb1EEEvNS_9FwdParamsE,@function
        .size           _ZN10layer_norm13ln_fwd_kernelINS_13Kernel_traitsIfffffjLj768ELj1ELj4ELj1ELj16ENS_18Kernel_traits_baseILj768EfffffjLj128EEEEELb0ELb1ELb1ELb1EEEvNS_9FwdParamsE,(.L_x_23599 - _ZN10layer_norm13ln_fwd_kernelINS_13Kernel_traitsIfffffjLj768ELj1ELj4ELj1ELj16ENS_18Kernel_traits_baseILj768EfffffjLj128EEEEELb0ELb1ELb1ELb1EEEvNS_9FwdParamsE)
        .other          _ZN10layer_norm13ln_fwd_kernelINS_13Kernel_traitsIfffffjLj768ELj1ELj4ELj1ELj16ENS_18Kernel_traits_baseILj768EfffffjLj128EEEEELb0ELb1ELb1ELb1EEEvNS_9FwdParamsE,@"STO_CUDA_ENTRY STV_DEFAULT"
_ZN10layer_norm13ln_fwd_kernelINS_13Kernel_traitsIfffffjLj768ELj1ELj4ELj1ELj16ENS_18Kernel_traits_baseILj768EfffffjLj128EEEEELb0ELb1ELb1ELb1EEEvNS_9FwdParamsE:
.text._ZN10layer_norm13ln_fwd_kernelINS_13Kernel_traitsIfffffjLj768ELj1ELj4ELj1ELj16ENS_18Kernel_traits_baseILj768EfffffjLj128EEEEELb0ELb1ELb1ELb1EEEvNS_9FwdParamsE:
        /* <DEDUP_REMOVED lines=58> */
.L_x_21578:
[----:B-1----:R-:W0:Y:S08]  /*03a0*/  LDC.64 R8, c[0x0][0x280] ;  /* 0x0000a000ff087b82 */ /* 0x002e300000000a00 */
[----:B------:R-:W2:Y:S08]  /*03b0*/  LDC.64 R114, c[0x0][0x230] ;  /* 0x00008c00ff727b82 */ /* 0x000eb00000000a00 */
[----:B-1----:R-:W1:Y:S01]  /*03c0*/  LDC R7, c[0x0][0x218] ;  /* 0x00008600ff077b82 */ /* 0x002e620000000800 */
[----:B0-----:R-:W-:-:S07]  /*03d0*/  IMAD.WIDE R8, R2, 0x4, R8 ;  /* 0x0000000402087825 */ /* 0x001fce00078e0208 */
[----:B------:R-:W0:Y:S01]  /*03e0*/  LDC.64 R12, c[0x0][0x288] ;  /* 0x0000a200ff0c7b82 */ /* 0x000e220000000a00 */
[----:B------:R0:W3:Y:S01]  /*03f0*/  LDG.E R14, desc[UR4][R8.64] ;  /* 0x00000004080e7981 */ /* 0x0000e2000c1e1900 */
[----:B--2---:R-:W-:-:S06]  /*0400*/  ISETP.NE.U32.AND P0, PT, R114, RZ, PT ;  /* 0x000000ff7200720c */ /* 0x004fcc0003f05070 */
[----:B------:R-:W2:Y:S01]  /*0410*/  LDC.64 R112, c[0x0][0x238] ;  /* 0x00008e00ff707b82 */ /* 0x000ea20000000a00 */
[----:B------:R-:W-:Y:S01]  /*0420*/  ISETP.NE.AND.EX P0, PT, R115, RZ, PT, P0 ;  /* 0x000000ff7300720c */ /* 0x000fe20003f05300 */
[----:B-1----:R-:W-:-:S05]  /*0430*/  IMAD R3, R2, R7, RZ ;  /* 0x0000000702037224 */ /* 0x002fca00078e02ff */
[----:B------:R-:W-:-:S07]  /*0440*/  SHF.R.S32.HI R4, RZ, 0x1f, R3 ;  /* 0x0000001fff047819 */ /* 0x000fce0000011403 */
[----:B------:R-:W1:Y:S01]  /*0450*/  @P0 LDC.64 R10, c[0x0][0x230] ;  /* 0x00008c00ff0a0b82 */ /* 0x000e620000000a00 */
[----:B0-----:R-:W-:Y:S01]  /*0460*/  IMAD.WIDE R8, R2, 0x4, R12 ;  /* 0x0000000402087825 */ /* 0x001fe200078e020c */
[----:B------:R-:W-:-:S04]  /*0470*/  LEA.HI R5, R4, R3, RZ, 0x2 ;  /* 0x0000000304057211 */ /* 0x000fc800078f10ff */
[----:B------:R-:W-:Y:S01]  /*0480*/  LEA.HI.SX32 R5, R5, R0, 0x1e ;  /* 0x0000000005057211 */ /* 0x000fe200078ff2ff */
[----:B-----5:R0:W5:Y:S04]  /*0490*/  LDG.E R4, desc[UR4][R8.64] ;  /* 0x0000000408047981 */ /* 0x020168000c1e1900 */
[----:B-1----:R-:W-:-:S05]  /*04a0*/  @P0 IMAD.WIDE.U32 R10, R5, 0x10, R10 ;  /* 0x00000010050a0825 */ /* 0x002fca00078e000a */
[----:B------:R-:W4:Y:S01]  /*04b0*/  @P0 LDG.E.128 R36, desc[UR4][R10.64] ;  /* 0x000000040a240981 */ /* 0x000f22000c1e1d00 */
[----:B---3--:R-:W-:-:S13]  /*04c0*/  ISETP.GE.AND P5, PT, R14, 0x1, PT ;  /* 0x000000010e00780c */ /* 0x008fda0003fa6270 */
[----:B------:R-:W-:Y:S01]  /*04d0*/  @P5 IADD3 R6, R14, -0x1, RZ ;  /* 0xffffffff0e065810 */ /* 0x000fe20007ffe0ff */
[----:B------:R-:W0:Y:S04]  /*04e0*/  @P5 LDC.64 R12, c[0x0][0x220] ;  /* 0x00008800ff0c5b82 */ /* 0x000e280000000a00 */
[----:B------:R-:W-:-:S05]  /*04f0*/  @P5 IMAD R6, R6, R7, RZ ;  /* 0x0000000706065224 */ /* 0x000fca00078e02ff */
[----:B------:R-:W-:-:S04]  /*0500*/  @P5 SHF.R.S32.HI R3, RZ, 0x1f, R6 ;  /* 0x0000001fff035819 */ /* 0x000fc80000011406 */
[----:B------:R-:W-:Y:S01]  /*0510*/  @P5 LEA.HI R17, R3, R6, RZ, 0x2 ;  /* 0x0000000603115211 */ /* 0x000fe200078f10ff */
[----:B------:R-:W-:-:S06]  /*0520*/  HFMA2.MMA R3, -RZ, RZ, 0, 0 ;  /* 0x00000000ff037435 */ /* 0x000fcc00000001ff */
[----:B------:R-:W-:-:S05]  /*0530*/  @P5 LEA.HI.SX32 R3, R17, R0, 0x1e ;  /* 0x0000000011035211 */ /* 0x000fca00078ff2ff */
[----:B0-----:R-:W-:-:S05]  /*0540*/  @P5 IMAD.WIDE.U32 R8, R3, 0x10, R12 ;  /* 0x0000001003085825 */ /* 0x001fca00078e000c */
[----:B------:R0:W5:Y:S01]  /*0550*/  @P5 LDG.E.128 R32, desc[UR4][R8.64] ;  /* 0x0000000408205981 */ /* 0x000162000c1e1d00 */
[----:B------:R-:W-:Y:S02]  /*0560*/  ISETP.GT.AND P6, PT, R14, RZ, PT ;  /* 0x000000ff0e00720c */ /* 0x000fe40003fc4270 */
[----:B------:R-:W1:Y:S11]  /*0570*/  @P0 LDC.64 R14, c[0x0][0x230] ;  /* 0x00008c00ff0e0b82 */ /* 0x000e760000000a00 */
[----:B------:R-:W-:-:S04]  /*0580*/  @!P6 ISETP.NE.U32.AND P1, PT, R114, RZ, PT ;  /* 0x000000ff7200e20c */ /* 0x000fc80003f25070 */
[----:B------:R-:W-:Y:S02]  /*0590*/  @!P6 ISETP.NE.AND.EX P2, PT, R115, RZ, PT, P1 ;  /* 0x000000ff7300e20c */ /* 0x000fe40003f45310 */
[C---:B------:R-:W-:Y:S02]  /*05a0*/  @!P6 ISETP.NE.U32.AND P3, PT, R114.reuse, RZ, PT ;  /* 0x000000ff7200e20c */ /* 0x040fe40003f65070 */
[----:B----4-:R-:W-:Y:S02]  /*05b0*/  @!P6 FSEL R29, R37, RZ, P2 ;  /* 0x000000ff251de208 */ /* 0x010fe40001000000 */
[C---:B------:R-:W-:Y:S02]  /*05c0*/  @!P6 ISETP.NE.U32.AND P1, PT, R114.reuse, RZ, PT ;  /* 0x000000ff7200e20c */ /* 0x040fe40003f25070 */
[----:B------:R-:W-:Y:S02]  /*05d0*/  @!P6 ISETP.NE.U32.AND P2, PT, R114, RZ, PT ;  /* 0x000000ff7200e20c */ /* 0x000fe40003f45070 */
[----:B------:R-:W-:Y:S01]  /*05e0*/  IADD3 R17, R5, 0x20, RZ ;  /* 0x0000002005117810 */ /* 0x000fe20007ffe0ff */
[----:B------:R-:W-:Y:S01]  /*05f0*/  BSSY B0, `(.L_x_21527) ;  /* 0x000000d000007945 */ /* 0x000fe20003800000 */
[----:B------:R-:W-:-:S02]  /*0600*/  @!P6 ISETP.NE.AND.EX P3, PT, R115, RZ, PT, P3 ;  /* 0x000000ff7300e20c */ /* 0x000fc40003f65330 */
[C---:B------:R-:W-:Y:S02]  /*0610*/  @!P6 ISETP.NE.AND.EX P1, PT, R115.reuse, RZ, PT, P1 ;  /* 0x000000ff7300e20c */ /* 0x040fe40003f25310 */
[----:B------:R-:W-:Y:S01]  /*0620*/  @!P6 ISETP.NE.AND.EX P2, PT, R115, RZ, PT, P2 ;  /* 0x000000ff7300e20c */ /* 0x000fe20003f45320 */
[----:B--2---:R-:W-:Y:S01]  /*0630*/  IMAD.WIDE.U32 R10, R5, 0x10, R112 ;  /* 0x00000010050a7825 */ /* 0x004fe200078e0070 */
[----:B------:R-:W-:Y:S02]  /*0640*/  @!P6 FSEL R30, R38, RZ, P1 ;  /* 0x000000ff261ee208 */ /* 0x000fe40000800000 */
[----:B------:R-:W-:Y:S01]  /*0650*/  @!P6 FSEL R31, R39, RZ, P2 ;  /* 0x000000ff271fe208 */ /* 0x000fe20001000000 */
[----:B-1----:R-:W-:Y:S01]  /*0660*/  @P0 IMAD.WIDE.U32 R12, R17, 0x10, R14 ;  /* 0x00000010110c0825 */ /* 0x002fe200078e000e */
[----:B------:R-:W-:Y:S01]  /*0670*/  @!P6 FSEL R28, R36, RZ, P3 ;  /* 0x000000ff241ce208 */ /* 0x000fe20001800000 */
[----:B0-----:R-:W-:Y:S06]  /*0680*/  @!P6 BRA `(.L_x_21528) ;  /* 0x00000000000ce947 */ /* 0x001fec0003800000 */
[----:B-----5:R-:W-:-:S04]  /*0690*/  FMUL.FTZ R9, R32, UR6 ;  /* 0x0000000620097c20 */ /* 0x020fc80008410000 */
[----:B------:R-:W-:-:S04]  /*06a0*/  FMUL.FTZ R28, R60, R9 ;  /* 0x000000093c1c7220 */ /* 0x000fc80000410000 */
[----:B------:R-:W-:-:S07]  /*06b0*/  @P0 FADD.FTZ R28, R36, R28 ;  /* 0x0000001c241c0221 */ /* 0x000fce0000010000 */
.L_x_21528:
[----:B------:R-:W-:Y:S05]  /*06c0*/  BSYNC B0 ;  /* 0x0000000000007941 */ /* 0x000fea0003800000 */
.L_x_21527:
[----:B------:R-:W-:Y:S04]  /*06d0*/  BSSY B0, `(.L_x_21529) ;  /* 0x0000005000007945 */ /* 0x000fe80003800000 */
[----:B------:R-:W-:Y:S05]  /*06e0*/  @!P6 BRA `(.L_x_21530) ;  /* 0x00000000000ce947 */ /* 0x000fea0003800000 */
[----:B-----5:R-:W-:-:S04]  /*06f0*/  FMUL.FTZ R6, R33, UR6 ;  /* 0x0000000621067c20 */ /* 0x020fc80008410000 */
[----:B------:R-:W-:-:S04]  /*0700*/  FMUL.FTZ R29, R61, R6 ;  /* 0x000000063d1d7220 */ /* 0x000fc80000410000 */
[----:B------:R-:W-:-:S07]  /*0710*/  @P0 FADD.FTZ R29, R37, R29 ;  /* 0x0000001d251d0221 */ /* 0x000fce0000010000 */
.L_x_21530:
[----:B------:R-:W-:Y:S05]  /*0720*/  BSYNC B0 ;  /* 0x0000000000007941 */ /* 0x000fea0003800000 */
.L_x_21529:
[----:B------:R-:W-:Y:S04]  /*0730*/  BSSY B0, `(.L_x_21531) ;  /* 0x0000005000007945 */ /* 0x000fe80003800000 */
[----:B------:R-:W-:Y:S05]  /*0740*/  @!P6 BRA `(.L_x_21532) ;  /* 0x00000000000ce947 */ /* 0x000fea0003800000 */
[----:B-----5:R-:W-:-:S04]  /*0750*/  FMUL.FTZ R9, R34, UR6 ;  /* 0x0000000622097c20 */ /* 0x020fc80008410000 */
[----:B------:R-:W-:-:S04]  /*0760*/  FMUL.FTZ R30, R62, R9 ;  /* 0x000000093e1e7220 */ /* 0x000fc80000410000 */
[----:B------:R-:W-:-:S07]  /*0770*/  @P0 FADD.FTZ R30, R38, R30 ;  /* 0x0000001e261e0221 */ /* 0x000fce0000010000 */
.L_x_21532:
[----:B------:R-:W-:Y:S05]  /*0780*/  BSYNC B0 ;  /* 0x0000000000007941 */ /* 0x000fea0003800000 */
.L_x_21531:
[----:B------:R-:W-:Y:S04]  /*0790*/  BSSY B0, `(.L_x_21533) ;  /* 0x0000005000007945 */ /* 0x000fe80003800000 */
[----:B------:R-:W-:Y:S05]  /*07a0*/  @!P6 BRA `(.L_x_21534) ;  /* 0x00000000000ce947 */ /* 0x000fea0003800000 */
[----:B-----5:R-:W-:-:S04]  /*07b0*/  FMUL.FTZ R6, R35, UR6 ;  /* 0x0000000623067c20 */ /* 0x020fc80008410000 */
[----:B------:R-:W-:-:S04]  /*07c0*/  FMUL.FTZ R31, R63, R6 ;  /* 0x000000063f1f7220 */ /* 0x000fc80000410000 */
[----:B------:R-:W-:-:S07]  /*07d0*/  @P0 FADD.FTZ R31, R39, R31 ;  /* 0x0000001f271f0221 */ /* 0x000fce0000010000 */
.L_x_21534:
[----:B------:R-:W-:Y:S05]  /*07e0*/  BSYNC B0 ;  /* 0x0000000000007941 */ /* 0x000fea0003800000 */
.L_x_21533:
[----:B------:R0:W-:Y:S01]  /*07f0*/  STG.E.128 desc[UR4][R10.64], R28 ;  /* 0x0000001c0a007986 */ /* 0x0001e2000c101d04 */
[----:B------:R-:W1:Y:S03]  /*0800*/  @P5 LDC.64 R8, c[0x0][0x220] ;  /* 0x00008800ff085b82 */ /* 0x000e660000000a00 */
[----:B------:R-:W2:Y:S01]  /*0810*/  @P0 LDG.E.128 R36, desc[UR4][R12.64] ;  /* 0x000000040c240981 */ /* 0x000ea2000c1e1d00 */
        /* <DEDUP_REMOVED lines=12> */
[----:B---3--:R-:W-:-:S04]  /*08e0*/  IMAD.WIDE.U32 R8, R17, 0x10, R112 ;  /* 0x0000001011087825 */ /* 0x008fc800078e0070 */
[----:B-1----:R-:W-:Y:S01]  /*08f0*/  @P0 IMAD.WIDE.U32 R12, R19, 0x10, R14 ;  /* 0x00000010130c0825 */ /* 0x002fe200078e000e */
[----:B--2---:R-:W-:Y:S02]  /*0900*/  @!P6 FSEL R25, R37, RZ, P2 ;  /* 0x000000ff2519e208 */ /* 0x004fe40001000000 */
[----:B------:R-:W-:Y:S02]  /*0910*/  @!P6 ISETP.NE.U32.AND P2, PT, R114, RZ, PT ;  /* 0x000000ff7200e20c */ /* 0x000fe40003f45070 */
[----:B------:R-:W-:Y:S02]  /*0920*/  @!P6 FSEL R26, R38, RZ, P1 ;  /* 0x000000ff261ae208 */ /* 0x000fe40000800000 */
[----:B------:R-:W-:Y:S02]  /*0930*/  @!P6 ISETP.NE.AND.EX P2, PT, R115, RZ, PT, P2 ;  /* 0x000000ff7300e20c */ /* 0x000fe40003f45320 */
[----:B------:R-:W-:Y:S02]  /*0940*/  @!P6 FSEL R24, R36, RZ, P3 ;  /* 0x000000ff2418e208 */ /* 0x000fe40001800000 */
[----:B------:R-:W-:Y:S01]  /*0950*/  @!P6 FSEL R27, R39, RZ, P2 ;  /* 0x000000ff271be208 */ /* 0x000fe20001000000 */
[----:B0-----:R-:W-:Y:S08]  /*0960*/  @!P6 BRA `(.L_x_21536) ;  /* 0x00000000000ce947 */ /* 0x001ff00003800000 */
[----:B-----5:R-:W-:-:S04]  /*0970*/  FMUL.FTZ R11, R32, UR6 ;  /* 0x00000006200b7c20 */ /* 0x020fc80008410000 */
[----:B------:R-:W-:-:S04]  /*0980*/  FMUL.FTZ R24, R56, R11 ;  /* 0x0000000b38187220 */ /* 0x000fc80000410000 */
[----:B------:R-:W-:-:S07]  /*0990*/  @P0 FADD.FTZ R24, R36, R24 ;  /* 0x0000001824180221 */ /* 0x000fce0000010000 */
.L_x_21536:
[----:B------:R-:W-:Y:S05]  /*09a0*/  BSYNC B0 ;  /* 0x0000000000007941 */ /* 0x000fea0003800000 */
.L_x_21535:
[----:B------:R-:W-:Y:S04]  /*09b0*/  BSSY B0, `(.L_x_21537) ;  /* 0x0000005000007945 */ /* 0x000fe80003800000 */
[----:B------:R-:W-:Y:S05]  /*09c0*/  @!P6 BRA `(.L_x_21538) ;  /* 0x00000000000ce947 */ /* 0x000fea0003800000 */
[----:B-----5:R-:W-:-:S04]  /*09d0*/  FMUL.FTZ R6, R33, UR6 ;  /* 0x0000000621067c20 */ /* 0x020fc80008410000 */
[----:B------:R-:W-:-:S04]  /*09e0*/  FMUL.FTZ R25, R57, R6 ;  /* 0x0000000639197220 */ /* 0x000fc80000410000 */
[----:B------:R-:W-:-:S07]  /*09f0*/  @P0 FADD.FTZ R25, R37, R25 ;  /* 0x0000001925190221 */ /* 0x000fce0000010000 */
.L_x_21538:
[----:B------:R-:W-:Y:S05]  /*0a00*/  BSYNC B0 ;  /* 0x0000000000007941 */ /* 0x000fea0003800000 */
.L_x_21537:
[----:B------:R-:W-:Y:S04]  /*0a10*/  BSSY B0, `(.L_x_21539) ;  /* 0x0000005000007945 */ /* 0x000fe80003800000 */
[----:B------:R-:W-:Y:S05]  /*0a20*/  @!P6 BRA `(.L_x_21540) ;  /* 0x00000000000ce947 */ /* 0x000fea0003800000 */
[----:B-----5:R-:W-:-:S04]  /*0a30*/  FMUL.FTZ R11, R34, UR6 ;  /* 0x00000006220b7c20 */ /* 0x020fc80008410000 */
[----:B------:R-:W-:-:S04]  /*0a40*/  FMUL.FTZ R26, R58, R11 ;  /* 0x0000000b3a1a7220 */ /* 0x000fc80000410000 */
[----:B------:R-:W-:-:S07]  /*0a50*/  @P0 FADD.FTZ R26, R38, R26 ;  /* 0x0000001a261a0221 */ /* 0x000fce0000010000 */
.L_x_21540:
[----:B------:R-:W-:Y:S05]  /*0a60*/  BSYNC B0 ;  /* 0x0000000000007941 */ /* 0x000fea0003800000 */
.L_x_21539:
[----:B------:R-:W-:Y:S04]  /*0a70*/  BSSY B0, `(.L_x_21541) ;  /* 0x0000005000007945 */ /* 0x000fe80003800000 */
[----:B------:R-:W-:Y:S05]  /*0a80*/  @!P6 BRA `(.L_x_21542) ;  /* 0x00000000000ce947 */ /* 0x000fea0003800000 */
[----:B-----5:R-:W-:-:S04]  /*0a90*/  FMUL.FTZ R6, R35, UR6 ;  /* 0x0000000623067c20 */ /* 0x020fc80008410000 */
[----:B------:R-:W-:-:S04]  /*0aa0*/  FMUL.FTZ R27, R59, R6 ;  /* 0x000000063b1b7220 */ /* 0x000fc80000410000 */
[----:B------:R-:W-:-:S07]  /*0ab0*/  @P0 FADD.FTZ R27, R39, R27 ;  /* 0x0000001b271b0221 */ /* 0x000fce0000010000 */
.L_x_21542:
[----:B------:R-:W-:Y:S05]  /*0ac0*/  BSYNC B0 ;  /* 0x0000000000007941 */ /* 0x000fea0003800000 */
.L_x_21541:
[----:B------:R-:W0:Y:S01]  /*0ad0*/  @P5 LDC.64 R10, c[0x0][0x220] ;  /* 0x00008800ff0a5b82 */ /* 0x000e220000000a00 */
[----:B------:R1:W-:Y:S01]  /*0ae0*/  STG.E.128 desc[UR4][R8.64], R24 ;  /* 0x0000001808007986 */ /* 0x0003e2000c101d04 */
[----:B------:R-:W-:-:S03]  /*0af0*/  @P5 IADD3 R15, R3, 0x40, RZ ;  /* 0x00000040030f5810 */ /* 0x000fc60007ffe0ff */
[----:B------:R2:W3:Y:S02]  /*0b00*/  @P0 LDG.E.128 R36, desc[UR4][R12.64] ;  /* 0x000000040c240981 */ /* 0x0004e4000c1e1d00 */
[----:B0-----:R-:W-:Y:S02]  /*0b10*/  @P5 IMAD.WIDE.U32 R10, R15, 0x10, R10 ;  /* 0x000000100f0a5825 */ /* 0x001fe400078e000a */
[----:B------:R-:W2:Y:S03]  /*0b20*/  @P0 LDC.64 R14, c[0x0][0x230] ;  /* 0x00008c00ff0e0b82 */ /* 0x000ea60000000a00 */
[----:B-----5:R0:W5:Y:S01]  /*0b30*/  @P5 LDG.E.128 R32, desc[UR4][R10.64] ;  /* 0x000000040a205981 */ /* 0x020162000c1e1d00 */
[C---:B------:R-:W-:Y:S01]  /*0b40*/  @!P6 ISETP.NE.U32.AND P1, PT, R114.reuse, RZ, PT ;  /* 0x000000ff7200e20c */ /* 0x040fe20003f25070 */
[----:B------:R-:W-:Y:S01]  /*0b50*/  BSSY B0, `(.L_x_21543) ;  /* 0x0000013000007945 */ /* 0x000fe20003800000 */
[----:B------:R-:W-:Y:S01]  /*0b60*/  @!P6 ISETP.NE.U32.AND P3, PT, R114, RZ, PT ;  /* 0x000000ff7200e20c */ /* 0x000fe20003f65070 */
[----:B-1----:R-:W-:Y:S01]  /*0b70*/  IMAD.WIDE.U32 R8, R19, 0x10, R112 ;  /* 0x0000001013087825 */ /* 0x002fe200078e0070 */
[----:B------:R-:W-:-:S02]  /*0b80*/  @!P6 ISETP.NE.AND.EX P2, PT, R115, RZ, PT, P1 ;  /* 0x000000ff7300e20c */ /* 0x000fc40003f45310 */
[C---:B------:R-:W-:Y:S02]  /*0b90*/  @!P6 ISETP.NE.U32.AND P1, PT, R114.reuse, RZ, PT ;  /* 0x000000ff7200e20c */ /* 0x040fe40003f25070 */
[----:B------:R-:W-:Y:S02]  /*0ba0*/  IADD3 R117, R5, 0x60, RZ ;  /* 0x0000006005757810 */ /* 0x000fe40007ffe0ff */
[C---:B------:R-:W-:Y:S02]  /*0bb0*/  @!P6 ISETP.NE.AND.EX P3, PT, R115.reuse, RZ, PT, P3 ;  /* 0x000000ff7300e20c */ /* 0x040fe40003f65330 */
[----:B------:R-:W-:Y:S01]  /*0bc0*/  @!P6 ISETP.NE.AND.EX P1, PT, R115, RZ, PT, P1 ;  /* 0x000000ff7300e20c */ /* 0x000fe20003f25310 */
[----:B--2---:R-:W-:Y:S01]  /*0bd0*/  @P0 IMAD.WIDE.U32 R12, R117, 0x10, R14 ;  /* 0x00000010750c0825 */ /* 0x004fe200078e000e */
[----:B---3--:R-:W-:Y:S02]  /*0be0*/  @!P6 FSEL R21, R37, RZ, P2 ;  /* 0x000000ff2515e208 */ /* 0x008fe40001000000 */
[----:B------:R-:W-:-:S02]  /*0bf0*/  @!P6 ISETP.NE.U32.AND P2, PT, R114, RZ, PT ;  /* 0x000000ff7200e20c */ /* 0x000fc40003f45070 */
        /* <DEDUP_REMOVED lines=8> */
.L_x_21544:
[----:B------:R-:W-:Y:S05]  /*0c80*/  BSYNC B0 ;  /* 0x0000000000007941 */ /* 0x000fea0003800000 */
.L_x_21543:
[----:B------:R-:W-:Y:S04]  /*0c90*/  BSSY B0, `(.L_x_21545) ;  /* 0x0000005000007945 */ /* 0x000fe80003800000 */
[----:B------:R-:W-:Y:S05]  /*0ca0*/  @!P6 BRA `(.L_x_21546) ;  /* 0x00000000000ce947 */ /* 0x000fea0003800000 */
[----:B-----5:R-:W-:-:S04]  /*0cb0*/  FMUL.FTZ R6, R33, UR6 ;  /* 0x0000000621067c20 */ /* 0x020fc80008410000 */
[----:B------:R-:W-:-:S04]  /*0cc0*/  FMUL.FTZ R21, R53, R6 ;  /* 0x0000000635157220 */ /* 0x000fc80000410000 */
[----:B------:R-:W-:-:S07]  /*0cd0*/  @P0 FADD.FTZ R21, R37, R21 ;  /* 0x0000001525150221 */ /* 0x000fce0000010000 */
.L_x_21546:
[----:B------:R-:W-:Y:S05]  /*0ce0*/  BSYNC B0 ;  /* 0x0000000000007941 */ /* 0x000fea0003800000 */
.L_x_21545:
[----:B------:R-:W-:Y:S04]  /*0cf0*/  BSSY B0, `(.L_x_21547) ;  /* 0x0000005000007945 */ /* 0x000fe80003800000 */
[----:B------:R-:W-:Y:S05]  /*0d00*/  @!P6 BRA `(.L_x_21548) ;  /* 0x00000000000ce947 */ /* 0x000fea0003800000 */
[----:B-----5:R-:W-:-:S04]  /*0d10*/  FMUL.FTZ R11, R34, UR6 ;  /* 0x00000006220b7c20 */ /* 0x020fc80008410000 */
[----:B------:R-:W-:-:S04]  /*0d20*/  FMUL.FTZ R22, R54, R11 ;  /* 0x0000000b36167220 */ /* 0x000fc80000410000 */
[----:B------:R-:W-:-:S07]  /*0d30*/  @P0 FADD.FTZ R22, R38, R22 ;  /* 0x0000001626160221 */ /* 0x000fce0000010000 */
.L_x_21548:
[----:B------:R-:W-:Y:S05]  /*0d40*/  BSYNC B0 ;  /* 0x0000000000007941 */ /* 0x000fea0003800000 */
.L_x_21547:
[----:B------:R-:W-:Y:S04]  /*0d50*/  BSSY B0, `(.L_x_21549) ;  /* 0x0000005000007945 */ /* 0x000fe80003800000 */
[----:B------:R-:W-:Y:S05]  /*0d60*/  @!P6 BRA `(.L_x_21550) ;  /* 0x00000000000ce947 */ /* 0x000fea0003800000 */
[----:B-----5:R-:W-:-:S04]  /*0d70*/  FMUL.FTZ R6, R35, UR6 ;  /* 0x0000000623067c20 */ /* 0x020fc80008410000 */
[----:B------:R-:W-:-:S04]  /*0d80*/  FMUL.FTZ R23, R55, R6 ;  /* 0x0000000637177220 */ /* 0x000fc80000410000 */
[----:B------:R-:W-:-:S07]  /*0d90*/  @P0 FADD.FTZ R23, R39, R23 ;  /* 0x0000001727170221 */ /* 0x000fce0000010000 */
.L_x_21550:
[----:B------:R-:W-:Y:S05]  /*0da0*/  BSYNC B0 ;  /* 0x0000000000007941 */ /* 0x000fea0003800000 */
.L_x_21549:
        /* <DEDUP_REMOVED lines=9> */
[----:B------:R-:W-:Y:S01]  /*0e40*/  @!P6 ISETP.NE.U32.AND P1, PT, R114, RZ, PT ;  /* 0x000000ff7200e20c */ /* 0x000fe20003f25070 */
[----:B------:R-:W-:Y:S01]  /*0e50*/  BSSY B0, `(.L_x_21551) ;  /* 0x0000011000007945 */ /* 0x000fe20003800000 */
[----:B0-----:R-:W-:Y:S01]  /*0e60*/  IADD3 R9, R5, 0x80, RZ ;  /* 0x0000008005097810 */ /* 0x001fe20007ffe0ff */
[----:B-----5:R0:W5:Y:S01]  /*0e70*/  @P5 LDG.E.128 R32, desc[UR4][R10.64] ;  /* 0x000000040a205981 */ /* 0x020162000c1e1d00 */
[----:B------:R-:W-:-:S02]  /*0e80*/  @!P6 ISETP.NE.AND.EX P3, PT, R115, RZ, PT, P3 ;  /* 0x000000ff7300e20c */ /* 0x000fc40003f65330 */
[----:B------:R-:W-:Y:S01]  /*0e90*/  @!P6 ISETP.NE.AND.EX P1, PT, R115, RZ, PT, P1 ;  /* 0x000000ff7300e20c */ /* 0x000fe20003f25310 */
[----:B0-----:R-:W-:-:S04]  /*0ea0*/  IMAD.WIDE.U32 R10, R117, 0x10, R112 ;  /* 0x00000010750a7825 */ /* 0x001fc800078e0070 */
[----:B-1----:R-:W-:Y:S01]  /*0eb0*/  @P0 IMAD.WIDE.U32 R14, R9, 0x10, R14 ;  /* 0x00000010090e0825 */ /* 0x002fe200078e000e */
[----:B--2---:R-:W-:Y:S02]  /*0ec0*/  @!P6 FSEL R17, R37, RZ, P2 ;  /* 0x000000ff2511e208 */ /* 0x004fe40001000000 */
        /* <DEDUP_REMOVED lines=9> */
.L_x_21552:
[----:B------:R-:W-:Y:S05]  /*0f60*/  BSYNC B0 ;  /* 0x0000000000007941 */ /* 0x000fea0003800000 */
.L_x_21551:
[----:B------:R-:W-:Y:S04]  /*0f70*/  BSSY B0, `(.L_x_21553) ;  /* 0x0000005000007945 */ /* 0x000fe80003800000 */
[----:B------:R-:W-:Y:S05]  /*0f80*/  @!P6 BRA `(.L_x_21554) ;  /* 0x00000000000ce947 */ /* 0x000fea0003800000 */
[----:B-----5:R-:W-:-:S04]  /*0f90*/  FMUL.FTZ R6, R33, UR6 ;  /* 0x0000000621067c20 */ /* 0x020fc80008410000 */
[----:B------:R-:W-:-:S04]  /*0fa0*/  FMUL.FTZ R17, R49, R6 ;  /* 0x0000000631117220 */ /* 0x000fc80000410000 */
[----:B------:R-:W-:-:S07]  /*0fb0*/  @P0 FADD.FTZ R17, R37, R17 ;  /* 0x0000001125110221 */ /* 0x000fce0000010000 */
.L_x_21554:
[----:B------:R-:W-:Y:S05]  /*0fc0*/  BSYNC B0 ;  /* 0x0000000000007941 */ /* 0x000fea0003800000 */
.L_x_21553:
[----:B------:R-:W-:Y:S04]  /*0fd0*/  BSSY B0, `(.L_x_21555) ;  /* 0x0000005000007945 */ /* 0x000fe80003800000 */
[----:B------:R-:W-:Y:S05]  /*0fe0*/  @!P6 BRA `(.L_x_21556) ;  /* 0x00000000000ce947 */ /* 0x000fea0003800000 */
[----:B-----5:R-:W-:-:S04]  /*0ff0*/  FMUL.FTZ R13, R34, UR6 ;  /* 0x00000006220d7c20 */ /* 0x020fc80008410000 */
[----:B------:R-:W-:-:S04]  /*1000*/  FMUL.FTZ R18, R50, R13 ;  /* 0x0000000d32127220 */ /* 0x000fc80000410000 */
[----:B------:R-:W-:-:S07]  /*1010*/  @P0 FADD.FTZ R18, R38, R18 ;  /* 0x0000001226120221 */ /* 0x000fce0000010000 */
.L_x_21556:
[----:B------:R-:W-:Y:S05]  /*1020*/  BSYNC B0 ;  /* 0x0000000000007941 */ /* 0x000fea0003800000 */
.L_x_21555:
[----:B------:R-:W-:Y:S04]  /*1030*/  BSSY B0, `(.L_x_21557) ;  /* 0x0000005000007945 */ /* 0x000fe80003800000 */
[----:B------:R-:W-:Y:S05]  /*1040*/  @!P6 BRA `(.L_x_21558) ;  /* 0x00000000000ce947 */ /* 0x000fea0003800000 */
[----:B-----5:R-:W-:-:S04]  /*1050*/  FMUL.FTZ R6, R35, UR6 ;  /* 0x0000000623067c20 */ /* 0x020fc80008410000 */
[----:B------:R-:W-:-:S04]  /*1060*/  FMUL.FTZ R19, R51, R6 ;  /* 0x0000000633137220 */ /* 0x000fc80000410000 */
[----:B------:R-:W-:-:S07]  /*1070*/  @P0 FADD.FTZ R19, R39, R19 ;  /* 0x0000001327130221 */ /* 0x000fce0000010000 */
.L_x_21558:
[----:B------:R-:W-:Y:S05]  /*1080*/  BSYNC B0 ;  /* 0x0000000000007941 */ /* 0x000fea0003800000 */
.L_x_21557:
[----:B------:R-:W0:Y:S01]  /*1090*/  @P5 LDC.64 R116, c[0x0][0x220] ;  /* 0x00008800ff745b82 */ /* 0x000e220000000a00 */
[----:B------:R1:W-:Y:S01]  /*10a0*/  STG.E.128 desc[UR4][R10.64], R16 ;  /* 0x000000100a007986 */ /* 0x0003e2000c101d04 */
[----:B------:R-:W-:-:S03]  /*10b0*/  @P5 IADD3 R13, R3, 0x80, RZ ;  /* 0x00000080030d5810 */ /* 0x000fc60007ffe0ff */
[----:B------:R-:W2:Y:S03]  /*10c0*/  @P0 LDG.E.128 R36, desc[UR4][R14.64] ;  /* 0x000000040e240981 */ /* 0x000ea6000c1e1d00 */
[----:B------:R-:W1:Y:S01]  /*10d0*/  @P0 LDC.64 R118, c[0x0][0x230] ;  /* 0x00008c00ff760b82 */ /* 0x000e620000000a00 */
[----:B0-----:R-:W-:-:S05]  /*10e0*/  @P5 IMAD.WIDE.U32 R116, R13, 0x10, R116 ;  /* 0x000000100d745825 */ /* 0x001fca00078e0074 */
[----:B-----5:R0:W5:Y:S01]  /*10f0*/  @P5 LDG.E.128 R32, desc[UR4][R116.64] ;  /* 0x0000000474205981 */ /* 0x020162000c1e1d00 */
[C---:B------:R-:W-:Y:S01]  /*1100*/  @!P6 ISETP.NE.U32.AND P1, PT, R114.reuse, RZ, PT ;  /* 0x000000ff7200e20c */ /* 0x040fe20003f25070 */
[----:B------:R-:W-:Y:S01]  /*1110*/  BSSY B0, `(.L_x_21559) ;  /* 0x0000012000007945 */ /* 0x000fe20003800000 */
[C---:B------:R-:W-:Y:S01]  /*1120*/  @!P6 ISETP.NE.U32.AND P2, PT, R114.reuse, RZ, PT ;  /* 0x000000ff7200e20c */ /* 0x040fe20003f45070 */
[----:B------:R-:W-:Y:S01]  /*1130*/  IMAD.WIDE.U32 R8, R9, 0x10, R112 ;  /* 0x0000001009087825 */ /* 0x000fe200078e0070 */
[----:B------:R-:W-:Y:S02]  /*1140*/  @!P6 ISETP.NE.AND.EX P3, PT, R115, RZ, PT, P1 ;  /* 0x000000ff7300e20c */ /* 0x000fe40003f65310 */
[----:B------:R-:W-:Y:S02]  /*1150*/  IADD3 R5, R5, 0xa0, RZ ;  /* 0x000000a005057810 */ /* 0x000fe40007ffe0ff */
[----:B------:R-:W-:Y:S02]  /*1160*/  @!P6 ISETP.NE.U32.AND P1, PT, R114, RZ, PT ;  /* 0x000000ff7200e20c */ /* 0x000fe40003f25070 */
[----:B------:R-:W-:Y:S01]  /*1170*/  @!P6 ISETP.NE.AND.EX P2, PT, R115, RZ, PT, P2 ;  /* 0x000000ff7300e20c */ /* 0x000fe20003f45320 */
[----:B-1----:R-:W-:Y:S01]  /*1180*/  @P0 IMAD.WIDE.U32 R10, R5, 0x10, R118 ;  /* 0x00000010050a0825 */ /* 0x002fe200078e0076 */
[----:B------:R-:W-:-:S02]  /*1190*/  @!P6 ISETP.NE.AND.EX P1, PT, R115, RZ, PT, P1 ;  /* 0x000000ff7300e20c */ /* 0x000fc40003f25310 */
[----:B--2---:R-:W-:Y:S02]  /*11a0*/  @!P6 FSEL R13, R37, RZ, P3 ;  /* 0x000000ff250de208 */ /* 0x004fe40001800000 */
[----:B------:R-:W-:Y:S02]  /*11b0*/  @!P6 ISETP.NE.U32.AND P3, PT, R114, RZ, PT ;  /* 0x000000ff7200e20c */ /* 0x000fe40003f65070 */
[----:B------:R-:W-:Y:S02]  /*11c0*/  @!P6 FSEL R12, R36, RZ, P2 ;  /* 0x000000ff240ce208 */ /* 0x000fe40001000000 */
[----:B------:R-:W-:-:S04]  /*11d0*/  @!P6 ISETP.NE.AND.EX P3, PT, R115, RZ, PT, P3 ;  /* 0x000000ff7300e20c */ /* 0x000fc80003f65330 */
[----:B------:R-:W-:Y:S01]  /*11e0*/  @!P6 FSEL R14, R38, RZ, P3 ;  /* 0x000000ff260ee208 */ /* 0x000fe20001800000 */
[----:B0-----:R-:W-:Y:S08]  /*11f0*/  @!P6 BRA `(.L_x_21560) ;  /* 0x00000000000ce947 */ /* 0x001ff00003800000 */
[----:B-----5:R-:W-:-:S04]  /*1200*/  FMUL.FTZ R15, R32, UR6 ;  /* 0x00000006200f7c20 */ /* 0x020fc80008410000 */
[----:B------:R-:W-:-:S04]  /*1210*/  FMUL.FTZ R12, R44, R15 ;  /* 0x0000000f2c0c7220 */ /* 0x000fc80000410000 */
[----:B------:R-:W-:-:S07]  /*1220*/  @P0 FADD.FTZ R12, R36, R12 ;  /* 0x0000000c240c0221 */ /* 0x000fce0000010000 */
.L_x_21560:
[----:B------:R-:W-:Y:S05]  /*1230*/  BSYNC B0 ;  /* 0x0000000000007941 */ /* 0x000fea0003800000 */
.L_x_21559:
[----:B------:R-:W-:Y:S04]  /*1240*/  BSSY B0, `(.L_x_21561) ;  /* 0x0000005000007945 */ /* 0x000fe80003800000 */
[----:B------:R-:W-:Y:S05]  /*1250*/  @!P6 BRA `(.L_x_21562) ;  /* 0x00000000000ce947 */ /* 0x000fea0003800000 */
[----:B-----5:R-:W-:-:S04]  /*1260*/  FMUL.FTZ R6, R33, UR6 ;  /* 0x0000000621067c20 */ /* 0x020fc80008410000 */
[----:B------:R-:W-:-:S04]  /*1270*/  FMUL.FTZ R13, R45, R6 ;  /* 0x000000062d0d7220 */ /* 0x000fc80000410000 */
[----:B------:R-:W-:-:S07]  /*1280*/  @P0 FADD.FTZ R13, R37, R13 ;  /* 0x0000000d250d0221 */ /* 0x000fce0000010000 */
.L_x_21562:
[----:B------:R-:W-:Y:S05]  /*1290*/  BSYNC B0 ;  /* 0x0000000000007941 */ /* 0x000fea0003800000 */
.L_x_21561:
[----:B------:R-:W-:Y:S04]  /*12a0*/  BSSY B0, `(.L_x_21563) ;  /* 0x0000005000007945 */ /* 0x000fe80003800000 */
[----:B------:R-:W-:Y:S05]  /*12b0*/  @!P6 BRA `(.L_x_21564) ;  /* 0x00000000000ce947 */ /* 0x000fea0003800000 */
[----:B-----5:R-:W-:-:S04]  /*12c0*/  FMUL.FTZ R15, R34, UR6 ;  /* 0x00000006220f7c20 */ /* 0x020fc80008410000 */
[----:B------:R-:W-:-:S04]  /*12d0*/  FMUL.FTZ R14, R46, R15 ;  /* 0x0000000f2e0e7220 */ /* 0x000fc80000410000 */
[----:B------:R-:W-:-:S07]  /*12e0*/  @P0 FADD.FTZ R14, R38, R14 ;  /* 0x0000000e260e0221 */ /* 0x000fce0000010000 */
.L_x_21564:
[----:B------:R-:W-:Y:S05]  /*12f0*/  BSYNC B0 ;  /* 0x0000000000007941 */ /* 0x000fea0003800000 */
.L_x_21563:
[----:B------:R-:W-:Y:S01]  /*1300*/  BSSY B0, `(.L_x_21565) ;  /* 0x0000006000007945 */ /* 0x000fe20003800000 */
[----:B------:R-:W-:-:S03]  /*1310*/  @!P6 FSEL R15, R39, RZ, P1 ;  /* 0x000000ff270fe208 */ /* 0x000fc60000800000 */
[----:B------:R-:W-:Y:S05]  /*1320*/  @!P6 BRA `(.L_x_21566) ;  /* 0x00000000000ce947 */ /* 0x000fea0003800000 */
[----:B-----5:R-:W-:-:S04]  /*1330*/  FMUL.FTZ R6, R35, UR6 ;  /* 0x0000000623067c20 */ /* 0x020fc80008410000 */
[----:B------:R-:W-:-:S04]  /*1340*/  FMUL.FTZ R15, R47, R6 ;  /* 0x000000062f0f7220 */ /* 0x000fc80000410000 */
[----:B------:R-:W-:-:S07]  /*1350*/  @P0 FADD.FTZ R15, R39, R15 ;  /* 0x0000000f270f0221 */ /* 0x000fce0000010000 */
.L_x_21566:
[----:B------:R-:W-:Y:S05]  /*1360*/  BSYNC B0 ;  /* 0x0000000000007941 */ /* 0x000fea0003800000 */
.L_x_21565:
[----:B------:R0:W-:Y:S01]  /*1370*/  STG.E.128 desc[UR4][R8.64], R12 ;  /* 0x0000000c08007986 */ /* 0x0001e2000c101d04 */
[----:B------:R-:W1:Y:S03]  /*1380*/  @P5 LDC.64 R116, c[0x0][0x220] ;  /* 0x00008800ff745b82 */ /* 0x000e660000000a00 */
[----:B------:R-:W0:Y:S01]  /*1390*/  @P0 LDG.E.128 R36, desc[UR4][R10.64] ;  /* 0x000000040a240981 */ /* 0x000e22000c1e1d00 */
        /* <DEDUP_REMOVED lines=12> */
[----:B0-----:R-:W-:Y:S02]  /*1460*/  @!P6 FSEL R9, R37, RZ, P1 ;  /* 0x000000ff2509e208 */ /* 0x001fe40000800000 */
[----:B------:R-:W-:Y:S02]  /*1470*/  @!P6 FSEL R10, R38, RZ, P2 ;  /* 0x000000ff260ae208 */ /* 0x000fe40001000000 */
[----:B------:R-:W-:-:S02]  /*1480*/  @!P6 FSEL R11, R39, RZ, P5 ;  /* 0x000000ff270be208 */ /* 0x000fc40002800000 */
[----:B------:R-:W-:Y:S01]  /*1490*/  @!P6 FSEL R8, R36, RZ, P3 ;  /* 0x000000ff2408e208 */ /* 0x000fe20001800000 */
[----:B-1----:R-:W-:Y:S06]  /*14a0*/  @!P6 BRA `(.L_x_21568) ;  /* 0x00000000000ce947 */ /* 0x002fec0003800000 */
[----:B-----5:R-:W-:-:S04]  /*14b0*/  FMUL.FTZ R3, R32, UR6 ;  /* 0x0000000620037c20 */ /* 0x020fc80008410000 */
[----:B------:R-:W-:-:S04]  /*14c0*/  FMUL.FTZ R8, R40, R3 ;  /* 0x0000000328087220 */ /* 0x000fc80000410000 */
[----:B------:R-:W-:-:S07]  /*14d0*/  @P0 FADD.FTZ R8, R36, R8 ;  /* 0x0000000824080221 */ /* 0x000fce0000010000 */
.L_x_21568:
[----:B------:R-:W-:Y:S05]  /*14e0*/  BSYNC B0 ;  /* 0x0000000000007941 */ /* 0x000fea0003800000 */
.L_x_21567:
[----:B------:R-:W-:Y:S04]  /*14f0*/  BSSY B0, `(.L_x_21569) ;  /* 0x0000005000007945 */ /* 0x000fe80003800000 */
[----:B------:R-:W-:Y:S05]  /*1500*/  @!P6 BRA `(.L_x_21570) ;  /* 0x00000000000ce947 */ /* 0x000fea0003800000 */
[----:B-----5:R-:W-:-:S04]  /*1510*/  FMUL.FTZ R6, R33, UR6 ;  /* 0x0000000621067c20 */ /* 0x020fc80008410000 */
[----:B------:R-:W-:-:S04]  /*1520*/  FMUL.FTZ R9, R41, R6 ;  /* 0x0000000629097220 */ /* 0x000fc80000410000 */
[----:B------:R-:W-:-:S07]  /*1530*/  @P0 FADD.FTZ R9, R37, R9 ;  /* 0x0000000925090221 */ /* 0x000fce0000010000 */
.L_x_21570:
[----:B------:R-:W-:Y:S05]  /*1540*/  BSYNC B0 ;  /* 0x0000000000007941 */ /* 0x000fea0003800000 */
.L_x_21569:
[----:B------:R-:W-:Y:S04]  /*1550*/  BSSY B0, `(.L_x_21571) ;  /* 0x0000005000007945 */ /* 0x000fe80003800000 */
[----:B------:R-:W-:Y:S05]  /*1560*/  @!P6 BRA `(.L_x_21572) ;  /* 0x00000000000ce947 */ /* 0x000fea0003800000 */
[----:B-----5:R-:W-:-:S04]  /*1570*/  FMUL.FTZ R3, R34, UR6 ;  /* 0x0000000622037c20 */ /* 0x020fc80008410000 */
[----:B------:R-:W-:-:S04]  /*1580*/  FMUL.FTZ R10, R42, R3 ;  /* 0x000000032a0a7220 */ /* 0x000fc80000410000 */
[----:B------:R-:W-:-:S07]  /*1590*/  @P0 FADD.FTZ R10, R38, R10 ;  /* 0x0000000a260a0221 */ /* 0x000fce0000010000 */
.L_x_21572:
[----:B------:R-:W-:Y:S05]  /*15a0*/  BSYNC B0 ;  /* 0x0000000000007941 */ /* 0x000fea0003800000 */
.L_x_21571:
[----:B------:R-:W-:Y:S04]  /*15b0*/  BSSY B0, `(.L_x_21573) ;  /* 0x0000005000007945 */ /* 0x000fe80003800000 */
[----:B------:R-:W-:Y:S05]  /*15c0*/  @!P6 BRA `(.L_x_21574) ;  /* 0x00000000000ce947 */ /* 0x000fea0003800000 */
[----:B-----5:R-:W-:-:S04]  /*15d0*/  FMUL.FTZ R6, R35, UR6 ;  /* 0x0000000623067c20 */ /* 0x020fc80008410000 */
[----:B------:R-:W-:-:S04]  /*15e0*/  FMUL.FTZ R11, R43, R6 ;  /* 0x000000062b0b7220 */ /* 0x000fc80000410000 */
[----:B------:R-:W-:-:S07]  /*15f0*/  @P0 FADD.FTZ R11, R39, R11 ;  /* 0x0000000b270b0221 */ /* 0x000fce0000010000 */
.L_x_21574:
[----:B------:R-:W-:Y:S05]  /*1600*/  BSYNC B0 ;  /* 0x0000000000007941 */ /* 0x000fea0003800000 */
.L_x_21573:
[----:B------:R-:W-:Y:S01]  /*1610*/  FADD.FTZ R6, RZ, R28 ;  /* 0x0000001cff067221 */ /* 0x000fe20000010000 */
[----:B------:R-:W-:Y:S01]  /*1620*/  IMAD.WIDE.U32 R112, R5, 0x10, R112 ;  /* 0x0000001005707825 */ /* 0x000fe200078e0070 */
[----:B------:R-:W-:Y:S01]  /*1630*/  UMOV UR8, 0xffffffff ;  /* 0xffffffff00087882 */ /* 0x000fe20000000000 */
        /* <DEDUP_REMOVED lines=23> */
[----:B------:R-:W-:-:S03]  /*17b0*/  SHF.R.S32.HI R6, RZ, 0x1f, R2 ;  /* 0x0000001fff067819 */ /* 0x000fc60000011402 */
        /* <DEDUP_REMOVED lines=72> */
.L_x_21590:
[----:B-1----:R-:W-:Y:S01]  /*1c40*/  FADD.FTZ R116, R115, R116 ;  /* 0x0000007473747221 */ /* 0x002fe20000010000 */
[----:B------:R-:W1:Y:S01]  /*1c50*/  @!P0 LDC.64 R112, c[0x0][0x250] ;  /* 0x00009400ff708b82 */ /* 0x000e620000000a00 */
[----:B------:R-:W-:Y:S01]  /*1c60*/  FMUL.FTZ R3, R117, R117 ;  /* 0x0000007575037220 */ /* 0x000fe20000410000 */
[----:B------:R-:W-:Y:S01]  /*1c70*/  BSSY B0, `(.L_x_21576) ;  /* 0x000006e000007945 */ /* 0x000fe20003800000 */
[----:B------:R-:W-:-:S03]  /*1c80*/  FFMA.FTZ R5, R116, R5, UR7 ;  /* 0x0000000774057e23 */ /* 0x000fc60008010005 */
[----:B------:R-:W-:Y:S02]  /*1c90*/  FSEL R116, R3, RZ, P4 ;  /* 0x000000ff03747208 */ /* 0x000fe40002000000 */
[----:B0-----:R-:W0:Y:S03]  /*1ca0*/  @!P0 LDC.64 R114, c[0x0][0x258] ;  /* 0x00009600ff728b82 */ /* 0x001e260000000a00 */
[----:B------:R-:W-:-:S06]  /*1cb0*/  FADD.FTZ R5, R5, R116 ;  /* 0x0000007405057221 */ /* 0x000fcc0000010000 */
[----:B------:R-:W2:Y:S01]  /*1cc0*/  MUFU.RSQ R5, R5 ;  /* 0x0000000500057308 */ /* 0x000ea20000001400 */
[----:B-1----:R-:W-:-:S04]  /*1cd0*/  @!P0 LEA R112, P1, R2, R112, 0x2 ;  /* 0x0000007002708211 */ /* 0x002fc800078210ff */
[C---:B------:R-:W-:Y:S02]  /*1ce0*/  @!P0 LEA.HI.X R113, R2.reuse, R113, R6, 0x2, P1 ;  /* 0x0000007102718211 */ /* 0x040fe400008f1406 */
[----:B0-----:R-:W-:-:S03]  /*1cf0*/  @!P0 LEA R114, P2, R2, R114, 0x2 ;  /* 0x0000007202728211 */ /* 0x001fc600078410ff */
[----:B------:R0:W-:Y:S01]  /*1d00*/  @!P0 STG.E desc[UR4][R112.64], R117 ;  /* 0x0000007570008986 */ /* 0x0001e2000c101904 */
[----:B------:R-:W-:-:S05]  /*1d10*/  @!P0 LEA.HI.X R115, R2, R115, R6, 0x2, P2 ;  /* 0x0000007302738211 */ /* 0x000fca00010f1406 */
        /* <DEDUP_REMOVED lines=32> */
[----:B------:R-:W-:Y:S01]  /*1f20*/  LEA.HI.SX32 R3, R3, R0, 0x1e ;  /* 0x0000000003037211 */ /* 0x000fe200078ff2ff */
[----:B------:R-:W-:Y:S01]  /*1f30*/  FADD.FTZ R4, -R4, R11 ;  /* 0x0000000b04047221 */ /* 0x000fe20000010100 */
[C---:B------:R-:W-:Y:S01]  /*1f40*/  FMUL.FTZ R28, R5.reuse, R28 ;  /* 0x0000001c051c7220 */ /* 0x040fe20000410000 */
[C---:B------:R-:W-:Y:S01]  /*1f50*/  FMUL.FTZ R29, R5.reuse, R29 ;  /* 0x0000001d051d7220 */ /* 0x040fe20000410000 */
[C---:B------:R-:W-:Y:S01]  /*1f60*/  FMUL.FTZ R30, R5.reuse, R30 ;  /* 0x0000001e051e7220 */ /* 0x040fe20000410000 */
[----:B------:R-:W-:Y:S01]  /*1f70*/  FMUL.FTZ R31, R5, R31 ;  /* 0x0000001f051f7220 */ /* 0x000fe20000410000 */
        /* <DEDUP_REMOVED lines=24> */
[C---:B------:R-:W-:Y:S01]  /*2100*/  FMUL.FTZ R10, R5.reuse, R10 ;  /* 0x0000000a050a7220 */ /* 0x040fe20000410000 */
[----:B------:R-:W-:Y:S01]  /*2110*/  FMUL.FTZ R4, R5, R4 ;  /* 0x0000000405047220 */ /* 0x000fe20000410000 */
[----:B------:R-:W-:Y:S01]  /*2120*/  IADD3 R113, R3, 0x40, RZ ;  /* 0x0000004003717810 */ /* 0x000fe20007ffe0ff */
[----:B------:R-:W-:Y:S01]  /*2130*/  IMAD.WIDE.U32 R114, R115, 0x10, R6 ;  /* 0x0000001073727825 */ /* 0x000fe200078e0006 */
[----:B------:R-:W-:-:S03]  /*2140*/  IADD3 R5, R3, 0x60, RZ ;  /* 0x0000006003057810 */ /* 0x000fc60007ffe0ff */
[----:B------:R-:W-:Y:S01]  /*2150*/  FFMA.FTZ R27, R83, R27, R107 ;  /* 0x0000001b531b7223 */ /* 0x000fe2000001006b */
[C---:B------:R-:W-:Y:S01]  /*2160*/  IADD3 R11, R3.reuse, 0x80, RZ ;  /* 0x00000080030b7810 */ /* 0x040fe20007ffe0ff */
[----:B------:R-:W-:Y:S01]  /*2170*/  FFMA.FTZ R26, R82, R26, R106 ;  /* 0x0000001a521a7223 */ /* 0x000fe2000001006a */
[----:B------:R-:W-:Y:S01]  /*2180*/  IADD3 R3, R3, 0xa0, RZ ;  /* 0x000000a003037810 */ /* 0x000fe20007ffe0ff */
[----:B------:R-:W-:Y:S01]  /*2190*/  FFMA.FTZ R25, R81, R25, R105 ;  /* 0x0000001951197223 */ /* 0x000fe20000010069 */
[----:B------:R-:W-:Y:S01]  /*21a0*/  FFMA.FTZ R24, R80, R24, R104 ;  /* 0x0000001850187223 */ /* 0x000fe20000010068 */
[----:B------:R0:W-:Y:S01]  /*21b0*/  STG.E.128 desc[UR4][R116.64], R28 ;  /* 0x0000001c74007986 */ /* 0x0001e2000c101d04 */
        /* <DEDUP_REMOVED lines=16> */
[----:B------:R1:W-:Y:S01]  /*22c0*/  STG.E.128 desc[UR4][R114.64], R24 ;  /* 0x0000001872007986 */ /* 0x0003e2000c101d04 */
[----:B0-----:R-:W-:-:S03]  /*22d0*/  IMAD.WIDE.U32 R30, R5, 0x10, R6 ;  /* 0x00000010051e7825 */ /* 0x001fc600078e0006 */
[----:B------:R1:W-:Y:S01]  /*22e0*/  STG.E.128 desc[UR4][R112.64], R20 ;  /* 0x0000001470007986 */ /* 0x0003e2000c101d04 */
[----:B------:R-:W-:-:S04]  /*22f0*/  IMAD.WIDE.U32 R28, R11, 0x10, R6 ;  /* 0x000000100b1c7825 */ /* 0x000fc800078e0006 */
[----:B------:R-:W-:Y:S01]  /*2300*/  FFMA.FTZ R11, R67, R4, R91 ;  /* 0x00000004430b7223 */ /* 0x000fe2000001005b */
[----:B------:R1:W-:Y:S01]  /*2310*/  STG.E.128 desc[UR4][R30.64], R16 ;  /* 0x000000101e007986 */ /* 0x0003e2000c101d04 */
[----:B------:R-:W-:-:S03]  /*2320*/  IMAD.WIDE.U32 R6, R3, 0x10, R6 ;  /* 0x0000001003067825 */ /* 0x000fc600078e0006 */
[----:B------:R1:W-:Y:S04]  /*2330*/  STG.E.128 desc[UR4][R28.64], R12 ;  /* 0x0000000c1c007986 */ /* 0x0003e8000c101d04 */
[----:B------:R1:W-:Y:S02]  /*2340*/  STG.E.128 desc[UR4][R6.64], R8 ;  /* 0x0000000806007986 */ /* 0x0003e4000c101d04 */
.L_x_21577:
[----:B------:R-:W-:Y:S05]  /*2350*/  BSYNC B0 ;  /* 0x0000000000007941 */ /* 0x000fea0003800000 */
.L_x_21576:
[----:B------:R-:W0:Y:S02]  /*2360*/  LDC.64 R4, c[0x0][0x210] ;  /* 0x00008400ff047b82 */ /* 0x000e240000000a00 */
[----:B0-----:R-:W-:-:S04]  /*2370*/  LEA R2, R4, R2, 0x2 ;  /* 0x0000000204027211 */ /* 0x001fc800078e10ff */
[----:B------:R-:W-:-:S13]  /*2380*/  ISETP.GE.AND P0, PT, R2, R5, PT ;  /* 0x000000050200720c */ /* 0x000fda0003f06270 */
[----:B------:R-:W-:Y:S05]  /*2390*/  @!P0 BRA `(.L_x_21578) ;  /* 0xffffffe000008947 */ /* 0x000fea000383ffff */
[----:B------:R-:W-:Y:S05]  /*23a0*/  EXIT ;  /* 0x000000000000794d */ /* 0x000fea0003800000 */
.L_x_21575:
        /* <DEDUP_REMOVED lines=8> */
.L_x_21580:
[----:B------:R-:W-:Y:S05]  /*2430*/  BSYNC B0 ;  /* 0x0000000000007941 */ /* 0x000fea0003800000 */
.L_x_21579:
        /* <DEDUP_REMOVED lines=10> */
.L_x_21581:
[----:B------:R-:W-:Y:S01]  /*24e0*/  HFMA2.MMA R121, -RZ, RZ, 0, 2.384185791015625e-07 ;  /* 0x00000004ff797435 */ /* 0x000fe200000001ff */
[----:B------:R-:W-:-:S05]  /*24f0*/  MOV R3, R118 ;  /* 0x0000007600037202 */ /* 0x000fca0000000f00 */
[----:B------:R-:W-:-:S05]  /*2500*/  FADD.FTZ R113, R112, R3 ;  /* 0x0000000370717221 */ /* 0x000fca0000010000 */
[----:B------:R-:W-:-:S07]  /*2510*/  MOV R120, R113 ;  /* 0x0000007100787202 */ /* 0x000fce0000000f00 */
[----:B------:R-:W-:Y:S05]  /*2520*/  WARPSYNC.COLLECTIVE R119, `(.L_x_21582) ;  /* 0x0000000077087348 */ /* 0x000fea0003c00000 */
[----:B------:R0:W1:Y:S02]  /*2530*/  SHFL.BFLY P1, R118, R120, R121, R122 ;  /* 0x0c00007978767389 */ /* 0x000064000002007a */
[----:B01----:R-:W-:Y:S01]  /*2540*/  ENDCOLLECTIVE ;  /* 0x000000000000791b */ /* 0x003fe20003800000 */
.L_x_21582:
[----:B------:R-:W-:Y:S01]  /*2550*/  HFMA2.MMA R121, -RZ, RZ, 0, 4.76837158203125e-07 ;  /* 0x00000008ff797435 */ /* 0x000fe200000001ff */
[----:B------:R-:W-:-:S05]  /*2560*/  MOV R116, R118 ;  /* 0x0000007600747202 */ /* 0x000fca0000000f00 */
[----:B------:R-:W-:-:S05]  /*2570*/  FADD.FTZ R116, R113, R116 ;  /* 0x0000007471747221 */ /* 0x000fca0000010000 */
[----:B------:R-:W-:-:S07]  /*2580*/  MOV R120, R116 ;  /* 0x0000007400787202 */ /* 0x000fce0000000f00 */
[----:B------:R-:W-:Y:S05]  /*2590*/  WARPSYNC.COLLECTIVE R119, `(.L_x_21583) ;  /* 0x0000000077087348 */ /* 0x000fea0003c00000 */
[----:B------:R0:W1:Y:S02]  /*25a0*/  SHFL.BFLY P1, R118, R120, R121, R122 ;  /* 0x0c00007978767389 */ /* 0x000064000002007a */
[----:B01----:R-:W-:Y:S01]  /*25b0*/  ENDCOLLECTIVE ;  /* 0x000000000000791b */ /* 0x003fe20003800000 */
.L_x_21583:
[----:B------:R-:W-:Y:S01]  /*25c0*/  HFMA2.MMA R121, -RZ, RZ, 0, 9.5367431640625e-07 ;  /* 0x00000010ff797435 */ /* 0x000fe200000001ff */
[----:B------:R-:W-:-:S05]  /*25d0*/  MOV R3, R118 ;  /* 0x0000007600037202 */ /* 0x000fca0000000f00 */
[----:B------:R-:W-:-:S05]  /*25e0*/  FADD.FTZ R115, R116, R3 ;  /* 0x0000000374737221 */ /* 0x000fca0000010000 */
[----:B------:R-:W-:-:S07]  /*25f0*/  MOV R120, R115 ;  /* 0x0000007300787202 */ /* 0x000fce0000000f00 */
[----:B------:R-:W-:Y:S05]  /*2600*/  WARPSYNC.COLLECTIVE R119, `(.L_x_21584) ;  /* 0x0000000077087348 */ /* 0x000fea0003c00000 */
[----:B------:R0:W1:Y:S02]  /*2610*/  SHFL.BFLY P1, R118, R120, R121, R122 ;  /* 0x0c00007978767389 */ /* 0x000064000002007a */
[----:B01----:R-:W-:Y:S01]  /*2620*/  ENDCOLLECTIVE ;  /* 0x000000000000791b */ /* 0x003fe20003800000 */
.L_x_21584:
        /* <DEDUP_REMOVED lines=55> */
.L_x_21585:
[----:B------:R-:W-:Y:S01]  /*29a0*/  HFMA2.MMA R121, -RZ, RZ, 0, 1.1920928955078125e-07 ;  /* 0x00000002ff797435 */ /* 0x000fe200000001ff */
[----:B------:R-:W-:-:S05]  /*29b0*/  MOV R112, R118 ;  /* 0x0000007600707202 */ /* 0x000fca0000000f00 */
[----:B------:R-:W-:-:S05]  /*29c0*/  FADD.FTZ R112, R3, R112 ;  /* 0x0000007003707221 */ /* 0x000fca0000010000 */
[----:B------:R-:W-:-:S07]  /*29d0*/  MOV R120, R112 ;  /* 0x0000007000787202 */ /* 0x000fce0000000f00 */
[----:B------:R-:W-:Y:S05]  /*29e0*/  WARPSYNC.COLLECTIVE R119, `(.L_x_21586) ;  /* 0x0000000077087348 */ /* 0x000fea0003c00000 */
[----:B------:R0:W1:Y:S02]  /*29f0*/  SHFL.BFLY P1, R118, R120, R121, R122 ;  /* 0x0c00007978767389 */ /* 0x000064000002007a */
[----:B01----:R-:W-:Y:S01]  /*2a00*/  ENDCOLLECTIVE ;  /* 0x000000000000791b */ /* 0x003fe20003800000 */
.L_x_21586:
[----:B------:R-:W-:Y:S01]  /*2a10*/  HFMA2.MMA R121, -RZ, RZ, 0, 2.384185791015625e-07 ;  /* 0x00000004ff797435 */ /* 0x000fe200000001ff */
[----:B------:R-:W-:-:S05]  /*2a20*/  MOV R113, R118 ;  /* 0x0000007600717202 */ /* 0x000fca0000000f00 */
[----:B------:R-:W-:-:S05]  /*2a30*/  FADD.FTZ R113, R112, R113 ;  /* 0x0000007170717221 */ /* 0x000fca0000010000 */
[----:B------:R-:W-:-:S07]  /*2a40*/  MOV R120, R113 ;  /* 0x0000007100787202 */ /* 0x000fce0000000f00 */
[----:B------:R-:W-:Y:S05]  /*2a50*/  WARPSYNC.COLLECTIVE R119, `(.L_x_21587) ;  /* 0x0000000077087348 */ /* 0x000fea0003c00000 */
[----:B------:R0:W1:Y:S02]  /*2a60*/  SHFL.BFLY P1, R118, R120, R121, R122 ;  /* 0x0c00007978767389 */ /* 0x000064000002007a */
[----:B01----:R-:W-:Y:S01]  /*2a70*/  ENDCOLLECTIVE ;  /* 0x000000000000791b */ /* 0x003fe20003800000 */
.L_x_21587:
[----:B------:R-:W-:Y:S01]  /*2a80*/  HFMA2.MMA R121, -RZ, RZ, 0, 4.76837158203125e-07 ;  /* 0x00000008ff797435 */ /* 0x000fe200000001ff */
[----:B------:R-:W-:-:S05]  /*2a90*/  MOV R114, R118 ;  /* 0x0000007600727202 */ /* 0x000fca0000000f00 */
[----:B------:R-:W-:-:S05]  /*2aa0*/  FADD.FTZ R114, R113, R114 ;  /* 0x0000007271727221 */ /* 0x000fca0000010000 */
[----:B------:R-:W-:-:S07]  /*2ab0*/  MOV R120, R114 ;  /* 0x0000007200787202 */ /* 0x000fce0000000f00 */
[----:B------:R-:W-:Y:S05]  /*2ac0*/  WARPSYNC.COLLECTIVE R119, `(.L_x_21588) ;  /* 0x0000000077087348 */ /* 0x000fea0003c00000 */
[----:B------:R0:W1:Y:S02]  /*2ad0*/  SHFL.BFLY P1, R118, R120, R121, R122 ;  /* 0x0c00007978767389 */ /* 0x000064000002007a */
[----:B01----:R-:W-:Y:S01]  /*2ae0*/  ENDCOLLECTIVE ;  /* 0x000000000000791b */ /* 0x003fe20003800000 */
.L_x_21588:
[----:B------:R-:W-:Y:S01]  /*2af0*/  HFMA2.MMA R121, -RZ, RZ, 0, 9.5367431640625e-07 ;  /* 0x00000010ff797435 */ /* 0x000fe200000001ff */
[----:B------:R-:W-:-:S05]  /*2b00*/  MOV R115, R118 ;  /* 0x0000007600737202 */ /* 0x000fca0000000f00 */
[----:B------:R-:W-:-:S05]  /*2b10*/  FADD.FTZ R115, R114, R115 ;  /* 0x0000007372737221 */ /* 0x000fca0000010000 */
[----:B------:R-:W-:-:S07]  /*2b20*/  MOV R120, R115 ;  /* 0x0000007300787202 */ /* 0x000fce0000000f00 */
[----:B------:R-:W-:Y:S05]  /*2b30*/  WARPSYNC.COLLECTIVE R119, `(.L_x_21589) ;  /* 0x0000000077087348 */ /* 0x000fea0003c00000 */
[----:B------:R0:W1:Y:S02]  /*2b40*/  SHFL.BFLY P1, R118, R120, R121, R122 ;  /* 0x0c00007978767389 */ /* 0x000064000002007a */
[----:B01----:R-:W-:Y:S01]  /*2b50*/  ENDCOLLECTIVE ;  /* 0x000000000000791b */ /* 0x003fe20003800000 */
.L_x_21589:
[----:B------:R-:W-:Y:S01]  /*2b60*/  MOV R116, R118 ;  /* 0x0000007600747202 */ /* 0x000fe20000000f00 */
[----:B------:R-:W-:Y:S06]  /*2b70*/  BRA `(.L_x_21590) ;  /* 0xfffffff000307947 */ /* 0x000fec000383ffff */
.L_x_21591:
        /* <DEDUP_REMOVED lines=16> */
.L_x_23599:


//--------------------- .text._ZN10layer_norm13ln_fwd_kernelINS_13Kernel_traitsIfffffjLj768ELj1ELj4ELj1ELj16ENS_18Kernel_traits_baseILj768EfffffjLj128EEEEELb1ELb0ELb0ELb0EEEvNS_9FwdParamsE --------------------------
	.section	.text._ZN10layer_norm13ln_fwd_kernelINS_13Kernel_traitsIfffffjLj768ELj1ELj4ELj1ELj16ENS_18Kernel_traits_baseILj768EfffffjLj128EEEEELb1ELb0ELb0ELb0EEEvNS_9FwdParamsE,"ax",@progbits
	.align	128
        .global         _ZN10layer_norm13ln_fwd_kernelINS_13Kernel_traitsIfffffjLj768ELj1ELj4ELj1ELj16ENS_18Kernel_traits_baseILj768EfffffjLj128EEEEELb1ELb0ELb0ELb0EEEvNS_9FwdParamsE
        .type           _ZN10layer_norm13ln_fwd_kernelINS_13Kernel_traitsIfffffjLj768ELj1ELj4ELj1ELj16ENS_18Kernel_traits_baseILj768EfffffjLj128EEEEELb1ELb0ELb0ELb0EEEvNS_9FwdParamsE,@function
        .size           _ZN10layer_norm13ln_fwd_kernelINS_13Kernel_traitsIfffffjLj768ELj1ELj4ELj1ELj16ENS_18Kernel_traits_baseILj768EfffffjLj128EEEEELb1ELb0ELb0ELb0EEEvNS_9FwdParamsE,(.L_x_23600 - _ZN10layer_norm13ln_fwd_kernelINS_13Kernel_traitsIfffffjLj768ELj1ELj4ELj1ELj16ENS_18Kernel_traits_baseILj768EfffffjLj128EEEEELb1ELb0ELb0ELb0EEEvNS_9FwdParamsE)
        .other          _ZN10layer_norm13ln_fwd_kernelINS_13Kernel_traitsIfffffjLj768ELj1ELj4ELj1ELj16ENS_18Kernel_traits_baseILj768EfffffjLj128EEEEELb1ELb0ELb0ELb0EEEvNS_9FwdParamsE,@"STO_CUDA_ENTRY STV_DEFAULT"
_ZN10layer_norm13ln_fwd_kernelINS_13Kernel_traitsIfffffjLj768ELj1ELj4ELj1ELj16ENS_18Kernel_traits_baseILj768EfffffjLj128EEEEELb1ELb0ELb0ELb0EEEvNS_9FwdParamsE:
.text._ZN10layer_norm13ln_fwd_kernelINS_13Kernel_traitsIfffffjLj768ELj1ELj4ELj1ELj16ENS_18Kernel_traits_baseILj768EfffffjLj128EEEEELb1ELb0ELb0ELb0EEEvNS_9FwdParamsE:
        /* <DEDUP_REMOVED lines=18> */
[----:B0-----:R-:W-:Y:S01]  /*0120*/  LOP3.LUT R59, R6, 0x1f, RZ, 0xc0, !PT ;  /* 0x0000001f063b7812 */ /* 0x001fe200078ec0ff */
[----:B------:R-:W-:Y:S01]  /*0130*/  BSSY B0, `(.L_x_21592) ;  /* 0x0000054000007945 */ /* 0x000fe20003800000 */
[----:B--2---:R-:W-:Y:S02]  /*0140*/  @P0 R2UR UR4, R2 ;  /* 0x00000000020402ca */ /* 0x004fe400000e0000 */
[----:B------:R-:W-:Y:S02]  /*0150*/  @P0 R2UR UR5, R3 ;  /* 0x00000000030502ca */ /* 0x000fe400000e0000 */
[----:B---3--:R-:W-:-:S05]  /*0160*/  @P0 IADD3 R0, P1, R4, R11, RZ ;  /* 0x0000000b04000210 */ /* 0x008fca0007f3e0ff */
[----:B------:R-:W-:Y:S02]  /*0170*/  @P0 IMAD.X R9, RZ, RZ, R5, P1 ;  /* 0x000000ffff090224 */ /* 0x000fe400008e0605 */
[----:B----4-:R-:W-:-:S03]  /*0180*/  IMAD R11, R7, UR8, R6 ;  /* 0x00000008070b7c24 */ /* 0x010fc6000f8e0206 */
        /* <DEDUP_REMOVED lines=29> */
[----:B------:R-:W-:Y:S02]  /*0360*/  LOP3.LUT R14, R3, UR22, R12, 0x96, !PT ;  /* 0x00000016030e7c12 */ /* 0x000fe4000f8e960c */
[----:B-----5:R-:W-:Y:S01]  /*0370*/  SHF.R.S32.HI R3, RZ, 0x1f, R8 ;  /* 0x0000001fff037819 */ /* 0x020fe20000011408 */
[----:B------:R-:W-:Y:S01]  /*0380*/  UIADD3 UR24, UR5, -0x56f99767, URZ ;  /* 0xa906689905187890 */ /* 0x000fe2000fffe03f */
[----:B------:R-:W-:Y:S01]  /*0390*/  IMAD.WIDE.U32 R12, R13, -0x2daee0ad, RZ ;  /* 0xd2511f530d0c7825 */ /* 0x000fe200078e00ff */
[----:B------:R-:W-:Y:S01]  /*03a0*/  UIADD3 UR23, UR4, 0x1715609d, URZ ;  /* 0x1715609d04177890 */ /* 0x000fe2000fffe03f */
[----:B------:R-:W-:Y:S02]  /*03b0*/  LEA.HI R3, R3, R8, RZ, 0x2 ;  /* 0x0000000803037211 */ /* 0x000fe400078f10ff */
[----:B------:R-:W-:Y:S01]  /*03c0*/  IMAD.WIDE.U32 R14, R14, -0x326172a9, RZ ;  /* 0xcd9e8d570e0e7825 */ /* 0x000fe200078e00ff */
[----:B------:R-:W-:Y:S02]  /*03d0*/  LOP3.LUT R8, R59, 0x1f, RZ, 0x3c, !PT ;  /* 0x0000001f3b087812 */ /* 0x000fe400078e3cff */
[----:B------:R-:W-:-:S02]  /*03e0*/  LOP3.LUT R16, R13, UR24, R2, 0x96, !PT ;  /* 0x000000180d107c12 */ /* 0x000fc4000f8e9602 */
        /* <DEDUP_REMOVED lines=40> */
.L_x_21593:
[----:B------:R-:W-:Y:S05]  /*0670*/  BSYNC B0 ;  /* 0x0000000000007941 */ /* 0x000fea0003800000 */
.L_x_21592:
[----:B------:R-:W-:Y:S04]  /*0680*/  BSSY B0, `(.L_x_21594) ;  /* 0x000000e000007945 */ /* 0x000fe80003800000 */
[----:B------:R-:W-:Y:S05]  /*0690*/  @!P6 BRA `(.L_x_21595) ;  /* 0x000000000030e947 */ /* 0x000fea0003800000 */
[----:B------:R-:W1:Y:S01]  /*06a0*/  LDC.64 R20, c[0x0][0x260] ;  /* 0x00009800ff147b82 */ /* 0x000e620000000a00 */
[----:B------:R-:W-:Y:S01]  /*06b0*/  ULDC.64 UR8, c[0x0][0x2c8] ;  /* 0x0000b20000087ab9 */ /* 0x000fe20000000a00 */
[----:B------:R-:W-:Y:S02]  /*06c0*/  CS2R R22, SRZ ;  /* 0x0000000000167805 */ /* 0x000fe4000001ff00 */
[----:B------:R-:W-:-:S04]  /*06d0*/  ISETP.NE.U32.AND P1, PT, RZ, UR8, PT ;  /* 0x00000008ff007c0c */ /* 0x000fc8000bf25070 */
[----:B------:R-:W-:-:S13]  /*06e0*/  ISETP.NE.AND.EX P1, PT, RZ, UR9, PT, P1 ;  /* 0x00000009ff007c0c */ /* 0x000fda000bf25310 */
[C---:B0-----:R-:W-:Y:S01]  /*06f0*/  @P1 LEA R4, P2, R59.reuse, UR8, 0x4 ;  /* 0x000000083b041c11 */ /* 0x041fe2000f8420ff */
[C---:B-1----:R-:W-:Y:S01]  /*0700*/  IMAD.WIDE.U32 R24, R59.reuse, 0x10, R20 ;  /* 0x000000103b187825 */ /* 0x042fe200078e0014 */
[----:B------:R-:W-:Y:S02]  /*0710*/  CS2R R20, SRZ ;  /* 0x0000000000147805 */ /* 0x000fe4000001ff00 */
[----:B------:R-:W-:-:S03]  /*0720*/  @P1 LEA.HI.X R5, R59, UR9, RZ, 0x4, P2 ;  /* 0x000000093b051c11 */ /* 0x000fc600090f24ff */
[----:B------:R-:W5:Y:S04]  /*0730*/  LDG.E.128 R24, desc[UR6][R24.64] ;  /* 0x0000000618187981 */ /* 0x000f68000c1e1d00 */
[----:B------:R1:W5:Y:S01]  /*0740*/  @P1 LDG.E.128 R20, desc[UR6][R4.64] ;  /* 0x0000000604141981 */ /* 0x000362000c1e1d00 */
[----:B------:R-:W-:-:S07]  /*0750*/  IADD3 R59, R59, 0x20, RZ ;  /* 0x000000203b3b7810 */ /* 0x000fce0007ffe0ff */
.L_x_21595:
[----:B------:R-:W-:Y:S05]  /*0760*/  BSYNC B0 ;  /* 0x0000000000007941 */ /* 0x000fea0003800000 */
.L_x_21594:
[----:B------:R-:W-:Y:S04]  /*0770*/  BSSY B0, `(.L_x_21596) ;  /* 0x000000e000007945 */ /* 0x000fe80003800000 */
[----:B------:R-:W-:Y:S05]  /*0780*/  @!P5 BRA `(.L_x_21597) ;  /* 0x000000000030d947 */ /* 0x000fea0003800000 */
[----:B------:R-:W2:Y:S01]  /*0790*/  LDC.64 R28, c[0x0][0x260] ;  /* 0x00009800ff1c7b82 */ /* 0x000ea20000000a00 */
[----:B------:R-:W-:Y:S01]  /*07a0*/  ULDC.64 UR8, c[0x0][0x2c8] ;  /* 0x0000b20000087ab9 */ /* 0x000fe20000000a00 */
[----:B------:R-:W-:Y:S02]  /*07b0*/  CS2R R30, SRZ ;  /* 0x00000000001e7805 */ /* 0x000fe4000001ff00 */
[----:B------:R-:W-:-:S04]  /*07c0*/  ISETP.NE.U32.AND P1, PT, RZ, UR8, PT ;  /* 0x00000008ff007c0c */ /* 0x000fc8000bf25070 */
[----:B------:R-:W-:-:S13]  /*07d0*/  ISETP.NE.AND.EX P1, PT, RZ, UR9, PT, P1 ;  /* 0x00000009ff007c0c */ /* 0x000fda000bf25310 */
[C---:B01----:R-:W-:Y:S01]  /*07e0*/  @P1 LEA R4, P2, R59.reuse, UR8, 0x4 ;  /* 0x000000083b041c11 */ /* 0x043fe2000f8420ff */
[C---:B--2---:R-:W-:Y:S01]  /*07f0*/  IMAD.WIDE.U32 R32, R59.reuse, 0x10, R28 ;  /* 0x000000103b207825 */ /* 0x044fe200078e001c */
[----:B------:R-:W-:Y:S02]  /*0800*/  CS2R R28, SRZ ;  /* 0x00000000001c7805 */ /* 0x000fe4000001ff00 */
[----:B------:R-:W-:-:S03]  /*0810*/  @P1 LEA.HI.X R5, R59, UR9, RZ, 0x4, P2 ;  /* 0x000000093b051c11 */ /* 0x000fc600090f24ff */
[----:B------:R-:W5:Y:S04]  /*0820*/  LDG.E.128 R32, desc[UR6][R32.64] ;  /* 0x0000000620207981 */ /* 0x000f68000c1e1d00 */
[----:B------:R2:W5:Y:S01]  /*0830*/  @P1 LDG.E.128 R28, desc[UR6][R4.64] ;  /* 0x00000006041c1981 */ /* 0x000562000c1e1d00 */
[----:B------:R-:W-:-:S07]  /*0840*/  VIADD R59, R59, 0x20 ;  /* 0x000000203b3b7836 */ /* 0x000fce0000000000 */
.L_x_21597:
[----:B------:R-:W-:Y:S05]  /*0850*/  BSYNC B0 ;  /* 0x0000000000007941 */ /* 0x000fea0003800000 */
.L_x_21596:
[----:B------:R-:W-:Y:S04]  /*0860*/  BSSY B0, `(.L_x_21598) ;  /* 0x000000e000007945 */ /* 0x000fe80003800000 */
[----:B------:R-:W-:Y:S05]  /*0870*/  @!P4 BRA `(.L_x_21599) ;  /* 0x000000000030c947 */ /* 0x000fea0003800000 */
[----:B------:R-:W3:Y:S01]  /*0880*/  LDC.64 R36, c[0x0][0x260] ;  /* 0x00009800ff247b82 */ /* 0x000ee20000000a00 */
[----:B------:R-:W-:Y:S01]  /*0890*/  ULDC.64 UR8, c[0x0][0x2c8] ;  /* 0x0000b20000087ab9 */ /* 0x000fe20000000a00 */
[----:B------:R-:W-:Y:S02]  /*08a0*/  CS2R R38, SRZ ;  /* 0x0000000000267805 */ /* 0x000fe4000001ff00 */
[----:B------:R-:W-:-:S04]  /*08b0*/  ISETP.NE.U32.AND P1, PT, RZ, UR8, PT ;  /* 0x00000008ff007c0c */ /* 0x000fc8000bf25070 */
[----:B------:R-:W-:-:S13]  /*08c0*/  ISETP.NE.AND.EX P1, PT, RZ, UR9, PT, P1 ;  /* 0x00000009ff007c0c */ /* 0x000fda000bf25310 */
[C---:B012---:R-:W-:Y:S01]  /*08d0*/  @P1 LEA R4, P2, R59.reuse, UR8, 0x4 ;  /* 0x000000083b041c11 */ /* 0x047fe2000f8420ff */
[C---:B---3--:R-:W-:Y:S01]  /*08e0*/  IMAD.WIDE.U32 R40, R59.reuse, 0x10, R36 ;  /* 0x000000103b287825 */ /* 0x048fe200078e0024 */
[----:B------:R-:W-:Y:S02]  /*08f0*/  CS2R R36, SRZ ;  /* 0x0000000000247805 */ /* 0x000fe4000001ff00 */
[----:B------:R-:W-:-:S03]  /*0900*/  @P1 LEA.HI.X R5, R59, UR9, RZ, 0x4, P2 ;  /* 0x000000093b051c11 */ /* 0x000fc600090f24ff */
[----:B------:R-:W5:Y:S04]  /*0910*/  LDG.E.128 R40, desc[UR6][R40.64] ;  /* 0x0000000628287981 */ /* 0x000f68000c1e1d00 */
[----:B------:R3:W5:Y:S01]  /*0920*/  @P1 LDG.E.128 R36, desc[UR6][R4.64] ;  /* 0x0000000604241981 */ /* 0x000762000c1e1d00 */
[----:B------:R-:W-:-:S07]  /*0930*/  VIADD R59, R59, 0x20 ;  /* 0x000000203b3b7836 */ /* 0x000fce0000000000 */
.L_x_21599:
[----:B------:R-:W-:Y:S05]  /*0940*/  BSYNC B0 ;  /* 0x0000000000007941 */ /* 0x000fea0003800000 */
.L_x_21598:
[----:B------:R-:W-:Y:S04]  /*0950*/  BSSY B0, `(.L_x_21600) ;  /* 0x000000e000007945 */ /* 0x000fe80003800000 */
[----:B------:R-:W-:Y:S05]  /*0960*/  @!P3 BRA `(.L_x_21601) ;  /* 0x000000000030b947 */ /* 0x000fea0003800000 */
[----:B------:R-:W4:Y:S01]  /*0970*/  LDC.64 R44, c[0x0][0x260] ;  /* 0x00009800ff2c7b82 */ /* 0x000f220000000a00 */
[----:B------:R-:W-:Y:S01]  /*0980*/  ULDC.64 UR8, c[0x0][0x2c8] ;  /* 0x0000b20000087ab9 */ /* 0x000fe20000000a00 */
[----:B------:R-:W-:Y:S02]  /*0990*/  CS2R R46, SRZ ;  /* 0x00000000002e7805 */ /* 0x000fe4000001ff00 */
[----:B------:R-:W-:-:S04]  /*09a0*/  ISETP.NE.U32.AND P1, PT, RZ, UR8, PT ;  /* 0x00000008ff007c0c */ /* 0x000fc8000bf25070 */
[----:B------:R-:W-:-:S13]  /*09b0*/  ISETP.NE.AND.EX P1, PT, RZ, UR9, PT, P1 ;  /* 0x00000009ff007c0c */ /* 0x000fda000bf25310 */
[C---:B0123--:R-:W-:Y:S01]  /*09c0*/  @P1 LEA R4, P2, R59.reuse, UR8, 0x4 ;  /* 0x000000083b041c11 */ /* 0x04ffe2000f8420ff */
[C---:B----4-:R-:W-:Y:S01]  /*09d0*/  IMAD.WIDE.U32 R48, R59.reuse, 0x10, R44 ;  /* 0x000000103b307825 */ /* 0x050fe200078e002c */
[----:B------:R-:W-:Y:S02]  /*09e0*/  CS2R R44, SRZ ;  /* 0x00000000002c7805 */ /* 0x000fe4000001ff00 */
[----:B------:R-:W-:-:S03]  /*09f0*/  @P1 LEA.HI.X R5, R59, UR9, RZ, 0x4, P2 ;  /* 0x000000093b051c11 */ /* 0x000fc600090f24ff */
[----:B------:R-:W5:Y:S04]  /*0a00*/  LDG.E.128 R48, desc[UR6][R48.64] ;  /* 0x0000000630307981 */ /* 0x000f68000c1e1d00 */
[----:B------:R4:W5:Y:S01]  /*0a10*/  @P1 LDG.E.128 R44, desc[UR6][R4.64] ;  /* 0x00000006042c1981 */ /* 0x000962000c1e1d00 */
[----:B------:R-:W-:-:S07]  /*0a20*/  IADD3 R59, R59, 0x20, RZ ;  /* 0x000000203b3b7810 */ /* 0x000fce0007ffe0ff */
.L_x_21601:
[----:B------:R-:W-:Y:S05]  /*0a30*/  BSYNC B0 ;  /* 0x0000000000007941 */ /* 0x000fea0003800000 */
.L_x_21600:
[----:B------:R-:W-:Y:S01]  /*0a40*/  ISETP.GE.U32.AND P1, PT, R8, 0xc0, PT ;  /* 0x000000c00800780c */ /* 0x000fe20003f26070 */
[----:B01234-:R-:W-:Y:S01]  /*0a50*/  IMAD.HI.U32 R5, R61, -0x326172a9, RZ ;  /* 0xcd9e8d573d057827 */ /* 0x01ffe200078e00ff */
[----:B------:R-:W-:Y:S01]  /*0a60*/  UIADD3 UR32, UR5, -0x695add53, URZ ;  /* 0x96a522ad05207890 */ /* 0x000fe2000fffe03f */
[----:B------:R-:W-:Y:S01]  /*0a70*/  BSSY B0, `(.L_x_21602) ;  /* 0x0000011000007945 */ /* 0x000fe20003800000 */
[----:B------:R-:W-:Y:S01]  /*0a80*/  P2R R92, PR, RZ, 0x2 ;  /* 0x00000002ff5c7803 */ /* 0x000fe20000000000 */
[----:B------:R-:W-:Y:S01]  /*0a90*/  IMAD R7, R7, 0x4, R6 ;  /* 0x0000000407077824 */ /* 0x000fe200078e0206 */
[----:B------:R-:W-:Y:S01]  /*0aa0*/  LOP3.LUT R62, R5, UR29, R52, 0x96, !PT ;  /* 0x0000001d053e7c12 */ /* 0x000fe2000f8e9634 */
[----:B------:R-:W-:-:S06]  /*0ab0*/  IMAD.HI.U32 R5, R60, -0x2daee0ad, RZ ;  /* 0xd2511f533c057827 */ /* 0x000fcc00078e00ff */
        /* <DEDUP_REMOVED lines=12> */
.L_x_21603:
[----:B------:R-:W-:Y:S05]  /*0b80*/  BSYNC B0 ;  /* 0x0000000000007941 */ /* 0x000fea0003800000 */
.L_x_21602:
        /* <DEDUP_REMOVED lines=8> */
[----:B------:R-:W-:Y:S02]  /*0c10*/  UISETP.NE.U32.AND UP0, UPT, UR8, URZ, UPT ;  /* 0x0000003f0800728c */ /* 0x000fe4000bf05070 */
[----:B------:R-:W-:Y:S01]  /*0c20*/  IMAD R5, R60, -0x2daee0ad, RZ ;  /* 0xd2511f533c057824 */ /* 0x000fe200078e02ff */
[----:B------:R-:W-:Y:S01]  /*0c30*/  LOP3.LUT R6, R3, UR31, R6, 0x96, !PT ;  /* 0x0000001f03067c12 */ /* 0x000fe2000f8e9606 */
[----:B------:R-:W-:Y:S01]  /*0c40*/  IMAD.HI.U32 R2, R62, -0x2daee0ad, RZ ;  /* 0xd2511f533e027827 */ /* 0x000fe200078e00ff */
[----:B------:R-:W-:Y:S01]  /*0c50*/  LOP3.LUT R3, R0, 0x3, RZ, 0xc0, !PT ;  /* 0x0000000300037812 */ /* 0x000fe200078ec0ff */
[----:B------:R-:W-:Y:S01]  /*0c60*/  ULDC.U8 UR8, c[0x0][0x2a0] ;  /* 0x0000a80000087ab9 */ /* 0x000fe20000000000 */
[----:B------:R-:W-:Y:S01]  /*0c70*/  UISETP.NE.AND.EX UP0, UPT, UR9, URZ, UPT, UP0 ;  /* 0x0000003f0900728c */ /* 0x000fe2000bf05300 */
[----:B------:R-:W-:Y:S01]  /*0c80*/  IMAD R4, R4, -0x326172a9, RZ ;  /* 0xcd9e8d5704047824 */ /* 0x000fe200078e02ff */
[----:B------:R-:W-:Y:S01]  /*0c90*/  LOP3.LUT R5, R2, UR32, R5, 0x96, !PT ;  /* 0x0000002002057c12 */ /* 0x000fe2000f8e9605 */
[----:B------:R-:W-:Y:S01]  /*0ca0*/  IMAD R2, R62, -0x2daee0ad, RZ ;  /* 0xd2511f533e027824 */ /* 0x000fe200078e02ff */
[----:B------:R-:W-:Y:S01]  /*0cb0*/  ULDC UR33, c[0x0][0x218] ;  /* 0x0000860000217ab9 */ /* 0x000fe20000000800 */
[----:B------:R-:W-:Y:S01]  /*0cc0*/  IMAD.MOV.U32 R0, RZ, RZ, RZ ;  /* 0x000000ffff007224 */ /* 0x000fe200078e00ff */
[----:B------:R-:W-:Y:S01]  /*0cd0*/  UISETP.NE.AND UP1, UPT, UR8, URZ, UPT ;  /* 0x0000003f0800728c */ /* 0x000fe2000bf25270 */
[----:B------:R-:W-:Y:S01]  /*0ce0*/  ULDC UR14, c[0x0][0x2d8] ;  /* 0x0000b600000e7ab9 */ /* 0x000fe20000000800 */
[----:B------:R-:W-:Y:S01]  /*0cf0*/  ULDC.64 UR10, c[0x0][0x238] ;  /* 0x00008e00000a7ab9 */ /* 0x000fe20000000a00 */
[----:B------:R-:W-:-:S08]  /*0d00*/  ULDC.64 UR12, c[0x0][0x240] ;  /* 0x00009000000c7ab9 */ /* 0x000fd00000000a00 */
.L_x_21798:
[----:B------:R-:W-:Y:S01]  /*0d10*/  PLOP3.LUT P1, PT, PT, PT, UP0, 0x80, 0x0 ;  /* 0x000000000000781c */ /* 0x000fe20003f2f008 */
[----:B------:R-:W-:Y:S01]  /*0d20*/  HFMA2.MMA R98, -RZ, RZ, 0, 2.384185791015625e-07 ;  /* 0x00000004ff627435 */ /* 0x000fe200000001ff */
[----:B------:R-:W-:Y:S01]  /*0d30*/  @UP0 ULDC.64 UR8, c[0x0][0x270] ;  /* 0x00009c0000080ab9 */ /* 0x000fe20000000a00 */
[----:B------:R-:W-:-:S10]  /*0d40*/  IMAD.MOV.U32 R88, RZ, RZ, 0x3f800000 ;  /* 0x3f800000ff587424 */ /* 0x000fd400078e00ff */
[----:B------:R-:W-:Y:S01]  /*0d50*/  @P1 IMAD.WIDE R98, R7, R98, UR8 ;  /* 0x0000000807621e25 */ /* 0x000fe2000f8e0262 */
[----:B------:R-:W-:-:S13]  /*0d60*/  PLOP3.LUT P1, PT, PT, PT, UP0, 0x80, 0x0 ;  /* 0x000000000000781c */ /* 0x000fda0003f2f008 */
[----:B-----5:R1:W5:Y:S01]  /*0d70*/  @P1 LDG.E R88, desc[UR6][R98.64] ;  /* 0x0000000662581981 */ /* 0x020362000c1e1900 */
[----:B------:R-:W-:Y:S01]  /*0d80*/  IMAD R90, R7, UR33, RZ ;  /* 0x00000021075a7c24 */ /* 0x000fe2000f8e02ff */
[----:B------:R-:W-:Y:S01]  /*0d90*/  BSSY B1, `(.L_x_21605) ;  /* 0x000016b000017945 */ /* 0x000fe20003800000 */
[----:B------:R-:W2:Y:S03]  /*0da0*/  S2R R89, SR_TID.X ;  /* 0x0000000000597919 */ /* 0x000ea60000002100 */
[----:B------:R-:W-:-:S04]  /*0db0*/  SHF.R.S32.HI R91, RZ, 0x1f, R90 ;  /* 0x0000001fff5b7819 */ /* 0x000fc8000001145a */
[----:B------:R-:W-:Y:S02]  /*0dc0*/  LEA.HI R90, R91, R90, RZ, 0x2 ;  /* 0x0000005a5b5a7211 */ /* 0x000fe400078f10ff */
[----:B--2---:R-:W-:-:S04]  /*0dd0*/  LOP3.LUT R89, R89, 0x1f, RZ, 0xc0, !PT ;  /* 0x0000001f59597812 */ /* 0x004fc800078ec0ff */
[----:B------:R-:W-:-:S05]  /*0de0*/  LEA.HI.SX32 R97, R90, R89, 0x1e ;  /* 0x000000595a617211 */ /* 0x000fca00078ff2ff */
[----:B------:R-:W-:Y:S01]  /*0df0*/  IMAD.MOV.U32 R90, RZ, RZ, R97 ;  /* 0x000000ffff5a7224 */ /* 0x000fe200078e0061 */
[----:B-1----:R-:W-:Y:S06]  /*0e00*/  @!P0 BRA `(.L_x_21606) ;  /* 0x00000014008c8947 */ /* 0x002fec0003800000 */
[----:B0-----:R-:W0:Y:S08]  /*0e10*/  LDC.64 R64, c[0x0][0x220] ;  /* 0x00008800ff407b82 */ /* 0x001e300000000a00 */
        /* <DEDUP_REMOVED lines=20> */
.L_x_21608:
[----:B------:R-:W-:-:S07]  /*0f60*/  IMAD.MOV.U32 R98, RZ, RZ, R4 ;  /* 0x000000ffff627224 */ /* 0x000fce00078e0004 */
.L_x_21609:
[----:B------:R-:W-:Y:S05]  /*0f70*/  BSYNC B2 ;  /* 0x0000000000027941 */ /* 0x000fea0003800000 */
.L_x_21607:
        /* <DEDUP_REMOVED lines=16> */
.L_x_21613:
[----:B------:R-:W-:Y:S05]  /*1080*/  BSYNC B3 ;  /* 0x0000000000037941 */ /* 0x000fea0003800000 */
.L_x_21612:
        /* <DEDUP_REMOVED lines=43> */
.L_x_21611:
[----:B------:R-:W-:Y:S05]  /*1340*/  BSYNC B2 ;  /* 0x0000000000027941 */ /* 0x000fea0003800000 */
.L_x_21610:
        /* <DEDUP_REMOVED lines=24> */
.L_x_21615:
[----:B------:R-:W-:-:S07]  /*14d0*/  IMAD.MOV.U32 R99, RZ, RZ, R4 ;  /* 0x000000ffff637224 */ /* 0x000fce00078e0004 */
.L_x_21616:
[----:B------:R-:W-:Y:S05]  /*14e0*/  BSYNC B2 ;  /* 0x0000000000027941 */ /* 0x000fea0003800000 */
.L_x_21614:
        /* <DEDUP_REMOVED lines=16> */
.L_x_21620:
[----:B------:R-:W-:Y:S05]  /*15f0*/  BSYNC B3 ;  /* 0x0000000000037941 */ /* 0x000fea0003800000 */
.L_x_21619:
        /* <DEDUP_REMOVED lines=43> */
.L_x_21618:
[----:B------:R-:W-:Y:S05]  /*18b0*/  BSYNC B2 ;  /* 0x0000000000027941 */ /* 0x000fea0003800000 */
.L_x_21617:
        /* <DEDUP_REMOVED lines=19> */
.L_x_21622:
[----:B------:R-:W-:-:S07]  /*19f0*/  MOV R3, R4 ;  /* 0x0000000400037202 */ /* 0x000fce0000000f00 */
.L_x_21623:
[----:B------:R-:W-:Y:S05]  /*1a00*/  BSYNC B2 ;  /* 0x0000000000027941 */ /* 0x000fea0003800000 */
.L_x_21621:
        /* <DEDUP_REMOVED lines=16> */
.L_x_21627:
[----:B------:R-:W-:Y:S05]  /*1b10*/  BSYNC B3 ;  /* 0x0000000000037941 */ /* 0x000fea0003800000 */
.L_x_21626:
        /* <DEDUP_REMOVED lines=43> */
.L_x_21625:
[----:B------:R-:W-:Y:S05]  /*1dd0*/  BSYNC B2 ;  /* 0x0000000000027941 */ /* 0x000fea0003800000 */
.L_x_21624:
[----:B------:R-:W-:Y:S01]  /*1de0*/  I2FP.F32.U32 R3, R3 ;  /* 0x0000000300037245 */ /* 0x000fe20000201000 */
[----:B------:R-:W-:Y:S01]  /*1df0*/  FMUL.FTZ R99, R66, R88 ;  /* 0x0000005842637220 */ /* 0x000fe20000410000 */
[C---:B------:R-:W-:Y:S01]  /*1e00*/  ISETP.NE.AND P5, PT, R100.reuse, 0x1, PT ;  /* 0x000000016400780c */ /* 0x040fe20003fa5270 */
[----:B------:R-:W-:Y:S02]  /*1e10*/  BSSY B2, `(.L_x_21628) ;  /* 0x0000011000027945 */ /* 0x000fe40003800000 */
[----:B------:R-:W-:Y:S01]  /*1e20*/  FFMA.FTZ R66, R3, R98, 1.1641532182693481445e-10 ;  /* 0x2f00000003427423 */ /* 0x000fe20000010062 */
[----:B------:R-:W-:Y:S01]  /*1e30*/  FMUL.FTZ R99, R99, R90 ;  /* 0x0000005a63637220 */ /* 0x000fe20000410000 */
[----:B------:R-:W-:-:S03]  /*1e40*/  VIADD R3, R100, 0x1 ;  /* 0x0000000164037836 */ /* 0x000fc60000000000 */
        /* <DEDUP_REMOVED lines=12> */
.L_x_21629:
[----:B------:R-:W-:-:S07]  /*1f10*/  IMAD.MOV.U32 R99, RZ, RZ, R4 ;  /* 0x000000ffff637224 */ /* 0x000fce00078e0004 */
.L_x_21630:
[----:B------:R-:W-:Y:S05]  /*1f20*/  BSYNC B2 ;  /* 0x0000000000027941 */ /* 0x000fea0003800000 */
.L_x_21628:
        /* <DEDUP_REMOVED lines=16> */
.L_x_21634:
[----:B------:R-:W-:Y:S05]  /*2030*/  BSYNC B3 ;  /* 0x0000000000037941 */ /* 0x000fea0003800000 */
.L_x_21633:
        /* <DEDUP_REMOVED lines=42> */
[----:B------:R-:W-:-:S07]  /*22e0*/  IMAD.MOV.U32 R2, RZ, RZ, R100 ;  /* 0x000000ffff027224 */ /* 0x000fce00078e0064 */
.L_x_21632:
[----:B------:R-:W-:Y:S05]  /*22f0*/  BSYNC B2 ;  /* 0x0000000000027941 */ /* 0x000fea0003800000 */
.L_x_21631:
        /* <DEDUP_REMOVED lines=20> */
.L_x_21606:
[----:B------:R-:W-:Y:S05]  /*2440*/  BSYNC B1 ;  /* 0x0000000000017941 */ /* 0x000fea0003800000 */
.L_x_21605:
[----:B------:R-:W-:Y:S01]  /*2450*/  ISETP.NE.AND P1, PT, R96, RZ, PT ;  /* 0x000000ff6000720c */ /* 0x000fe20003f25270 */
[----:B------:R-:W-:-:S12]  /*2460*/  BSSY B1, `(.L_x_21635) ;  /* 0x0000165000017945 */ /* 0x000fd80003800000 */
[----:B------:R-:W-:Y:S05]  /*2470*/  @!P1 BRA `(.L_x_21636) ;  /* 0x00000014008c9947 */ /* 0x000fea0003800000 */
[----:B------:R-:W2:Y:S08]  /*2480*/  LDC.64 R68, c[0x0][0x220] ;  /* 0x00008800ff447b82 */ /* 0x000eb00000000a00 */
[----:B-1----:R-:W1:Y:S01]  /*2490*/  LDC.64 R98, c[0x0][0x230] ;  /* 0x00008c00ff627b82 */ /* 0x002e620000000a00 */
[----:B--2---:R-:W-:-:S06]  /*24a0*/  IMAD.WIDE.U32 R68, R90, 0x10, R68 ;  /* 0x000000105a447825 */ /* 0x004fcc00078e0044 */
        /* <DEDUP_REMOVED lines=18> */
.L_x_21638:
[----:B------:R-:W-:-:S07]  /*25d0*/  MOV R101, R4 ;  /* 0x0000000400657202 */ /* 0x000fce0000000f00 */
.L_x_21639:
[----:B------:R-:W-:Y:S05]  /*25e0*/  BSYNC B2 ;  /* 0x0000000000027941 */ /* 0x000fea0003800000 */
.L_x_21637:
        /* <DEDUP_REMOVED lines=16> */
.L_x_21643:
[----:B------:R-:W-:Y:S05]  /*26f0*/  BSYNC B3 ;  /* 0x0000000000037941 */ /* 0x000fea0003800000 */
.L_x_21642:
        /* <DEDUP_REMOVED lines=43> */
.L_x_21641:
[----:B------:R-:W-:Y:S05]  /*29b0*/  BSYNC B2 ;  /* 0x0000000000027941 */ /* 0x000fea0003800000 */
.L_x_21640:
[----:B------:R-:W1:Y:S01]  /*29c0*/  LDC R91, c[0x0][0x298] ;  /* 0x0000a600ff5b7b82 */ /* 0x000e620000000800 */
[----:B------:R-:W-:Y:S01]  /*29d0*/  I2FP.F32.U32 R104, R101 ;  /* 0x0000006500687245 */ /* 0x000fe20000201000 */
[----:B------:R-:W-:Y:S01]  /*29e0*/  IMAD.MOV.U32 R101, RZ, RZ, 0x2f800000 ;  /* 0x2f800000ff657424 */ /* 0x000fe200078e00ff */
[----:B------:R-:W-:Y:S01]  /*29f0*/  ISETP.NE.U32.AND P1, PT, R98, RZ, PT ;  /* 0x000000ff6200720c */ /* 0x000fe20003f25070 */
[----:B-----5:R-:W-:Y:S01]  /*2a00*/  FMUL.FTZ R68, R68, R88 ;  /* 0x0000005844447220 */ /* 0x020fe20000410000 */
[----:B------:R-:W-:Y:S01]  /*2a10*/  ISETP.NE.AND P3, PT, R102, 0x1, PT ;  /* 0x000000016600780c */ /* 0x000fe20003f65270 */
[----:B------:R-:W-:Y:S01]  /*2a20*/  FFMA.FTZ R3, R104, R101, 1.1641532182693481445e-10 ;  /* 0x2f00000068037423 */ /* 0x000fe20000010065 */
[----:B------:R-:W-:Y:S01]  /*2a30*/  ISETP.NE.AND.EX P1, PT, R99, RZ, PT, P1 ;  /* 0x000000ff6300720c */ /* 0x000fe20003f25310 */
[----:B------:R-:W2:Y:S01]  /*2a40*/  LDC R100, c[0x0][0x294] ;  /* 0x0000a500ff647b82 */ /* 0x000ea20000000800 */
[----:B------:R-:W-:Y:S01]  /*2a50*/  BSSY B2, `(.L_x_21644) ;  /* 0x0000010000027945 */ /* 0x000fe20003800000 */
[----:B------:R-:W-:-:S02]  /*2a60*/  VIADD R99, R102, 0x1 ;  /* 0x0000000166637836 */ /* 0x000fc40000000000 */
[----:B-1----:R-:W-:Y:S01]  /*2a70*/  FMUL.FTZ R68, R68, R91 ;  /* 0x0000005b44447220 */ /* 0x002fe20000410000 */
[----:B--2---:R-:W-:-:S04]  /*2a80*/  FSETP.GTU.FTZ.AND P2, PT, R3, R100, PT ;  /* 0x000000640300720b */ /* 0x004fc80003f5c000 */
        /* <DEDUP_REMOVED lines=11> */
.L_x_21645:
[----:B------:R-:W-:-:S07]  /*2b40*/  MOV R104, R4 ;  /* 0x0000000400687202 */ /* 0x000fce0000000f00 */
.L_x_21646:
[----:B------:R-:W-:Y:S05]  /*2b50*/  BSYNC B2 ;  /* 0x0000000000027941 */ /* 0x000fea0003800000 */
.L_x_21644:
        /* <DEDUP_REMOVED lines=16> */
.L_x_21650:
[----:B------:R-:W-:Y:S05]  /*2c60*/  BSYNC B3 ;  /* 0x0000000000037941 */ /* 0x000fea0003800000 */
.L_x_21649:
        /* <DEDUP_REMOVED lines=43> */
.L_x_21648:
[----:B------:R-:W-:Y:S05]  /*2f20*/  BSYNC B2 ;  /* 0x0000000000027941 */ /* 0x000fea0003800000 */
.L_x_21647:
        /* <DEDUP_REMOVED lines=19> */
.L_x_21652:
[----:B------:R-:W-:-:S07]  /*3060*/  MOV R104, R4 ;  /* 0x0000000400687202 */ /* 0x000fce0000000f00 */
.L_x_21653:
[----:B------:R-:W-:Y:S05]  /*3070*/  BSYNC B2 ;  /* 0x0000000000027941 */ /* 0x000fea0003800000 */
.L_x_21651:
        /* <DEDUP_REMOVED lines=16> */
.L_x_21657:
[----:B------:R-:W-:Y:S05]  /*3180*/  BSYNC B3 ;  /* 0x0000000000037941 */ /* 0x000fea0003800000 */
.L_x_21656:
        /* <DEDUP_REMOVED lines=43> */
.L_x_21655:
[----:B------:R-:W-:Y:S05]  /*3440*/  BSYNC B2 ;  /* 0x0000000000027941 */ /* 0x000fea0003800000 */
.L_x_21654:
        /* <DEDUP_REMOVED lines=19> */
.L_x_21659:
[----:B------:R-:W-:-:S07]  /*3580*/  MOV R104, R4 ;  /* 0x0000000400687202 */ /* 0x000fce0000000f00 */
.L_x_21660:
[----:B------:R-:W-:Y:S05]  /*3590*/  BSYNC B2 ;  /* 0x0000000000027941 */ /* 0x000fea0003800000 */
.L_x_21658:
        /* <DEDUP_REMOVED lines=16> */
.L_x_21664:
[----:B------:R-:W-:Y:S05]  /*36a0*/  BSYNC B3 ;  /* 0x0000000000037941 */ /* 0x000fea0003800000 */
.L_x_21663:
        /* <DEDUP_REMOVED lines=43> */
.L_x_21662:
[----:B------:R-:W-:Y:S05]  /*3960*/  BSYNC B2 ;  /* 0x0000000000027941 */ /* 0x000fea0003800000 */
.L_x_21661:
        /* <DEDUP_REMOVED lines=20> */
.L_x_21636:
[----:B------:R-:W-:Y:S05]  /*3ab0*/  BSYNC B1 ;  /* 0x0000000000017941 */ /* 0x000fea0003800000 */
.L_x_21635:
[----:B------:R-:W-:Y:S01]  /*3ac0*/  ISETP.NE.AND P1, PT, R95, RZ, PT ;  /* 0x000000ff5f00720c */ /* 0x000fe20003f25270 */
[----:B------:R-:W-:-:S12]  /*3ad0*/  BSSY B1, `(.L_x_21665) ;  /* 0x0000165000017945 */ /* 0x000fd80003800000 */
[----:B------:R-:W-:Y:S05]  /*3ae0*/  @!P1 BRA `(.L_x_21666) ;  /* 0x00000014008c9947 */ /* 0x000fea0003800000 */
[----:B------:R-:W3:Y:S08]  /*3af0*/  LDC.64 R72, c[0x0][0x220] ;  /* 0x00008800ff487b82 */ /* 0x000ef00000000a00 */
[----:B-12---:R-:W1:Y:S01]  /*3b00*/  LDC.64 R98, c[0x0][0x230] ;  /* 0x00008c00ff627b82 */ /* 0x006e620000000a00 */
[----:B---3--:R-:W-:-:S06]  /*3b10*/  IMAD.WIDE.U32 R72, R90, 0x10, R72 ;  /* 0x000000105a487825 */ /* 0x008fcc00078e0048 */
        /* <DEDUP_REMOVED lines=18> */
.L_x_21668:
[----:B------:R-:W-:-:S07]  /*3c40*/  MOV R101, R4 ;  /* 0x0000000400657202 */ /* 0x000fce0000000f00 */
.L_x_21669:
[----:B------:R-:W-:Y:S05]  /*3c50*/  BSYNC B2 ;  /* 0x0000000000027941 */ /* 0x000fea0003800000 */
.L_x_21667:
        /* <DEDUP_REMOVED lines=16> */
.L_x_21673:
[----:B------:R-:W-:Y:S05]  /*3d60*/  BSYNC B3 ;  /* 0x0000000000037941 */ /* 0x000fea0003800000 */
.L_x_21672:
        /* <DEDUP_REMOVED lines=43> */
.L_x_21671:
[----:B------:R-:W-:Y:S05]  /*4020*/  BSYNC B2 ;  /* 0x0000000000027941 */ /* 0x000fea0003800000 */
.L_x_21670:
[----:B------:R-:W1:Y:S01]  /*4030*/  LDC R91, c[0x0][0x298] ;  /* 0x0000a600ff5b7b82 */ /* 0x000e620000000800 */
[----:B------:R-:W-:Y:S01]  /*4040*/  I2FP.F32.U32 R104, R101 ;  /* 0x0000006500687245 */ /* 0x000fe20000201000 */
[----:B------:R-:W-:Y:S01]  /*4050*/  HFMA2.MMA R101, -RZ, RZ, 0.1171875, 0 ;  /* 0x2f800000ff657435 */ /* 0x000fe200000001ff */
[----:B------:R-:W-:Y:S01]  /*4060*/  ISETP.NE.U32.AND P1, PT, R98, RZ, PT ;  /* 0x000000ff6200720c */ /* 0x000fe20003f25070 */
[----:B-----5:R-:W-:Y:S01]  /*4070*/  FMUL.FTZ R72, R72, R88 ;  /* 0x0000005848487220 */ /* 0x020fe20000410000 */
[C---:B------:R-:W-:Y:S01]  /*4080*/  ISETP.NE.AND P3, PT, R102.reuse, 0x1, PT ;  /* 0x000000016600780c */ /* 0x040fe20003f65270 */
[----:B------:R-:W-:Y:S01]  /*4090*/  BSSY B2, `(.L_x_21674) ;  /* 0x0000013000027945 */ /* 0x000fe20003800000 */
[----:B------:R-:W-:Y:S01]  /*40a0*/  ISETP.NE.AND.EX P1, PT, R99, RZ, PT, P1 ;  /* 0x000000ff6300720c */ /* 0x000fe20003f25310 */
[----:B------:R-:W2:Y:S01]  /*40b0*/  LDC R100, c[0x0][0x294] ;  /* 0x0000a500ff647b82 */ /* 0x000ea20000000800 */
[----:B------:R-:W-:-:S03]  /*40c0*/  VIADD R99, R102, 0x1 ;  /* 0x0000000166637836 */ /* 0x000fc60000000000 */
[----:B------:R-:W-:Y:S01]  /*40d0*/  FFMA.FTZ R3, R104, R101, 1.1641532182693481445e-10 ;  /* 0x2f00000068037423 */ /* 0x000fe20000010065 */
[----:B-1----:R-:W-:-:S04]  /*40e0*/  FMUL.FTZ R72, R72, R91 ;  /* 0x0000005b48487220 */ /* 0x002fc80000410000 */
        /* <DEDUP_REMOVED lines=12> */
.L_x_21675:
[----:B------:R-:W-:-:S07]  /*41b0*/  IMAD.MOV.U32 R104, RZ, RZ, R4 ;  /* 0x000000ffff687224 */ /* 0x000fce00078e0004 */
.L_x_21676:
[----:B------:R-:W-:Y:S05]  /*41c0*/  BSYNC B2 ;  /* 0x0000000000027941 */ /* 0x000fea0003800000 */
.L_x_21674:
        /* <DEDUP_REMOVED lines=16> */
.L_x_21680:
[----:B------:R-:W-:Y:S05]  /*42d0*/  BSYNC B3 ;  /* 0x0000000000037941 */ /* 0x000fea0003800000 */
.L_x_21679:
        /* <DEDUP_REMOVED lines=43> */
.L_x_21678:
[----:B------:R-:W-:Y:S05]  /*4590*/  BSYNC B2 ;  /* 0x0000000000027941 */ /* 0x000fea0003800000 */
.L_x_21677:
        /* <DEDUP_REMOVED lines=19> */
.L_x_21682:
[----:B------:R-:W-:-:S07]  /*46d0*/  IMAD.MOV.U32 R104, RZ, RZ, R4 ;  /* 0x000000ffff687224 */ /* 0x000fce00078e0004 */
.L_x_21683:
[----:B------:R-:W-:Y:S05]  /*46e0*/  BSYNC B2 ;  /* 0x0000000000027941 */ /* 0x000fea0003800000 */
.L_x_21681:
        /* <DEDUP_REMOVED lines=16> */
.L_x_21687:
[----:B------:R-:W-:Y:S05]  /*47f0*/  BSYNC B3 ;  /* 0x0000000000037941 */ /* 0x000fea0003800000 */
.L_x_21686:
        /* <DEDUP_REMOVED lines=43> */
.L_x_21685:
[----:B------:R-:W-:Y:S05]  /*4ab0*/  BSYNC B2 ;  /* 0x0000000000027941 */ /* 0x000fea0003800000 */
.L_x_21684:
        /* <DEDUP_REMOVED lines=19> */
.L_x_21689:
[----:B------:R-:W-:-:S07]  /*4bf0*/  IMAD.MOV.U32 R104, RZ, RZ, R4 ;  /* 0x000000ffff687224 */ /* 0x000fce00078e0004 */
.L_x_21690:
[----:B------:R-:W-:Y:S05]  /*4c00*/  BSYNC B2 ;  /* 0x0000000000027941 */ /* 0x000fea0003800000 */
.L_x_21688:
        /* <DEDUP_REMOVED lines=16> */
.L_x_21694:
[----:B------:R-:W-:Y:S05]  /*4d10*/  BSYNC B3 ;  /* 0x0000000000037941 */ /* 0x000fea0003800000 */
.L_x_21693:
        /* <DEDUP_REMOVED lines=42> */
[----:B------:R-:W-:-:S07]  /*4fc0*/  IMAD.MOV.U32 R2, RZ, RZ, R98 ;  /* 0x000000ffff027224 */ /* 0x000fce00078e0062 */
.L_x_21692:
[----:B------:R-:W-:Y:S05]  /*4fd0*/  BSYNC B2 ;  /* 0x0000000000027941 */ /* 0x000fea0003800000 */
.L_x_21691:
        /* <DEDUP_REMOVED lines=13> */
[----:B------:R-:W-:Y:S02]  /*50b0*/  IADD3 R91, R103, R91, R106 ;  /* 0x0000005b675b7210 */ /* 0x000fe40007ffe06a */
[C---:B------:R-:W-:Y:S02]  /*50c0*/  LEA R100, P1, R90.reuse, UR12, 0x2 ;  /* 0x0000000c5a647c11 */ /* 0x040fe4000f8210ff */
[----:B------:R3:W-:Y:S01]  /*50d0*/  STG.E.128 desc[UR6][R98.64], R72 ;  /* 0x0000004862007986 */ /* 0x0007e2000c101d06 */
[----:B------:R-:W-:Y:S01]  /*50e0*/  IMAD.IADD R91, R91, 0x1, R102 ;  /* 0x000000015b5b7824 */ /* 0x000fe200078e0266 */
[C---:B------:R-:W-:Y:S02]  /*50f0*/  LEA.HI.X R101, R90.reuse, UR13, RZ, 0x2, P1 ;  /* 0x0000000d5a657c11 */ /* 0x040fe400088f14ff */
[----:B------:R-:W-:-:S03]  /*5100*/  IADD3 R90, R90, 0x20, RZ ;  /* 0x000000205a5a7810 */ /* 0x000fc60007ffe0ff */
[----:B------:R3:W-:Y:S04]  /*5110*/  STG.E desc[UR6][R100.64], R91 ;  /* 0x0000005b64007986 */ /* 0x0007e8000c101906 */
.L_x_21666:
[----:B------:R-:W-:Y:S05]  /*5120*/  BSYNC B1 ;  /* 0x0000000000017941 */ /* 0x000fea0003800000 */
.L_x_21665:
[----:B------:R-:W-:Y:S01]  /*5130*/  ISETP.NE.AND P1, PT, R94, RZ, PT ;  /* 0x000000ff5e00720c */ /* 0x000fe20003f25270 */
[----:B------:R-:W-:-:S12]  /*5140*/  BSSY B1, `(.L_x_21695) ;  /* 0x0000165000017945 */ /* 0x000fd80003800000 */
[----:B------:R-:W-:Y:S05]  /*5150*/  @!P1 BRA `(.L_x_21696) ;  /* 0x00000014008c9947 */ /* 0x000fea0003800000 */
[----:B------:R-:W4:Y:S08]  /*5160*/  LDC.64 R76, c[0x0][0x220] ;  /* 0x00008800ff4c7b82 */ /* 0x000f300000000a00 */
[----:B-123--:R-:W1:Y:S01]  /*5170*/  LDC.64 R98, c[0x0][0x230] ;  /* 0x00008c00ff627b82 */ /* 0x00ee620000000a00 */
[----:B----4-:R-:W-:-:S06]  /*5180*/  IMAD.WIDE.U32 R76, R90, 0x10, R76 ;  /* 0x000000105a4c7825 */ /* 0x010fcc00078e004c */
        /* <DEDUP_REMOVED lines=18> */
.L_x_21698:
[----:B------:R-:W-:-:S07]  /*52b0*/  IMAD.MOV.U32 R101, RZ, RZ, R4 ;  /* 0x000000ffff657224 */ /* 0x000fce00078e0004 */
.L_x_21699:
[----:B------:R-:W-:Y:S05]  /*52c0*/  BSYNC B2 ;  /* 0x0000000000027941 */ /* 0x000fea0003800000 */
.L_x_21697:
        /* <DEDUP_REMOVED lines=16> */
.L_x_21703:
[----:B------:R-:W-:Y:S05]  /*53d0*/  BSYNC B3 ;  /* 0x0000000000037941 */ /* 0x000fea0003800000 */
.L_x_21702:
        /* <DEDUP_REMOVED lines=43> */
.L_x_21701:
[----:B------:R-:W-:Y:S05]  /*5690*/  BSYNC B2 ;  /* 0x0000000000027941 */ /* 0x000fea0003800000 */
.L_x_21700:
        /* <DEDUP_REMOVED lines=10> */
[----:B------:R-:W-:Y:S01]  /*5740*/  IADD3 R99, R102, 0x1, RZ ;  /* 0x0000000166637810 */ /* 0x000fe20007ffe0ff */
[----:B-1----:R-:W-:Y:S01]  /*5750*/  FMUL.FTZ R76, R76, R91 ;  /* 0x0000005b4c4c7220 */ /* 0x002fe20000410000 */
[----:B--2---:R-:W-:-:S04]  /*5760*/  FSETP.GTU.FTZ.AND P2, PT, R3, R100, PT ;  /* 0x000000640300720b */ /* 0x004fc80003f5c000 */
        /* <DEDUP_REMOVED lines=11> */
.L_x_21705:
[----:B------:R-:W-:-:S07]  /*5820*/  MOV R104, R4 ;  /* 0x0000000400687202 */ /* 0x000fce0000000f00 */
.L_x_21706:
[----:B------:R-:W-:Y:S05]  /*5830*/  BSYNC B2 ;  /* 0x0000000000027941 */ /* 0x000fea0003800000 */
.L_x_21704:
        /* <DEDUP_REMOVED lines=16> */
.L_x_21710:
[----:B------:R-:W-:Y:S05]  /*5940*/  BSYNC B3 ;  /* 0x0000000000037941 */ /* 0x000fea0003800000 */
.L_x_21709:
        /* <DEDUP_REMOVED lines=43> */
.L_x_21708:
[----:B------:R-:W-:Y:S05]  /*5c00*/  BSYNC B2 ;  /* 0x0000000000027941 */ /* 0x000fea0003800000 */
.L_x_21707:
        /* <DEDUP_REMOVED lines=19> */
.L_x_21712:
[----:B------:R-:W-:-:S07]  /*5d40*/  MOV R104, R4 ;  /* 0x0000000400687202 */ /* 0x000fce0000000f00 */
.L_x_21713:
[----:B------:R-:W-:Y:S05]  /*5d50*/  BSYNC B2 ;  /* 0x0000000000027941 */ /* 0x000fea0003800000 */
.L_x_21711:
        /* <DEDUP_REMOVED lines=16> */
.L_x_21717:
[----:B------:R-:W-:Y:S05]  /*5e60*/  BSYNC B3 ;  /* 0x0000000000037941 */ /* 0x000fea0003800000 */
.L_x_21716:
        /* <DEDUP_REMOVED lines=43> */
.L_x_21715:
[----:B------:R-:W-:Y:S05]  /*6120*/  BSYNC B2 ;  /* 0x0000000000027941 */ /* 0x000fea0003800000 */
.L_x_21714:
        /* <DEDUP_REMOVED lines=19> */
.L_x_21719:
[----:B------:R-:W-:-:S07]  /*6260*/  MOV R104, R4 ;  /* 0x0000000400687202 */ /* 0x000fce0000000f00 */
.L_x_21720:
[----:B------:R-:W-:Y:S05]  /*6270*/  BSYNC B2 ;  /* 0x0000000000027941 */ /* 0x000fea0003800000 */
.L_x_21718:
        /* <DEDUP_REMOVED lines=16> */
.L_x_21724:
[----:B------:R-:W-:Y:S05]  /*6380*/  BSYNC B3 ;  /* 0x0000000000037941 */ /* 0x000fea0003800000 */
.L_x_21723:
        /* <DEDUP_REMOVED lines=43> */
.L_x_21722:
[----:B------:R-:W-:Y:S05]  /*6640*/  BSYNC B2 ;  /* 0x0000000000027941 */ /* 0x000fea0003800000 */
.L_x_21721:
        /* <DEDUP_REMOVED lines=20> */
.L_x_21696:
[----:B------:R-:W-:Y:S05]  /*6790*/  BSYNC B1 ;  /* 0x0000000000017941 */ /* 0x000fea0003800000 */
.L_x_21695:
[----:B------:R-:W-:Y:S01]  /*67a0*/  ISETP.NE.AND P1, PT, R93, RZ, PT ;  /* 0x000000ff5d00720c */ /* 0x000fe20003f25270 */
[----:B------:R-:W-:-:S12]  /*67b0*/  BSSY B1, `(.L_x_21725) ;  /* 0x0000165000017945 */ /* 0x000fd80003800000 */
[----:B------:R-:W-:Y:S05]  /*67c0*/  @!P1 BRA `(.L_x_21726) ;  /* 0x00000014008c9947 */ /* 0x000fea0003800000 */
[----:B------:R-:W0:Y:S08]  /*67d0*/  LDC.64 R80, c[0x0][0x220] ;  /* 0x00008800ff507b82 */ /* 0x000e300000000a00 */
[----:B-1234-:R-:W1:Y:S01]  /*67e0*/  LDC.64 R98, c[0x0][0x230] ;  /* 0x00008c00ff627b82 */ /* 0x01ee620000000a00 */
        /* <DEDUP_REMOVED lines=19> */
.L_x_21728:
[----:B------:R-:W-:-:S07]  /*6920*/  MOV R101, R4 ;  /* 0x0000000400657202 */ /* 0x000fce0000000f00 */
.L_x_21729:
[----:B------:R-:W-:Y:S05]  /*6930*/  BSYNC B2 ;  /* 0x0000000000027941 */ /* 0x000fea0003800000 */
.L_x_21727:
        /* <DEDUP_REMOVED lines=16> */
.L_x_21733:
[----:B------:R-:W-:Y:S05]  /*6a40*/  BSYNC B3 ;  /* 0x0000000000037941 */ /* 0x000fea0003800000 */
.L_x_21732:
        /* <DEDUP_REMOVED lines=43> */
.L_x_21731:
[----:B------:R-:W-:Y:S05]  /*6d00*/  BSYNC B2 ;  /* 0x0000000000027941 */ /* 0x000fea0003800000 */
.L_x_21730:
        /* <DEDUP_REMOVED lines=8> */
[----:B------:R-:W1:Y:S01]  /*6d90*/  LDC R100, c[0x0][0x294] ;  /* 0x0000a500ff647b82 */ /* 0x000e620000000800 */
[----:B------:R-:W-:-:S03]  /*6da0*/  VIADD R99, R102, 0x1 ;  /* 0x0000000166637836 */ /* 0x000fc60000000000 */
        /* <DEDUP_REMOVED lines=14> */
.L_x_21735:
[----:B------:R-:W-:-:S07]  /*6e90*/  IMAD.MOV.U32 R104, RZ, RZ, R4 ;  /* 0x000000ffff687224 */ /* 0x000fce00078e0004 */
.L_x_21736:
[----:B------:R-:W-:Y:S05]  /*6ea0*/  BSYNC B2 ;  /* 0x0000000000027941 */ /* 0x000fea0003800000 */
.L_x_21734:
        /* <DEDUP_REMOVED lines=16> */
.L_x_21740:
[----:B------:R-:W-:Y:S05]  /*6fb0*/  BSYNC B3 ;  /* 0x0000000000037941 */ /* 0x000fea0003800000 */
.L_x_21739:
        /* <DEDUP_REMOVED lines=43> */
.L_x_21738:
[----:B------:R-:W-:Y:S05]  /*7270*/  BSYNC B2 ;  /* 0x0000000000027941 */ /* 0x000fea0003800000 */
.L_x_21737:
        /* <DEDUP_REMOVED lines=19> */
.L_x_21742:
[----:B------:R-:W-:-:S07]  /*73b0*/  IMAD.MOV.U32 R104, RZ, RZ, R4 ;  /* 0x000000ffff687224 */ /* 0x000fce00078e0004 */
.L_x_21743:
[----:B------:R-:W-:Y:S05]  /*73c0*/  BSYNC B2 ;  /* 0x0000000000027941 */ /* 0x000fea0003800000 */
.L_x_21741:
        /* <DEDUP_REMOVED lines=16> */
.L_x_21747:
[----:B------:R-:W-:Y:S05]  /*74d0*/  BSYNC B3 ;  /* 0x0000000000037941 */ /* 0x000fea0003800000 */
.L_x_21746:
        /* <DEDUP_REMOVED lines=43> */
.L_x_21745:
[----:B------:R-:W-:Y:S05]  /*7790*/  BSYNC B2 ;  /* 0x0000000000027941 */ /* 0x000fea0003800000 */
.L_x_21744:
        /* <DEDUP_REMOVED lines=19> */
.L_x_21749:
[----:B------:R-:W-:-:S07]  /*78d0*/  IMAD.MOV.U32 R104, RZ, RZ, R4 ;  /* 0x000000ffff687224 */ /* 0x000fce00078e0004 */
.L_x_21750:
[----:B------:R-:W-:Y:S05]  /*78e0*/  BSYNC B2 ;  /* 0x0000000000027941 */ /* 0x000fea0003800000 */
.L_x_21748:
        /* <DEDUP_REMOVED lines=16> */
.L_x_21754:
[----:B------:R-:W-:Y:S05]  /*79f0*/  BSYNC B3 ;  /* 0x0000000000037941 */ /* 0x000fea0003800000 */
.L_x_21753:
        /* <DEDUP_REMOVED lines=43> */
.L_x_21752:
[----:B------:R-:W-:Y:S05]  /*7cb0*/  BSYNC B2 ;  /* 0x0000000000027941 */ /* 0x000fea0003800000 */
.L_x_21751:
        /* <DEDUP_REMOVED lines=20> */
.L_x_21726:
[----:B------:R-:W-:Y:S05]  /*7e00*/  BSYNC B1 ;  /* 0x0000000000017941 */ /* 0x000fea0003800000 */
.L_x_21725:
        /* <DEDUP_REMOVED lines=24> */
.L_x_21758:
[----:B------:R-:W-:-:S07]  /*7f90*/  IMAD.MOV.U32 R101, RZ, RZ, R4 ;  /* 0x000000ffff657224 */ /* 0x000fce00078e0004 */
.L_x_21759:
[----:B------:R-:W-:Y:S05]  /*7fa0*/  BSYNC B2 ;  /* 0x0000000000027941 */ /* 0x000fea0003800000 */
.L_x_21757:
        /* <DEDUP_REMOVED lines=16> */
.L_x_21763:
[----:B------:R-:W-:Y:S05]  /*80b0*/  BSYNC B3 ;  /* 0x0000000000037941 */ /* 0x000fea0003800000 */
.L_x_21762:
        /* <DEDUP_REMOVED lines=43> */
.L_x_21761:
[----:B------:R-:W-:Y:S05]  /*8370*/  BSYNC B2 ;  /* 0x0000000000027941 */ /* 0x000fea0003800000 */
.L_x_21760:
        /* <DEDUP_REMOVED lines=24> */
.L_x_21765:
[----:B------:R-:W-:-:S07]  /*8500*/  MOV R104, R4 ;  /* 0x0000000400687202 */ /* 0x000fce0000000f00 */
.L_x_21766:
[----:B------:R-:W-:Y:S05]  /*8510*/  BSYNC B2 ;  /* 0x0000000000027941 */ /* 0x000fea0003800000 */
.L_x_21764:
        /* <DEDUP_REMOVED lines=16> */
.L_x_21770:
[----:B------:R-:W-:Y:S05]  /*8620*/  BSYNC B3 ;  /* 0x0000000000037941 */ /* 0x000fea0003800000 */
.L_x_21769:
        /* <DEDUP_REMOVED lines=43> */
.L_x_21768:
[----:B------:R-:W-:Y:S05]  /*88e0*/  BSYNC B2 ;  /* 0x0000000000027941 */ /* 0x000fea0003800000 */
.L_x_21767:
        /* <DEDUP_REMOVED lines=19> */
.L_x_21772:
[----:B------:R-:W-:-:S07]  /*8a20*/  MOV R104, R4 ;  /* 0x0000000400687202 */ /* 0x000fce0000000f00 */
.L_x_21773:
[----:B------:R-:W-:Y:S05]  /*8a30*/  BSYNC B2 ;  /* 0x0000000000027941 */ /* 0x000fea0003800000 */
.L_x_21771:
        /* <DEDUP_REMOVED lines=16> */
.L_x_21777:
[----:B------:R-:W-:Y:S05]  /*8b40*/  BSYNC B3 ;  /* 0x0000000000037941 */ /* 0x000fea0003800000 */
.L_x_21776:
        /* <DEDUP_REMOVED lines=43> */
.L_x_21775:
[----:B------:R-:W-:Y:S05]  /*8e00*/  BSYNC B2 ;  /* 0x0000000000027941 */ /* 0x000fea0003800000 */
.L_x_21774:
        /* <DEDUP_REMOVED lines=19> */
.L_x_21779:
[----:B------:R-:W-:-:S07]  /*8f40*/  MOV R104, R4 ;  /* 0x0000000400687202 */ /* 0x000fce0000000f00 */
.L_x_21780:
[----:B------:R-:W-:Y:S05]  /*8f50*/  BSYNC B2 ;  /* 0x0000000000027941 */ /* 0x000fea0003800000 */
.L_x_21778:
        /* <DEDUP_REMOVED lines=16> */
.L_x_21784:
[----:B------:R-:W-:Y:S05]  /*9060*/  BSYNC B3 ;  /* 0x0000000000037941 */ /* 0x000fea0003800000 */
.L_x_21783:
        /* <DEDUP_REMOVED lines=43> */
.L_x_21782:
[----:B------:R-:W-:Y:S05]  /*9320*/  BSYNC B2 ;  /* 0x0000000000027941 */ /* 0x000fea0003800000 */
.L_x_21781:
        /* <DEDUP_REMOVED lines=15> */
[----:B------:R-:W-:Y:S01]  /*9420*/  LEA.HI.X R101, R90, UR13, RZ, 0x2, P1 ;  /* 0x0000000d5a657c11 */ /* 0x000fe200088f14ff */
[----:B------:R0:W-:Y:S01]  /*9430*/  STG.E.128 desc[UR6][R98.64], R84 ;  /* 0x0000005462007986 */ /* 0x0001e2000c101d06 */
[----:B------:R-:W-:-:S05]  /*9440*/  IADD3 R91, R88, R91, RZ ;  /* 0x0000005b585b7210 */ /* 0x000fca0007ffe0ff */
[----:B------:R0:W-:Y:S02]  /*9450*/  STG.E desc[UR6][R100.64], R91 ;  /* 0x0000005b64007986 */ /* 0x0001e4000c101906 */
.L_x_21756:
[----:B------:R-:W-:Y:S05]  /*9460*/  BSYNC B1 ;  /* 0x0000000000017941 */ /* 0x000fea0003800000 */
.L_x_21755:
[----:B-----5:R-:W-:Y:S01]  /*9470*/  FADD.FTZ R88, RZ, R64 ;  /* 0x00000040ff587221 */ /* 0x020fe20000010000 */
[C---:B------:R-:W-:Y:S01]  /*9480*/  ISETP.GT.U32.AND P1, PT, R8.reuse, 0x3f, PT ;  /* 0x0000003f0800780c */ /* 0x040fe20003f24070 */
[----:B------:R-:W-:Y:S01]  /*9490*/  UMOV UR8, 0xffffffff ;  /* 0xffffffff00087882 */ /* 0x000fe20000000000 */
[C---:B------:R-:W-:Y:S01]  /*94a0*/  ISETP.GT.U32.AND P2, PT, R8.reuse, 0x7f, PT ;  /* 0x0000007f0800780c */ /* 0x040fe20003f44070 */
[----:B01234-:R-:W-:Y:S01]  /*94b0*/  FADD.FTZ R91, R65, R88 ;  /* 0x00000058415b7221 */ /* 0x01ffe20000010000 */
        /* <DEDUP_REMOVED lines=8> */
[----:B------:R-:W-:-:S04]  /*9540*/  FADD.FTZ R99, R69, R88 ;  /* 0x0000005845637221 */ /* 0x000fc80000010000 */
        /* <DEDUP_REMOVED lines=91> */
.L_x_21810:
        /* <DEDUP_REMOVED lines=9> */
[----:B0-----:R-:W0:Y:S01]  /*9b90*/  @!P5 LDC.64 R100, c[0x0][0x258] ;  /* 0x00009600ff64db82 */ /* 0x001e220000000a00 */
[----:B------:R-:W-:Y:S02]  /*9ba0*/  FSEL R99, R89, RZ, P1 ;  /* 0x000000ff59637208 */ /* 0x000fe40000800000 */
[----:B------:R-:W2:Y:S01]  /*9bb0*/  MUFU.RSQ R98, R90 ;  /* 0x0000005a00627308 */ /* 0x000ea20000001400 */
[----:B-1----:R-:W-:-:S05]  /*9bc0*/  @!P5 IMAD.WIDE R102, R7, 0x4, R102 ;  /* 0x000000040766d825 */ /* 0x002fca00078e0266 */
[----:B------:R1:W-:Y:S01]  /*9bd0*/  @!P5 STG.E desc[UR6][R102.64], R89 ;  /* 0x000000596600d986 */ /* 0x0003e2000c101906 */
[----:B0-----:R-:W-:-:S05]  /*9be0*/  @!P5 IMAD.WIDE R100, R7, 0x4, R100 ;  /* 0x000000040764d825 */ /* 0x001fca00078e0264 */
[----:B--2---:R1:W-:Y:S01]  /*9bf0*/  @!P5 STG.E desc[UR6][R100.64], R98 ;  /* 0x000000626400d986 */ /* 0x0043e2000c101906 */
[----:B------:R-:W-:Y:S05]  /*9c00*/  @!P0 BRA `(.L_x_21787) ;  /* 0x0000000000408947 */ /* 0x000fea0003800000 */
[----:B-1----:R-:W0:Y:S01]  /*9c10*/  LDC.64 R88, c[0x0][0x2b8] ;  /* 0x0000ae00ff587b82 */ /* 0x002e220000000a00 */
        /* <DEDUP_REMOVED lines=13> */
[----:B------:R-:W-:-:S04]  /*9cf0*/  VIADD R97, R97, 0x20 ;  /* 0x0000002061617836 */ /* 0x000fc80000000000 */
[----:B------:R0:W-:Y:S03]  /*9d00*/  STG.E.128 desc[UR6][R100.64], R88 ;  /* 0x0000005864007986 */ /* 0x0001e6000c101d06 */
.L_x_21787:
[----:B------:R-:W-:Y:S05]  /*9d10*/  BSYNC B1 ;  /* 0x0000000000017941 */ /* 0x000fea0003800000 */
.L_x_21786:
        /* <DEDUP_REMOVED lines=19> */
.L_x_21789:
[----:B------:R-:W-:Y:S05]  /*9e50*/  BSYNC B1 ;  /* 0x0000000000017941 */ /* 0x000fea0003800000 */
.L_x_21788:
        /* <DEDUP_REMOVED lines=19> */
.L_x_21791:
[----:B------:R-:W-:Y:S05]  /*9f90*/  BSYNC B1 ;  /* 0x0000000000017941 */ /* 0x000fea0003800000 */
.L_x_21790:
        /* <DEDUP_REMOVED lines=19> */
.L_x_21793:
[----:B------:R-:W-:Y:S05]  /*a0d0*/  BSYNC B1 ;  /* 0x0000000000017941 */ /* 0x000fea0003800000 */
.L_x_21792:
        /* <DEDUP_REMOVED lines=19> */
.L_x_21795:
[----:B------:R-:W-:Y:S05]  /*a210*/  BSYNC B1 ;  /* 0x0000000000017941 */ /* 0x000fea0003800000 */
.L_x_21794:
        /* <DEDUP_REMOVED lines=18> */
.L_x_21797:
[----:B------:R-:W-:Y:S05]  /*a340*/  BSYNC B1 ;  /* 0x0000000000017941 */ /* 0x000fea0003800000 */
.L_x_21796:
[----:B01234-:R-:W0:Y:S02]  /*a350*/  LDC.64 R88, c[0x0][0x210] ;  /* 0x00008400ff587b82 */ /* 0x01fe240000000a00 */
[----:B0-----:R-:W-:-:S04]  /*a360*/  LEA R7, R88, R7, 0x2 ;  /* 0x0000000758077211 */ /* 0x001fc800078e10ff */
[----:B------:R-:W-:-:S13]  /*a370*/  ISETP.GE.AND P1, PT, R7, R89, PT ;  /* 0x000000590700720c */ /* 0x000fda0003f26270 */
[----:B------:R-:W-:Y:S05]  /*a380*/  @!P1 BRA `(.L_x_21798) ;  /* 0xffffff6800609947 */ /* 0x000fea000383ffff */
[----:B------:R-:W-:Y:S05]  /*a390*/  BSYNC B0 ;  /* 0x0000000000007941 */ /* 0x000fea0003800000 */
.L_x_21604:
[----:B------:R-:W-:Y:S05]  /*a3a0*/  EXIT ;  /* 0x000000000000794d */ /* 0x000fea0003800000 */
.L_x_21785:
        /* <DEDUP_REMOVED lines=8> */
.L_x_21800:
[----:B------:R-:W-:Y:S05]  /*a430*/  BSYNC B1 ;  /* 0x0000000000017941 */ /* 0x000fea0003800000 */
.L_x_21799:
        /* <DEDUP_REMOVED lines=9> */
.L_x_21801:
[----:B------:R-:W-:Y:S01]  /*a4d0*/  HFMA2.MMA R104, -RZ, RZ, 0, 2.384185791015625e-07 ;  /* 0x00000004ff687435 */ /* 0x000fe200000001ff */
[----:B------:R-:W-:-:S05]  /*a4e0*/  MOV R89, R103 ;  /* 0x0000006700597202 */ /* 0x000fca0000000f00 */
[----:B------:R-:W-:-:S04]  /*a4f0*/  FADD.FTZ R99, R98, R89 ;  /* 0x0000005962637221 */ /* 0x000fc80000010000 */
[----:B------:R-:W-:-:S07]  /*a500*/  IMAD.MOV.U32 R105, RZ, RZ, R99 ;  /* 0x000000ffff697224 */ /* 0x000fce00078e0063 */
[----:B------:R-:W-:Y:S05]  /*a510*/  WARPSYNC.COLLECTIVE R102, `(.L_x_21802) ;  /* 0x0000000066087348 */ /* 0x000fea0003c00000 */
[----:B------:R0:W1:Y:S02]  /*a520*/  SHFL.BFLY P6, R103, R105, R104, R107 ;  /* 0x0c00006869677389 */ /* 0x00006400000c006b */
[----:B01----:R-:W-:Y:S01]  /*a530*/  ENDCOLLECTIVE ;  /* 0x000000000000791b */ /* 0x003fe20003800000 */
.L_x_21802:
[----:B------:R-:W-:Y:S02]  /*a540*/  IMAD.MOV.U32 R104, RZ, RZ, 0x8 ;  /* 0x00000008ff687424 */ /* 0x000fe400078e00ff */
[----:B------:R-:W-:-:S04]  /*a550*/  IMAD.MOV.U32 R88, RZ, RZ, R103 ;  /* 0x000000ffff587224 */ /* 0x000fc800078e0067 */
[----:B------:R-:W-:-:S05]  /*a560*/  FADD.FTZ R100, R99, R88 ;  /* 0x0000005863647221 */ /* 0x000fca0000010000 */
[----:B------:R-:W-:-:S07]  /*a570*/  MOV R105, R100 ;  /* 0x0000006400697202 */ /* 0x000fce0000000f00 */
[----:B------:R-:W-:Y:S05]  /*a580*/  WARPSYNC.COLLECTIVE R102, `(.L_x_21803) ;  /* 0x0000000066087348 */ /* 0x000fea0003c00000 */
[----:B------:R0:W1:Y:S02]  /*a590*/  SHFL.BFLY P6, R103, R105, R104, R107 ;  /* 0x0c00006869677389 */ /* 0x00006400000c006b */
[----:B01----:R-:W-:Y:S01]  /*a5a0*/  ENDCOLLECTIVE ;  /* 0x000000000000791b */ /* 0x003fe20003800000 */
.L_x_21803:
[----:B------:R-:W-:Y:S01]  /*a5b0*/  HFMA2.MMA R104, -RZ, RZ, 0, 9.5367431640625e-07 ;  /* 0x00000010ff687435 */ /* 0x000fe200000001ff */
[----:B------:R-:W-:-:S05]  /*a5c0*/  MOV R89, R103 ;  /* 0x0000006700597202 */ /* 0x000fca0000000f00 */
[----:B------:R-:W-:-:S04]  /*a5d0*/  FADD.FTZ R101, R100, R89 ;  /* 0x0000005964657221 */ /* 0x000fc80000010000 */
[----:B------:R-:W-:-:S07]  /*a5e0*/  IMAD.MOV.U32 R105, RZ, RZ, R101 ;  /* 0x000000ffff697224 */ /* 0x000fce00078e0065 */
[----:B------:R-:W-:Y:S05]  /*a5f0*/  WARPSYNC.COLLECTIVE R102, `(.L_x_21804) ;  /* 0x0000000066087348 */ /* 0x000fea0003c00000 */
[----:B------:R0:W1:Y:S02]  /*a600*/  SHFL.BFLY P6, R103, R105, R104, R107 ;  /* 0x0c00006869677389 */ /* 0x00006400000c006b */
[----:B01----:R-:W-:Y:S01]  /*a610*/  ENDCOLLECTIVE ;  /* 0x000000000000791b */ /* 0x003fe20003800000 */
.L_x_21804:
[----:B------:R-:W-:Y:S01]  /*a620*/  IMAD.MOV.U32 R104, RZ, RZ, 0x1 ;  /* 0x00000001ff687424 */ /* 0x000fe200078e00ff */
[----:B------:R-:W-:Y:S01]  /*a630*/  ISETP.NE.AND P6, PT, R90, RZ, PT ;  /* 0x000000ff5a00720c */ /* 0x000fe20003fc5270 */
[----:B------:R-:W-:Y:S01]  /*a640*/  IMAD.MOV.U32 R88, RZ, RZ, R103 ;  /* 0x000000ffff587224 */ /* 0x000fe200078e0067 */
[----:B------:R-:W0:Y:S03]  /*a650*/  LDC R90, c[0x0][0x290] ;  /* 0x0000a400ff5a7b82 */ /* 0x000e260000000800 */
        /* <DEDUP_REMOVED lines=55> */
.L_x_21805:
[----:B------:R-:W-:Y:S01]  /*a9d0*/  HFMA2.MMA R104, -RZ, RZ, 0, 1.1920928955078125e-07 ;  /* 0x00000002ff687435 */ /* 0x000fe200000001ff */
[----:B------:R-:W-:-:S05]  /*a9e0*/  MOV R91, R103 ;  /* 0x00000067005b7202 */ /* 0x000fca0000000f00 */
[----:B------:R-:W-:-:S04]  /*a9f0*/  FADD.FTZ R91, R88, R91 ;  /* 0x0000005b585b7221 */ /* 0x000fc80000010000 */
[----:B------:R-:W-:-:S07]  /*aa00*/  IMAD.MOV.U32 R105, RZ, RZ, R91 ;  /* 0x000000ffff697224 */ /* 0x000fce00078e005b */
[----:B------:R-:W-:Y:S05]  /*aa10*/  WARPSYNC.COLLECTIVE R102, `(.L_x_21806) ;  /* 0x0000000066087348 */ /* 0x000fea0003c00000 */
[----:B------:R0:W1:Y:S02]  /*aa20*/  SHFL.BFLY P6, R103, R105, R104, R107 ;  /* 0x0c00006869677389 */ /* 0x00006400000c006b */
[----:B01----:R-:W-:Y:S01]  /*aa30*/  ENDCOLLECTIVE ;  /* 0x000000000000791b */ /* 0x003fe20003800000 */
.L_x_21806:
[----:B------:R-:W-:Y:S02]  /*aa40*/  IMAD.MOV.U32 R104, RZ, RZ, 0x4 ;  /* 0x00000004ff687424 */ /* 0x000fe400078e00ff */
[----:B------:R-:W-:-:S04]  /*aa50*/  IMAD.MOV.U32 R98, RZ, RZ, R103 ;  /* 0x000000ffff627224 */ /* 0x000fc800078e0067 */
[----:B------:R-:W-:-:S05]  /*aa60*/  FADD.FTZ R98, R91, R98 ;  /* 0x000000625b627221 */ /* 0x000fca0000010000 */
[----:B------:R-:W-:-:S07]  /*aa70*/  MOV R105, R98 ;  /* 0x0000006200697202 */ /* 0x000fce0000000f00 */
[----:B------:R-:W-:Y:S05]  /*aa80*/  WARPSYNC.COLLECTIVE R102, `(.L_x_21807) ;  /* 0x0000000066087348 */ /* 0x000fea0003c00000 */
[----:B------:R0:W1:Y:S02]  /*aa90*/  SHFL.BFLY P6, R103, R105, R104, R107 ;  /* 0x0c00006869677389 */ /* 0x00006400000c006b */
[----:B01----:R-:W-:Y:S01]  /*aaa0*/  ENDCOLLECTIVE ;  /* 0x000000000000791b */ /* 0x003fe20003800000 */
.L_x_21807:
[----:B------:R-:W-:Y:S01]  /*aab0*/  HFMA2.MMA R104, -RZ, RZ, 0, 4.76837158203125e-07 ;  /* 0x00000008ff687435 */ /* 0x000fe200000001ff */
[----:B------:R-:W-:-:S05]  /*aac0*/  MOV R99, R103 ;  /* 0x0000006700637202 */ /* 0x000fca0000000f00 */
[----:B------:R-:W-:-:S04]  /*aad0*/  FADD.FTZ R99, R98, R99 ;  /* 0x0000006362637221 */ /* 0x000fc80000010000 */
[----:B------:R-:W-:-:S07]  /*aae0*/  IMAD.MOV.U32 R105, RZ, RZ, R99 ;  /* 0x000000ffff697224 */ /* 0x000fce00078e0063 */
[----:B------:R-:W-:Y:S05]  /*aaf0*/  WARPSYNC.COLLECTIVE R102, `(.L_x_21808) ;  /* 0x0000000066087348 */ /* 0x000fea0003c00000 */
[----:B------:R0:W1:Y:S02]  /*ab00*/  SHFL.BFLY P6, R103, R105, R104, R107 ;  /* 0x0c00006869677389 */ /* 0x00006400000c006b */
[----:B01----:R-:W-:Y:S01]  /*ab10*/  ENDCOLLECTIVE ;  /* 0x000000000000791b */ /* 0x003fe20003800000 */
.L_x_21808:
[----:B------:R-:W-:Y:S02]  /*ab20*/  IMAD.MOV.U32 R104, RZ, RZ, 0x10 ;  /* 0x00000010ff687424 */ /* 0x000fe400078e00ff */
[----:B------:R-:W-:-:S04]  /*ab30*/  IMAD.MOV.U32 R100, RZ, RZ, R103 ;  /* 0x000000ffff647224 */ /* 0x000fc800078e0067 */
[----:B------:R-:W-:-:S05]  /*ab40*/  FADD.FTZ R100, R99, R100 ;  /* 0x0000006463647221 */ /* 0x000fca0000010000 */
[----:B------:R-:W-:-:S07]  /*ab50*/  MOV R105, R100 ;  /* 0x0000006400697202 */ /* 0x000fce0000000f00 */
[----:B------:R-:W-:Y:S05]  /*ab60*/  WARPSYNC.COLLECTIVE R102, `(.L_x_21809) ;  /* 0x0000000066087348 */ /* 0x000fea0003c00000 */
[----:B------:R0:W1:Y:S02]  /*ab70*/  SHFL.BFLY P6, R103, R105, R104, R107 ;  /* 0x0c00006869677389 */ /* 0x00006400000c006b */
[----:B01----:R-:W-:Y:S01]  /*ab80*/  ENDCOLLECTIVE ;  /* 0x000000000000791b */ /* 0x003fe20003800000 */
.L_x_21809:
[----:B------:R-:W-:Y:S01]  /*ab90*/  MOV R101, R103 ;  /* 0x0000006700657202 */ /* 0x000fe20000000f00 */
[----:B------:R-:W-:Y:S06]  /*aba0*/  BRA `(.L_x_21810) ;  /* 0xffffffec00d47947 */ /* 0x000fec000383ffff */
.L_x_21811:
        /* <DEDUP_REMOVED lines=13> */
.L_x_23600:


//--------------------- .text._ZN10layer_norm13ln_fwd_kernelINS_13Kernel_traitsIfffffjLj768ELj1ELj4ELj1ELj16ENS_18Kernel_traits_baseILj768EfffffjLj128EEEEELb1ELb0ELb0ELb1EEEvNS_9FwdParamsE --------------------------
	.section	.text._ZN10layer_norm13ln_fwd_kernelINS_13Kernel_traitsIfffffjLj768ELj1ELj4ELj1ELj16ENS_18Kernel_traits_baseILj768EfffffjLj128EEEEELb1ELb0ELb0ELb1EEEvNS_9FwdParamsE,"ax",@progbits
	.align	128
        .global         _ZN10layer_norm13ln_fwd_kernelINS_13Kernel_traitsIfffffjLj768ELj1ELj4ELj1ELj16ENS_18Kernel_traits_baseILj768EfffffjLj128EEEEELb1ELb0ELb0ELb1EEEvNS_9FwdParamsE
        .type           _ZN10layer_norm13ln_fwd_kernelINS_13Kernel_traitsIfffffjLj768ELj1ELj4ELj1ELj16ENS_18Kernel_traits_baseILj768EfffffjLj128EEEEELb1ELb0ELb0ELb1EEEvNS_9FwdParamsE,@function
        .size           _ZN10layer_norm13ln_fwd_kernelINS_13Kernel_traitsIfffffjLj768ELj1ELj4ELj1ELj16ENS_18Kernel_traits_baseILj768EfffffjLj128EEEEELb1ELb0ELb0ELb1EEEvNS_9FwdParamsE,(.L_x_23601 - _ZN10layer_norm13ln_fwd_kernelINS_13Kernel_traitsIfffffjLj768ELj1ELj4ELj1ELj16ENS_18Kernel_traits_baseILj768EfffffjLj128EEEEELb1ELb0ELb0ELb1EEEvNS_9FwdParamsE)
        .other          _ZN10layer_norm13ln_fwd_kernelINS_13Kernel_traitsIfffffjLj768ELj1ELj4ELj1ELj16ENS_18Kernel_traits_baseILj768EfffffjLj128EEEEELb1ELb0ELb0ELb1EEEvNS_9FwdParamsE,@"STO_CUDA_ENTRY STV_DEFAULT"
_ZN10layer_norm13ln_fwd_kernelINS_13Kernel_traitsIfffffjLj768ELj1ELj4ELj1ELj16ENS_18Kernel_traits_baseILj768EfffffjLj128EEEEELb1ELb0ELb0ELb1EEEvNS_9FwdParamsE:
.text._ZN10layer_norm13ln_fwd_kernelINS_13Kernel_traitsIfffffjLj768ELj1ELj4ELj1ELj16ENS_18Kernel_traits_baseILj768EfffffjLj128EEEEELb1ELb0ELb0ELb1EEEvNS_9FwdParamsE:
        /* <DEDUP_REMOVED lines=10> */
[----:B------:R-:W3:Y:S01]  /*00a0*/  S2R R10, SR_CTAID.X ;  /* 0x00000000000a7919 */ /* 0x000ee20000002500 */
[----:B------:R-:W-:Y:S01]  /*00b0*/  ULDC UR8, c[0x0][0x0] ;  /* 0x0000000000087ab9 */ /* 0x000fe20000000800 */
[----:B------:R-:W-:-:S04]  /*00c0*/  ULDC.64 UR10, c[0x0][0x260] ;  /* 0x00009800000a7ab9 */ /* 0x000fc80000000a00 */
[----:B------:R-:W4:Y:S01]  /*00d0*/  @P0 LDC R9, c[0x0][0x2f0] ;  /* 0x0000bc00ff090b82 */ /* 0x000f220000000800 */
[----:B------:R-:W4:Y:S01]  /*00e0*/  @P0 LDG.E.64 R2, desc[UR4][R2.64] ;  /* 0x0000000402020981 */ /* 0x000f22000c1e1b00 */
[----:B0-----:R-:W-:Y:S01]  /*00f0*/  @P0 MOV R6, R98 ;  /* 0x0000006200060202 */ /* 0x001fe20000000f00 */
[----:B-1----:R-:W-:-:S05]  /*0100*/  @P0 IMAD.MOV.U32 R7, RZ, RZ, R99 ;  /* 0x000000ffff070224 */ /* 0x002fca00078e0063 */
[----:B------:R-:W4:Y:S01]  /*0110*/  @P0 LDG.E.64 R4, desc[UR4][R6.64] ;  /* 0x0000000406040981 */ /* 0x000f22000c1e1b00 */
[----:B------:R-:W-:Y:S02]  /*0120*/  CS2R R48, SRZ ;  /* 0x0000000000307805 */ /* 0x000fe4000001ff00 */
[----:B------:R-:W-:Y:S02]  /*0130*/  CS2R R50, SRZ ;  /* 0x0000000000327805 */ /* 0x000fe4000001ff00 */
[----:B------:R-:W-:Y:S02]  /*0140*/  CS2R R44, SRZ ;  /* 0x00000000002c7805 */ /* 0x000fe4000001ff00 */
[----:B--2---:R-:W-:Y:S02]  /*0150*/  SHF.R.U32.HI R91, RZ, 0x5, R0 ;  /* 0x00000005ff5b7819 */ /* 0x004fe40000011600 */
[----:B------:R-:W-:Y:S02]  /*0160*/  CS2R R46, SRZ ;  /* 0x00000000002e7805 */ /* 0x000fe4000001ff00 */
[----:B------:R-:W-:-:S02]  /*0170*/  CS2R R40, SRZ ;  /* 0x0000000000287805 */ /* 0x000fc4000001ff00 */
[----:B------:R-:W-:Y:S01]  /*0180*/  CS2R R42, SRZ ;  /* 0x00000000002a7805 */ /* 0x000fe2000001ff00 */
[----:B---3--:R-:W-:Y:S01]  /*0190*/  IMAD R88, R10, UR8, R0 ;  /* 0x000000080a587c24 */ /* 0x008fe2000f8e0200 */
[----:B------:R-:W-:Y:S01]  /*01a0*/  ULDC.64 UR8, c[0x0][0x2c8] ;  /* 0x0000b20000087ab9 */ /* 0x000fe20000000a00 */
[----:B------:R-:W-:Y:S02]  /*01b0*/  SHF.L.U32 R0, R0, 0x4, RZ ;  /* 0x0000000400007819 */ /* 0x000fe400000006ff */
[----:B------:R-:W-:Y:S02]  /*01c0*/  CS2R R36, SRZ ;  /* 0x0000000000247805 */ /* 0x000fe4000001ff00 */
[----:B------:R-:W-:Y:S02]  /*01d0*/  CS2R R38, SRZ ;  /* 0x0000000000267805 */ /* 0x000fe4000001ff00 */
[----:B------:R-:W-:Y:S02]  /*01e0*/  CS2R R32, SRZ ;  /* 0x0000000000207805 */ /* 0x000fe4000001ff00 */
[----:B------:R-:W-:-:S02]  /*01f0*/  LOP3.LUT R0, R0, 0x1f0, RZ, 0xc0, !PT ;  /* 0x000001f000007812 */ /* 0x000fc400078ec0ff */
[----:B------:R-:W-:Y:S02]  /*0200*/  CS2R R34, SRZ ;  /* 0x0000000000227805 */ /* 0x000fe4000001ff00 */
[----:B------:R-:W-:Y:S02]  /*0210*/  CS2R R28, SRZ ;  /* 0x00000000001c7805 */ /* 0x000fe4000001ff00 */
[----:B------:R-:W-:Y:S01]  /*0220*/  CS2R R30, SRZ ;  /* 0x00000000001e7805 */ /* 0x000fe2000001ff00 */
[----:B------:R-:W-:Y:S01]  /*0230*/  IMAD R91, R10, 0x4, R91 ;  /* 0x000000040a5b7824 */ /* 0x000fe200078e025b */
[----:B----4-:R-:W-:Y:S02]  /*0240*/  @P0 R2UR UR6, R2 ;  /* 0x00000000020602ca */ /* 0x010fe400000e0000 */
[----:B------:R-:W-:-:S11]  /*0250*/  @P0 R2UR UR7, R3 ;  /* 0x00000000030702ca */ /* 0x000fd600000e0000 */
[----:B------:R-:W-:Y:S02]  /*0260*/  UIADD3 UR14, UR6, -0x61c88647, URZ ;  /* 0x9e3779b9060e7890 */ /* 0x000fe4000fffe03f */
[----:B------:R-:W-:Y:S02]  /*0270*/  UIADD3 UR15, UR7, -0x4498517b, URZ ;  /* 0xbb67ae85070f7890 */ /* 0x000fe4000fffe03f */
[----:B------:R-:W-:Y:S02]  /*0280*/  UIADD3 UR16, UR6, 0x3c6ef372, URZ ;  /* 0x3c6ef37206107890 */ /* 0x000fe4000fffe03f */
[----:B------:R-:W-:Y:S01]  /*0290*/  UIADD3 UR17, UR7, 0x76cf5d0a, URZ ;  /* 0x76cf5d0a07117890 */ /* 0x000fe2000fffe03f */
[----:B------:R-:W-:Y:S01]  /*02a0*/  @P0 IADD3 R98, P1, R4, R9, RZ ;  /* 0x0000000904620210 */ /* 0x000fe20007f3e0ff */
        /* <DEDUP_REMOVED lines=50> */
[C---:B------:R-:W-:Y:S01]  /*05d0*/  IADD3 R4, P2, R0.reuse, UR8, RZ ;  /* 0x0000000800047c10 */ /* 0x040fe2000ff5e0ff */
        /* <DEDUP_REMOVED lines=20> */
[----:B0-----:R1:W5:Y:S01]  /*0720*/  LDG.E.128 R4, desc[UR4][R2.64+0xa00] ;  /* 0x000a000402047981 */ /* 0x001362000c1e1d00 */
[----:B------:R-:W-:Y:S01]  /*0730*/  UIADD3 UR30, UR6, -0x700cb87f, URZ ;  /* 0x8ff34781061e7890 */ /* 0x000fe2000fffe03f */
[----:B------:R-:W-:Y:S01]  /*0740*/  IMAD R89, R89, -0x2daee0ad, RZ ;  /* 0xd2511f5359597824 */ /* 0x000fe200078e02ff */
[----:B------:R-:W-:Y:S01]  /*0750*/  UIADD3 UR31, UR7, -0x695add53, URZ ;  /* 0x96a522ad071f7890 */ /* 0x000fe2000fffe03f */
[----:B------:R-:W-:Y:S01]  /*0760*/  IMAD R90, R90, -0x326172a9, RZ ;  /* 0xcd9e8d575a5a7824 */ /* 0x000fe200078e02ff */
[----:B------:R-:W-:Y:S01]  /*0770*/  ULDC.64 UR8, c[0x0][0x270] ;  /* 0x00009c0000087ab9 */ /* 0x000fe20000000a00 */
[----:B------:R-:W-:Y:S01]  /*0780*/  IMAD.HI.U32 R53, R86, -0x326172a9, RZ ;  /* 0xcd9e8d5756357827 */ /* 0x000fe200078e00ff */
[----:B------:R-:W-:Y:S01]  /*0790*/  BSSY B0, `(.L_x_21812) ;  /* 0x0000919000007945 */ /* 0x000fe20003800000 */
[----:B------:R-:W-:Y:S01]  /*07a0*/  UISETP.NE.U32.AND UP0, UPT, UR8, URZ, UPT ;  /* 0x0000003f0800728c */ /* 0x000fe2000bf05070 */
[----:B------:R-:W-:Y:S01]  /*07b0*/  LOP3.LUT R98, R98, 0x3, RZ, 0xc0, !PT ;  /* 0x0000000362627812 */ /* 0x000fe200078ec0ff */
[----:B------:R-:W-:Y:S01]  /*07c0*/  IMAD.HI.U32 R0, R84, -0x2daee0ad, RZ ;  /* 0xd2511f5354007827 */ /* 0x000fe200078e00ff */
[----:B------:R-:W-:Y:S01]  /*07d0*/  LOP3.LUT R90, R53, UR30, R90, 0x96, !PT ;  /* 0x0000001e355a7c12 */ /* 0x000fe2000f8e965a */
[----:B------:R-:W-:Y:S01]  /*07e0*/  ULDC.U8 UR8, c[0x0][0x2a0] ;  /* 0x0000a80000087ab9 */ /* 0x000fe20000000000 */
[----:B------:R-:W-:Y:S01]  /*07f0*/  UISETP.NE.AND.EX UP0, UPT, UR9, URZ, UPT, UP0 ;  /* 0x0000003f0900728c */ /* 0x000fe2000bf05300 */
[----:B------:R-:W-:Y:S01]  /*0800*/  IMAD R86, R86, -0x326172a9, RZ ;  /* 0xcd9e8d5756567824 */ /* 0x000fe200078e02ff */
[----:B------:R-:W-:Y:S01]  /*0810*/  LOP3.LUT R89, R0, UR31, R89, 0x96, !PT ;  /* 0x0000001f00597c12 */ /* 0x000fe2000f8e9659 */
[----:B------:R-:W-:Y:S01]  /*0820*/  IMAD R84, R84, -0x2daee0ad, RZ ;  /* 0xd2511f5354547824 */ /* 0x000fe200078e02ff */
[----:B------:R-:W-:Y:S01]  /*0830*/  UISETP.NE.AND UP1, UPT, UR8, URZ, UPT ;  /* 0x0000003f0800728c */ /* 0x000fe2000bf25270 */
[----:B------:R-:W-:Y:S01]  /*0840*/  IMAD.MOV.U32 R82, RZ, RZ, RZ ;  /* 0x000000ffff527224 */ /* 0x000fe200078e00ff */
[----:B------:R-:W-:Y:S01]  /*0850*/  ULDC UR10, c[0x0][0x218] ;  /* 0x00008600000a7ab9 */ /* 0x000fe20000000800 */
[----:B------:R-:W-:Y:S01]  /*0860*/  ULDC UR11, c[0x0][0x2d8] ;  /* 0x0000b600000b7ab9 */ /* 0x000fe20000000800 */
[----:B-1----:R-:W-:-:S07]  /*0870*/  ULDC.64 UR12, c[0x0][0x2b8] ;  /* 0x0000ae00000c7ab9 */ /* 0x002fce0000000a00 */
.L_x_21982:
        /* <DEDUP_REMOVED lines=8> */
[----:B------:R-:W2:Y:S03]  /*0900*/  LDC.64 R76, c[0x0][0x220] ;  /* 0x00008800ff4c7b82 */ /* 0x000ea60000000a00 */
[----:B------:R-:W-:Y:S01]  /*0910*/  LEA.HI R83, R3, R0, RZ, 0x2 ;  /* 0x0000000003537211 */ /* 0x000fe200078f10ff */
[----:B------:R-:W-:Y:S01]  /*0920*/  IMAD.U32 R3, RZ, RZ, UR9 ;  /* 0x00000009ff037e24 */ /* 0x000fe2000f8e00ff */
[----:B0-----:R-:W-:-:S04]  /*0930*/  ISETP.NE.U32.AND P0, PT, R68, RZ, PT ;  /* 0x000000ff4400720c */ /* 0x001fc80003f05070 */
[----:B------:R-:W-:Y:S02]  /*0940*/  ISETP.NE.AND.EX P0, PT, R69, RZ, PT, P0 ;  /* 0x000000ff4500720c */ /* 0x000fe40003f05300 */
[----:B-1----:R-:W-:Y:S02]  /*0950*/  LOP3.LUT R0, R2, 0x1f, RZ, 0xc0, !PT ;  /* 0x0000001f02007812 */ /* 0x002fe400078ec0ff */
[----:B------:R-:W-:Y:S02]  /*0960*/  MOV R2, UR8 ;  /* 0x0000000800027c02 */ /* 0x000fe40008000f00 */
[----:B------:R-:W-:-:S03]  /*0970*/  LEA.HI.SX32 R83, R83, R0, 0x1e ;  /* 0x0000000053537211 */ /* 0x000fc600078ff2ff */
[----:B------:R-:W-:-:S04]  /*0980*/  @P1 IMAD.WIDE R2, R91, 0x4, R2 ;  /* 0x000000045b021825 */ /* 0x000fc800078e0202 */
[----:B------:R-:W0:Y:S01]  /*0990*/  @P0 LDC.64 R60, c[0x0][0x230] ;  /* 0x00008c00ff3c0b82 */ /* 0x000e220000000a00 */
[C---:B--2---:R-:W-:Y:S01]  /*09a0*/  IMAD.WIDE.U32 R56, R83.reuse, 0x10, R76 ;  /* 0x0000001053387825 */ /* 0x044fe200078e004c */
[----:B-----5:R1:W5:Y:S05]  /*09b0*/  @P2 LDG.E R95, desc[UR4][R2.64] ;  /* 0x00000004025f2981 */ /* 0x02036a000c1e1900 */
[----:B------:R-:W5:Y:S01]  /*09c0*/  LDG.E.128 R56, desc[UR4][R56.64] ;  /* 0x0000000438387981 */ /* 0x000f62000c1e1d00 */
[----:B0-----:R-:W-:-:S05]  /*09d0*/  @P0 IMAD.WIDE.U32 R60, R83, 0x10, R60 ;  /* 0x00000010533c0825 */ /* 0x001fca00078e003c */
        /* <DEDUP_REMOVED lines=13> */
.L_x_21814:
[----:B------:R-:W-:-:S07]  /*0ab0*/  IMAD.MOV.U32 R2, RZ, RZ, R86 ;  /* 0x000000ffff027224 */ /* 0x000fce00078e0056 */
.L_x_21815:
[----:B------:R-:W-:Y:S05]  /*0ac0*/  BSYNC B1 ;  /* 0x0000000000017941 */ /* 0x000fea0003800000 */
.L_x_21813:
        /* <DEDUP_REMOVED lines=16> */
.L_x_21819:
[----:B------:R-:W-:Y:S05]  /*0bd0*/  BSYNC B2 ;  /* 0x0000000000027941 */ /* 0x000fea0003800000 */
.L_x_21818:
        /* <DEDUP_REMOVED lines=44> */
.L_x_21817:
[----:B------:R-:W-:Y:S05]  /*0ea0*/  BSYNC B1 ;  /* 0x0000000000017941 */ /* 0x000fea0003800000 */
.L_x_21816:
        /* <DEDUP_REMOVED lines=24> */
.L_x_21821:
[----:B------:R-:W-:-:S07]  /*1030*/  IMAD.MOV.U32 R2, RZ, RZ, R86 ;  /* 0x000000ffff027224 */ /* 0x000fce00078e0056 */
.L_x_21822:
[----:B------:R-:W-:Y:S05]  /*1040*/  BSYNC B1 ;  /* 0x0000000000017941 */ /* 0x000fea0003800000 */
.L_x_21820:
        /* <DEDUP_REMOVED lines=16> */
.L_x_21826:
[----:B------:R-:W-:Y:S05]  /*1150*/  BSYNC B2 ;  /* 0x0000000000027941 */ /* 0x000fea0003800000 */
.L_x_21825:
        /* <DEDUP_REMOVED lines=44> */
.L_x_21824:
[----:B------:R-:W-:Y:S05]  /*1420*/  BSYNC B1 ;  /* 0x0000000000017941 */ /* 0x000fea0003800000 */
.L_x_21823:
        /* <DEDUP_REMOVED lines=19> */
.L_x_21828:
[----:B------:R-:W-:-:S07]  /*1560*/  MOV R2, R86 ;  /* 0x0000005600027202 */ /* 0x000fce0000000f00 */
.L_x_21829:
[----:B------:R-:W-:Y:S05]  /*1570*/  BSYNC B1 ;  /* 0x0000000000017941 */ /* 0x000fea0003800000 */
.L_x_21827:
        /* <DEDUP_REMOVED lines=16> */
.L_x_21833:
[----:B------:R-:W-:Y:S05]  /*1680*/  BSYNC B2 ;  /* 0x0000000000027941 */ /* 0x000fea0003800000 */
.L_x_21832:
        /* <DEDUP_REMOVED lines=44> */
.L_x_21831:
[----:B------:R-:W-:Y:S05]  /*1950*/  BSYNC B1 ;  /* 0x0000000000017941 */ /* 0x000fea0003800000 */
.L_x_21830:
        /* <DEDUP_REMOVED lines=19> */
.L_x_21835:
[----:B------:R-:W-:-:S07]  /*1a90*/  IMAD.MOV.U32 R2, RZ, RZ, R86 ;  /* 0x000000ffff027224 */ /* 0x000fce00078e0056 */
.L_x_21836:
[----:B------:R-:W-:Y:S05]  /*1aa0*/  BSYNC B1 ;  /* 0x0000000000017941 */ /* 0x000fea0003800000 */
.L_x_21834:
        /* <DEDUP_REMOVED lines=16> */
.L_x_21840:
[----:B------:R-:W-:Y:S05]  /*1bb0*/  BSYNC B2 ;  /* 0x0000000000027941 */ /* 0x000fea0003800000 */
.L_x_21839:
        /* <DEDUP_REMOVED lines=44> */
.L_x_21838:
[----:B------:R-:W-:Y:S05]  /*1e80*/  BSYNC B1 ;  /* 0x0000000000017941 */ /* 0x000fea0003800000 */
.L_x_21837:
        /* <DEDUP_REMOVED lines=8> */
[----:B------:R-:W1:Y:S01]  /*1f10*/  LDC.64 R2, c[0x0][0x238] ;  /* 0x00008e00ff027b82 */ /* 0x000e620000000a00 */
[----:B------:R-:W-:-:S04]  /*1f20*/  FSETP.GTU.FTZ.AND P5, PT, R60, R93, PT ;  /* 0x0000005d3c00720b */ /* 0x000fc80003fbc000 */
[----:B------:R-:W-:Y:S02]  /*1f30*/  SEL R60, RZ, 0x1000000, P5 ;  /* 0x01000000ff3c7807 */ /* 0x000fe40002800000 */
[----:B------:R-:W-:Y:S01]  /*1f40*/  FSEL R59, R59, RZ, !P5 ;  /* 0x000000ff3b3b7208 */ /* 0x000fe20006800000 */
[----:B------:R-:W2:Y:S01]  /*1f50*/  @P0 LDC.64 R68, c[0x0][0x230] ;  /* 0x00008c00ff440b82 */ /* 0x000ea20000000a00 */
[----:B------:R-:W-:Y:S02]  /*1f60*/  IADD3 R60, R62, R60, R61 ;  /* 0x0000003c3e3c7210 */ /* 0x000fe40007ffe03d */
[----:B------:R-:W-:Y:S01]  /*1f70*/  SEL R61, RZ, 0x1, P2 ;  /* 0x00000001ff3d7807 */ /* 0x000fe20001000000 */
[----:B------:R-:W-:-:S04]  /*1f80*/  @P1 FADD.FTZ R59, R55, R59 ;  /* 0x0000003b373b1221 */ /* 0x000fc80000010000 */
[----:B------:R-:W-:Y:S02]  /*1f90*/  IMAD.IADD R71, R60, 0x1, R61 ;  /* 0x000000013c477824 */ /* 0x000fe400078e023d */
[----:B0-----:R-:W-:-:S04]  /*1fa0*/  IMAD.WIDE.U32 R66, R83, 0x4, R80 ;  /* 0x0000000453427825 */ /* 0x001fc800078e0050 */
[----:B------:R-:W-:-:S04]  /*1fb0*/  IMAD.WIDE.U32 R60, R97, 0x10, R76 ;  /* 0x00000010613c7825 */ /* 0x000fc800078e004c */
[----:B-1----:R-:W-:-:S05]  /*1fc0*/  IMAD.WIDE.U32 R64, R83, 0x10, R2 ;  /* 0x0000001053407825 */ /* 0x002fca00078e0002 */
[----:B------:R0:W-:Y:S01]  /*1fd0*/  STG.E.128 desc[UR4][R64.64], R56 ;  /* 0x0000003840007986 */ /* 0x0001e2000c101d04 */
[----:B--2---:R-:W-:-:S03]  /*1fe0*/  @P0 IMAD.WIDE.U32 R68, R97, 0x10, R68 ;  /* 0x0000001061440825 */ /* 0x004fc600078e0044 */
        /* <DEDUP_REMOVED lines=15> */
.L_x_21842:
[----:B------:R-:W-:-:S07]  /*20e0*/  MOV R64, R86 ;  /* 0x0000005600407202 */ /* 0x000fce0000000f00 */
.L_x_21843:
[----:B------:R-:W-:Y:S05]  /*20f0*/  BSYNC B1 ;  /* 0x0000000000017941 */ /* 0x000fea0003800000 */
.L_x_21841:
        /* <DEDUP_REMOVED lines=16> */
.L_x_21847:
[----:B------:R-:W-:Y:S05]  /*2200*/  BSYNC B2 ;  /* 0x0000000000027941 */ /* 0x000fea0003800000 */
.L_x_21846:
        /* <DEDUP_REMOVED lines=44> */
.L_x_21845:
[----:B------:R-:W-:Y:S05]  /*24d0*/  BSYNC B1 ;  /* 0x0000000000017941 */ /* 0x000fea0003800000 */
.L_x_21844:
        /* <DEDUP_REMOVED lines=19> */
.L_x_21849:
[----:B------:R-:W-:-:S07]  /*2610*/  IMAD.MOV.U32 R64, RZ, RZ, R86 ;  /* 0x000000ffff407224 */ /* 0x000fce00078e0056 */
.L_x_21850:
[----:B------:R-:W-:Y:S05]  /*2620*/  BSYNC B1 ;  /* 0x0000000000017941 */ /* 0x000fea0003800000 */
.L_x_21848:
        /* <DEDUP_REMOVED lines=16> */
.L_x_21854:
[----:B------:R-:W-:Y:S05]  /*2730*/  BSYNC B2 ;  /* 0x0000000000027941 */ /* 0x000fea0003800000 */
.L_x_21853:
        /* <DEDUP_REMOVED lines=44> */
.L_x_21852:
[----:B------:R-:W-:Y:S05]  /*2a00*/  BSYNC B1 ;  /* 0x0000000000017941 */ /* 0x000fea0003800000 */
.L_x_21851:
        /* <DEDUP_REMOVED lines=19> */
.L_x_21856:
[----:B------:R-:W-:-:S07]  /*2b40*/  MOV R64, R86 ;  /* 0x0000005600407202 */ /* 0x000fce0000000f00 */
.L_x_21857:
[----:B------:R-:W-:Y:S05]  /*2b50*/  BSYNC B1 ;  /* 0x0000000000017941 */ /* 0x000fea0003800000 */
.L_x_21855:
        /* <DEDUP_REMOVED lines=16> */
.L_x_21861:
[----:B------:R-:W-:Y:S05]  /*2c60*/  BSYNC B2 ;  /* 0x0000000000027941 */ /* 0x000fea0003800000 */
.L_x_21860:
        /* <DEDUP_REMOVED lines=44> */
.L_x_21859:
[----:B------:R-:W-:Y:S05]  /*2f30*/  BSYNC B1 ;  /* 0x0000000000017941 */ /* 0x000fea0003800000 */
.L_x_21858:
        /* <DEDUP_REMOVED lines=19> */
.L_x_21863:
[----:B------:R-:W-:-:S07]  /*3070*/  IMAD.MOV.U32 R64, RZ, RZ, R86 ;  /* 0x000000ffff407224 */ /* 0x000fce00078e0056 */
.L_x_21864:
[----:B------:R-:W-:Y:S05]  /*3080*/  BSYNC B1 ;  /* 0x0000000000017941 */ /* 0x000fea0003800000 */
.L_x_21862:
        /* <DEDUP_REMOVED lines=16> */
.L_x_21868:
[----:B------:R-:W-:Y:S05]  /*3190*/  BSYNC B2 ;  /* 0x0000000000027941 */ /* 0x000fea0003800000 */
.L_x_21867:
        /* <DEDUP_REMOVED lines=44> */
.L_x_21866:
[----:B------:R-:W-:Y:S05]  /*3460*/  BSYNC B1 ;  /* 0x0000000000017941 */ /* 0x000fea0003800000 */
.L_x_21865:
[----:B------:R-:W-:Y:S01]  /*3470*/  I2FP.F32.U32 R67, R64 ;  /* 0x0000004000437245 */ /* 0x000fe20000201000 */
[----:B------:R-:W-:Y:S01]  /*3480*/  FMUL.FTZ R63, R63, R95 ;  /* 0x0000005f3f3f7220 */ /* 0x000fe20000410000 */
[----:B------:R-:W0:Y:S01]  /*3490*/  @P0 LDC.64 R64, c[0x0][0x230] ;  /* 0x00008c00ff400b82 */ /* 0x000e220000000a00 */
[----:B------:R-:W-:Y:S01]  /*34a0*/  SEL R68, RZ, 0x100, P3 ;  /* 0x00000100ff447807 */ /* 0x000fe20001800000 */
[----:B------:R-:W-:-:S04]  /*34b0*/  IMAD.WIDE.U32 R70, R97, 0x4, R80 ;  /* 0x0000000461467825 */ /* 0x000fc800078e0050 */
[----:B------:R-:W-:Y:S01]  /*34c0*/  FFMA.FTZ R66, R67, R92, 1.1641532182693481445e-10 ;  /* 0x2f00000043427423 */ /* 0x000fe2000001005c */
[----:B------:R-:W-:Y:S01]  /*34d0*/  FMUL.FTZ R63, R63, R94 ;  /* 0x0000005e3f3f7220 */ /* 0x000fe20000410000 */
[----:B------:R-:W-:Y:S02]  /*34e0*/  SEL R67, RZ, 0x10000, P4 ;  /* 0x00010000ff437807 */ /* 0x000fe40002000000 */
[----:B------:R-:W-:Y:S02]  /*34f0*/  IADD3 R99, R83, 0x40, RZ ;  /* 0x0000004053637810 */ /* 0x000fe40007ffe0ff */
[----:B------:R-:W-:-:S04]  /*3500*/  FSETP.GTU.FTZ.AND P5, PT, R66, R93, PT ;  /* 0x0000005d4200720b */ /* 0x000fc80003fbc000 */
[----:B------:R-:W-:Y:S02]  /*3510*/  SEL R66, RZ, 0x1000000, P5 ;  /* 0x01000000ff427807 */ /* 0x000fe40002800000 */
[----:B------:R-:W-:Y:S02]  /*3520*/  FSEL R63, R63, RZ, !P5 ;  /* 0x000000ff3f3f7208 */ /* 0x000fe40006800000 */
[----:B------:R-:W-:Y:S01]  /*3530*/  IADD3 R66, R68, R66, R67 ;  /* 0x0000004244427210 */ /* 0x000fe20007ffe043 */
[----:B------:R-:W-:Y:S01]  /*3540*/  IMAD.WIDE.U32 R68, R97, 0x10, R2 ;  /* 0x0000001061447825 */ /* 0x000fe200078e0002 */
[----:B------:R-:W-:-:S03]  /*3550*/  SEL R67, RZ, 0x1, P2 ;  /* 0x00000001ff437807 */ /* 0x000fc60001000000 */
[----:B------:R-:W-:Y:S01]  /*3560*/  @P1 FADD.FTZ R63, R55, R63 ;  /* 0x0000003f373f1221 */ /* 0x000fe20000010000 */
[----:B0-----:R-:W-:-:S04]  /*3570*/  @P0 IMAD.WIDE.U32 R72, R99, 0x10, R64 ;  /* 0x0000001063480825 */ /* 0x001fc800078e0040 */
[----:B------:R0:W-:Y:S01]  /*3580*/  STG.E.128 desc[UR4][R68.64], R60 ;  /* 0x0000003c44007986 */ /* 0x0001e2000c101d04 */
[----:B------:R-:W-:Y:S02]  /*3590*/  IMAD.IADD R75, R66, 0x1, R67 ;  /* 0x00000001424b7824 */ /* 0x000fe400078e0243 */
        /* <DEDUP_REMOVED lines=16> */
.L_x_21870:
[----:B------:R-:W-:-:S07]  /*36a0*/  MOV R68, R86 ;  /* 0x0000005600447202 */ /* 0x000fce0000000f00 */
.L_x_21871:
[----:B------:R-:W-:Y:S05]  /*36b0*/  BSYNC B1 ;  /* 0x0000000000017941 */ /* 0x000fea0003800000 */
.L_x_21869:
        /* <DEDUP_REMOVED lines=16> */
.L_x_21875:
[----:B------:R-:W-:Y:S05]  /*37c0*/  BSYNC B2 ;  /* 0x0000000000027941 */ /* 0x000fea0003800000 */
.L_x_21874:
        /* <DEDUP_REMOVED lines=44> */
.L_x_21873:
[----:B------:R-:W-:Y:S05]  /*3a90*/  BSYNC B1 ;  /* 0x0000000000017941 */ /* 0x000fea0003800000 */
.L_x_21872:
        /* <DEDUP_REMOVED lines=19> */
.L_x_21877:
[----:B------:R-:W-:-:S07]  /*3bd0*/  IMAD.MOV.U32 R68, RZ, RZ, R86 ;  /* 0x000000ffff447224 */ /* 0x000fce00078e0056 */
.L_x_21878:
[----:B------:R-:W-:Y:S05]  /*3be0*/  BSYNC B1 ;  /* 0x0000000000017941 */ /* 0x000fea0003800000 */
.L_x_21876:
        /* <DEDUP_REMOVED lines=16> */
.L_x_21882:
[----:B------:R-:W-:Y:S05]  /*3cf0*/  BSYNC B2 ;  /* 0x0000000000027941 */ /* 0x000fea0003800000 */
.L_x_21881:
        /* <DEDUP_REMOVED lines=44> */
.L_x_21880:
[----:B------:R-:W-:Y:S05]  /*3fc0*/  BSYNC B1 ;  /* 0x0000000000017941 */ /* 0x000fea0003800000 */
.L_x_21879:
        /* <DEDUP_REMOVED lines=19> */
.L_x_21884:
[----:B------:R-:W-:-:S07]  /*4100*/  MOV R68, R86 ;  /* 0x0000005600447202 */ /* 0x000fce0000000f00 */
.L_x_21885:
[----:B------:R-:W-:Y:S05]  /*4110*/  BSYNC B1 ;  /* 0x0000000000017941 */ /* 0x000fea0003800000 */
.L_x_21883:
        /* <DEDUP_REMOVED lines=16> */
.L_x_21889:
[----:B------:R-:W-:Y:S05]  /*4220*/  BSYNC B2 ;  /* 0x0000000000027941 */ /* 0x000fea0003800000 */
.L_x_21888:
        /* <DEDUP_REMOVED lines=44> */
.L_x_21887:
[----:B------:R-:W-:Y:S05]  /*44f0*/  BSYNC B1 ;  /* 0x0000000000017941 */ /* 0x000fea0003800000 */
.L_x_21886:
        /* <DEDUP_REMOVED lines=19> */
.L_x_21891:
[----:B------:R-:W-:-:S07]  /*4630*/  MOV R68, R86 ;  /* 0x0000005600447202 */ /* 0x000fce0000000f00 */
.L_x_21892:
[----:B------:R-:W-:Y:S05]  /*4640*/  BSYNC B1 ;  /* 0x0000000000017941 */ /* 0x000fea0003800000 */
.L_x_21890:
        /* <DEDUP_REMOVED lines=16> */
.L_x_21896:
[----:B------:R-:W-:Y:S05]  /*4750*/  BSYNC B2 ;  /* 0x0000000000027941 */ /* 0x000fea0003800000 */
.L_x_21895:
        /* <DEDUP_REMOVED lines=44> */
.L_x_21894:
[----:B------:R-:W-:Y:S05]  /*4a20*/  BSYNC B1 ;  /* 0x0000000000017941 */ /* 0x000fea0003800000 */
.L_x_21893:
        /* <DEDUP_REMOVED lines=16> */
[----:B------:R-:W-:Y:S01]  /*4b30*/  IADD3 R103, R70, R71, RZ ;  /* 0x0000004746677210 */ /* 0x000fe20007ffe0ff */
[----:B0-----:R-:W-:-:S03]  /*4b40*/  @P0 IMAD.WIDE.U32 R78, R101, 0x10, R68 ;  /* 0x00000010654e0825 */ /* 0x001fc600078e0044 */
        /* <DEDUP_REMOVED lines=17> */
.L_x_21898:
[----:B------:R-:W-:-:S07]  /*4c60*/  MOV R72, R86 ;  /* 0x0000005600487202 */ /* 0x000fce0000000f00 */
.L_x_21899:
[----:B------:R-:W-:Y:S05]  /*4c70*/  BSYNC B1 ;  /* 0x0000000000017941 */ /* 0x000fea0003800000 */
.L_x_21897:
        /* <DEDUP_REMOVED lines=16> */
.L_x_21903:
[----:B------:R-:W-:Y:S05]  /*4d80*/  BSYNC B2 ;  /* 0x0000000000027941 */ /* 0x000fea0003800000 */
.L_x_21902:
        /* <DEDUP_REMOVED lines=44> */
.L_x_21901:
[----:B------:R-:W-:Y:S05]  /*5050*/  BSYNC B1 ;  /* 0x0000000000017941 */ /* 0x000fea0003800000 */
.L_x_21900:
        /* <DEDUP_REMOVED lines=19> */
.L_x_21905:
[----:B------:R-:W-:-:S07]  /*5190*/  MOV R72, R86 ;  /* 0x0000005600487202 */ /* 0x000fce0000000f00 */
.L_x_21906:
[----:B------:R-:W-:Y:S05]  /*51a0*/  BSYNC B1 ;  /* 0x0000000000017941 */ /* 0x000fea0003800000 */
.L_x_21904:
        /* <DEDUP_REMOVED lines=16> */
.L_x_21910:
[----:B------:R-:W-:Y:S05]  /*52b0*/  BSYNC B2 ;  /* 0x0000000000027941 */ /* 0x000fea0003800000 */
.L_x_21909:
        /* <DEDUP_REMOVED lines=44> */
.L_x_21908:
[----:B------:R-:W-:Y:S05]  /*5580*/  BSYNC B1 ;  /* 0x0000000000017941 */ /* 0x000fea0003800000 */
.L_x_21907:
        /* <DEDUP_REMOVED lines=19> */
.L_x_21912:
[----:B------:R-:W-:-:S07]  /*56c0*/  MOV R72, R86 ;  /* 0x0000005600487202 */ /* 0x000fce0000000f00 */
.L_x_21913:
[----:B------:R-:W-:Y:S05]  /*56d0*/  BSYNC B1 ;  /* 0x0000000000017941 */ /* 0x000fea0003800000 */
.L_x_21911:
        /* <DEDUP_REMOVED lines=16> */
.L_x_21917:
[----:B------:R-:W-:Y:S05]  /*57e0*/  BSYNC B2 ;  /* 0x0000000000027941 */ /* 0x000fea0003800000 */
.L_x_21916:
        /* <DEDUP_REMOVED lines=44> */
.L_x_21915:
[----:B------:R-:W-:Y:S05]  /*5ab0*/  BSYNC B1 ;  /* 0x0000000000017941 */ /* 0x000fea0003800000 */
.L_x_21914:
        /* <DEDUP_REMOVED lines=19> */
.L_x_21919:
[----:B------:R-:W-:-:S07]  /*5bf0*/  MOV R72, R86 ;  /* 0x0000005600487202 */ /* 0x000fce0000000f00 */
.L_x_21920:
[----:B------:R-:W-:Y:S05]  /*5c00*/  BSYNC B1 ;  /* 0x0000000000017941 */ /* 0x000fea0003800000 */
.L_x_21918:
        /* <DEDUP_REMOVED lines=16> */
.L_x_21924:
[----:B------:R-:W-:Y:S05]  /*5d10*/  BSYNC B2 ;  /* 0x0000000000027941 */ /* 0x000fea0003800000 */
.L_x_21923:
        /* <DEDUP_REMOVED lines=44> */
.L_x_21922:
[----:B------:R-:W-:Y:S05]  /*5fe0*/  BSYNC B1 ;  /* 0x0000000000017941 */ /* 0x000fea0003800000 */
.L_x_21921:
[----:B------:R-:W-:Y:S01]  /*5ff0*/  I2FP.F32.U32 R75, R72 ;  /* 0x00000048004b7245 */ /* 0x000fe20000201000 */
[----:B------:R-:W-:Y:S01]  /*6000*/  FMUL.FTZ R71, R71, R95 ;  /* 0x0000005f47477220 */ /* 0x000fe20000410000 */
[----:B------:R-:W0:Y:S01]  /*6010*/  @P0 LDC.64 R72, c[0x0][0x230] ;  /* 0x00008c00ff480b82 */ /* 0x000e220000000a00 */
        /* <DEDUP_REMOVED lines=32> */
.L_x_21926:
[----:B------:R-:W-:-:S07]  /*6220*/  IMAD.MOV.U32 R78, RZ, RZ, R86 ;  /* 0x000000ffff4e7224 */ /* 0x000fce00078e0056 */
.L_x_21927:
[----:B------:R-:W-:Y:S05]  /*6230*/  BSYNC B1 ;  /* 0x0000000000017941 */ /* 0x000fea0003800000 */
.L_x_21925:
        /* <DEDUP_REMOVED lines=16> */
.L_x_21931:
[----:B------:R-:W-:Y:S05]  /*6340*/  BSYNC B2 ;  /* 0x0000000000027941 */ /* 0x000fea0003800000 */
.L_x_21930:
        /* <DEDUP_REMOVED lines=44> */
.L_x_21929:
[----:B------:R-:W-:Y:S05]  /*6610*/  BSYNC B1 ;  /* 0x0000000000017941 */ /* 0x000fea0003800000 */
.L_x_21928:
        /* <DEDUP_REMOVED lines=19> */
.L_x_21933:
[----:B------:R-:W-:-:S07]  /*6750*/  IMAD.MOV.U32 R78, RZ, RZ, R86 ;  /* 0x000000ffff4e7224 */ /* 0x000fce00078e0056 */
.L_x_21934:
[----:B------:R-:W-:Y:S05]  /*6760*/  BSYNC B1 ;  /* 0x0000000000017941 */ /* 0x000fea0003800000 */
.L_x_21932:
        /* <DEDUP_REMOVED lines=16> */
.L_x_21938:
[----:B------:R-:W-:Y:S05]  /*6870*/  BSYNC B2 ;  /* 0x0000000000027941 */ /* 0x000fea0003800000 */
.L_x_21937:
        /* <DEDUP_REMOVED lines=44> */
.L_x_21936:
[----:B------:R-:W-:Y:S05]  /*6b40*/  BSYNC B1 ;  /* 0x0000000000017941 */ /* 0x000fea0003800000 */
.L_x_21935:
        /* <DEDUP_REMOVED lines=19> */
.L_x_21940:
[----:B------:R-:W-:-:S07]  /*6c80*/  IMAD.MOV.U32 R78, RZ, RZ, R86 ;  /* 0x000000ffff4e7224 */ /* 0x000fce00078e0056 */
.L_x_21941:
[----:B------:R-:W-:Y:S05]  /*6c90*/  BSYNC B1 ;  /* 0x0000000000017941 */ /* 0x000fea0003800000 */
.L_x_21939:
        /* <DEDUP_REMOVED lines=16> */
.L_x_21945:
[----:B------:R-:W-:Y:S05]  /*6da0*/  BSYNC B2 ;  /* 0x0000000000027941 */ /* 0x000fea0003800000 */
.L_x_21944:
        /* <DEDUP_REMOVED lines=44> */
.L_x_21943:
[----:B------:R-:W-:Y:S05]  /*7070*/  BSYNC B1 ;  /* 0x0000000000017941 */ /* 0x000fea0003800000 */
.L_x_21942:
        /* <DEDUP_REMOVED lines=19> */
.L_x_21947:
[----:B------:R-:W-:-:S07]  /*71b0*/  IMAD.MOV.U32 R78, RZ, RZ, R86 ;  /* 0x000000ffff4e7224 */ /* 0x000fce00078e0056 */
.L_x_21948:
[----:B------:R-:W-:Y:S05]  /*71c0*/  BSYNC B1 ;  /* 0x0000000000017941 */ /* 0x000fea0003800000 */
.L_x_21946:
        /* <DEDUP_REMOVED lines=16> */
.L_x_21952:
[----:B------:R-:W-:Y:S05]  /*72d0*/  BSYNC B2 ;  /* 0x0000000000027941 */ /* 0x000fea0003800000 */
.L_x_21951:
        /* <DEDUP_REMOVED lines=44> */
.L_x_21950:
[----:B------:R-:W-:Y:S05]  /*75a0*/  BSYNC B1 ;  /* 0x0000000000017941 */ /* 0x000fea0003800000 */
.L_x_21949:
[----:B------:R-:W-:Y:S01]  /*75b0*/  I2FP.F32.U32 R103, R78 ;  /* 0x0000004e00677245 */ /* 0x000fe20000201000 */
[----:B------:R-:W-:Y:S01]  /*75c0*/  FMUL.FTZ R75, R75, R95 ;  /* 0x0000005f4b4b7220 */ /* 0x000fe20000410000 */
[----:B------:R-:W0:Y:S01]  /*75d0*/  @P0 LDC.64 R78, c[0x0][0x230] ;  /* 0x00008c00ff4e0b82 */ /* 0x000e220000000a00 */
        /* <DEDUP_REMOVED lines=13> */
[----:B------:R-:W-:Y:S02]  /*76b0*/  IMAD.IADD R113, R96, 0x1, R103 ;  /* 0x0000000160717824 */ /* 0x000fe400078e0267 */
[----:B------:R-:W-:-:S04]  /*76c0*/  IMAD.WIDE.U32 R102, R105, 0x10, R2 ;  /* 0x0000001069667825 */ /* 0x000fc800078e0002 */
[----:B0-----:R-:W-:Y:S01]  /*76d0*/  @P0 IMAD.WIDE.U32 R110, R107, 0x10, R78 ;  /* 0x000000106b6e0825 */ /* 0x001fe200078e004e */
[----:B------:R0:W-:Y:S04]  /*76e0*/  STG.E.128 desc[UR4][R102.64], R72 ;  /* 0x0000004866007986 */ /* 0x0001e8000c101d04 */
[----:B------:R0:W-:Y:S04]  /*76f0*/  STG.E desc[UR4][R108.64], R113 ;  /* 0x000000716c007986 */ /* 0x0001e8000c101904 */
[----:B------:R-:W5:Y:S04]  /*7700*/  LDG.E.128 R76, desc[UR4][R76.64] ;  /* 0x000000044c4c7981 */ /* 0x000f68000c1e1d00 */
[----:B------:R0:W5:Y:S01]  /*7710*/  @P0 LDG.E.128 R52, desc[UR4][R110.64] ;  /* 0x000000046e340981 */ /* 0x000162000c1e1d00 */
        /* <DEDUP_REMOVED lines=12> */
.L_x_21954:
[----:B------:R-:W-:-:S07]  /*77e0*/  MOV R96, R86 ;  /* 0x0000005600607202 */ /* 0x000fce0000000f00 */
.L_x_21955:
[----:B------:R-:W-:Y:S05]  /*77f0*/  BSYNC B1 ;  /* 0x0000000000017941 */ /* 0x000fea0003800000 */
.L_x_21953:
        /* <DEDUP_REMOVED lines=16> */
.L_x_21959:
[----:B------:R-:W-:Y:S05]  /*7900*/  BSYNC B2 ;  /* 0x0000000000027941 */ /* 0x000fea0003800000 */
.L_x_21958:
        /* <DEDUP_REMOVED lines=44> */
.L_x_21957:
[----:B------:R-:W-:Y:S05]  /*7bd0*/  BSYNC B1 ;  /* 0x0000000000017941 */ /* 0x000fea0003800000 */
.L_x_21956:
        /* <DEDUP_REMOVED lines=19> */
.L_x_21961:
[----:B------:R-:W-:-:S07]  /*7d10*/  MOV R96, R86 ;  /* 0x0000005600607202 */ /* 0x000fce0000000f00 */
.L_x_21962:
[----:B------:R-:W-:Y:S05]  /*7d20*/  BSYNC B1 ;  /* 0x0000000000017941 */ /* 0x000fea0003800000 */
.L_x_21960:
        /* <DEDUP_REMOVED lines=16> */
.L_x_21966:
[----:B------:R-:W-:Y:S05]  /*7e30*/  BSYNC B2 ;  /* 0x0000000000027941 */ /* 0x000fea0003800000 */
.L_x_21965:
        /* <DEDUP_REMOVED lines=44> */
.L_x_21964:
[----:B------:R-:W-:Y:S05]  /*8100*/  BSYNC B1 ;  /* 0x0000000000017941 */ /* 0x000fea0003800000 */
.L_x_21963:
        /* <DEDUP_REMOVED lines=19> */
.L_x_21968:
[----:B------:R-:W-:-:S07]  /*8240*/  MOV R96, R86 ;  /* 0x0000005600607202 */ /* 0x000fce0000000f00 */
.L_x_21969:
[----:B------:R-:W-:Y:S05]  /*8250*/  BSYNC B1 ;  /* 0x0000000000017941 */ /* 0x000fea0003800000 */
.L_x_21967:
        /* <DEDUP_REMOVED lines=16> */
.L_x_21973:
[----:B------:R-:W-:Y:S05]  /*8360*/  BSYNC B2 ;  /* 0x0000000000027941 */ /* 0x000fea0003800000 */
.L_x_21972:
        /* <DEDUP_REMOVED lines=44> */
.L_x_21971:
[----:B------:R-:W-:Y:S05]  /*8630*/  BSYNC B1 ;  /* 0x0000000000017941 */ /* 0x000fea0003800000 */
.L_x_21970:
        /* <DEDUP_REMOVED lines=19> */
.L_x_21975:
[----:B------:R-:W-:-:S07]  /*8770*/  MOV R96, R86 ;  /* 0x0000005600607202 */ /* 0x000fce0000000f00 */
.L_x_21976:
[----:B------:R-:W-:Y:S05]  /*8780*/  BSYNC B1 ;  /* 0x0000000000017941 */ /* 0x000fea0003800000 */
.L_x_21974:
        /* <DEDUP_REMOVED lines=16> */
.L_x_21980:
[----:B------:R-:W-:Y:S05]  /*8890*/  BSYNC B2 ;  /* 0x0000000000027941 */ /* 0x000fea0003800000 */
.L_x_21979:
        /* <DEDUP_REMOVED lines=44> */
.L_x_21978:
[----:B------:R-:W-:Y:S05]  /*8b60*/  BSYNC B1 ;  /* 0x0000000000017941 */ /* 0x000fea0003800000 */
.L_x_21977:
[----:B------:R-:W-:Y:S01]  /*8b70*/  FADD.FTZ R100, RZ, R56 ;  /* 0x00000038ff647221 */ /* 0x000fe20000010000 */
[----:B------:R-:W-:Y:S01]  /*8b80*/  FMUL.FTZ R79, R79, R95 ;  /* 0x0000005f4f4f7220 */ /* 0x000fe20000410000 */
[----:B------:R-:W-:Y:S01]  /*8b90*/  SEL R95, RZ, 0x100, P2 ;  /* 0x00000100ff5f7807 */ /* 0x000fe20001000000 */
[----:B------:R-:W-:-:S04]  /*8ba0*/  IMAD.WIDE.U32 R2, R107, 0x10, R2 ;  /* 0x000000106b027825 */ /* 0x000fc800078e0002 */
[----:B------:R-:W-:Y:S01]  /*8bb0*/  FADD.FTZ R103, R57, R100 ;  /* 0x0000006439677221 */ /* 0x000fe20000010000 */
[----:B------:R-:W-:Y:S01]  /*8bc0*/  FMUL.FTZ R79, R79, R94 ;  /* 0x0000005e4f4f7220 */ /* 0x000fe20000410000 */
[----:B------:R-:W-:Y:S01]  /*8bd0*/  UMOV UR8, 0xffffffff ;  /* 0xffffffff00087882 */ /* 0x000fe20000000000 */
        /* <DEDUP_REMOVED lines=19> */
[----:B------:R-:W-:Y:S02]  /*8d10*/  FSEL R79, R79, RZ, !P4 ;  /* 0x000000ff4f4f7208 */ /* 0x000fe40006000000 */
[----:B------:R-:W-:Y:S01]  /*8d20*/  IADD3 R92, R95, R92, R93 ;  /* 0x0000005c5f5c7210 */ /* 0x000fe20007ffe05d */
[----:B------:R-:W-:Y:S01]  /*8d30*/  FADD.FTZ R103, R71, R96 ;  /* 0x0000006047677221 */ /* 0x000fe20000010000 */
[----:B------:R-:W-:Y:S01]  /*8d40*/  SEL R93, RZ, 0x1, P0 ;  /* 0x00000001ff5d7807 */ /* 0x000fe20000000000 */
[----:B------:R-:W-:Y:S01]  /*8d50*/  @P1 FADD.FTZ R79, R55, R79 ;  /* 0x0000004f374f1221 */ /* 0x000fe20000010000 */
[----:B------:R-:W-:Y:S01]  /*8d60*/  ISETP.NE.AND P0, PT, R0, RZ, PT ;  /* 0x000000ff0000720c */ /* 0x000fe20003f05270 */
[----:B------:R-:W-:Y:S01]  /*8d70*/  FADD.FTZ R94, R72, R103 ;  /* 0x00000067485e7221 */ /* 0x000fe20000010000 */
[----:B------:R-:W-:-:S02]  /*8d80*/  IADD3 R93, R92, R93, RZ ;  /* 0x0000005d5c5d7210 */ /* 0x000fc40007ffe0ff */
[----:B------:R0:W-:Y:S01]  /*8d90*/  STG.E.128 desc[UR4][R2.64], R76 ;  /* 0x0000004c02007986 */ /* 0x0001e2000c101d04 */
[----:B------:R-:W-:-:S03]  /*8da0*/  FADD.FTZ R95, R73, R94 ;  /* 0x0000005e495f7221 */ /* 0x000fc60000010000 */
[----:B------:R0:W-:Y:S01]  /*8db0*/  STG.E desc[UR4][R80.64], R93 ;  /* 0x0000005d50007986 */ /* 0x0001e2000c101904 */
        /* <DEDUP_REMOVED lines=76> */
.L_x_21994:
[----:B-1----:R-:W-:Y:S01]  /*9280*/  FADD.FTZ R95, R92, R95 ;  /* 0x0000005f5c5f7221 */ /* 0x002fe20000010000 */
[----:B------:R-:W-:Y:S01]  /*9290*/  FMUL.FTZ R3, R81, R81 ;  /* 0x0000005151037220 */ /* 0x000fe20000410000 */
[----:B------:R-:W-:Y:S02]  /*92a0*/  PLOP3.LUT P1, PT, PT, PT, UP1, 0x40, 0x0 ;  /* 0x000000000000781c */ /* 0x000fe40003f2e818 */
[----:B------:R-:W-:Y:S01]  /*92b0*/  FFMA.FTZ R0, R95, R2, UR11 ;  /* 0x0000000b5f007e23 */ /* 0x000fe20008010002 */
[----:B------:R-:W-:Y:S02]  /*92c0*/  PLOP3.LUT P2, PT, PT, PT, UP1, 0x40, 0x0 ;  /* 0x000000000000781c */ /* 0x000fe40003f4e818 */
[----:B------:R-:W-:Y:S02]  /*92d0*/  FSEL R95, R3, RZ, !P1 ;  /* 0x000000ff035f7208 */ /* 0x000fe40004800000 */
[----:B------:R-:W1:Y:S01]  /*92e0*/  @!P0 LDC.64 R2, c[0x0][0x250] ;  /* 0x00009400ff028b82 */ /* 0x000e620000000a00 */
[----:B------:R-:W-:-:S02]  /*92f0*/  FSEL R93, R81, RZ, P2 ;  /* 0x000000ff515d7208 */ /* 0x000fc40001000000 */
[----:B------:R-:W-:-:S03]  /*9300*/  FADD.FTZ R95, R0, R95 ;  /* 0x0000005f005f7221 */ /* 0x000fc60000010000 */
[--C-:B------:R-:W-:Y:S01]  /*9310*/  FADD.FTZ R0, R56, -R93.reuse ;  /* 0x8000005d38007221 */ /* 0x100fe20000010000 */
[--C-:B------:R-:W-:Y:S01]  /*9320*/  FADD.FTZ R80, R57, -R93.reuse ;  /* 0x8000005d39507221 */ /* 0x100fe20000010000 */
[--C-:B------:R-:W-:Y:S01]  /*9330*/  FADD.FTZ R104, R69, -R93.reuse ;  /* 0x8000005d45687221 */ /* 0x100fe20000010000 */
[----:B------:R-:W2:Y:S01]  /*9340*/  @!P0 LDC.64 R56, c[0x0][0x258] ;  /* 0x00009600ff388b82 */ /* 0x000ea20000000a00 */
[----:B------:R-:W3:Y:S01]  /*9350*/  MUFU.RSQ R69, R95 ;  /* 0x0000005f00457308 */ /* 0x000ee20000001400 */
        /* <DEDUP_REMOVED lines=13> */
[----:B-1----:R-:W-:Y:S01]  /*9430*/  @!P0 IMAD.WIDE R58, R91, 0x4, R2 ;  /* 0x000000045b3a8825 */ /* 0x002fe200078e0202 */
[----:B------:R-:W-:Y:S01]  /*9440*/  LEA R64, P1, R83, UR12, 0x4 ;  /* 0x0000000c53407c11 */ /* 0x000fe2000f8220ff */
[----:B------:R-:W0:Y:S02]  /*9450*/  LDC.64 R2, c[0x0][0x2b8] ;  /* 0x0000ae00ff027b82 */ /* 0x000e240000000a00 */
[C---:B---3--:R-:W-:Y:S01]  /*9460*/  FMUL.FTZ R113, R69.reuse, R78 ;  /* 0x0000004e45717220 */ /* 0x048fe20000410000 */
[C---:B------:R-:W-:Y:S01]  /*9470*/  FMUL.FTZ R61, R69.reuse, R0 ;  /* 0x00000000453d7220 */ /* 0x040fe20000410000 */
[----:B------:R-:W-:Y:S01]  /*9480*/  FMUL.FTZ R94, R69, R94 ;  /* 0x0000005e455e7220 */ /* 0x000fe20000410000 */
[--C-:B------:R-:W-:Y:S01]  /*9490*/  FADD.FTZ R70, R73, -R93.reuse ;  /* 0x8000005d49467221 */ /* 0x100fe20000010000 */
[----:B------:R-:W-:Y:S01]  /*94a0*/  FADD.FTZ R112, R75, -R93 ;  /* 0x8000005d4b707221 */ /* 0x000fe20000010000 */
[----:B------:R1:W-:Y:S01]  /*94b0*/  @!P0 STG.E desc[UR4][R58.64], R81 ;  /* 0x000000513a008986 */ /* 0x0003e2000c101904 */
[----:B--2---:R-:W-:Y:S01]  /*94c0*/  @!P0 IMAD.WIDE R66, R91, 0x4, R56 ;  /* 0x000000045b428825 */ /* 0x004fe200078e0238 */
[----:B------:R-:W2:Y:S03]  /*94d0*/  LDC.64 R78, c[0x0][0x210] ;  /* 0x00008400ff4e7b82 */ /* 0x000ea60000000a00 */
[C---:B------:R-:W-:Y:S01]  /*94e0*/  FMUL.FTZ R57, R69.reuse, R92 ;  /* 0x0000005c45397220 */ /* 0x040fe20000410000 */
[----:B------:R-:W-:Y:S01]  /*94f0*/  FMUL.FTZ R56, R69, R80 ;  /* 0x0000005045387220 */ /* 0x000fe20000410000 */
[--C-:B------:R-:W-:Y:S01]  /*9500*/  FADD.FTZ R106, R65, -R93.reuse ;  /* 0x8000005d416a7221 */ /* 0x100fe20000010000 */
[--C-:B------:R-:W-:Y:S01]  /*9510*/  FADD.FTZ R68, R68, -R93.reuse ;  /* 0x8000005d44447221 */ /* 0x100fe20000010000 */
[C---:B------:R-:W-:Y:S01]  /*9520*/  FMUL.FTZ R73, R69.reuse, R60 ;  /* 0x0000003c45497220 */ /* 0x040fe20000410000 */
[C---:B------:R-:W-:Y:S01]  /*9530*/  FMUL.FTZ R96, R69.reuse, R96 ;  /* 0x0000006045607220 */ /* 0x040fe20000410000 */
[C---:B------:R-:W-:Y:S01]  /*9540*/  FMUL.FTZ R75, R69.reuse, R62 ;  /* 0x0000003e454b7220 */ /* 0x040fe20000410000 */
[----:B------:R-:W-:Y:S01]  /*9550*/  FMUL.FTZ R100, R69, R100 ;  /* 0x0000006445647220 */ /* 0x000fe20000410000 */
[----:B------:R-:W-:Y:S01]  /*9560*/  FADD.FTZ R116, R71, -R93 ;  /* 0x8000005d47747221 */ /* 0x000fe20000010000 */
[----:B-1----:R-:W-:Y:S01]  /*9570*/  FFMA.FTZ R58, R26, R57, R50 ;  /* 0x000000391a3a7223 */ /* 0x002fe20000010032 */
[----:B------:R-:W-:Y:S01]  /*9580*/  FFMA.FTZ R57, R25, R56, R49 ;  /* 0x0000003819397223 */ /* 0x000fe20000010031 */
[--C-:B------:R-:W-:Y:S01]  /*9590*/  FADD.FTZ R74, R74, -R93.reuse ;  /* 0x8000005d4a4a7221 */ /* 0x100fe20000010000 */
[----:B------:R-:W-:Y:S01]  /*95a0*/  FADD.FTZ R120, R76, -R93 ;  /* 0x8000005d4c787221 */ /* 0x000fe20000010000 */
[----:B------:R-:W-:Y:S01]  /*95b0*/  LEA.HI.X R65, R83, UR13, RZ, 0x4, P1 ;  /* 0x0000000d53417c11 */ /* 0x000fe200088f24ff */
        /* <DEDUP_REMOVED lines=21> */
[----:B------:R0:W-:Y:S01]  /*9710*/  @!P0 STG.E desc[UR4][R66.64], R69 ;  /* 0x0000004542008986 */ /* 0x0001e2000c101904 */
[C---:B------:R-:W-:Y:S01]  /*9720*/  FMUL.FTZ R81, R69.reuse, R120 ;  /* 0x0000007845517220 */ /* 0x040fe20000410000 */
[----:B------:R-:W-:Y:S01]  /*9730*/  FMUL.FTZ R80, R69, R76 ;  /* 0x0000004c45507220 */ /* 0x000fe20000410000 */
[----:B------:R-:W-:Y:S01]  /*9740*/  LEA R72, P0, R107, UR12, 0x4 ;  /* 0x0000000c6b487c11 */ /* 0x000fe2000f8020ff */
[----:B------:R1:W-:Y:S01]  /*9750*/  STG.E.128 desc[UR4][R64.64], R56 ;  /* 0x0000003840007986 */ /* 0x0003e2000c101d04 */
[----:B------:R-:W-:Y:S01]  /*9760*/  IMAD.WIDE.U32 R74, R99, 0x10, R2 ;  /* 0x00000010634a7825 */ /* 0x000fe200078e0002 */
[----:B--2---:R-:W-:-:S02]  /*9770*/  LEA R91, R78, R91, 0x2 ;  /* 0x0000005b4e5b7211 */ /* 0x004fc400078e10ff */
[----:B------:R2:W-:Y:S01]  /*9780*/  STG.E.128 desc[UR4][R94.64], R60 ;  /* 0x0000003c5e007986 */ /* 0x0005e2000c101d04 */
[----:B------:R-:W-:Y:S01]  /*9790*/  IMAD.WIDE.U32 R76, R101, 0x10, R2 ;  /* 0x00000010654c7825 */ /* 0x000fe200078e0002 */
[----:B------:R-:W-:-:S03]  /*97a0*/  LEA.HI.X R73, R107, UR13, RZ, 0x4, P0 ;  /* 0x0000000d6b497c11 */ /* 0x000fc600080f24ff */
[----:B0-----:R-:W-:Y:S01]  /*97b0*/  FFMA.FTZ R67, R15, R116, R39 ;  /* 0x000000740f437223 */ /* 0x001fe20000010027 */
[----:B------:R-:W-:Y:S01]  /*97c0*/  FFMA.FTZ R66, R14, R109, R38 ;  /* 0x0000006d0e427223 */ /* 0x000fe20000010026 */
[----:B------:R-:W-:-:S04]  /*97d0*/  IMAD.WIDE.U32 R2, R105, 0x10, R2 ;  /* 0x0000001069027825 */ /* 0x000fc800078e0002 */
[----:B------:R-:W-:Y:S01]  /*97e0*/  FFMA.FTZ R69, R5, R80, R29 ;  /* 0x0000005005457223 */ /* 0x000fe2000001001d */
[----:B------:R-:W-:Y:S01]  /*97f0*/  ISETP.GE.AND P0, PT, R91, R79, PT ;  /* 0x0000004f5b00720c */ /* 0x000fe20003f06270 */
        /* <DEDUP_REMOVED lines=19> */
.L_x_21812:
[----:B------:R-:W-:Y:S05]  /*9930*/  EXIT ;  /* 0x000000000000794d */ /* 0x000fea0003800000 */
.L_x_21981:
        /* <DEDUP_REMOVED lines=8> */
.L_x_21984:
[----:B------:R-:W-:Y:S05]  /*99c0*/  BSYNC B1 ;  /* 0x0000000000017941 */ /* 0x000fea0003800000 */
.L_x_21983:
        /* <DEDUP_REMOVED lines=9> */
.L_x_21985:
        /* <DEDUP_REMOVED lines=8> */
.L_x_21986:
[----:B------:R-:W-:Y:S01]  /*9ae0*/  HFMA2.MMA R100, -RZ, RZ, 0, 4.76837158203125e-07 ;  /* 0x00000008ff647435 */ /* 0x000fe200000001ff */
[----:B------:R-:W-:-:S04]  /*9af0*/  IMAD.MOV.U32 R81, RZ, RZ, R94 ;  /* 0x000000ffff517224 */ /* 0x000fc800078e005e */
[----:B------:R-:W-:-:S05]  /*9b00*/  FADD.FTZ R92, R80, R81 ;  /* 0x00000051505c7221 */ /* 0x000fca0000010000 */
[----:B------:R-:W-:-:S07]  /*9b10*/  MOV R103, R92 ;  /* 0x0000005c00677202 */ /* 0x000fce0000000f00 */
[----:B------:R-:W-:Y:S05]  /*9b20*/  WARPSYNC.COLLECTIVE R96, `(.L_x_21987) ;  /* 0x0000000060087348 */ /* 0x000fea0003c00000 */
[----:B------:R0:W1:Y:S02]  /*9b30*/  SHFL.BFLY P1, R94, R103, R100, R109 ;  /* 0x0c000064675e7389 */ /* 0x000064000002006d */
[----:B01----:R-:W-:Y:S01]  /*9b40*/  ENDCOLLECTIVE ;  /* 0x000000000000791b */ /* 0x003fe20003800000 */
.L_x_21987:
[----:B------:R-:W-:Y:S01]  /*9b50*/  HFMA2.MMA R100, -RZ, RZ, 0, 9.5367431640625e-07 ;  /* 0x00000010ff647435 */ /* 0x000fe200000001ff */
[----:B------:R-:W-:-:S04]  /*9b60*/  IMAD.MOV.U32 R81, RZ, RZ, R94 ;  /* 0x000000ffff517224 */ /* 0x000fc800078e005e */
[----:B------:R-:W-:-:S05]  /*9b70*/  FADD.FTZ R93, R92, R81 ;  /* 0x000000515c5d7221 */ /* 0x000fca0000010000 */
[----:B------:R-:W-:-:S07]  /*9b80*/  MOV R103, R93 ;  /* 0x0000005d00677202 */ /* 0x000fce0000000f00 */
[----:B------:R-:W-:Y:S05]  /*9b90*/  WARPSYNC.COLLECTIVE R96, `(.L_x_21988) ;  /* 0x0000000060087348 */ /* 0x000fea0003c00000 */
[----:B------:R0:W1:Y:S02]  /*9ba0*/  SHFL.BFLY P1, R94, R103, R100, R109 ;  /* 0x0c000064675e7389 */ /* 0x000064000002006d */
[----:B01----:R-:W-:Y:S01]  /*9bb0*/  ENDCOLLECTIVE ;  /* 0x000000000000791b */ /* 0x003fe20003800000 */
.L_x_21988:
        /* <DEDUP_REMOVED lines=55> */
.L_x_21989:
[----:B------:R-:W-:Y:S01]  /*9f30*/  HFMA2.MMA R100, -RZ, RZ, 0, 1.1920928955078125e-07 ;  /* 0x00000002ff647435 */ /* 0x000fe200000001ff */
[----:B------:R-:W-:-:S05]  /*9f40*/  MOV R3, R94 ;  /* 0x0000005e00037202 */ /* 0x000fca0000000f00 */
[----:B------:R-:W-:-:S04]  /*9f50*/  FADD.FTZ R3, R0, R3 ;  /* 0x0000000300037221 */ /* 0x000fc80000010000 */
[----:B------:R-:W-:-:S07]  /*9f60*/  IMAD.MOV.U32 R103, RZ, RZ, R3 ;  /* 0x000000ffff677224 */ /* 0x000fce00078e0003 */
[----:B------:R-:W-:Y:S05]  /*9f70*/  WARPSYNC.COLLECTIVE R96, `(.L_x_21990) ;  /* 0x0000000060087348 */ /* 0x000fea0003c00000 */
[----:B------:R0:W1:Y:S02]  /*9f80*/  SHFL.BFLY P1, R94, R103, R100, R109 ;  /* 0x0c000064675e7389 */ /* 0x000064000002006d */
[----:B01----:R-:W-:Y:S01]  /*9f90*/  ENDCOLLECTIVE ;  /* 0x000000000000791b */ /* 0x003fe20003800000 */
.L_x_21990:
[----:B------:R-:W-:Y:S01]  /*9fa0*/  HFMA2.MMA R100, -RZ, RZ, 0, 2.384185791015625e-07 ;  /* 0x00000004ff647435 */ /* 0x000fe200000001ff */
[----:B------:R-:W-:-:S05]  /*9fb0*/  MOV R80, R94 ;  /* 0x0000005e00507202 */ /* 0x000fca0000000f00 */
[----:B------:R-:W-:-:S04]  /*9fc0*/  FADD.FTZ R80, R3, R80 ;  /* 0x0000005003507221 */ /* 0x000fc80000010000 */
[----:B------:R-:W-:-:S07]  /*9fd0*/  IMAD.MOV.U32 R103, RZ, RZ, R80 ;  /* 0x000000ffff677224 */ /* 0x000fce00078e0050 */
[----:B------:R-:W-:Y:S05]  /*9fe0*/  WARPSYNC.COLLECTIVE R96, `(.L_x_21991) ;  /* 0x0000000060087348 */ /* 0x000fea0003c00000 */
[----:B------:R0:W1:Y:S02]  /*9ff0*/  SHFL.BFLY P1, R94, R103, R100, R109 ;  /* 0x0c000064675e7389 */ /* 0x000064000002006d */
[----:B01----:R-:W-:Y:S01]  /*a000*/  ENDCOLLECTIVE ;  /* 0x000000000000791b */ /* 0x003fe20003800000 */
.L_x_21991:
[----:B------:R-:W-:Y:S01]  /*a010*/  HFMA2.MMA R100, -RZ, RZ, 0, 4.76837158203125e-07 ;  /* 0x00000008ff647435 */ /* 0x000fe200000001ff */
[----:B------:R-:W-:-:S05]  /*a020*/  MOV R93, R94 ;  /* 0x0000005e005d7202 */ /* 0x000fca0000000f00 */
[----:B------:R-:W-:-:S04]  /*a030*/  FADD.FTZ R93, R80, R93 ;  /* 0x0000005d505d7221 */ /* 0x000fc80000010000 */
[----:B------:R-:W-:-:S07]  /*a040*/  IMAD.MOV.U32 R103, RZ, RZ, R93 ;  /* 0x000000ffff677224 */ /* 0x000fce00078e005d */
[----:B------:R-:W-:Y:S05]  /*a050*/  WARPSYNC.COLLECTIVE R96, `(.L_x_21992) ;  /* 0x0000000060087348 */ /* 0x000fea0003c00000 */
[----:B------:R0:W1:Y:S02]  /*a060*/  SHFL.BFLY P1, R94, R103, R100, R109 ;  /* 0x0c000064675e7389 */ /* 0x000064000002006d */
[----:B01----:R-:W-:Y:S01]  /*a070*/  ENDCOLLECTIVE ;  /* 0x000000000000791b */ /* 0x003fe20003800000 */
.L_x_21992:
[----:B------:R-:W-:Y:S01]  /*a080*/  HFMA2.MMA R100, -RZ, RZ, 0, 9.5367431640625e-07 ;  /* 0x00000010ff647435 */ /* 0x000fe200000001ff */
[----:B------:R-:W-:-:S05]  /*a090*/  MOV R92, R94 ;  /* 0x0000005e005c7202 */ /* 0x000fca0000000f00 */
[----:B------:R-:W-:-:S04]  /*a0a0*/  FADD.FTZ R92, R93, R92 ;  /* 0x0000005c5d5c7221 */ /* 0x000fc80000010000 */
[----:B------:R-:W-:-:S07]  /*a0b0*/  IMAD.MOV.U32 R103, RZ, RZ, R92 ;  /* 0x000000ffff677224 */ /* 0x000fce00078e005c */
[----:B------:R-:W-:Y:S05]  /*a0c0*/  WARPSYNC.COLLECTIVE R96, `(.L_x_21993) ;  /* 0x0000000060087348 */ /* 0x000fea0003c00000 */
[----:B------:R0:W1:Y:S02]  /*a0d0*/  SHFL.BFLY P1, R94, R103, R100, R109 ;  /* 0x0c000064675e7389 */ /* 0x000064000002006d */
[----:B01----:R-:W-:Y:S01]  /*a0e0*/  ENDCOLLECTIVE ;  /* 0x000000000000791b */ /* 0x003fe20003800000 */
.L_x_21993:
[----:B------:R-:W-:Y:S01]  /*a0f0*/  MOV R95, R94 ;  /* 0x0000005e005f7202 */ /* 0x000fe20000000f00 */
[----:B------:R-:W-:Y:S06]  /*a100*/  BRA `(.L_x_21994) ;  /* 0xfffffff0005c7947 */ /* 0x000fec000383ffff */
.L_x_21995:
        /* <DEDUP_REMOVED lines=15> */
.L_x_23601:


//--------------------- .text._ZN10layer_norm13ln_fwd_kernelINS_13Kernel_traitsIfffffjLj768ELj1ELj4ELj1ELj16ENS_18Kernel_traits_baseILj768EfffffjLj128EEEEELb1ELb0ELb1ELb0EEEvNS_9FwdParamsE --------------------------
	.section	.text._ZN10layer_norm13ln_fwd_kernelINS_13Kernel_traitsIfffffjLj768ELj1ELj4ELj1ELj16ENS_18Kernel_traits_baseILj768EfffffjLj128EEEEELb1ELb0ELb1ELb0EEEvNS_9FwdParamsE,"ax",@progbits
	.align	128
        .global         _ZN10layer_norm13ln_fwd_kernelINS_13Kernel_traitsIfffffjLj768ELj1ELj4ELj1ELj16ENS_18Kernel_traits_baseILj768EfffffjLj128EEEEELb1ELb0ELb1ELb0EEEvNS_9FwdParamsE
        .type           _ZN10layer_norm13ln_fwd_kernelINS_13Kernel_traitsIfffffjLj768ELj1ELj4ELj1ELj16ENS_18Kernel_traits_baseILj768EfffffjLj128EEEEELb1ELb0ELb1ELb0EEEvNS_9FwdParamsE,@function
        .size           _ZN10layer_norm13ln_fwd_kernelINS_13Kernel_traitsIfffffjLj768ELj1ELj4ELj1ELj16ENS_18Kernel_traits_baseILj768EfffffjLj128EEEEELb1ELb0ELb1ELb0EEEvNS_9FwdParamsE,(.L_x_23602 - _ZN10layer_norm13ln_fwd_kernelINS_13Kernel_traitsIfffffjLj768ELj1ELj4ELj1ELj16ENS_18Kernel_traits_baseILj768EfffffjLj128EEEEELb1ELb0ELb1ELb0EEEvNS_9FwdParamsE)
        .other          _ZN10layer_norm13ln_fwd_kernelINS_13Kernel_traitsIfffffjLj768ELj1ELj4ELj1ELj16ENS_18Kernel_traits_baseILj768EfffffjLj128EEEEELb1ELb0ELb1ELb0EEEvNS_9FwdParamsE,@"STO_CUDA_ENTRY STV_DEFAULT"
_ZN10layer_norm13ln_fwd_kernelINS_13Kernel_traitsIfffffjLj768ELj1ELj4ELj1ELj16ENS_18Kernel_traits_baseILj768EfffffjLj128EEEEELb1ELb0ELb1ELb0EEEvNS_9FwdParamsE:
.text._ZN10layer_norm13ln_fwd_kernelINS_13Kernel_traitsIfffffjLj768ELj1ELj4ELj1ELj16ENS_18Kernel_traits_baseILj768EfffffjLj128EEEEELb1ELb0ELb1ELb0EEEvNS_9FwdParamsE:
        /* <DEDUP_REMOVED lines=31> */
[----:B------:R-:W-:Y:S01]  /*01f0*/  UIADD3 UR12, UR4, -0x61c88647, URZ ;  /* 0x9e3779b9040c7890 */ /* 0x000fe2000fffe03f */
[----:B------:R-:W-:-:S04]  /*0200*/  IMAD.WIDE.U32 R8, R8, -0x2daee0ad, RZ ;  /* 0xd2511f5308087825 */ /* 0x000fc800078e00ff */
[----:B------:R-:W-:Y:S01]  /*0210*/  IMAD.WIDE.U32 R12, R12, -0x326172a9, RZ ;  /* 0xcd9e8d570c0c7825 */ /* 0x000fe200078e00ff */
[----:B------:R-:W-:Y:S01]  /*0220*/  LOP3.LUT R7, R9, UR13, R4, 0x96, !PT ;  /* 0x0000000d09077c12 */ /* 0x000fe2000f8e9604 */
[----:B------:R-:W-:-:S03]  /*0230*/  UIADD3 UR14, UR4, 0x3c6ef372, URZ ;  /* 0x3c6ef372040e7890 */ /* 0x000fc6000fffe03f */
[----:B------:R-:W-:Y:S01]  /*0240*/  LOP3.LUT R4, R13, UR12, R6, 0x96, !PT ;  /* 0x0000000c0d047c12 */ /* 0x000fe2000f8e9606 */
[----:B------:R-:W-:Y:S01]  /*0250*/  UIADD3 UR15, UR5, 0x76cf5d0a, URZ ;  /* 0x76cf5d0a050f7890 */ /* 0x000fe2000fffe03f */
        /* <DEDUP_REMOVED lines=10> */
[----:B------:R-:W-:Y:S01]  /*0300*/  UIADD3 UR18, UR4, 0x78dde6e4, URZ ;  /* 0x78dde6e404127890 */ /* 0x000fe2000fffe03f */
[----:B------:R-:W-:Y:S01]  /*0310*/  IMAD.WIDE.U32 R6, R7, -0x326172a9, RZ ;  /* 0xcd9e8d5707067825 */ /* 0x000fe200078e00ff */
[----:B------:R-:W-:-:S03]  /*0320*/  UIADD3 UR19, UR5, -0x126145ec, URZ ;  /* 0xed9eba1405137890 */ /* 0x000fc6000fffe03f */
[----:B------:R-:W-:Y:S01]  /*0330*/  IMAD.WIDE.U32 R4, R4, -0x2daee0ad, RZ ;  /* 0xd2511f5304047825 */ /* 0x000fe200078e00ff */
[----:B------:R-:W-:Y:S02]  /*0340*/  LOP3.LUT R9, R97, 0x1f, RZ, 0xc0, !PT ;  /* 0x0000001f61097812 */ /* 0x000fe400078ec0ff */
[----:B------:R-:W-:Y:S02]  /*0350*/  LOP3.LUT R12, R7, UR18, R12, 0x96, !PT ;  /* 0x00000012070c7c12 */ /* 0x000fe4000f8e960c */
[----:B------:R-:W-:Y:S01]  /*0360*/  LOP3.LUT R14, R5, UR19, R8, 0x96, !PT ;  /* 0x00000013050e7c12 */ /* 0x000fe2000f8e9608 */
[----:B------:R-:W-:Y:S01]  /*0370*/  UIADD3 UR20, UR4, 0x1715609d, URZ ;  /* 0x1715609d04147890 */ /* 0x000fe2000fffe03f */
[----:B----4-:R-:W-:Y:S01]  /*0380*/  SHF.R.S32.HI R3, RZ, 0x1f, R18 ;  /* 0x0000001fff037819 */ /* 0x010fe20000011412 */
[----:B------:R-:W-:Y:S01]  /*0390*/  UIADD3 UR21, UR5, -0x56f99767, URZ ;  /* 0xa906689905157890 */ /* 0x000fe2000fffe03f */
[----:B------:R-:W-:Y:S01]  /*03a0*/  MOV R59, R9 ;  /* 0x00000009003b7202 */ /* 0x000fe20000000f00 */
[----:B------:R-:W-:Y:S01]  /*03b0*/  IMAD.WIDE.U32 R12, R12, -0x2daee0ad, RZ ;  /* 0xd2511f530c0c7825 */ /* 0x000fe200078e00ff */
[----:B------:R-:W-:-:S03]  /*03c0*/  LEA.HI R3, R3, R18, RZ, 0x2 ;  /* 0x0000001203037211 */ /* 0x000fc600078f10ff */
[----:B------:R-:W-:Y:S01]  /*03d0*/  IMAD.WIDE.U32 R14, R14, -0x326172a9, RZ ;  /* 0xcd9e8d570e0e7825 */ /* 0x000fe200078e00ff */
[----:B------:R-:W-:Y:S02]  /*03e0*/  LOP3.LUT R8, R59, 0x1f, RZ, 0x3c, !PT ;  /* 0x0000001f3b087812 */ /* 0x000fe400078e3cff */
[----:B------:R-:W-:Y:S02]  /*03f0*/  LOP3.LUT R16, R13, UR21, R4, 0x96, !PT ;  /* 0x000000150d107c12 */ /* 0x000fe4000f8e9604 */
[----:B------:R-:W-:Y:S02]  /*0400*/  LOP3.LUT R6, R15, UR20, R6, 0x96, !PT ;  /* 0x000000140f067c12 */ /* 0x000fe4000f8e9606 */
[----:B------:R-:W-:Y:S01]  /*0410*/  LEA.HI.SX32 R8, R3, R8, 0x1e ;  /* 0x0000000803087211 */ /* 0x000fe200078ff2ff */
[----:B------:R-:W-:Y:S01]  /*0420*/  UIADD3 UR22, UR4, -0x4ab325aa, URZ ;  /* 0xb54cda5604167890 */ /* 0x000fe2000fffe03f */
[----:B------:R-:W-:Y:S01]  /*0430*/  IMAD.WIDE.U32 R16, R16, -0x326172a9, RZ ;  /* 0xcd9e8d5710107825 */ /* 0x000fe200078e00ff */
[----:B------:R-:W-:Y:S01]  /*0440*/  UIADD3 UR23, UR5, 0x646e171e, URZ ;  /* 0x646e171e05177890 */ /* 0x000fe2000fffe03f */
[----:B------:R-:W-:-:S02]  /*0450*/  LOP3.LUT P5, RZ, R8, 0xffffffe0, RZ, 0xc0, !PT ;  /* 0xffffffe008ff7812 */ /* 0x000fc400078ac0ff */
        /* <DEDUP_REMOVED lines=34> */
.L_x_21997:
[----:B------:R-:W-:Y:S05]  /*0680*/  BSYNC B0 ;  /* 0x0000000000007941 */ /* 0x000fea0003800000 */
.L_x_21996:
        /* <DEDUP_REMOVED lines=13> */
[----:B------:R-:W-:-:S07]  /*0760*/  VIADD R59, R59, 0x20 ;  /* 0x000000203b3b7836 */ /* 0x000fce0000000000 */
.L_x_21999:
[----:B------:R-:W-:Y:S05]  /*0770*/  BSYNC B0 ;  /* 0x0000000000007941 */ /* 0x000fea0003800000 */
.L_x_21998:
        /* <DEDUP_REMOVED lines=14> */
.L_x_22001:
[----:B------:R-:W-:Y:S05]  /*0860*/  BSYNC B0 ;  /* 0x0000000000007941 */ /* 0x000fea0003800000 */
.L_x_22000:
        /* <DEDUP_REMOVED lines=13> */
[----:B------:R-:W-:-:S07]  /*0940*/  IADD3 R59, R59, 0x20, RZ ;  /* 0x000000203b3b7810 */ /* 0x000fce0007ffe0ff */
.L_x_22003:
[----:B------:R-:W-:Y:S05]  /*0950*/  BSYNC B0 ;  /* 0x0000000000007941 */ /* 0x000fea0003800000 */
.L_x_22002:
        /* <DEDUP_REMOVED lines=13> */
[----:B------:R-:W-:-:S07]  /*0a30*/  VIADD R59, R59, 0x20 ;  /* 0x000000203b3b7836 */ /* 0x000fce0000000000 */
.L_x_22005:
[----:B------:R-:W-:Y:S05]  /*0a40*/  BSYNC B0 ;  /* 0x0000000000007941 */ /* 0x000fea0003800000 */
.L_x_22004:
[----:B------:R-:W-:Y:S01]  /*0a50*/  ISETP.GE.U32.AND P0, PT, R8, 0xc0, PT ;  /* 0x000000c00800780c */ /* 0x000fe20003f06070 */
[----:B------:R-:W-:Y:S01]  /*0a60*/  IMAD.HI.U32 R53, R61, -0x326172a9, RZ ;  /* 0xcd9e8d573d357827 */ /* 0x000fe200078e00ff */
[----:B------:R-:W-:Y:S01]  /*0a70*/  UIADD3 UR29, UR5, -0x695add53, URZ ;  /* 0x96a522ad051d7890 */ /* 0x000fe2000fffe03f */
[----:B------:R-:W-:Y:S01]  /*0a80*/  BSSY B0, `(.L_x_22006) ;  /* 0x0000011000007945 */ /* 0x000fe20003800000 */
[----:B------:R-:W-:Y:S01]  /*0a90*/  P2R R105, PR, RZ, 0x1 ;  /* 0x00000001ff697803 */ /* 0x000fe20000000000 */
[----:B01234-:R-:W-:Y:S01]  /*0aa0*/  IMAD R7, R2, 0x4, R3 ;  /* 0x0000000402077824 */ /* 0x01ffe200078e0203 */
        /* <DEDUP_REMOVED lines=14> */
.L_x_22007:
[----:B------:R-:W-:Y:S05]  /*0b90*/  BSYNC B0 ;  /* 0x0000000000007941 */ /* 0x000fea0003800000 */
.L_x_22006:
[----:B------:R-:W-:Y:S01]  /*0ba0*/  ULDC UR8, c[0x0][0x214] ;  /* 0x0000850000087ab9 */ /* 0x000fe20000000800 */
[----:B------:R-:W-:Y:S02]  /*0bb0*/  LOP3.LUT R4, R3, UR27, R4, 0x96, !PT ;  /* 0x0000001b03047c12 */ /* 0x000fe4000f8e9604 */
[----:B------:R-:W-:-:S13]  /*0bc0*/  ISETP.GE.AND P0, PT, R7, UR8, PT ;  /* 0x0000000807007c0c */ /* 0x000fda000bf06270 */
[----:B------:R-:W-:Y:S05]  /*0bd0*/  @P0 EXIT ;  /* 0x000000000000094d */ /* 0x000fea0003800000 */
[----:B------:R-:W-:Y:S01]  /*0be0*/  IMAD R6, R61, -0x326172a9, RZ ;  /* 0xcd9e8d573d067824 */ /* 0x000fe200078e02ff */
[----:B------:R-:W-:Y:S01]  /*0bf0*/  BSSY B0, `(.L_x_22008) ;  /* 0x0000a50000007945 */ /* 0x000fe20003800000 */
[----:B------:R-:W-:Y:S01]  /*0c00*/  IMAD.HI.U32 R3, R4, -0x326172a9, RZ ;  /* 0xcd9e8d5704037827 */ /* 0x000fe200078e00ff */
[----:B------:R-:W-:Y:S01]  /*0c10*/  ULDC.U8 UR8, c[0x0][0x2a0] ;  /* 0x0000a80000087ab9 */ /* 0x000fe20000000000 */
[----:B------:R-:W-:Y:S01]  /*0c20*/  ULDC UR9, c[0x0][0x2d8] ;  /* 0x0000b60000097ab9 */ /* 0x000fe20000000800 */
[----:B------:R-:W-:Y:S01]  /*0c30*/  UISETP.NE.AND UP0, UPT, UR8, URZ, UPT ;  /* 0x0000003f0800728c */ /* 0x000fe2000bf05270 */
[----:B------:R-:W-:Y:S01]  /*0c40*/  IMAD R5, R60, -0x2daee0ad, RZ ;  /* 0xd2511f533c057824 */ /* 0x000fe200078e02ff */
[----:B------:R-:W-:Y:S01]  /*0c50*/  LOP3.LUT R6, R3, UR28, R6, 0x96, !PT ;  /* 0x0000001c03067c12 */ /* 0x000fe2000f8e9606 */
[----:B------:R-:W-:Y:S01]  /*0c60*/  IMAD.HI.U32 R2, R62, -0x2daee0ad, RZ ;  /* 0xd2511f533e027827 */ /* 0x000fe200078e00ff */
[----:B------:R-:W-:Y:S01]  /*0c70*/  LOP3.LUT R3, R0, 0x3, RZ, 0xc0, !PT ;  /* 0x0000000300037812 */ /* 0x000fe200078ec0ff */
[----:B------:R-:W-:Y:S01]  /*0c80*/  HFMA2.MMA R0, -RZ, RZ, 0, 0 ;  /* 0x00000000ff007435 */ /* 0x000fe200000001ff */
[----:B------:R-:W-:Y:S01]  /*0c90*/  ULDC UR8, c[0x0][0x294] ;  /* 0x0000a50000087ab9 */ /* 0x000fe20000000800 */
[----:B------:R-:W-:Y:S01]  /*0ca0*/  IMAD R4, R4, -0x326172a9, RZ ;  /* 0xcd9e8d5704047824 */ /* 0x000fe200078e02ff */
[----:B------:R-:W-:Y:S01]  /*0cb0*/  LOP3.LUT R5, R2, UR29, R5, 0x96, !PT ;  /* 0x0000001d02057c12 */ /* 0x000fe2000f8e9605 */
[----:B------:R-:W-:Y:S01]  /*0cc0*/  IMAD R2, R62, -0x2daee0ad, RZ ;  /* 0xd2511f533e027824 */ /* 0x000fe200078e02ff */
[----:B------:R-:W-:-:S06]  /*0cd0*/  ULDC.64 UR10, c[0x0][0x298] ;  /* 0x0000a600000a7ab9 */ /* 0x000fcc0000000a00 */
.L_x_22260:
[----:B------:R-:W1:Y:S08]  /*0ce0*/  LDC.64 R92, c[0x0][0x280] ;  /* 0x0000a000ff5c7b82 */ /* 0x000e700000000a00 */
[----:B------:R-:W2:Y:S01]  /*0cf0*/  LDC R108, c[0x0][0x218] ;  /* 0x00008600ff6c7b82 */ /* 0x000ea20000000800 */
[----:B-1----:R-:W-:-:S07]  /*0d00*/  IMAD.WIDE R110, R7, 0x4, R92 ;  /* 0x00000004076e7825 */ /* 0x002fce00078e025c */
[----:B------:R-:W1:Y:S01]  /*0d10*/  LDC.64 R92, c[0x0][0x288] ;  /* 0x0000a200ff5c7b82 */ /* 0x000e620000000a00 */
[----:B------:R3:W4:Y:S01]  /*0d20*/  LDG.E R95, desc[UR6][R110.64] ;  /* 0x000000066e5f7981 */ /* 0x000722000c1e1900 */
[----:B-1----:R-:W-:-:S05]  /*0d30*/  IMAD.WIDE R92, R7, 0x4, R92 ;  /* 0x00000004075c7825 */ /* 0x002fca00078e025c */
[----:B-----5:R1:W5:Y:S01]  /*0d40*/  LDG.E R94, desc[UR6][R92.64] ;  /* 0x000000065c5e7981 */ /* 0x020362000c1e1900 */
[----:B--2---:R-:W-:Y:S01]  /*0d50*/  IMAD R107, R7, R108, RZ ;  /* 0x0000006c076b7224 */ /* 0x004fe200078e02ff */
[----:B------:R-:W-:Y:S01]  /*0d60*/  BSSY B1, `(.L_x_22009) ;  /* 0x0000193000017945 */ /* 0x000fe20003800000 */
[----:B---3--:R-:W-:-:S03]  /*0d70*/  SHF.R.S32.HI R110, RZ, 0x1f, R7 ;  /* 0x0000001fff6e7819 */ /* 0x008fc60000011407 */
[----:B------:R-:W-:-:S04]  /*0d80*/  SHF.R.S32.HI R112, RZ, 0x1f, R107 ;  /* 0x0000001fff707819 */ /* 0x000fc8000001146b */
[----:B------:R-:W-:Y:S01]  /*0d90*/  LEA.HI R112, R112, R107, RZ, 0x2 ;  /* 0x0000006b70707211 */ /* 0x000fe200078f10ff */
[----:B------:R-:W-:Y:S01]  /*0da0*/  IMAD.MOV.U32 R107, RZ, RZ, RZ ;  /* 0x000000ffff6b7224 */ /* 0x000fe200078e00ff */
[----:B----4-:R-:W-:-:S13]  /*0db0*/  ISETP.GE.AND P0, PT, R95, 0x1, PT ;  /* 0x000000015f00780c */ /* 0x010fda0003f06270 */
[----:B------:R-:W-:-:S04]  /*0dc0*/  @P0 VIADD R109, R95, 0xffffffff ;  /* 0xffffffff5f6d0836 */ /* 0x000fc80000000000 */
[----:B------:R-:W-:-:S05]  /*0dd0*/  @P0 IMAD R109, R109, R108, RZ ;  /* 0x0000006c6d6d0224 */ /* 0x000fca00078e02ff */
[----:B------:R-:W-:-:S04]  /*0de0*/  @P0 SHF.R.S32.HI R114, RZ, 0x1f, R109 ;  /* 0x0000001fff720819 */ /* 0x000fc8000001146d */
[----:B------:R-:W-:Y:S02]  /*0df0*/  @P0 LEA.HI R114, R114, R109, RZ, 0x2 ;  /* 0x0000006d72720211 */ /* 0x000fe400078f10ff */
[----:B------:R-:W-:Y:S02]  /*0e00*/  LEA.HI.SX32 R109, R112, R9, 0x1e ;  /* 0x00000009706d7211 */ /* 0x000fe400078ff2ff */
[----:B------:R-:W-:-:S04]  /*0e10*/  @P0 LOP3.LUT R9, R97, 0x1f, RZ, 0xc0, !PT ;  /* 0x0000001f61090812 */ /* 0x000fc800078ec0ff */
[----:B------:R-:W-:Y:S01]  /*0e20*/  @P0 LEA.HI.SX32 R107, R114, R9, 0x1e ;  /* 0x00000009726b0211 */ /* 0x000fe200078ff2ff */
[----:B-1----:R-:W-:Y:S06]  /*0e30*/  @!P5 BRA `(.L_x_22010) ;  /* 0x000000180014d947 */ /* 0x002fec0003800000 */
[----:B------:R-:W1:Y:S08]  /*0e40*/  LDC.64 R92, c[0x0][0x230] ;  /* 0x00008c00ff5c7b82 */ /* 0x000e700000000a00 */
[----:B------:R-:W2:Y:S01]  /*0e50*/  @P0 LDC.64 R66, c[0x0][0x220] ;  /* 0x00008800ff420b82 */ /* 0x000ea20000000a00 */
[----:B-1----:R-:W-:-:S04]  /*0e60*/  ISETP.NE.U32.AND P1, PT, R92, RZ, PT ;  /* 0x000000ff5c00720c */ /* 0x002fc80003f25070 */
[----:B------:R-:W-:-:S13]  /*0e70*/  ISETP.NE.AND.EX P1, PT, R93, RZ, PT, P1 ;  /* 0x000000ff5d00720c */ /* 0x000fda0003f25310 */
[----:B0-----:R-:W0:Y:S01]  /*0e80*/  @P1 LDC.64 R64, c[0x0][0x230] ;  /* 0x00008c00ff401b82 */ /* 0x001e220000000a00 */
[----:B--2---:R-:W-:-:S05]  /*0e90*/  @P0 IMAD.WIDE.U32 R66, R107, 0x10, R66 ;  /* 0x000000106b420825 */ /* 0x004fca00078e0042 */
        /* <DEDUP_REMOVED lines=22> */
.L_x_22014:
[----:B------:R-:W-:-:S07]  /*1000*/  IMAD.MOV.U32 R98, RZ, RZ, R4 ;  /* 0x000000ffff627224 */ /* 0x000fce00078e0004 */
.L_x_22015:
[----:B------:R-:W-:Y:S05]  /*1010*/  BSYNC B3 ;  /* 0x0000000000037941 */ /* 0x000fea0003800000 */
.L_x_22013:
        /* <DEDUP_REMOVED lines=16> */
.L_x_22019:
[----:B------:R-:W-:Y:S05]  /*1120*/  BSYNC B4 ;  /* 0x0000000000047941 */ /* 0x000fea0003800000 */
.L_x_22018:
        /* <DEDUP_REMOVED lines=42> */
.L_x_22017:
[----:B------:R-:W-:Y:S05]  /*13d0*/  BSYNC B3 ;  /* 0x0000000000037941 */ /* 0x000fea0003800000 */
.L_x_22016:
        /* <DEDUP_REMOVED lines=9> */
.L_x_22012:
[----:B------:R-:W-:Y:S05]  /*1470*/  BSYNC B2 ;  /* 0x0000000000027941 */ /* 0x000fea0003800000 */
.L_x_22011:
        /* <DEDUP_REMOVED lines=18> */
.L_x_22023:
[----:B------:R-:W-:-:S07]  /*15a0*/  IMAD.MOV.U32 R65, RZ, RZ, R4 ;  /* 0x000000ffff417224 */ /* 0x000fce00078e0004 */
.L_x_22024:
[----:B------:R-:W-:Y:S05]  /*15b0*/  BSYNC B3 ;  /* 0x0000000000037941 */ /* 0x000fea0003800000 */
.L_x_22022:
        /* <DEDUP_REMOVED lines=16> */
.L_x_22028:
[----:B------:R-:W-:Y:S05]  /*16c0*/  BSYNC B4 ;  /* 0x0000000000047941 */ /* 0x000fea0003800000 */
.L_x_22027:
        /* <DEDUP_REMOVED lines=42> */
.L_x_22026:
[----:B------:R-:W-:Y:S05]  /*1970*/  BSYNC B3 ;  /* 0x0000000000037941 */ /* 0x000fea0003800000 */
.L_x_22025:
        /* <DEDUP_REMOVED lines=9> */
.L_x_22021:
[----:B------:R-:W-:Y:S05]  /*1a10*/  BSYNC B2 ;  /* 0x0000000000027941 */ /* 0x000fea0003800000 */
.L_x_22020:
        /* <DEDUP_REMOVED lines=18> */
.L_x_22032:
[----:B------:R-:W-:-:S07]  /*1b40*/  IMAD.MOV.U32 R100, RZ, RZ, R4 ;  /* 0x000000ffff647224 */ /* 0x000fce00078e0004 */
.L_x_22033:
[----:B------:R-:W-:Y:S05]  /*1b50*/  BSYNC B3 ;  /* 0x0000000000037941 */ /* 0x000fea0003800000 */
.L_x_22031:
        /* <DEDUP_REMOVED lines=16> */
.L_x_22037:
[----:B------:R-:W-:Y:S05]  /*1c60*/  BSYNC B4 ;  /* 0x0000000000047941 */ /* 0x000fea0003800000 */
.L_x_22036:
        /* <DEDUP_REMOVED lines=42> */
.L_x_22035:
[----:B------:R-:W-:Y:S05]  /*1f10*/  BSYNC B3 ;  /* 0x0000000000037941 */ /* 0x000fea0003800000 */
.L_x_22034:
        /* <DEDUP_REMOVED lines=9> */
.L_x_22030:
[----:B------:R-:W-:Y:S05]  /*1fb0*/  BSYNC B2 ;  /* 0x0000000000027941 */ /* 0x000fea0003800000 */
.L_x_22029:
        /* <DEDUP_REMOVED lines=18> */
.L_x_22041:
[----:B------:R-:W-:-:S07]  /*20e0*/  IMAD.MOV.U32 R67, RZ, RZ, R4 ;  /* 0x000000ffff437224 */ /* 0x000fce00078e0004 */
.L_x_22042:
[----:B------:R-:W-:Y:S05]  /*20f0*/  BSYNC B3 ;  /* 0x0000000000037941 */ /* 0x000fea0003800000 */
.L_x_22040:
        /* <DEDUP_REMOVED lines=16> */
.L_x_22046:
[----:B------:R-:W-:Y:S05]  /*2200*/  BSYNC B4 ;  /* 0x0000000000047941 */ /* 0x000fea0003800000 */
.L_x_22045:
        /* <DEDUP_REMOVED lines=42> */
.L_x_22044:
[----:B------:R-:W-:Y:S05]  /*24b0*/  BSYNC B3 ;  /* 0x0000000000037941 */ /* 0x000fea0003800000 */
.L_x_22043:
        /* <DEDUP_REMOVED lines=9> */
.L_x_22039:
[----:B------:R-:W-:Y:S05]  /*2550*/  BSYNC B2 ;  /* 0x0000000000027941 */ /* 0x000fea0003800000 */
.L_x_22038:
        /* <DEDUP_REMOVED lines=11> */
[----:B------:R-:W-:-:S03]  /*2610*/  LOP3.LUT R112, R98, 0xff, RZ, 0xc0, !PT ;  /* 0x000000ff62707812 */ /* 0x000fc600078ec0ff */
[----:B------:R-:W-:-:S05]  /*2620*/  IMAD R111, R114, 0x100, R111 ;  /* 0x00000100726f7824 */ /* 0x000fca00078e026f */
[----:B------:R-:W-:Y:S01]  /*2630*/  IADD3 R111, R111, R112, RZ ;  /* 0x000000706f6f7210 */ /* 0x000fe20007ffe0ff */
[----:B0-----:R-:W-:-:S05]  /*2640*/  IMAD.WIDE.U32 R92, R107, 0x4, R92 ;  /* 0x000000046b5c7825 */ /* 0x001fca00078e005c */
[----:B------:R1:W-:Y:S02]  /*2650*/  STG.E desc[UR6][R92.64], R111 ;  /* 0x0000006f5c007986 */ /* 0x0003e4000c101906 */
.L_x_22048:
[----:B------:R-:W-:Y:S05]  /*2660*/  BSYNC B2 ;  /* 0x0000000000027941 */ /* 0x000fea0003800000 */
.L_x_22047:
[----:B------:R-:W-:Y:S02]  /*2670*/  VIADD R109, R109, 0x20 ;  /* 0x000000206d6d7836 */ /* 0x000fe40000000000 */
[----:B------:R-:W-:-:S07]  /*2680*/  VIADD R107, R107, 0x20 ;  /* 0x000000206b6b7836 */ /* 0x000fce0000000000 */
.L_x_22010:
[----:B------:R-:W-:Y:S05]  /*2690*/  BSYNC B1 ;  /* 0x0000000000017941 */ /* 0x000fea0003800000 */
.L_x_22009:
        /* <DEDUP_REMOVED lines=31> */
.L_x_22054:
[----:B------:R-:W-:-:S07]  /*2890*/  IMAD.MOV.U32 R98, RZ, RZ, R4 ;  /* 0x000000ffff627224 */ /* 0x000fce00078e0004 */
.L_x_22055:
[----:B------:R-:W-:Y:S05]  /*28a0*/  BSYNC B3 ;  /* 0x0000000000037941 */ /* 0x000fea0003800000 */
.L_x_22053:
        /* <DEDUP_REMOVED lines=16> */
.L_x_22059:
[----:B------:R-:W-:Y:S05]  /*29b0*/  BSYNC B4 ;  /* 0x0000000000047941 */ /* 0x000fea0003800000 */
.L_x_22058:
        /* <DEDUP_REMOVED lines=42> */
.L_x_22057:
[----:B------:R-:W-:Y:S05]  /*2c60*/  BSYNC B3 ;  /* 0x0000000000037941 */ /* 0x000fea0003800000 */
.L_x_22056:
        /* <DEDUP_REMOVED lines=9> */
.L_x_22052:
[----:B------:R-:W-:Y:S05]  /*2d00*/  BSYNC B2 ;  /* 0x0000000000027941 */ /* 0x000fea0003800000 */
.L_x_22051:
        /* <DEDUP_REMOVED lines=18> */
.L_x_22063:
[----:B------:R-:W-:-:S07]  /*2e30*/  IMAD.MOV.U32 R73, RZ, RZ, R4 ;  /* 0x000000ffff497224 */ /* 0x000fce00078e0004 */
.L_x_22064:
[----:B------:R-:W-:Y:S05]  /*2e40*/  BSYNC B3 ;  /* 0x0000000000037941 */ /* 0x000fea0003800000 */
.L_x_22062:
        /* <DEDUP_REMOVED lines=16> */
.L_x_22068:
[----:B------:R-:W-:Y:S05]  /*2f50*/  BSYNC B4 ;  /* 0x0000000000047941 */ /* 0x000fea0003800000 */
.L_x_22067:
        /* <DEDUP_REMOVED lines=42> */
.L_x_22066:
[----:B------:R-:W-:Y:S05]  /*3200*/  BSYNC B3 ;  /* 0x0000000000037941 */ /* 0x000fea0003800000 */
.L_x_22065:
        /* <DEDUP_REMOVED lines=9> */
.L_x_22061:
[----:B------:R-:W-:Y:S05]  /*32a0*/  BSYNC B2 ;  /* 0x0000000000027941 */ /* 0x000fea0003800000 */
.L_x_22060:
        /* <DEDUP_REMOVED lines=18> */
.L_x_22072:
[----:B------:R-:W-:-:S07]  /*33d0*/  IMAD.MOV.U32 R100, RZ, RZ, R4 ;  /* 0x000000ffff647224 */ /* 0x000fce00078e0004 */
.L_x_22073:
[----:B------:R-:W-:Y:S05]  /*33e0*/  BSYNC B3 ;  /* 0x0000000000037941 */ /* 0x000fea0003800000 */
.L_x_22071:
        /* <DEDUP_REMOVED lines=16> */
.L_x_22077:
[----:B------:R-:W-:Y:S05]  /*34f0*/  BSYNC B4 ;  /* 0x0000000000047941 */ /* 0x000fea0003800000 */
.L_x_22076:
        /* <DEDUP_REMOVED lines=42> */
.L_x_22075:
[----:B------:R-:W-:Y:S05]  /*37a0*/  BSYNC B3 ;  /* 0x0000000000037941 */ /* 0x000fea0003800000 */
.L_x_22074:
        /* <DEDUP_REMOVED lines=9> */
.L_x_22070:
[----:B------:R-:W-:Y:S05]  /*3840*/  BSYNC B2 ;  /* 0x0000000000027941 */ /* 0x000fea0003800000 */
.L_x_22069:
        /* <DEDUP_REMOVED lines=18> */
.L_x_22081:
[----:B------:R-:W-:-:S07]  /*3970*/  IMAD.MOV.U32 R75, RZ, RZ, R4 ;  /* 0x000000ffff4b7224 */ /* 0x000fce00078e0004 */
.L_x_22082:
[----:B------:R-:W-:Y:S05]  /*3980*/  BSYNC B3 ;  /* 0x0000000000037941 */ /* 0x000fea0003800000 */
.L_x_22080:
        /* <DEDUP_REMOVED lines=16> */
.L_x_22086:
[----:B------:R-:W-:Y:S05]  /*3a90*/  BSYNC B4 ;  /* 0x0000000000047941 */ /* 0x000fea0003800000 */
.L_x_22085:
        /* <DEDUP_REMOVED lines=42> */
.L_x_22084:
[----:B------:R-:W-:Y:S05]  /*3d40*/  BSYNC B3 ;  /* 0x0000000000037941 */ /* 0x000fea0003800000 */
.L_x_22083:
        /* <DEDUP_REMOVED lines=9> */
.L_x_22079:
[----:B------:R-:W-:Y:S05]  /*3de0*/  BSYNC B2 ;  /* 0x0000000000027941 */ /* 0x000fea0003800000 */
.L_x_22078:
        /* <DEDUP_REMOVED lines=16> */
.L_x_22088:
[----:B------:R-:W-:Y:S05]  /*3ef0*/  BSYNC B2 ;  /* 0x0000000000027941 */ /* 0x000fea0003800000 */
.L_x_22087:
[----:B------:R-:W-:Y:S02]  /*3f00*/  VIADD R109, R109, 0x20 ;  /* 0x000000206d6d7836 */ /* 0x000fe40000000000 */
[----:B------:R-:W-:-:S07]  /*3f10*/  VIADD R107, R107, 0x20 ;  /* 0x000000206b6b7836 */ /* 0x000fce0000000000 */
.L_x_22050:
[----:B------:R-:W-:Y:S05]  /*3f20*/  BSYNC B1 ;  /* 0x0000000000017941 */ /* 0x000fea0003800000 */
.L_x_22049:
        /* <DEDUP_REMOVED lines=31> */
.L_x_22094:
[----:B------:R-:W-:-:S07]  /*4120*/  IMAD.MOV.U32 R98, RZ, RZ, R4 ;  /* 0x000000ffff627224 */ /* 0x000fce00078e0004 */
.L_x_22095:
[----:B------:R-:W-:Y:S05]  /*4130*/  BSYNC B3 ;  /* 0x0000000000037941 */ /* 0x000fea0003800000 */
.L_x_22093:
        /* <DEDUP_REMOVED lines=16> */
.L_x_22099:
[----:B------:R-:W-:Y:S05]  /*4240*/  BSYNC B4 ;  /* 0x0000000000047941 */ /* 0x000fea0003800000 */
.L_x_22098:
        /* <DEDUP_REMOVED lines=42> */
.L_x_22097:
[----:B------:R-:W-:Y:S05]  /*44f0*/  BSYNC B3 ;  /* 0x0000000000037941 */ /* 0x000fea0003800000 */
.L_x_22096:
        /* <DEDUP_REMOVED lines=9> */
.L_x_22092:
[----:B------:R-:W-:Y:S05]  /*4590*/  BSYNC B2 ;  /* 0x0000000000027941 */ /* 0x000fea0003800000 */
.L_x_22091:
        /* <DEDUP_REMOVED lines=18> */
.L_x_22103:
[----:B------:R-:W-:-:S07]  /*46c0*/  IMAD.MOV.U32 R77, RZ, RZ, R4 ;  /* 0x000000ffff4d7224 */ /* 0x000fce00078e0004 */
.L_x_22104:
[----:B------:R-:W-:Y:S05]  /*46d0*/  BSYNC B3 ;  /* 0x0000000000037941 */ /* 0x000fea0003800000 */
.L_x_22102:
        /* <DEDUP_REMOVED lines=16> */
.L_x_22108:
[----:B------:R-:W-:Y:S05]  /*47e0*/  BSYNC B4 ;  /* 0x0000000000047941 */ /* 0x000fea0003800000 */
.L_x_22107:
        /* <DEDUP_REMOVED lines=42> */
.L_x_22106:
[----:B------:R-:W-:Y:S05]  /*4a90*/  BSYNC B3 ;  /* 0x0000000000037941 */ /* 0x000fea0003800000 */
.L_x_22105:
        /* <DEDUP_REMOVED lines=9> */
.L_x_22101:
[----:B------:R-:W-:Y:S05]  /*4b30*/  BSYNC B2 ;  /* 0x0000000000027941 */ /* 0x000fea0003800000 */
.L_x_22100:
        /* <DEDUP_REMOVED lines=18> */
.L_x_22112:
[----:B------:R-:W-:-:S07]  /*4c60*/  IMAD.MOV.U32 R100, RZ, RZ, R4 ;  /* 0x000000ffff647224 */ /* 0x000fce00078e0004 */
.L_x_22113:
[----:B------:R-:W-:Y:S05]  /*4c70*/  BSYNC B3 ;  /* 0x0000000000037941 */ /* 0x000fea0003800000 */
.L_x_22111:
        /* <DEDUP_REMOVED lines=16> */
.L_x_22117:
[----:B------:R-:W-:Y:S05]  /*4d80*/  BSYNC B4 ;  /* 0x0000000000047941 */ /* 0x000fea0003800000 */
.L_x_22116:
        /* <DEDUP_REMOVED lines=42> */
.L_x_22115:
[----:B------:R-:W-:Y:S05]  /*5030*/  BSYNC B3 ;  /* 0x0000000000037941 */ /* 0x000fea0003800000 */
.L_x_22114:
        /* <DEDUP_REMOVED lines=9> */
.L_x_22110:
[----:B------:R-:W-:Y:S05]  /*50d0*/  BSYNC B2 ;  /* 0x0000000000027941 */ /* 0x000fea0003800000 */
.L_x_22109:
        /* <DEDUP_REMOVED lines=18> */
.L_x_22121:
[----:B------:R-:W-:-:S07]  /*5200*/  IMAD.MOV.U32 R79, RZ, RZ, R4 ;  /* 0x000000ffff4f7224 */ /* 0x000fce00078e0004 */
.L_x_22122:
[----:B------:R-:W-:Y:S05]  /*5210*/  BSYNC B3 ;  /* 0x0000000000037941 */ /* 0x000fea0003800000 */
.L_x_22120:
        /* <DEDUP_REMOVED lines=16> */
.L_x_22126:
[----:B------:R-:W-:Y:S05]  /*5320*/  BSYNC B4 ;  /* 0x0000000000047941 */ /* 0x000fea0003800000 */
.L_x_22125:
        /* <DEDUP_REMOVED lines=42> */
.L_x_22124:
[----:B------:R-:W-:Y:S05]  /*55d0*/  BSYNC B3 ;  /* 0x0000000000037941 */ /* 0x000fea0003800000 */
.L_x_22123:
        /* <DEDUP_REMOVED lines=9> */
.L_x_22119:
[----:B------:R-:W-:Y:S05]  /*5670*/  BSYNC B2 ;  /* 0x0000000000027941 */ /* 0x000fea0003800000 */
.L_x_22118:
        /* <DEDUP_REMOVED lines=16> */
.L_x_22128:
[----:B------:R-:W-:Y:S05]  /*5780*/  BSYNC B2 ;  /* 0x0000000000027941 */ /* 0x000fea0003800000 */
.L_x_22127:
[----:B------:R-:W-:Y:S02]  /*5790*/  VIADD R109, R109, 0x20 ;  /* 0x000000206d6d7836 */ /* 0x000fe40000000000 */
[----:B------:R-:W-:-:S07]  /*57a0*/  VIADD R107, R107, 0x20 ;  /* 0x000000206b6b7836 */ /* 0x000fce0000000000 */
.L_x_22090:
[----:B------:R-:W-:Y:S05]  /*57b0*/  BSYNC B1 ;  /* 0x0000000000017941 */ /* 0x000fea0003800000 */
.L_x_22089:
        /* <DEDUP_REMOVED lines=31> */
.L_x_22134:
[----:B------:R-:W-:-:S07]  /*59b0*/  IMAD.MOV.U32 R98, RZ, RZ, R4 ;  /* 0x000000ffff627224 */ /* 0x000fce00078e0004 */
.L_x_22135:
[----:B------:R-:W-:Y:S05]  /*59c0*/  BSYNC B3 ;  /* 0x0000000000037941 */ /* 0x000fea0003800000 */
.L_x_22133:
        /* <DEDUP_REMOVED lines=16> */
.L_x_22139:
[----:B------:R-:W-:Y:S05]  /*5ad0*/  BSYNC B4 ;  /* 0x0000000000047941 */ /* 0x000fea0003800000 */
.L_x_22138:
        /* <DEDUP_REMOVED lines=42> */
.L_x_22137:
[----:B------:R-:W-:Y:S05]  /*5d80*/  BSYNC B3 ;  /* 0x0000000000037941 */ /* 0x000fea0003800000 */
.L_x_22136:
        /* <DEDUP_REMOVED lines=9> */
.L_x_22132:
[----:B------:R-:W-:Y:S05]  /*5e20*/  BSYNC B2 ;  /* 0x0000000000027941 */ /* 0x000fea0003800000 */
.L_x_22131:
        /* <DEDUP_REMOVED lines=18> */
.L_x_22143:
[----:B------:R-:W-:-:S07]  /*5f50*/  MOV R81, R4 ;  /* 0x0000000400517202 */ /* 0x000fce0000000f00 */
.L_x_22144:
[----:B------:R-:W-:Y:S05]  /*5f60*/  BSYNC B3 ;  /* 0x0000000000037941 */ /* 0x000fea0003800000 */
.L_x_22142:
        /* <DEDUP_REMOVED lines=16> */
.L_x_22148:
[----:B------:R-:W-:Y:S05]  /*6070*/  BSYNC B4 ;  /* 0x0000000000047941 */ /* 0x000fea0003800000 */
.L_x_22147:
        /* <DEDUP_REMOVED lines=42> */
.L_x_22146:
[----:B------:R-:W-:Y:S05]  /*6320*/  BSYNC B3 ;  /* 0x0000000000037941 */ /* 0x000fea0003800000 */
.L_x_22145:
        /* <DEDUP_REMOVED lines=9> */
.L_x_22141:
[----:B------:R-:W-:Y:S05]  /*63c0*/  BSYNC B2 ;  /* 0x0000000000027941 */ /* 0x000fea0003800000 */
.L_x_22140:
        /* <DEDUP_REMOVED lines=18> */
.L_x_22152:
[----:B------:R-:W-:-:S07]  /*64f0*/  IMAD.MOV.U32 R100, RZ, RZ, R4 ;  /* 0x000000ffff647224 */ /* 0x000fce00078e0004 */
.L_x_22153:
[----:B------:R-:W-:Y:S05]  /*6500*/  BSYNC B3 ;  /* 0x0000000000037941 */ /* 0x000fea0003800000 */
.L_x_22151:
        /* <DEDUP_REMOVED lines=16> */
.L_x_22157:
[----:B------:R-:W-:Y:S05]  /*6610*/  BSYNC B4 ;  /* 0x0000000000047941 */ /* 0x000fea0003800000 */
.L_x_22156:
        /* <DEDUP_REMOVED lines=42> */
.L_x_22155:
[----:B------:R-:W-:Y:S05]  /*68c0*/  BSYNC B3 ;  /* 0x0000000000037941 */ /* 0x000fea0003800000 */
.L_x_22154:
        /* <DEDUP_REMOVED lines=9> */
.L_x_22150:
[----:B------:R-:W-:Y:S05]  /*6960*/  BSYNC B2 ;  /* 0x0000000000027941 */ /* 0x000fea0003800000 */
.L_x_22149:
        /* <DEDUP_REMOVED lines=18> */
.L_x_22161:
[----:B------:R-:W-:-:S07]  /*6a90*/  MOV R83, R4 ;  /* 0x0000000400537202 */ /* 0x000fce0000000f00 */
.L_x_22162:
[----:B------:R-:W-:Y:S05]  /*6aa0*/  BSYNC B3 ;  /* 0x0000000000037941 */ /* 0x000fea0003800000 */
.L_x_22160:
        /* <DEDUP_REMOVED lines=16> */
.L_x_22166:
[----:B------:R-:W-:Y:S05]  /*6bb0*/  BSYNC B4 ;  /* 0x0000000000047941 */ /* 0x000fea0003800000 */
.L_x_22165:
        /* <DEDUP_REMOVED lines=42> */
.L_x_22164:
[----:B------:R-:W-:Y:S05]  /*6e60*/  BSYNC B3 ;  /* 0x0000000000037941 */ /* 0x000fea0003800000 */
.L_x_22163:
        /* <DEDUP_REMOVED lines=9> */
.L_x_22159:
[----:B------:R-:W-:Y:S05]  /*6f00*/  BSYNC B2 ;  /* 0x0000000000027941 */ /* 0x000fea0003800000 */
.L_x_22158:
        /* <DEDUP_REMOVED lines=16> */
.L_x_22168:
[----:B------:R-:W-:Y:S05]  /*7010*/  BSYNC B2 ;  /* 0x0000000000027941 */ /* 0x000fea0003800000 */
.L_x_22167:
[----:B------:R-:W-:Y:S01]  /*7020*/  IADD3 R109, R109, 0x20, RZ ;  /* 0x000000206d6d7810 */ /* 0x000fe20007ffe0ff */
[----:B------:R-:W-:-:S07]  /*7030*/  VIADD R107, R107, 0x20 ;  /* 0x000000206b6b7836 */ /* 0x000fce0000000000 */
.L_x_22130:
[----:B------:R-:W-:Y:S05]  /*7040*/  BSYNC B1 ;  /* 0x0000000000017941 */ /* 0x000fea0003800000 */
.L_x_22129:
        /* <DEDUP_REMOVED lines=31> */
.L_x_22174:
[----:B------:R-:W-:-:S07]  /*7240*/  IMAD.MOV.U32 R98, RZ, RZ, R4 ;  /* 0x000000ffff627224 */ /* 0x000fce00078e0004 */
.L_x_22175:
[----:B------:R-:W-:Y:S05]  /*7250*/  BSYNC B3 ;  /* 0x0000000000037941 */ /* 0x000fea0003800000 */
.L_x_22173:
        /* <DEDUP_REMOVED lines=16> */
.L_x_22179:
[----:B------:R-:W-:Y:S05]  /*7360*/  BSYNC B4 ;  /* 0x0000000000047941 */ /* 0x000fea0003800000 */
.L_x_22178:
        /* <DEDUP_REMOVED lines=42> */
.L_x_22177:
[----:B------:R-:W-:Y:S05]  /*7610*/  BSYNC B3 ;  /* 0x0000000000037941 */ /* 0x000fea0003800000 */
.L_x_22176:
        /* <DEDUP_REMOVED lines=9> */
.L_x_22172:
[----:B------:R-:W-:Y:S05]  /*76b0*/  BSYNC B2 ;  /* 0x0000000000027941 */ /* 0x000fea0003800000 */
.L_x_22171:
        /* <DEDUP_REMOVED lines=18> */
.L_x_22183:
[----:B------:R-:W-:-:S07]  /*77e0*/  MOV R85, R4 ;  /* 0x0000000400557202 */ /* 0x000fce0000000f00 */
.L_x_22184:
[----:B------:R-:W-:Y:S05]  /*77f0*/  BSYNC B3 ;  /* 0x0000000000037941 */ /* 0x000fea0003800000 */
.L_x_22182:
        /* <DEDUP_REMOVED lines=16> */
.L_x_22188:
[----:B------:R-:W-:Y:S05]  /*7900*/  BSYNC B4 ;  /* 0x0000000000047941 */ /* 0x000fea0003800000 */
.L_x_22187:
        /* <DEDUP_REMOVED lines=42> */
.L_x_22186:
[----:B------:R-:W-:Y:S05]  /*7bb0*/  BSYNC B3 ;  /* 0x0000000000037941 */ /* 0x000fea0003800000 */
.L_x_22185:
        /* <DEDUP_REMOVED lines=9> */
.L_x_22181:
[----:B------:R-:W-:Y:S05]  /*7c50*/  BSYNC B2 ;  /* 0x0000000000027941 */ /* 0x000fea0003800000 */
.L_x_22180:
        /* <DEDUP_REMOVED lines=18> */
.L_x_22192:
[----:B------:R-:W-:-:S07]  /*7d80*/  IMAD.MOV.U32 R100, RZ, RZ, R4 ;  /* 0x000000ffff647224 */ /* 0x000fce00078e0004 */
.L_x_22193:
[----:B------:R-:W-:Y:S05]  /*7d90*/  BSYNC B3 ;  /* 0x0000000000037941 */ /* 0x000fea0003800000 */
.L_x_22191:
        /* <DEDUP_REMOVED lines=16> */
.L_x_22197:
[----:B------:R-:W-:Y:S05]  /*7ea0*/  BSYNC B4 ;  /* 0x0000000000047941 */ /* 0x000fea0003800000 */
.L_x_22196:
        /* <DEDUP_REMOVED lines=42> */
.L_x_22195:
[----:B------:R-:W-:Y:S05]  /*8150*/  BSYNC B3 ;  /* 0x0000000000037941 */ /* 0x000fea0003800000 */
.L_x_22194:
        /* <DEDUP_REMOVED lines=9> */
.L_x_22190:
[----:B------:R-:W-:Y:S05]  /*81f0*/  BSYNC B2 ;  /* 0x0000000000027941 */ /* 0x000fea0003800000 */
.L_x_22189:
        /* <DEDUP_REMOVED lines=18> */
.L_x_22201:
[----:B------:R-:W-:-:S07]  /*8320*/  MOV R87, R4 ;  /* 0x0000000400577202 */ /* 0x000fce0000000f00 */
.L_x_22202:
[----:B------:R-:W-:Y:S05]  /*8330*/  BSYNC B3 ;  /* 0x0000000000037941 */ /* 0x000fea0003800000 */
.L_x_22200:
        /* <DEDUP_REMOVED lines=16> */
.L_x_22206:
[----:B------:R-:W-:Y:S05]  /*8440*/  BSYNC B4 ;  /* 0x0000000000047941 */ /* 0x000fea0003800000 */
.L_x_22205:
        /* <DEDUP_REMOVED lines=42> */
.L_x_22204:
[----:B------:R-:W-:Y:S05]  /*86f0*/  BSYNC B3 ;  /* 0x0000000000037941 */ /* 0x000fea0003800000 */
.L_x_22203:
        /* <DEDUP_REMOVED lines=9> */
.L_x_22199:
[----:B------:R-:W-:Y:S05]  /*8790*/  BSYNC B2 ;  /* 0x0000000000027941 */ /* 0x000fea0003800000 */
.L_x_22198:
        /* <DEDUP_REMOVED lines=16> */
.L_x_22208:
[----:B------:R-:W-:Y:S05]  /*88a0*/  BSYNC B2 ;  /* 0x0000000000027941 */ /* 0x000fea0003800000 */
.L_x_22207:
[----:B------:R-:W-:Y:S01]  /*88b0*/  IADD3 R109, R109, 0x20, RZ ;  /* 0x000000206d6d7810 */ /* 0x000fe20007ffe0ff */
[----:B------:R-:W-:-:S07]  /*88c0*/  VIADD R107, R107, 0x20 ;  /* 0x000000206b6b7836 */ /* 0x000fce0000000000 */
.L_x_22170:
[----:B------:R-:W-:Y:S05]  /*88d0*/  BSYNC B1 ;  /* 0x0000000000017941 */ /* 0x000fea0003800000 */
.L_x_22169:
        /* <DEDUP_REMOVED lines=31> */
.L_x_22214:
[----:B------:R-:W-:-:S07]  /*8ad0*/  IMAD.MOV.U32 R95, RZ, RZ, R4 ;  /* 0x000000ffff5f7224 */ /* 0x000fce00078e0004 */
.L_x_22215:
[----:B------:R-:W-:Y:S05]  /*8ae0*/  BSYNC B3 ;  /* 0x0000000000037941 */ /* 0x000fea0003800000 */
.L_x_22213:
        /* <DEDUP_REMOVED lines=16> */
.L_x_22219:
[----:B------:R-:W-:Y:S05]  /*8bf0*/  BSYNC B4 ;  /* 0x0000000000047941 */ /* 0x000fea0003800000 */
.L_x_22218:
        /* <DEDUP_REMOVED lines=42> */
.L_x_22217:
[----:B------:R-:W-:Y:S05]  /*8ea0*/  BSYNC B3 ;  /* 0x0000000000037941 */ /* 0x000fea0003800000 */
.L_x_22216:
        /* <DEDUP_REMOVED lines=9> */
.L_x_22212:
[----:B------:R-:W-:Y:S05]  /*8f40*/  BSYNC B2 ;  /* 0x0000000000027941 */ /* 0x000fea0003800000 */
.L_x_22211:
        /* <DEDUP_REMOVED lines=18> */
.L_x_22223:
[----:B------:R-:W-:-:S07]  /*9070*/  MOV R89, R4 ;  /* 0x0000000400597202 */ /* 0x000fce0000000f00 */
.L_x_22224:
[----:B------:R-:W-:Y:S05]  /*9080*/  BSYNC B3 ;  /* 0x0000000000037941 */ /* 0x000fea0003800000 */
.L_x_22222:
        /* <DEDUP_REMOVED lines=16> */
.L_x_22228:
[----:B------:R-:W-:Y:S05]  /*9190*/  BSYNC B4 ;  /* 0x0000000000047941 */ /* 0x000fea0003800000 */
.L_x_22227:
        /* <DEDUP_REMOVED lines=42> */
.L_x_22226:
[----:B------:R-:W-:Y:S05]  /*9440*/  BSYNC B3 ;  /* 0x0000000000037941 */ /* 0x000fea0003800000 */
.L_x_22225:
        /* <DEDUP_REMOVED lines=9> */
.L_x_22221:
[----:B------:R-:W-:Y:S05]  /*94e0*/  BSYNC B2 ;  /* 0x0000000000027941 */ /* 0x000fea0003800000 */
.L_x_22220:
        /* <DEDUP_REMOVED lines=18> */
.L_x_22232:
[----:B------:R-:W-:-:S07]  /*9610*/  IMAD.MOV.U32 R95, RZ, RZ, R4 ;  /* 0x000000ffff5f7224 */ /* 0x000fce00078e0004 */
.L_x_22233:
[----:B------:R-:W-:Y:S05]  /*9620*/  BSYNC B3 ;  /* 0x0000000000037941 */ /* 0x000fea0003800000 */
.L_x_22231:
        /* <DEDUP_REMOVED lines=16> */
.L_x_22237:
[----:B------:R-:W-:Y:S05]  /*9730*/  BSYNC B4 ;  /* 0x0000000000047941 */ /* 0x000fea0003800000 */
.L_x_22236:
        /* <DEDUP_REMOVED lines=42> */
.L_x_22235:
[----:B------:R-:W-:Y:S05]  /*99e0*/  BSYNC B3 ;  /* 0x0000000000037941 */ /* 0x000fea0003800000 */
.L_x_22234:
        /* <DEDUP_REMOVED lines=9> */
.L_x_22230:
[----:B------:R-:W-:Y:S05]  /*9a80*/  BSYNC B2 ;  /* 0x0000000000027941 */ /* 0x000fea0003800000 */
.L_x_22229:
        /* <DEDUP_REMOVED lines=18> */
.L_x_22241:
[----:B------:R-:W-:-:S07]  /*9bb0*/  MOV R91, R4 ;  /* 0x00000004005b7202 */ /* 0x000fce0000000f00 */
.L_x_22242:
[----:B------:R-:W-:Y:S05]  /*9bc0*/  BSYNC B3 ;  /* 0x0000000000037941 */ /* 0x000fea0003800000 */
.L_x_22240:
        /* <DEDUP_REMOVED lines=16> */
.L_x_22246:
[----:B------:R-:W-:Y:S05]  /*9cd0*/  BSYNC B4 ;  /* 0x0000000000047941 */ /* 0x000fea0003800000 */
.L_x_22245:
        /* <DEDUP_REMOVED lines=42> */
.L_x_22244:
[----:B------:R-:W-:Y:S05]  /*9f80*/  BSYNC B3 ;  /* 0x0000000000037941 */ /* 0x000fea0003800000 */
.L_x_22243:
        /* <DEDUP_REMOVED lines=9> */
.L_x_22239:
[----:B------:R-:W-:Y:S05]  /*a020*/  BSYNC B2 ;  /* 0x0000000000027941 */ /* 0x000fea0003800000 */
.L_x_22238:
        /* <DEDUP_REMOVED lines=15> */
.L_x_22210:
[----:B------:R-:W-:Y:S05]  /*a120*/  BSYNC B1 ;  /* 0x0000000000017941 */ /* 0x000fea0003800000 */
.L_x_22209:
        /* <DEDUP_REMOVED lines=104> */
.L_x_22272:
        /* <DEDUP_REMOVED lines=19> */
[----:B------:R-:W-:Y:S01]  /*a8e0*/  IADD3 R9, R94, -0x1, RZ ;  /* 0xffffffff5e097810 */ /* 0x000fe20007ffe0ff */
[----:B------:R-:W-:Y:S01]  /*a8f0*/  BSSY B2, `(.L_x_22250) ;  /* 0x0000019000027945 */ /* 0x000fe20003800000 */
[----:B------:R-:W-:-:S03]  /*a900*/  PLOP3.LUT P0, PT, PT, PT, UP0, 0x40, 0x0 ;  /* 0x000000000000781c */ /* 0x000fc60003f0e808 */
[----:B------:R-:W-:Y:S01]  /*a910*/  IMAD R108, R9, R108, RZ ;  /* 0x0000006c096c7224 */ /* 0x000fe200078e02ff */
[----:B------:R-:W-:-:S04]  /*a920*/  LOP3.LUT R9, R97, 0x1f, RZ, 0xc0, !PT ;  /* 0x0000001f61097812 */ /* 0x000fc800078ec0ff */
[----:B--2---:R-:W-:-:S04]  /*a930*/  SHF.R.S32.HI R93, RZ, 0x1f, R108 ;  /* 0x0000001fff5d7819 */ /* 0x004fc8000001146c */
[----:B------:R-:W-:Y:S02]  /*a940*/  LEA.HI R92, R93, R108, RZ, 0x2 ;  /* 0x0000006c5d5c7211 */ /* 0x000fe400078f10ff */
[----:B------:R-:W-:Y:S02]  /*a950*/  FSEL R108, R109, RZ, P0 ;  /* 0x000000ff6d6c7208 */ /* 0x000fe40000000000 */
        /* <DEDUP_REMOVED lines=18> */
.L_x_22251:
[----:B------:R-:W-:Y:S05]  /*aa80*/  BSYNC B2 ;  /* 0x0000000000027941 */ /* 0x000fea0003800000 */
.L_x_22250:
        /* <DEDUP_REMOVED lines=19> */
.L_x_22253:
[----:B------:R-:W-:Y:S05]  /*abc0*/  BSYNC B2 ;  /* 0x0000000000027941 */ /* 0x000fea0003800000 */
.L_x_22252:
        /* <DEDUP_REMOVED lines=19> */
.L_x_22255:
[----:B------:R-:W-:Y:S05]  /*ad00*/  BSYNC B2 ;  /* 0x0000000000027941 */ /* 0x000fea0003800000 */
.L_x_22254:
        /* <DEDUP_REMOVED lines=19> */
.L_x_22257:
[----:B------:R-:W-:Y:S05]  /*ae40*/  BSYNC B2 ;  /* 0x0000000000027941 */ /* 0x000fea0003800000 */
.L_x_22256:
        /* <DEDUP_REMOVED lines=19> */
.L_x_22259:
[----:B------:R-:W-:Y:S05]  /*af80*/  BSYNC B2 ;  /* 0x0000000000027941 */ /* 0x000fea0003800000 */
.L_x_22258:
        /* <DEDUP_REMOVED lines=17> */
.L_x_22249:
[----:B------:R-:W-:Y:S05]  /*b0a0*/  BSYNC B1 ;  /* 0x0000000000017941 */ /* 0x000fea0003800000 */
.L_x_22248:
[----:B01234-:R-:W0:Y:S02]  /*b0b0*/  LDC.64 R92, c[0x0][0x210] ;  /* 0x00008400ff5c7b82 */ /* 0x01fe240000000a00 */
[----:B0-----:R-:W-:-:S04]  /*b0c0*/  LEA R7, R92, R7, 0x2 ;  /* 0x000000075c077211 */ /* 0x001fc800078e10ff */
[----:B------:R-:W-:-:S13]  /*b0d0*/  ISETP.GE.AND P0, PT, R7, R93, PT ;  /* 0x0000005d0700720c */ /* 0x000fda0003f06270 */
[----:B------:R-:W-:Y:S05]  /*b0e0*/  @!P0 BRA `(.L_x_22260) ;  /* 0xffffff5800fc8947 */ /* 0x000fea000383ffff */
[----:B------:R-:W-:Y:S05]  /*b0f0*/  BSYNC B0 ;  /* 0x0000000000007941 */ /* 0x000fea0003800000 */
.L_x_22008:
[----:B------:R-:W-:Y:S05]  /*b100*/  EXIT ;  /* 0x000000000000794d */ /* 0x000fea0003800000 */
.L_x_22247:
        /* <DEDUP_REMOVED lines=8> */
.L_x_22262:
[----:B------:R-:W-:Y:S05]  /*b190*/  BSYNC B1 ;  /* 0x0000000000017941 */ /* 0x000fea0003800000 */
.L_x_22261:
        /* <DEDUP_REMOVED lines=9> */
.L_x_22263:
[----:B------:R-:W-:Y:S01]  /*b230*/  HFMA2.MMA R117, -RZ, RZ, 0, 2.384185791015625e-07 ;  /* 0x00000004ff757435 */ /* 0x000fe200000001ff */
[----:B------:R-:W-:-:S05]  /*b240*/  MOV R92, R116 ;  /* 0x00000074005c7202 */ /* 0x000fca0000000f00 */
[----:B------:R-:W-:-:S04]  /*b250*/  FADD.FTZ R111, R107, R92 ;  /* 0x0000005c6b6f7221 */ /* 0x000fc80000010000 */
[----:B------:R-:W-:-:S07]  /*b260*/  IMAD.MOV.U32 R118, RZ, RZ, R111 ;  /* 0x000000ffff767224 */ /* 0x000fce00078e006f */
[----:B------:R-:W-:Y:S05]  /*b270*/  WARPSYNC.COLLECTIVE R115, `(.L_x_22264) ;  /* 0x0000000073087348 */ /* 0x000fea0003c00000 */
[----:B------:R0:W1:Y:S02]  /*b280*/  SHFL.BFLY P6, R116, R118, R117, R120 ;  /* 0x0c00007576747389 */ /* 0x00006400000c0078 */
[----:B01----:R-:W-:Y:S01]  /*b290*/  ENDCOLLECTIVE ;  /* 0x000000000000791b */ /* 0x003fe20003800000 */
.L_x_22264:
[----:B------:R-:W-:Y:S02]  /*b2a0*/  IMAD.MOV.U32 R117, RZ, RZ, 0x8 ;  /* 0x00000008ff757424 */ /* 0x000fe400078e00ff */
[----:B------:R-:W-:-:S04]  /*b2b0*/  IMAD.MOV.U32 R92, RZ, RZ, R116 ;  /* 0x000000ffff5c7224 */ /* 0x000fc800078e0074 */
[----:B------:R-:W-:-:S05]  /*b2c0*/  FADD.FTZ R112, R111, R92 ;  /* 0x0000005c6f707221 */ /* 0x000fca0000010000 */
[----:B------:R-:W-:-:S07]  /*b2d0*/  MOV R118, R112 ;  /* 0x0000007000767202 */ /* 0x000fce0000000f00 */
[----:B------:R-:W-:Y:S05]  /*b2e0*/  WARPSYNC.COLLECTIVE R115, `(.L_x_22265) ;  /* 0x0000000073087348 */ /* 0x000fea0003c00000 */
[----:B------:R0:W1:Y:S02]  /*b2f0*/  SHFL.BFLY P6, R116, R118, R117, R120 ;  /* 0x0c00007576747389 */ /* 0x00006400000c0078 */
[----:B01----:R-:W-:Y:S01]  /*b300*/  ENDCOLLECTIVE ;  /* 0x000000000000791b */ /* 0x003fe20003800000 */
.L_x_22265:
        /* <DEDUP_REMOVED lines=8> */
.L_x_22266:
        /* <DEDUP_REMOVED lines=57> */
.L_x_22267:
[----:B------:R-:W-:Y:S01]  /*b720*/  HFMA2.MMA R117, -RZ, RZ, 0, 1.1920928955078125e-07 ;  /* 0x00000002ff757435 */ /* 0x000fe200000001ff */
[----:B------:R-:W-:-:S05]  /*b730*/  MOV R93, R116 ;  /* 0x00000074005d7202 */ /* 0x000fca0000000f00 */
[----:B------:R-:W-:-:S04]  /*b740*/  FADD.FTZ R93, R92, R93 ;  /* 0x0000005d5c5d7221 */ /* 0x000fc80000010000 */
[----:B------:R-:W-:-:S07]  /*b750*/  IMAD.MOV.U32 R118, RZ, RZ, R93 ;  /* 0x000000ffff767224 */ /* 0x000fce00078e005d */
[----:B------:R-:W-:Y:S05]  /*b760*/  WARPSYNC.COLLECTIVE R115, `(.L_x_22268) ;  /* 0x0000000073087348 */ /* 0x000fea0003c00000 */
[----:B------:R0:W1:Y:S02]  /*b770*/  SHFL.BFLY P6, R116, R118, R117, R120 ;  /* 0x0c00007576747389 */ /* 0x00006400000c0078 */
[----:B01----:R-:W-:Y:S01]  /*b780*/  ENDCOLLECTIVE ;  /* 0x000000000000791b */ /* 0x003fe20003800000 */
.L_x_22268:
[----:B------:R-:W-:Y:S02]  /*b790*/  IMAD.MOV.U32 R117, RZ, RZ, 0x4 ;  /* 0x00000004ff757424 */ /* 0x000fe400078e00ff */
[----:B------:R-:W-:-:S04]  /*b7a0*/  IMAD.MOV.U32 R112, RZ, RZ, R116 ;  /* 0x000000ffff707224 */ /* 0x000fc800078e0074 */
[----:B------:R-:W-:-:S05]  /*b7b0*/  FADD.FTZ R112, R93, R112 ;  /* 0x000000705d707221 */ /* 0x000fca0000010000 */
[----:B------:R-:W-:-:S07]  /*b7c0*/  MOV R118, R112 ;  /* 0x0000007000767202 */ /* 0x000fce0000000f00 */
[----:B------:R-:W-:Y:S05]  /*b7d0*/  WARPSYNC.COLLECTIVE R115, `(.L_x_22269) ;  /* 0x0000000073087348 */ /* 0x000fea0003c00000 */
[----:B------:R0:W1:Y:S02]  /*b7e0*/  SHFL.BFLY P6, R116, R118, R117, R120 ;  /* 0x0c00007576747389 */ /* 0x00006400000c0078 */
[----:B01----:R-:W-:Y:S01]  /*b7f0*/  ENDCOLLECTIVE ;  /* 0x000000000000791b */ /* 0x003fe20003800000 */
.L_x_22269:
[----:B------:R-:W-:Y:S01]  /*b800*/  HFMA2.MMA R117, -RZ, RZ, 0, 4.76837158203125e-07 ;  /* 0x00000008ff757435 */ /* 0x000fe200000001ff */
[----:B------:R-:W-:-:S05]  /*b810*/  MOV R107, R116 ;  /* 0x00000074006b7202 */ /* 0x000fca0000000f00 */
[----:B------:R-:W-:-:S04]  /*b820*/  FADD.FTZ R107, R112, R107 ;  /* 0x0000006b706b7221 */ /* 0x000fc80000010000 */
[----:B------:R-:W-:-:S07]  /*b830*/  IMAD.MOV.U32 R118, RZ, RZ, R107 ;  /* 0x000000ffff767224 */ /* 0x000fce00078e006b */
[----:B------:R-:W-:Y:S05]  /*b840*/  WARPSYNC.COLLECTIVE R115, `(.L_x_22270) ;  /* 0x0000000073087348 */ /* 0x000fea0003c00000 */
[----:B------:R0:W1:Y:S02]  /*b850*/  SHFL.BFLY P6, R116, R118, R117, R120 ;  /* 0x0c00007576747389 */ /* 0x00006400000c0078 */
[----:B01----:R-:W-:Y:S01]  /*b860*/  ENDCOLLECTIVE ;  /* 0x000000000000791b */ /* 0x003fe20003800000 */
.L_x_22270:
[----:B------:R-:W-:Y:S02]  /*b870*/  IMAD.MOV.U32 R117, RZ, RZ, 0x10 ;  /* 0x00000010ff757424 */ /* 0x000fe400078e00ff */
[----:B------:R-:W-:-:S04]  /*b880*/  IMAD.MOV.U32 R114, RZ, RZ, R116 ;  /* 0x000000ffff727224 */ /* 0x000fc800078e0074 */
[----:B------:R-:W-:-:S05]  /*b890*/  FADD.FTZ R114, R107, R114 ;  /* 0x000000726b727221 */ /* 0x000fca0000010000 */
[----:B------:R-:W-:-:S07]  /*b8a0*/  MOV R118, R114 ;  /* 0x0000007200767202 */ /* 0x000fce0000000f00 */
[----:B------:R-:W-:Y:S05]  /*b8b0*/  WARPSYNC.COLLECTIVE R115, `(.L_x_22271) ;  /* 0x0000000073087348 */ /* 0x000fea0003c00000 */
[----:B------:R0:W1:Y:S02]  /*b8c0*/  SHFL.BFLY P6, R116, R118, R117, R120 ;  /* 0x0c00007576747389 */ /* 0x00006400000c0078 */
[----:B01----:R-:W-:Y:S01]  /*b8d0*/  ENDCOLLECTIVE ;  /* 0x000000000000791b */ /* 0x003fe20003800000 */
.L_x_22271:
[----:B------:R-:W-:Y:S01]  /*b8e0*/  MOV R111, R116 ;  /* 0x00000074006f7202 */ /* 0x000fe20000000f00 */
[----:B------:R-:W-:Y:S06]  /*b8f0*/  BRA `(.L_x_22272) ;  /* 0xffffffec00ac7947 */ /* 0x000fec000383ffff */
.L_x_22273:
        /* <DEDUP_REMOVED lines=16> */
.L_x_23602:


//--------------------- .text._ZN10layer_norm13ln_fwd_kernelINS_13Kernel_traitsIfffffjLj768ELj1ELj4ELj1ELj16ENS_18Kernel_traits_baseILj768EfffffjLj128EEEEELb1ELb0ELb1ELb1EEEvNS_9FwdParamsE --------------------------
	.section	.text._ZN10layer_norm13ln_fwd_kernelINS_13Kernel_traitsIfffffjLj768ELj1ELj4ELj1ELj16ENS_18Kernel_traits_baseILj768EfffffjLj128EEEEELb1ELb0ELb1ELb1EEEvNS_9FwdParamsE,"ax",@progbits
	.align	128
        .global         _ZN10layer_norm13ln_fwd_kernelINS_13Kernel_traitsIfffffjLj768ELj1ELj4ELj1ELj16ENS_18Kernel_traits_baseILj768EfffffjLj128EEEEELb1ELb0ELb1ELb1EEEvNS_9FwdParamsE
        .type           _ZN10layer_norm13ln_fwd_kernelINS_13Kernel_traitsIfffffjLj768ELj1ELj4ELj1ELj16ENS_18Kernel_traits_baseILj768EfffffjLj128EEEEELb1ELb0ELb1ELb1EEEvNS_9FwdParamsE,@function
        .size           _ZN10layer_norm13ln_fwd_kernelINS_13Kernel_traitsIfffffjLj768ELj1ELj4ELj1ELj16ENS_18Kernel_traits_baseILj768EfffffjLj128EEEEELb1ELb0ELb1ELb1EEEvNS_9FwdParamsE,(.L_x_23603 - _ZN10layer_norm13ln_fwd_kernelINS_13Kernel_traitsIfffffjLj768ELj1ELj4ELj1ELj16ENS_18Kernel_traits_baseILj768EfffffjLj128EEEEELb1ELb0ELb1ELb1EEEvNS_9FwdParamsE)
        .other          _ZN10layer_norm13ln_fwd_kernelINS_13Kernel_traitsIfffffjLj768ELj1ELj4ELj1ELj16ENS_18Kernel_traits_baseILj768EfffffjLj128EEEEELb1ELb0ELb1ELb1EEEvNS_9FwdParamsE,@"STO_CUDA_ENTRY STV_DEFAULT"
_ZN10layer_norm13ln_fwd_kernelINS_13Kernel_traitsIfffffjLj768ELj1ELj4ELj1ELj16ENS_18Kernel_traits_baseILj768EfffffjLj128EEEEELb1ELb0ELb1ELb1EEEvNS_9FwdParamsE:
.text._ZN10layer_norm13ln_fwd_kernelINS_13Kernel_traitsIfffffjLj768ELj1ELj4ELj1ELj16ENS_18Kernel_traits_baseILj768EfffffjLj128EEEEELb1ELb0ELb1ELb1EEEvNS_9FwdParamsE:
        /* <DEDUP_REMOVED lines=38> */
[----:B------:R-:W-:Y:S01]  /*0260*/  UIADD3 UR15, UR5, 0x76cf5d0a, URZ ;  /* 0x76cf5d0a050f7890 */ /* 0x000fe2000fffe03f */
[----:B------:R-:W-:Y:S01]  /*0270*/  SHF.R.U32.HI R3, RZ, 0x5, R2 ;  /* 0x00000005ff037819 */ /* 0x000fe20000011602 */
        /* <DEDUP_REMOVED lines=15> */
[----:B------:R-:W-:Y:S01]  /*0370*/  UIADD3 UR23, UR5, 0x646e171e, URZ ;  /* 0x646e171e05177890 */ /* 0x000fe2000fffe03f */
[----:B------:R-:W-:Y:S01]  /*0380*/  LEA R3, R12, R3, 0x2 ;  /* 0x000000030c037211 */ /* 0x000fe200078e10ff */
        /* <DEDUP_REMOVED lines=32> */
[----:B------:R-:W-:Y:S01]  /*0590*/  IMAD.SHL.U32 R9, R2, 0x10, RZ ;  /* 0x0000001002097824 */ /* 0x000fe200078e00ff */
[----:B------:R-:W-:Y:S01]  /*05a0*/  LOP3.LUT R85, R5, UR24, R6, 0x96, !PT ;  /* 0x0000001805557c12 */ /* 0x000fe2000f8e9606 */
[----:B------:R-:W-:-:S03]  /*05b0*/  IMAD.HI.U32 R7, R84, -0x326172a9, RZ ;  /* 0xcd9e8d5754077827 */ /* 0x000fc600078e00ff */
[----:B------:R-:W-:Y:S01]  /*05c0*/  LOP3.LUT R9, R9, 0x1f0, RZ, 0xc0, !PT ;  /* 0x000001f009097812 */ /* 0x000fe200078ec0ff */
[----:B------:R-:W-:Y:S01]  /*05d0*/  IMAD.HI.U32 R5, R85, -0x2daee0ad, RZ ;  /* 0xd2511f5355057827 */ /* 0x000fe200078e00ff */
[----:B------:R-:W-:Y:S02]  /*05e0*/  LOP3.LUT R92, R7, UR26, R4, 0x96, !PT ;  /* 0x0000001a075c7c12 */ /* 0x000fe4000f8e9604 */
[----:B------:R-:W-:Y:S01]  /*05f0*/  IADD3 R4, P2, R9, UR8, RZ ;  /* 0x0000000809047c10 */ /* 0x000fe2000ff5e0ff */
[----:B------:R-:W-:Y:S01]  /*0600*/  ULDC UR8, c[0x0][0x214] ;  /* 0x0000850000087ab9 */ /* 0x000fe20000000800 */
[----:B------:R-:W-:Y:S02]  /*0610*/  LOP3.LUT R90, R5, UR27, R8, 0x96, !PT ;  /* 0x0000001b055a7c12 */ /* 0x000fe4000f8e9608 */
[----:B------:R-:W-:Y:S01]  /*0620*/  IADD3 R52, P1, R9, UR10, RZ ;  /* 0x0000000a09347c10 */ /* 0x000fe2000ff3e0ff */
[----:B------:R-:W-:-:S03]  /*0630*/  IMAD.X R5, RZ, RZ, UR9, P2 ;  /* 0x00000009ff057e24 */ /* 0x000fc600090e06ff */
        /* <DEDUP_REMOVED lines=19> */
[----:B------:R-:W-:Y:S01]  /*0770*/  BSSY B0, `(.L_x_22274) ;  /* 0x0000a2d000007945 */ /* 0x000fe20003800000 */
[----:B------:R-:W-:Y:S01]  /*0780*/  IMAD.HI.U32 R55, R90, -0x326172a9, RZ ;  /* 0xcd9e8d575a377827 */ /* 0x000fe200078e00ff */
[----:B------:R-:W-:Y:S01]  /*0790*/  ULDC.U8 UR8, c[0x0][0x2a0] ;  /* 0x0000a80000087ab9 */ /* 0x000fe20000000000 */
[----:B------:R-:W-:Y:S01]  /*07a0*/  LOP3.LUT R89, R0, 0x3, RZ, 0xc0, !PT ;  /* 0x0000000300597812 */ /* 0x000fe200078ec0ff */
[----:B------:R-:W-:Y:S01]  /*07b0*/  ULDC UR9, c[0x0][0x2d8] ;  /* 0x0000b60000097ab9 */ /* 0x000fe20000000800 */
[----:B------:R-:W-:Y:S01]  /*07c0*/  IMAD.HI.U32 R54, R92, -0x2daee0ad, RZ ;  /* 0xd2511f535c367827 */ /* 0x000fe200078e00ff */
[----:B------:R-:W-:Y:S01]  /*07d0*/  LOP3.LUT R84, R55, UR28, R84, 0x96, !PT ;  /* 0x0000001c37547c12 */ /* 0x000fe2000f8e9654 */
[----:B------:R-:W-:Y:S01]  /*07e0*/  ULDC.64 UR10, c[0x0][0x298] ;  /* 0x0000a600000a7ab9 */ /* 0x000fe20000000a00 */
[----:B------:R-:W-:Y:S01]  /*07f0*/  LOP3.LUT R93, R2, 0x1f, RZ, 0xc0, !PT ;  /* 0x0000001f025d7812 */ /* 0x000fe200078ec0ff */
[----:B------:R-:W-:Y:S01]  /*0800*/  IMAD R90, R90, -0x326172a9, RZ ;  /* 0xcd9e8d575a5a7824 */ /* 0x000fe200078e02ff */
[----:B------:R-:W-:Y:S01]  /*0810*/  LOP3.LUT R85, R54, UR29, R85, 0x96, !PT ;  /* 0x0000001d36557c12 */ /* 0x000fe2000f8e9655 */
[----:B------:R-:W-:Y:S01]  /*0820*/  IMAD R92, R92, -0x2daee0ad, RZ ;  /* 0xd2511f535c5c7824 */ /* 0x000fe200078e02ff */
[----:B------:R-:W-:Y:S01]  /*0830*/  ISETP.NE.AND P2, PT, RZ, UR8, PT ;  /* 0x00000008ff007c0c */ /* 0x000fe2000bf45270 */
[----:B------:R-:W-:Y:S01]  /*0840*/  IMAD.MOV.U32 R91, RZ, RZ, RZ ;  /* 0x000000ffff5b7224 */ /* 0x000fe200078e00ff */
[----:B-1----:R-:W-:-:S11]  /*0850*/  ULDC UR8, c[0x0][0x294] ;  /* 0x0000a50000087ab9 */ /* 0x002fd60000000800 */
.L_x_22506:
        /* <DEDUP_REMOVED lines=11> */
[----:B------:R-:W-:-:S04]  /*0910*/  LEA.HI R0, R61, R0, RZ, 0x2 ;  /* 0x000000003d007211 */ /* 0x000fc800078f10ff */
[----:B------:R-:W-:Y:S01]  /*0920*/  LEA.HI.SX32 R105, R0, R93, 0x1e ;  /* 0x0000005d00697211 */ /* 0x000fe200078ff2ff */
[----:B------:R-:W-:Y:S01]  /*0930*/  HFMA2.MMA R0, -RZ, RZ, 0, 0 ;  /* 0x00000000ff007435 */ /* 0x000fe200000001ff */
[----:B0-----:R-:W-:-:S05]  /*0940*/  IMAD.WIDE R62, R3, 0x4, R62 ;  /* 0x00000004033e7825 */ /* 0x001fca00078e023e */
[----:B-----5:R0:W5:Y:S01]  /*0950*/  LDG.E R103, desc[UR6][R62.64] ;  /* 0x000000063e677981 */ /* 0x020162000c1e1900 */
[----:B-1----:R-:W-:-:S05]  /*0960*/  @P0 IMAD.WIDE.U32 R66, R105, 0x10, R66 ;  /* 0x0000001069420825 */ /* 0x002fca00078e0042 */
[----:B------:R-:W2:Y:S01]  /*0970*/  @P0 LDG.E.128 R52, desc[UR6][R66.64] ;  /* 0x0000000642340981 */ /* 0x000ea2000c1e1d00 */
        /* <DEDUP_REMOVED lines=30> */
.L_x_22278:
[----:B------:R-:W-:-:S07]  /*0b60*/  MOV R60, R90 ;  /* 0x0000005a003c7202 */ /* 0x000fce0000000f00 */
.L_x_22279:
[----:B------:R-:W-:Y:S05]  /*0b70*/  BSYNC B2 ;  /* 0x0000000000027941 */ /* 0x000fea0003800000 */
.L_x_22277:
        /* <DEDUP_REMOVED lines=16> */
.L_x_22283:
[----:B------:R-:W-:Y:S05]  /*0c80*/  BSYNC B3 ;  /* 0x0000000000037941 */ /* 0x000fea0003800000 */
.L_x_22282:
        /* <DEDUP_REMOVED lines=44> */
.L_x_22281:
[----:B------:R-:W-:Y:S05]  /*0f50*/  BSYNC B2 ;  /* 0x0000000000027941 */ /* 0x000fea0003800000 */
.L_x_22280:
        /* <DEDUP_REMOVED lines=9> */
.L_x_22276:
[----:B------:R-:W-:Y:S05]  /*0ff0*/  BSYNC B1 ;  /* 0x0000000000017941 */ /* 0x000fea0003800000 */
.L_x_22275:
        /* <DEDUP_REMOVED lines=18> */
.L_x_22287:
[----:B------:R-:W-:-:S07]  /*1120*/  IMAD.MOV.U32 R61, RZ, RZ, R90 ;  /* 0x000000ffff3d7224 */ /* 0x000fce00078e005a */
.L_x_22288:
[----:B------:R-:W-:Y:S05]  /*1130*/  BSYNC B2 ;  /* 0x0000000000027941 */ /* 0x000fea0003800000 */
.L_x_22286:
        /* <DEDUP_REMOVED lines=16> */
.L_x_22292:
[----:B------:R-:W-:Y:S05]  /*1240*/  BSYNC B3 ;  /* 0x0000000000037941 */ /* 0x000fea0003800000 */
.L_x_22291:
        /* <DEDUP_REMOVED lines=44> */
.L_x_22290:
[----:B------:R-:W-:Y:S05]  /*1510*/  BSYNC B2 ;  /* 0x0000000000027941 */ /* 0x000fea0003800000 */
.L_x_22289:
        /* <DEDUP_REMOVED lines=9> */
.L_x_22285:
[----:B------:R-:W-:Y:S05]  /*15b0*/  BSYNC B1 ;  /* 0x0000000000017941 */ /* 0x000fea0003800000 */
.L_x_22284:
        /* <DEDUP_REMOVED lines=18> */
.L_x_22296:
[----:B------:R-:W-:-:S07]  /*16e0*/  MOV R62, R90 ;  /* 0x0000005a003e7202 */ /* 0x000fce0000000f00 */
.L_x_22297:
[----:B------:R-:W-:Y:S05]  /*16f0*/  BSYNC B2 ;  /* 0x0000000000027941 */ /* 0x000fea0003800000 */
.L_x_22295:
        /* <DEDUP_REMOVED lines=16> */
.L_x_22301:
[----:B------:R-:W-:Y:S05]  /*1800*/  BSYNC B3 ;  /* 0x0000000000037941 */ /* 0x000fea0003800000 */
.L_x_22300:
        /* <DEDUP_REMOVED lines=44> */
.L_x_22299:
[----:B------:R-:W-:Y:S05]  /*1ad0*/  BSYNC B2 ;  /* 0x0000000000027941 */ /* 0x000fea0003800000 */
.L_x_22298:
        /* <DEDUP_REMOVED lines=9> */
.L_x_22294:
[----:B------:R-:W-:Y:S05]  /*1b70*/  BSYNC B1 ;  /* 0x0000000000017941 */ /* 0x000fea0003800000 */
.L_x_22293:
        /* <DEDUP_REMOVED lines=18> */
.L_x_22305:
[----:B------:R-:W-:-:S07]  /*1ca0*/  IMAD.MOV.U32 R63, RZ, RZ, R90 ;  /* 0x000000ffff3f7224 */ /* 0x000fce00078e005a */
.L_x_22306:
[----:B------:R-:W-:Y:S05]  /*1cb0*/  BSYNC B2 ;  /* 0x0000000000027941 */ /* 0x000fea0003800000 */
.L_x_22304:
        /* <DEDUP_REMOVED lines=16> */
.L_x_22310:
[----:B------:R-:W-:Y:S05]  /*1dc0*/  BSYNC B3 ;  /* 0x0000000000037941 */ /* 0x000fea0003800000 */
.L_x_22309:
        /* <DEDUP_REMOVED lines=44> */
.L_x_22308:
[----:B------:R-:W-:Y:S05]  /*2090*/  BSYNC B2 ;  /* 0x0000000000027941 */ /* 0x000fea0003800000 */
.L_x_22307:
        /* <DEDUP_REMOVED lines=9> */
.L_x_22303:
[----:B------:R-:W-:Y:S05]  /*2130*/  BSYNC B1 ;  /* 0x0000000000017941 */ /* 0x000fea0003800000 */
.L_x_22302:
        /* <DEDUP_REMOVED lines=10> */
[----:B0-----:R-:W0:Y:S01]  /*21e0*/  LDC.64 R68, c[0x0][0x240] ;  /* 0x00009000ff447b82 */ /* 0x001e220000000a00 */
        /* <DEDUP_REMOVED lines=10> */
.L_x_22312:
[----:B------:R-:W-:Y:S05]  /*2290*/  BSYNC B1 ;  /* 0x0000000000017941 */ /* 0x000fea0003800000 */
.L_x_22311:
[----:B012---:R-:W-:Y:S01]  /*22a0*/  @P3 IMAD.WIDE.U32 R68, R72, 0x10, R64 ;  /* 0x0000001048443825 */ /* 0x007fe200078e0040 */
[----:B------:R-:W2:Y:S04]  /*22b0*/  @P0 LDG.E.128 R52, desc[UR6][R66.64] ;  /* 0x0000000642340981 */ /* 0x000ea8000c1e1d00 */
[----:B-----5:R0:W5:Y:S01]  /*22c0*/  @P3 LDG.E.128 R56, desc[UR6][R68.64] ;  /* 0x0000000644383981 */ /* 0x020162000c1e1d00 */
[----:B------:R-:W-:Y:S01]  /*22d0*/  @!P4 ISETP.NE.U32.AND P1, PT, R100, RZ, PT ;  /* 0x000000ff6400c20c */ /* 0x000fe20003f25070 */
[----:B------:R-:W-:Y:S01]  /*22e0*/  BSSY B1, `(.L_x_22313) ;  /* 0x000005a000017945 */ /* 0x000fe20003800000 */
[----:B------:R-:W-:Y:S02]  /*22f0*/  @!P4 IMAD.MOV.U32 R73, RZ, RZ, R70 ;  /* 0x000000ffff49c224 */ /* 0x000fe400078e0046 */
        /* <DEDUP_REMOVED lines=15> */
.L_x_22316:
[----:B------:R-:W-:-:S07]  /*23f0*/  MOV R64, R90 ;  /* 0x0000005a00407202 */ /* 0x000fce0000000f00 */
.L_x_22317:
[----:B------:R-:W-:Y:S05]  /*2400*/  BSYNC B2 ;  /* 0x0000000000027941 */ /* 0x000fea0003800000 */
.L_x_22315:
        /* <DEDUP_REMOVED lines=16> */
.L_x_22321:
[----:B------:R-:W-:Y:S05]  /*2510*/  BSYNC B3 ;  /* 0x0000000000037941 */ /* 0x000fea0003800000 */
.L_x_22320:
        /* <DEDUP_REMOVED lines=44> */
.L_x_22319:
[----:B------:R-:W-:Y:S05]  /*27e0*/  BSYNC B2 ;  /* 0x0000000000027941 */ /* 0x000fea0003800000 */
.L_x_22318:
        /* <DEDUP_REMOVED lines=9> */
.L_x_22314:
[----:B------:R-:W-:Y:S05]  /*2880*/  BSYNC B1 ;  /* 0x0000000000017941 */ /* 0x000fea0003800000 */
.L_x_22313:
        /* <DEDUP_REMOVED lines=18> */
.L_x_22325:
[----:B------:R-:W-:-:S07]  /*29b0*/  IMAD.MOV.U32 R65, RZ, RZ, R90 ;  /* 0x000000ffff417224 */ /* 0x000fce00078e005a */
.L_x_22326:
[----:B------:R-:W-:Y:S05]  /*29c0*/  BSYNC B2 ;  /* 0x0000000000027941 */ /* 0x000fea0003800000 */
.L_x_22324:
        /* <DEDUP_REMOVED lines=16> */
.L_x_22330:
[----:B------:R-:W-:Y:S05]  /*2ad0*/  BSYNC B3 ;  /* 0x0000000000037941 */ /* 0x000fea0003800000 */
.L_x_22329:
        /* <DEDUP_REMOVED lines=44> */
.L_x_22328:
[----:B------:R-:W-:Y:S05]  /*2da0*/  BSYNC B2 ;  /* 0x0000000000027941 */ /* 0x000fea0003800000 */
.L_x_22327:
        /* <DEDUP_REMOVED lines=9> */
.L_x_22323:
[----:B------:R-:W-:Y:S05]  /*2e40*/  BSYNC B1 ;  /* 0x0000000000017941 */ /* 0x000fea0003800000 */
.L_x_22322:
        /* <DEDUP_REMOVED lines=18> */
.L_x_22334:
[----:B------:R-:W-:-:S07]  /*2f70*/  MOV R66, R90 ;  /* 0x0000005a00427202 */ /* 0x000fce0000000f00 */
.L_x_22335:
[----:B------:R-:W-:Y:S05]  /*2f80*/  BSYNC B2 ;  /* 0x0000000000027941 */ /* 0x000fea0003800000 */
.L_x_22333:
        /* <DEDUP_REMOVED lines=16> */
.L_x_22339:
[----:B------:R-:W-:Y:S05]  /*3090*/  BSYNC B3 ;  /* 0x0000000000037941 */ /* 0x000fea0003800000 */
.L_x_22338:
        /* <DEDUP_REMOVED lines=44> */
.L_x_22337:
[----:B------:R-:W-:Y:S05]  /*3360*/  BSYNC B2 ;  /* 0x0000000000027941 */ /* 0x000fea0003800000 */
.L_x_22336:
        /* <DEDUP_REMOVED lines=9> */
.L_x_22332:
[----:B------:R-:W-:Y:S05]  /*3400*/  BSYNC B1 ;  /* 0x0000000000017941 */ /* 0x000fea0003800000 */
.L_x_22331:
        /* <DEDUP_REMOVED lines=18> */
.L_x_22343:
[----:B------:R-:W-:-:S07]  /*3530*/  IMAD.MOV.U32 R67, RZ, RZ, R90 ;  /* 0x000000ffff437224 */ /* 0x000fce00078e005a */
.L_x_22344:
[----:B------:R-:W-:Y:S05]  /*3540*/  BSYNC B2 ;  /* 0x0000000000027941 */ /* 0x000fea0003800000 */
.L_x_22342:
        /* <DEDUP_REMOVED lines=16> */
.L_x_22348:
[----:B------:R-:W-:Y:S05]  /*3650*/  BSYNC B3 ;  /* 0x0000000000037941 */ /* 0x000fea0003800000 */
.L_x_22347:
        /* <DEDUP_REMOVED lines=44> */
.L_x_22346:
[----:B------:R-:W-:Y:S05]  /*3920*/  BSYNC B2 ;  /* 0x0000000000027941 */ /* 0x000fea0003800000 */
.L_x_22345:
        /* <DEDUP_REMOVED lines=9> */
.L_x_22341:
[----:B------:R-:W-:Y:S05]  /*39c0*/  BSYNC B1 ;  /* 0x0000000000017941 */ /* 0x000fea0003800000 */
.L_x_22340:
        /* <DEDUP_REMOVED lines=20> */
.L_x_22350:
[----:B------:R-:W-:Y:S05]  /*3b10*/  BSYNC B1 ;  /* 0x0000000000017941 */ /* 0x000fea0003800000 */
.L_x_22349:
[----:B0-2---:R-:W-:Y:S01]  /*3b20*/  @P3 IMAD.WIDE.U32 R76, R79, 0x10, R68 ;  /* 0x000000104f4c3825 */ /* 0x005fe200078e0044 */
        /* <DEDUP_REMOVED lines=20> */
.L_x_22354:
[----:B------:R-:W-:-:S07]  /*3c70*/  MOV R68, R90 ;  /* 0x0000005a00447202 */ /* 0x000fce0000000f00 */
.L_x_22355:
[----:B------:R-:W-:Y:S05]  /*3c80*/  BSYNC B2 ;  /* 0x0000000000027941 */ /* 0x000fea0003800000 */
.L_x_22353:
        /* <DEDUP_REMOVED lines=16> */
.L_x_22359:
[----:B------:R-:W-:Y:S05]  /*3d90*/  BSYNC B3 ;  /* 0x0000000000037941 */ /* 0x000fea0003800000 */
.L_x_22358:
        /* <DEDUP_REMOVED lines=44> */
.L_x_22357:
[----:B------:R-:W-:Y:S05]  /*4060*/  BSYNC B2 ;  /* 0x0000000000027941 */ /* 0x000fea0003800000 */
.L_x_22356:
        /* <DEDUP_REMOVED lines=9> */
.L_x_22352:
[----:B------:R-:W-:Y:S05]  /*4100*/  BSYNC B1 ;  /* 0x0000000000017941 */ /* 0x000fea0003800000 */
.L_x_22351:
        /* <DEDUP_REMOVED lines=18> */
.L_x_22363:
[----:B------:R-:W-:-:S07]  /*4230*/  IMAD.MOV.U32 R69, RZ, RZ, R90 ;  /* 0x000000ffff457224 */ /* 0x000fce00078e005a */
.L_x_22364:
[----:B------:R-:W-:Y:S05]  /*4240*/  BSYNC B2 ;  /* 0x0000000000027941 */ /* 0x000fea0003800000 */
.L_x_22362:
        /* <DEDUP_REMOVED lines=16> */
.L_x_22368:
[----:B------:R-:W-:Y:S05]  /*4350*/  BSYNC B3 ;  /* 0x0000000000037941 */ /* 0x000fea0003800000 */
.L_x_22367:
        /* <DEDUP_REMOVED lines=44> */
.L_x_22366:
[----:B------:R-:W-:Y:S05]  /*4620*/  BSYNC B2 ;  /* 0x0000000000027941 */ /* 0x000fea0003800000 */
.L_x_22365:
        /* <DEDUP_REMOVED lines=9> */
.L_x_22361:
[----:B------:R-:W-:Y:S05]  /*46c0*/  BSYNC B1 ;  /* 0x0000000000017941 */ /* 0x000fea0003800000 */
.L_x_22360:
        /* <DEDUP_REMOVED lines=18> */
.L_x_22372:
[----:B------:R-:W-:-:S07]  /*47f0*/  MOV R70, R90 ;  /* 0x0000005a00467202 */ /* 0x000fce0000000f00 */
.L_x_22373:
[----:B------:R-:W-:Y:S05]  /*4800*/  BSYNC B2 ;  /* 0x0000000000027941 */ /* 0x000fea0003800000 */
.L_x_22371:
        /* <DEDUP_REMOVED lines=16> */
.L_x_22377:
[----:B------:R-:W-:Y:S05]  /*4910*/  BSYNC B3 ;  /* 0x0000000000037941 */ /* 0x000fea0003800000 */
.L_x_22376:
        /* <DEDUP_REMOVED lines=44> */
.L_x_22375:
[----:B------:R-:W-:Y:S05]  /*4be0*/  BSYNC B2 ;  /* 0x0000000000027941 */ /* 0x000fea0003800000 */
.L_x_22374:
        /* <DEDUP_REMOVED lines=9> */
.L_x_22370:
[----:B------:R-:W-:Y:S05]  /*4c80*/  BSYNC B1 ;  /* 0x0000000000017941 */ /* 0x000fea0003800000 */
.L_x_22369:
        /* <DEDUP_REMOVED lines=18> */
.L_x_22381:
[----:B------:R-:W-:-:S07]  /*4db0*/  IMAD.MOV.U32 R71, RZ, RZ, R90 ;  /* 0x000000ffff477224 */ /* 0x000fce00078e005a */
.L_x_22382:
[----:B------:R-:W-:Y:S05]  /*4dc0*/  BSYNC B2 ;  /* 0x0000000000027941 */ /* 0x000fea0003800000 */
.L_x_22380:
        /* <DEDUP_REMOVED lines=16> */
.L_x_22386:
[----:B------:R-:W-:Y:S05]  /*4ed0*/  BSYNC B3 ;  /* 0x0000000000037941 */ /* 0x000fea0003800000 */
.L_x_22385:
        /* <DEDUP_REMOVED lines=44> */
.L_x_22384:
[----:B------:R-:W-:Y:S05]  /*51a0*/  BSYNC B2 ;  /* 0x0000000000027941 */ /* 0x000fea0003800000 */
.L_x_22383:
        /* <DEDUP_REMOVED lines=9> */
.L_x_22379:
[----:B------:R-:W-:Y:S05]  /*5240*/  BSYNC B1 ;  /* 0x0000000000017941 */ /* 0x000fea0003800000 */
.L_x_22378:
        /* <DEDUP_REMOVED lines=20> */
.L_x_22388:
[----:B------:R-:W-:Y:S05]  /*5390*/  BSYNC B1 ;  /* 0x0000000000017941 */ /* 0x000fea0003800000 */
.L_x_22387:
        /* <DEDUP_REMOVED lines=21> */
.L_x_22392:
[----:B------:R-:W-:-:S07]  /*54f0*/  MOV R72, R90 ;  /* 0x0000005a00487202 */ /* 0x000fce0000000f00 */
.L_x_22393:
[----:B------:R-:W-:Y:S05]  /*5500*/  BSYNC B2 ;  /* 0x0000000000027941 */ /* 0x000fea0003800000 */
.L_x_22391:
        /* <DEDUP_REMOVED lines=16> */
.L_x_22397:
[----:B------:R-:W-:Y:S05]  /*5610*/  BSYNC B3 ;  /* 0x0000000000037941 */ /* 0x000fea0003800000 */
.L_x_22396:
        /* <DEDUP_REMOVED lines=44> */
.L_x_22395:
[----:B------:R-:W-:Y:S05]  /*58e0*/  BSYNC B2 ;  /* 0x0000000000027941 */ /* 0x000fea0003800000 */
.L_x_22394:
        /* <DEDUP_REMOVED lines=9> */
.L_x_22390:
[----:B------:R-:W-:Y:S05]  /*5980*/  BSYNC B1 ;  /* 0x0000000000017941 */ /* 0x000fea0003800000 */
.L_x_22389:
        /* <DEDUP_REMOVED lines=18> */
.L_x_22401:
[----:B------:R-:W-:-:S07]  /*5ab0*/  IMAD.MOV.U32 R73, RZ, RZ, R90 ;  /* 0x000000ffff497224 */ /* 0x000fce00078e005a */
.L_x_22402:
[----:B------:R-:W-:Y:S05]  /*5ac0*/  BSYNC B2 ;  /* 0x0000000000027941 */ /* 0x000fea0003800000 */
.L_x_22400:
        /* <DEDUP_REMOVED lines=16> */
.L_x_22406:
[----:B------:R-:W-:Y:S05]  /*5bd0*/  BSYNC B3 ;  /* 0x0000000000037941 */ /* 0x000fea0003800000 */
.L_x_22405:
        /* <DEDUP_REMOVED lines=44> */
.L_x_22404:
[----:B------:R-:W-:Y:S05]  /*5ea0*/  BSYNC B2 ;  /* 0x0000000000027941 */ /* 0x000fea0003800000 */
.L_x_22403:
        /* <DEDUP_REMOVED lines=9> */
.L_x_22399:
[----:B------:R-:W-:Y:S05]  /*5f40*/  BSYNC B1 ;  /* 0x0000000000017941 */ /* 0x000fea0003800000 */
.L_x_22398:
        /* <DEDUP_REMOVED lines=18> */
.L_x_22410:
[----:B------:R-:W-:-:S07]  /*6070*/  MOV R74, R90 ;  /* 0x0000005a004a7202 */ /* 0x000fce0000000f00 */
.L_x_22411:
[----:B------:R-:W-:Y:S05]  /*6080*/  BSYNC B2 ;  /* 0x0000000000027941 */ /* 0x000fea0003800000 */
.L_x_22409:
        /* <DEDUP_REMOVED lines=16> */
.L_x_22415:
[----:B------:R-:W-:Y:S05]  /*6190*/  BSYNC B3 ;  /* 0x0000000000037941 */ /* 0x000fea0003800000 */
.L_x_22414:
        /* <DEDUP_REMOVED lines=44> */
.L_x_22413:
[----:B------:R-:W-:Y:S05]  /*6460*/  BSYNC B2 ;  /* 0x0000000000027941 */ /* 0x000fea0003800000 */
.L_x_22412:
        /* <DEDUP_REMOVED lines=9> */
.L_x_22408:
[----:B------:R-:W-:Y:S05]  /*6500*/  BSYNC B1 ;  /* 0x0000000000017941 */ /* 0x000fea0003800000 */
.L_x_22407:
        /* <DEDUP_REMOVED lines=18> */
.L_x_22419:
[----:B------:R-:W-:-:S07]  /*6630*/  IMAD.MOV.U32 R75, RZ, RZ, R90 ;  /* 0x000000ffff4b7224 */ /* 0x000fce00078e005a */
.L_x_22420:
[----:B------:R-:W-:Y:S05]  /*6640*/  BSYNC B2 ;  /* 0x0000000000027941 */ /* 0x000fea0003800000 */
.L_x_22418:
        /* <DEDUP_REMOVED lines=16> */
.L_x_22424:
[----:B------:R-:W-:Y:S05]  /*6750*/  BSYNC B3 ;  /* 0x0000000000037941 */ /* 0x000fea0003800000 */
.L_x_22423:
        /* <DEDUP_REMOVED lines=44> */
.L_x_22422:
[----:B------:R-:W-:Y:S05]  /*6a20*/  BSYNC B2 ;  /* 0x0000000000027941 */ /* 0x000fea0003800000 */
.L_x_22421:
        /* <DEDUP_REMOVED lines=9> */
.L_x_22417:
[----:B------:R-:W-:Y:S05]  /*6ac0*/  BSYNC B1 ;  /* 0x0000000000017941 */ /* 0x000fea0003800000 */
.L_x_22416:
        /* <DEDUP_REMOVED lines=20> */
.L_x_22426:
[----:B------:R-:W-:Y:S05]  /*6c10*/  BSYNC B1 ;  /* 0x0000000000017941 */ /* 0x000fea0003800000 */
.L_x_22425:
        /* <DEDUP_REMOVED lines=21> */
.L_x_22430:
[----:B------:R-:W-:-:S07]  /*6d70*/  MOV R76, R90 ;  /* 0x0000005a004c7202 */ /* 0x000fce0000000f00 */
.L_x_22431:
[----:B------:R-:W-:Y:S05]  /*6d80*/  BSYNC B2 ;  /* 0x0000000000027941 */ /* 0x000fea0003800000 */
.L_x_22429:
        /* <DEDUP_REMOVED lines=16> */
.L_x_22435:
[----:B------:R-:W-:Y:S05]  /*6e90*/  BSYNC B3 ;  /* 0x0000000000037941 */ /* 0x000fea0003800000 */
.L_x_22434:
        /* <DEDUP_REMOVED lines=44> */
.L_x_22433:
[----:B------:R-:W-:Y:S05]  /*7160*/  BSYNC B2 ;  /* 0x0000000000027941 */ /* 0x000fea0003800000 */
.L_x_22432:
        /* <DEDUP_REMOVED lines=9> */
.L_x_22428:
[----:B------:R-:W-:Y:S05]  /*7200*/  BSYNC B1 ;  /* 0x0000000000017941 */ /* 0x000fea0003800000 */
.L_x_22427:
        /* <DEDUP_REMOVED lines=18> */
.L_x_22439:
[----:B------:R-:W-:-:S07]  /*7330*/  IMAD.MOV.U32 R77, RZ, RZ, R90 ;  /* 0x000000ffff4d7224 */ /* 0x000fce00078e005a */
.L_x_22440:
[----:B------:R-:W-:Y:S05]  /*7340*/  BSYNC B2 ;  /* 0x0000000000027941 */ /* 0x000fea0003800000 */
.L_x_22438:
        /* <DEDUP_REMOVED lines=16> */
.L_x_22444:
[----:B------:R-:W-:Y:S05]  /*7450*/  BSYNC B3 ;  /* 0x0000000000037941 */ /* 0x000fea0003800000 */
.L_x_22443:
        /* <DEDUP_REMOVED lines=44> */
.L_x_22442:
[----:B------:R-:W-:Y:S05]  /*7720*/  BSYNC B2 ;  /* 0x0000000000027941 */ /* 0x000fea0003800000 */
.L_x_22441:
        /* <DEDUP_REMOVED lines=9> */
.L_x_22437:
[----:B------:R-:W-:Y:S05]  /*77c0*/  BSYNC B1 ;  /* 0x0000000000017941 */ /* 0x000fea0003800000 */
.L_x_22436:
        /* <DEDUP_REMOVED lines=18> */
.L_x_22448:
[----:B------:R-:W-:-:S07]  /*78f0*/  MOV R96, R90 ;  /* 0x0000005a00607202 */ /* 0x000fce0000000f00 */
.L_x_22449:
[----:B------:R-:W-:Y:S05]  /*7900*/  BSYNC B2 ;  /* 0x0000000000027941 */ /* 0x000fea0003800000 */
.L_x_22447:
        /* <DEDUP_REMOVED lines=16> */
.L_x_22453:
[----:B------:R-:W-:Y:S05]  /*7a10*/  BSYNC B3 ;  /* 0x0000000000037941 */ /* 0x000fea0003800000 */
.L_x_22452:
        /* <DEDUP_REMOVED lines=44> */
.L_x_22451:
[----:B------:R-:W-:Y:S05]  /*7ce0*/  BSYNC B2 ;  /* 0x0000000000027941 */ /* 0x000fea0003800000 */
.L_x_22450:
        /* <DEDUP_REMOVED lines=9> */
.L_x_22446:
[----:B------:R-:W-:Y:S05]  /*7d80*/  BSYNC B1 ;  /* 0x0000000000017941 */ /* 0x000fea0003800000 */
.L_x_22445:
        /* <DEDUP_REMOVED lines=18> */
.L_x_22457:
[----:B------:R-:W-:-:S07]  /*7eb0*/  IMAD.MOV.U32 R79, RZ, RZ, R90 ;  /* 0x000000ffff4f7224 */ /* 0x000fce00078e005a */
.L_x_22458:
[----:B------:R-:W-:Y:S05]  /*7ec0*/  BSYNC B2 ;  /* 0x0000000000027941 */ /* 0x000fea0003800000 */
.L_x_22456:
        /* <DEDUP_REMOVED lines=16> */
.L_x_22462:
[----:B------:R-:W-:Y:S05]  /*7fd0*/  BSYNC B3 ;  /* 0x0000000000037941 */ /* 0x000fea0003800000 */
.L_x_22461:
        /* <DEDUP_REMOVED lines=44> */
.L_x_22460:
[----:B------:R-:W-:Y:S05]  /*82a0*/  BSYNC B2 ;  /* 0x0000000000027941 */ /* 0x000fea0003800000 */
.L_x_22459:
        /* <DEDUP_REMOVED lines=9> */
.L_x_22455:
[----:B------:R-:W-:Y:S05]  /*8340*/  BSYNC B1 ;  /* 0x0000000000017941 */ /* 0x000fea0003800000 */
.L_x_22454:
        /* <DEDUP_REMOVED lines=20> */
.L_x_22464:
[----:B------:R-:W-:Y:S05]  /*8490*/  BSYNC B1 ;  /* 0x0000000000017941 */ /* 0x000fea0003800000 */
.L_x_22463:
        /* <DEDUP_REMOVED lines=21> */
.L_x_22468:
[----:B------:R-:W-:-:S07]  /*85f0*/  MOV R0, R90 ;  /* 0x0000005a00007202 */ /* 0x000fce0000000f00 */
.L_x_22469:
[----:B------:R-:W-:Y:S05]  /*8600*/  BSYNC B2 ;  /* 0x0000000000027941 */ /* 0x000fea0003800000 */
.L_x_22467:
        /* <DEDUP_REMOVED lines=16> */
.L_x_22473:
[----:B------:R-:W-:Y:S05]  /*8710*/  BSYNC B3 ;  /* 0x0000000000037941 */ /* 0x000fea0003800000 */
.L_x_22472:
        /* <DEDUP_REMOVED lines=44> */
.L_x_22471:
[----:B------:R-:W-:Y:S05]  /*89e0*/  BSYNC B2 ;  /* 0x0000000000027941 */ /* 0x000fea0003800000 */
.L_x_22470:
        /* <DEDUP_REMOVED lines=9> */
.L_x_22466:
[----:B------:R-:W-:Y:S05]  /*8a80*/  BSYNC B1 ;  /* 0x0000000000017941 */ /* 0x000fea0003800000 */
.L_x_22465:
        /* <DEDUP_REMOVED lines=18> */
.L_x_22477:
[----:B------:R-:W-:-:S07]  /*8bb0*/  IMAD.MOV.U32 R0, RZ, RZ, R90 ;  /* 0x000000ffff007224 */ /* 0x000fce00078e005a */
.L_x_22478:
[----:B------:R-:W-:Y:S05]  /*8bc0*/  BSYNC B2 ;  /* 0x0000000000027941 */ /* 0x000fea0003800000 */
.L_x_22476:
        /* <DEDUP_REMOVED lines=16> */
.L_x_22482:
[----:B------:R-:W-:Y:S05]  /*8cd0*/  BSYNC B3 ;  /* 0x0000000000037941 */ /* 0x000fea0003800000 */
.L_x_22481:
        /* <DEDUP_REMOVED lines=44> */
.L_x_22480:
[----:B------:R-:W-:Y:S05]  /*8fa0*/  BSYNC B2 ;  /* 0x0000000000027941 */ /* 0x000fea0003800000 */
.L_x_22479:
        /* <DEDUP_REMOVED lines=9> */
.L_x_22475:
[----:B------:R-:W-:Y:S05]  /*9040*/  BSYNC B1 ;  /* 0x0000000000017941 */ /* 0x000fea0003800000 */
.L_x_22474:
        /* <DEDUP_REMOVED lines=18> */
.L_x_22486:
[----:B------:R-:W-:-:S07]  /*9170*/  MOV R0, R90 ;  /* 0x0000005a00007202 */ /* 0x000fce0000000f00 */
.L_x_22487:
[----:B------:R-:W-:Y:S05]  /*9180*/  BSYNC B2 ;  /* 0x0000000000027941 */ /* 0x000fea0003800000 */
.L_x_22485:
        /* <DEDUP_REMOVED lines=16> */
.L_x_22491:
[----:B------:R-:W-:Y:S05]  /*9290*/  BSYNC B3 ;  /* 0x0000000000037941 */ /* 0x000fea0003800000 */
.L_x_22490:
        /* <DEDUP_REMOVED lines=44> */
.L_x_22489:
[----:B------:R-:W-:Y:S05]  /*9560*/  BSYNC B2 ;  /* 0x0000000000027941 */ /* 0x000fea0003800000 */
.L_x_22488:
        /* <DEDUP_REMOVED lines=9> */
.L_x_22484:
[----:B------:R-:W-:Y:S05]  /*9600*/  BSYNC B1 ;  /* 0x0000000000017941 */ /* 0x000fea0003800000 */
.L_x_22483:
        /* <DEDUP_REMOVED lines=18> */
.L_x_22495:
[----:B------:R-:W-:-:S07]  /*9730*/  IMAD.MOV.U32 R0, RZ, RZ, R90 ;  /* 0x000000ffff007224 */ /* 0x000fce00078e005a */
.L_x_22496:
[----:B------:R-:W-:Y:S05]  /*9740*/  BSYNC B2 ;  /* 0x0000000000027941 */ /* 0x000fea0003800000 */
.L_x_22494:
        /* <DEDUP_REMOVED lines=16> */
.L_x_22500:
[----:B------:R-:W-:Y:S05]  /*9850*/  BSYNC B3 ;  /* 0x0000000000037941 */ /* 0x000fea0003800000 */
.L_x_22499:
        /* <DEDUP_REMOVED lines=44> */
.L_x_22498:
[----:B------:R-:W-:Y:S05]  /*9b20*/  BSYNC B2 ;  /* 0x0000000000027941 */ /* 0x000fea0003800000 */
.L_x_22497:
        /* <DEDUP_REMOVED lines=9> */
.L_x_22493:
[----:B------:R-:W-:Y:S05]  /*9bc0*/  BSYNC B1 ;  /* 0x0000000000017941 */ /* 0x000fea0003800000 */
.L_x_22492:
        /* <DEDUP_REMOVED lines=39> */
.L_x_22502:
[----:B------:R-:W-:Y:S05]  /*9e40*/  BSYNC B1 ;  /* 0x0000000000017941 */ /* 0x000fea0003800000 */
.L_x_22501:
        /* <DEDUP_REMOVED lines=72> */
.L_x_22518:
        /* <DEDUP_REMOVED lines=17> */
[----:B------:R-:W-:Y:S01]  /*a3e0*/  VIADD R103, R103, 0xffffffff ;  /* 0xffffffff67677836 */ /* 0x000fe20000000000 */
[----:B------:R-:W-:Y:S02]  /*a3f0*/  FSEL R107, R107, RZ, !P2 ;  /* 0x000000ff6b6b7208 */ /* 0x000fe40005000000 */
[----:B------:R-:W-:Y:S01]  /*a400*/  LOP3.LUT R93, R2, 0x1f, RZ, 0xc0, !PT ;  /* 0x0000001f025d7812 */ /* 0x000fe200078ec0ff */
        /* <DEDUP_REMOVED lines=10> */
[----:B------:R-:W0:Y:S01]  /*a4b0*/  LDC.64 R102, c[0x0][0x2b8] ;  /* 0x0000ae00ff667b82 */ /* 0x000e220000000a00 */
[C---:B------:R-:W-:Y:S01]  /*a4c0*/  FADD.FTZ R120, -R107.reuse, R72 ;  /* 0x000000486b787221 */ /* 0x040fe20000010100 */
[C---:B------:R-:W-:Y:S01]  /*a4d0*/  FADD.FTZ R0, -R107.reuse, R81 ;  /* 0x000000516b007221 */ /* 0x040fe20000010100 */
[C---:B------:R-:W-:Y:S01]  /*a4e0*/  FADD.FTZ R72, -R107.reuse, R77 ;  /* 0x0000004d6b487221 */ /* 0x040fe20000010100 */
[----:B------:R-:W-:Y:S01]  /*a4f0*/  FADD.FTZ R64, -R107, R78 ;  /* 0x0000004e6b407221 */ /* 0x000fe20000010100 */
[----:B------:R-:W-:Y:S01]  /*a500*/  FMUL.FTZ R65, R105, R60 ;  /* 0x0000003c69417220 */ /* 0x000fe20000410000 */
[----:B------:R-:W-:Y:S01]  /*a510*/  LEA.HI.SX32 R81, R61, R93, 0x1e ;  /* 0x0000005d3d517211 */ /* 0x000fe200078ff2ff */
[C---:B------:R-:W-:Y:S01]  /*a520*/  FMUL.FTZ R98, R105.reuse, R98 ;  /* 0x0000006269627220 */ /* 0x040fe20000410000 */
[C---:B------:R-:W-:Y:S01]  /*a530*/  FMUL.FTZ R77, R105.reuse, R62 ;  /* 0x0000003e694d7220 */ /* 0x040fe20000410000 */
[----:B------:R-:W-:Y:S01]  /*a540*/  FMUL.FTZ R100, R105, R100 ;  /* 0x0000006469647220 */ /* 0x000fe20000410000 */
[C---:B------:R-:W-:Y:S01]  /*a550*/  FADD.FTZ R68, -R107.reuse, R68 ;  /* 0x000000446b447221 */ /* 0x040fe20000010100 */
[C---:B------:R-:W-:Y:S01]  /*a560*/  FADD.FTZ R114, -R107.reuse, R70 ;  /* 0x000000466b727221 */ /* 0x040fe20000010100 */
[C---:B------:R-:W-:Y:S01]  /*a570*/  FADD.FTZ R70, -R107.reuse, R73 ;  /* 0x000000496b467221 */ /* 0x040fe20000010100 */
[----:B------:R-:W-:Y:S01]  /*a580*/  FADD.FTZ R110, -R107, R75 ;  /* 0x0000004b6b6e7221 */ /* 0x000fe20000010100 */
[----:B------:R-:W-:Y:S01]  /*a590*/  FMUL.FTZ R73, R105, R64 ;  /* 0x0000004069497220 */ /* 0x000fe20000410000 */
[----:B------:R-:W-:Y:S01]  /*a5a0*/  FFMA.FTZ R60, R24, R65, R48 ;  /* 0x00000041183c7223 */ /* 0x000fe20000010030 */
[C---:B------:R-:W-:Y:S01]  /*a5b0*/  FADD.FTZ R116, -R107.reuse, R71 ;  /* 0x000000476b747221 */ /* 0x040fe20000010100 */
[----:B------:R-:W-:Y:S01]  /*a5c0*/  FADD.FTZ R108, -R107, R74 ;  /* 0x0000004a6b6c7221 */ /* 0x000fe20000010100 */
[----:B------:R-:W-:Y:S01]  /*a5d0*/  FFMA.FTZ R63, R27, R100, R51 ;  /* 0x000000641b3f7223 */ /* 0x000fe20000010033 */
[----:B------:R-:W-:Y:S01]  /*a5e0*/  FFMA.FTZ R62, R26, R77, R50 ;  /* 0x0000004d1a3e7223 */ /* 0x000fe20000010032 */
[----:B------:R-:W-:Y:S01]  /*a5f0*/  FFMA.FTZ R61, R25, R98, R49 ;  /* 0x00000062193d7223 */ /* 0x000fe20000010031 */
[C---:B------:R-:W-:Y:S01]  /*a600*/  FMUL.FTZ R71, R105.reuse, R68 ;  /* 0x0000004469477220 */ /* 0x040fe20000410000 */
[----:B------:R-:W-:Y:S01]  /*a610*/  FMUL.FTZ R68, R105, R70 ;  /* 0x0000004669447220 */ /* 0x000fe20000410000 */
[----:B------:R-:W-:Y:S01]  /*a620*/  FADD.FTZ R104, -R107, R69 ;  /* 0x000000456b687221 */ /* 0x000fe20000010100 */
[----:B0-----:R-:W-:-:S04]  /*a630*/  IMAD.WIDE.U32 R64, R81, 0x10, R102 ;  /* 0x0000001051407825 */ /* 0x001fc800078e0066 */
[----:B------:R-:W-:Y:S01]  /*a640*/  FADD.FTZ R74, -R107, R79 ;  /* 0x0000004f6b4a7221 */ /* 0x000fe20000010100 */
[----:B------:R-:W-:Y:S01]  /*a650*/  FMUL.FTZ R70, R105, R110 ;  /* 0x0000006e69467220 */ /* 0x000fe20000410000 */
[----:B------:R-:W-:Y:S01]  /*a660*/  FADD.FTZ R106, -R107, R67 ;  /* 0x000000436b6a7221 */ /* 0x000fe20000010100 */
[----:B------:R-:W-:Y:S01]  /*a670*/  FMUL.FTZ R69, R105, R108 ;  /* 0x0000006c69457220 */ /* 0x000fe20000410000 */
[C---:B------:R-:W-:Y:S01]  /*a680*/  FADD.FTZ R112, -R107.reuse, R76 ;  /* 0x0000004c6b707221 */ /* 0x040fe20000010100 */
[----:B------:R0:W-:Y:S01]  /*a690*/  STG.E.128 desc[UR6][R64.64], R60 ;  /* 0x0000003c40007986 */ /* 0x0001e2000c101d06 */
[C---:B------:R-:W-:Y:S01]  /*a6a0*/  FADD.FTZ R80, -R107.reuse, R80 ;  /* 0x000000506b507221 */ /* 0x040fe20000010100 */
[C---:B------:R-:W-:Y:S01]  /*a6b0*/  FADD.FTZ R82, -R107.reuse, R82 ;  /* 0x000000526b527221 */ /* 0x040fe20000010100 */
[----:B------:R-:W-:Y:S01]  /*a6c0*/  FADD.FTZ R76, -R107, R83 ;  /* 0x000000536b4c7221 */ /* 0x000fe20000010100 */
        /* <DEDUP_REMOVED lines=11> */
[C---:B------:R-:W-:Y:S01]  /*a780*/  VIADD R99, R81.reuse, 0x40 ;  /* 0x0000004051637836 */ /* 0x040fe20000000000 */
[----:B------:R-:W-:Y:S01]  /*a790*/  IADD3 R101, R81, 0x60, RZ ;  /* 0x0000006051657810 */ /* 0x000fe20007ffe0ff */
[----:B------:R-:W-:Y:S01]  /*a7a0*/  FMUL.FTZ R79, R105, R112 ;  /* 0x00000070694f7220 */ /* 0x000fe20000410000 */
[----:B0-----:R-:W-:Y:S01]  /*a7b0*/  FFMA.FTZ R64, R16, R71, R40 ;  /* 0x0000004710407223 */ /* 0x001fe20000010028 */
[----:B------:R-:W-:Y:S01]  /*a7c0*/  FFMA.FTZ R71, R15, R70, R39 ;  /* 0x000000460f477223 */ /* 0x000fe20000010027 */
[----:B------:R-:W-:Y:S01]  /*a7d0*/  FFMA.FTZ R70, R14, R69, R38 ;  /* 0x000000450e467223 */ /* 0x000fe20000010026 */
[----:B------:R-:W-:Y:S01]  /*a7e0*/  FFMA.FTZ R69, R13, R68, R37 ;  /* 0x000000440d457223 */ /* 0x000fe20000010025 */
[C---:B------:R-:W-:Y:S01]  /*a7f0*/  FMUL.FTZ R107, R105.reuse, R80 ;  /* 0x00000050696b7220 */ /* 0x040fe20000410000 */
[C---:B------:R-:W-:Y:S01]  /*a800*/  FMUL.FTZ R0, R105.reuse, R0 ;  /* 0x0000000069007220 */ /* 0x040fe20000410000 */
[C---:B------:R-:W-:Y:S01]  /*a810*/  FMUL.FTZ R77, R105.reuse, R82 ;  /* 0x00000052694d7220 */ /* 0x040fe20000410000 */
[----:B------:R-:W-:Y:S01]  /*a820*/  FMUL.FTZ R76, R105, R76 ;  /* 0x0000004c694c7220 */ /* 0x000fe20000410000 */
[----:B------:R-:W-:Y:S01]  /*a830*/  FFMA.FTZ R68, R12, R75, R36 ;  /* 0x0000004b0c447223 */ /* 0x000fe20000010024 */
[C---:B------:R-:W-:Y:S01]  /*a840*/  VIADD R105, R81.reuse, 0x80 ;  /* 0x0000008051697836 */ /* 0x040fe20000000000 */
[----:B------:R-:W-:Y:S01]  /*a850*/  IADD3 R113, R81, 0xa0, RZ ;  /* 0x000000a051717810 */ /* 0x000fe20007ffe0ff */
[----:B------:R-:W-:Y:S01]  /*a860*/  FFMA.FTZ R75, R11, R74, R35 ;  /* 0x0000004a0b4b7223 */ /* 0x000fe20000010023 */
[----:B------:R-:W-:-:S04]  /*a870*/  IMAD.WIDE.U32 R80, R83, 0x10, R102 ;  /* 0x0000001053507825 */ /* 0x000fc800078e0066 */
        /* <DEDUP_REMOVED lines=21> */
[----:B------:R0:W-:Y:S04]  /*a9d0*/  STG.E.128 desc[UR6][R100.64], R72 ;  /* 0x0000004864007986 */ /* 0x0001e8000c101d06 */
[----:B------:R0:W-:Y:S02]  /*a9e0*/  STG.E.128 desc[UR6][R102.64], R76 ;  /* 0x0000004c66007986 */ /* 0x0001e4000c101d06 */
.L_x_22505:
[----:B------:R-:W-:Y:S05]  /*a9f0*/  BSYNC B1 ;  /* 0x0000000000017941 */ /* 0x000fea0003800000 */
.L_x_22504:
[----:B0-----:R-:W0:Y:S02]  /*aa00*/  LDC.64 R60, c[0x0][0x210] ;  /* 0x00008400ff3c7b82 */ /* 0x001e240000000a00 */
[----:B0-----:R-:W-:-:S05]  /*aa10*/  IMAD R3, R60, 0x4, R3 ;  /* 0x000000043c037824 */ /* 0x001fca00078e0203 */
[----:B------:R-:W-:-:S13]  /*aa20*/  ISETP.GE.AND P0, PT, R3, R61, PT ;  /* 0x0000003d0300720c */ /* 0x000fda0003f06270 */
[----:B------:R-:W-:Y:S05]  /*aa30*/  @!P0 BRA `(.L_x_22506) ;  /* 0xffffff5c00888947 */ /* 0x000fea000383ffff */
[----:B------:R-:W-:Y:S05]  /*aa40*/  BSYNC B0 ;  /* 0x0000000000007941 */ /* 0x000fea0003800000 */
.L_x_22274:
[----:B------:R-:W-:Y:S05]  /*aa50*/  EXIT ;  /* 0x000000000000794d */ /* 0x000fea0003800000 */
.L_x_22503:
[----:B------:R-:W-:Y:S01]  /*aa60*/  HFMA2.MMA R113, -RZ, RZ, 0, 1.847743988037109375e-06 ;  /* 0x0000001fff717435 */ /* 0x000fe200000001ff */
[----:B------:R-:W-:Y:S01]  /*aa70*/  BSSY B1, `(.L_x_22507) ;  /* 0x0000007000017945 */ /* 0x000fe20003800000 */
[----:B------:R-:W-:Y:S01]  /*aa80*/  MOV R111, R0 ;  /* 0x00000000006f7202 */ /* 0x000fe20000000f00 */
[----:B------:R-:W-:Y:S02]  /*aa90*/  IMAD.MOV.U32 R110, RZ, RZ, 0x1 ;  /* 0x00000001ff6e7424 */ /* 0x000fe400078e00ff */
[----:B------:R-:W-:-:S07]  /*aaa0*/  IMAD.MOV.U32 R108, RZ, RZ, -0x1 ;  /* 0xffffffffff6c7424 */ /* 0x000fce00078e00ff */
[----:B0----5:R-:W-:Y:S05]  /*aab0*/  WARPSYNC.COLLECTIVE R108, `(.L_x_22508) ;  /* 0x000000006c087348 */ /* 0x021fea0003c00000 */
[----:B------:R1:W2:Y:S02]  /*aac0*/  SHFL.BFLY P1, R109, R111, R110, R113 ;  /* 0x0c00006e6f6d7389 */ /* 0x0002a40000020071 */
[----:B012--5:R-:W-:Y:S01]  /*aad0*/  ENDCOLLECTIVE ;  /* 0x000000000000791b */ /* 0x027fe20003800000 */
.L_x_22508:
[----:B------:R-:W-:Y:S05]  /*aae0*/  BSYNC B1 ;  /* 0x0000000000017941 */ /* 0x000fea0003800000 */
.L_x_22507:
        /* <DEDUP_REMOVED lines=10> */
.L_x_22509:
[----:B------:R-:W-:Y:S02]  /*ab90*/  IMAD.MOV.U32 R110, RZ, RZ, 0x4 ;  /* 0x00000004ff6e7424 */ /* 0x000fe400078e00ff */
[----:B------:R-:W-:-:S04]  /*aba0*/  IMAD.MOV.U32 R98, RZ, RZ, R109 ;  /* 0x000000ffff627224 */ /* 0x000fc800078e006d */
[----:B------:R-:W-:-:S05]  /*abb0*/  FADD.FTZ R98, R99, R98 ;  /* 0x0000006263627221 */ /* 0x000fca0000010000 */
[----:B------:R-:W-:-:S07]  /*abc0*/  MOV R111, R98 ;  /* 0x00000062006f7202 */ /* 0x000fce0000000f00 */
[----:B------:R-:W-:Y:S05]  /*abd0*/  WARPSYNC.COLLECTIVE R108, `(.L_x_22510) ;  /* 0x000000006c087348 */ /* 0x000fea0003c00000 */
[----:B------:R0:W1:Y:S02]  /*abe0*/  SHFL.BFLY P1, R109, R111, R110, R113 ;  /* 0x0c00006e6f6d7389 */ /* 0x0000640000020071 */
[----:B01----:R-:W-:Y:S01]  /*abf0*/  ENDCOLLECTIVE ;  /* 0x000000000000791b */ /* 0x003fe20003800000 */
.L_x_22510:
[----:B------:R-:W-:Y:S01]  /*ac00*/  HFMA2.MMA R110, -RZ, RZ, 0, 4.76837158203125e-07 ;  /* 0x00000008ff6e7435 */ /* 0x000fe200000001ff */
[----:B------:R-:W-:-:S05]  /*ac10*/  MOV R101, R109 ;  /* 0x0000006d00657202 */ /* 0x000fca0000000f00 */
[----:B------:R-:W-:-:S04]  /*ac20*/  FADD.FTZ R101, R98, R101 ;  /* 0x0000006562657221 */ /* 0x000fc80000010000 */
[----:B------:R-:W-:-:S07]  /*ac30*/  IMAD.MOV.U32 R111, RZ, RZ, R101 ;  /* 0x000000ffff6f7224 */ /* 0x000fce00078e0065 */
[----:B------:R-:W-:Y:S05]  /*ac40*/  WARPSYNC.COLLECTIVE R108, `(.L_x_22511) ;  /* 0x000000006c087348 */ /* 0x000fea0003c00000 */
[----:B------:R0:W1:Y:S02]  /*ac50*/  SHFL.BFLY P1, R109, R111, R110, R113 ;  /* 0x0c00006e6f6d7389 */ /* 0x0000640000020071 */
[----:B01----:R-:W-:Y:S01]  /*ac60*/  ENDCOLLECTIVE ;  /* 0x000000000000791b */ /* 0x003fe20003800000 */
.L_x_22511:
[----:B------:R-:W-:Y:S02]  /*ac70*/  IMAD.MOV.U32 R110, RZ, RZ, 0x10 ;  /* 0x00000010ff6e7424 */ /* 0x000fe400078e00ff */
[----:B------:R-:W-:-:S04]  /*ac80*/  IMAD.MOV.U32 R100, RZ, RZ, R109 ;  /* 0x000000ffff647224 */ /* 0x000fc800078e006d */
[----:B------:R-:W-:-:S05]  /*ac90*/  FADD.FTZ R100, R101, R100 ;  /* 0x0000006465647221 */ /* 0x000fca0000010000 */
[----:B------:R-:W-:-:S07]  /*aca0*/  MOV R111, R100 ;  /* 0x00000064006f7202 */ /* 0x000fce0000000f00 */
[----:B------:R-:W-:Y:S05]  /*acb0*/  WARPSYNC.COLLECTIVE R108, `(.L_x_22512) ;  /* 0x000000006c087348 */ /* 0x000fea0003c00000 */
[----:B------:R0:W1:Y:S02]  /*acc0*/  SHFL.BFLY P1, R109, R111, R110, R113 ;  /* 0x0c00006e6f6d7389 */ /* 0x0000640000020071 */
[----:B01----:R-:W-:Y:S01]  /*acd0*/  ENDCOLLECTIVE ;  /* 0x000000000000791b */ /* 0x003fe20003800000 */
.L_x_22512:
        /* <DEDUP_REMOVED lines=56> */
.L_x_22513:
[----:B------:R-:W-:Y:S02]  /*b060*/  IMAD.MOV.U32 R110, RZ, RZ, 0x2 ;  /* 0x00000002ff6e7424 */ /* 0x000fe400078e00ff */
[----:B------:R-:W-:-:S04]  /*b070*/  IMAD.MOV.U32 R99, RZ, RZ, R109 ;  /* 0x000000ffff637224 */ /* 0x000fc800078e006d */
[----:B------:R-:W-:-:S05]  /*b080*/  FADD.FTZ R99, R0, R99 ;  /* 0x0000006300637221 */ /* 0x000fca0000010000 */
[----:B------:R-:W-:-:S07]  /*b090*/  MOV R111, R99 ;  /* 0x00000063006f7202 */ /* 0x000fce0000000f00 */
[----:B------:R-:W-:Y:S05]  /*b0a0*/  WARPSYNC.COLLECTIVE R108, `(.L_x_22514) ;  /* 0x000000006c087348 */ /* 0x000fea0003c00000 */
[----:B------:R0:W1:Y:S02]  /*b0b0*/  SHFL.BFLY P1, R109, R111, R110, R113 ;  /* 0x0c00006e6f6d7389 */ /* 0x0000640000020071 */
[----:B01----:R-:W-:Y:S01]  /*b0c0*/  ENDCOLLECTIVE ;  /* 0x000000000000791b */ /* 0x003fe20003800000 */
.L_x_22514:
[----:B------:R-:W-:Y:S01]  /*b0d0*/  HFMA2.MMA R110, -RZ, RZ, 0, 2.384185791015625e-07 ;  /* 0x00000004ff6e7435 */ /* 0x000fe200000001ff */
[----:B------:R-:W-:-:S05]  /*b0e0*/  MOV R98, R109 ;  /* 0x0000006d00627202 */ /* 0x000fca0000000f00 */
[----:B------:R-:W-:-:S04]  /*b0f0*/  FADD.FTZ R98, R99, R98 ;  /* 0x0000006263627221 */ /* 0x000fc80000010000 */
[----:B------:R-:W-:-:S07]  /*b100*/  IMAD.MOV.U32 R111, RZ, RZ, R98 ;  /* 0x000000ffff6f7224 */ /* 0x000fce00078e0062 */
[----:B------:R-:W-:Y:S05]  /*b110*/  WARPSYNC.COLLECTIVE R108, `(.L_x_22515) ;  /* 0x000000006c087348 */ /* 0x000fea0003c00000 */
[----:B------:R0:W1:Y:S02]  /*b120*/  SHFL.BFLY P1, R109, R111, R110, R113 ;  /* 0x0c00006e6f6d7389 */ /* 0x0000640000020071 */
[----:B01----:R-:W-:Y:S01]  /*b130*/  ENDCOLLECTIVE ;  /* 0x000000000000791b */ /* 0x003fe20003800000 */
.L_x_22515:
[----:B------:R-:W-:Y:S02]  /*b140*/  IMAD.MOV.U32 R110, RZ, RZ, 0x8 ;  /* 0x00000008ff6e7424 */ /* 0x000fe400078e00ff */
[----:B------:R-:W-:-:S04]  /*b150*/  IMAD.MOV.U32 R101, RZ, RZ, R109 ;  /* 0x000000ffff657224 */ /* 0x000fc800078e006d */
[----:B------:R-:W-:-:S05]  /*b160*/  FADD.FTZ R101, R98, R101 ;  /* 0x0000006562657221 */ /* 0x000fca0000010000 */
[----:B------:R-:W-:-:S07]  /*b170*/  MOV R111, R101 ;  /* 0x00000065006f7202 */ /* 0x000fce0000000f00 */
[----:B------:R-:W-:Y:S05]  /*b180*/  WARPSYNC.COLLECTIVE R108, `(.L_x_22516) ;  /* 0x000000006c087348 */ /* 0x000fea0003c00000 */
[----:B------:R0:W1:Y:S02]  /*b190*/  SHFL.BFLY P1, R109, R111, R110, R113 ;  /* 0x0c00006e6f6d7389 */ /* 0x0000640000020071 */
[----:B01----:R-:W-:Y:S01]  /*b1a0*/  ENDCOLLECTIVE ;  /* 0x000000000000791b */ /* 0x003fe20003800000 */
.L_x_22516:
[----:B------:R-:W-:Y:S01]  /*b1b0*/  HFMA2.MMA R110, -RZ, RZ, 0, 9.5367431640625e-07 ;  /* 0x00000010ff6e7435 */ /* 0x000fe200000001ff */
[----:B------:R-:W-:-:S05]  /*b1c0*/  MOV R100, R109 ;  /* 0x0000006d00647202 */ /* 0x000fca0000000f00 */
[----:B------:R-:W-:-:S04]  /*b1d0*/  FADD.FTZ R106, R101, R100 ;  /* 0x00000064656a7221 */ /* 0x000fc80000010000 */
[----:B------:R-:W-:-:S07]  /*b1e0*/  IMAD.MOV.U32 R111, RZ, RZ, R106 ;  /* 0x000000ffff6f7224 */ /* 0x000fce00078e006a */
[----:B------:R-:W-:Y:S05]  /*b1f0*/  WARPSYNC.COLLECTIVE R108, `(.L_x_22517) ;  /* 0x000000006c087348 */ /* 0x000fea0003c00000 */
[----:B------:R0:W1:Y:S02]  /*b200*/  SHFL.BFLY P1, R109, R111, R110, R113 ;  /* 0x0c00006e6f6d7389 */ /* 0x0000640000020071 */
[----:B01----:R-:W-:Y:S01]  /*b210*/  ENDCOLLECTIVE ;  /* 0x000000000000791b */ /* 0x003fe20003800000 */
.L_x_22517:
[----:B------:R-:W-:Y:S05]  /*b220*/  BRA `(.L_x_22518) ;  /* 0xfffffff000287947 */ /* 0x000fea000383ffff */
.L_x_22519:
        /* <DEDUP_REMOVED lines=13> */
.L_x_23603:


//--------------------- .text._ZN10layer_norm13ln_fwd_kernelINS_13Kernel_traitsIfffffjLj768ELj1ELj4ELj1ELj16ENS_18Kernel_traits_baseILj768EfffffjLj128EEEEELb1ELb1ELb0ELb0EEEvNS_9FwdParamsE --------------------------
	.section	.text._ZN10layer_norm13ln_fwd_kernelINS_13Kernel_traitsIfffffjLj768ELj1ELj4ELj1ELj16ENS_18Kernel_traits_baseILj768EfffffjLj128EEEEELb1ELb1ELb0ELb0EEEvNS_9FwdParamsE,"ax",@progbits
	.align	128
        .global         _ZN10layer_norm13ln_fwd_kernelINS_13Kernel_traitsIfffffjLj768ELj1ELj4ELj1ELj16ENS_18Kernel_traits_baseILj768EfffffjLj128EEEEELb1ELb1ELb0ELb0EEEvNS_9FwdParamsE
        .type           _ZN10layer_norm13ln_fwd_kernelINS_13Kernel_traitsIfffffjLj768ELj1ELj4ELj1ELj16ENS_18Kernel_traits_baseILj768EfffffjLj128EEEEELb1ELb1ELb0ELb0EEEvNS_9FwdParamsE,@function
        .size           _ZN10layer_norm13ln_fwd_kernelINS_13Kernel_traitsIfffffjLj768ELj1ELj4ELj1ELj16ENS_18Kernel_traits_baseILj768EfffffjLj128EEEEELb1ELb1ELb0ELb0EEEvNS_9FwdParamsE,(.L_x_23604 - _ZN10layer_norm13ln_fwd_kernelINS_13Kernel_traitsIfffffjLj768ELj1ELj4ELj1ELj16ENS_18Kernel_traits_baseILj768EfffffjLj128EEEEELb1ELb1ELb0ELb0EEEvNS_9FwdParamsE)
        .other          _ZN10layer_norm13ln_fwd_kernelINS_13Kernel_traitsIfffffjLj768ELj1ELj4ELj1ELj16ENS_18Kernel_traits_baseILj768EfffffjLj128EEEEELb1ELb1ELb0ELb0EEEvNS_9FwdParamsE,@"STO_CUDA_ENTRY STV_DEFAULT"
_ZN10layer_norm13ln_fwd_kernelINS_13Kernel_traitsIfffffjLj768ELj1ELj4ELj1ELj16ENS_18Kernel_traits_baseILj768EfffffjLj128EEEEELb1ELb1ELb0ELb0EEEvNS_9FwdParamsE:
.text._ZN10layer_norm13ln_fwd_kernelINS_13Kernel_traitsIfffffjLj768ELj1ELj4ELj1ELj16ENS_18Kernel_traits_baseILj768EfffffjLj128EEEEELb1ELb1ELb0ELb0EEEvNS_9FwdParamsE:
        /* <DEDUP_REMOVED lines=8> */
[----:B------:R-:W0:Y:S08]  /*0080*/  LDC R5, c[0x0][0x2ec] ;  /* 0x0000bb00ff057b82 */ /* 0x000e300000000800 */
[----:B------:R-:W2:Y:S01]  /*0090*/  @P0 LDG.E.64 R2, desc[UR4][R2.64] ;  /* 0x0000000402020981 */ /* 0x000ea2000c1e1b00 */
[----:B------:R-:W1:Y:S03]  /*00a0*/  @P0 LDC R9, c[0x0][0x2f0] ;  /* 0x0000bc00ff090b82 */ /* 0x000e660000000800 */
[----:B0-----:R-:W1:Y:S01]  /*00b0*/  @P0 LDG.E.64 R6, desc[UR4][R4.64] ;  /* 0x0000000404060981 */ /* 0x001e62000c1e1b00 */
[----:B------:R-:W0:Y:S01]  /*00c0*/  S2R R74, SR_TID.X ;  /* 0x00000000004a7919 */ /* 0x000e220000002100 */
[----:B------:R-:W0:Y:S01]  /*00d0*/  S2R R115, SR_CTAID.X ;  /* 0x0000000000737919 */ /* 0x000e220000002500 */
[----:B------:R-:W-:-:S02]  /*00e0*/  ULDC UR8, c[0x0][0x0] ;  /* 0x0000000000087ab9 */ /* 0x000fc40000000800 */
[--C-:B0-----:R-:W-:Y:S01]  /*00f0*/  IMAD R114, R115, UR8, R74.reuse ;  /* 0x0000000873727c24 */ /* 0x101fe2000f8e024a */
[----:B------:R-:W-:Y:S01]  /*0100*/  LOP3.LUT R70, R74, 0x1f, RZ, 0xc0, !PT ;  /* 0x0000001f4a467812 */ /* 0x000fe200078ec0ff */
[----:B------:R-:W-:Y:S01]  /*0110*/  BSSY B0, `(.L_x_22520) ;  /* 0x0000058000007945 */ /* 0x000fe20003800000 */
[----:B------:R-:W-:Y:S02]  /*0120*/  SHF.R.U32.HI R74, RZ, 0x5, R74 ;  /* 0x00000005ff4a7819 */ /* 0x000fe4000001164a */
[----:B--2---:R-:W-:Y:S02]  /*0130*/  @P0 R2UR UR6, R2 ;  /* 0x00000000020602ca */ /* 0x004fe400000e0000 */
[----:B------:R-:W-:Y:S02]  /*0140*/  @P0 R2UR UR7, R3 ;  /* 0x00000000030702ca */ /* 0x000fe400000e0000 */
[----:B-1----:R-:W-:-:S04]  /*0150*/  @P0 IADD3 R4, P1, R6, R9, RZ ;  /* 0x0000000906040210 */ /* 0x002fc80007f3e0ff */
[----:B------:R-:W-:-:S04]  /*0160*/  @P0 IADD3.X R5, RZ, R7, RZ, P1, !PT ;  /* 0x00000007ff050210 */ /* 0x000fc80000ffe4ff */
[--C-:B------:R-:W-:Y:S01]  /*0170*/  SHF.R.U64 R113, R4, 0x2, R5.reuse ;  /* 0x0000000204717819 */ /* 0x100fe20000001205 */
[----:B------:R-:W-:Y:S01]  /*0180*/  IMAD.WIDE.U32 R8, R114, -0x326172a9, RZ ;  /* 0xcd9e8d5772087825 */ /* 0x000fe200078e00ff */
        /* <DEDUP_REMOVED lines=30> */
[----:B0-----:R-:W-:Y:S01]  /*0370*/  SHF.R.S32.HI R0, RZ, 0x1f, R5 ;  /* 0x0000001fff007819 */ /* 0x001fe20000011405 */
[----:B------:R-:W-:Y:S01]  /*0380*/  UIADD3 UR17, UR6, 0x1715609d, URZ ;  /* 0x1715609d06117890 */ /* 0x000fe2000fffe03f */
[----:B------:R-:W-:Y:S01]  /*0390*/  IMAD.WIDE.U32 R10, R11, -0x2daee0ad, RZ ;  /* 0xd2511f530b0a7825 */ /* 0x000fe200078e00ff */
[----:B------:R-:W-:-:S03]  /*03a0*/  LOP3.LUT R3, R70, 0x1f, RZ, 0x3c, !PT ;  /* 0x0000001f46037812 */ /* 0x000fc600078e3cff */
[----:B------:R-:W-:Y:S01]  /*03b0*/  IMAD.WIDE.U32 R12, R12, -0x326172a9, RZ ;  /* 0xcd9e8d570c0c7825 */ /* 0x000fe200078e00ff */
[----:B------:R-:W-:Y:S02]  /*03c0*/  LEA.HI R0, R0, R5, RZ, 0x2 ;  /* 0x0000000500007211 */ /* 0x000fe400078f10ff */
        /* <DEDUP_REMOVED lines=44> */
.L_x_22521:
[----:B------:R-:W-:Y:S05]  /*0690*/  BSYNC B0 ;  /* 0x0000000000007941 */ /* 0x000fea0003800000 */
.L_x_22520:
        /* <DEDUP_REMOVED lines=17> */
[----:B------:R-:W-:-:S07]  /*07b0*/  VIADD R70, R70, 0x20 ;  /* 0x0000002046467836 */ /* 0x000fce0000000000 */
.L_x_22523:
[----:B------:R-:W-:Y:S05]  /*07c0*/  BSYNC B0 ;  /* 0x0000000000007941 */ /* 0x000fea0003800000 */
.L_x_22522:
        /* <DEDUP_REMOVED lines=18> */
.L_x_22525:
[----:B------:R-:W-:Y:S05]  /*08f0*/  BSYNC B0 ;  /* 0x0000000000007941 */ /* 0x000fea0003800000 */
.L_x_22524:
        /* <DEDUP_REMOVED lines=18> */
.L_x_22527:
[----:B------:R-:W-:Y:S05]  /*0a20*/  BSYNC B0 ;  /* 0x0000000000007941 */ /* 0x000fea0003800000 */
.L_x_22526:
        /* <DEDUP_REMOVED lines=17> */
[----:B------:R-:W-:-:S07]  /*0b40*/  VIADD R70, R70, 0x20 ;  /* 0x0000002046467836 */ /* 0x000fce0000000000 */
.L_x_22529:
[----:B------:R-:W-:Y:S05]  /*0b50*/  BSYNC B0 ;  /* 0x0000000000007941 */ /* 0x000fea0003800000 */
.L_x_22528:
        /* <DEDUP_REMOVED lines=10> */
[----:B---3--:R-:W3:Y:S01]  /*0c00*/  LDC.64 R72, c[0x0][0x260] ;  /* 0x00009800ff487b82 */ /* 0x008ee20000000a00 */
[C---:B------:R-:W-:Y:S01]  /*0c10*/  LEA R76, P1, R70.reuse, UR28, 0x4 ;  /* 0x0000001c464c7c11 */ /* 0x040fe2000f8220ff */
[----:B------:R-:W-:Y:S01]  /*0c20*/  ULDC.64 UR26, c[0x0][0x2c8] ;  /* 0x0000b200001a7ab9 */ /* 0x000fe20000000a00 */
[----:B------:R-:W-:Y:S02]  /*0c30*/  CS2R R68, SRZ ;  /* 0x0000000000447805 */ /* 0x000fe4000001ff00 */
[----:B------:R-:W-:Y:S02]  /*0c40*/  LEA.HI.X R77, R70, UR29, RZ, 0x4, P1 ;  /* 0x0000001d464d7c11 */ /* 0x000fe400088f24ff */
[----:B------:R-:W-:-:S04]  /*0c50*/  ISETP.NE.U32.AND P1, PT, RZ, UR26, PT ;  /* 0x0000001aff007c0c */ /* 0x000fc8000bf25070 */
[----:B------:R-:W-:Y:S01]  /*0c60*/  ISETP.NE.AND.EX P1, PT, RZ, UR27, PT, P1 ;  /* 0x0000001bff007c0c */ /* 0x000fe2000bf25310 */
[----:B------:R-:W5:-:S12]  /*0c70*/  LDG.E.128 R76, desc[UR4][R76.64] ;  /* 0x000000044c4c7981 */ /* 0x000f58000c1e1d00 */
[C---:B------:R-:W-:Y:S01]  /*0c80*/  @P1 LEA R82, P2, R70.reuse, UR26, 0x4 ;  /* 0x0000001a46521c11 */ /* 0x040fe2000f8420ff */
[----:B---3--:R-:W-:-:S03]  /*0c90*/  IMAD.WIDE.U32 R72, R70, 0x10, R72 ;  /* 0x0000001046487825 */ /* 0x008fc600078e0048 */
[----:B------:R-:W-:Y:S02]  /*0ca0*/  @P1 LEA.HI.X R83, R70, UR27, RZ, 0x4, P2 ;  /* 0x0000001b46531c11 */ /* 0x000fe400090f24ff */
[----:B------:R-:W-:Y:S01]  /*0cb0*/  CS2R R70, SRZ ;  /* 0x0000000000467805 */ /* 0x000fe2000001ff00 */
[----:B------:R-:W5:Y:S05]  /*0cc0*/  LDG.E.128 R72, desc[UR4][R72.64] ;  /* 0x0000000448487981 */ /* 0x000f6a000c1e1d00 */
[----:B------:R4:W5:Y:S02]  /*0cd0*/  @P1 LDG.E.128 R68, desc[UR4][R82.64] ;  /* 0x0000000452441981 */ /* 0x000964000c1e1d00 */
.L_x_22531:
[----:B------:R-:W-:Y:S05]  /*0ce0*/  BSYNC B0 ;  /* 0x0000000000007941 */ /* 0x000fea0003800000 */
.L_x_22530:
        /* <DEDUP_REMOVED lines=15> */
[----:B------:R-:W-:Y:S01]  /*0de0*/  IMAD R112, R81, -0x326172a9, RZ ;  /* 0xcd9e8d5751707824 */ /* 0x000fe200078e02ff */
[----:B------:R-:W-:Y:S01]  /*0df0*/  LOP3.LUT R3, R6, UR32, R3, 0x96, !PT ;  /* 0x0000002006037c12 */ /* 0x000fe2000f8e9603 */
[----:B------:R-:W-:Y:S01]  /*0e00*/  IMAD R6, R80, -0x2daee0ad, RZ ;  /* 0xd2511f5350067824 */ /* 0x000fe200078e02ff */
[----:B------:R-:W-:-:S02]  /*0e10*/  UISETP.NE.AND UP1, UPT, UR25, URZ, UPT ;  /* 0x0000003f1900728c */ /* 0x000fc4000bf25270 */
[----:B------:R-:W-:Y:S01]  /*0e20*/  UISETP.NE.AND.EX UP0, UPT, UR27, URZ, UPT, UP0 ;  /* 0x0000003f1b00728c */ /* 0x000fe2000bf05300 */
[----:B------:R-:W-:Y:S01]  /*0e30*/  ULDC UR33, c[0x0][0x218] ;  /* 0x0000860000217ab9 */ /* 0x000fe20000000800 */
[----:B------:R-:W-:Y:S01]  /*0e40*/  ULDC UR25, c[0x0][0x2d8] ;  /* 0x0000b60000197ab9 */ /* 0x000fe20000000800 */
[----:B------:R-:W-:Y:S01]  /*0e50*/  ULDC.64 UR28, c[0x0][0x238] ;  /* 0x00008e00001c7ab9 */ /* 0x000fe20000000a00 */
[----:B------:R-:W-:-:S07]  /*0e60*/  ULDC.64 UR30, c[0x0][0x240] ;  /* 0x00009000001e7ab9 */ /* 0x000fce0000000a00 */
.L_x_22726:
[----:B------:R-:W-:Y:S01]  /*0e70*/  PLOP3.LUT P1, PT, PT, PT, UP0, 0x80, 0x0 ;  /* 0x000000000000781c */ /* 0x000fe20003f2f008 */
[----:B------:R-:W-:Y:S01]  /*0e80*/  IMAD.MOV.U32 R108, RZ, RZ, 0x4 ;  /* 0x00000004ff6c7424 */ /* 0x000fe200078e00ff */
[----:B------:R-:W-:Y:S01]  /*0e90*/  @UP0 ULDC.64 UR26, c[0x0][0x270] ;  /* 0x00009c00001a0ab9 */ /* 0x000fe20000000a00 */
[----:B------:R-:W-:-:S10]  /*0ea0*/  IMAD.MOV.U32 R111, RZ, RZ, 0x3f800000 ;  /* 0x3f800000ff6f7424 */ /* 0x000fd400078e00ff */
[----:B------:R-:W-:Y:S01]  /*0eb0*/  @P1 IMAD.WIDE R108, R115, R108, UR26 ;  /* 0x0000001a736c1e25 */ /* 0x000fe2000f8e026c */
[----:B------:R-:W-:-:S13]  /*0ec0*/  PLOP3.LUT P1, PT, PT, PT, UP0, 0x80, 0x0 ;  /* 0x000000000000781c */ /* 0x000fda0003f2f008 */
        /* <DEDUP_REMOVED lines=18> */
[----:B----4-:R0:W5:Y:S01]  /*0ff0*/  @P1 LDG.E.128 R80, desc[UR4][R122.64] ;  /* 0x000000047a501981 */ /* 0x010162000c1e1d00 */
        /* <DEDUP_REMOVED lines=12> */
.L_x_22536:
[----:B------:R-:W-:-:S07]  /*10c0*/  IMAD.MOV.U32 R125, RZ, RZ, R112 ;  /* 0x000000ffff7d7224 */ /* 0x000fce00078e0070 */
.L_x_22537:
[----:B------:R-:W-:Y:S05]  /*10d0*/  BSYNC B2 ;  /* 0x0000000000027941 */ /* 0x000fea0003800000 */
.L_x_22535:
        /* <DEDUP_REMOVED lines=16> */
.L_x_22541:
[----:B------:R-:W-:Y:S05]  /*11e0*/  BSYNC B3 ;  /* 0x0000000000037941 */ /* 0x000fea0003800000 */
.L_x_22540:
        /* <DEDUP_REMOVED lines=42> */
[----:B------:R-:W-:Y:S01]  /*1490*/  IMAD.MOV.U32 R6, RZ, RZ, R122 ;  /* 0x000000ffff067224 */ /* 0x000fe200078e007a */
[----:B------:R-:W-:-:S07]  /*14a0*/  LOP3.LUT R3, R123, UR32, R126, 0x96, !PT ;  /* 0x000000207b037c12 */ /* 0x000fce000f8e967e */
.L_x_22539:
[----:B------:R-:W-:Y:S05]  /*14b0*/  BSYNC B2 ;  /* 0x0000000000027941 */ /* 0x000fea0003800000 */
.L_x_22538:
[----:B------:R-:W0:Y:S01]  /*14c0*/  LDC R122, c[0x0][0x298] ;  /* 0x0000a600ff7a7b82 */ /* 0x000e220000000800 */
[----:B------:R-:W-:Y:S01]  /*14d0*/  ISETP.NE.U32.AND P1, PT, R108, RZ, PT ;  /* 0x000000ff6c00720c */ /* 0x000fe20003f25070 */
[----:B------:R-:W-:Y:S01]  /*14e0*/  IMAD.MOV.U32 R108, RZ, RZ, 0x2f800000 ;  /* 0x2f800000ff6c7424 */ /* 0x000fe200078e00ff */
[----:B------:R-:W-:Y:S01]  /*14f0*/  I2FP.F32.U32 R5, R125 ;  /* 0x0000007d00057245 */ /* 0x000fe20000201000 */
[----:B-----5:R-:W-:Y:S01]  /*1500*/  FMUL.FTZ R125, R84, R111 ;  /* 0x0000006f547d7220 */ /* 0x020fe20000410000 */
[C---:B------:R-:W-:Y:S01]  /*1510*/  ISETP.NE.AND P3, PT, R124.reuse, 0x1, PT ;  /* 0x000000017c00780c */ /* 0x040fe20003f65270 */
[----:B------:R-:W-:Y:S01]  /*1520*/  BSSY B2, `(.L_x_22542) ;  /* 0x0000014000027945 */ /* 0x000fe20003800000 */
[----:B------:R-:W-:Y:S01]  /*1530*/  ISETP.NE.AND.EX P1, PT, R109, RZ, PT, P1 ;  /* 0x000000ff6d00720c */ /* 0x000fe20003f25310 */
[----:B------:R-:W1:Y:S01]  /*1540*/  LDC R123, c[0x0][0x294] ;  /* 0x0000a500ff7b7b82 */ /* 0x000e620000000800 */
[----:B------:R-:W-:Y:S01]  /*1550*/  FFMA.FTZ R84, R5, R108, 1.1641532182693481445e-10 ;  /* 0x2f00000005547423 */ /* 0x000fe2000001006c */
[----:B------:R-:W-:-:S02]  /*1560*/  VIADD R5, R124, 0x1 ;  /* 0x000000017c057836 */ /* 0x000fc40000000000 */
[----:B0-----:R-:W-:Y:S02]  /*1570*/  FMUL.FTZ R125, R125, R122 ;  /* 0x0000007a7d7d7220 */ /* 0x001fe40000410000 */
        /* <DEDUP_REMOVED lines=13> */
.L_x_22543:
[----:B------:R-:W-:-:S07]  /*1650*/  MOV R109, R112 ;  /* 0x00000070006d7202 */ /* 0x000fce0000000f00 */
.L_x_22544:
[----:B------:R-:W-:Y:S05]  /*1660*/  BSYNC B2 ;  /* 0x0000000000027941 */ /* 0x000fea0003800000 */
.L_x_22542:
        /* <DEDUP_REMOVED lines=16> */
.L_x_22548:
[----:B------:R-:W-:Y:S05]  /*1770*/  BSYNC B3 ;  /* 0x0000000000037941 */ /* 0x000fea0003800000 */
.L_x_22547:
        /* <DEDUP_REMOVED lines=41> */
[----:B------:R-:W-:-:S05]  /*1a10*/  IMAD.WIDE.U32 R124, R3, -0x2daee0ad, RZ ;  /* 0xd2511f53037c7825 */ /* 0x000fca00078e00ff */
[----:B------:R-:W-:Y:S02]  /*1a20*/  LOP3.LUT R3, R125, UR32, R126, 0x96, !PT ;  /* 0x000000207d037c12 */ /* 0x000fe4000f8e967e */
[----:B------:R-:W-:-:S07]  /*1a30*/  MOV R6, R124 ;  /* 0x0000007c00067202 */ /* 0x000fce0000000f00 */
.L_x_22546:
[----:B------:R-:W-:Y:S05]  /*1a40*/  BSYNC B2 ;  /* 0x0000000000027941 */ /* 0x000fea0003800000 */
.L_x_22545:
        /* <DEDUP_REMOVED lines=20> */
.L_x_22550:
[----:B------:R-:W-:-:S07]  /*1b90*/  MOV R109, R112 ;  /* 0x00000070006d7202 */ /* 0x000fce0000000f00 */
.L_x_22551:
[----:B------:R-:W-:Y:S05]  /*1ba0*/  BSYNC B2 ;  /* 0x0000000000027941 */ /* 0x000fea0003800000 */
.L_x_22549:
        /* <DEDUP_REMOVED lines=16> */
.L_x_22555:
[----:B------:R-:W-:Y:S05]  /*1cb0*/  BSYNC B3 ;  /* 0x0000000000037941 */ /* 0x000fea0003800000 */
.L_x_22554:
        /* <DEDUP_REMOVED lines=44> */
.L_x_22553:
[----:B------:R-:W-:Y:S05]  /*1f80*/  BSYNC B2 ;  /* 0x0000000000027941 */ /* 0x000fea0003800000 */
.L_x_22552:
        /* <DEDUP_REMOVED lines=20> */
.L_x_22557:
[----:B------:R-:W-:-:S07]  /*20d0*/  MOV R109, R112 ;  /* 0x00000070006d7202 */ /* 0x000fce0000000f00 */
.L_x_22558:
[----:B------:R-:W-:Y:S05]  /*20e0*/  BSYNC B2 ;  /* 0x0000000000027941 */ /* 0x000fea0003800000 */
.L_x_22556:
        /* <DEDUP_REMOVED lines=16> */
.L_x_22562:
[----:B------:R-:W-:Y:S05]  /*21f0*/  BSYNC B3 ;  /* 0x0000000000037941 */ /* 0x000fea0003800000 */
.L_x_22561:
        /* <DEDUP_REMOVED lines=44> */
.L_x_22560:
[----:B------:R-:W-:Y:S05]  /*24c0*/  BSYNC B2 ;  /* 0x0000000000027941 */ /* 0x000fea0003800000 */
.L_x_22559:
[----:B------:R-:W-:Y:S01]  /*24d0*/  I2FP.F32.U32 R109, R109 ;  /* 0x0000006d006d7245 */ /* 0x000fe20000201000 */
[----:B------:R-:W-:-:S04]  /*24e0*/  FMUL.FTZ R87, R87, R111 ;  /* 0x0000006f57577220 */ /* 0x000fc80000410000 */
[----:B------:R-:W-:Y:S01]  /*24f0*/  FFMA.FTZ R108, R109, R108, 1.1641532182693481445e-10 ;  /* 0x2f0000006d6c7423 */ /* 0x000fe2000001006c */
[----:B------:R-:W-:Y:S01]  /*2500*/  FMUL.FTZ R87, R87, R122 ;  /* 0x0000007a57577220 */ /* 0x000fe20000410000 */
[----:B------:R-:W-:Y:S02]  /*2510*/  SEL R109, RZ, 0x10000, P4 ;  /* 0x00010000ff6d7807 */ /* 0x000fe40002000000 */
[----:B------:R-:W-:Y:S02]  /*2520*/  SEL R122, RZ, 0x100, P3 ;  /* 0x00000100ff7a7807 */ /* 0x000fe40001800000 */
[----:B------:R-:W-:-:S04]  /*2530*/  FSETP.GTU.FTZ.AND P5, PT, R108, R123, PT ;  /* 0x0000007b6c00720b */ /* 0x000fc80003fbc000 */
[----:B------:R-:W-:-:S05]  /*2540*/  FSEL R108, R87, RZ, !P5 ;  /* 0x000000ff576c7208 */ /* 0x000fca0006800000 */
[----:B------:R-:W-:Y:S01]  /*2550*/  FMUL.FTZ R87, R19, R108 ;  /* 0x0000006c13577220 */ /* 0x000fe20000410000 */
[----:B------:R-:W-:-:S03]  /*2560*/  SEL R108, RZ, 0x1000000, P5 ;  /* 0x01000000ff6c7807 */ /* 0x000fc60002800000 */
[----:B------:R-:W-:Y:S01]  /*2570*/  @P1 FADD.FTZ R87, R83, R87 ;  /* 0x0000005753571221 */ /* 0x000fe20000010000 */
[----:B------:R-:W-:Y:S01]  /*2580*/  IADD3 R108, R122, R108, R109 ;  /* 0x0000006c7a6c7210 */ /* 0x000fe20007ffe06d */
[C---:B------:R-:W-:Y:S01]  /*2590*/  VIADD R122, R121.reuse, 0x20 ;  /* 0x00000020797a7836 */ /* 0x040fe20000000000 */
        /* <DEDUP_REMOVED lines=8> */
.L_x_22534:
[----:B------:R-:W-:Y:S05]  /*2620*/  BSYNC B1 ;  /* 0x0000000000017941 */ /* 0x000fea0003800000 */
.L_x_22533:
        /* <DEDUP_REMOVED lines=11> */
[----:B----4-:R0:W5:Y:S01]  /*26e0*/  @P1 LDG.E.128 R80, desc[UR4][R126.64] ;  /* 0x000000047e501981 */ /* 0x010162000c1e1d00 */
        /* <DEDUP_REMOVED lines=12> */
.L_x_22566:
[----:B------:R-:W-:-:S07]  /*27b0*/  MOV R126, R112 ;  /* 0x00000070007e7202 */ /* 0x000fce0000000f00 */
.L_x_22567:
[----:B------:R-:W-:Y:S05]  /*27c0*/  BSYNC B2 ;  /* 0x0000000000027941 */ /* 0x000fea0003800000 */
.L_x_22565:
        /* <DEDUP_REMOVED lines=16> */
.L_x_22571:
[----:B------:R-:W-:Y:S05]  /*28d0*/  BSYNC B3 ;  /* 0x0000000000037941 */ /* 0x000fea0003800000 */
.L_x_22570:
        /* <DEDUP_REMOVED lines=44> */
.L_x_22569:
[----:B------:R-:W-:Y:S05]  /*2ba0*/  BSYNC B2 ;  /* 0x0000000000027941 */ /* 0x000fea0003800000 */
.L_x_22568:
        /* <DEDUP_REMOVED lines=11> */
[----:B-1----:R-:W-:-:S04]  /*2c60*/  FSETP.GTU.FTZ.AND P2, PT, R5, R124, PT ;  /* 0x0000007c0500720b */ /* 0x002fc80003f5c000 */
        /* <DEDUP_REMOVED lines=13> */
.L_x_22573:
[----:B------:R-:W-:-:S07]  /*2d40*/  MOV R109, R112 ;  /* 0x00000070006d7202 */ /* 0x000fce0000000f00 */
.L_x_22574:
[----:B------:R-:W-:Y:S05]  /*2d50*/  BSYNC B2 ;  /* 0x0000000000027941 */ /* 0x000fea0003800000 */
.L_x_22572:
        /* <DEDUP_REMOVED lines=16> */
.L_x_22578:
[----:B------:R-:W-:Y:S05]  /*2e60*/  BSYNC B3 ;  /* 0x0000000000037941 */ /* 0x000fea0003800000 */
.L_x_22577:
        /* <DEDUP_REMOVED lines=44> */
.L_x_22576:
[----:B------:R-:W-:Y:S05]  /*3130*/  BSYNC B2 ;  /* 0x0000000000027941 */ /* 0x000fea0003800000 */
.L_x_22575:
        /* <DEDUP_REMOVED lines=20> */
.L_x_22580:
[----:B------:R-:W-:-:S07]  /*3280*/  IMAD.MOV.U32 R125, RZ, RZ, R112 ;  /* 0x000000ffff7d7224 */ /* 0x000fce00078e0070 */
.L_x_22581:
[----:B------:R-:W-:Y:S05]  /*3290*/  BSYNC B2 ;  /* 0x0000000000027941 */ /* 0x000fea0003800000 */
.L_x_22579:
        /* <DEDUP_REMOVED lines=16> */
.L_x_22585:
[----:B------:R-:W-:Y:S05]  /*33a0*/  BSYNC B3 ;  /* 0x0000000000037941 */ /* 0x000fea0003800000 */
.L_x_22584:
        /* <DEDUP_REMOVED lines=44> */
.L_x_22583:
[----:B------:R-:W-:Y:S05]  /*3670*/  BSYNC B2 ;  /* 0x0000000000027941 */ /* 0x000fea0003800000 */
.L_x_22582:
        /* <DEDUP_REMOVED lines=20> */
.L_x_22587:
[----:B------:R-:W-:-:S07]  /*37c0*/  MOV R125, R112 ;  /* 0x00000070007d7202 */ /* 0x000fce0000000f00 */
.L_x_22588:
[----:B------:R-:W-:Y:S05]  /*37d0*/  BSYNC B2 ;  /* 0x0000000000027941 */ /* 0x000fea0003800000 */
.L_x_22586:
        /* <DEDUP_REMOVED lines=16> */
.L_x_22592:
[----:B------:R-:W-:Y:S05]  /*38e0*/  BSYNC B3 ;  /* 0x0000000000037941 */ /* 0x000fea0003800000 */
.L_x_22591:
        /* <DEDUP_REMOVED lines=44> */
.L_x_22590:
[----:B------:R-:W-:Y:S05]  /*3bb0*/  BSYNC B2 ;  /* 0x0000000000027941 */ /* 0x000fea0003800000 */
.L_x_22589:
[----:B------:R-:W-:-:S05]  /*3bc0*/  I2FP.F32.U32 R109, R125 ;  /* 0x0000007d006d7245 */ /* 0x000fca0000201000 */
[----:B------:R-:W-:Y:S01]  /*3bd0*/  FFMA.FTZ R109, R109, R108, 1.1641532182693481445e-10 ;  /* 0x2f0000006d6d7423 */ /* 0x000fe2000001006c */
[----:B------:R-:W-:-:S04]  /*3be0*/  FMUL.FTZ R108, R91, R111 ;  /* 0x0000006f5b6c7220 */ /* 0x000fc80000410000 */
[----:B------:R-:W-:Y:S01]  /*3bf0*/  FMUL.FTZ R108, R108, R123 ;  /* 0x0000007b6c6c7220 */ /* 0x000fe20000410000 */
[----:B------:R-:W-:Y:S02]  /*3c00*/  FSETP.GTU.FTZ.AND P5, PT, R109, R124, PT ;  /* 0x0000007c6d00720b */ /* 0x000fe40003fbc000 */
[----:B------:R-:W-:Y:S02]  /*3c10*/  SEL R109, RZ, 0x10000, P4 ;  /* 0x00010000ff6d7807 */ /* 0x000fe40002000000 */
[----:B------:R-:W-:Y:S02]  /*3c20*/  FSEL R108, R108, RZ, !P5 ;  /* 0x000000ff6c6c7208 */ /* 0x000fe40006800000 */
[----:B------:R-:W-:-:S03]  /*3c30*/  SEL R123, RZ, 0x100, P3 ;  /* 0x00000100ff7b7807 */ /* 0x000fc60001800000 */
[----:B------:R-:W-:Y:S01]  /*3c40*/  FMUL.FTZ R91, R31, R108 ;  /* 0x0000006c1f5b7220 */ /* 0x000fe20000410000 */
[----:B------:R-:W-:-:S03]  /*3c50*/  SEL R108, RZ, 0x1000000, P5 ;  /* 0x01000000ff6c7807 */ /* 0x000fc60002800000 */
[----:B------:R-:W-:Y:S01]  /*3c60*/  @P1 FADD.FTZ R91, R83, R91 ;  /* 0x0000005b535b1221 */ /* 0x000fe20000010000 */
[----:B------:R-:W-:Y:S02]  /*3c70*/  IADD3 R108, R123, R108, R109 ;  /* 0x0000006c7b6c7210 */ /* 0x000fe40007ffe06d */
[----:B------:R-:W-:Y:S02]  /*3c80*/  SEL R109, RZ, 0x1, P2 ;  /* 0x00000001ff6d7807 */ /* 0x000fe40001000000 */
[----:B------:R-:W-:-:S03]  /*3c90*/  LEA R124, P1, R122, UR28, 0x4 ;  /* 0x0000001c7a7c7c11 */ /* 0x000fc6000f8220ff */
[----:B------:R-:W-:Y:S01]  /*3ca0*/  IMAD.IADD R123, R108, 0x1, R109 ;  /* 0x000000016c7b7824 */ /* 0x000fe200078e026d */
[C---:B------:R-:W-:Y:S02]  /*3cb0*/  LEA.HI.X R125, R122.reuse, UR29, RZ, 0x4, P1 ;  /* 0x0000001d7a7d7c11 */ /* 0x040fe400088f24ff */
[----:B------:R-:W-:-:S03]  /*3cc0*/  LEA R108, P1, R122, UR30, 0x2 ;  /* 0x0000001e7a6c7c11 */ /* 0x000fc6000f8210ff */
[----:B------:R1:W-:Y:S01]  /*3cd0*/  STG.E.128 desc[UR4][R124.64], R88 ;  /* 0x000000587c007986 */ /* 0x0003e2000c101d04 */
[C---:B------:R-:W-:Y:S02]  /*3ce0*/  LEA.HI.X R109, R122.reuse, UR31, RZ, 0x2, P1 ;  /* 0x0000001f7a6d7c11 */ /* 0x040fe400088f14ff */
[----:B------:R-:W-:-:S03]  /*3cf0*/  IADD3 R122, R122, 0x20, RZ ;  /* 0x000000207a7a7810 */ /* 0x000fc60007ffe0ff */
[----:B------:R1:W-:Y:S04]  /*3d00*/  STG.E desc[UR4][R108.64], R123 ;  /* 0x0000007b6c007986 */ /* 0x0003e8000c101904 */
.L_x_22564:
[----:B------:R-:W-:Y:S05]  /*3d10*/  BSYNC B1 ;  /* 0x0000000000017941 */ /* 0x000fea0003800000 */
.L_x_22563:
        /* <DEDUP_REMOVED lines=24> */
.L_x_22596:
[----:B------:R-:W-:-:S07]  /*3ea0*/  IMAD.MOV.U32 R126, RZ, RZ, R112 ;  /* 0x000000ffff7e7224 */ /* 0x000fce00078e0070 */
.L_x_22597:
[----:B------:R-:W-:Y:S05]  /*3eb0*/  BSYNC B2 ;  /* 0x0000000000027941 */ /* 0x000fea0003800000 */
.L_x_22595:
        /* <DEDUP_REMOVED lines=16> */
.L_x_22601:
[----:B------:R-:W-:Y:S05]  /*3fc0*/  BSYNC B3 ;  /* 0x0000000000037941 */ /* 0x000fea0003800000 */
.L_x_22600:
        /* <DEDUP_REMOVED lines=44> */
.L_x_22599:
[----:B------:R-:W-:Y:S05]  /*4290*/  BSYNC B2 ;  /* 0x0000000000027941 */ /* 0x000fea0003800000 */
.L_x_22598:
[----:B------:R-:W0:Y:S01]  /*42a0*/  LDC R123, c[0x0][0x298] ;  /* 0x0000a600ff7b7b82 */ /* 0x000e220000000800 */
[----:B------:R-:W-:Y:S01]  /*42b0*/  ISETP.NE.U32.AND P1, PT, R108, RZ, PT ;  /* 0x000000ff6c00720c */ /* 0x000fe20003f25070 */
[----:B------:R-:W-:Y:S01]  /*42c0*/  HFMA2.MMA R108, -RZ, RZ, 0.1171875, 0 ;  /* 0x2f800000ff6c7435 */ /* 0x000fe200000001ff */
[----:B------:R-:W-:Y:S01]  /*42d0*/  I2FP.F32.U32 R5, R126 ;  /* 0x0000007e00057245 */ /* 0x000fe20000201000 */
[----:B-----5:R-:W-:Y:S01]  /*42e0*/  FMUL.FTZ R92, R92, R111 ;  /* 0x0000006f5c5c7220 */ /* 0x020fe20000410000 */
[----:B------:R-:W-:Y:S01]  /*42f0*/  ISETP.NE.AND P3, PT, R125, 0x1, PT ;  /* 0x000000017d00780c */ /* 0x000fe20003f65270 */
[----:B------:R-:W-:Y:S01]  /*4300*/  BSSY B2, `(.L_x_22602) ;  /* 0x0000014000027945 */ /* 0x000fe20003800000 */
[----:B------:R-:W-:Y:S01]  /*4310*/  ISETP.NE.AND.EX P1, PT, R109, RZ, PT, P1 ;  /* 0x000000ff6d00720c */ /* 0x000fe20003f25310 */
[----:B------:R-:W1:Y:S04]  /*4320*/  LDC R124, c[0x0][0x294] ;  /* 0x0000a500ff7c7b82 */ /* 0x000e680000000800 */
[----:B------:R-:W-:Y:S01]  /*4330*/  FFMA.FTZ R5, R5, R108, 1.1641532182693481445e-10 ;  /* 0x2f00000005057423 */ /* 0x000fe2000001006c */
[----:B0-----:R-:W-:-:S04]  /*4340*/  FMUL.FTZ R92, R92, R123 ;  /* 0x0000007b5c5c7220 */ /* 0x001fc80000410000 */
[----:B-1----:R-:W-:-:S04]  /*4350*/  FSETP.GTU.FTZ.AND P2, PT, R5, R124, PT ;  /* 0x0000007c0500720b */ /* 0x002fc80003f5c000 */
        /* <DEDUP_REMOVED lines=13> */
.L_x_22603:
[----:B------:R-:W-:-:S07]  /*4430*/  IMAD.MOV.U32 R109, RZ, RZ, R112 ;  /* 0x000000ffff6d7224 */ /* 0x000fce00078e0070 */
.L_x_22604:
[----:B------:R-:W-:Y:S05]  /*4440*/  BSYNC B2 ;  /* 0x0000000000027941 */ /* 0x000fea0003800000 */
.L_x_22602:
        /* <DEDUP_REMOVED lines=16> */
.L_x_22608:
[----:B------:R-:W-:Y:S05]  /*4550*/  BSYNC B3 ;  /* 0x0000000000037941 */ /* 0x000fea0003800000 */
.L_x_22607:
        /* <DEDUP_REMOVED lines=44> */
.L_x_22606:
[----:B------:R-:W-:Y:S05]  /*4820*/  BSYNC B2 ;  /* 0x0000000000027941 */ /* 0x000fea0003800000 */
.L_x_22605:
        /* <DEDUP_REMOVED lines=20> */
.L_x_22610:
[----:B------:R-:W-:-:S07]  /*4970*/  MOV R125, R112 ;  /* 0x00000070007d7202 */ /* 0x000fce0000000f00 */
.L_x_22611:
[----:B------:R-:W-:Y:S05]  /*4980*/  BSYNC B2 ;  /* 0x0000000000027941 */ /* 0x000fea0003800000 */
.L_x_22609:
        /* <DEDUP_REMOVED lines=16> */
.L_x_22615:
[----:B------:R-:W-:Y:S05]  /*4a90*/  BSYNC B3 ;  /* 0x0000000000037941 */ /* 0x000fea0003800000 */
.L_x_22614:
        /* <DEDUP_REMOVED lines=44> */
.L_x_22613:
[----:B------:R-:W-:Y:S05]  /*4d60*/  BSYNC B2 ;  /* 0x0000000000027941 */ /* 0x000fea0003800000 */
.L_x_22612:
        /* <DEDUP_REMOVED lines=20> */
.L_x_22617:
[----:B------:R-:W-:-:S07]  /*4eb0*/  IMAD.MOV.U32 R125, RZ, RZ, R112 ;  /* 0x000000ffff7d7224 */ /* 0x000fce00078e0070 */
.L_x_22618:
[----:B------:R-:W-:Y:S05]  /*4ec0*/  BSYNC B2 ;  /* 0x0000000000027941 */ /* 0x000fea0003800000 */
.L_x_22616:
        /* <DEDUP_REMOVED lines=16> */
.L_x_22622:
[----:B------:R-:W-:Y:S05]  /*4fd0*/  BSYNC B3 ;  /* 0x0000000000037941 */ /* 0x000fea0003800000 */
.L_x_22621:
        /* <DEDUP_REMOVED lines=44> */
.L_x_22620:
[----:B------:R-:W-:Y:S05]  /*52a0*/  BSYNC B2 ;  /* 0x0000000000027941 */ /* 0x000fea0003800000 */
.L_x_22619:
        /* <DEDUP_REMOVED lines=12> */
[C---:B------:R-:W-:Y:S02]  /*5370*/  LEA R124, P1, R122.reuse, UR28, 0x4 ;  /* 0x0000001c7a7c7c11 */ /* 0x040fe4000f8220ff */
[----:B------:R-:W-:Y:S02]  /*5380*/  SEL R109, RZ, 0x1, P2 ;  /* 0x00000001ff6d7807 */ /* 0x000fe40001000000 */
[----:B------:R-:W-:Y:S02]  /*5390*/  LEA.HI.X R125, R122, UR29, RZ, 0x4, P1 ;  /* 0x0000001d7a7d7c11 */ /* 0x000fe400088f24ff */
[----:B------:R-:W-:Y:S02]  /*53a0*/  IADD3 R123, R108, R109, RZ ;  /* 0x0000006d6c7b7210 */ /* 0x000fe40007ffe0ff */
[C---:B------:R-:W-:Y:S01]  /*53b0*/  LEA R108, P1, R122.reuse, UR30, 0x2 ;  /* 0x0000001e7a6c7c11 */ /* 0x040fe2000f8210ff */
[----:B------:R0:W-:Y:S03]  /*53c0*/  STG.E.128 desc[UR4][R124.64], R92 ;  /* 0x0000005c7c007986 */ /* 0x0001e6000c101d04 */
[C---:B------:R-:W-:Y:S01]  /*53d0*/  LEA.HI.X R109, R122.reuse, UR31, RZ, 0x2, P1 ;  /* 0x0000001f7a6d7c11 */ /* 0x040fe200088f14ff */
[----:B------:R-:W-:-:S04]  /*53e0*/  VIADD R122, R122, 0x20 ;  /* 0x000000207a7a7836 */ /* 0x000fc80000000000 */
[----:B------:R0:W-:Y:S04]  /*53f0*/  STG.E desc[UR4][R108.64], R123 ;  /* 0x0000007b6c007986 */ /* 0x0001e8000c101904 */
.L_x_22594:
[----:B------:R-:W-:Y:S05]  /*5400*/  BSYNC B1 ;  /* 0x0000000000017941 */ /* 0x000fea0003800000 */
.L_x_22593:
        /* <DEDUP_REMOVED lines=24> */
.L_x_22626:
[----:B------:R-:W-:-:S07]  /*5590*/  MOV R126, R112 ;  /* 0x00000070007e7202 */ /* 0x000fce0000000f00 */
.L_x_22627:
[----:B------:R-:W-:Y:S05]  /*55a0*/  BSYNC B2 ;  /* 0x0000000000027941 */ /* 0x000fea0003800000 */
.L_x_22625:
        /* <DEDUP_REMOVED lines=16> */
.L_x_22631:
[----:B------:R-:W-:Y:S05]  /*56b0*/  BSYNC B3 ;  /* 0x0000000000037941 */ /* 0x000fea0003800000 */
.L_x_22630:
        /* <DEDUP_REMOVED lines=44> */
.L_x_22629:
[----:B------:R-:W-:Y:S05]  /*5980*/  BSYNC B2 ;  /* 0x0000000000027941 */ /* 0x000fea0003800000 */
.L_x_22628:
        /* <DEDUP_REMOVED lines=25> */
.L_x_22633:
[----:B------:R-:W-:-:S07]  /*5b20*/  MOV R109, R112 ;  /* 0x00000070006d7202 */ /* 0x000fce0000000f00 */
.L_x_22634:
[----:B------:R-:W-:Y:S05]  /*5b30*/  BSYNC B2 ;  /* 0x0000000000027941 */ /* 0x000fea0003800000 */
.L_x_22632:
        /* <DEDUP_REMOVED lines=16> */
.L_x_22638:
[----:B------:R-:W-:Y:S05]  /*5c40*/  BSYNC B3 ;  /* 0x0000000000037941 */ /* 0x000fea0003800000 */
.L_x_22637:
        /* <DEDUP_REMOVED lines=44> */
.L_x_22636:
[----:B------:R-:W-:Y:S05]  /*5f10*/  BSYNC B2 ;  /* 0x0000000000027941 */ /* 0x000fea0003800000 */
.L_x_22635:
        /* <DEDUP_REMOVED lines=20> */
.L_x_22640:
[----:B------:R-:W-:-:S07]  /*6060*/  IMAD.MOV.U32 R125, RZ, RZ, R112 ;  /* 0x000000ffff7d7224 */ /* 0x000fce00078e0070 */
.L_x_22641:
[----:B------:R-:W-:Y:S05]  /*6070*/  BSYNC B2 ;  /* 0x0000000000027941 */ /* 0x000fea0003800000 */
.L_x_22639:
        /* <DEDUP_REMOVED lines=16> */
.L_x_22645:
[----:B------:R-:W-:Y:S05]  /*6180*/  BSYNC B3 ;  /* 0x0000000000037941 */ /* 0x000fea0003800000 */
.L_x_22644:
        /* <DEDUP_REMOVED lines=44> */
.L_x_22643:
[----:B------:R-:W-:Y:S05]  /*6450*/  BSYNC B2 ;  /* 0x0000000000027941 */ /* 0x000fea0003800000 */
.L_x_22642:
        /* <DEDUP_REMOVED lines=20> */
.L_x_22647:
[----:B------:R-:W-:-:S07]  /*65a0*/  MOV R125, R112 ;  /* 0x00000070007d7202 */ /* 0x000fce0000000f00 */
.L_x_22648:
[----:B------:R-:W-:Y:S05]  /*65b0*/  BSYNC B2 ;  /* 0x0000000000027941 */ /* 0x000fea0003800000 */
.L_x_22646:
        /* <DEDUP_REMOVED lines=16> */
.L_x_22652:
[----:B------:R-:W-:Y:S05]  /*66c0*/  BSYNC B3 ;  /* 0x0000000000037941 */ /* 0x000fea0003800000 */
.L_x_22651:
        /* <DEDUP_REMOVED lines=44> */
.L_x_22650:
[----:B------:R-:W-:Y:S05]  /*6990*/  BSYNC B2 ;  /* 0x0000000000027941 */ /* 0x000fea0003800000 */
.L_x_22649:
        /* <DEDUP_REMOVED lines=21> */
.L_x_22624:
[----:B------:R-:W-:Y:S05]  /*6af0*/  BSYNC B1 ;  /* 0x0000000000017941 */ /* 0x000fea0003800000 */
.L_x_22623:
        /* <DEDUP_REMOVED lines=24> */
.L_x_22656:
[----:B------:R-:W-:-:S07]  /*6c80*/  IMAD.MOV.U32 R126, RZ, RZ, R112 ;  /* 0x000000ffff7e7224 */ /* 0x000fce00078e0070 */
.L_x_22657:
[----:B------:R-:W-:Y:S05]  /*6c90*/  BSYNC B2 ;  /* 0x0000000000027941 */ /* 0x000fea0003800000 */
.L_x_22655:
        /* <DEDUP_REMOVED lines=16> */
.L_x_22661:
[----:B------:R-:W-:Y:S05]  /*6da0*/  BSYNC B3 ;  /* 0x0000000000037941 */ /* 0x000fea0003800000 */
.L_x_22660:
        /* <DEDUP_REMOVED lines=44> */
.L_x_22659:
[----:B------:R-:W-:Y:S05]  /*7070*/  BSYNC B2 ;  /* 0x0000000000027941 */ /* 0x000fea0003800000 */
.L_x_22658:
        /* <DEDUP_REMOVED lines=25> */
.L_x_22663:
[----:B------:R-:W-:-:S07]  /*7210*/  IMAD.MOV.U32 R109, RZ, RZ, R112 ;  /* 0x000000ffff6d7224 */ /* 0x000fce00078e0070 */
.L_x_22664:
[----:B------:R-:W-:Y:S05]  /*7220*/  BSYNC B2 ;  /* 0x0000000000027941 */ /* 0x000fea0003800000 */
.L_x_22662:
        /* <DEDUP_REMOVED lines=16> */
.L_x_22668:
[----:B------:R-:W-:Y:S05]  /*7330*/  BSYNC B3 ;  /* 0x0000000000037941 */ /* 0x000fea0003800000 */
.L_x_22667:
        /* <DEDUP_REMOVED lines=44> */
.L_x_22666:
[----:B------:R-:W-:Y:S05]  /*7600*/  BSYNC B2 ;  /* 0x0000000000027941 */ /* 0x000fea0003800000 */
.L_x_22665:
        /* <DEDUP_REMOVED lines=20> */
.L_x_22670:
[----:B------:R-:W-:-:S07]  /*7750*/  MOV R125, R112 ;  /* 0x00000070007d7202 */ /* 0x000fce0000000f00 */
.L_x_22671:
[----:B------:R-:W-:Y:S05]  /*7760*/  BSYNC B2 ;  /* 0x0000000000027941 */ /* 0x000fea0003800000 */
.L_x_22669:
        /* <DEDUP_REMOVED lines=16> */
.L_x_22675:
[----:B------:R-:W-:Y:S05]  /*7870*/  BSYNC B3 ;  /* 0x0000000000037941 */ /* 0x000fea0003800000 */
.L_x_22674:
        /* <DEDUP_REMOVED lines=44> */
.L_x_22673:
[----:B------:R-:W-:Y:S05]  /*7b40*/  BSYNC B2 ;  /* 0x0000000000027941 */ /* 0x000fea0003800000 */
.L_x_22672:
        /* <DEDUP_REMOVED lines=20> */
.L_x_22677:
[----:B------:R-:W-:-:S07]  /*7c90*/  IMAD.MOV.U32 R125, RZ, RZ, R112 ;  /* 0x000000ffff7d7224 */ /* 0x000fce00078e0070 */
.L_x_22678:
[----:B------:R-:W-:Y:S05]  /*7ca0*/  BSYNC B2 ;  /* 0x0000000000027941 */ /* 0x000fea0003800000 */
.L_x_22676:
        /* <DEDUP_REMOVED lines=16> */
.L_x_22682:
[----:B------:R-:W-:Y:S05]  /*7db0*/  BSYNC B3 ;  /* 0x0000000000037941 */ /* 0x000fea0003800000 */
.L_x_22681:
        /* <DEDUP_REMOVED lines=44> */
.L_x_22680:
[----:B------:R-:W-:Y:S05]  /*8080*/  BSYNC B2 ;  /* 0x0000000000027941 */ /* 0x000fea0003800000 */
.L_x_22679:
        /* <DEDUP_REMOVED lines=21> */
.L_x_22654:
[----:B------:R-:W-:Y:S05]  /*81e0*/  BSYNC B1 ;  /* 0x0000000000017941 */ /* 0x000fea0003800000 */
.L_x_22653:
        /* <DEDUP_REMOVED lines=24> */
.L_x_22686:
[----:B------:R-:W-:-:S07]  /*8370*/  MOV R126, R112 ;  /* 0x00000070007e7202 */ /* 0x000fce0000000f00 */
.L_x_22687:
[----:B------:R-:W-:Y:S05]  /*8380*/  BSYNC B2 ;  /* 0x0000000000027941 */ /* 0x000fea0003800000 */
.L_x_22685:
        /* <DEDUP_REMOVED lines=16> */
.L_x_22691:
[----:B------:R-:W-:Y:S05]  /*8490*/  BSYNC B3 ;  /* 0x0000000000037941 */ /* 0x000fea0003800000 */
.L_x_22690:
        /* <DEDUP_REMOVED lines=44> */
.L_x_22689:
[----:B------:R-:W-:Y:S05]  /*8760*/  BSYNC B2 ;  /* 0x0000000000027941 */ /* 0x000fea0003800000 */
.L_x_22688:
        /* <DEDUP_REMOVED lines=25> */
.L_x_22693:
[----:B------:R-:W-:-:S07]  /*8900*/  MOV R109, R112 ;  /* 0x00000070006d7202 */ /* 0x000fce0000000f00 */
.L_x_22694:
[----:B------:R-:W-:Y:S05]  /*8910*/  BSYNC B2 ;  /* 0x0000000000027941 */ /* 0x000fea0003800000 */
.L_x_22692:
        /* <DEDUP_REMOVED lines=16> */
.L_x_22698:
[----:B------:R-:W-:Y:S05]  /*8a20*/  BSYNC B3 ;  /* 0x0000000000037941 */ /* 0x000fea0003800000 */
.L_x_22697:
        /* <DEDUP_REMOVED lines=44> */
.L_x_22696:
[----:B------:R-:W-:Y:S05]  /*8cf0*/  BSYNC B2 ;  /* 0x0000000000027941 */ /* 0x000fea0003800000 */
.L_x_22695:
        /* <DEDUP_REMOVED lines=20> */
.L_x_22700:
[----:B------:R-:W-:-:S07]  /*8e40*/  IMAD.MOV.U32 R125, RZ, RZ, R112 ;  /* 0x000000ffff7d7224 */ /* 0x000fce00078e0070 */
.L_x_22701:
[----:B------:R-:W-:Y:S05]  /*8e50*/  BSYNC B2 ;  /* 0x0000000000027941 */ /* 0x000fea0003800000 */
.L_x_22699:
        /* <DEDUP_REMOVED lines=16> */
.L_x_22705:
[----:B------:R-:W-:Y:S05]  /*8f60*/  BSYNC B3 ;  /* 0x0000000000037941 */ /* 0x000fea0003800000 */
.L_x_22704:
        /* <DEDUP_REMOVED lines=44> */
.L_x_22703:
[----:B------:R-:W-:Y:S05]  /*9230*/  BSYNC B2 ;  /* 0x0000000000027941 */ /* 0x000fea0003800000 */
.L_x_22702:
        /* <DEDUP_REMOVED lines=20> */
.L_x_22707:
[----:B------:R-:W-:-:S07]  /*9380*/  MOV R125, R112 ;  /* 0x00000070007d7202 */ /* 0x000fce0000000f00 */
.L_x_22708:
[----:B------:R-:W-:Y:S05]  /*9390*/  BSYNC B2 ;  /* 0x0000000000027941 */ /* 0x000fea0003800000 */
.L_x_22706:
        /* <DEDUP_REMOVED lines=16> */
.L_x_22712:
[----:B------:R-:W-:Y:S05]  /*94a0*/  BSYNC B3 ;  /* 0x0000000000037941 */ /* 0x000fea0003800000 */
.L_x_22711:
        /* <DEDUP_REMOVED lines=44> */
.L_x_22710:
[----:B------:R-:W-:Y:S05]  /*9770*/  BSYNC B2 ;  /* 0x0000000000027941 */ /* 0x000fea0003800000 */
.L_x_22709:
[----:B------:R-:W-:Y:S01]  /*9780*/  I2FP.F32.U32 R109, R125 ;  /* 0x0000007d006d7245 */ /* 0x000fe20000201000 */
[----:B------:R-:W-:Y:S01]  /*9790*/  FMUL.FTZ R126, R107, R111 ;  /* 0x0000006f6b7e7220 */ /* 0x000fe20000410000 */
[----:B------:R-:W-:-:S03]  /*97a0*/  SEL R111, RZ, 0x100, P3 ;  /* 0x00000100ff6f7807 */ /* 0x000fc60001800000 */
[----:B------:R-:W-:Y:S01]  /*97b0*/  FFMA.FTZ R109, R109, R108, 1.1641532182693481445e-10 ;  /* 0x2f0000006d6d7423 */ /* 0x000fe2000001006c */
[----:B------:R-:W-:-:S04]  /*97c0*/  FMUL.FTZ R126, R126, R123 ;  /* 0x0000007b7e7e7220 */ /* 0x000fc80000410000 */
[----:B------:R-:W-:Y:S02]  /*97d0*/  FSETP.GTU.FTZ.AND P5, PT, R109, R124, PT ;  /* 0x0000007c6d00720b */ /* 0x000fe40003fbc000 */
[----:B------:R-:W-:Y:S02]  /*97e0*/  SEL R109, RZ, 0x10000, P4 ;  /* 0x00010000ff6d7807 */ /* 0x000fe40002000000 */
        /* <DEDUP_REMOVED lines=8> */
[C---:B------:R-:W-:Y:S02]  /*9870*/  LEA.HI.X R125, R122.reuse, UR29, RZ, 0x4, P1 ;  /* 0x0000001d7a7d7c11 */ /* 0x040fe400088f24ff */
[----:B------:R-:W-:-:S03]  /*9880*/  LEA R108, P1, R122, UR30, 0x2 ;  /* 0x0000001e7a6c7c11 */ /* 0x000fc6000f8210ff */
[----:B------:R0:W-:Y:S01]  /*9890*/  STG.E.128 desc[UR4][R124.64], R104 ;  /* 0x000000687c007986 */ /* 0x0001e2000c101d04 */
[----:B------:R-:W-:-:S05]  /*98a0*/  LEA.HI.X R109, R122, UR31, RZ, 0x2, P1 ;  /* 0x0000001f7a6d7c11 */ /* 0x000fca00088f14ff */
[----:B------:R0:W-:Y:S04]  /*98b0*/  STG.E desc[UR4][R108.64], R111 ;  /* 0x0000006f6c007986 */ /* 0x0001e8000c101904 */
.L_x_22684:
[----:B------:R-:W-:Y:S05]  /*98c0*/  BSYNC B1 ;  /* 0x0000000000017941 */ /* 0x000fea0003800000 */
.L_x_22683:
[----:B01----:R-:W-:Y:S01]  /*98d0*/  FADD.FTZ R108, RZ, R84 ;  /* 0x00000054ff6c7221 */ /* 0x003fe20000010000 */
[C---:B------:R-:W-:Y:S01]  /*98e0*/  ISETP.GT.U32.AND P1, PT, R0.reuse, 0x3f, PT ;  /* 0x0000003f0000780c */ /* 0x040fe20003f24070 */
[----:B------:R-:W-:Y:S01]  /*98f0*/  UMOV UR26, 0xffffffff ;  /* 0xffffffff001a7882 */ /* 0x000fe20000000000 */
[C---:B------:R-:W-:Y:S01]  /*9900*/  ISETP.GT.U32.AND P2, PT, R0.reuse, 0x7f, PT ;  /* 0x0000007f0000780c */ /* 0x040fe20003f44070 */
[----:B------:R-:W-:Y:S01]  /*9910*/  FADD.FTZ R109, R85, R108 ;  /* 0x0000006c556d7221 */ /* 0x000fe20000010000 */
[C---:B------:R-:W-:Y:S02]  /*9920*/  ISETP.GT.U32.AND P3, PT, R0.reuse, 0x9f, PT ;  /* 0x0000009f0000780c */ /* 0x040fe40003f64070 */
[----:B------:R-:W-:Y:S01]  /*9930*/  ISETP.GT.U32.AND P4, PT, R0, 0xbf, PT ;  /* 0x000000bf0000780c */ /* 0x000fe20003f84070 */
[----:B------:R-:W-:Y:S01]  /*9940*/  FADD.FTZ R108, R86, R109 ;  /* 0x0000006d566c7221 */ /* 0x000fe20000010000 */
[----:B------:R-:W-:-:S03]  /*9950*/  ISETP.NE.AND P5, PT, R110, RZ, PT ;  /* 0x000000ff6e00720c */ /* 0x000fc60003fa5270 */
[----:B------:R-:W-:-:S05]  /*9960*/  FADD.FTZ R108, R87, R108 ;  /* 0x0000006c576c7221 */ /* 0x000fca0000010000 */
[----:B-----5:R-:W-:-:S05]  /*9970*/  FSEL R111, R108, RZ, P0 ;  /* 0x000000ff6c6f7208 */ /* 0x020fca0000000000 */
        /* <DEDUP_REMOVED lines=94> */
.L_x_22738:
[----:B-1----:R-:W-:Y:S01]  /*9f60*/  FADD.FTZ R126, R108, R125 ;  /* 0x0000007d6c7e7221 */ /* 0x002fe20000010000 */
[----:B------:R-:W-:Y:S01]  /*9f70*/  FMUL.FTZ R123, R124, R124 ;  /* 0x0000007c7c7b7220 */ /* 0x000fe20000410000 */
[----:B------:R-:W-:Y:S01]  /*9f80*/  PLOP3.LUT P1, PT, PT, PT, UP1, 0x40, 0x0 ;  /* 0x000000000000781c */ /* 0x000fe20003f2e818 */
[----:B------:R-:W1:Y:S01]  /*9f90*/  @!P5 LDC.64 R110, c[0x0][0x250] ;  /* 0x00009400ff6edb82 */ /* 0x000e620000000a00 */
[----:B------:R-:W-:Y:S01]  /*9fa0*/  FFMA.FTZ R126, R126, R109, UR25 ;  /* 0x000000197e7e7e23 */ /* 0x000fe2000801006d */
[----:B------:R-:W-:Y:S01]  /*9fb0*/  BSSY B1, `(.L_x_22714) ;  /* 0x000001c000017945 */ /* 0x000fe20003800000 */
[----:B------:R-:W-:Y:S02]  /*9fc0*/  FSEL R123, R123, RZ, !P1 ;  /* 0x000000ff7b7b7208 */ /* 0x000fe40004800000 */
[----:B------:R-:W-:-:S03]  /*9fd0*/  PLOP3.LUT P1, PT, PT, PT, UP1, 0x40, 0x0 ;  /* 0x000000000000781c */ /* 0x000fc60003f2e818 */
[----:B0-----:R-:W0:Y:S01]  /*9fe0*/  @!P5 LDC.64 R108, c[0x0][0x258] ;  /* 0x00009600ff6cdb82 */ /* 0x001e220000000a00 */
[----:B------:R-:W-:Y:S01]  /*9ff0*/  FADD.FTZ R123, R126, R123 ;  /* 0x0000007b7e7b7221 */ /* 0x000fe20000010000 */
[----:B------:R-:W-:-:S05]  /*a000*/  FSEL R122, R124, RZ, P1 ;  /* 0x000000ff7c7a7208 */ /* 0x000fca0000800000 */
[----:B------:R-:W5:Y:S01]  /*a010*/  MUFU.RSQ R123, R123 ;  /* 0x0000007b007b7308 */ /* 0x000f620000001400 */
[----:B-1----:R-:W-:-:S05]  /*a020*/  @!P5 IMAD.WIDE R110, R115, 0x4, R110 ;  /* 0x00000004736ed825 */ /* 0x002fca00078e026e */
[----:B------:R1:W-:Y:S01]  /*a030*/  @!P5 STG.E desc[UR4][R110.64], R124 ;  /* 0x0000007c6e00d986 */ /* 0x0003e2000c101904 */
[----:B0-----:R-:W-:-:S05]  /*a040*/  @!P5 IMAD.WIDE R108, R115, 0x4, R108 ;  /* 0x00000004736cd825 */ /* 0x001fca00078e026c */
[----:B-----5:R1:W-:Y:S01]  /*a050*/  @!P5 STG.E desc[UR4][R108.64], R123 ;  /* 0x0000007b6c00d986 */ /* 0x0203e2000c101904 */
[----:B------:R-:W-:Y:S05]  /*a060*/  @!P0 BRA `(.L_x_22715) ;  /* 0x0000000000408947 */ /* 0x000fea0003800000 */
[----:B-1----:R-:W0:Y:S01]  /*a070*/  LDC.64 R124, c[0x0][0x2b8] ;  /* 0x0000ae00ff7c7b82 */ /* 0x002e220000000a00 */
        /* <DEDUP_REMOVED lines=15> */
.L_x_22715:
[----:B------:R-:W-:Y:S05]  /*a170*/  BSYNC B1 ;  /* 0x0000000000017941 */ /* 0x000fea0003800000 */
.L_x_22714:
        /* <DEDUP_REMOVED lines=16> */
[----:B0-----:R-:W-:-:S04]  /*a280*/  IMAD.WIDE.U32 R124, R121, 0x10, R124 ;  /* 0x00000010797c7825 */ /* 0x001fc800078e007c */
[----:B------:R-:W-:Y:S01]  /*a290*/  VIADD R121, R121, 0x20 ;  /* 0x0000002079797836 */ /* 0x000fe20000000000 */
[----:B------:R0:W-:Y:S06]  /*a2a0*/  STG.E.128 desc[UR4][R124.64], R108 ;  /* 0x0000006c7c007986 */ /* 0x0001ec000c101d04 */
.L_x_22717:
[----:B------:R-:W-:Y:S05]  /*a2b0*/  BSYNC B1 ;  /* 0x0000000000017941 */ /* 0x000fea0003800000 */
.L_x_22716:
        /* <DEDUP_REMOVED lines=19> */
.L_x_22719:
[----:B------:R-:W-:Y:S05]  /*a3f0*/  BSYNC B1 ;  /* 0x0000000000017941 */ /* 0x000fea0003800000 */
.L_x_22718:
        /* <DEDUP_REMOVED lines=19> */
.L_x_22721:
[----:B------:R-:W-:Y:S05]  /*a530*/  BSYNC B1 ;  /* 0x0000000000017941 */ /* 0x000fea0003800000 */
.L_x_22720:
        /* <DEDUP_REMOVED lines=19> */
.L_x_22723:
[----:B------:R-:W-:Y:S05]  /*a670*/  BSYNC B1 ;  /* 0x0000000000017941 */ /* 0x000fea0003800000 */
.L_x_22722:
        /* <DEDUP_REMOVED lines=18> */
.L_x_22725:
[----:B------:R-:W-:Y:S05]  /*a7a0*/  BSYNC B1 ;  /* 0x0000000000017941 */ /* 0x000fea0003800000 */
.L_x_22724:
[----:B01----:R-:W0:Y:S02]  /*a7b0*/  LDC.64 R108, c[0x0][0x210] ;  /* 0x00008400ff6c7b82 */ /* 0x003e240000000a00 */
[----:B0-----:R-:W-:-:S05]  /*a7c0*/  IMAD R115, R108, 0x4, R115 ;  /* 0x000000046c737824 */ /* 0x001fca00078e0273 */
[----:B------:R-:W-:-:S13]  /*a7d0*/  ISETP.GE.AND P1, PT, R115, R109, PT ;  /* 0x0000006d7300720c */ /* 0x000fda0003f26270 */
[----:B------:R-:W-:Y:S05]  /*a7e0*/  @!P1 BRA `(.L_x_22726) ;  /* 0xffffff6400a09947 */ /* 0x000fea000383ffff */
[----:B------:R-:W-:Y:S05]  /*a7f0*/  BSYNC B0 ;  /* 0x0000000000007941 */ /* 0x000fea0003800000 */
.L_x_22532:
[----:B------:R-:W-:Y:S05]  /*a800*/  EXIT ;  /* 0x000000000000794d */ /* 0x000fea0003800000 */
.L_x_22713:
[----:B------:R-:W-:Y:S01]  /*a810*/  HFMA2.MMA R123, -RZ, RZ, 0, 1.847743988037109375e-06 ;  /* 0x0000001fff7b7435 */ /* 0x000fe200000001ff */
[----:B------:R-:W-:Y:S01]  /*a820*/  BSSY B1, `(.L_x_22727) ;  /* 0x0000007000017945 */ /* 0x000fe20003800000 */
[----:B------:R-:W-:Y:S01]  /*a830*/  MOV R131, R111 ;  /* 0x0000006f00837202 */ /* 0x000fe20000000f00 */
[----:B------:R-:W-:Y:S02]  /*a840*/  IMAD.MOV.U32 R122, RZ, RZ, 0x1 ;  /* 0x00000001ff7a7424 */ /* 0x000fe400078e00ff */
[----:B------:R-:W-:-:S07]  /*a850*/  IMAD.MOV.U32 R110, RZ, RZ, -0x1 ;  /* 0xffffffffff6e7424 */ /* 0x000fce00078e00ff */
[----:B--234-:R-:W-:Y:S05]  /*a860*/  WARPSYNC.COLLECTIVE R110, `(.L_x_22728) ;  /* 0x000000006e087348 */ /* 0x01cfea0003c00000 */
[----:B------:R0:W1:Y:S02]  /*a870*/  SHFL.BFLY P6, R125, R131, R122, R123 ;  /* 0x0c00007a837d7389 */ /* 0x00006400000c007b */
[----:B01234-:R-:W-:Y:S01]  /*a880*/  ENDCOLLECTIVE ;  /* 0x000000000000791b */ /* 0x01ffe20003800000 */
.L_x_22728:
[----:B------:R-:W-:Y:S05]  /*a890*/  BSYNC B1 ;  /* 0x0000000000017941 */ /* 0x000fea0003800000 */
.L_x_22727:
[----:B------:R-:W-:Y:S01]  /*a8a0*/  FADD.FTZ R126, R111, R125 ;  /* 0x0000007d6f7e7221 */ /* 0x000fe20000010000 */
[----:B------:R-:W-:Y:S01]  /*a8b0*/  HFMA2.MMA R123, -RZ, RZ, 0, 1.847743988037109375e-06 ;  /* 0x0000001fff7b7435 */ /* 0x000fe200000001ff */
[----:B------:R-:W-:Y:S02]  /*a8c0*/  IMAD.MOV.U32 R122, RZ, RZ, 0x2 ;  /* 0x00000002ff7a7424 */ /* 0x000fe400078e00ff */
[----:B------:R-:W-:Y:S01]  /*a8d0*/  IMAD.MOV.U32 R110, RZ, RZ, -0x1 ;  /* 0xffffffffff6e7424 */ /* 0x000fe200078e00ff */
[----:B------:R-:W-:-:S07]  /*a8e0*/  MOV R131, R126 ;  /* 0x0000007e00837202 */ /* 0x000fce0000000f00 */
[----:B------:R-:W-:Y:S05]  /*a8f0*/  WARPSYNC.COLLECTIVE R110, `(.L_x_22729) ;  /* 0x000000006e087348 */ /* 0x000fea0003c00000 */
[----:B------:R0:W1:Y:S02]  /*a900*/  SHFL.BFLY P6, R125, R131, R122, R123 ;  /* 0x0c00007a837d7389 */ /* 0x00006400000c007b */
[----:B01----:R-:W-:Y:S01]  /*a910*/  ENDCOLLECTIVE ;  /* 0x000000000000791b */ /* 0x003fe20003800000 */
.L_x_22729:
[----:B------:R-:W-:Y:S02]  /*a920*/  IMAD.MOV.U32 R122, RZ, RZ, 0x4 ;  /* 0x00000004ff7a7424 */ /* 0x000fe400078e00ff */
[----:B------:R-:W-:-:S05]  /*a930*/  FADD.FTZ R127, R126, R125 ;  /* 0x0000007d7e7f7221 */ /* 0x000fca0000010000 */
[----:B------:R-:W-:-:S07]  /*a940*/  MOV R131, R127 ;  /* 0x0000007f00837202 */ /* 0x000fce0000000f00 */
[----:B------:R-:W-:Y:S05]  /*a950*/  WARPSYNC.COLLECTIVE R110, `(.L_x_22730) ;  /* 0x000000006e087348 */ /* 0x000fea0003c00000 */
[----:B------:R0:W1:Y:S02]  /*a960*/  SHFL.BFLY P6, R125, R131, R122, R123 ;  /* 0x0c00007a837d7389 */ /* 0x00006400000c007b */
[----:B01----:R-:W-:Y:S01]  /*a970*/  ENDCOLLECTIVE ;  /* 0x000000000000791b */ /* 0x003fe20003800000 */
.L_x_22730:
[----:B------:R-:W-:Y:S02]  /*a980*/  IMAD.MOV.U32 R122, RZ, RZ, 0x8 ;  /* 0x00000008ff7a7424 */ /* 0x000fe400078e00ff */
[----:B------:R-:W-:-:S05]  /*a990*/  FADD.FTZ R128, R127, R125 ;  /* 0x0000007d7f807221 */ /* 0x000fca0000010000 */
[----:B------:R-:W-:-:S07]  /*a9a0*/  MOV R131, R128 ;  /* 0x0000008000837202 */ /* 0x000fce0000000f00 */
[----:B------:R-:W-:Y:S05]  /*a9b0*/  WARPSYNC.COLLECTIVE R110, `(.L_x_22731) ;  /* 0x000000006e087348 */ /* 0x000fea0003c00000 */
[----:B------:R0:W1:Y:S02]  /*a9c0*/  SHFL.BFLY P6, R125, R131, R122, R123 ;  /* 0x0c00007a837d7389 */ /* 0x00006400000c007b */
[----:B01----:R-:W-:Y:S01]  /*a9d0*/  ENDCOLLECTIVE ;  /* 0x000000000000791b */ /* 0x003fe20003800000 */
.L_x_22731:
[----:B------:R-:W-:Y:S02]  /*a9e0*/  IMAD.MOV.U32 R122, RZ, RZ, 0x10 ;  /* 0x00000010ff7a7424 */ /* 0x000fe400078e00ff */
[----:B------:R-:W-:-:S05]  /*a9f0*/  FADD.FTZ R129, R128, R125 ;  /* 0x0000007d80817221 */ /* 0x000fca0000010000 */
[----:B------:R-:W-:-:S07]  /*aa00*/  MOV R131, R129 ;  /* 0x0000008100837202 */ /* 0x000fce0000000f00 */
[----:B------:R-:W-:Y:S05]  /*aa10*/  WARPSYNC.COLLECTIVE R110, `(.L_x_22732) ;  /* 0x000000006e087348 */ /* 0x000fea0003c00000 */
[----:B------:R0:W1:Y:S02]  /*aa20*/  SHFL.BFLY P6, R125, R131, R122, R123 ;  /* 0x0c00007a837d7389 */ /* 0x00006400000c007b */
[----:B01----:R-:W-:Y:S01]  /*aa30*/  ENDCOLLECTIVE ;  /* 0x000000000000791b */ /* 0x003fe20003800000 */
.L_x_22732:
[----:B------:R-:W-:Y:S01]  /*aa40*/  IMAD.MOV.U32 R122, RZ, RZ, 0x1 ;  /* 0x00000001ff7a7424 */ /* 0x000fe200078e00ff */
        /* <DEDUP_REMOVED lines=53> */
[----:B------:R-:W-:-:S04]  /*ada0*/  HFMA2.MMA R123, -RZ, RZ, 0, 1.847743988037109375e-06 ;  /* 0x0000001fff7b7435 */ /* 0x000fc800000001ff */
[----:B------:R-:W-:-:S07]  /*adb0*/  MOV R131, R111 ;  /* 0x0000006f00837202 */ /* 0x000fce0000000f00 */
[----:B------:R-:W-:Y:S05]  /*adc0*/  WARPSYNC.COLLECTIVE R110, `(.L_x_22733) ;  /* 0x000000006e087348 */ /* 0x000fea0003c00000 */
[----:B------:R0:W1:Y:S02]  /*add0*/  SHFL.BFLY P6, R125, R131, R122, R123 ;  /* 0x0c00007a837d7389 */ /* 0x00006400000c007b */
[----:B01----:R-:W-:Y:S01]  /*ade0*/  ENDCOLLECTIVE ;  /* 0x000000000000791b */ /* 0x003fe20003800000 */
.L_x_22733:
[----:B------:R-:W-:Y:S01]  /*adf0*/  MOV R122, 0x2 ;  /* 0x00000002007a7802 */ /* 0x000fe20000000f00 */
[----:B------:R-:W-:-:S04]  /*ae00*/  FADD.FTZ R126, R111, R125 ;  /* 0x0000007d6f7e7221 */ /* 0x000fc80000010000 */
[----:B------:R-:W-:-:S07]  /*ae10*/  IMAD.MOV.U32 R131, RZ, RZ, R126 ;  /* 0x000000ffff837224 */ /* 0x000fce00078e007e */
[----:B------:R-:W-:Y:S05]  /*ae20*/  WARPSYNC.COLLECTIVE R110, `(.L_x_22734) ;  /* 0x000000006e087348 */ /* 0x000fea0003c00000 */
[----:B------:R0:W1:Y:S02]  /*ae30*/  SHFL.BFLY P6, R125, R131, R122, R123 ;  /* 0x0c00007a837d7389 */ /* 0x00006400000c007b */
[----:B01----:R-:W-:Y:S01]  /*ae40*/  ENDCOLLECTIVE ;  /* 0x000000000000791b */ /* 0x003fe20003800000 */
.L_x_22734:
[----:B------:R-:W-:Y:S01]  /*ae50*/  HFMA2.MMA R122, -RZ, RZ, 0, 2.384185791015625e-07 ;  /* 0x00000004ff7a7435 */ /* 0x000fe200000001ff */
[----:B------:R-:W-:-:S04]  /*ae60*/  FADD.FTZ R127, R126, R125 ;  /* 0x0000007d7e7f7221 */ /* 0x000fc80000010000 */
[----:B------:R-:W-:-:S07]  /*ae70*/  IMAD.MOV.U32 R131, RZ, RZ, R127 ;  /* 0x000000ffff837224 */ /* 0x000fce00078e007f */
[----:B------:R-:W-:Y:S05]  /*ae80*/  WARPSYNC.COLLECTIVE R110, `(.L_x_22735) ;  /* 0x000000006e087348 */ /* 0x000fea0003c00000 */
[----:B------:R0:W1:Y:S02]  /*ae90*/  SHFL.BFLY P6, R125, R131, R122, R123 ;  /* 0x0c00007a837d7389 */ /* 0x00006400000c007b */
[----:B01----:R-:W-:Y:S01]  /*aea0*/  ENDCOLLECTIVE ;  /* 0x000000000000791b */ /* 0x003fe20003800000 */
.L_x_22735:
[----:B------:R-:W-:Y:S01]  /*aeb0*/  MOV R122, 0x8 ;  /* 0x00000008007a7802 */ /* 0x000fe20000000f00 */
[----:B------:R-:W-:-:S04]  /*aec0*/  FADD.FTZ R128, R127, R125 ;  /* 0x0000007d7f807221 */ /* 0x000fc80000010000 */
[----:B------:R-:W-:-:S07]  /*aed0*/  IMAD.MOV.U32 R131, RZ, RZ, R128 ;  /* 0x000000ffff837224 */ /* 0x000fce00078e0080 */
[----:B------:R-:W-:Y:S05]  /*aee0*/  WARPSYNC.COLLECTIVE R110, `(.L_x_22736) ;  /* 0x000000006e087348 */ /* 0x000fea0003c00000 */
[----:B------:R0:W1:Y:S02]  /*aef0*/  SHFL.BFLY P6, R125, R131, R122, R123 ;  /* 0x0c00007a837d7389 */ /* 0x00006400000c007b */
[----:B01----:R-:W-:Y:S01]  /*af00*/  ENDCOLLECTIVE ;  /* 0x000000000000791b */ /* 0x003fe20003800000 */
.L_x_22736:
[----:B------:R-:W-:Y:S01]  /*af10*/  HFMA2.MMA R122, -RZ, RZ, 0, 9.5367431640625e-07 ;  /* 0x00000010ff7a7435 */ /* 0x000fe200000001ff */
[----:B------:R-:W-:-:S04]  /*af20*/  FADD.FTZ R108, R128, R125 ;  /* 0x0000007d806c7221 */ /* 0x000fc80000010000 */
[----:B------:R-:W-:-:S07]  /*af30*/  IMAD.MOV.U32 R131, RZ, RZ, R108 ;  /* 0x000000ffff837224 */ /* 0x000fce00078e006c */
[----:B------:R-:W-:Y:S05]  /*af40*/  WARPSYNC.COLLECTIVE R110, `(.L_x_22737) ;  /* 0x000000006e087348 */ /* 0x000fea0003c00000 */
[----:B------:R0:W1:Y:S02]  /*af50*/  SHFL.BFLY P6, R125, R131, R122, R123 ;  /* 0x0c00007a837d7389 */ /* 0x00006400000c007b */
[----:B01----:R-:W-:Y:S01]  /*af60*/  ENDCOLLECTIVE ;  /* 0x000000000000791b */ /* 0x003fe20003800000 */
.L_x_22737:
[----:B------:R-:W-:Y:S05]  /*af70*/  BRA `(.L_x_22738) ;  /* 0xffffffec00f87947 */ /* 0x000fea000383ffff */
.L_x_22739:
        /* <DEDUP_REMOVED lines=16> */
.L_x_23604:


//--------------------- .text._ZN10layer_norm13ln_fwd_kernelINS_13Kernel_traitsIfffffjLj768ELj1ELj4ELj1ELj16ENS_18Kernel_traits_baseILj768EfffffjLj128EEEEELb1ELb1ELb0ELb1EEEvNS_9FwdParamsE --------------------------
	.section	.text._ZN10layer_norm13ln_fwd_kernelINS_13Kernel_traitsIfffffjLj768ELj1ELj4ELj1ELj16ENS_18Kernel_traits_baseILj768EfffffjLj128EEEEELb1ELb1ELb0ELb1EEEvNS_9FwdParamsE,"ax",@progbits
	.align	128
        .global         _ZN10layer_norm13ln_fwd_kernelINS_13Kernel_traitsIfffffjLj768ELj1ELj4ELj1ELj16ENS_18Kernel_traits_baseILj768EfffffjLj128EEEEELb1ELb1ELb0ELb1EEEvNS_9FwdParamsE
        .type           _ZN10layer_norm13ln_fwd_kernelINS_13Kernel_traitsIfffffjLj768ELj1ELj4ELj1ELj16ENS_18Kernel_traits_baseILj768EfffffjLj128EEEEELb1ELb1ELb0ELb1EEEvNS_9FwdParamsE,@function
        .size           _ZN10layer_norm13ln_fwd_kernelINS_13Kernel_traitsIfffffjLj768ELj1ELj4ELj1ELj16ENS_18Kernel_traits_baseILj768EfffffjLj128EEEEELb1ELb1ELb0ELb1EEEvNS_9FwdParamsE,(.L_x_23605 - _ZN10layer_norm13ln_fwd_kernelINS_13Kernel_traitsIfffffjLj768ELj1ELj4ELj1ELj16ENS_18Kernel_traits_baseILj768EfffffjLj128EEEEELb1ELb1ELb0ELb1EEEvNS_9FwdParamsE)
        .other          _ZN10layer_norm13ln_fwd_kernelINS_13Kernel_traitsIfffffjLj768ELj1ELj4ELj1ELj16ENS_18Kernel_traits_baseILj768EfffffjLj128EEEEELb1ELb1ELb0ELb1EEEvNS_9FwdParamsE,@"STO_CUDA_ENTRY STV_DEFAULT"
_ZN10layer_norm13ln_fwd_kernelINS_13Kernel_traitsIfffffjLj768ELj1ELj4ELj1ELj16ENS_18Kernel_traits_baseILj768EfffffjLj128EEEEELb1ELb1ELb0ELb1EEEvNS_9FwdParamsE:
.text._ZN10layer_norm13ln_fwd_kernelINS_13Kernel_traitsIfffffjLj768ELj1ELj4ELj1ELj16ENS_18Kernel_traits_baseILj768EfffffjLj128EEEEELb1ELb1ELb0ELb1EEEvNS_9FwdParamsE:
        /* <DEDUP_REMOVED lines=94> */
[----:B------:R-:W-:-:S02]  /*05e0*/  UIADD3 UR29, UR7, -0x24c28bd8, URZ ;  /* 0xdb3d7428071d7890 */ /* 0x000fc4000fffe03f */
[----:B------:R-:W-:Y:S01]  /*05f0*/  IMAD.HI.U32 R3, R108, -0x2daee0ad, RZ ;  /* 0xd2511f536c037827 */ /* 0x000fe200078e00ff */
[----:B------:R-:W-:Y:S01]  /*0600*/  LOP3.LUT R114, R5, UR28, R8, 0x96, !PT ;  /* 0x0000001c05727c12 */ /* 0x000fe2000f8e9608 */
[----:B------:R-:W-:Y:S02]  /*0610*/  ULDC UR8, c[0x0][0x214] ;  /* 0x0000850000087ab9 */ /* 0x000fe40000000800 */
[----:B------:R-:W-:-:S05]  /*0620*/  IMAD.X R5, RZ, RZ, UR9, P2 ;  /* 0x00000009ff057e24 */ /* 0x000fca00090e06ff */
[----:B------:R0:W5:Y:S04]  /*0630*/  @P0 LDG.E.128 R72, desc[UR4][R4.64] ;  /* 0x0000000404480981 */ /* 0x000168000c1e1d00 */
[----:B------:R0:W5:Y:S04]  /*0640*/  @P0 LDG.E.128 R68, desc[UR4][R4.64+0x200] ;  /* 0x0002000404440981 */ /* 0x000168000c1e1d00 */
[----:B------:R0:W5:Y:S04]  /*0650*/  @P0 LDG.E.128 R64, desc[UR4][R4.64+0x400] ;  /* 0x0004000404400981 */ /* 0x000168000c1e1d00 */
[----:B------:R0:W5:Y:S04]  /*0660*/  @P0 LDG.E.128 R60, desc[UR4][R4.64+0x600] ;  /* 0x00060004043c0981 */ /* 0x000168000c1e1d00 */
[----:B------:R0:W5:Y:S04]  /*0670*/  @P0 LDG.E.128 R56, desc[UR4][R4.64+0x800] ;  /* 0x0008000404380981 */ /* 0x000168000c1e1d00 */
[----:B------:R0:W5:Y:S01]  /*0680*/  @P0 LDG.E.128 R52, desc[UR4][R4.64+0xa00] ;  /* 0x000a000404340981 */ /* 0x000162000c1e1d00 */
[----:B------:R-:W-:-:S02]  /*0690*/  IADD3 R2, P1, R0, UR10, RZ ;  /* 0x0000000a00027c10 */ /* 0x000fc4000ff3e0ff */
[----:B------:R-:W-:Y:S02]  /*06a0*/  LOP3.LUT R112, R3, UR29, R6, 0x96, !PT ;  /* 0x0000001d03707c12 */ /* 0x000fe4000f8e9606 */
[----:B------:R-:W-:Y:S02]  /*06b0*/  IADD3.X R3, RZ, UR11, RZ, P1, !PT ;  /* 0x0000000bff037c10 */ /* 0x000fe40008ffe4ff */
[----:B------:R-:W-:Y:S02]  /*06c0*/  ISETP.GE.AND P1, PT, R115, UR8, PT ;  /* 0x0000000873007c0c */ /* 0x000fe4000bf26270 */
[----:B------:R-:W-:-:S04]  /*06d0*/  LOP3.LUT R106, R106, 0x1f, RZ, 0xc0, !PT ;  /* 0x0000001f6a6a7812 */ /* 0x000fc800078ec0ff */
        /* <DEDUP_REMOVED lines=15> */
[----:B------:R-:W-:Y:S01]  /*07d0*/  IMAD.HI.U32 R0, R112, -0x326172a9, RZ ;  /* 0xcd9e8d5770007827 */ /* 0x000fe200078e00ff */
[----:B------:R-:W5:Y:S04]  /*07e0*/  LDG.E.128 R44, desc[UR4][R2.64+0x200] ;  /* 0x00020004022c7981 */ /* 0x000f68000c1e1d00 */
[----:B------:R-:W5:Y:S04]  /*07f0*/  LDG.E.128 R40, desc[UR4][R2.64+0x400] ;  /* 0x0004000402287981 */ /* 0x000f68000c1e1d00 */
[----:B------:R-:W5:Y:S04]  /*0800*/  LDG.E.128 R36, desc[UR4][R2.64+0x600] ;  /* 0x0006000402247981 */ /* 0x000f68000c1e1d00 */
[----:B------:R-:W5:Y:S04]  /*0810*/  LDG.E.128 R32, desc[UR4][R2.64+0x800] ;  /* 0x0008000402207981 */ /* 0x000f68000c1e1d00 */
[----:B------:R0:W5:Y:S01]  /*0820*/  LDG.E.128 R28, desc[UR4][R2.64+0xa00] ;  /* 0x000a0004021c7981 */ /* 0x000162000c1e1d00 */
[----:B------:R-:W-:Y:S01]  /*0830*/  HFMA2.MMA R113, -RZ, RZ, 0, 0 ;  /* 0x00000000ff717435 */ /* 0x000fe200000001ff */
        /* <DEDUP_REMOVED lines=8> */
[----:B0-----:R-:W-:Y:S01]  /*08c0*/  IMAD.HI.U32 R3, R114, -0x2daee0ad, RZ ;  /* 0xd2511f5372037827 */ /* 0x001fe200078e00ff */
[----:B------:R-:W-:Y:S01]  /*08d0*/  UISETP.NE.AND.EX UP0, UPT, UR9, URZ, UPT, UP0 ;  /* 0x0000003f0900728c */ /* 0x000fe2000bf05300 */
[----:B------:R-:W-:-:S02]  /*08e0*/  ULDC.64 UR12, c[0x0][0x2b8] ;  /* 0x0000ae00000c7ab9 */ /* 0x000fc40000000a00 */
[----:B------:R-:W-:Y:S01]  /*08f0*/  IMAD R114, R114, -0x2daee0ad, RZ ;  /* 0xd2511f5372727824 */ /* 0x000fe200078e02ff */
[----:B------:R-:W-:Y:S01]  /*0900*/  LOP3.LUT R108, R3, UR31, R108, 0x96, !PT ;  /* 0x0000001f036c7c12 */ /* 0x000fe2000f8e966c */
[----:B------:R-:W-:-:S11]  /*0910*/  UISETP.NE.AND UP1, UPT, UR8, URZ, UPT ;  /* 0x0000003f0800728c */ /* 0x000fd6000bf25270 */
.L_x_22910:
[----:B-1----:R-:W0:Y:S01]  /*0920*/  LDC.64 R90, c[0x0][0x230] ;  /* 0x00008c00ff5a7b82 */ /* 0x002e220000000a00 */
[----:B------:R-:W-:Y:S01]  /*0930*/  IMAD R0, R115, UR10, RZ ;  /* 0x0000000a73007c24 */ /* 0x000fe2000f8e02ff */
[----:B------:R-:W-:Y:S01]  /*0940*/  PLOP3.LUT P1, PT, PT, PT, UP0, 0x80, 0x0 ;  /* 0x000000000000781c */ /* 0x000fe20003f2f008 */
[----:B------:R-:W-:Y:S01]  /*0950*/  IMAD.MOV.U32 R2, RZ, RZ, 0x4 ;  /* 0x00000004ff027424 */ /* 0x000fe200078e00ff */
        /* <DEDUP_REMOVED lines=8> */
[----:B-----5:R2:W5:Y:S01]  /*09e0*/  @P2 LDG.E R122, desc[UR4][R2.64] ;  /* 0x00000004027a2981 */ /* 0x020562000c1e1900 */
        /* <DEDUP_REMOVED lines=19> */
.L_x_22742:
[----:B------:R-:W-:-:S07]  /*0b20*/  IMAD.MOV.U32 R0, RZ, RZ, R112 ;  /* 0x000000ffff007224 */ /* 0x000fce00078e0070 */
.L_x_22743:
[----:B------:R-:W-:Y:S05]  /*0b30*/  BSYNC B1 ;  /* 0x0000000000017941 */ /* 0x000fea0003800000 */
.L_x_22741:
        /* <DEDUP_REMOVED lines=16> */
.L_x_22747:
[----:B------:R-:W-:Y:S05]  /*0c40*/  BSYNC B2 ;  /* 0x0000000000027941 */ /* 0x000fea0003800000 */
.L_x_22746:
        /* <DEDUP_REMOVED lines=44> */
.L_x_22745:
[----:B------:R-:W-:Y:S05]  /*0f10*/  BSYNC B1 ;  /* 0x0000000000017941 */ /* 0x000fea0003800000 */
.L_x_22744:
[----:B------:R-:W0:Y:S01]  /*0f20*/  LDC R120, c[0x0][0x298] ;  /* 0x0000a600ff787b82 */ /* 0x000e220000000800 */
[----:B------:R-:W-:Y:S01]  /*0f30*/  I2FP.F32.U32 R3, R0 ;  /* 0x0000000000037245 */ /* 0x000fe20000201000 */
[----:B------:R-:W-:Y:S01]  /*0f40*/  HFMA2.MMA R0, -RZ, RZ, 0.1171875, 0 ;  /* 0x2f800000ff007435 */ /* 0x000fe200000001ff */
[----:B-----5:R-:W-:Y:S01]  /*0f50*/  FMUL.FTZ R85, R80, R122 ;  /* 0x0000007a50557220 */ /* 0x020fe20000410000 */
[----:B------:R-:W-:Y:S01]  /*0f60*/  ISETP.NE.U32.AND P1, PT, R90, RZ, PT ;  /* 0x000000ff5a00720c */ /* 0x000fe20003f25070 */
[----:B------:R-:W-:Y:S01]  /*0f70*/  BSSY B1, `(.L_x_22748) ;  /* 0x0000015000017945 */ /* 0x000fe20003800000 */
[C---:B------:R-:W-:Y:S01]  /*0f80*/  ISETP.NE.AND P3, PT, R86.reuse, 0x1, PT ;  /* 0x000000015600780c */ /* 0x040fe20003f65270 */
[----:B------:R-:W-:Y:S01]  /*0f90*/  VIADD R84, R86, 0x1 ;  /* 0x0000000156547836 */ /* 0x000fe20000000000 */
[----:B------:R-:W1:Y:S01]  /*0fa0*/  LDC R118, c[0x0][0x294] ;  /* 0x0000a500ff767b82 */ /* 0x000e620000000800 */
[----:B------:R-:W-:-:S03]  /*0fb0*/  ISETP.NE.AND.EX P1, PT, R91, RZ, PT, P1 ;  /* 0x000000ff5b00720c */ /* 0x000fc60003f25310 */
[----:B------:R-:W-:Y:S01]  /*0fc0*/  FFMA.FTZ R3, R3, R0, 1.1641532182693481445e-10 ;  /* 0x2f00000003037423 */ /* 0x000fe20000010000 */
[----:B0-----:R-:W-:-:S04]  /*0fd0*/  FMUL.FTZ R85, R85, R120 ;  /* 0x0000007855557220 */ /* 0x001fc80000410000 */
        /* <DEDUP_REMOVED lines=13> */
.L_x_22749:
[----:B------:R-:W-:-:S07]  /*10b0*/  IMAD.MOV.U32 R90, RZ, RZ, R112 ;  /* 0x000000ffff5a7224 */ /* 0x000fce00078e0070 */
.L_x_22750:
[----:B------:R-:W-:Y:S05]  /*10c0*/  BSYNC B1 ;  /* 0x0000000000017941 */ /* 0x000fea0003800000 */
.L_x_22748:
        /* <DEDUP_REMOVED lines=16> */
.L_x_22754:
[----:B------:R-:W-:Y:S05]  /*11d0*/  BSYNC B2 ;  /* 0x0000000000027941 */ /* 0x000fea0003800000 */
.L_x_22753:
        /* <DEDUP_REMOVED lines=44> */
.L_x_22752:
[----:B------:R-:W-:Y:S05]  /*14a0*/  BSYNC B1 ;  /* 0x0000000000017941 */ /* 0x000fea0003800000 */
.L_x_22751:
        /* <DEDUP_REMOVED lines=20> */
.L_x_22756:
[----:B------:R-:W-:-:S07]  /*15f0*/  MOV R90, R112 ;  /* 0x00000070005a7202 */ /* 0x000fce0000000f00 */
.L_x_22757:
[----:B------:R-:W-:Y:S05]  /*1600*/  BSYNC B1 ;  /* 0x0000000000017941 */ /* 0x000fea0003800000 */
.L_x_22755:
        /* <DEDUP_REMOVED lines=16> */
.L_x_22761:
[----:B------:R-:W-:Y:S05]  /*1710*/  BSYNC B2 ;  /* 0x0000000000027941 */ /* 0x000fea0003800000 */
.L_x_22760:
        /* <DEDUP_REMOVED lines=44> */
.L_x_22759:
[----:B------:R-:W-:Y:S05]  /*19e0*/  BSYNC B1 ;  /* 0x0000000000017941 */ /* 0x000fea0003800000 */
.L_x_22758:
        /* <DEDUP_REMOVED lines=20> */
.L_x_22763:
[----:B------:R-:W-:-:S07]  /*1b30*/  IMAD.MOV.U32 R90, RZ, RZ, R112 ;  /* 0x000000ffff5a7224 */ /* 0x000fce00078e0070 */
.L_x_22764:
[----:B------:R-:W-:Y:S05]  /*1b40*/  BSYNC B1 ;  /* 0x0000000000017941 */ /* 0x000fea0003800000 */
.L_x_22762:
        /* <DEDUP_REMOVED lines=16> */
.L_x_22768:
[----:B------:R-:W-:Y:S05]  /*1c50*/  BSYNC B2 ;  /* 0x0000000000027941 */ /* 0x000fea0003800000 */
.L_x_22767:
        /* <DEDUP_REMOVED lines=44> */
.L_x_22766:
[----:B------:R-:W-:Y:S05]  /*1f20*/  BSYNC B1 ;  /* 0x0000000000017941 */ /* 0x000fea0003800000 */
.L_x_22765:
[----:B------:R-:W-:Y:S01]  /*1f30*/  I2FP.F32.U32 R85, R90 ;  /* 0x0000005a00557245 */ /* 0x000fe20000201000 */
[----:B------:R-:W0:Y:S01]  /*1f40*/  LDC.64 R2, c[0x0][0x238] ;  /* 0x00008e00ff027b82 */ /* 0x000e220000000a00 */
[----:B------:R-:W-:Y:S01]  /*1f50*/  FMUL.FTZ R83, R83, R122 ;  /* 0x0000007a53537220 */ /* 0x000fe20000410000 */
[----:B------:R-:W-:Y:S02]  /*1f60*/  SEL R86, RZ, 0x10000, P4 ;  /* 0x00010000ff567807 */ /* 0x000fe40002000000 */
[----:B------:R-:W-:Y:S01]  /*1f70*/  FFMA.FTZ R85, R85, R0, 1.1641532182693481445e-10 ;  /* 0x2f00000055557423 */ /* 0x000fe20000010000 */
[----:B------:R-:W-:Y:S01]  /*1f80*/  FMUL.FTZ R83, R83, R120 ;  /* 0x0000007853537220 */ /* 0x000fe20000410000 */
[----:B------:R-:W-:Y:S02]  /*1f90*/  SEL R87, RZ, 0x100, P3 ;  /* 0x00000100ff577807 */ /* 0x000fe40001800000 */
[----:B------:R-:W1:Y:S01]  /*1fa0*/  LDC.64 R104, c[0x0][0x240] ;  /* 0x00009000ff687b82 */ /* 0x000e620000000a00 */
[----:B------:R-:W-:-:S02]  /*1fb0*/  FSETP.GTU.FTZ.AND P5, PT, R85, R118, PT ;  /* 0x000000765500720b */ /* 0x000fc40003fbc000 */
[----:B------:R-:W-:Y:S02]  /*1fc0*/  IADD3 R119, R121, 0x20, RZ ;  /* 0x0000002079777810 */ /* 0x000fe40007ffe0ff */
[----:B------:R-:W-:Y:S02]  /*1fd0*/  SEL R85, RZ, 0x1000000, P5 ;  /* 0x01000000ff557807 */ /* 0x000fe40002800000 */
[----:B------:R-:W-:Y:S01]  /*1fe0*/  FSEL R84, R83, RZ, !P5 ;  /* 0x000000ff53547208 */ /* 0x000fe20006800000 */
[----:B------:R-:W2:Y:S01]  /*1ff0*/  @P0 LDC.64 R92, c[0x0][0x230] ;  /* 0x00008c00ff5c0b82 */ /* 0x000ea20000000a00 */
[----:B------:R-:W-:Y:S02]  /*2000*/  IADD3 R85, R87, R85, R86 ;  /* 0x0000005557557210 */ /* 0x000fe40007ffe056 */
[----:B------:R-:W-:Y:S01]  /*2010*/  SEL R86, RZ, 0x1, P2 ;  /* 0x00000001ff567807 */ /* 0x000fe20001000000 */
[----:B------:R-:W-:-:S04]  /*2020*/  FMUL.FTZ R83, R27, R84 ;  /* 0x000000541b537220 */ /* 0x000fc80000410000 */
[----:B------:R-:W-:Y:S02]  /*2030*/  IMAD.IADD R95, R85, 0x1, R86 ;  /* 0x00000001555f7824 */ /* 0x000fe400078e0256 */
[----:B------:R-:W-:Y:S01]  /*2040*/  @P1 FADD.FTZ R83, R79, R83 ;  /* 0x000000534f531221 */ /* 0x000fe20000010000 */
[----:B0-----:R-:W-:-:S04]  /*2050*/  IMAD.WIDE.U32 R88, R121, 0x10, R2 ;  /* 0x0000001079587825 */ /* 0x001fc800078e0002 */
[----:B------:R-:W-:Y:S01]  /*2060*/  IMAD.WIDE.U32 R84, R119, 0x10, R100 ;  /* 0x0000001077547825 */ /* 0x000fe200078e0064 */
[----:B------:R0:W-:Y:S03]  /*2070*/  STG.E.128 desc[UR4][R88.64], R80 ;  /* 0x0000005058007986 */ /* 0x0001e6000c101d04 */
[----:B-1----:R-:W-:-:S05]  /*2080*/  IMAD.WIDE.U32 R90, R121, 0x4, R104 ;  /* 0x00000004795a7825 */ /* 0x002fca00078e0068 */
[----:B------:R0:W-:Y:S01]  /*2090*/  STG.E desc[UR4][R90.64], R95 ;  /* 0x0000005f5a007986 */ /* 0x0001e2000c101904 */
[----:B--2---:R-:W-:-:S03]  /*20a0*/  @P0 IMAD.WIDE.U32 R92, R119, 0x10, R92 ;  /* 0x00000010775c0825 */ /* 0x004fc600078e005c */
[----:B------:R-:W5:Y:S04]  /*20b0*/  LDG.E.128 R84, desc[UR4][R84.64] ;  /* 0x0000000454547981 */ /* 0x000f68000c1e1d00 */
        /* <DEDUP_REMOVED lines=13> */
.L_x_22770:
[----:B------:R-:W-:-:S07]  /*2190*/  MOV R88, R112 ;  /* 0x0000007000587202 */ /* 0x000fce0000000f00 */
.L_x_22771:
[----:B------:R-:W-:Y:S05]  /*21a0*/  BSYNC B1 ;  /* 0x0000000000017941 */ /* 0x000fea0003800000 */
.L_x_22769:
        /* <DEDUP_REMOVED lines=16> */
.L_x_22775:
[----:B------:R-:W-:Y:S05]  /*22b0*/  BSYNC B2 ;  /* 0x0000000000027941 */ /* 0x000fea0003800000 */
.L_x_22774:
        /* <DEDUP_REMOVED lines=44> */
.L_x_22773:
[----:B------:R-:W-:Y:S05]  /*2580*/  BSYNC B1 ;  /* 0x0000000000017941 */ /* 0x000fea0003800000 */
.L_x_22772:
        /* <DEDUP_REMOVED lines=20> */
.L_x_22777:
[----:B------:R-:W-:-:S07]  /*26d0*/  IMAD.MOV.U32 R88, RZ, RZ, R112 ;  /* 0x000000ffff587224 */ /* 0x000fce00078e0070 */
.L_x_22778:
[----:B------:R-:W-:Y:S05]  /*26e0*/  BSYNC B1 ;  /* 0x0000000000017941 */ /* 0x000fea0003800000 */
.L_x_22776:
        /* <DEDUP_REMOVED lines=16> */
.L_x_22782:
[----:B------:R-:W-:Y:S05]  /*27f0*/  BSYNC B2 ;  /* 0x0000000000027941 */ /* 0x000fea0003800000 */
.L_x_22781:
        /* <DEDUP_REMOVED lines=44> */
.L_x_22780:
[----:B------:R-:W-:Y:S05]  /*2ac0*/  BSYNC B1 ;  /* 0x0000000000017941 */ /* 0x000fea0003800000 */
.L_x_22779:
        /* <DEDUP_REMOVED lines=20> */
.L_x_22784:
[----:B------:R-:W-:-:S07]  /*2c10*/  IMAD.MOV.U32 R88, RZ, RZ, R112 ;  /* 0x000000ffff587224 */ /* 0x000fce00078e0070 */
.L_x_22785:
[----:B------:R-:W-:Y:S05]  /*2c20*/  BSYNC B1 ;  /* 0x0000000000017941 */ /* 0x000fea0003800000 */
.L_x_22783:
        /* <DEDUP_REMOVED lines=16> */
.L_x_22789:
[----:B------:R-:W-:Y:S05]  /*2d30*/  BSYNC B2 ;  /* 0x0000000000027941 */ /* 0x000fea0003800000 */
.L_x_22788:
        /* <DEDUP_REMOVED lines=44> */
.L_x_22787:
[----:B------:R-:W-:Y:S05]  /*3000*/  BSYNC B1 ;  /* 0x0000000000017941 */ /* 0x000fea0003800000 */
.L_x_22786:
        /* <DEDUP_REMOVED lines=20> */
.L_x_22791:
[----:B------:R-:W-:-:S07]  /*3150*/  IMAD.MOV.U32 R88, RZ, RZ, R112 ;  /* 0x000000ffff587224 */ /* 0x000fce00078e0070 */
.L_x_22792:
[----:B------:R-:W-:Y:S05]  /*3160*/  BSYNC B1 ;  /* 0x0000000000017941 */ /* 0x000fea0003800000 */
.L_x_22790:
        /* <DEDUP_REMOVED lines=16> */
.L_x_22796:
[----:B------:R-:W-:Y:S05]  /*3270*/  BSYNC B2 ;  /* 0x0000000000027941 */ /* 0x000fea0003800000 */
.L_x_22795:
        /* <DEDUP_REMOVED lines=44> */
.L_x_22794:
[----:B------:R-:W-:Y:S05]  /*3540*/  BSYNC B1 ;  /* 0x0000000000017941 */ /* 0x000fea0003800000 */
.L_x_22793:
[----:B------:R-:W-:Y:S01]  /*3550*/  I2FP.F32.U32 R89, R88 ;  /* 0x0000005800597245 */ /* 0x000fe20000201000 */
[----:B------:R-:W0:Y:S01]  /*3560*/  @P0 LDC.64 R96, c[0x0][0x230] ;  /* 0x00008c00ff600b82 */ /* 0x000e220000000a00 */
[----:B------:R-:W-:Y:S01]  /*3570*/  FMUL.FTZ R87, R87, R122 ;  /* 0x0000007a57577220 */ /* 0x000fe20000410000 */
[----:B------:R-:W-:Y:S01]  /*3580*/  SEL R90, RZ, 0x10000, P4 ;  /* 0x00010000ff5a7807 */ /* 0x000fe20002000000 */
[----:B------:R-:W-:-:S04]  /*3590*/  IMAD.WIDE.U32 R92, R119, 0x10, R2 ;  /* 0x00000010775c7825 */ /* 0x000fc800078e0002 */
[----:B------:R-:W-:Y:S01]  /*35a0*/  FFMA.FTZ R89, R89, R0, 1.1641532182693481445e-10 ;  /* 0x2f00000059597423 */ /* 0x000fe20000010000 */
[----:B------:R-:W-:Y:S01]  /*35b0*/  FMUL.FTZ R87, R87, R120 ;  /* 0x0000007857577220 */ /* 0x000fe20000410000 */
[----:B------:R-:W-:Y:S01]  /*35c0*/  SEL R91, RZ, 0x100, P3 ;  /* 0x00000100ff5b7807 */ /* 0x000fe20001800000 */
[----:B------:R-:W-:Y:S01]  /*35d0*/  IMAD.WIDE.U32 R94, R119, 0x4, R104 ;  /* 0x00000004775e7825 */ /* 0x000fe200078e0068 */
[----:B------:R-:W-:Y:S02]  /*35e0*/  IADD3 R117, R121, 0x40, RZ ;  /* 0x0000004079757810 */ /* 0x000fe40007ffe0ff */
[----:B------:R-:W-:-:S04]  /*35f0*/  FSETP.GTU.FTZ.AND P5, PT, R89, R118, PT ;  /* 0x000000765900720b */ /* 0x000fc80003fbc000 */
[----:B------:R-:W-:Y:S02]  /*3600*/  SEL R89, RZ, 0x1000000, P5 ;  /* 0x01000000ff597807 */ /* 0x000fe40002800000 */
[----:B------:R-:W-:Y:S02]  /*3610*/  FSEL R88, R87, RZ, !P5 ;  /* 0x000000ff57587208 */ /* 0x000fe40006800000 */
[----:B------:R-:W-:Y:S02]  /*3620*/  IADD3 R89, R91, R89, R90 ;  /* 0x000000595b597210 */ /* 0x000fe40007ffe05a */
[----:B------:R-:W-:Y:S01]  /*3630*/  SEL R90, RZ, 0x1, P2 ;  /* 0x00000001ff5a7807 */ /* 0x000fe20001000000 */
[----:B------:R-:W-:Y:S01]  /*3640*/  FMUL.FTZ R87, R23, R88 ;  /* 0x0000005817577220 */ /* 0x000fe20000410000 */
[----:B0-----:R-:W-:-:S04]  /*3650*/  @P0 IMAD.WIDE.U32 R96, R117, 0x10, R96 ;  /* 0x0000001075600825 */ /* 0x001fc800078e0060 */
[----:B------:R-:W-:Y:S01]  /*3660*/  @P1 FADD.FTZ R87, R79, R87 ;  /* 0x000000574f571221 */ /* 0x000fe20000010000 */
[----:B------:R-:W-:Y:S02]  /*3670*/  IMAD.IADD R99, R89, 0x1, R90 ;  /* 0x0000000159637824 */ /* 0x000fe400078e025a */
[----:B------:R-:W-:Y:S02]  /*3680*/  IMAD.WIDE.U32 R88, R117, 0x10, R100 ;  /* 0x0000001075587825 */ /* 0x000fe400078e0064 */
[----:B------:R0:W-:Y:S04]  /*3690*/  STG.E.128 desc[UR4][R92.64], R84 ;  /* 0x000000545c007986 */ /* 0x0001e8000c101d04 */
        /* <DEDUP_REMOVED lines=15> */
.L_x_22798:
[----:B------:R-:W-:-:S07]  /*3790*/  MOV R92, R112 ;  /* 0x00000070005c7202 */ /* 0x000fce0000000f00 */
.L_x_22799:
[----:B------:R-:W-:Y:S05]  /*37a0*/  BSYNC B1 ;  /* 0x0000000000017941 */ /* 0x000fea0003800000 */
.L_x_22797:
        /* <DEDUP_REMOVED lines=16> */
.L_x_22803:
[----:B------:R-:W-:Y:S05]  /*38b0*/  BSYNC B2 ;  /* 0x0000000000027941 */ /* 0x000fea0003800000 */
.L_x_22802:
        /* <DEDUP_REMOVED lines=44> */
.L_x_22801:
[----:B------:R-:W-:Y:S05]  /*3b80*/  BSYNC B1 ;  /* 0x0000000000017941 */ /* 0x000fea0003800000 */
.L_x_22800:
        /* <DEDUP_REMOVED lines=20> */
.L_x_22805:
[----:B------:R-:W-:-:S07]  /*3cd0*/  MOV R92, R112 ;  /* 0x00000070005c7202 */ /* 0x000fce0000000f00 */
.L_x_22806:
[----:B------:R-:W-:Y:S05]  /*3ce0*/  BSYNC B1 ;  /* 0x0000000000017941 */ /* 0x000fea0003800000 */
.L_x_22804:
        /* <DEDUP_REMOVED lines=16> */
.L_x_22810:
[----:B------:R-:W-:Y:S05]  /*3df0*/  BSYNC B2 ;  /* 0x0000000000027941 */ /* 0x000fea0003800000 */
.L_x_22809:
        /* <DEDUP_REMOVED lines=44> */
.L_x_22808:
[----:B------:R-:W-:Y:S05]  /*40c0*/  BSYNC B1 ;  /* 0x0000000000017941 */ /* 0x000fea0003800000 */
.L_x_22807:
        /* <DEDUP_REMOVED lines=20> */
.L_x_22812:
[----:B------:R-:W-:-:S07]  /*4210*/  MOV R92, R112 ;  /* 0x00000070005c7202 */ /* 0x000fce0000000f00 */
.L_x_22813:
[----:B------:R-:W-:Y:S05]  /*4220*/  BSYNC B1 ;  /* 0x0000000000017941 */ /* 0x000fea0003800000 */
.L_x_22811:
        /* <DEDUP_REMOVED lines=16> */
.L_x_22817:
[----:B------:R-:W-:Y:S05]  /*4330*/  BSYNC B2 ;  /* 0x0000000000027941 */ /* 0x000fea0003800000 */
.L_x_22816:
        /* <DEDUP_REMOVED lines=44> */
.L_x_22815:
[----:B------:R-:W-:Y:S05]  /*4600*/  BSYNC B1 ;  /* 0x0000000000017941 */ /* 0x000fea0003800000 */
.L_x_22814:
        /* <DEDUP_REMOVED lines=20> */
.L_x_22819:
[----:B------:R-:W-:-:S07]  /*4750*/  MOV R92, R112 ;  /* 0x00000070005c7202 */ /* 0x000fce0000000f00 */
.L_x_22820:
[----:B------:R-:W-:Y:S05]  /*4760*/  BSYNC B1 ;  /* 0x0000000000017941 */ /* 0x000fea0003800000 */
.L_x_22818:
        /* <DEDUP_REMOVED lines=16> */
.L_x_22824:
[----:B------:R-:W-:Y:S05]  /*4870*/  BSYNC B2 ;  /* 0x0000000000027941 */ /* 0x000fea0003800000 */
.L_x_22823:
        /* <DEDUP_REMOVED lines=44> */
.L_x_22822:
[----:B------:R-:W-:Y:S05]  /*4b40*/  BSYNC B1 ;  /* 0x0000000000017941 */ /* 0x000fea0003800000 */
.L_x_22821:
        /* <DEDUP_REMOVED lines=15> */
[----:B------:R-:W-:-:S03]  /*4c40*/  FMUL.FTZ R91, R19, R92 ;  /* 0x0000005c135b7220 */ /* 0x000fc60000410000 */
[----:B------:R-:W-:Y:S01]  /*4c50*/  IADD3 R125, R93, R94, RZ ;  /* 0x0000005e5d7d7210 */ /* 0x000fe20007ffe0ff */
[----:B------:R-:W-:Y:S01]  /*4c60*/  @P1 FADD.FTZ R91, R79, R91 ;  /* 0x0000005b4f5b1221 */ /* 0x000fe20000010000 */
[----:B------:R-:W-:-:S04]  /*4c70*/  IMAD.WIDE.U32 R92, R123, 0x10, R100 ;  /* 0x000000107b5c7825 */ /* 0x000fc800078e0064 */
[----:B0-----:R-:W-:Y:S01]  /*4c80*/  @P0 IMAD.WIDE.U32 R102, R123, 0x10, R102 ;  /* 0x000000107b660825 */ /* 0x001fe200078e0066 */
[----:B------:R0:W-:Y:S04]  /*4c90*/  STG.E.128 desc[UR4][R96.64], R88 ;  /* 0x0000005860007986 */ /* 0x0001e8000c101d04 */
        /* <DEDUP_REMOVED lines=15> */
.L_x_22826:
[----:B------:R-:W-:-:S07]  /*4d90*/  MOV R96, R112 ;  /* 0x0000007000607202 */ /* 0x000fce0000000f00 */
.L_x_22827:
[----:B------:R-:W-:Y:S05]  /*4da0*/  BSYNC B1 ;  /* 0x0000000000017941 */ /* 0x000fea0003800000 */
.L_x_22825:
        /* <DEDUP_REMOVED lines=16> */
.L_x_22831:
[----:B------:R-:W-:Y:S05]  /*4eb0*/  BSYNC B2 ;  /* 0x0000000000027941 */ /* 0x000fea0003800000 */
.L_x_22830:
        /* <DEDUP_REMOVED lines=44> */
.L_x_22829:
[----:B------:R-:W-:Y:S05]  /*5180*/  BSYNC B1 ;  /* 0x0000000000017941 */ /* 0x000fea0003800000 */
.L_x_22828:
        /* <DEDUP_REMOVED lines=20> */
.L_x_22833:
[----:B------:R-:W-:-:S07]  /*52d0*/  MOV R96, R112 ;  /* 0x0000007000607202 */ /* 0x000fce0000000f00 */
.L_x_22834:
[----:B------:R-:W-:Y:S05]  /*52e0*/  BSYNC B1 ;  /* 0x0000000000017941 */ /* 0x000fea0003800000 */
.L_x_22832:
        /* <DEDUP_REMOVED lines=16> */
.L_x_22838:
[----:B------:R-:W-:Y:S05]  /*53f0*/  BSYNC B2 ;  /* 0x0000000000027941 */ /* 0x000fea0003800000 */
.L_x_22837:
        /* <DEDUP_REMOVED lines=44> */
.L_x_22836:
[----:B------:R-:W-:Y:S05]  /*56c0*/  BSYNC B1 ;  /* 0x0000000000017941 */ /* 0x000fea0003800000 */
.L_x_22835:
        /* <DEDUP_REMOVED lines=20> */
.L_x_22840:
[----:B------:R-:W-:-:S07]  /*5810*/  MOV R96, R112 ;  /* 0x0000007000607202 */ /* 0x000fce0000000f00 */
.L_x_22841:
[----:B------:R-:W-:Y:S05]  /*5820*/  BSYNC B1 ;  /* 0x0000000000017941 */ /* 0x000fea0003800000 */
.L_x_22839:
        /* <DEDUP_REMOVED lines=16> */
.L_x_22845:
[----:B------:R-:W-:Y:S05]  /*5930*/  BSYNC B2 ;  /* 0x0000000000027941 */ /* 0x000fea0003800000 */
.L_x_22844:
        /* <DEDUP_REMOVED lines=44> */
.L_x_22843:
[----:B------:R-:W-:Y:S05]  /*5c00*/  BSYNC B1 ;  /* 0x0000000000017941 */ /* 0x000fea0003800000 */
.L_x_22842:
        /* <DEDUP_REMOVED lines=20> */
.L_x_22847:
[----:B------:R-:W-:-:S07]  /*5d50*/  MOV R96, R112 ;  /* 0x0000007000607202 */ /* 0x000fce0000000f00 */
.L_x_22848:
[----:B------:R-:W-:Y:S05]  /*5d60*/  BSYNC B1 ;  /* 0x0000000000017941 */ /* 0x000fea0003800000 */
.L_x_22846:
        /* <DEDUP_REMOVED lines=16> */
.L_x_22852:
[----:B------:R-:W-:Y:S05]  /*5e70*/  BSYNC B2 ;  /* 0x0000000000027941 */ /* 0x000fea0003800000 */
.L_x_22851:
        /* <DEDUP_REMOVED lines=44> */
.L_x_22850:
[----:B------:R-:W-:Y:S05]  /*6140*/  BSYNC B1 ;  /* 0x0000000000017941 */ /* 0x000fea0003800000 */
.L_x_22849:
        /* <DEDUP_REMOVED lines=36> */
.L_x_22854:
[----:B------:R-:W-:-:S07]  /*6390*/  IMAD.MOV.U32 R102, RZ, RZ, R112 ;  /* 0x000000ffff667224 */ /* 0x000fce00078e0070 */
.L_x_22855:
[----:B------:R-:W-:Y:S05]  /*63a0*/  BSYNC B1 ;  /* 0x0000000000017941 */ /* 0x000fea0003800000 */
.L_x_22853:
        /* <DEDUP_REMOVED lines=16> */
.L_x_22859:
[----:B------:R-:W-:Y:S05]  /*64b0*/  BSYNC B2 ;  /* 0x0000000000027941 */ /* 0x000fea0003800000 */
.L_x_22858:
        /* <DEDUP_REMOVED lines=44> */
.L_x_22857:
[----:B------:R-:W-:Y:S05]  /*6780*/  BSYNC B1 ;  /* 0x0000000000017941 */ /* 0x000fea0003800000 */
.L_x_22856:
        /* <DEDUP_REMOVED lines=20> */
.L_x_22861:
[----:B------:R-:W-:-:S07]  /*68d0*/  IMAD.MOV.U32 R102, RZ, RZ, R112 ;  /* 0x000000ffff667224 */ /* 0x000fce00078e0070 */
.L_x_22862:
[----:B------:R-:W-:Y:S05]  /*68e0*/  BSYNC B1 ;  /* 0x0000000000017941 */ /* 0x000fea0003800000 */
.L_x_22860:
        /* <DEDUP_REMOVED lines=16> */
.L_x_22866:
[----:B------:R-:W-:Y:S05]  /*69f0*/  BSYNC B2 ;  /* 0x0000000000027941 */ /* 0x000fea0003800000 */
.L_x_22865:
        /* <DEDUP_REMOVED lines=44> */
.L_x_22864:
[----:B------:R-:W-:Y:S05]  /*6cc0*/  BSYNC B1 ;  /* 0x0000000000017941 */ /* 0x000fea0003800000 */
.L_x_22863:
        /* <DEDUP_REMOVED lines=20> */
.L_x_22868:
[----:B------:R-:W-:-:S07]  /*6e10*/  IMAD.MOV.U32 R102, RZ, RZ, R112 ;  /* 0x000000ffff667224 */ /* 0x000fce00078e0070 */
.L_x_22869:
[----:B------:R-:W-:Y:S05]  /*6e20*/  BSYNC B1 ;  /* 0x0000000000017941 */ /* 0x000fea0003800000 */
.L_x_22867:
        /* <DEDUP_REMOVED lines=16> */
.L_x_22873:
[----:B------:R-:W-:Y:S05]  /*6f30*/  BSYNC B2 ;  /* 0x0000000000027941 */ /* 0x000fea0003800000 */
.L_x_22872:
        /* <DEDUP_REMOVED lines=44> */
.L_x_22871:
[----:B------:R-:W-:Y:S05]  /*7200*/  BSYNC B1 ;  /* 0x0000000000017941 */ /* 0x000fea0003800000 */
.L_x_22870:
        /* <DEDUP_REMOVED lines=20> */
.L_x_22875:
[----:B------:R-:W-:-:S07]  /*7350*/  IMAD.MOV.U32 R102, RZ, RZ, R112 ;  /* 0x000000ffff667224 */ /* 0x000fce00078e0070 */
.L_x_22876:
[----:B------:R-:W-:Y:S05]  /*7360*/  BSYNC B1 ;  /* 0x0000000000017941 */ /* 0x000fea0003800000 */
.L_x_22874:
        /* <DEDUP_REMOVED lines=16> */
.L_x_22880:
[----:B------:R-:W-:Y:S05]  /*7470*/  BSYNC B2 ;  /* 0x0000000000027941 */ /* 0x000fea0003800000 */
.L_x_22879:
        /* <DEDUP_REMOVED lines=44> */
.L_x_22878:
[----:B------:R-:W-:Y:S05]  /*7740*/  BSYNC B1 ;  /* 0x0000000000017941 */ /* 0x000fea0003800000 */
.L_x_22877:
[----:B------:R-:W-:Y:S01]  /*7750*/  I2FP.F32.U32 R127, R102 ;  /* 0x00000066007f7245 */ /* 0x000fe20000201000 */
[----:B------:R-:W-:Y:S01]  /*7760*/  FMUL.FTZ R99, R99, R122 ;  /* 0x0000007a63637220 */ /* 0x000fe20000410000 */
[----:B------:R-:W0:Y:S01]  /*7770*/  @P0 LDC.64 R102, c[0x0][0x230] ;  /* 0x00008c00ff660b82 */ /* 0x000e220000000a00 */
[----:B------:R-:W-:Y:S01]  /*7780*/  SEL R126, RZ, 0x100, P3 ;  /* 0x00000100ff7e7807 */ /* 0x000fe20001800000 */
[----:B------:R-:W-:-:S04]  /*7790*/  IMAD.WIDE.U32 R130, R125, 0x4, R104 ;  /* 0x000000047d827825 */ /* 0x000fc800078e0068 */
[----:B------:R-:W-:Y:S01]  /*77a0*/  FFMA.FTZ R127, R127, R0, 1.1641532182693481445e-10 ;  /* 0x2f0000007f7f7423 */ /* 0x000fe20000010000 */
[----:B------:R-:W-:Y:S01]  /*77b0*/  FMUL.FTZ R99, R99, R120 ;  /* 0x0000007863637220 */ /* 0x000fe20000410000 */
[----:B------:R-:W-:-:S03]  /*77c0*/  SEL R129, RZ, 0x1, P2 ;  /* 0x00000001ff817807 */ /* 0x000fc60001000000 */
[----:B------:R-:W-:Y:S02]  /*77d0*/  FSETP.GTU.FTZ.AND P5, PT, R127, R118, PT ;  /* 0x000000767f00720b */ /* 0x000fe40003fbc000 */
[----:B------:R-:W-:Y:S02]  /*77e0*/  SEL R127, RZ, 0x10000, P4 ;  /* 0x00010000ff7f7807 */ /* 0x000fe40002000000 */
[----:B------:R-:W-:Y:S02]  /*77f0*/  SEL R124, RZ, 0x1000000, P5 ;  /* 0x01000000ff7c7807 */ /* 0x000fe40002800000 */
[----:B------:R-:W-:Y:S02]  /*7800*/  FSEL R116, R99, RZ, !P5 ;  /* 0x000000ff63747208 */ /* 0x000fe40006800000 */
[----:B------:R-:W-:Y:S02]  /*7810*/  IADD3 R124, R126, R124, R127 ;  /* 0x0000007c7e7c7210 */ /* 0x000fe40007ffe07f */
[----:B------:R-:W-:Y:S01]  /*7820*/  IADD3 R127, R121, 0xa0, RZ ;  /* 0x000000a0797f7810 */ /* 0x000fe20007ffe0ff */
[----:B------:R-:W-:-:S02]  /*7830*/  FMUL.FTZ R99, R11, R116 ;  /* 0x000000740b637220 */ /* 0x000fc40000410000 */
[----:B------:R-:W-:Y:S02]  /*7840*/  IMAD.IADD R135, R124, 0x1, R129 ;  /* 0x000000017c877824 */ /* 0x000fe400078e0281 */
        /* <DEDUP_REMOVED lines=20> */
.L_x_22882:
[----:B------:R-:W-:-:S07]  /*7990*/  MOV R116, R112 ;  /* 0x0000007000747202 */ /* 0x000fce0000000f00 */
.L_x_22883:
[----:B------:R-:W-:Y:S05]  /*79a0*/  BSYNC B1 ;  /* 0x0000000000017941 */ /* 0x000fea0003800000 */
.L_x_22881:
        /* <DEDUP_REMOVED lines=16> */
.L_x_22887:
[----:B------:R-:W-:Y:S05]  /*7ab0*/  BSYNC B2 ;  /* 0x0000000000027941 */ /* 0x000fea0003800000 */
.L_x_22886:
        /* <DEDUP_REMOVED lines=44> */
.L_x_22885:
[----:B------:R-:W-:Y:S05]  /*7d80*/  BSYNC B1 ;  /* 0x0000000000017941 */ /* 0x000fea0003800000 */
.L_x_22884:
        /* <DEDUP_REMOVED lines=20> */
.L_x_22889:
[----:B------:R-:W-:-:S07]  /*7ed0*/  MOV R116, R112 ;  /* 0x0000007000747202 */ /* 0x000fce0000000f00 */
.L_x_22890:
[----:B------:R-:W-:Y:S05]  /*7ee0*/  BSYNC B1 ;  /* 0x0000000000017941 */ /* 0x000fea0003800000 */
.L_x_22888:
        /* <DEDUP_REMOVED lines=16> */
.L_x_22894:
[----:B------:R-:W-:Y:S05]  /*7ff0*/  BSYNC B2 ;  /* 0x0000000000027941 */ /* 0x000fea0003800000 */
.L_x_22893:
        /* <DEDUP_REMOVED lines=44> */
.L_x_22892:
[----:B------:R-:W-:Y:S05]  /*82c0*/  BSYNC B1 ;  /* 0x0000000000017941 */ /* 0x000fea0003800000 */
.L_x_22891:
        /* <DEDUP_REMOVED lines=20> */
.L_x_22896:
[----:B------:R-:W-:-:S07]  /*8410*/  MOV R116, R112 ;  /* 0x0000007000747202 */ /* 0x000fce0000000f00 */
.L_x_22897:
[----:B------:R-:W-:Y:S05]  /*8420*/  BSYNC B1 ;  /* 0x0000000000017941 */ /* 0x000fea0003800000 */
.L_x_22895:
        /* <DEDUP_REMOVED lines=16> */
.L_x_22901:
[----:B------:R-:W-:Y:S05]  /*8530*/  BSYNC B2 ;  /* 0x0000000000027941 */ /* 0x000fea0003800000 */
.L_x_22900:
        /* <DEDUP_REMOVED lines=44> */
.L_x_22899:
[----:B------:R-:W-:Y:S05]  /*8800*/  BSYNC B1 ;  /* 0x0000000000017941 */ /* 0x000fea0003800000 */
.L_x_22898:
        /* <DEDUP_REMOVED lines=20> */
.L_x_22903:
[----:B------:R-:W-:-:S07]  /*8950*/  MOV R124, R112 ;  /* 0x00000070007c7202 */ /* 0x000fce0000000f00 */
.L_x_22904:
[----:B------:R-:W-:Y:S05]  /*8960*/  BSYNC B1 ;  /* 0x0000000000017941 */ /* 0x000fea0003800000 */
.L_x_22902:
        /* <DEDUP_REMOVED lines=16> */
.L_x_22908:
[----:B------:R-:W-:Y:S05]  /*8a70*/  BSYNC B2 ;  /* 0x0000000000027941 */ /* 0x000fea0003800000 */
.L_x_22907:
        /* <DEDUP_REMOVED lines=44> */
.L_x_22906:
[----:B------:R-:W-:Y:S05]  /*8d40*/  BSYNC B1 ;  /* 0x0000000000017941 */ /* 0x000fea0003800000 */
.L_x_22905:
        /* <DEDUP_REMOVED lines=29> */
[----:B------:R-:W-:-:S02]  /*8f20*/  SEL R129, RZ, 0x1, P0 ;  /* 0x00000001ff817807 */ /* 0x000fc40000000000 */
[----:B------:R-:W-:Y:S01]  /*8f30*/  ISETP.NE.AND P0, PT, R106, RZ, PT ;  /* 0x000000ff6a00720c */ /* 0x000fe20003f05270 */
[----:B------:R-:W-:Y:S01]  /*8f40*/  FADD.FTZ R120, R96, R103 ;  /* 0x0000006760787221 */ /* 0x000fe20000010000 */
[----:B------:R-:W-:Y:S01]  /*8f50*/  FMUL.FTZ R103, R7, R0 ;  /* 0x0000000007677220 */ /* 0x000fe20000410000 */
[----:B------:R-:W-:Y:S02]  /*8f60*/  IADD3 R129, R118, R129, RZ ;  /* 0x0000008176817210 */ /* 0x000fe40007ffe0ff */
[----:B------:R-:W-:Y:S01]  /*8f70*/  FADD.FTZ R131, R97, R120 ;  /* 0x0000007861837221 */ /* 0x000fe20000010000 */
[----:B------:R-:W-:-:S03]  /*8f80*/  @P1 FADD.FTZ R103, R79, R103 ;  /* 0x000000674f671221 */ /* 0x000fc60000010000 */
[----:B------:R-:W-:Y:S02]  /*8f90*/  FADD.FTZ R0, R98, R131 ;  /* 0x0000008362007221 */ /* 0x000fe40000010000 */
[----:B------:R0:W-:Y:S02]  /*8fa0*/  STG.E.128 desc[UR4][R2.64], R100 ;  /* 0x0000006402007986 */ /* 0x0001e4000c101d04 */
[----:B------:R-:W-:Y:S02]  /*8fb0*/  FADD.FTZ R131, R99, R0 ;  /* 0x0000000063837221 */ /* 0x000fe40000010000 */
[----:B------:R0:W-:Y:S02]  /*8fc0*/  STG.E desc[UR4][R104.64], R129 ;  /* 0x0000008168007986 */ /* 0x0001e4000c101904 */
        /* <DEDUP_REMOVED lines=74> */
.L_x_22922:
        /* <DEDUP_REMOVED lines=23> */
[----:B0-----:R-:W-:-:S04]  /*95e0*/  @!P0 IMAD.WIDE R104, R115, 0x4, R104 ;  /* 0x0000000473688825 */ /* 0x001fc800078e0268 */
        /* <DEDUP_REMOVED lines=11> */
[--C-:B------:R-:W-:Y:S01]  /*96a0*/  FADD.FTZ R146, R101, -R118.reuse ;  /* 0x8000007665927221 */ /* 0x100fe20000010000 */
[----:B------:R-:W-:Y:S01]  /*96b0*/  FADD.FTZ R102, R102, -R118 ;  /* 0x8000007666667221 */ /* 0x000fe20000010000 */
[----:B-1----:R-:W-:-:S04]  /*96c0*/  @!P0 IMAD.WIDE R92, R115, 0x4, R80 ;  /* 0x00000004735c8825 */ /* 0x002fc800078e0250 */
[----:B------:R-:W-:Y:S01]  /*96d0*/  FADD.FTZ R118, R103, -R118 ;  /* 0x8000007667767221 */ /* 0x000fe20000010000 */
[----:B------:R-:W-:Y:S01]  /*96e0*/  @!P0 STG.E desc[UR4][R104.64], R2 ;  /* 0x0000000268008986 */ /* 0x000fe2000c101904 */
[----:B------:R-:W-:Y:S01]  /*96f0*/  LEA.HI.X R89, R121, UR13, RZ, 0x4, P1 ;  /* 0x0000000d79597c11 */ /* 0x000fe200088f24ff */
[C---:B--2---:R-:W-:Y:S01]  /*9700*/  FMUL.FTZ R81, R3.reuse, R0 ;  /* 0x0000000003517220 */ /* 0x044fe20000410000 */
        /* <DEDUP_REMOVED lines=28> */
[----:B---3--:R-:W-:-:S04]  /*98d0*/  IMAD.WIDE.U32 R100, R119, 0x10, R90 ;  /* 0x0000001077647825 */ /* 0x008fc800078e005a */
[----:B------:R-:W-:Y:S01]  /*98e0*/  FFMA.FTZ R83, R47, R126, R71 ;  /* 0x0000007e2f537223 */ /* 0x000fe20000010047 */
[----:B------:R-:W-:Y:S01]  /*98f0*/  FFMA.FTZ R82, R46, R97, R70 ;  /* 0x000000612e527223 */ /* 0x000fe20000010046 */
[----:B------:R-:W-:Y:S01]  /*9900*/  FFMA.FTZ R81, R45, R124, R69 ;  /* 0x0000007c2d517223 */ /* 0x000fe20000010045 */
[----:B------:R-:W-:Y:S01]  /*9910*/  FFMA.FTZ R80, R44, R95, R68 ;  /* 0x0000005f2c507223 */ /* 0x000fe20000010044 */
[----:B------:R1:W-:Y:S01]  /*9920*/  STG.E.128 desc[UR4][R88.64], R84 ;  /* 0x0000005458007986 */ /* 0x0003e2000c101d04 */
[----:B------:R-:W-:Y:S01]  /*9930*/  LEA R94, P0, R127, UR12, 0x4 ;  /* 0x0000000c7f5e7c11 */ /* 0x000fe2000f8020ff */
[----:B0-----:R-:W0:Y:S01]  /*9940*/  LDC.64 R2, c[0x0][0x210] ;  /* 0x00008400ff027b82 */ /* 0x001e220000000a00 */
[----:B------:R-:W-:Y:S01]  /*9950*/  IMAD.WIDE.U32 R96, R117, 0x10, R90 ;  /* 0x0000001075607825 */ /* 0x000fe200078e005a */
[----:B------:R2:W-:Y:S01]  /*9960*/  STG.E.128 desc[UR4][R100.64], R80 ;  /* 0x0000005064007986 */ /* 0x0005e2000c101d04 */
[----:B------:R-:W-:Y:S02]  /*9970*/  LEA.HI.X R95, R127, UR13, RZ, 0x4, P0 ;  /* 0x0000000d7f5f7c11 */ /* 0x000fe400080f24ff */
[----:B------:R-:W-:Y:S01]  /*9980*/  FFMA.FTZ R102, R30, R139, R54 ;  /* 0x0000008b1e667223 */ /* 0x000fe20000010036 */
[----:B------:R-:W-:-:S04]  /*9990*/  IMAD.WIDE.U32 R98, R123, 0x10, R90 ;  /* 0x000000107b627825 */ /* 0x000fc800078e005a */
[----:B------:R-:W-:-:S04]  /*99a0*/  IMAD.WIDE.U32 R104, R125, 0x10, R90 ;  /* 0x000000107d687825 */ /* 0x000fc800078e005a */
[----:B------:R-:W-:Y:S01]  /*99b0*/  FFMA.FTZ R91, R39, R140, R63 ;  /* 0x0000008c275b7223 */ /* 0x000fe2000001003f */
[----:B------:R-:W-:Y:S01]  /*99c0*/  FFMA.FTZ R90, R38, R131, R62 ;  /* 0x00000083265a7223 */ /* 0x000fe2000001003e */
        /* <DEDUP_REMOVED lines=20> */
[----:B------:R-:W-:Y:S05]  /*9b10*/  BSYNC B0 ;  /* 0x0000000000007941 */ /* 0x000fea0003800000 */
.L_x_22740:
[----:B------:R-:W-:Y:S05]  /*9b20*/  EXIT ;  /* 0x000000000000794d */ /* 0x000fea0003800000 */
.L_x_22909:
        /* <DEDUP_REMOVED lines=8> */
.L_x_22912:
[----:B------:R-:W-:Y:S05]  /*9bb0*/  BSYNC B1 ;  /* 0x0000000000017941 */ /* 0x000fea0003800000 */
.L_x_22911:
        /* <DEDUP_REMOVED lines=9> */
.L_x_22913:
[----:B------:R-:W-:Y:S01]  /*9c50*/  HFMA2.MMA R124, -RZ, RZ, 0, 2.384185791015625e-07 ;  /* 0x00000004ff7c7435 */ /* 0x000fe200000001ff */
[----:B------:R-:W-:-:S04]  /*9c60*/  IMAD.MOV.U32 R3, RZ, RZ, R131 ;  /* 0x000000ffff037224 */ /* 0x000fc800078e0083 */
[----:B------:R-:W-:-:S05]  /*9c70*/  FADD.FTZ R105, R104, R3 ;  /* 0x0000000368697221 */ /* 0x000fca0000010000 */
[----:B------:R-:W-:-:S07]  /*9c80*/  MOV R133, R105 ;  /* 0x0000006900857202 */ /* 0x000fce0000000f00 */
[----:B------:R-:W-:Y:S05]  /*9c90*/  WARPSYNC.COLLECTIVE R122, `(.L_x_22914) ;  /* 0x000000007a087348 */ /* 0x000fea0003c00000 */
[----:B------:R0:W1:Y:S02]  /*9ca0*/  SHFL.BFLY P1, R131, R133, R124, R135 ;  /* 0x0c00007c85837389 */ /* 0x0000640000020087 */
[----:B01----:R-:W-:Y:S01]  /*9cb0*/  ENDCOLLECTIVE ;  /* 0x000000000000791b */ /* 0x003fe20003800000 */
.L_x_22914:
[----:B------:R-:W-:Y:S01]  /*9cc0*/  HFMA2.MMA R124, -RZ, RZ, 0, 4.76837158203125e-07 ;  /* 0x00000008ff7c7435 */ /* 0x000fe200000001ff */
[----:B------:R-:W-:-:S04]  /*9cd0*/  IMAD.MOV.U32 R2, RZ, RZ, R131 ;  /* 0x000000ffff027224 */ /* 0x000fc800078e0083 */
[----:B------:R-:W-:-:S05]  /*9ce0*/  FADD.FTZ R118, R105, R2 ;  /* 0x0000000269767221 */ /* 0x000fca0000010000 */
[----:B------:R-:W-:-:S07]  /*9cf0*/  MOV R133, R118 ;  /* 0x0000007600857202 */ /* 0x000fce0000000f00 */
[----:B------:R-:W-:Y:S05]  /*9d00*/  WARPSYNC.COLLECTIVE R122, `(.L_x_22915) ;  /* 0x000000007a087348 */ /* 0x000fea0003c00000 */
[----:B------:R0:W1:Y:S02]  /*9d10*/  SHFL.BFLY P1, R131, R133, R124, R135 ;  /* 0x0c00007c85837389 */ /* 0x0000640000020087 */
[----:B01----:R-:W-:Y:S01]  /*9d20*/  ENDCOLLECTIVE ;  /* 0x000000000000791b */ /* 0x003fe20003800000 */
.L_x_22915:
        /* <DEDUP_REMOVED lines=8> */
.L_x_22916:
        /* <DEDUP_REMOVED lines=56> */
.L_x_22917:
[----:B------:R-:W-:Y:S01]  /*a130*/  HFMA2.MMA R124, -RZ, RZ, 0, 1.1920928955078125e-07 ;  /* 0x00000002ff7c7435 */ /* 0x000fe200000001ff */
[----:B------:R-:W-:-:S04]  /*a140*/  IMAD.MOV.U32 R105, RZ, RZ, R131 ;  /* 0x000000ffff697224 */ /* 0x000fc800078e0083 */
[----:B------:R-:W-:-:S05]  /*a150*/  FADD.FTZ R105, R0, R105 ;  /* 0x0000006900697221 */ /* 0x000fca0000010000 */
[----:B------:R-:W-:-:S07]  /*a160*/  MOV R133, R105 ;  /* 0x0000006900857202 */ /* 0x000fce0000000f00 */
[----:B------:R-:W-:Y:S05]  /*a170*/  WARPSYNC.COLLECTIVE R122, `(.L_x_22918) ;  /* 0x000000007a087348 */ /* 0x000fea0003c00000 */
[----:B------:R0:W1:Y:S02]  /*a180*/  SHFL.BFLY P1, R131, R133, R124, R135 ;  /* 0x0c00007c85837389 */ /* 0x0000640000020087 */
[----:B01----:R-:W-:Y:S01]  /*a190*/  ENDCOLLECTIVE ;  /* 0x000000000000791b */ /* 0x003fe20003800000 */
.L_x_22918:
[----:B------:R-:W-:Y:S01]  /*a1a0*/  HFMA2.MMA R124, -RZ, RZ, 0, 2.384185791015625e-07 ;  /* 0x00000004ff7c7435 */ /* 0x000fe200000001ff */
[----:B------:R-:W-:-:S04]  /*a1b0*/  IMAD.MOV.U32 R104, RZ, RZ, R131 ;  /* 0x000000ffff687224 */ /* 0x000fc800078e0083 */
[----:B------:R-:W-:-:S05]  /*a1c0*/  FADD.FTZ R104, R105, R104 ;  /* 0x0000006869687221 */ /* 0x000fca0000010000 */
[----:B------:R-:W-:-:S07]  /*a1d0*/  MOV R133, R104 ;  /* 0x0000006800857202 */ /* 0x000fce0000000f00 */
[----:B------:R-:W-:Y:S05]  /*a1e0*/  WARPSYNC.COLLECTIVE R122, `(.L_x_22919) ;  /* 0x000000007a087348 */ /* 0x000fea0003c00000 */
[----:B------:R0:W1:Y:S02]  /*a1f0*/  SHFL.BFLY P1, R131, R133, R124, R135 ;  /* 0x0c00007c85837389 */ /* 0x0000640000020087 */
[----:B01----:R-:W-:Y:S01]  /*a200*/  ENDCOLLECTIVE ;  /* 0x000000000000791b */ /* 0x003fe20003800000 */
.L_x_22919:
[----:B------:R-:W-:Y:S01]  /*a210*/  HFMA2.MMA R124, -RZ, RZ, 0, 4.76837158203125e-07 ;  /* 0x00000008ff7c7435 */ /* 0x000fe200000001ff */
[----:B------:R-:W-:-:S04]  /*a220*/  IMAD.MOV.U32 R129, RZ, RZ, R131 ;  /* 0x000000ffff817224 */ /* 0x000fc800078e0083 */
[----:B------:R-:W-:-:S05]  /*a230*/  FADD.FTZ R129, R104, R129 ;  /* 0x0000008168817221 */ /* 0x000fca0000010000 */
[----:B------:R-:W-:-:S07]  /*a240*/  MOV R133, R129 ;  /* 0x0000008100857202 */ /* 0x000fce0000000f00 */
[----:B------:R-:W-:Y:S05]  /*a250*/  WARPSYNC.COLLECTIVE R122, `(.L_x_22920) ;  /* 0x000000007a087348 */ /* 0x000fea0003c00000 */
[----:B------:R0:W1:Y:S02]  /*a260*/  SHFL.BFLY P1, R131, R133, R124, R135 ;  /* 0x0c00007c85837389 */ /* 0x0000640000020087 */
[----:B01----:R-:W-:Y:S01]  /*a270*/  ENDCOLLECTIVE ;  /* 0x000000000000791b */ /* 0x003fe20003800000 */
.L_x_22920:
[----:B------:R-:W-:Y:S01]  /*a280*/  HFMA2.MMA R124, -RZ, RZ, 0, 9.5367431640625e-07 ;  /* 0x00000010ff7c7435 */ /* 0x000fe200000001ff */
[----:B------:R-:W-:-:S04]  /*a290*/  IMAD.MOV.U32 R118, RZ, RZ, R131 ;  /* 0x000000ffff767224 */ /* 0x000fc800078e0083 */
[----:B------:R-:W-:-:S05]  /*a2a0*/  FADD.FTZ R118, R129, R118 ;  /* 0x0000007681767221 */ /* 0x000fca0000010000 */
[----:B------:R-:W-:-:S07]  /*a2b0*/  MOV R133, R118 ;  /* 0x0000007600857202 */ /* 0x000fce0000000f00 */
[----:B------:R-:W-:Y:S05]  /*a2c0*/  WARPSYNC.COLLECTIVE R122, `(.L_x_22921) ;  /* 0x000000007a087348 */ /* 0x000fea0003c00000 */
[----:B------:R0:W1:Y:S02]  /*a2d0*/  SHFL.BFLY P1, R131, R133, R124, R135 ;  /* 0x0c00007c85837389 */ /* 0x0000640000020087 */
[----:B01----:R-:W-:Y:S01]  /*a2e0*/  ENDCOLLECTIVE ;  /* 0x000000000000791b */ /* 0x003fe20003800000 */
.L_x_22921:
[----:B------:R-:W-:Y:S05]  /*a2f0*/  BRA `(.L_x_22922) ;  /* 0xfffffff0005c7947 */ /* 0x000fea000383ffff */
.L_x_22923:
        /* <DEDUP_REMOVED lines=16> */
.L_x_23605:


//--------------------- .text._ZN10layer_norm13ln_fwd_kernelINS_13Kernel_traitsIfffffjLj768ELj1ELj4ELj1ELj16ENS_18Kernel_traits_baseILj768EfffffjLj128EEEEELb1ELb1ELb1ELb0EEEvNS_9FwdParamsE --------------------------
	.section	.text._ZN10layer_norm13ln_fwd_kernelINS_13Kernel_traitsIfffffjLj768ELj1ELj4ELj1ELj16ENS_18Kernel_traits_baseILj768EfffffjLj128EEEEELb1ELb1ELb1ELb0EEEvNS_9FwdParamsE,"ax",@progbits
	.align	128
        .global         _ZN10layer_norm13ln_fwd_kernelINS_13Kernel_traitsIfffffjLj768ELj1ELj4ELj1ELj16ENS_18Kernel_traits_baseILj768EfffffjLj128EEEEELb1ELb1ELb1ELb0EEEvNS_9FwdParamsE
        .type           _ZN10layer_norm13ln_fwd_kernelINS_13Kernel_traitsIfffffjLj768ELj1ELj4ELj1ELj16ENS_18Kernel_traits_baseILj768EfffffjLj128EEEEELb1ELb1ELb1ELb0EEEvNS_9FwdParamsE,@function
        .size           _ZN10layer_norm13ln_fwd_kernelINS_13Kernel_traitsIfffffjLj768ELj1ELj4ELj1ELj16ENS_18Kernel_traits_baseILj768EfffffjLj128EEEEELb1ELb1ELb1ELb0EEEvNS_9FwdParamsE,(.L_x_23606 - _ZN10layer_norm13ln_fwd_kernelINS_13Kernel_traitsIfffffjLj768ELj1ELj4ELj1ELj16ENS_18Kernel_traits_baseILj768EfffffjLj128EEEEELb1ELb1ELb1ELb0EEEvNS_9FwdParamsE)
        .other          _ZN10layer_norm13ln_fwd_kernelINS_13Kernel_traitsIfffffjLj768ELj1ELj4ELj1ELj16ENS_18Kernel_traits_baseILj768EfffffjLj128EEEEELb1ELb1ELb1ELb0EEEvNS_9FwdParamsE,@"STO_CUDA_ENTRY STV_DEFAULT"
_ZN10layer_norm13ln_fwd_kernelINS_13Kernel_traitsIfffffjLj768ELj1ELj4ELj1ELj16ENS_18Kernel_traits_baseILj768EfffffjLj128EEEEELb1ELb1ELb1ELb0EEEvNS_9FwdParamsE:
.text._ZN10layer_norm13ln_fwd_kernelINS_13Kernel_traitsIfffffjLj768ELj1ELj4ELj1ELj16ENS_18Kernel_traits_baseILj768EfffffjLj128EEEEELb1ELb1ELb1ELb0EEEvNS_9FwdParamsE:
        /* <DEDUP_REMOVED lines=24> */
[----:B------:R-:W-:-:S04]  /*0180*/  LEA.HI.SX32 R117, R2, R117, 0x1e ;  /* 0x0000007502757211 */ /* 0x000fc800078ff2ff */
[C---:B------:R-:W-:Y:S01]  /*0190*/  LOP3.LUT P5, RZ, R117.reuse, 0xffffffe0, RZ, 0xc0, !PT ;  /* 0xffffffe075ff7812 */ /* 0x040fe200078ac0ff */
[----:B------:R-:W-:Y:S01]  /*01a0*/  BSSY B0, `(.L_x_22924) ;  /* 0x0000052000007945 */ /* 0x000fe20003800000 */
[C---:B------:R-:W-:Y:S02]  /*01b0*/  ISETP.GE.U32.AND P6, PT, R117.reuse, 0x40, PT ;  /* 0x000000407500780c */ /* 0x040fe40003fc6070 */
[C---:B------:R-:W-:Y:S02]  /*01c0*/  ISETP.GE.U32.AND P4, PT, R117.reuse, 0x60, PT ;  /* 0x000000607500780c */ /* 0x040fe40003f86070 */
[C---:B------:R-:W-:Y:S02]  /*01d0*/  ISETP.GE.U32.AND P3, PT, R117.reuse, 0x80, PT ;  /* 0x000000807500780c */ /* 0x040fe40003f66070 */
[----:B------:R-:W-:Y:S02]  /*01e0*/  ISETP.GE.U32.AND P2, PT, R117, 0xa0, PT ;  /* 0x000000a07500780c */ /* 0x000fe40003f46070 */
[----:B------:R-:W-:-:S02]  /*01f0*/  P2R R132, PR, RZ, 0x40 ;  /* 0x00000040ff847803 */ /* 0x000fc40000000000 */
[----:B------:R-:W-:Y:S02]  /*0200*/  P2R R133, PR, RZ, 0x10 ;  /* 0x00000010ff857803 */ /* 0x000fe40000000000 */
[----:B------:R-:W-:Y:S02]  /*0210*/  P2R R134, PR, RZ, 0x8 ;  /* 0x00000008ff867803 */ /* 0x000fe40000000000 */
[----:B------:R-:W-:Y:S02]  /*0220*/  P2R R135, PR, RZ, 0x4 ;  /* 0x00000004ff877803 */ /* 0x000fe40000000000 */
[----:B------:R-:W-:Y:S02]  /*0230*/  SHF.R.U32.HI R116, RZ, 0x5, R122 ;  /* 0x00000005ff747819 */ /* 0x000fe4000001167a */
[----:B--2---:R-:W-:Y:S02]  /*0240*/  @P0 R2UR UR4, R4 ;  /* 0x00000000040402ca */ /* 0x004fe400000e0000 */
[----:B------:R-:W-:-:S02]  /*0250*/  @P0 R2UR UR5, R5 ;  /* 0x00000000050502ca */ /* 0x000fc400000e0000 */
        /* <DEDUP_REMOVED lines=44> */
[----:B------:R-:W-:Y:S01]  /*0520*/  UIADD3 UR24, UR4, 0x5384540f, URZ ;  /* 0x5384540f04187890 */ /* 0x000fe2000fffe03f */
[----:B------:R-:W-:Y:S01]  /*0530*/  IMAD.WIDE.U32 R76, R76, -0x2daee0ad, RZ ;  /* 0xd2511f534c4c7825 */ /* 0x000fe200078e00ff */
[----:B------:R-:W-:-:S03]  /*0540*/  UIADD3 UR25, UR5, 0x1fd5c5a3, URZ ;  /* 0x1fd5c5a305197890 */ /* 0x000fc6000fffe03f */
[----:B------:R-:W-:Y:S01]  /*0550*/  IMAD.WIDE.U32 R64, R64, -0x326172a9, RZ ;  /* 0xcd9e8d5740407825 */ /* 0x000fe200078e00ff */
[----:B------:R-:W-:Y:S02]  /*0560*/  UIADD3 UR26, UR4, -0xe443238, URZ ;  /* 0xf1bbcdc8041a7890 */ /* 0x000fe4000fffe03f */
[----:B------:R-:W-:Y:S02]  /*0570*/  UIADD3 UR27, UR5, -0x24c28bd8, URZ ;  /* 0xdb3d7428051b7890 */ /* 0x000fe4000fffe03f */
[----:B------:R-:W-:Y:S01]  /*0580*/  UIADD3 UR28, UR4, -0x700cb87f, URZ ;  /* 0x8ff34781041c7890 */ /* 0x000fe2000fffe03f */
[----:B------:R-:W-:Y:S02]  /*0590*/  LOP3.LUT R115, R77, UR25, R4, 0x96, !PT ;  /* 0x000000194d737c12 */ /* 0x000fe4000f8e9604 */
        /* <DEDUP_REMOVED lines=18> */
.L_x_22925:
[----:B------:R-:W-:Y:S05]  /*06c0*/  BSYNC B0 ;  /* 0x0000000000007941 */ /* 0x000fea0003800000 */
.L_x_22924:
        /* <DEDUP_REMOVED lines=17> */
[----:B------:R-:W-:-:S07]  /*07e0*/  VIADD R71, R71, 0x20 ;  /* 0x0000002047477836 */ /* 0x000fce0000000000 */
.L_x_22927:
[----:B------:R-:W-:Y:S05]  /*07f0*/  BSYNC B0 ;  /* 0x0000000000007941 */ /* 0x000fea0003800000 */
.L_x_22926:
        /* <DEDUP_REMOVED lines=18> */
.L_x_22929:
[----:B------:R-:W-:Y:S05]  /*0920*/  BSYNC B0 ;  /* 0x0000000000007941 */ /* 0x000fea0003800000 */
.L_x_22928:
        /* <DEDUP_REMOVED lines=18> */
.L_x_22931:
[----:B------:R-:W-:Y:S05]  /*0a50*/  BSYNC B0 ;  /* 0x0000000000007941 */ /* 0x000fea0003800000 */
.L_x_22930:
        /* <DEDUP_REMOVED lines=17> */
[----:B---3--:R-:W-:-:S07]  /*0b70*/  VIADD R71, R71, 0x20 ;  /* 0x0000002047477836 */ /* 0x008fce0000000000 */
.L_x_22933:
[----:B------:R-:W-:Y:S05]  /*0b80*/  BSYNC B0 ;  /* 0x0000000000007941 */ /* 0x000fea0003800000 */
.L_x_22932:
        /* <DEDUP_REMOVED lines=24> */
.L_x_22935:
[----:B------:R-:W-:Y:S05]  /*0d10*/  BSYNC B0 ;  /* 0x0000000000007941 */ /* 0x000fea0003800000 */
.L_x_22934:
        /* <DEDUP_REMOVED lines=18> */
[----:B------:R-:W-:Y:S01]  /*0e40*/  IMAD R112, R112, -0x2daee0ad, RZ ;  /* 0xd2511f5370707824 */ /* 0x000fe200078e02ff */
[----:B------:R-:W-:-:S06]  /*0e50*/  ULDC.64 UR10, c[0x0][0x298] ;  /* 0x0000a600000a7ab9 */ /* 0x000fcc0000000a00 */
.L_x_23188:
[----:B------:R-:W4:Y:S08]  /*0e60*/  LDC.64 R110, c[0x0][0x280] ;  /* 0x0000a000ff6e7b82 */ /* 0x000f300000000a00 */
[----:B------:R-:W0:Y:S08]  /*0e70*/  LDC.64 R128, c[0x0][0x288] ;  /* 0x0000a200ff807b82 */ /* 0x000e300000000a00 */
[----:B------:R-:W1:Y:S01]  /*0e80*/  LDC R109, c[0x0][0x218] ;  /* 0x00008600ff6d7b82 */ /* 0x000e620000000800 */
[----:B----4-:R-:W-:-:S05]  /*0e90*/  IMAD.WIDE R110, R116, 0x4, R110 ;  /* 0x00000004746e7825 */ /* 0x010fca00078e026e */
[----:B------:R4:W2:Y:S01]  /*0ea0*/  LDG.E R0, desc[UR6][R110.64] ;  /* 0x000000066e007981 */ /* 0x0008a2000c1e1900 */
[----:B0-----:R-:W-:-:S05]  /*0eb0*/  IMAD.WIDE R128, R116, 0x4, R128 ;  /* 0x0000000474807825 */ /* 0x001fca00078e0280 */
[----:B-----5:R0:W5:Y:S01]  /*0ec0*/  LDG.E R108, desc[UR6][R128.64] ;  /* 0x00000006806c7981 */ /* 0x020162000c1e1900 */
[----:B------:R-:W-:Y:S01]  /*0ed0*/  BSSY B1, `(.L_x_22937) ;  /* 0x000019c000017945 */ /* 0x000fe20003800000 */
[----:B----4-:R-:W-:Y:S01]  /*0ee0*/  IMAD.MOV.U32 R111, RZ, RZ, RZ ;  /* 0x000000ffff6f7224 */ /* 0x010fe200078e00ff */
[----:B------:R-:W-:Y:S01]  /*0ef0*/  SHF.R.S32.HI R110, RZ, 0x1f, R116 ;  /* 0x0000001fff6e7819 */ /* 0x000fe20000011474 */
[----:B-1----:R-:W-:Y:S01]  /*0f00*/  IMAD R127, R116, R109, RZ ;  /* 0x0000006d747f7224 */ /* 0x002fe200078e02ff */
        /* <DEDUP_REMOVED lines=19> */
[----:B---3--:R-:W2:Y:S01]  /*1040*/  @P1 LDG.E.128 R76, desc[UR6][R130.64] ;  /* 0x00000006824c1981 */ /* 0x008ea2000c1e1d00 */
        /* <DEDUP_REMOVED lines=19> */
.L_x_22942:
[----:B------:R-:W-:-:S07]  /*1180*/  IMAD.MOV.U32 R84, RZ, RZ, R114 ;  /* 0x000000ffff547224 */ /* 0x000fce00078e0072 */
.L_x_22943:
[----:B------:R-:W-:Y:S05]  /*1190*/  BSYNC B3 ;  /* 0x0000000000037941 */ /* 0x000fea0003800000 */
.L_x_22941:
        /* <DEDUP_REMOVED lines=16> */
.L_x_22947:
[----:B------:R-:W-:Y:S05]  /*12a0*/  BSYNC B4 ;  /* 0x0000000000047941 */ /* 0x000fea0003800000 */
.L_x_22946:
        /* <DEDUP_REMOVED lines=43> */
.L_x_22945:
[----:B------:R-:W-:Y:S05]  /*1560*/  BSYNC B3 ;  /* 0x0000000000037941 */ /* 0x000fea0003800000 */
.L_x_22944:
        /* <DEDUP_REMOVED lines=10> */
.L_x_22940:
[----:B------:R-:W-:Y:S05]  /*1610*/  BSYNC B2 ;  /* 0x0000000000027941 */ /* 0x000fea0003800000 */
.L_x_22939:
        /* <DEDUP_REMOVED lines=18> */
.L_x_22951:
[----:B------:R-:W-:-:S07]  /*1740*/  MOV R3, R114 ;  /* 0x0000007200037202 */ /* 0x000fce0000000f00 */
.L_x_22952:
[----:B------:R-:W-:Y:S05]  /*1750*/  BSYNC B3 ;  /* 0x0000000000037941 */ /* 0x000fea0003800000 */
.L_x_22950:
        /* <DEDUP_REMOVED lines=16> */
.L_x_22956:
[----:B------:R-:W-:Y:S05]  /*1860*/  BSYNC B4 ;  /* 0x0000000000047941 */ /* 0x000fea0003800000 */
.L_x_22955:
        /* <DEDUP_REMOVED lines=43> */
.L_x_22954:
[----:B------:R-:W-:Y:S05]  /*1b20*/  BSYNC B3 ;  /* 0x0000000000037941 */ /* 0x000fea0003800000 */
.L_x_22953:
        /* <DEDUP_REMOVED lines=10> */
.L_x_22949:
[----:B------:R-:W-:Y:S05]  /*1bd0*/  BSYNC B2 ;  /* 0x0000000000027941 */ /* 0x000fea0003800000 */
.L_x_22948:
        /* <DEDUP_REMOVED lines=18> */
.L_x_22960:
[----:B------:R-:W-:-:S07]  /*1d00*/  IMAD.MOV.U32 R3, RZ, RZ, R114 ;  /* 0x000000ffff037224 */ /* 0x000fce00078e0072 */
.L_x_22961:
[----:B------:R-:W-:Y:S05]  /*1d10*/  BSYNC B3 ;  /* 0x0000000000037941 */ /* 0x000fea0003800000 */
.L_x_22959:
        /* <DEDUP_REMOVED lines=16> */
.L_x_22965:
[----:B------:R-:W-:Y:S05]  /*1e20*/  BSYNC B4 ;  /* 0x0000000000047941 */ /* 0x000fea0003800000 */
.L_x_22964:
        /* <DEDUP_REMOVED lines=43> */
.L_x_22963:
[----:B------:R-:W-:Y:S05]  /*20e0*/  BSYNC B3 ;  /* 0x0000000000037941 */ /* 0x000fea0003800000 */
.L_x_22962:
        /* <DEDUP_REMOVED lines=10> */
.L_x_22958:
[----:B------:R-:W-:Y:S05]  /*2190*/  BSYNC B2 ;  /* 0x0000000000027941 */ /* 0x000fea0003800000 */
.L_x_22957:
        /* <DEDUP_REMOVED lines=18> */
.L_x_22969:
[----:B------:R-:W-:-:S07]  /*22c0*/  IMAD.MOV.U32 R87, RZ, RZ, R114 ;  /* 0x000000ffff577224 */ /* 0x000fce00078e0072 */
.L_x_22970:
[----:B------:R-:W-:Y:S05]  /*22d0*/  BSYNC B3 ;  /* 0x0000000000037941 */ /* 0x000fea0003800000 */
.L_x_22968:
        /* <DEDUP_REMOVED lines=16> */
.L_x_22974:
[----:B------:R-:W-:Y:S05]  /*23e0*/  BSYNC B4 ;  /* 0x0000000000047941 */ /* 0x000fea0003800000 */
.L_x_22973:
        /* <DEDUP_REMOVED lines=43> */
.L_x_22972:
[----:B------:R-:W-:Y:S05]  /*26a0*/  BSYNC B3 ;  /* 0x0000000000037941 */ /* 0x000fea0003800000 */
.L_x_22971:
        /* <DEDUP_REMOVED lines=10> */
.L_x_22967:
[----:B------:R-:W-:Y:S05]  /*2750*/  BSYNC B2 ;  /* 0x0000000000027941 */ /* 0x000fea0003800000 */
.L_x_22966:
        /* <DEDUP_REMOVED lines=9> */
[----:B------:R-:W-:-:S05]  /*27f0*/  LOP3.LUT R131, R131, 0xff0000, RZ, 0xc0, !PT ;  /* 0x00ff000083837812 */ /* 0x000fca00078ec0ff */
[----:B------:R-:W-:Y:S01]  /*2800*/  IMAD R130, R130, 0x1000000, R131 ;  /* 0x0100000082827824 */ /* 0x000fe200078e0283 */
[----:B------:R-:W-:-:S04]  /*2810*/  LOP3.LUT R131, R126, 0xff, RZ, 0xc0, !PT ;  /* 0x000000ff7e837812 */ /* 0x000fc800078ec0ff */
[----:B------:R-:W-:-:S05]  /*2820*/  LEA R130, R137, R130, 0x8 ;  /* 0x0000008289827211 */ /* 0x000fca00078e40ff */
[----:B------:R-:W-:Y:S02]  /*2830*/  IMAD.IADD R131, R130, 0x1, R131 ;  /* 0x0000000182837824 */ /* 0x000fe400078e0283 */
[----:B0-----:R-:W-:-:S05]  /*2840*/  IMAD.WIDE.U32 R128, R111, 0x4, R128 ;  /* 0x000000046f807825 */ /* 0x001fca00078e0080 */
[----:B------:R1:W-:Y:S02]  /*2850*/  STG.E desc[UR6][R128.64], R131 ;  /* 0x0000008380007986 */ /* 0x0003e4000c101906 */
.L_x_22976:
[----:B------:R-:W-:Y:S05]  /*2860*/  BSYNC B2 ;  /* 0x0000000000027941 */ /* 0x000fea0003800000 */
.L_x_22975:
[----:B------:R-:W-:Y:S01]  /*2870*/  VIADD R127, R127, 0x20 ;  /* 0x000000207f7f7836 */ /* 0x000fe20000000000 */
[----:B------:R-:W-:-:S07]  /*2880*/  IADD3 R111, R111, 0x20, RZ ;  /* 0x000000206f6f7810 */ /* 0x000fce0007ffe0ff */
.L_x_22938:
[----:B------:R-:W-:Y:S05]  /*2890*/  BSYNC B1 ;  /* 0x0000000000017941 */ /* 0x000fea0003800000 */
.L_x_22937:
        /* <DEDUP_REMOVED lines=11> */
[----:B---3--:R-:W2:Y:S01]  /*2950*/  @P1 LDG.E.128 R76, desc[UR6][R130.64] ;  /* 0x00000006824c1981 */ /* 0x008ea2000c1e1d00 */
        /* <DEDUP_REMOVED lines=19> */
.L_x_22982:
[----:B------:R-:W-:-:S07]  /*2a90*/  MOV R88, R114 ;  /* 0x0000007200587202 */ /* 0x000fce0000000f00 */
.L_x_22983:
[----:B------:R-:W-:Y:S05]  /*2aa0*/  BSYNC B3 ;  /* 0x0000000000037941 */ /* 0x000fea0003800000 */
.L_x_22981:
        /* <DEDUP_REMOVED lines=16> */
.L_x_22987:
[----:B------:R-:W-:Y:S05]  /*2bb0*/  BSYNC B4 ;  /* 0x0000000000047941 */ /* 0x000fea0003800000 */
.L_x_22986:
        /* <DEDUP_REMOVED lines=43> */
.L_x_22985:
[----:B------:R-:W-:Y:S05]  /*2e70*/  BSYNC B3 ;  /* 0x0000000000037941 */ /* 0x000fea0003800000 */
.L_x_22984:
        /* <DEDUP_REMOVED lines=10> */
.L_x_22980:
[----:B------:R-:W-:Y:S05]  /*2f20*/  BSYNC B2 ;  /* 0x0000000000027941 */ /* 0x000fea0003800000 */
.L_x_22979:
        /* <DEDUP_REMOVED lines=18> */
.L_x_22991:
[----:B------:R-:W-:-:S07]  /*3050*/  IMAD.MOV.U32 R3, RZ, RZ, R114 ;  /* 0x000000ffff037224 */ /* 0x000fce00078e0072 */
.L_x_22992:
[----:B------:R-:W-:Y:S05]  /*3060*/  BSYNC B3 ;  /* 0x0000000000037941 */ /* 0x000fea0003800000 */
.L_x_22990:
        /* <DEDUP_REMOVED lines=16> */
.L_x_22996:
[----:B------:R-:W-:Y:S05]  /*3170*/  BSYNC B4 ;  /* 0x0000000000047941 */ /* 0x000fea0003800000 */
.L_x_22995:
        /* <DEDUP_REMOVED lines=43> */
.L_x_22994:
[----:B------:R-:W-:Y:S05]  /*3430*/  BSYNC B3 ;  /* 0x0000000000037941 */ /* 0x000fea0003800000 */
.L_x_22993:
        /* <DEDUP_REMOVED lines=10> */
.L_x_22989:
[----:B------:R-:W-:Y:S05]  /*34e0*/  BSYNC B2 ;  /* 0x0000000000027941 */ /* 0x000fea0003800000 */
.L_x_22988:
        /* <DEDUP_REMOVED lines=18> */
.L_x_23000:
[----:B------:R-:W-:-:S07]  /*3610*/  IMAD.MOV.U32 R3, RZ, RZ, R114 ;  /* 0x000000ffff037224 */ /* 0x000fce00078e0072 */
.L_x_23001:
[----:B------:R-:W-:Y:S05]  /*3620*/  BSYNC B3 ;  /* 0x0000000000037941 */ /* 0x000fea0003800000 */
.L_x_22999:
        /* <DEDUP_REMOVED lines=16> */
.L_x_23005:
[----:B------:R-:W-:Y:S05]  /*3730*/  BSYNC B4 ;  /* 0x0000000000047941 */ /* 0x000fea0003800000 */
.L_x_23004:
        /* <DEDUP_REMOVED lines=43> */
.L_x_23003:
[----:B------:R-:W-:Y:S05]  /*39f0*/  BSYNC B3 ;  /* 0x0000000000037941 */ /* 0x000fea0003800000 */
.L_x_23002:
        /* <DEDUP_REMOVED lines=10> */
.L_x_22998:
[----:B------:R-:W-:Y:S05]  /*3aa0*/  BSYNC B2 ;  /* 0x0000000000027941 */ /* 0x000fea0003800000 */
.L_x_22997:
        /* <DEDUP_REMOVED lines=18> */
.L_x_23009:
[----:B------:R-:W-:-:S07]  /*3bd0*/  MOV R91, R114 ;  /* 0x00000072005b7202 */ /* 0x000fce0000000f00 */
.L_x_23010:
[----:B------:R-:W-:Y:S05]  /*3be0*/  BSYNC B3 ;  /* 0x0000000000037941 */ /* 0x000fea0003800000 */
.L_x_23008:
        /* <DEDUP_REMOVED lines=16> */
.L_x_23014:
[----:B------:R-:W-:Y:S05]  /*3cf0*/  BSYNC B4 ;  /* 0x0000000000047941 */ /* 0x000fea0003800000 */
.L_x_23013:
        /* <DEDUP_REMOVED lines=43> */
.L_x_23012:
[----:B------:R-:W-:Y:S05]  /*3fb0*/  BSYNC B3 ;  /* 0x0000000000037941 */ /* 0x000fea0003800000 */
.L_x_23011:
        /* <DEDUP_REMOVED lines=10> */
.L_x_23007:
[----:B------:R-:W-:Y:S05]  /*4060*/  BSYNC B2 ;  /* 0x0000000000027941 */ /* 0x000fea0003800000 */
.L_x_23006:
        /* <DEDUP_REMOVED lines=16> */
.L_x_23016:
[----:B------:R-:W-:Y:S05]  /*4170*/  BSYNC B2 ;  /* 0x0000000000027941 */ /* 0x000fea0003800000 */
.L_x_23015:
[----:B------:R-:W-:Y:S01]  /*4180*/  IADD3 R127, R127, 0x20, RZ ;  /* 0x000000207f7f7810 */ /* 0x000fe20007ffe0ff */
[----:B------:R-:W-:-:S07]  /*4190*/  VIADD R111, R111, 0x20 ;  /* 0x000000206f6f7836 */ /* 0x000fce0000000000 */
.L_x_22978:
[----:B------:R-:W-:Y:S05]  /*41a0*/  BSYNC B1 ;  /* 0x0000000000017941 */ /* 0x000fea0003800000 */
.L_x_22977:
        /* <DEDUP_REMOVED lines=31> */
.L_x_23022:
[----:B------:R-:W-:-:S07]  /*43a0*/  IMAD.MOV.U32 R92, RZ, RZ, R114 ;  /* 0x000000ffff5c7224 */ /* 0x000fce00078e0072 */
.L_x_23023:
[----:B------:R-:W-:Y:S05]  /*43b0*/  BSYNC B3 ;  /* 0x0000000000037941 */ /* 0x000fea0003800000 */
.L_x_23021:
        /* <DEDUP_REMOVED lines=16> */
.L_x_23027:
[----:B------:R-:W-:Y:S05]  /*44c0*/  BSYNC B4 ;  /* 0x0000000000047941 */ /* 0x000fea0003800000 */
.L_x_23026:
        /* <DEDUP_REMOVED lines=43> */
.L_x_23025:
[----:B------:R-:W-:Y:S05]  /*4780*/  BSYNC B3 ;  /* 0x0000000000037941 */ /* 0x000fea0003800000 */
.L_x_23024:
        /* <DEDUP_REMOVED lines=10> */
.L_x_23020:
[----:B------:R-:W-:Y:S05]  /*4830*/  BSYNC B2 ;  /* 0x0000000000027941 */ /* 0x000fea0003800000 */
.L_x_23019:
        /* <DEDUP_REMOVED lines=18> */
.L_x_23031:
[----:B------:R-:W-:-:S07]  /*4960*/  IMAD.MOV.U32 R3, RZ, RZ, R114 ;  /* 0x000000ffff037224 */ /* 0x000fce00078e0072 */
.L_x_23032:
[----:B------:R-:W-:Y:S05]  /*4970*/  BSYNC B3 ;  /* 0x0000000000037941 */ /* 0x000fea0003800000 */
.L_x_23030:
        /* <DEDUP_REMOVED lines=16> */
.L_x_23036:
[----:B------:R-:W-:Y:S05]  /*4a80*/  BSYNC B4 ;  /* 0x0000000000047941 */ /* 0x000fea0003800000 */
.L_x_23035:
        /* <DEDUP_REMOVED lines=43> */
.L_x_23034:
[----:B------:R-:W-:Y:S05]  /*4d40*/  BSYNC B3 ;  /* 0x0000000000037941 */ /* 0x000fea0003800000 */
.L_x_23033:
        /* <DEDUP_REMOVED lines=10> */
.L_x_23029:
[----:B------:R-:W-:Y:S05]  /*4df0*/  BSYNC B2 ;  /* 0x0000000000027941 */ /* 0x000fea0003800000 */
.L_x_23028:
        /* <DEDUP_REMOVED lines=18> */
.L_x_23040:
[----:B------:R-:W-:-:S07]  /*4f20*/  IMAD.MOV.U32 R3, RZ, RZ, R114 ;  /* 0x000000ffff037224 */ /* 0x000fce00078e0072 */
.L_x_23041:
[----:B------:R-:W-:Y:S05]  /*4f30*/  BSYNC B3 ;  /* 0x0000000000037941 */ /* 0x000fea0003800000 */
.L_x_23039:
        /* <DEDUP_REMOVED lines=16> */
.L_x_23045:
[----:B------:R-:W-:Y:S05]  /*5040*/  BSYNC B4 ;  /* 0x0000000000047941 */ /* 0x000fea0003800000 */
.L_x_23044:
        /* <DEDUP_REMOVED lines=43> */
.L_x_23043:
[----:B------:R-:W-:Y:S05]  /*5300*/  BSYNC B3 ;  /* 0x0000000000037941 */ /* 0x000fea0003800000 */
.L_x_23042:
        /* <DEDUP_REMOVED lines=10> */
.L_x_23038:
[----:B------:R-:W-:Y:S05]  /*53b0*/  BSYNC B2 ;  /* 0x0000000000027941 */ /* 0x000fea0003800000 */
.L_x_23037:
        /* <DEDUP_REMOVED lines=18> */
.L_x_23049:
[----:B------:R-:W-:-:S07]  /*54e0*/  IMAD.MOV.U32 R95, RZ, RZ, R114 ;  /* 0x000000ffff5f7224 */ /* 0x000fce00078e0072 */
.L_x_23050:
[----:B------:R-:W-:Y:S05]  /*54f0*/  BSYNC B3 ;  /* 0x0000000000037941 */ /* 0x000fea0003800000 */
.L_x_23048:
        /* <DEDUP_REMOVED lines=16> */
.L_x_23054:
[----:B------:R-:W-:Y:S05]  /*5600*/  BSYNC B4 ;  /* 0x0000000000047941 */ /* 0x000fea0003800000 */
.L_x_23053:
        /* <DEDUP_REMOVED lines=43> */
.L_x_23052:
[----:B------:R-:W-:Y:S05]  /*58c0*/  BSYNC B3 ;  /* 0x0000000000037941 */ /* 0x000fea0003800000 */
.L_x_23051:
        /* <DEDUP_REMOVED lines=10> */
.L_x_23047:
[----:B------:R-:W-:Y:S05]  /*5970*/  BSYNC B2 ;  /* 0x0000000000027941 */ /* 0x000fea0003800000 */
.L_x_23046:
        /* <DEDUP_REMOVED lines=16> */
.L_x_23056:
[----:B------:R-:W-:Y:S05]  /*5a80*/  BSYNC B2 ;  /* 0x0000000000027941 */ /* 0x000fea0003800000 */
.L_x_23055:
[----:B------:R-:W-:Y:S01]  /*5a90*/  IADD3 R127, R127, 0x20, RZ ;  /* 0x000000207f7f7810 */ /* 0x000fe20007ffe0ff */
[----:B------:R-:W-:-:S07]  /*5aa0*/  VIADD R111, R111, 0x20 ;  /* 0x000000206f6f7836 */ /* 0x000fce0000000000 */
.L_x_23018:
[----:B------:R-:W-:Y:S05]  /*5ab0*/  BSYNC B1 ;  /* 0x0000000000017941 */ /* 0x000fea0003800000 */
.L_x_23017:
        /* <DEDUP_REMOVED lines=31> */
.L_x_23062:
[----:B------:R-:W-:-:S07]  /*5cb0*/  IMAD.MOV.U32 R96, RZ, RZ, R114 ;  /* 0x000000ffff607224 */ /* 0x000fce00078e0072 */
.L_x_23063:
[----:B------:R-:W-:Y:S05]  /*5cc0*/  BSYNC B3 ;  /* 0x0000000000037941 */ /* 0x000fea0003800000 */
.L_x_23061:
        /* <DEDUP_REMOVED lines=16> */
.L_x_23067:
[----:B------:R-:W-:Y:S05]  /*5dd0*/  BSYNC B4 ;  /* 0x0000000000047941 */ /* 0x000fea0003800000 */
.L_x_23066:
        /* <DEDUP_REMOVED lines=43> */
.L_x_23065:
[----:B------:R-:W-:Y:S05]  /*6090*/  BSYNC B3 ;  /* 0x0000000000037941 */ /* 0x000fea0003800000 */
.L_x_23064:
        /* <DEDUP_REMOVED lines=10> */
.L_x_23060:
[----:B------:R-:W-:Y:S05]  /*6140*/  BSYNC B2 ;  /* 0x0000000000027941 */ /* 0x000fea0003800000 */
.L_x_23059:
        /* <DEDUP_REMOVED lines=18> */
.L_x_23071:
[----:B------:R-:W-:-:S07]  /*6270*/  IMAD.MOV.U32 R3, RZ, RZ, R114 ;  /* 0x000000ffff037224 */ /* 0x000fce00078e0072 */
.L_x_23072:
[----:B------:R-:W-:Y:S05]  /*6280*/  BSYNC B3 ;  /* 0x0000000000037941 */ /* 0x000fea0003800000 */
.L_x_23070:
        /* <DEDUP_REMOVED lines=16> */
.L_x_23076:
[----:B------:R-:W-:Y:S05]  /*6390*/  BSYNC B4 ;  /* 0x0000000000047941 */ /* 0x000fea0003800000 */
.L_x_23075:
        /* <DEDUP_REMOVED lines=43> */
.L_x_23074:
[----:B------:R-:W-:Y:S05]  /*6650*/  BSYNC B3 ;  /* 0x0000000000037941 */ /* 0x000fea0003800000 */
.L_x_23073:
        /* <DEDUP_REMOVED lines=10> */
.L_x_23069:
[----:B------:R-:W-:Y:S05]  /*6700*/  BSYNC B2 ;  /* 0x0000000000027941 */ /* 0x000fea0003800000 */
.L_x_23068:
        /* <DEDUP_REMOVED lines=18> */
.L_x_23080:
[----:B------:R-:W-:-:S07]  /*6830*/  IMAD.MOV.U32 R3, RZ, RZ, R114 ;  /* 0x000000ffff037224 */ /* 0x000fce00078e0072 */
.L_x_23081:
[----:B------:R-:W-:Y:S05]  /*6840*/  BSYNC B3 ;  /* 0x0000000000037941 */ /* 0x000fea0003800000 */
.L_x_23079:
        /* <DEDUP_REMOVED lines=16> */
.L_x_23085:
[----:B------:R-:W-:Y:S05]  /*6950*/  BSYNC B4 ;  /* 0x0000000000047941 */ /* 0x000fea0003800000 */
.L_x_23084:
        /* <DEDUP_REMOVED lines=43> */
.L_x_23083:
[----:B------:R-:W-:Y:S05]  /*6c10*/  BSYNC B3 ;  /* 0x0000000000037941 */ /* 0x000fea0003800000 */
.L_x_23082:
        /* <DEDUP_REMOVED lines=10> */
.L_x_23078:
[----:B------:R-:W-:Y:S05]  /*6cc0*/  BSYNC B2 ;  /* 0x0000000000027941 */ /* 0x000fea0003800000 */
.L_x_23077:
        /* <DEDUP_REMOVED lines=18> */
.L_x_23089:
[----:B------:R-:W-:-:S07]  /*6df0*/  IMAD.MOV.U32 R99, RZ, RZ, R114 ;  /* 0x000000ffff637224 */ /* 0x000fce00078e0072 */
.L_x_23090:
[----:B------:R-:W-:Y:S05]  /*6e00*/  BSYNC B3 ;  /* 0x0000000000037941 */ /* 0x000fea0003800000 */
.L_x_23088:
        /* <DEDUP_REMOVED lines=16> */
.L_x_23094:
[----:B------:R-:W-:Y:S05]  /*6f10*/  BSYNC B4 ;  /* 0x0000000000047941 */ /* 0x000fea0003800000 */
.L_x_23093:
        /* <DEDUP_REMOVED lines=43> */
.L_x_23092:
[----:B------:R-:W-:Y:S05]  /*71d0*/  BSYNC B3 ;  /* 0x0000000000037941 */ /* 0x000fea0003800000 */
.L_x_23091:
        /* <DEDUP_REMOVED lines=10> */
.L_x_23087:
[----:B------:R-:W-:Y:S05]  /*7280*/  BSYNC B2 ;  /* 0x0000000000027941 */ /* 0x000fea0003800000 */
.L_x_23086:
        /* <DEDUP_REMOVED lines=16> */
.L_x_23096:
[----:B------:R-:W-:Y:S05]  /*7390*/  BSYNC B2 ;  /* 0x0000000000027941 */ /* 0x000fea0003800000 */
.L_x_23095:
[----:B------:R-:W-:Y:S01]  /*73a0*/  IADD3 R127, R127, 0x20, RZ ;  /* 0x000000207f7f7810 */ /* 0x000fe20007ffe0ff */
[----:B------:R-:W-:-:S07]  /*73b0*/  VIADD R111, R111, 0x20 ;  /* 0x000000206f6f7836 */ /* 0x000fce0000000000 */
.L_x_23058:
[----:B------:R-:W-:Y:S05]  /*73c0*/  BSYNC B1 ;  /* 0x0000000000017941 */ /* 0x000fea0003800000 */
.L_x_23057:
        /* <DEDUP_REMOVED lines=31> */
.L_x_23102:
[----:B------:R-:W-:-:S07]  /*75c0*/  IMAD.MOV.U32 R100, RZ, RZ, R114 ;  /* 0x000000ffff647224 */ /* 0x000fce00078e0072 */
.L_x_23103:
[----:B------:R-:W-:Y:S05]  /*75d0*/  BSYNC B3 ;  /* 0x0000000000037941 */ /* 0x000fea0003800000 */
.L_x_23101:
        /* <DEDUP_REMOVED lines=16> */
.L_x_23107:
[----:B------:R-:W-:Y:S05]  /*76e0*/  BSYNC B4 ;  /* 0x0000000000047941 */ /* 0x000fea0003800000 */
.L_x_23106:
        /* <DEDUP_REMOVED lines=43> */
.L_x_23105:
[----:B------:R-:W-:Y:S05]  /*79a0*/  BSYNC B3 ;  /* 0x0000000000037941 */ /* 0x000fea0003800000 */
.L_x_23104:
        /* <DEDUP_REMOVED lines=10> */
.L_x_23100:
[----:B------:R-:W-:Y:S05]  /*7a50*/  BSYNC B2 ;  /* 0x0000000000027941 */ /* 0x000fea0003800000 */
.L_x_23099:
        /* <DEDUP_REMOVED lines=18> */
.L_x_23111:
[----:B------:R-:W-:-:S07]  /*7b80*/  IMAD.MOV.U32 R3, RZ, RZ, R114 ;  /* 0x000000ffff037224 */ /* 0x000fce00078e0072 */
.L_x_23112:
[----:B------:R-:W-:Y:S05]  /*7b90*/  BSYNC B3 ;  /* 0x0000000000037941 */ /* 0x000fea0003800000 */
.L_x_23110:
        /* <DEDUP_REMOVED lines=16> */
.L_x_23116:
[----:B------:R-:W-:Y:S05]  /*7ca0*/  BSYNC B4 ;  /* 0x0000000000047941 */ /* 0x000fea0003800000 */
.L_x_23115:
        /* <DEDUP_REMOVED lines=43> */
.L_x_23114:
[----:B------:R-:W-:Y:S05]  /*7f60*/  BSYNC B3 ;  /* 0x0000000000037941 */ /* 0x000fea0003800000 */
.L_x_23113:
        /* <DEDUP_REMOVED lines=10> */
.L_x_23109:
[----:B------:R-:W-:Y:S05]  /*8010*/  BSYNC B2 ;  /* 0x0000000000027941 */ /* 0x000fea0003800000 */
.L_x_23108:
        /* <DEDUP_REMOVED lines=18> */
.L_x_23120:
[----:B------:R-:W-:-:S07]  /*8140*/  IMAD.MOV.U32 R3, RZ, RZ, R114 ;  /* 0x000000ffff037224 */ /* 0x000fce00078e0072 */
.L_x_23121:
[----:B------:R-:W-:Y:S05]  /*8150*/  BSYNC B3 ;  /* 0x0000000000037941 */ /* 0x000fea0003800000 */
.L_x_23119:
        /* <DEDUP_REMOVED lines=16> */
.L_x_23125:
[----:B------:R-:W-:Y:S05]  /*8260*/  BSYNC B4 ;  /* 0x0000000000047941 */ /* 0x000fea0003800000 */
.L_x_23124:
        /* <DEDUP_REMOVED lines=43> */
.L_x_23123:
[----:B------:R-:W-:Y:S05]  /*8520*/  BSYNC B3 ;  /* 0x0000000000037941 */ /* 0x000fea0003800000 */
.L_x_23122:
        /* <DEDUP_REMOVED lines=10> */
.L_x_23118:
[----:B------:R-:W-:Y:S05]  /*85d0*/  BSYNC B2 ;  /* 0x0000000000027941 */ /* 0x000fea0003800000 */
.L_x_23117:
        /* <DEDUP_REMOVED lines=18> */
.L_x_23129:
[----:B------:R-:W-:-:S07]  /*8700*/  IMAD.MOV.U32 R103, RZ, RZ, R114 ;  /* 0x000000ffff677224 */ /* 0x000fce00078e0072 */
.L_x_23130:
[----:B------:R-:W-:Y:S05]  /*8710*/  BSYNC B3 ;  /* 0x0000000000037941 */ /* 0x000fea0003800000 */
.L_x_23128:
        /* <DEDUP_REMOVED lines=16> */
.L_x_23134:
[----:B------:R-:W-:Y:S05]  /*8820*/  BSYNC B4 ;  /* 0x0000000000047941 */ /* 0x000fea0003800000 */
.L_x_23133:
        /* <DEDUP_REMOVED lines=43> */
.L_x_23132:
[----:B------:R-:W-:Y:S05]  /*8ae0*/  BSYNC B3 ;  /* 0x0000000000037941 */ /* 0x000fea0003800000 */
.L_x_23131:
        /* <DEDUP_REMOVED lines=10> */
.L_x_23127:
[----:B------:R-:W-:Y:S05]  /*8b90*/  BSYNC B2 ;  /* 0x0000000000027941 */ /* 0x000fea0003800000 */
.L_x_23126:
        /* <DEDUP_REMOVED lines=16> */
.L_x_23136:
[----:B------:R-:W-:Y:S05]  /*8ca0*/  BSYNC B2 ;  /* 0x0000000000027941 */ /* 0x000fea0003800000 */
.L_x_23135:
[----:B------:R-:W-:Y:S01]  /*8cb0*/  IADD3 R127, R127, 0x20, RZ ;  /* 0x000000207f7f7810 */ /* 0x000fe20007ffe0ff */
[----:B------:R-:W-:-:S07]  /*8cc0*/  VIADD R111, R111, 0x20 ;  /* 0x000000206f6f7836 */ /* 0x000fce0000000000 */
.L_x_23098:
[----:B------:R-:W-:Y:S05]  /*8cd0*/  BSYNC B1 ;  /* 0x0000000000017941 */ /* 0x000fea0003800000 */
.L_x_23097:
        /* <DEDUP_REMOVED lines=31> */
.L_x_23142:
[----:B------:R-:W-:-:S07]  /*8ed0*/  IMAD.MOV.U32 R0, RZ, RZ, R114 ;  /* 0x000000ffff007224 */ /* 0x000fce00078e0072 */
.L_x_23143:
[----:B------:R-:W-:Y:S05]  /*8ee0*/  BSYNC B3 ;  /* 0x0000000000037941 */ /* 0x000fea0003800000 */
.L_x_23141:
        /* <DEDUP_REMOVED lines=16> */
.L_x_23147:
[----:B------:R-:W-:Y:S05]  /*8ff0*/  BSYNC B4 ;  /* 0x0000000000047941 */ /* 0x000fea0003800000 */
.L_x_23146:
        /* <DEDUP_REMOVED lines=42> */
.L_x_23145:
[----:B------:R-:W-:Y:S05]  /*92a0*/  BSYNC B3 ;  /* 0x0000000000037941 */ /* 0x000fea0003800000 */
.L_x_23144:
        /* <DEDUP_REMOVED lines=10> */
.L_x_23140:
[----:B------:R-:W-:Y:S05]  /*9350*/  BSYNC B2 ;  /* 0x0000000000027941 */ /* 0x000fea0003800000 */
.L_x_23139:
        /* <DEDUP_REMOVED lines=18> */
.L_x_23151:
[----:B------:R-:W-:-:S07]  /*9480*/  MOV R0, R114 ;  /* 0x0000007200007202 */ /* 0x000fce0000000f00 */
.L_x_23152:
[----:B------:R-:W-:Y:S05]  /*9490*/  BSYNC B3 ;  /* 0x0000000000037941 */ /* 0x000fea0003800000 */
.L_x_23150:
        /* <DEDUP_REMOVED lines=16> */
.L_x_23156:
[----:B------:R-:W-:Y:S05]  /*95a0*/  BSYNC B4 ;  /* 0x0000000000047941 */ /* 0x000fea0003800000 */
.L_x_23155:
        /* <DEDUP_REMOVED lines=43> */
.L_x_23154:
[----:B------:R-:W-:Y:S05]  /*9860*/  BSYNC B3 ;  /* 0x0000000000037941 */ /* 0x000fea0003800000 */
.L_x_23153:
        /* <DEDUP_REMOVED lines=10> */
.L_x_23149:
[----:B------:R-:W-:Y:S05]  /*9910*/  BSYNC B2 ;  /* 0x0000000000027941 */ /* 0x000fea0003800000 */
.L_x_23148:
        /* <DEDUP_REMOVED lines=18> */
.L_x_23160:
[----:B------:R-:W-:-:S07]  /*9a40*/  MOV R0, R114 ;  /* 0x0000007200007202 */ /* 0x000fce0000000f00 */
.L_x_23161:
[----:B------:R-:W-:Y:S05]  /*9a50*/  BSYNC B3 ;  /* 0x0000000000037941 */ /* 0x000fea0003800000 */
.L_x_23159:
        /* <DEDUP_REMOVED lines=16> */
.L_x_23165:
[----:B------:R-:W-:Y:S05]  /*9b60*/  BSYNC B4 ;  /* 0x0000000000047941 */ /* 0x000fea0003800000 */
.L_x_23164:
        /* <DEDUP_REMOVED lines=43> */
.L_x_23163:
[----:B------:R-:W-:Y:S05]  /*9e20*/  BSYNC B3 ;  /* 0x0000000000037941 */ /* 0x000fea0003800000 */
.L_x_23162:
        /* <DEDUP_REMOVED lines=10> */
.L_x_23158:
[----:B------:R-:W-:Y:S05]  /*9ed0*/  BSYNC B2 ;  /* 0x0000000000027941 */ /* 0x000fea0003800000 */
.L_x_23157:
        /* <DEDUP_REMOVED lines=18> */
.L_x_23169:
[----:B------:R-:W-:-:S07]  /*a000*/  MOV R0, R114 ;  /* 0x0000007200007202 */ /* 0x000fce0000000f00 */
.L_x_23170:
[----:B------:R-:W-:Y:S05]  /*a010*/  BSYNC B3 ;  /* 0x0000000000037941 */ /* 0x000fea0003800000 */
.L_x_23168:
        /* <DEDUP_REMOVED lines=16> */
.L_x_23174:
[----:B------:R-:W-:Y:S05]  /*a120*/  BSYNC B4 ;  /* 0x0000000000047941 */ /* 0x000fea0003800000 */
.L_x_23173:
        /* <DEDUP_REMOVED lines=43> */
.L_x_23172:
[----:B------:R-:W-:Y:S05]  /*a3e0*/  BSYNC B3 ;  /* 0x0000000000037941 */ /* 0x000fea0003800000 */
.L_x_23171:
        /* <DEDUP_REMOVED lines=10> */
.L_x_23167:
[----:B------:R-:W-:Y:S05]  /*a490*/  BSYNC B2 ;  /* 0x0000000000027941 */ /* 0x000fea0003800000 */
.L_x_23166:
[----:B------:R-:W0:Y:S02]  /*a4a0*/  LDC.64 R128, c[0x0][0x238] ;  /* 0x00008e00ff807b82 */ /* 0x000e240000000a00 */
[----:B0-----:R-:W-:-:S05]  /*a4b0*/  IMAD.WIDE.U32 R128, R127, 0x10, R128 ;  /* 0x000000107f807825 */ /* 0x001fca00078e0080 */
[----:B------:R2:W-:Y:S01]  /*a4c0*/  STG.E.128 desc[UR6][R128.64], R104 ;  /* 0x0000006880007986 */ /* 0x0005e2000c101d06 */
[----:B------:R-:W-:Y:S05]  /*a4d0*/  @!P0 BRA `(.L_x_23138) ;  /* 0x00000000002c8947 */ /* 0x000fea0003800000 */
[----:B--2---:R-:W0:Y:S01]  /*a4e0*/  LDC.64 R128, c[0x0][0x240] ;  /* 0x00009000ff807b82 */ /* 0x004e220000000a00 */
        /* <DEDUP_REMOVED lines=10> */
.L_x_23138:
[----:B------:R-:W-:Y:S05]  /*a590*/  BSYNC B1 ;  /* 0x0000000000017941 */ /* 0x000fea0003800000 */
.L_x_23137:
        /* <DEDUP_REMOVED lines=11> */
[----:B----4-:R-:W-:-:S05]  /*a650*/  FSEL R127, R0, RZ, P5 ;  /* 0x000000ff007f7208 */ /* 0x010fca0002800000 */
        /* <DEDUP_REMOVED lines=23> */
[----:B012---:R-:W-:-:S05]  /*a7d0*/  FADD.FTZ R128, R127, R0 ;  /* 0x000000007f807221 */ /* 0x007fca0000010000 */
        /* <DEDUP_REMOVED lines=68> */
.L_x_23200:
        /* <DEDUP_REMOVED lines=9> */
[----:B------:R-:W1:Y:S06]  /*acb0*/  MUFU.RSQ R127, R0 ;  /* 0x00000000007f7308 */ /* 0x000e6c0000001400 */
[----:B------:R-:W2:Y:S01]  /*acc0*/  @!P1 LDC.64 R128, c[0x0][0x258] ;  /* 0x00009600ff809b82 */ /* 0x000ea20000000a00 */
[----:B0-----:R-:W-:-:S04]  /*acd0*/  @!P1 LEA R130, P0, R116, R130, 0x2 ;  /* 0x0000008274829211 */ /* 0x001fc800078010ff */
[C---:B------:R-:W-:Y:S02]  /*ace0*/  @!P1 LEA.HI.X R131, R116.reuse, R131, R110, 0x2, P0 ;  /* 0x0000008374839211 */ /* 0x040fe400000f146e */
[----:B--2---:R-:W-:-:S03]  /*acf0*/  @!P1 LEA R128, P0, R116, R128, 0x2 ;  /* 0x0000008074809211 */ /* 0x004fc600078010ff */
[----:B------:R0:W-:Y:S01]  /*ad00*/  @!P1 STG.E desc[UR6][R130.64], R137 ;  /* 0x0000008982009986 */ /* 0x0001e2000c101906 */
[----:B------:R-:W-:Y:S02]  /*ad10*/  @!P1 LEA.HI.X R129, R116, R129, R110, 0x2, P0 ;  /* 0x0000008174819211 */ /* 0x000fe400000f146e */
[----:B-----5:R-:W-:-:S03]  /*ad20*/  ISETP.GE.AND P0, PT, R108, 0x1, PT ;  /* 0x000000016c00780c */ /* 0x020fc60003f06270 */
[----:B-1----:R0:W-:Y:S10]  /*ad30*/  @!P1 STG.E desc[UR6][R128.64], R127 ;  /* 0x0000007f80009986 */ /* 0x0021f4000c101906 */
[----:B------:R-:W-:Y:S05]  /*ad40*/  @!P0 BRA `(.L_x_23177) ;  /* 0x0000000400f08947 */ /* 0x000fea0003800000 */
        /* <DEDUP_REMOVED lines=26> */
.L_x_23179:
[----:B------:R-:W-:Y:S05]  /*aef0*/  BSYNC B2 ;  /* 0x0000000000027941 */ /* 0x000fea0003800000 */
.L_x_23178:
        /* <DEDUP_REMOVED lines=19> */
.L_x_23181:
[----:B------:R-:W-:Y:S05]  /*b030*/  BSYNC B2 ;  /* 0x0000000000027941 */ /* 0x000fea0003800000 */
.L_x_23180:
        /* <DEDUP_REMOVED lines=19> */
.L_x_23183:
[----:B------:R-:W-:Y:S05]  /*b170*/  BSYNC B2 ;  /* 0x0000000000027941 */ /* 0x000fea0003800000 */
.L_x_23182:
        /* <DEDUP_REMOVED lines=19> */
.L_x_23185:
[----:B------:R-:W-:Y:S05]  /*b2b0*/  BSYNC B2 ;  /* 0x0000000000027941 */ /* 0x000fea0003800000 */
.L_x_23184:
[----:B------:R-:W-:Y:S01]  /*b2c0*/  ISETP.NE.AND P0, PT, R135, RZ, PT ;  /* 0x000000ff8700720c */ /* 0x000fe20003f05270 */
[----:B------:R-:W-:-:S12]  /*b2d0*/  BSSY B2, `(.L_x_23186) ;  /* 0x0000012000027945 */ /* 0x000fd80003800000 */
        /* <DEDUP_REMOVED lines=17> */
.L_x_23187:
[----:B------:R-:W-:Y:S05]  /*b3f0*/  BSYNC B2 ;  /* 0x0000000000027941 */ /* 0x000fea0003800000 */
.L_x_23186:
        /* <DEDUP_REMOVED lines=17> */
.L_x_23177:
[----:B------:R-:W-:Y:S05]  /*b510*/  BSYNC B1 ;  /* 0x0000000000017941 */ /* 0x000fea0003800000 */
.L_x_23176:
[----:B012-4-:R-:W0:Y:S02]  /*b520*/  LDC.64 R108, c[0x0][0x210] ;  /* 0x00008400ff6c7b82 */ /* 0x017e240000000a00 */
[----:B0-----:R-:W-:-:S05]  /*b530*/  IMAD R116, R108, 0x4, R116 ;  /* 0x000000046c747824 */ /* 0x001fca00078e0274 */
[----:B------:R-:W-:-:S13]  /*b540*/  ISETP.GE.AND P0, PT, R116, R109, PT ;  /* 0x0000006d7400720c */ /* 0x000fda0003f06270 */
[----:B------:R-:W-:Y:S05]  /*b550*/  @!P0 BRA `(.L_x_23188) ;  /* 0xffffff5800408947 */ /* 0x000fea000383ffff */
[----:B------:R-:W-:Y:S05]  /*b560*/  BSYNC B0 ;  /* 0x0000000000007941 */ /* 0x000fea0003800000 */
.L_x_22936:
[----:B------:R-:W-:Y:S05]  /*b570*/  EXIT ;  /* 0x000000000000794d */ /* 0x000fea0003800000 */
.L_x_23175:
[----:B------:R-:W-:Y:S01]  /*b580*/  HFMA2.MMA R143, -RZ, RZ, 0, 1.847743988037109375e-06 ;  /* 0x0000001fff8f7435 */ /* 0x000fe200000001ff */
[----:B------:R-:W-:Y:S01]  /*b590*/  BSSY B1, `(.L_x_23189) ;  /* 0x0000007000017945 */ /* 0x000fe20003800000 */
[----:B------:R-:W-:Y:S01]  /*b5a0*/  MOV R141, R127 ;  /* 0x0000007f008d7202 */ /* 0x000fe20000000f00 */
[----:B------:R-:W-:Y:S02]  /*b5b0*/  IMAD.MOV.U32 R142, RZ, RZ, 0x1 ;  /* 0x00000001ff8e7424 */ /* 0x000fe400078e00ff */
[----:B------:R-:W-:-:S07]  /*b5c0*/  IMAD.MOV.U32 R140, RZ, RZ, -0x1 ;  /* 0xffffffffff8c7424 */ /* 0x000fce00078e00ff */
[----:B0123-5:R-:W-:Y:S05]  /*b5d0*/  WARPSYNC.COLLECTIVE R140, `(.L_x_23190) ;  /* 0x000000008c087348 */ /* 0x02ffea0003c00000 */
[----:B------:R4:W0:Y:S02]  /*b5e0*/  SHFL.BFLY P6, R139, R141, R142, R143 ;  /* 0x0c00008e8d8b7389 */ /* 0x00082400000c008f */
[----:B012345:R-:W-:Y:S01]  /*b5f0*/  ENDCOLLECTIVE ;  /* 0x000000000000791b */ /* 0x03ffe20003800000 */
.L_x_23190:
[----:B------:R-:W-:Y:S05]  /*b600*/  BSYNC B1 ;  /* 0x0000000000017941 */ /* 0x000fea0003800000 */
.L_x_23189:
        /* <DEDUP_REMOVED lines=9> */
.L_x_23191:
[----:B------:R-:W-:Y:S02]  /*b6a0*/  IMAD.MOV.U32 R142, RZ, RZ, 0x4 ;  /* 0x00000004ff8e7424 */ /* 0x000fe400078e00ff */
[----:B------:R-:W-:-:S04]  /*b6b0*/  IMAD.MOV.U32 R111, RZ, RZ, R139 ;  /* 0x000000ffff6f7224 */ /* 0x000fc800078e008b */
[----:B------:R-:W-:-:S05]  /*b6c0*/  FADD.FTZ R129, R128, R111 ;  /* 0x0000006f80817221 */ /* 0x000fca0000010000 */
[----:B------:R-:W-:-:S07]  /*b6d0*/  MOV R141, R129 ;  /* 0x00000081008d7202 */ /* 0x000fce0000000f00 */
[----:B------:R-:W-:Y:S05]  /*b6e0*/  WARPSYNC.COLLECTIVE R140, `(.L_x_23192) ;  /* 0x000000008c087348 */ /* 0x000fea0003c00000 */
[----:B------:R0:W1:Y:S02]  /*b6f0*/  SHFL.BFLY P6, R139, R141, R142, R143 ;  /* 0x0c00008e8d8b7389 */ /* 0x00006400000c008f */
[----:B01----:R-:W-:Y:S01]  /*b700*/  ENDCOLLECTIVE ;  /* 0x000000000000791b */ /* 0x003fe20003800000 */
.L_x_23192:
[----:B------:R-:W-:Y:S01]  /*b710*/  HFMA2.MMA R142, -RZ, RZ, 0, 4.76837158203125e-07 ;  /* 0x00000008ff8e7435 */ /* 0x000fe200000001ff */
[----:B------:R-:W-:-:S05]  /*b720*/  MOV R0, R139 ;  /* 0x0000008b00007202 */ /* 0x000fca0000000f00 */
[----:B------:R-:W-:-:S04]  /*b730*/  FADD.FTZ R130, R129, R0 ;  /* 0x0000000081827221 */ /* 0x000fc80000010000 */
[----:B------:R-:W-:-:S07]  /*b740*/  IMAD.MOV.U32 R141, RZ, RZ, R130 ;  /* 0x000000ffff8d7224 */ /* 0x000fce00078e0082 */
[----:B------:R-:W-:Y:S05]  /*b750*/  WARPSYNC.COLLECTIVE R140, `(.L_x_23193) ;  /* 0x000000008c087348 */ /* 0x000fea0003c00000 */
[----:B------:R0:W1:Y:S02]  /*b760*/  SHFL.BFLY P6, R139, R141, R142, R143 ;  /* 0x0c00008e8d8b7389 */ /* 0x00006400000c008f */
[----:B01----:R-:W-:Y:S01]  /*b770*/  ENDCOLLECTIVE ;  /* 0x000000000000791b */ /* 0x003fe20003800000 */
.L_x_23193:
        /* <DEDUP_REMOVED lines=8> */
.L_x_23194:
        /* <DEDUP_REMOVED lines=57> */
.L_x_23195:
[----:B------:R-:W-:Y:S02]  /*bb90*/  IMAD.MOV.U32 R142, RZ, RZ, 0x2 ;  /* 0x00000002ff8e7424 */ /* 0x000fe400078e00ff */
[----:B------:R-:W-:-:S04]  /*bba0*/  IMAD.MOV.U32 R127, RZ, RZ, R139 ;  /* 0x000000ffff7f7224 */ /* 0x000fc800078e008b */
[----:B------:R-:W-:-:S05]  /*bbb0*/  FADD.FTZ R127, R0, R127 ;  /* 0x0000007f007f7221 */ /* 0x000fca0000010000 */
[----:B------:R-:W-:-:S07]  /*bbc0*/  MOV R141, R127 ;  /* 0x0000007f008d7202 */ /* 0x000fce0000000f00 */
[----:B------:R-:W-:Y:S05]  /*bbd0*/  WARPSYNC.COLLECTIVE R140, `(.L_x_23196) ;  /* 0x000000008c087348 */ /* 0x000fea0003c00000 */
[----:B------:R0:W1:Y:S02]  /*bbe0*/  SHFL.BFLY P6, R139, R141, R142, R143 ;  /* 0x0c00008e8d8b7389 */ /* 0x00006400000c008f */
[----:B01----:R-:W-:Y:S01]  /*bbf0*/  ENDCOLLECTIVE ;  /* 0x000000000000791b */ /* 0x003fe20003800000 */
.L_x_23196:
[----:B------:R-:W-:Y:S01]  /*bc00*/  HFMA2.MMA R142, -RZ, RZ, 0, 2.384185791015625e-07 ;  /* 0x00000004ff8e7435 */ /* 0x000fe200000001ff */
[----:B------:R-:W-:-:S05]  /*bc10*/  MOV R128, R139 ;  /* 0x0000008b00807202 */ /* 0x000fca0000000f00 */
[----:B------:R-:W-:-:S04]  /*bc20*/  FADD.FTZ R128, R127, R128 ;  /* 0x000000807f807221 */ /* 0x000fc80000010000 */
[----:B------:R-:W-:-:S07]  /*bc30*/  IMAD.MOV.U32 R141, RZ, RZ, R128 ;  /* 0x000000ffff8d7224 */ /* 0x000fce00078e0080 */
[----:B------:R-:W-:Y:S05]  /*bc40*/  WARPSYNC.COLLECTIVE R140, `(.L_x_23197) ;  /* 0x000000008c087348 */ /* 0x000fea0003c00000 */
[----:B------:R0:W1:Y:S02]  /*bc50*/  SHFL.BFLY P6, R139, R141, R142, R143 ;  /* 0x0c00008e8d8b7389 */ /* 0x00006400000c008f */
[----:B01----:R-:W-:Y:S01]  /*bc60*/  ENDCOLLECTIVE ;  /* 0x000000000000791b */ /* 0x003fe20003800000 */
.L_x_23197:
[----:B------:R-:W-:Y:S02]  /*bc70*/  IMAD.MOV.U32 R142, RZ, RZ, 0x8 ;  /* 0x00000008ff8e7424 */ /* 0x000fe400078e00ff */
[----:B------:R-:W-:-:S04]  /*bc80*/  IMAD.MOV.U32 R129, RZ, RZ, R139 ;  /* 0x000000ffff817224 */ /* 0x000fc800078e008b */
[----:B------:R-:W-:-:S05]  /*bc90*/  FADD.FTZ R129, R128, R129 ;  /* 0x0000008180817221 */ /* 0x000fca0000010000 */
[----:B------:R-:W-:-:S07]  /*bca0*/  MOV R141, R129 ;  /* 0x00000081008d7202 */ /* 0x000fce0000000f00 */
[----:B------:R-:W-:Y:S05]  /*bcb0*/  WARPSYNC.COLLECTIVE R140, `(.L_x_23198) ;  /* 0x000000008c087348 */ /* 0x000fea0003c00000 */
[----:B------:R0:W1:Y:S02]  /*bcc0*/  SHFL.BFLY P6, R139, R141, R142, R143 ;  /* 0x0c00008e8d8b7389 */ /* 0x00006400000c008f */
[----:B01----:R-:W-:Y:S01]  /*bcd0*/  ENDCOLLECTIVE ;  /* 0x000000000000791b */ /* 0x003fe20003800000 */
.L_x_23198:
[----:B------:R-:W-:Y:S01]  /*bce0*/  HFMA2.MMA R142, -RZ, RZ, 0, 9.5367431640625e-07 ;  /* 0x00000010ff8e7435 */ /* 0x000fe200000001ff */
[----:B------:R-:W-:-:S05]  /*bcf0*/  MOV R130, R139 ;  /* 0x0000008b00827202 */ /* 0x000fca0000000f00 */
[----:B------:R-:W-:-:S04]  /*bd00*/  FADD.FTZ R138, R129, R130 ;  /* 0x00000082818a7221 */ /* 0x000fc80000010000 */
[----:B------:R-:W-:-:S07]  /*bd10*/  IMAD.MOV.U32 R141, RZ, RZ, R138 ;  /* 0x000000ffff8d7224 */ /* 0x000fce00078e008a */
[----:B------:R-:W-:Y:S05]  /*bd20*/  WARPSYNC.COLLECTIVE R140, `(.L_x_23199) ;  /* 0x000000008c087348 */ /* 0x000fea0003c00000 */
[----:B------:R0:W1:Y:S02]  /*bd30*/  SHFL.BFLY P6, R139, R141, R142, R143 ;  /* 0x0c00008e8d8b7389 */ /* 0x00006400000c008f */
[----:B01----:R-:W-:Y:S01]  /*bd40*/  ENDCOLLECTIVE ;  /* 0x000000000000791b */ /* 0x003fe20003800000 */
.L_x_23199:
[----:B------:R-:W-:Y:S05]  /*bd50*/  BRA `(.L_x_23200) ;  /* 0xffffffec00b07947 */ /* 0x000fea000383ffff */
.L_x_23201:
        /* <DEDUP_REMOVED lines=10> */
.L_x_23606:


//--------------------- .text._ZN10layer_norm13ln_fwd_kernelINS_13Kernel_traitsIfffffjLj768ELj1ELj4ELj1ELj16ENS_18Kernel_traits_baseILj768EfffffjLj128EEEEELb1ELb1ELb1ELb1EEEvNS_9FwdParamsE --------------------------
	.section	.text._ZN10layer_norm13ln_fwd_kernelINS_13Kernel_traitsIfffffjLj768ELj1ELj4ELj1ELj16ENS_18Kernel_traits_baseILj768EfffffjLj128EEEEELb1ELb1ELb1ELb1EEEvNS_9FwdParamsE,"ax",@progbits
	.align	128
        .global         _ZN10layer_norm13ln_fwd_kernelINS_13Kernel_traitsIfffffjLj768ELj1ELj4ELj1ELj16ENS_18Kernel_traits_baseILj768EfffffjLj128EEEEELb1ELb1ELb1ELb1EEEvNS_9FwdParamsE
        .type           _ZN10layer_norm13ln_fwd_kernelINS_13Kernel_traitsIfffffjLj768ELj1ELj4ELj1ELj16ENS_18Kernel_traits_baseILj768EfffffjLj128EEEEELb1ELb1ELb1ELb1EEEvNS_9FwdParamsE,@function
        .size           _ZN10layer_norm13ln_fwd_kernelINS_13Kernel_traitsIfffffjLj768ELj1ELj4ELj1ELj16ENS_18Kernel_traits_baseILj768EfffffjLj128EEEEELb1ELb1ELb1ELb1EEEvNS_9FwdParamsE,(.L_x_23607 - _ZN10layer_norm13ln_fwd_kernelINS_13Kernel_traitsIfffffjLj768ELj1ELj4ELj1ELj16ENS_18Kernel_traits_baseILj768EfffffjLj128EEEEELb1ELb1ELb1ELb1EEEvNS_9FwdParamsE)
        .other          _ZN10layer_norm13ln_fwd_kernelINS_13Kernel_traitsIfffffjLj768ELj1ELj4ELj1ELj16ENS_18Kernel_traits_baseILj768EfffffjLj128EEEEELb1ELb1ELb1ELb1EEEvNS_9FwdParamsE,@"STO_CUDA_ENTRY STV_DEFAULT"
_ZN10layer_norm13ln_fwd_kernelINS_13Kernel_traitsIfffffjLj768ELj1ELj4ELj1ELj16ENS_18Kernel_traits_baseILj768EfffffjLj128EEEEELb1ELb1ELb1ELb1EEEvNS_9FwdParamsE:
.text._ZN10layer_norm13ln_fwd_kernelINS_13Kernel_traitsIfffffjLj768ELj1ELj4ELj1ELj16ENS_18Kernel_traits_baseILj768EfffffjLj128EEEEELb1ELb1ELb1ELb1EEEvNS_9FwdParamsE:
        /* <DEDUP_REMOVED lines=123> */
[----:B------:R-:W-:-:S02]  /*07b0*/  IMAD R121, R121, -0x326172a9, RZ ;  /* 0xcd9e8d5779797824 */ /* 0x000fc400078e02ff */
        /* <DEDUP_REMOVED lines=8> */
[----:B------:R-:W-:Y:S01]  /*0840*/  LOP3.LUT R121, R0, UR12, R121, 0x96, !PT ;  /* 0x0000000c00797c12 */ /* 0x000fe2000f8e9679 */
[----:B------:R-:W-:Y:S01]  /*0850*/  ULDC.U8 UR8, c[0x0][0x2a0] ;  /* 0x0000a80000087ab9 */ /* 0x000fe20000000000 */
[----:B------:R-:W-:Y:S01]  /*0860*/  LOP3.LUT R124, R124, 0x3, RZ, 0xc0, !PT ;  /* 0x000000037c7c7812 */ /* 0x000fe200078ec0ff */
[----:B------:R-:W-:Y:S01]  /*0870*/  ULDC UR9, c[0x0][0x2d8] ;  /* 0x0000b60000097ab9 */ /* 0x000fe20000000800 */
[----:B------:R-:W-:Y:S01]  /*0880*/  ULDC.64 UR10, c[0x0][0x298] ;  /* 0x0000a600000a7ab9 */ /* 0x000fe20000000a00 */
[----:B0-----:R-:W-:Y:S01]  /*0890*/  IMAD.HI.U32 R3, R116, -0x2daee0ad, RZ ;  /* 0xd2511f5374037827 */ /* 0x001fe200078e00ff */
[----:B------:R-:W-:Y:S01]  /*08a0*/  ISETP.NE.AND P2, PT, RZ, UR8, PT ;  /* 0x00000008ff007c0c */ /* 0x000fe2000bf45270 */
[----:B------:R-:W-:-:S02]  /*08b0*/  ULDC UR8, c[0x0][0x294] ;  /* 0x0000a50000087ab9 */ /* 0x000fc40000000800 */
[----:B------:R-:W-:Y:S01]  /*08c0*/  IMAD R118, R118, -0x326172a9, RZ ;  /* 0xcd9e8d5776767824 */ /* 0x000fe200078e02ff */
[----:B------:R-:W-:Y:S01]  /*08d0*/  LOP3.LUT R120, R3, UR13, R120, 0x96, !PT ;  /* 0x0000000d03787c12 */ /* 0x000fe2000f8e9678 */
[----:B------:R-:W-:-:S08]  /*08e0*/  IMAD R116, R116, -0x2daee0ad, RZ ;  /* 0xd2511f5374747824 */ /* 0x000fd000078e02ff */
.L_x_23434:
[----:B0-----:R-:W0:Y:S08]  /*08f0*/  LDC.64 R2, c[0x0][0x280] ;  /* 0x0000a000ff027b82 */ /* 0x001e300000000a00 */
        /* <DEDUP_REMOVED lines=21> */
[----:B------:R-:W-:Y:S02]  /*0a50*/  @P3 LEA.HI R91, R0, R91, RZ, 0x2 ;  /* 0x0000005b005b3211 */ /* 0x000fe400078f10ff */
[----:B------:R-:W-:Y:S02]  /*0a60*/  MOV R0, RZ ;  /* 0x000000ff00007202 */ /* 0x000fe40000000f00 */
        /* <DEDUP_REMOVED lines=23> */
.L_x_23206:
[----:B------:R-:W-:-:S07]  /*0be0*/  MOV R91, R118 ;  /* 0x00000076005b7202 */ /* 0x000fce0000000f00 */
.L_x_23207:
[----:B------:R-:W-:Y:S05]  /*0bf0*/  BSYNC B2 ;  /* 0x0000000000027941 */ /* 0x000fea0003800000 */
.L_x_23205:
        /* <DEDUP_REMOVED lines=16> */
.L_x_23211:
[----:B------:R-:W-:Y:S05]  /*0d00*/  BSYNC B3 ;  /* 0x0000000000037941 */ /* 0x000fea0003800000 */
.L_x_23210:
        /* <DEDUP_REMOVED lines=44> */
.L_x_23209:
[----:B------:R-:W-:Y:S05]  /*0fd0*/  BSYNC B2 ;  /* 0x0000000000027941 */ /* 0x000fea0003800000 */
.L_x_23208:
        /* <DEDUP_REMOVED lines=10> */
.L_x_23204:
[----:B------:R-:W-:Y:S05]  /*1080*/  BSYNC B1 ;  /* 0x0000000000017941 */ /* 0x000fea0003800000 */
.L_x_23203:
        /* <DEDUP_REMOVED lines=18> */
.L_x_23215:
[----:B------:R-:W-:-:S07]  /*11b0*/  IMAD.MOV.U32 R85, RZ, RZ, R118 ;  /* 0x000000ffff557224 */ /* 0x000fce00078e0076 */
.L_x_23216:
[----:B------:R-:W-:Y:S05]  /*11c0*/  BSYNC B2 ;  /* 0x0000000000027941 */ /* 0x000fea0003800000 */
.L_x_23214:
        /* <DEDUP_REMOVED lines=16> */
.L_x_23220:
[----:B------:R-:W-:Y:S05]  /*12d0*/  BSYNC B3 ;  /* 0x0000000000037941 */ /* 0x000fea0003800000 */
.L_x_23219:
        /* <DEDUP_REMOVED lines=44> */
.L_x_23218:
[----:B------:R-:W-:Y:S05]  /*15a0*/  BSYNC B2 ;  /* 0x0000000000027941 */ /* 0x000fea0003800000 */
.L_x_23217:
        /* <DEDUP_REMOVED lines=10> */
.L_x_23213:
[----:B------:R-:W-:Y:S05]  /*1650*/  BSYNC B1 ;  /* 0x0000000000017941 */ /* 0x000fea0003800000 */
.L_x_23212:
        /* <DEDUP_REMOVED lines=18> */
.L_x_23224:
[----:B------:R-:W-:-:S07]  /*1780*/  MOV R92, R118 ;  /* 0x00000076005c7202 */ /* 0x000fce0000000f00 */
.L_x_23225:
[----:B------:R-:W-:Y:S05]  /*1790*/  BSYNC B2 ;  /* 0x0000000000027941 */ /* 0x000fea0003800000 */
.L_x_23223:
        /* <DEDUP_REMOVED lines=16> */
.L_x_23229:
[----:B------:R-:W-:Y:S05]  /*18a0*/  BSYNC B3 ;  /* 0x0000000000037941 */ /* 0x000fea0003800000 */
.L_x_23228:
        /* <DEDUP_REMOVED lines=44> */
.L_x_23227:
[----:B------:R-:W-:Y:S05]  /*1b70*/  BSYNC B2 ;  /* 0x0000000000027941 */ /* 0x000fea0003800000 */
.L_x_23226:
        /* <DEDUP_REMOVED lines=10> */
.L_x_23222:
[----:B------:R-:W-:Y:S05]  /*1c20*/  BSYNC B1 ;  /* 0x0000000000017941 */ /* 0x000fea0003800000 */
.L_x_23221:
        /* <DEDUP_REMOVED lines=18> */
.L_x_23233:
[----:B------:R-:W-:-:S07]  /*1d50*/  IMAD.MOV.U32 R87, RZ, RZ, R118 ;  /* 0x000000ffff577224 */ /* 0x000fce00078e0076 */
.L_x_23234:
[----:B------:R-:W-:Y:S05]  /*1d60*/  BSYNC B2 ;  /* 0x0000000000027941 */ /* 0x000fea0003800000 */
.L_x_23232:
        /* <DEDUP_REMOVED lines=16> */
.L_x_23238:
[----:B------:R-:W-:Y:S05]  /*1e70*/  BSYNC B3 ;  /* 0x0000000000037941 */ /* 0x000fea0003800000 */
.L_x_23237:
        /* <DEDUP_REMOVED lines=44> */
.L_x_23236:
[----:B------:R-:W-:Y:S05]  /*2140*/  BSYNC B2 ;  /* 0x0000000000027941 */ /* 0x000fea0003800000 */
.L_x_23235:
[----:B------:R-:W-:Y:S01]  /*2150*/  I2FP.F32.U32 R2, R87 ;  /* 0x0000005700027245 */ /* 0x000fe20000201000 */
[----:B------:R-:W-:Y:S01]  /*2160*/  HFMA2.MMA R87, -RZ, RZ, 0.1171875, 0 ;  /* 0x2f800000ff577435 */ /* 0x000fe200000001ff */
[----:B-----5:R-:W-:-:S04]  /*2170*/  FMUL.FTZ R3, R83, UR11 ;  /* 0x0000000b53037c20 */ /* 0x020fc80008410000 */
[----:B------:R-:W-:-:S05]  /*2180*/  FMUL.FTZ R3, R3, UR10 ;  /* 0x0000000a03037c20 */ /* 0x000fca0008410000 */
[----:B------:R-:W-:-:S05]  /*2190*/  FFMA.FTZ R2, R2, R87, 1.1641532182693481445e-10 ;  /* 0x2f00000002027423 */ /* 0x000fca0000010057 */
[----:B------:R-:W-:-:S04]  /*21a0*/  FSETP.GTU.FTZ.AND P1, PT, R2, UR8, PT ;  /* 0x0000000802007c0b */ /* 0x000fc8000bf3c000 */
[----:B------:R-:W-:Y:S02]  /*21b0*/  FSEL R2, R3, RZ, !P1 ;  /* 0x000000ff03027208 */ /* 0x000fe40004800000 */
[----:B------:R-:W-:-:S03]  /*21c0*/  SEL R110, RZ, 0x1, P1 ;  /* 0x00000001ff6e7807 */ /* 0x000fc60000800000 */
[----:B------:R-:W-:-:S04]  /*21d0*/  FMUL.FTZ R87, R27, R2 ;  /* 0x000000021b577220 */ /* 0x000fc80000410000 */
[----:B------:R-:W-:-:S07]  /*21e0*/  @P0 FADD.FTZ R87, R79, R87 ;  /* 0x000000574f570221 */ /* 0x000fce0000010000 */
.L_x_23231:
[----:B------:R-:W-:Y:S05]  /*21f0*/  BSYNC B1 ;  /* 0x0000000000017941 */ /* 0x000fea0003800000 */
.L_x_23230:
        /* <DEDUP_REMOVED lines=21> */
.L_x_23240:
[----:B------:R-:W-:Y:S05]  /*2350*/  BSYNC B1 ;  /* 0x0000000000017941 */ /* 0x000fea0003800000 */
.L_x_23239:
[----:B--2---:R-:W-:Y:S01]  /*2360*/  @P3 IMAD.WIDE.U32 R90, R92, 0x10, R90 ;  /* 0x000000105c5a3825 */ /* 0x004fe200078e005a */
[----:B------:R-:W0:Y:S04]  /*2370*/  @P0 LDG.E.128 R76, desc[UR6][R94.64] ;  /* 0x000000065e4c0981 */ /* 0x000e28000c1e1d00 */
[----:B-----5:R2:W5:Y:S01]  /*2380*/  @P3 LDG.E.128 R80, desc[UR6][R90.64] ;  /* 0x000000065a503981 */ /* 0x020562000c1e1d00 */
[----:B------:R-:W-:Y:S01]  /*2390*/  @!P4 ISETP.NE.U32.AND P1, PT, R108, RZ, PT ;  /* 0x000000ff6c00c20c */ /* 0x000fe20003f25070 */
[----:B------:R-:W-:Y:S01]  /*23a0*/  BSSY B1, `(.L_x_23241) ;  /* 0x000005b000017945 */ /* 0x000fe20003800000 */
[----:B-1----:R-:W-:Y:S02]  /*23b0*/  @!P4 IMAD.MOV.U32 R97, RZ, RZ, R96 ;  /* 0x000000ffff61c224 */ /* 0x002fe400078e0060 */
[----:B------:R-:W-:-:S04]  /*23c0*/  @!P4 ISETP.NE.AND.EX P1, PT, R109, RZ, PT, P1 ;  /* 0x000000ff6d00c20c */ /* 0x000fc80003f25310 */
[----:B0-----:R-:W-:Y:S01]  /*23d0*/  @!P4 FSEL R88, R76, RZ, P1 ;  /* 0x000000ff4c58c208 */ /* 0x001fe20000800000 */
        /* <DEDUP_REMOVED lines=13> */
.L_x_23244:
[----:B------:R-:W-:-:S07]  /*24b0*/  MOV R88, R118 ;  /* 0x0000007600587202 */ /* 0x000fce0000000f00 */
.L_x_23245:
[----:B------:R-:W-:Y:S05]  /*24c0*/  BSYNC B2 ;  /* 0x0000000000027941 */ /* 0x000fea0003800000 */
.L_x_23243:
        /* <DEDUP_REMOVED lines=16> */
.L_x_23249:
[----:B------:R-:W-:Y:S05]  /*25d0*/  BSYNC B3 ;  /* 0x0000000000037941 */ /* 0x000fea0003800000 */
.L_x_23248:
        /* <DEDUP_REMOVED lines=44> */
.L_x_23247:
[----:B------:R-:W-:Y:S05]  /*28a0*/  BSYNC B2 ;  /* 0x0000000000027941 */ /* 0x000fea0003800000 */
.L_x_23246:
        /* <DEDUP_REMOVED lines=10> */
.L_x_23242:
[----:B------:R-:W-:Y:S05]  /*2950*/  BSYNC B1 ;  /* 0x0000000000017941 */ /* 0x000fea0003800000 */
.L_x_23241:
        /* <DEDUP_REMOVED lines=18> */
.L_x_23253:
[----:B------:R-:W-:-:S07]  /*2a80*/  IMAD.MOV.U32 R89, RZ, RZ, R118 ;  /* 0x000000ffff597224 */ /* 0x000fce00078e0076 */
.L_x_23254:
[----:B------:R-:W-:Y:S05]  /*2a90*/  BSYNC B2 ;  /* 0x0000000000027941 */ /* 0x000fea0003800000 */
.L_x_23252:
        /* <DEDUP_REMOVED lines=16> */
.L_x_23258:
[----:B------:R-:W-:Y:S05]  /*2ba0*/  BSYNC B3 ;  /* 0x0000000000037941 */ /* 0x000fea0003800000 */
.L_x_23257:
        /* <DEDUP_REMOVED lines=44> */
.L_x_23256:
[----:B------:R-:W-:Y:S05]  /*2e70*/  BSYNC B2 ;  /* 0x0000000000027941 */ /* 0x000fea0003800000 */
.L_x_23255:
        /* <DEDUP_REMOVED lines=10> */
.L_x_23251:
[----:B------:R-:W-:Y:S05]  /*2f20*/  BSYNC B1 ;  /* 0x0000000000017941 */ /* 0x000fea0003800000 */
.L_x_23250:
        /* <DEDUP_REMOVED lines=18> */
.L_x_23262:
[----:B------:R-:W-:-:S07]  /*3050*/  MOV R90, R118 ;  /* 0x00000076005a7202 */ /* 0x000fce0000000f00 */
.L_x_23263:
[----:B------:R-:W-:Y:S05]  /*3060*/  BSYNC B2 ;  /* 0x0000000000027941 */ /* 0x000fea0003800000 */
.L_x_23261:
        /* <DEDUP_REMOVED lines=16> */
.L_x_23267:
[----:B------:R-:W-:Y:S05]  /*3170*/  BSYNC B3 ;  /* 0x0000000000037941 */ /* 0x000fea0003800000 */
.L_x_23266:
        /* <DEDUP_REMOVED lines=44> */
.L_x_23265:
[----:B------:R-:W-:Y:S05]  /*3440*/  BSYNC B2 ;  /* 0x0000000000027941 */ /* 0x000fea0003800000 */
.L_x_23264:
        /* <DEDUP_REMOVED lines=10> */
.L_x_23260:
[----:B------:R-:W-:Y:S05]  /*34f0*/  BSYNC B1 ;  /* 0x0000000000017941 */ /* 0x000fea0003800000 */
.L_x_23259:
        /* <DEDUP_REMOVED lines=18> */
.L_x_23271:
[----:B------:R-:W-:-:S07]  /*3620*/  IMAD.MOV.U32 R91, RZ, RZ, R118 ;  /* 0x000000ffff5b7224 */ /* 0x000fce00078e0076 */
.L_x_23272:
[----:B------:R-:W-:Y:S05]  /*3630*/  BSYNC B2 ;  /* 0x0000000000027941 */ /* 0x000fea0003800000 */
.L_x_23270:
        /* <DEDUP_REMOVED lines=16> */
.L_x_23276:
[----:B------:R-:W-:Y:S05]  /*3740*/  BSYNC B3 ;  /* 0x0000000000037941 */ /* 0x000fea0003800000 */
.L_x_23275:
        /* <DEDUP_REMOVED lines=44> */
.L_x_23274:
[----:B------:R-:W-:Y:S05]  /*3a10*/  BSYNC B2 ;  /* 0x0000000000027941 */ /* 0x000fea0003800000 */
.L_x_23273:
        /* <DEDUP_REMOVED lines=10> */
.L_x_23269:
[----:B------:R-:W-:Y:S05]  /*3ac0*/  BSYNC B1 ;  /* 0x0000000000017941 */ /* 0x000fea0003800000 */
.L_x_23268:
        /* <DEDUP_REMOVED lines=13> */
[----:B------:R-:W-:Y:S02]  /*3ba0*/  LOP3.LUT R104, R103, 0xff0000, RZ, 0xc0, !PT ;  /* 0x00ff000067687812 */ /* 0x000fe400078ec0ff */
[----:B------:R-:W-:Y:S02]  /*3bb0*/  LOP3.LUT R103, R113, 0xff, RZ, 0xc0, !PT ;  /* 0x000000ff71677812 */ /* 0x000fe400078ec0ff */
[----:B------:R-:W-:-:S05]  /*3bc0*/  LEA R93, R93, R104, 0x18 ;  /* 0x000000685d5d7211 */ /* 0x000fca00078ec0ff */
[----:B------:R-:W-:-:S05]  /*3bd0*/  IMAD R106, R106, 0x100, R93 ;  /* 0x000001006a6a7824 */ /* 0x000fca00078e025d */
[----:B------:R-:W-:Y:S01]  /*3be0*/  IADD3 R103, R106, R103, RZ ;  /* 0x000000676a677210 */ /* 0x000fe20007ffe0ff */
[----:B0-----:R-:W-:-:S05]  /*3bf0*/  IMAD.WIDE.U32 R92, R92, 0x4, R98 ;  /* 0x000000045c5c7825 */ /* 0x001fca00078e0062 */
[----:B------:R0:W-:Y:S02]  /*3c00*/  STG.E desc[UR6][R92.64], R103 ;  /* 0x000000675c007986 */ /* 0x0001e4000c101906 */
.L_x_23278:
[----:B------:R-:W-:Y:S05]  /*3c10*/  BSYNC B1 ;  /* 0x0000000000017941 */ /* 0x000fea0003800000 */
.L_x_23277:
        /* <DEDUP_REMOVED lines=21> */
.L_x_23282:
[----:B------:R-:W-:-:S07]  /*3d70*/  MOV R92, R118 ;  /* 0x00000076005c7202 */ /* 0x000fce0000000f00 */
.L_x_23283:
[----:B------:R-:W-:Y:S05]  /*3d80*/  BSYNC B2 ;  /* 0x0000000000027941 */ /* 0x000fea0003800000 */
.L_x_23281:
        /* <DEDUP_REMOVED lines=16> */
.L_x_23287:
[----:B------:R-:W-:Y:S05]  /*3e90*/  BSYNC B3 ;  /* 0x0000000000037941 */ /* 0x000fea0003800000 */
.L_x_23286:
        /* <DEDUP_REMOVED lines=44> */
.L_x_23285:
[----:B------:R-:W-:Y:S05]  /*4160*/  BSYNC B2 ;  /* 0x0000000000027941 */ /* 0x000fea0003800000 */
.L_x_23284:
        /* <DEDUP_REMOVED lines=10> */
.L_x_23280:
[----:B------:R-:W-:Y:S05]  /*4210*/  BSYNC B1 ;  /* 0x0000000000017941 */ /* 0x000fea0003800000 */
.L_x_23279:
        /* <DEDUP_REMOVED lines=18> */
.L_x_23291:
[----:B------:R-:W-:-:S07]  /*4340*/  IMAD.MOV.U32 R93, RZ, RZ, R118 ;  /* 0x000000ffff5d7224 */ /* 0x000fce00078e0076 */
.L_x_23292:
[----:B------:R-:W-:Y:S05]  /*4350*/  BSYNC B2 ;  /* 0x0000000000027941 */ /* 0x000fea0003800000 */
.L_x_23290:
        /* <DEDUP_REMOVED lines=16> */
.L_x_23296:
[----:B------:R-:W-:Y:S05]  /*4460*/  BSYNC B3 ;  /* 0x0000000000037941 */ /* 0x000fea0003800000 */
.L_x_23295:
        /* <DEDUP_REMOVED lines=44> */
.L_x_23294:
[----:B------:R-:W-:Y:S05]  /*4730*/  BSYNC B2 ;  /* 0x0000000000027941 */ /* 0x000fea0003800000 */
.L_x_23293:
        /* <DEDUP_REMOVED lines=10> */
.L_x_23289:
[----:B------:R-:W-:Y:S05]  /*47e0*/  BSYNC B1 ;  /* 0x0000000000017941 */ /* 0x000fea0003800000 */
.L_x_23288:
        /* <DEDUP_REMOVED lines=18> */
.L_x_23300:
[----:B------:R-:W-:-:S07]  /*4910*/  MOV R94, R118 ;  /* 0x00000076005e7202 */ /* 0x000fce0000000f00 */
.L_x_23301:
[----:B------:R-:W-:Y:S05]  /*4920*/  BSYNC B2 ;  /* 0x0000000000027941 */ /* 0x000fea0003800000 */
.L_x_23299:
        /* <DEDUP_REMOVED lines=16> */
.L_x_23305:
[----:B------:R-:W-:Y:S05]  /*4a30*/  BSYNC B3 ;  /* 0x0000000000037941 */ /* 0x000fea0003800000 */
.L_x_23304:
        /* <DEDUP_REMOVED lines=44> */
.L_x_23303:
[----:B------:R-:W-:Y:S05]  /*4d00*/  BSYNC B2 ;  /* 0x0000000000027941 */ /* 0x000fea0003800000 */
.L_x_23302:
        /* <DEDUP_REMOVED lines=10> */
.L_x_23298:
[----:B------:R-:W-:Y:S05]  /*4db0*/  BSYNC B1 ;  /* 0x0000000000017941 */ /* 0x000fea0003800000 */
.L_x_23297:
        /* <DEDUP_REMOVED lines=18> */
.L_x_23309:
[----:B------:R-:W-:-:S07]  /*4ee0*/  IMAD.MOV.U32 R95, RZ, RZ, R118 ;  /* 0x000000ffff5f7224 */ /* 0x000fce00078e0076 */
.L_x_23310:
[----:B------:R-:W-:Y:S05]  /*4ef0*/  BSYNC B2 ;  /* 0x0000000000027941 */ /* 0x000fea0003800000 */
.L_x_23308:
        /* <DEDUP_REMOVED lines=16> */
.L_x_23314:
[----:B------:R-:W-:Y:S05]  /*5000*/  BSYNC B3 ;  /* 0x0000000000037941 */ /* 0x000fea0003800000 */
.L_x_23313:
        /* <DEDUP_REMOVED lines=44> */
.L_x_23312:
[----:B------:R-:W-:Y:S05]  /*52d0*/  BSYNC B2 ;  /* 0x0000000000027941 */ /* 0x000fea0003800000 */
.L_x_23311:
        /* <DEDUP_REMOVED lines=10> */
.L_x_23307:
[----:B------:R-:W-:Y:S05]  /*5380*/  BSYNC B1 ;  /* 0x0000000000017941 */ /* 0x000fea0003800000 */
.L_x_23306:
        /* <DEDUP_REMOVED lines=20> */
.L_x_23316:
[----:B------:R-:W-:Y:S05]  /*54d0*/  BSYNC B1 ;  /* 0x0000000000017941 */ /* 0x000fea0003800000 */
.L_x_23315:
        /* <DEDUP_REMOVED lines=21> */
.L_x_23320:
[----:B------:R-:W-:-:S07]  /*5630*/  MOV R96, R118 ;  /* 0x0000007600607202 */ /* 0x000fce0000000f00 */
.L_x_23321:
[----:B------:R-:W-:Y:S05]  /*5640*/  BSYNC B2 ;  /* 0x0000000000027941 */ /* 0x000fea0003800000 */
.L_x_23319:
        /* <DEDUP_REMOVED lines=16> */
.L_x_23325:
[----:B------:R-:W-:Y:S05]  /*5750*/  BSYNC B3 ;  /* 0x0000000000037941 */ /* 0x000fea0003800000 */
.L_x_23324:
        /* <DEDUP_REMOVED lines=44> */
.L_x_23323:
[----:B------:R-:W-:Y:S05]  /*5a20*/  BSYNC B2 ;  /* 0x0000000000027941 */ /* 0x000fea0003800000 */
.L_x_23322:
        /* <DEDUP_REMOVED lines=10> */
.L_x_23318:
[----:B------:R-:W-:Y:S05]  /*5ad0*/  BSYNC B1 ;  /* 0x0000000000017941 */ /* 0x000fea0003800000 */
.L_x_23317:
        /* <DEDUP_REMOVED lines=18> */
.L_x_23329:
[----:B------:R-:W-:-:S07]  /*5c00*/  IMAD.MOV.U32 R97, RZ, RZ, R118 ;  /* 0x000000ffff617224 */ /* 0x000fce00078e0076 */
.L_x_23330:
[----:B------:R-:W-:Y:S05]  /*5c10*/  BSYNC B2 ;  /* 0x0000000000027941 */ /* 0x000fea0003800000 */
.L_x_23328:
        /* <DEDUP_REMOVED lines=16> */
.L_x_23334:
[----:B------:R-:W-:Y:S05]  /*5d20*/  BSYNC B3 ;  /* 0x0000000000037941 */ /* 0x000fea0003800000 */
.L_x_23333:
        /* <DEDUP_REMOVED lines=44> */
.L_x_23332:
[----:B------:R-:W-:Y:S05]  /*5ff0*/  BSYNC B2 ;  /* 0x0000000000027941 */ /* 0x000fea0003800000 */
.L_x_23331:
        /* <DEDUP_REMOVED lines=10> */
.L_x_23327:
[----:B------:R-:W-:Y:S05]  /*60a0*/  BSYNC B1 ;  /* 0x0000000000017941 */ /* 0x000fea0003800000 */
.L_x_23326:
        /* <DEDUP_REMOVED lines=18> */
.L_x_23338:
[----:B------:R-:W-:-:S07]  /*61d0*/  MOV R98, R118 ;  /* 0x0000007600627202 */ /* 0x000fce0000000f00 */
.L_x_23339:
[----:B------:R-:W-:Y:S05]  /*61e0*/  BSYNC B2 ;  /* 0x0000000000027941 */ /* 0x000fea0003800000 */
.L_x_23337:
        /* <DEDUP_REMOVED lines=16> */
.L_x_23343:
[----:B------:R-:W-:Y:S05]  /*62f0*/  BSYNC B3 ;  /* 0x0000000000037941 */ /* 0x000fea0003800000 */
.L_x_23342:
        /* <DEDUP_REMOVED lines=44> */
.L_x_23341:
[----:B------:R-:W-:Y:S05]  /*65c0*/  BSYNC B2 ;  /* 0x0000000000027941 */ /* 0x000fea0003800000 */
.L_x_23340:
        /* <DEDUP_REMOVED lines=10> */
.L_x_23336:
[----:B------:R-:W-:Y:S05]  /*6670*/  BSYNC B1 ;  /* 0x0000000000017941 */ /* 0x000fea0003800000 */
.L_x_23335:
        /* <DEDUP_REMOVED lines=18> */
.L_x_23347:
[----:B------:R-:W-:-:S07]  /*67a0*/  IMAD.MOV.U32 R99, RZ, RZ, R118 ;  /* 0x000000ffff637224 */ /* 0x000fce00078e0076 */
.L_x_23348:
[----:B------:R-:W-:Y:S05]  /*67b0*/  BSYNC B2 ;  /* 0x0000000000027941 */ /* 0x000fea0003800000 */
.L_x_23346:
        /* <DEDUP_REMOVED lines=16> */
.L_x_23352:
[----:B------:R-:W-:Y:S05]  /*68c0*/  BSYNC B3 ;  /* 0x0000000000037941 */ /* 0x000fea0003800000 */
.L_x_23351:
        /* <DEDUP_REMOVED lines=44> */
.L_x_23350:
[----:B------:R-:W-:Y:S05]  /*6b90*/  BSYNC B2 ;  /* 0x0000000000027941 */ /* 0x000fea0003800000 */
.L_x_23349:
        /* <DEDUP_REMOVED lines=10> */
.L_x_23345:
[----:B------:R-:W-:Y:S05]  /*6c40*/  BSYNC B1 ;  /* 0x0000000000017941 */ /* 0x000fea0003800000 */
.L_x_23344:
        /* <DEDUP_REMOVED lines=20> */
.L_x_23354:
[----:B------:R-:W-:Y:S05]  /*6d90*/  BSYNC B1 ;  /* 0x0000000000017941 */ /* 0x000fea0003800000 */
.L_x_23353:
[----:B--2---:R-:W-:Y:S01]  /*6da0*/  @P3 IMAD.WIDE.U32 R102, R104, 0x10, R102 ;  /* 0x0000001068663825 */ /* 0x004fe200078e0066 */
[----:B------:R-:W2:Y:S04]  /*6db0*/  @P0 LDG.E.128 R76, desc[UR6][R130.64] ;  /* 0x00000006824c0981 */ /* 0x000ea8000c1e1d00 */
[----:B-----5:R1:W5:Y:S01]  /*6dc0*/  @P3 LDG.E.128 R80, desc[UR6][R102.64] ;  /* 0x0000000666503981 */ /* 0x020362000c1e1d00 */
[----:B------:R-:W-:Y:S01]  /*6dd0*/  @!P4 ISETP.NE.U32.AND P1, PT, R108, RZ, PT ;  /* 0x000000ff6c00c20c */ /* 0x000fe20003f25070 */
[----:B------:R-:W-:Y:S01]  /*6de0*/  BSSY B1, `(.L_x_23355) ;  /* 0x000005b000017945 */ /* 0x000fe20003800000 */
[----:B------:R-:W-:Y:S02]  /*6df0*/  @!P4 IMAD.MOV.U32 R124, RZ, RZ, R106 ;  /* 0x000000ffff7cc224 */ /* 0x000fe400078e006a */
[----:B------:R-:W-:-:S04]  /*6e00*/  @!P4 ISETP.NE.AND.EX P1, PT, R109, RZ, PT, P1 ;  /* 0x000000ff6d00c20c */ /* 0x000fc80003f25310 */
        /* <DEDUP_REMOVED lines=14> */
.L_x_23358:
[----:B------:R-:W-:-:S07]  /*6ef0*/  MOV R100, R118 ;  /* 0x0000007600647202 */ /* 0x000fce0000000f00 */
.L_x_23359:
[----:B------:R-:W-:Y:S05]  /*6f00*/  BSYNC B2 ;  /* 0x0000000000027941 */ /* 0x000fea0003800000 */
.L_x_23357:
[----:B------:R-:W-:Y:S01]  /*6f10*/  ISETP.NE.AND P1, PT, R124, 0x4, PT ;  /* 0x000000047c00780c */ /* 0x000fe20003f25270 */
[----:B------:R-:W-:-:S12]  /*6f20*/  BSSY B2, `(.L_x_23360) ;  /* 0x000003c000027945 */ /* 0x000fd80003800000 */
[----:B------:R-:W-:Y:S05]  /*6f30*/  @P1 BRA `(.L_x_23361) ;  /* 0x0000000000e81947 */ /* 0x000fea0003800000 */
[----:B------:R-:W-:Y:S01]  /*6f40*/  VIADD R117, R117, 0x1 ;  /* 0x0000000175757836 */ /* 0x000fe20000000000 */
[----:B------:R-:W-:Y:S03]  /*6f50*/  BSSY B3, `(.L_x_23362) ;  /* 0x000000c000037945 */ /* 0x000fe60003800000 */
[C---:B0-----:R-:W-:Y:S01]  /*6f60*/  IMAD.HI.U32 R101, R117.reuse, -0x2daee0ad, RZ ;  /* 0xd2511f5375657827 */ /* 0x041fe200078e00ff */
        /* <DEDUP_REMOVED lines=10> */
.L_x_23363:
[----:B------:R-:W-:Y:S05]  /*7010*/  BSYNC B3 ;  /* 0x0000000000037941 */ /* 0x000fea0003800000 */
.L_x_23362:
        /* <DEDUP_REMOVED lines=44> */
.L_x_23361:
[----:B------:R-:W-:Y:S05]  /*72e0*/  BSYNC B2 ;  /* 0x0000000000027941 */ /* 0x000fea0003800000 */
.L_x_23360:
[----:B------:R-:W-:Y:S01]  /*72f0*/  I2FP.F32.U32 R100, R100 ;  /* 0x0000006400647245 */ /* 0x000fe20000201000 */
[----:B0-----:R-:W-:Y:S02]  /*7300*/  IMAD.MOV.U32 R101, RZ, RZ, 0x2f800000 ;  /* 0x2f800000ff657424 */ /* 0x001fe400078e00ff */
        /* <DEDUP_REMOVED lines=8> */
.L_x_23356:
[----:B------:R-:W-:Y:S05]  /*7390*/  BSYNC B1 ;  /* 0x0000000000017941 */ /* 0x000fea0003800000 */
.L_x_23355:
[----:B------:R-:W-:Y:S01]  /*73a0*/  @!P4 ISETP.NE.U32.AND P1, PT, R108, RZ, PT ;  /* 0x000000ff6c00c20c */ /* 0x000fe20003f25070 */
[----:B------:R-:W-:Y:S01]  /*73b0*/  BSSY B1, `(.L_x_23364) ;  /* 0x000005b000017945 */ /* 0x000fe20003800000 */
[----:B------:R-:W-:Y:S02]  /*73c0*/  @!P4 MOV R103, R124 ;  /* 0x0000007c0067c202 */ /* 0x000fe40000000f00 */
[----:B------:R-:W-:-:S04]  /*73d0*/  @!P4 ISETP.NE.AND.EX P1, PT, R109, RZ, PT, P1 ;  /* 0x000000ff6d00c20c */ /* 0x000fc80003f25310 */
[----:B0-----:R-:W-:Y:S01]  /*73e0*/  @!P4 FSEL R101, R77, RZ, P1 ;  /* 0x000000ff4d65c208 */ /* 0x001fe20000800000 */
        /* <DEDUP_REMOVED lines=13> */
.L_x_23367:
[----:B------:R-:W-:-:S07]  /*74c0*/  IMAD.MOV.U32 R101, RZ, RZ, R118 ;  /* 0x000000ffff657224 */ /* 0x000fce00078e0076 */
.L_x_23368:
[----:B------:R-:W-:Y:S05]  /*74d0*/  BSYNC B2 ;  /* 0x0000000000027941 */ /* 0x000fea0003800000 */
.L_x_23366:
        /* <DEDUP_REMOVED lines=16> */
.L_x_23372:
[----:B------:R-:W-:Y:S05]  /*75e0*/  BSYNC B3 ;  /* 0x0000000000037941 */ /* 0x000fea0003800000 */
.L_x_23371:
        /* <DEDUP_REMOVED lines=44> */
.L_x_23370:
[----:B------:R-:W-:Y:S05]  /*78b0*/  BSYNC B2 ;  /* 0x0000000000027941 */ /* 0x000fea0003800000 */
.L_x_23369:
        /* <DEDUP_REMOVED lines=10> */
.L_x_23365:
[----:B------:R-:W-:Y:S05]  /*7960*/  BSYNC B1 ;  /* 0x0000000000017941 */ /* 0x000fea0003800000 */
.L_x_23364:
        /* <DEDUP_REMOVED lines=18> */
.L_x_23376:
[----:B------:R-:W-:-:S07]  /*7a90*/  MOV R102, R118 ;  /* 0x0000007600667202 */ /* 0x000fce0000000f00 */
.L_x_23377:
[----:B------:R-:W-:Y:S05]  /*7aa0*/  BSYNC B2 ;  /* 0x0000000000027941 */ /* 0x000fea0003800000 */
.L_x_23375:
        /* <DEDUP_REMOVED lines=16> */
.L_x_23381:
[----:B------:R-:W-:Y:S05]  /*7bb0*/  BSYNC B3 ;  /* 0x0000000000037941 */ /* 0x000fea0003800000 */
.L_x_23380:
        /* <DEDUP_REMOVED lines=44> */
.L_x_23379:
[----:B------:R-:W-:Y:S05]  /*7e80*/  BSYNC B2 ;  /* 0x0000000000027941 */ /* 0x000fea0003800000 */
.L_x_23378:
        /* <DEDUP_REMOVED lines=10> */
.L_x_23374:
[----:B------:R-:W-:Y:S05]  /*7f30*/  BSYNC B1 ;  /* 0x0000000000017941 */ /* 0x000fea0003800000 */
.L_x_23373:
        /* <DEDUP_REMOVED lines=18> */
.L_x_23385:
[----:B------:R-:W-:-:S07]  /*8060*/  IMAD.MOV.U32 R103, RZ, RZ, R118 ;  /* 0x000000ffff677224 */ /* 0x000fce00078e0076 */
.L_x_23386:
[----:B------:R-:W-:Y:S05]  /*8070*/  BSYNC B2 ;  /* 0x0000000000027941 */ /* 0x000fea0003800000 */
.L_x_23384:
        /* <DEDUP_REMOVED lines=16> */
.L_x_23390:
[----:B------:R-:W-:Y:S05]  /*8180*/  BSYNC B3 ;  /* 0x0000000000037941 */ /* 0x000fea0003800000 */
.L_x_23389:
        /* <DEDUP_REMOVED lines=44> */
.L_x_23388:
[----:B------:R-:W-:Y:S05]  /*8450*/  BSYNC B2 ;  /* 0x0000000000027941 */ /* 0x000fea0003800000 */
.L_x_23387:
        /* <DEDUP_REMOVED lines=10> */
.L_x_23383:
[----:B------:R-:W-:Y:S05]  /*8500*/  BSYNC B1 ;  /* 0x0000000000017941 */ /* 0x000fea0003800000 */
.L_x_23382:
        /* <DEDUP_REMOVED lines=20> */
.L_x_23392:
[----:B------:R-:W-:Y:S05]  /*8650*/  BSYNC B1 ;  /* 0x0000000000017941 */ /* 0x000fea0003800000 */
.L_x_23391:
        /* <DEDUP_REMOVED lines=21> */
.L_x_23396:
[----:B------:R-:W-:-:S07]  /*87b0*/  MOV R104, R118 ;  /* 0x0000007600687202 */ /* 0x000fce0000000f00 */
.L_x_23397:
[----:B------:R-:W-:Y:S05]  /*87c0*/  BSYNC B2 ;  /* 0x0000000000027941 */ /* 0x000fea0003800000 */
.L_x_23395:
        /* <DEDUP_REMOVED lines=16> */
.L_x_23401:
[----:B------:R-:W-:Y:S05]  /*88d0*/  BSYNC B3 ;  /* 0x0000000000037941 */ /* 0x000fea0003800000 */
.L_x_23400:
        /* <DEDUP_REMOVED lines=44> */
.L_x_23399:
[----:B------:R-:W-:Y:S05]  /*8ba0*/  BSYNC B2 ;  /* 0x0000000000027941 */ /* 0x000fea0003800000 */
.L_x_23398:
        /* <DEDUP_REMOVED lines=10> */
.L_x_23394:
[----:B------:R-:W-:Y:S05]  /*8c50*/  BSYNC B1 ;  /* 0x0000000000017941 */ /* 0x000fea0003800000 */
.L_x_23393:
        /* <DEDUP_REMOVED lines=18> */
.L_x_23405:
[----:B------:R-:W-:-:S07]  /*8d80*/  IMAD.MOV.U32 R105, RZ, RZ, R118 ;  /* 0x000000ffff697224 */ /* 0x000fce00078e0076 */
.L_x_23406:
[----:B------:R-:W-:Y:S05]  /*8d90*/  BSYNC B2 ;  /* 0x0000000000027941 */ /* 0x000fea0003800000 */
.L_x_23404:
        /* <DEDUP_REMOVED lines=16> */
.L_x_23410:
[----:B------:R-:W-:Y:S05]  /*8ea0*/  BSYNC B3 ;  /* 0x0000000000037941 */ /* 0x000fea0003800000 */
.L_x_23409:
        /* <DEDUP_REMOVED lines=44> */
.L_x_23408:
[----:B------:R-:W-:Y:S05]  /*9170*/  BSYNC B2 ;  /* 0x0000000000027941 */ /* 0x000fea0003800000 */
.L_x_23407:
        /* <DEDUP_REMOVED lines=10> */
.L_x_23403:
[----:B------:R-:W-:Y:S05]  /*9220*/  BSYNC B1 ;  /* 0x0000000000017941 */ /* 0x000fea0003800000 */
.L_x_23402:
        /* <DEDUP_REMOVED lines=18> */
.L_x_23414:
[----:B------:R-:W-:-:S07]  /*9350*/  MOV R106, R118 ;  /* 0x00000076006a7202 */ /* 0x000fce0000000f00 */
.L_x_23415:
[----:B------:R-:W-:Y:S05]  /*9360*/  BSYNC B2 ;  /* 0x0000000000027941 */ /* 0x000fea0003800000 */
.L_x_23413:
        /* <DEDUP_REMOVED lines=16> */
.L_x_23419:
[----:B------:R-:W-:Y:S05]  /*9470*/  BSYNC B3 ;  /* 0x0000000000037941 */ /* 0x000fea0003800000 */
.L_x_23418:
        /* <DEDUP_REMOVED lines=44> */
.L_x_23417:
[----:B------:R-:W-:Y:S05]  /*9740*/  BSYNC B2 ;  /* 0x0000000000027941 */ /* 0x000fea0003800000 */
.L_x_23416:
        /* <DEDUP_REMOVED lines=10> */
.L_x_23412:
[----:B------:R-:W-:Y:S05]  /*97f0*/  BSYNC B1 ;  /* 0x0000000000017941 */ /* 0x000fea0003800000 */
.L_x_23411:
        /* <DEDUP_REMOVED lines=18> */
.L_x_23423:
[----:B------:R-:W-:-:S07]  /*9920*/  IMAD.MOV.U32 R107, RZ, RZ, R118 ;  /* 0x000000ffff6b7224 */ /* 0x000fce00078e0076 */
.L_x_23424:
[----:B------:R-:W-:Y:S05]  /*9930*/  BSYNC B2 ;  /* 0x0000000000027941 */ /* 0x000fea0003800000 */
.L_x_23422:
        /* <DEDUP_REMOVED lines=16> */
.L_x_23428:
[----:B------:R-:W-:Y:S05]  /*9a40*/  BSYNC B3 ;  /* 0x0000000000037941 */ /* 0x000fea0003800000 */
.L_x_23427:
        /* <DEDUP_REMOVED lines=44> */
.L_x_23426:
[----:B------:R-:W-:Y:S05]  /*9d10*/  BSYNC B2 ;  /* 0x0000000000027941 */ /* 0x000fea0003800000 */
.L_x_23425:
        /* <DEDUP_REMOVED lines=10> */
.L_x_23421:
[----:B------:R-:W-:Y:S05]  /*9dc0*/  BSYNC B1 ;  /* 0x0000000000017941 */ /* 0x000fea0003800000 */
.L_x_23420:
        /* <DEDUP_REMOVED lines=39> */
.L_x_23430:
[----:B------:R-:W-:Y:S05]  /*a040*/  BSYNC B1 ;  /* 0x0000000000017941 */ /* 0x000fea0003800000 */
.L_x_23429:
[----:B------:R-:W-:Y:S01]  /*a050*/  UMOV UR30, 0xffffffff ;  /* 0xffffffff001e7882 */ /* 0x000fe20000000000 */
[----:B------:R-:W-:Y:S02]  /*a060*/  FADD.FTZ R108, R108, R107 ;  /* 0x0000006b6c6c7221 */ /* 0x000fe40000010000 */
[----:B------:R-:W-:Y:S05]  /*a070*/  BRA.DIV UR30, `(.L_x_23431) ;  /* 0x0000000a1ef47947 */ /* 0x000fea000b800000 */
[----:B0-----:R-:W0:Y:S02]  /*a080*/  SHFL.BFLY PT, R3, R108, 0x1, 0x1f ;  /* 0x0c201f006c037f89 */ /* 0x001e2400000e0000 */
[----:B0-----:R-:W-:Y:S02]  /*a090*/  FADD.FTZ R109, R108, R3 ;  /* 0x000000036c6d7221 */ /* 0x001fe40000010000 */
[----:B------:R-:W0:Y:S03]  /*a0a0*/  LDC R3, c[0x0][0x290] ;  /* 0x0000a400ff037b82 */ /* 0x000e260000000800 */
        /* <DEDUP_REMOVED lines=66> */
.L_x_23446:
        /* <DEDUP_REMOVED lines=21> */
[C---:B------:R-:W-:Y:S01]  /*a620*/  FADD.FTZ R85, -R3.reuse, R85 ;  /* 0x0000005503557221 */ /* 0x040fe20000010100 */
[C---:B------:R-:W-:Y:S01]  /*a630*/  FADD.FTZ R127, -R3.reuse, R86 ;  /* 0x00000056037f7221 */ /* 0x040fe20000010100 */
[----:B------:R-:W-:Y:S01]  /*a640*/  SHF.R.S32.HI R2, RZ, 0x1f, R125 ;  /* 0x0000001fff027819 */ /* 0x000fe2000001147d */
        /* <DEDUP_REMOVED lines=23> */
[----:B------:R-:W0:Y:S01]  /*a7c0*/  LDC.64 R2, c[0x0][0x2b8] ;  /* 0x0000ae00ff027b82 */ /* 0x000e220000000a00 */
[C---:B------:R-:W-:Y:S01]  /*a7d0*/  FMUL.FTZ R86, R0.reuse, R87 ;  /* 0x0000005700567220 */ /* 0x040fe20000410000 */
[----:B------:R-:W-:Y:S01]  /*a7e0*/  LEA.HI.SX32 R125, R125, R122, 0x1e ;  /* 0x0000007a7d7d7211 */ /* 0x000fe200078ff2ff */
        /* <DEDUP_REMOVED lines=21> */
[----:B0-----:R-:W-:-:S04]  /*a940*/  IMAD.WIDE.U32 R88, R125, 0x10, R2 ;  /* 0x000000107d587825 */ /* 0x001fc800078e0002 */
[C---:B------:R-:W-:Y:S01]  /*a950*/  FMUL.FTZ R151, R0.reuse, R151 ;  /* 0x0000009700977220 */ /* 0x040fe20000410000 */
[C---:B------:R-:W-:Y:S01]  /*a960*/  FMUL.FTZ R128, R0.reuse, R103 ;  /* 0x0000006700807220 */ /* 0x040fe20000410000 */
[C---:B------:R-:W-:Y:S01]  /*a970*/  FMUL.FTZ R153, R0.reuse, R153 ;  /* 0x0000009900997220 */ /* 0x040fe20000410000 */
[C---:B------:R-:W-:Y:S01]  /*a980*/  FMUL.FTZ R155, R0.reuse, R155 ;  /* 0x0000009b009b7220 */ /* 0x040fe20000410000 */
[C---:B------:R-:W-:Y:S01]  /*a990*/  IADD3 R105, R125.reuse, 0x20, RZ ;  /* 0x000000207d697810 */ /* 0x040fe20007ffe0ff */
[----:B------:R-:W-:Y:S01]  /*a9a0*/  FMUL.FTZ R0, R0, R107 ;  /* 0x0000006b00007220 */ /* 0x000fe20000410000 */
[C---:B------:R-:W-:Y:S01]  /*a9b0*/  VIADD R107, R125.reuse, 0x40 ;  /* 0x000000407d6b7836 */ /* 0x040fe20000000000 */
[C---:B------:R-:W-:Y:S01]  /*a9c0*/  IADD3 R109, R125.reuse, 0x60, RZ ;  /* 0x000000607d6d7810 */ /* 0x040fe20007ffe0ff */
[C---:B------:R-:W-:Y:S01]  /*a9d0*/  VIADD R127, R125.reuse, 0x80 ;  /* 0x000000807d7f7836 */ /* 0x040fe20000000000 */
[----:B------:R0:W-:Y:S01]  /*a9e0*/  STG.E.128 desc[UR6][R88.64], R84 ;  /* 0x0000005458007986 */ /* 0x0001e2000c101d06 */
[----:B------:R-:W-:Y:S01]  /*a9f0*/  IADD3 R125, R125, 0xa0, RZ ;  /* 0x000000a07d7d7810 */ /* 0x000fe20007ffe0ff */
[----:B------:R-:W-:-:S04]  /*aa00*/  IMAD.WIDE.U32 R104, R105, 0x10, R2 ;  /* 0x0000001069687825 */ /* 0x000fc800078e0002 */
[----:B------:R-:W-:Y:S01]  /*aa10*/  FFMA.FTZ R95, R39, R100, R63 ;  /* 0x00000064275f7223 */ /* 0x000fe2000001003f */
[----:B------:R-:W-:Y:S01]  /*aa20*/  FFMA.FTZ R99, R35, R128, R59 ;  /* 0x0000008023637223 */ /* 0x000fe2000001003b */
[----:B------:R-:W-:Y:S01]  /*aa30*/  FFMA.FTZ R103, R31, R0, R55 ;  /* 0x000000001f677223 */ /* 0x000fe20000010037 */
[----:B------:R-:W-:-:S04]  /*aa40*/  IMAD.WIDE.U32 R106, R107, 0x10, R2 ;  /* 0x000000106b6a7825 */ /* 0x000fc800078e0002 */
        /* <DEDUP_REMOVED lines=20> */
[----:B------:R1:W-:Y:S04]  /*ab90*/  STG.E.128 desc[UR6][R104.64], R84 ;  /* 0x0000005468007986 */ /* 0x0003e8000c101d06 */
[----:B------:R1:W-:Y:S04]  /*aba0*/  STG.E.128 desc[UR6][R106.64], R88 ;  /* 0x000000586a007986 */ /* 0x0003e8000c101d06 */
[----:B------:R1:W-:Y:S04]  /*abb0*/  STG.E.128 desc[UR6][R108.64], R92 ;  /* 0x0000005c6c007986 */ /* 0x0003e8000c101d06 */
[----:B------:R1:W-:Y:S04]  /*abc0*/  STG.E.128 desc[UR6][R126.64], R96 ;  /* 0x000000607e007986 */ /* 0x0003e8000c101d06 */
[----:B------:R1:W-:Y:S02]  /*abd0*/  STG.E.128 desc[UR6][R2.64], R100 ;  /* 0x0000006402007986 */ /* 0x0003e4000c101d06 */
.L_x_23433:
[----:B------:R-:W-:Y:S05]  /*abe0*/  BSYNC B1 ;  /* 0x0000000000017941 */ /* 0x000fea0003800000 */
.L_x_23432:
[----:B-1----:R-:W1:Y:S02]  /*abf0*/  LDC.64 R2, c[0x0][0x210] ;  /* 0x00008400ff027b82 */ /* 0x002e640000000a00 */
[----:B-1----:R-:W-:-:S04]  /*ac00*/  LEA R123, R2, R123, 0x2 ;  /* 0x0000007b027b7211 */ /* 0x002fc800078e10ff */
[----:B------:R-:W-:-:S13]  /*ac10*/  ISETP.GE.AND P0, PT, R123, R3, PT ;  /* 0x000000037b00720c */ /* 0x000fda0003f06270 */
[----:B------:R-:W-:Y:S05]  /*ac20*/  @!P0 BRA `(.L_x_23434) ;  /* 0xffffff5c00308947 */ /* 0x000fea000383ffff */
[----:B------:R-:W-:Y:S05]  /*ac30*/  BSYNC B0 ;  /* 0x0000000000007941 */ /* 0x000fea0003800000 */
.L_x_23202:
[----:B------:R-:W-:Y:S05]  /*ac40*/  EXIT ;  /* 0x000000000000794d */ /* 0x000fea0003800000 */
.L_x_23431:
[----:B------:R-:W-:Y:S01]  /*ac50*/  HFMA2.MMA R135, -RZ, RZ, 0, 5.9604644775390625e-08 ;  /* 0x00000001ff877435 */ /* 0x000fe200000001ff */
[----:B------:R-:W-:Y:S01]  /*ac60*/  BSSY B1, `(.L_x_23435) ;  /* 0x0000007000017945 */ /* 0x000fe20003800000 */
[----:B------:R-:W-:Y:S01]  /*ac70*/  IMAD.MOV.U32 R134, RZ, RZ, R108 ;  /* 0x000000ffff867224 */ /* 0x000fe200078e006c */
[----:B------:R-:W-:Y:S01]  /*ac80*/  MOV R136, 0x1f ;  /* 0x0000001f00887802 */ /* 0x000fe20000000f00 */
[----:B------:R-:W-:-:S07]  /*ac90*/  IMAD.MOV.U32 R133, RZ, RZ, -0x1 ;  /* 0xffffffffff857424 */ /* 0x000fce00078e00ff */
[----:B0----5:R-:W-:Y:S05]  /*aca0*/  WARPSYNC.COLLECTIVE R133, `(.L_x_23436) ;  /* 0x0000000085087348 */ /* 0x021fea0003c00000 */
[----:B------:R1:W2:Y:S02]  /*acb0*/  SHFL.BFLY P1, R131, R134, R135, R136 ;  /* 0x0c00008786837389 */ /* 0x0002a40000020088 */
[----:B012--5:R-:W-:Y:S01]  /*acc0*/  ENDCOLLECTIVE ;  /* 0x000000000000791b */ /* 0x027fe20003800000 */
.L_x_23436:
[----:B------:R-:W-:Y:S05]  /*acd0*/  BSYNC B1 ;  /* 0x0000000000017941 */ /* 0x000fea0003800000 */
.L_x_23435:
[----:B------:R-:W-:Y:S01]  /*ace0*/  MOV R3, R131 ;  /* 0x0000008300037202 */ /* 0x000fe20000000f00 */
[----:B------:R-:W-:Y:S01]  /*acf0*/  HFMA2.MMA R136, -RZ, RZ, 0, 1.847743988037109375e-06 ;  /* 0x0000001fff887435 */ /* 0x000fe200000001ff */
[----:B------:R-:W-:Y:S01]  /*ad00*/  IMAD.MOV.U32 R135, RZ, RZ, 0x2 ;  /* 0x00000002ff877424 */ /* 0x000fe200078e00ff */
[----:B------:R-:W-:Y:S02]  /*ad10*/  MOV R133, 0xffffffff ;  /* 0xffffffff00857802 */ /* 0x000fe40000000f00 */
[----:B------:R-:W-:Y:S02]  /*ad20*/  FADD.FTZ R109, R108, R3 ;  /* 0x000000036c6d7221 */ /* 0x000fe40000010000 */
[----:B------:R-:W0:Y:S03]  /*ad30*/  LDC R3, c[0x0][0x290] ;  /* 0x0000a400ff037b82 */ /* 0x000e260000000800 */
[----:B------:R-:W-:-:S07]  /*ad40*/  MOV R134, R109 ;  /* 0x0000006d00867202 */ /* 0x000fce0000000f00 */
[----:B0-----:R-:W-:Y:S05]  /*ad50*/  WARPSYNC.COLLECTIVE R133, `(.L_x_23437) ;  /* 0x0000000085087348 */ /* 0x001fea0003c00000 */
[----:B------:R1:W2:Y:S02]  /*ad60*/  SHFL.BFLY P1, R131, R134, R135, R136 ;  /* 0x0c00008786837389 */ /* 0x0002a40000020088 */
[----:B012---:R-:W-:Y:S01]  /*ad70*/  ENDCOLLECTIVE ;  /* 0x000000000000791b */ /* 0x007fe20003800000 */
.L_x_23437:
[----:B------:R-:W-:Y:S01]  /*ad80*/  HFMA2.MMA R135, -RZ, RZ, 0, 2.384185791015625e-07 ;  /* 0x00000004ff877435 */ /* 0x000fe200000001ff */
[----:B------:R-:W-:-:S04]  /*ad90*/  IMAD.MOV.U32 R0, RZ, RZ, R131 ;  /* 0x000000ffff007224 */ /* 0x000fc800078e0083 */
[----:B------:R-:W-:-:S05]  /*ada0*/  FADD.FTZ R127, R109, R0 ;  /* 0x000000006d7f7221 */ /* 0x000fca0000010000 */
[----:B------:R-:W-:-:S07]  /*adb0*/  MOV R134, R127 ;  /* 0x0000007f00867202 */ /* 0x000fce0000000f00 */
[----:B------:R-:W-:Y:S05]  /*adc0*/  WARPSYNC.COLLECTIVE R133, `(.L_x_23438) ;  /* 0x0000000085087348 */ /* 0x000fea0003c00000 */
[----:B------:R0:W1:Y:S02]  /*add0*/  SHFL.BFLY P1, R131, R134, R135, R136 ;  /* 0x0c00008786837389 */ /* 0x0000640000020088 */
[----:B01----:R-:W-:Y:S01]  /*ade0*/  ENDCOLLECTIVE ;  /* 0x000000000000791b */ /* 0x003fe20003800000 */
.L_x_23438:
[----:B------:R-:W-:Y:S01]  /*adf0*/  HFMA2.MMA R135, -RZ, RZ, 0, 4.76837158203125e-07 ;  /* 0x00000008ff877435 */ /* 0x000fe200000001ff */
[----:B------:R-:W-:-:S04]  /*ae00*/  IMAD.MOV.U32 R0, RZ, RZ, R131 ;  /* 0x000000ffff007224 */ /* 0x000fc800078e0083 */
[----:B------:R-:W-:-:S05]  /*ae10*/  FADD.FTZ R129, R127, R0 ;  /* 0x000000007f817221 */ /* 0x000fca0000010000 */
[----:B------:R-:W-:-:S07]  /*ae20*/  MOV R134, R129 ;  /* 0x0000008100867202 */ /* 0x000fce0000000f00 */
[----:B------:R-:W-:Y:S05]  /*ae30*/  WARPSYNC.COLLECTIVE R133, `(.L_x_23439) ;  /* 0x0000000085087348 */ /* 0x000fea0003c00000 */
[----:B------:R0:W1:Y:S02]  /*ae40*/  SHFL.BFLY P1, R131, R134, R135, R136 ;  /* 0x0c00008786837389 */ /* 0x0000640000020088 */
[----:B01----:R-:W-:Y:S01]  /*ae50*/  ENDCOLLECTIVE ;  /* 0x000000000000791b */ /* 0x003fe20003800000 */
.L_x_23439:
[----:B------:R-:W-:Y:S01]  /*ae60*/  HFMA2.MMA R135, -RZ, RZ, 0, 9.5367431640625e-07 ;  /* 0x00000010ff877435 */ /* 0x000fe200000001ff */
[----:B------:R-:W-:-:S04]  /*ae70*/  IMAD.MOV.U32 R0, RZ, RZ, R131 ;  /* 0x000000ffff007224 */ /* 0x000fc800078e0083 */
[----:B------:R-:W-:-:S05]  /*ae80*/  FADD.FTZ R130, R129, R0 ;  /* 0x0000000081827221 */ /* 0x000fca0000010000 */
[----:B------:R-:W-:-:S07]  /*ae90*/  MOV R134, R130 ;  /* 0x0000008200867202 */ /* 0x000fce0000000f00 */
[----:B------:R-:W-:Y:S05]  /*aea0*/  WARPSYNC.COLLECTIVE R133, `(.L_x_23440) ;  /* 0x0000000085087348 */ /* 0x000fea0003c00000 */
[----:B------:R0:W1:Y:S02]  /*aeb0*/  SHFL.BFLY P1, R131, R134, R135, R136 ;  /* 0x0c00008786837389 */ /* 0x0000640000020088 */
[----:B01----:R-:W-:Y:S01]  /*aec0*/  ENDCOLLECTIVE ;  /* 0x000000000000791b */ /* 0x003fe20003800000 */
.L_x_23440:
        /* <DEDUP_REMOVED lines=55> */
.L_x_23441:
[----:B------:R-:W-:Y:S01]  /*b240*/  HFMA2.MMA R135, -RZ, RZ, 0, 1.1920928955078125e-07 ;  /* 0x00000002ff877435 */ /* 0x000fe200000001ff */
[----:B------:R-:W-:-:S05]  /*b250*/  MOV R109, R131 ;  /* 0x00000083006d7202 */ /* 0x000fca0000000f00 */
[----:B------:R-:W-:-:S04]  /*b260*/  FADD.FTZ R109, R0, R109 ;  /* 0x0000006d006d7221 */ /* 0x000fc80000010000 */
[----:B------:R-:W-:-:S07]  /*b270*/  IMAD.MOV.U32 R134, RZ, RZ, R109 ;  /* 0x000000ffff867224 */ /* 0x000fce00078e006d */
[----:B------:R-:W-:Y:S05]  /*b280*/  WARPSYNC.COLLECTIVE R133, `(.L_x_23442) ;  /* 0x0000000085087348 */ /* 0x000fea0003c00000 */
[----:B------:R0:W1:Y:S02]  /*b290*/  SHFL.BFLY P1, R131, R134, R135, R136 ;  /* 0x0c00008786837389 */ /* 0x0000640000020088 */
[----:B01----:R-:W-:Y:S01]  /*b2a0*/  ENDCOLLECTIVE ;  /* 0x000000000000791b */ /* 0x003fe20003800000 */
.L_x_23442:
[----:B------:R-:W-:Y:S01]  /*b2b0*/  HFMA2.MMA R135, -RZ, RZ, 0, 2.384185791015625e-07 ;  /* 0x00000004ff877435 */ /* 0x000fe200000001ff */
[----:B------:R-:W-:-:S05]  /*b2c0*/  MOV R108, R131 ;  /* 0x00000083006c7202 */ /* 0x000fca0000000f00 */
[----:B------:R-:W-:-:S04]  /*b2d0*/  FADD.FTZ R108, R109, R108 ;  /* 0x0000006c6d6c7221 */ /* 0x000fc80000010000 */
[----:B------:R-:W-:-:S07]  /*b2e0*/  IMAD.MOV.U32 R134, RZ, RZ, R108 ;  /* 0x000000ffff867224 */ /* 0x000fce00078e006c */
[----:B------:R-:W-:Y:S05]  /*b2f0*/  WARPSYNC.COLLECTIVE R133, `(.L_x_23443) ;  /* 0x0000000085087348 */ /* 0x000fea0003c00000 */
[----:B------:R0:W1:Y:S02]  /*b300*/  SHFL.BFLY P1, R131, R134, R135, R136 ;  /* 0x0c00008786837389 */ /* 0x0000640000020088 */
[----:B01----:R-:W-:Y:S01]  /*b310*/  ENDCOLLECTIVE ;  /* 0x000000000000791b */ /* 0x003fe20003800000 */
.L_x_23443:
[----:B------:R-:W-:Y:S01]  /*b320*/  HFMA2.MMA R135, -RZ, RZ, 0, 4.76837158203125e-07 ;  /* 0x00000008ff877435 */ /* 0x000fe200000001ff */
[----:B------:R-:W-:-:S05]  /*b330*/  MOV R127, R131 ;  /* 0x00000083007f7202 */ /* 0x000fca0000000f00 */
[----:B------:R-:W-:-:S04]  /*b340*/  FADD.FTZ R127, R108, R127 ;  /* 0x0000007f6c7f7221 */ /* 0x000fc80000010000 */
[----:B------:R-:W-:-:S07]  /*b350*/  IMAD.MOV.U32 R134, RZ, RZ, R127 ;  /* 0x000000ffff867224 */ /* 0x000fce00078e007f */
[----:B------:R-:W-:Y:S05]  /*b360*/  WARPSYNC.COLLECTIVE R133, `(.L_x_23444) ;  /* 0x0000000085087348 */ /* 0x000fea0003c00000 */
[----:B------:R0:W1:Y:S02]  /*b370*/  SHFL.BFLY P1, R131, R134, R135, R136 ;  /* 0x0c00008786837389 */ /* 0x0000640000020088 */
[----:B01----:R-:W-:Y:S01]  /*b380*/  ENDCOLLECTIVE ;  /* 0x000000000000791b */ /* 0x003fe20003800000 */
.L_x_23444:
[----:B------:R-:W-:Y:S01]  /*b390*/  HFMA2.MMA R135, -RZ, RZ, 0, 9.5367431640625e-07 ;  /* 0x00000010ff877435 */ /* 0x000fe200000001ff */
[----:B------:R-:W-:-:S05]  /*b3a0*/  MOV R130, R131 ;  /* 0x0000008300827202 */ /* 0x000fca0000000f00 */
[----:B------:R-:W-:-:S04]  /*b3b0*/  FADD.FTZ R129, R127, R130 ;  /* 0x000000827f817221 */ /* 0x000fc80000010000 */
[----:B------:R-:W-:-:S07]  /*b3c0*/  IMAD.MOV.U32 R134, RZ, RZ, R129 ;  /* 0x000000ffff867224 */ /* 0x000fce00078e0081 */
[----:B------:R-:W-:Y:S05]  /*b3d0*/  WARPSYNC.COLLECTIVE R133, `(.L_x_23445) ;  /* 0x0000000085087348 */ /* 0x000fea0003c00000 */
[----:B------:R0:W1:Y:S02]  /*b3e0*/  SHFL.BFLY P1, R131, R134, R135, R136 ;  /* 0x0c00008786837389 */ /* 0x0000640000020088 */
[----:B01----:R-:W-:Y:S01]  /*b3f0*/  ENDCOLLECTIVE ;  /* 0x000000000000791b */ /* 0x003fe20003800000 */
.L_x_23445:
[----:B------:R-:W-:Y:S01]  /*b400*/  MOV R132, R131 ;  /* 0x0000008300847202 */ /* 0x000fe20000000f00 */
[----:B------:R-:W-:Y:S06]  /*b410*/  BRA `(.L_x_23446) ;  /* 0xfffffff0002c7947 */ /* 0x000fec000383ffff */
.L_x_23447:
        /* <DEDUP_REMOVED lines=14> */
.L_x_23607:


//--------------------- .nv.global.init           --------------------------
	.section	.nv.global.init,"aw",@progbits
	.align	4
.nv.global.init:
	.type		mrg32k3aM1SubSeq,@object
	.size		mrg32k3aM1SubSeq,(mrg32k3aM2SubSeq - mrg32k3aM1SubSeq)
mrg32k3aM1SubSeq:
        /*0000*/ 	.byte	0x0b, 0xcc, 0xee, 0x04, 0x73, 0x29, 0x8b, 0x6f, 0xf6, 0x53, 0x03, 0xf6, 0x23, 0xf6, 0xea, 0xda
        /* <DEDUP_REMOVED lines=125> */
	.type		mrg32k3aM2SubSeq,@object
	.size		mrg32k3aM2SubSeq,(mrg32k3aM1 - mrg32k3aM2SubSeq)
mrg32k3aM2SubSeq:
        /* <DEDUP_REMOVED lines=126> */
	.type		mrg32k3aM1,@object
	.size		mrg32k3aM1,(mrg32k3aM1Seq - mrg32k3aM1)
mrg32k3aM1:
        /* <DEDUP_REMOVED lines=144> */
	.type		mrg32k3aM1Seq,@object
	.size		mrg32k3aM1Seq,(mrg32k3aM2 - mrg32k3aM1Seq)
mrg32k3aM1Seq:
        /* <DEDUP_REMOVED lines=144> */
	.type		mrg32k3aM2,@object
	.size		mrg32k3aM2,(mrg32k3aM2Seq - mrg32k3aM2)
mrg32k3aM2:
        /* <DEDUP_REMOVED lines=144> */
	.type		mrg32k3aM2Seq,@object
	.size		mrg32k3aM2Seq,(precalc_xorwow_matrix - mrg32k3aM2Seq)
mrg32k3aM2Seq:
        /* <DEDUP_REMOVED lines=144> */
	.type		precalc_xorwow_matrix,@object
	.size		precalc_xorwow_matrix,(precalc_xorwow_offset_matrix - precalc_xorwow_matrix)
precalc_xorwow_matrix:
        /* <DEDUP_REMOVED lines=6400> */
	.type		precalc_xorwow_offset_matrix,@object
	.size		precalc_xorwow_offset_matrix,(.L_1 - precalc_xorwow_offset_matrix)
precalc_xorwow_offset_matrix:
        /* <DEDUP_REMOVED lines=6400> */
.L_1:


//--------------------- .nv.shared.reserved.0     --------------------------
	.section	.nv.shared.reserved.0,"aw",@nobits
	.weak		__nv_reservedSMEM_offset_0_alias
	.size		__nv_reservedSMEM_offset_0_alias, 0, 0
	.other		__nv_reservedSMEM_offset_0_alias,@"STO_CUDA_RESERVED_SHARED STV_DEFAULT"
__nv_reservedSMEM_offset_0_alias:
	.zero		0


//--------------------- .nv.constant0._ZN10layer_norm13ln_fwd_kernelINS_13Kernel_traitsI13__nv_bfloat16S2_S2_S2_fjLj768ELj1ELj4ELj1ELj16ENS_18Kernel_traits_baseILj768ES2_S2_S2_S2_fjLj128EEEEELb0ELb0ELb0ELb0EEEvNS_9FwdParamsE --------------------------
	.section	.nv.constant0._ZN10layer_norm13ln_fwd_kernelINS_13Kernel_traitsI13__nv_bfloat16S2_S2_S2_fjLj768ELj1ELj4ELj1ELj16ENS_18Kernel_traits_baseILj768ES2_S2_S2_S2_fjLj128EEEEELb0ELb0ELb0ELb0EEEvNS_9FwdParamsE,"a",@progbits
	.sectionflags	@""
	.align	4
.nv.constant0._ZN10layer_norm13ln_fwd_kernelINS_13Kernel_traitsI13__nv_bfloat16S2_S2_S2_fjLj768ELj1ELj4ELj1ELj16ENS_18Kernel_traits_baseILj768ES2_S2_S2_S2_fjLj128EEEEELb0ELb0ELb0ELb0EEEvNS_9FwdParamsE:
	.zero		760


//--------------------- .nv.constant0._ZN10layer_norm13ln_fwd_kernelINS_13Kernel_traitsI13__nv_bfloat16S2_S2_S2_fjLj768ELj1ELj4ELj1ELj16ENS_18Kernel_traits_baseILj768ES2_S2_S2_S2_fjLj128EEEEELb0ELb0ELb0ELb1EEEvNS_9FwdParamsE --------------------------
	.section	.nv.constant0._ZN10layer_norm13ln_fwd_kernelINS_13Kernel_traitsI13__nv_bfloat16S2_S2_S2_fjLj768ELj1ELj4ELj1ELj16ENS_18Kernel_traits_baseILj768ES2_S2_S2_S2_fjLj128EEEEELb0ELb0ELb0ELb1EEEvNS_9FwdParamsE,"a",@progbits
	.sectionflags	@""
	.align	4
.nv.constant0._ZN10layer_norm13ln_fwd_kernelINS_13Kernel_traitsI13__nv_bfloat16S2_S2_S2_fjLj768ELj1ELj4ELj1ELj16ENS_18Kernel_traits_baseILj768ES2_S2_S2_S2_fjLj128EEEEELb0ELb0ELb0ELb1EEEvNS_9FwdParamsE:
	.zero		760


//--------------------- .nv.constant0._ZN10layer_norm13ln_fwd_kernelINS_13Kernel_traitsI13__nv_bfloat16S2_S2_S2_fjLj768ELj1ELj4ELj1ELj16ENS_18Kernel_traits_baseILj768ES2_S2_S2_S2_fjLj128EEEEELb0ELb0ELb1ELb0EEEvNS_9FwdParamsE --------------------------
	.section	.nv.constant0._ZN10layer_norm13ln_fwd_kernelINS_13Kernel_traitsI13__nv_bfloat16S2_S2_S2_fjLj768ELj1ELj4ELj1ELj16ENS_18Kernel_traits_baseILj768ES2_S2_S2_S2_fjLj128EEEEELb0ELb0ELb1ELb0EEEvNS_9FwdParamsE,"a",@progbits
	.sectionflags	@""
	.align	4
.nv.constant0._ZN10layer_norm13ln_fwd_kernelINS_13Kernel_traitsI13__nv_bfloat16S2_S2_S2_fjLj768ELj1ELj4ELj1ELj16ENS_18Kernel_traits_baseILj768ES2_S2_S2_S2_fjLj128EEEEELb0ELb0ELb1ELb0EEEvNS_9FwdParamsE:
	.zero		760


//--------------------- .nv.constant0._ZN10layer_norm13ln_fwd_kernelINS_13Kernel_traitsI13__nv_bfloat16S2_S2_S2_fjLj768ELj1ELj4ELj1ELj16ENS_18Kernel_traits_baseILj768ES2_S2_S2_S2_fjLj128EEEEELb0ELb0ELb1ELb1EEEvNS_9FwdParamsE --------------------------
	.section	.nv.constant0._ZN10layer_norm13ln_fwd_kernelINS_13Kernel_traitsI13__nv_bfloat16S2_S2_S2_fjLj768ELj1ELj4ELj1ELj16ENS_18Kernel_traits_baseILj768ES2_S2_S2_S2_fjLj128EEEEELb0ELb0ELb1ELb1EEEvNS_9FwdParamsE,"a",@progbits
	.sectionflags	@""
	.align	4
.nv.constant0._ZN10layer_norm13ln_fwd_kernelINS_13Kernel_traitsI13__nv_bfloat16S2_S2_S2_fjLj768ELj1ELj4ELj1ELj16ENS_18Kernel_traits_baseILj768ES2_S2_S2_S2_fjLj128EEEEELb0ELb0ELb1ELb1EEEvNS_9FwdParamsE:
	.zero		760


//--------------------- .nv.constant0._ZN10layer_norm13ln_fwd_kernelINS_13Kernel_traitsI13__nv_bfloat16S2_S2_S2_fjLj768ELj1ELj4ELj1ELj16ENS_18Kernel_traits_baseILj768ES2_S2_S2_S2_fjLj128EEEEELb0ELb1ELb0ELb0EEEvNS_9FwdParamsE --------------------------
	.section	.nv.constant0._ZN10layer_norm13ln_fwd_kernelINS_13Kernel_traitsI13__nv_bfloat16S2_S2_S2_fjLj768ELj1ELj4ELj1ELj16ENS_18Kernel_traits_baseILj768ES2_S2_S2_S2_fjLj128EEEEELb0ELb1ELb0ELb0EEEvNS_9FwdParamsE,"a",@progbits
	.sectionflags	@""
	.align	4
.nv.constant0._ZN10layer_norm13ln_fwd_kernelINS_13Kernel_traitsI13__nv_bfloat16S2_S2_S2_fjLj768ELj1ELj4ELj1ELj16ENS_18Kernel_traits_baseILj768ES2_S2_S2_S2_fjLj128EEEEELb0ELb1ELb0ELb0EEEvNS_9FwdParamsE:
	.zero		760


//--------------------- .nv.constant0._ZN10layer_norm13ln_fwd_kernelINS_13Kernel_traitsI13__nv_bfloat16S2_S2_S2_fjLj768ELj1ELj4ELj1ELj16ENS_18Kernel_traits_baseILj768ES2_S2_S2_S2_fjLj128EEEEELb0ELb1ELb0ELb1EEEvNS_9FwdParamsE --------------------------
	.section	.nv.constant0._ZN10layer_norm13ln_fwd_kernelINS_13Kernel_traitsI13__nv_bfloat16S2_S2_S2_fjLj768ELj1ELj4ELj1ELj16ENS_18Kernel_traits_baseILj768ES2_S2_S2_S2_fjLj128EEEEELb0ELb1ELb0ELb1EEEvNS_9FwdParamsE,"a",@progbits
	.sectionflags	@""
	.align	4
.nv.constant0._ZN10layer_norm13ln_fwd_kernelINS_13Kernel_traitsI13__nv_bfloat16S2_S2_S2_fjLj768ELj1ELj4ELj1ELj16ENS_18Kernel_traits_baseILj768ES2_S2_S2_S2_fjLj128EEEEELb0ELb1ELb0ELb1EEEvNS_9FwdParamsE:
	.zero		760


//--------------------- .nv.constant0._ZN10layer_norm13ln_fwd_kernelINS_13Kernel_traitsI13__nv_bfloat16S2_S2_S2_fjLj768ELj1ELj4ELj1ELj16ENS_18Kernel_traits_baseILj768ES2_S2_S2_S2_fjLj128EEEEELb0ELb1ELb1ELb0EEEvNS_9FwdParamsE --------------------------
	.section	.nv.constant0._ZN10layer_norm13ln_fwd_kernelINS_13Kernel_traitsI13__nv_bfloat16S2_S2_S2_fjLj768ELj1ELj4ELj1ELj16ENS_18Kernel_traits_baseILj768ES2_S2_S2_S2_fjLj128EEEEELb0ELb1ELb1ELb0EEEvNS_9FwdParamsE,"a",@progbits
	.sectionflags	@""
	.align	4
.nv.constant0._ZN10layer_norm13ln_fwd_kernelINS_13Kernel_traitsI13__nv_bfloat16S2_S2_S2_fjLj768ELj1ELj4ELj1ELj16ENS_18Kernel_traits_baseILj768ES2_S2_S2_S2_fjLj128EEEEELb0ELb1ELb1ELb0EEEvNS_9FwdParamsE:
	.zero		760


//--------------------- .nv.constant0._ZN10layer_norm13ln_fwd_kernelINS_13Kernel_traitsI13__nv_bfloat16S2_S2_S2_fjLj768ELj1ELj4ELj1ELj16ENS_18Kernel_traits_baseILj768ES2_S2_S2_S2_fjLj128EEEEELb0ELb1ELb1ELb1EEEvNS_9FwdParamsE --------------------------
	.section	.nv.constant0._ZN10layer_norm13ln_fwd_kernelINS_13Kernel_traitsI13__nv_bfloat16S2_S2_S2_fjLj768ELj1ELj4ELj1ELj16ENS_18Kernel_traits_baseILj768ES2_S2_S2_S2_fjLj128EEEEELb0ELb1ELb1ELb1EEEvNS_9FwdParamsE,"a",@progbits
	.sectionflags	@""
	.align	4
.nv.constant0._ZN10layer_norm13ln_fwd_kernelINS_13Kernel_traitsI13__nv_bfloat16S2_S2_S2_fjLj768ELj1ELj4ELj1ELj16ENS_18Kernel_traits_baseILj768ES2_S2_S2_S2_fjLj128EEEEELb0ELb1ELb1ELb1EEEvNS_9FwdParamsE:
	.zero		760


//--------------------- .nv.constant0._ZN10layer_norm13ln_fwd_kernelINS_13Kernel_traitsI13__nv_bfloat16S2_S2_S2_fjLj768ELj1ELj4ELj1ELj16ENS_18Kernel_traits_baseILj768ES2_S2_S2_S2_fjLj128EEEEELb1ELb0ELb0ELb0EEEvNS_9FwdParamsE --------------------------
	.section	.nv.constant0._ZN10layer_norm13ln_fwd_kernelINS_13Kernel_traitsI13__nv_bfloat16S2_S2_S2_fjLj768ELj1ELj4ELj1ELj16ENS_18Kernel_traits_baseILj768ES2_S2_S2_S2_fjLj128EEEEELb1ELb0ELb0ELb0EEEvNS_9FwdParamsE,"a",@progbits
	.sectionflags	@""
	.align	4
.nv.constant0._ZN10layer_norm13ln_fwd_kernelINS_13Kernel_traitsI13__nv_bfloat16S2_S2_S2_fjLj768ELj1ELj4ELj1ELj16ENS_18Kernel_traits_baseILj768ES2_S2_S2_S2_fjLj128EEEEELb1ELb0ELb0ELb0EEEvNS_9FwdParamsE:
	.zero		760


//--------------------- .nv.constant0._ZN10layer_norm13ln_fwd_kernelINS_13Kernel_traitsI13__nv_bfloat16S2_S2_S2_fjLj768ELj1ELj4ELj1ELj16ENS_18Kernel_traits_baseILj768ES2_S2_S2_S2_fjLj128EEEEELb1ELb0ELb0ELb1EEEvNS_9FwdParamsE --------------------------
	.section	.nv.constant0._ZN10layer_norm13ln_fwd_kernelINS_13Kernel_traitsI13__nv_bfloat16S2_S2_S2_fjLj768ELj1ELj4ELj1ELj16ENS_18Kernel_traits_baseILj768ES2_S2_S2_S2_fjLj128EEEEELb1ELb0ELb0ELb1EEEvNS_9FwdParamsE,"a",@progbits
	.sectionflags	@""
	.align	4
.nv.constant0._ZN10layer_norm13ln_fwd_kernelINS_13Kernel_traitsI13__nv_bfloat16S2_S2_S2_fjLj768ELj1ELj4ELj1ELj16ENS_18Kernel_traits_baseILj768ES2_S2_S2_S2_fjLj128EEEEELb1ELb0ELb0ELb1EEEvNS_9FwdParamsE:
	.zero		760


//--------------------- .nv.constant0._ZN10layer_norm13ln_fwd_kernelINS_13Kernel_traitsI13__nv_bfloat16S2_S2_S2_fjLj768ELj1ELj4ELj1ELj16ENS_18Kernel_traits_baseILj768ES2_S2_S2_S2_fjLj128EEEEELb1ELb0ELb1ELb0EEEvNS_9FwdParamsE --------------------------
	.section	.nv.constant0._ZN10layer_norm13ln_fwd_kernelINS_13Kernel_traitsI13__nv_bfloat16S2_S2_S2_fjLj768ELj1ELj4ELj1ELj16ENS_18Kernel_traits_baseILj768ES2_S2_S2_S2_fjLj128EEEEELb1ELb0ELb1ELb0EEEvNS_9FwdParamsE,"a",@progbits
	.sectionflags	@""
	.align	4
.nv.constant0._ZN10layer_norm13ln_fwd_kernelINS_13Kernel_traitsI13__nv_bfloat16S2_S2_S2_fjLj768ELj1ELj4ELj1ELj16ENS_18Kernel_traits_baseILj768ES2_S2_S2_S2_fjLj128EEEEELb1ELb0ELb1ELb0EEEvNS_9FwdParamsE:
	.zero		760


//--------------------- .nv.constant0._ZN10layer_norm13ln_fwd_kernelINS_13Kernel_traitsI13__nv_bfloat16S2_S2_S2_fjLj768ELj1ELj4ELj1ELj16ENS_18Kernel_traits_baseILj768ES2_S2_S2_S2_fjLj128EEEEELb1ELb0ELb1ELb1EEEvNS_9FwdParamsE --------------------------
	.section	.nv.constant0._ZN10layer_norm13ln_fwd_kernelINS_13Kernel_traitsI13__nv_bfloat16S2_S2_S2_fjLj768ELj1ELj4ELj1ELj16ENS_18Kernel_traits_baseILj768ES2_S2_S2_S2_fjLj128EEEEELb1ELb0ELb1ELb1EEEvNS_9FwdParamsE,"a",@progbits
	.sectionflags	@""
	.align	4
.nv.constant0._ZN10layer_norm13ln_fwd_kernelINS_13Kernel_traitsI13__nv_bfloat16S2_S2_S2_fjLj768ELj1ELj4ELj1ELj16ENS_18Kernel_traits_baseILj768ES2_S2_S2_S2_fjLj128EEEEELb1ELb0ELb1ELb1EEEvNS_9FwdParamsE:
	.zero		760


//--------------------- .nv.constant0._ZN10layer_norm13ln_fwd_kernelINS_13Kernel_traitsI13__nv_bfloat16S2_S2_S2_fjLj768ELj1ELj4ELj1ELj16ENS_18Kernel_traits_baseILj768ES2_S2_S2_S2_fjLj128EEEEELb1ELb1ELb0ELb0EEEvNS_9FwdParamsE --------------------------
	.section	.nv.constant0._ZN10layer_norm13ln_fwd_kernelINS_13Kernel_traitsI13__nv_bfloat16S2_S2_S2_fjLj768ELj1ELj4ELj1ELj16ENS_18Kernel_traits_baseILj768ES2_S2_S2_S2_fjLj128EEEEELb1ELb1ELb0ELb0EEEvNS_9FwdParamsE,"a",@progbits
	.sectionflags	@""
	.align	4
.nv.constant0._ZN10layer_norm13ln_fwd_kernelINS_13Kernel_traitsI13__nv_bfloat16S2_S2_S2_fjLj768ELj1ELj4ELj1ELj16ENS_18Kernel_traits_baseILj768ES2_S2_S2_S2_fjLj128EEEEELb1ELb1ELb0ELb0EEEvNS_9FwdParamsE:
	.zero		760


//--------------------- .nv.constant0._ZN10layer_norm13ln_fwd_kernelINS_13Kernel_traitsI13__nv_bfloat16S2_S2_S2_fjLj768ELj1ELj4ELj1ELj16ENS_18Kernel_traits_baseILj768ES2_S2_S2_S2_fjLj128EEEEELb1ELb1ELb0ELb1EEEvNS_9FwdParamsE --------------------------
	.section	.nv.constant0._ZN10layer_norm13ln_fwd_kernelINS_13Kernel_traitsI13__nv_bfloat16S2_S2_S2_fjLj768ELj1ELj4ELj1ELj16ENS_18Kernel_traits_baseILj768ES2_S2_S2_S2_fjLj128EEEEELb1ELb1ELb0ELb1EEEvNS_9FwdParamsE,"a",@progbits
	.sectionflags	@""
	.align	4
.nv.constant0._ZN10layer_norm13ln_fwd_kernelINS_13Kernel_traitsI13__nv_bfloat16S2_S2_S2_fjLj768ELj1ELj4ELj1ELj16ENS_18Kernel_traits_baseILj768ES2_S2_S2_S2_fjLj128EEEEELb1ELb1ELb0ELb1EEEvNS_9FwdParamsE:
	.zero		760


//--------------------- .nv.constant0._ZN10layer_norm13ln_fwd_kernelINS_13Kernel_traitsI13__nv_bfloat16S2_S2_S2_fjLj768ELj1ELj4ELj1ELj16ENS_18Kernel_traits_baseILj768ES2_S2_S2_S2_fjLj128EEEEELb1ELb1ELb1ELb0EEEvNS_9FwdParamsE --------------------------
	.section	.nv.constant0._ZN10layer_norm13ln_fwd_kernelINS_13Kernel_traitsI13__nv_bfloat16S2_S2_S2_fjLj768ELj1ELj4ELj1ELj16ENS_18Kernel_traits_baseILj768ES2_S2_S2_S2_fjLj128EEEEELb1ELb1ELb1ELb0EEEvNS_9FwdParamsE,"a",@progbits
	.sectionflags	@""
	.align	4
.nv.constant0._ZN10layer_norm13ln_fwd_kernelINS_13Kernel_traitsI13__nv_bfloat16S2_S2_S2_fjLj768ELj1ELj4ELj1ELj16ENS_18Kernel_traits_baseILj768ES2_S2_S2_S2_fjLj128EEEEELb1ELb1ELb1ELb0EEEvNS_9FwdParamsE:
	.zero		760


//--------------------- .nv.constant0._ZN10layer_norm13ln_fwd_kernelINS_13Kernel_traitsI13__nv_bfloat16S2_S2_S2_fjLj768ELj1ELj4ELj1ELj16ENS_18Kernel_traits_baseILj768ES2_S2_S2_S2_fjLj128EEEEELb1ELb1ELb1ELb1EEEvNS_9FwdParamsE --------------------------
	.section	.nv.constant0._ZN10layer_norm13ln_fwd_kernelINS_13Kernel_traitsI13__nv_bfloat16S2_S2_S2_fjLj768ELj1ELj4ELj1ELj16ENS_18Kernel_traits_baseILj768ES2_S2_S2_S2_fjLj128EEEEELb1ELb1ELb1ELb1EEEvNS_9FwdParamsE,"a",@progbits
	.sectionflags	@""
	.align	4
.nv.constant0._ZN10layer_norm13ln_fwd_kernelINS_13Kernel_traitsI13__nv_bfloat16S2_S2_S2_fjLj768ELj1ELj4ELj1ELj16ENS_18Kernel_traits_baseILj768ES2_S2_S2_S2_fjLj128EEEEELb1ELb1ELb1ELb1EEEvNS_9FwdParamsE:
	.zero		760


//--------------------- .nv.constant0._ZN10layer_norm13ln_fwd_kernelINS_13Kernel_traitsI6__halfS2_S2_S2_fjLj768ELj1ELj4ELj1ELj16ENS_18Kernel_traits_baseILj768ES2_S2_S2_S2_fjLj128EEEEELb0ELb0ELb0ELb0EEEvNS_9FwdParamsE --------------------------
	.section	.nv.constant0._ZN10layer_norm13ln_fwd_kernelINS_13Kernel_traitsI6__halfS2_S2_S2_fjLj768ELj1ELj4ELj1ELj16ENS_18Kernel_traits_baseILj768ES2_S2_S2_S2_fjLj128EEEEELb0ELb0ELb0ELb0EEEvNS_9FwdParamsE,"a",@progbits
	.sectionflags	@""
	.align	4
.nv.constant0._ZN10layer_norm13ln_fwd_kernelINS_13Kernel_traitsI6__halfS2_S2_S2_fjLj768ELj1ELj4ELj1ELj16ENS_18Kernel_traits_baseILj768ES2_S2_S2_S2_fjLj128EEEEELb0ELb0ELb0ELb0EEEvNS_9FwdParamsE:
	.zero		760


//--------------------- .nv.constant0._ZN10layer_norm13ln_fwd_kernelINS_13Kernel_traitsI6__halfS2_S2_S2_fjLj768ELj1ELj4ELj1ELj16ENS_18Kernel_traits_baseILj768ES2_S2_S2_S2_fjLj128EEEEELb0ELb0ELb0ELb1EEEvNS_9FwdParamsE --------------------------
	.section	.nv.constant0._ZN10layer_norm13ln_fwd_kernelINS_13Kernel_traitsI6__halfS2_S2_S2_fjLj768ELj1ELj4ELj1ELj16ENS_18Kernel_traits_baseILj768ES2_S2_S2_S2_fjLj128EEEEELb0ELb0ELb0ELb1EEEvNS_9FwdParamsE,"a",@progbits
	.sectionflags	@""
	.align	4
.nv.constant0._ZN10layer_norm13ln_fwd_kernelINS_13Kernel_traitsI6__halfS2_S2_S2_fjLj768ELj1ELj4ELj1ELj16ENS_18Kernel_traits_baseILj768ES2_S2_S2_S2_fjLj128EEEEELb0ELb0ELb0ELb1EEEvNS_9FwdParamsE:
	.zero		760


//--------------------- .nv.constant0._ZN10layer_norm13ln_fwd_kernelINS_13Kernel_traitsI6__halfS2_S2_S2_fjLj768ELj1ELj4ELj1ELj16ENS_18Kernel_traits_baseILj768ES2_S2_S2_S2_fjLj128EEEEELb0ELb0ELb1ELb0EEEvNS_9FwdParamsE --------------------------
	.section	.nv.constant0._ZN10layer_norm13ln_fwd_kernelINS_13Kernel_traitsI6__halfS2_S2_S2_fjLj768ELj1ELj4ELj1ELj16ENS_18Kernel_traits_baseILj768ES2_S2_S2_S2_fjLj128EEEEELb0ELb0ELb1ELb0EEEvNS_9FwdParamsE,"a",@progbits
	.sectionflags	@""
	.align	4
.nv.constant0._ZN10layer_norm13ln_fwd_kernelINS_13Kernel_traitsI6__halfS2_S2_S2_fjLj768ELj1ELj4ELj1ELj16ENS_18Kernel_traits_baseILj768ES2_S2_S2_S2_fjLj128EEEEELb0ELb0ELb1ELb0EEEvNS_9FwdParamsE:
	.zero		760


//--------------------- .nv.constant0._ZN10layer_norm13ln_fwd_kernelINS_13Kernel_traitsI6__halfS2_S2_S2_fjLj768ELj1ELj4ELj1ELj16ENS_18Kernel_traits_baseILj768ES2_S2_S2_S2_fjLj128EEEEELb0ELb0ELb1ELb1EEEvNS_9FwdParamsE --------------------------
	.section	.nv.constant0._ZN10layer_norm13ln_fwd_kernelINS_13Kernel_traitsI6__halfS2_S2_S2_fjLj768ELj1ELj4ELj1ELj16ENS_18Kernel_traits_baseILj768ES2_S2_S2_S2_fjLj128EEEEELb0ELb0ELb1ELb1EEEvNS_9FwdParamsE,"a",@progbits
	.sectionflags	@""
	.align	4
.nv.constant0._ZN10layer_norm13ln_fwd_kernelINS_13Kernel_traitsI6__halfS2_S2_S2_fjLj768ELj1ELj4ELj1ELj16ENS_18Kernel_traits_baseILj768ES2_S2_S2_S2_fjLj128EEEEELb0ELb0ELb1ELb1EEEvNS_9FwdParamsE:
	.zero		760


//--------------------- .nv.constant0._ZN10layer_norm13ln_fwd_kernelINS_13Kernel_traitsI6__halfS2_S2_S2_fjLj768ELj1ELj4ELj1ELj16ENS_18Kernel_traits_baseILj768ES2_S2_S2_S2_fjLj128EEEEELb0ELb1ELb0ELb0EEEvNS_9FwdParamsE --------------------------
	.section	.nv.constant0._ZN10layer_norm13ln_fwd_kernelINS_13Kernel_traitsI6__halfS2_S2_S2_fjLj768ELj1ELj4ELj1ELj16ENS_18Kernel_traits_baseILj768ES2_S2_S2_S2_fjLj128EEEEELb0ELb1ELb0ELb0EEEvNS_9FwdParamsE,"a",@progbits
	.sectionflags	@""
	.align	4
.nv.constant0._ZN10layer_norm13ln_fwd_kernelINS_13Kernel_traitsI6__halfS2_S2_S2_fjLj768ELj1ELj4ELj1ELj16ENS_18Kernel_traits_baseILj768ES2_S2_S2_S2_fjLj128EEEEELb0ELb1ELb0ELb0EEEvNS_9FwdParamsE:
	.zero		760


//--------------------- .nv.constant0._ZN10layer_norm13ln_fwd_kernelINS_13Kernel_traitsI6__halfS2_S2_S2_fjLj768ELj1ELj4ELj1ELj16ENS_18Kernel_traits_baseILj768ES2_S2_S2_S2_fjLj128EEEEELb0ELb1ELb0ELb1EEEvNS_9FwdParamsE --------------------------
	.section	.nv.constant0._ZN10layer_norm13ln_fwd_kernelINS_13Kernel_traitsI6__halfS2_S2_S2_fjLj768ELj1ELj4ELj1ELj16ENS_18Kernel_traits_baseILj768ES2_S2_S2_S2_fjLj128EEEEELb0ELb1ELb0ELb1EEEvNS_9FwdParamsE,"a",@progbits
	.sectionflags	@""
	.align	4
.nv.constant0._ZN10layer_norm13ln_fwd_kernelINS_13Kernel_traitsI6__halfS2_S2_S2_fjLj768ELj1ELj4ELj1ELj16ENS_18Kernel_traits_baseILj768ES2_S2_S2_S2_fjLj128EEEEELb0ELb1ELb0ELb1EEEvNS_9FwdParamsE:
	.zero		760


//--------------------- .nv.constant0._ZN10layer_norm13ln_fwd_kernelINS_13Kernel_traitsI6__halfS2_S2_S2_fjLj768ELj1ELj4ELj1ELj16ENS_18Kernel_traits_baseILj768ES2_S2_S2_S2_fjLj128EEEEELb0ELb1ELb1ELb0EEEvNS_9FwdParamsE --------------------------
	.section	.nv.constant0._ZN10layer_norm13ln_fwd_kernelINS_13Kernel_traitsI6__halfS2_S2_S2_fjLj768ELj1ELj4ELj1ELj16ENS_18Kernel_traits_baseILj768ES2_S2_S2_S2_fjLj128EEEEELb0ELb1ELb1ELb0EEEvNS_9FwdParamsE,"a",@progbits
	.sectionflags	@""
	.align	4
.nv.constant0._ZN10layer_norm13ln_fwd_kernelINS_13Kernel_traitsI6__halfS2_S2_S2_fjLj768ELj1ELj4ELj1ELj16ENS_18Kernel_traits_baseILj768ES2_S2_S2_S2_fjLj128EEEEELb0ELb1ELb1ELb0EEEvNS_9FwdParamsE:
	.zero		760


//--------------------- .nv.constant0._ZN10layer_norm13ln_fwd_kernelINS_13Kernel_traitsI6__halfS2_S2_S2_fjLj768ELj1ELj4ELj1ELj16ENS_18Kernel_traits_baseILj768ES2_S2_S2_S2_fjLj128EEEEELb0ELb1ELb1ELb1EEEvNS_9FwdParamsE --------------------------
	.section	.nv.constant0._ZN10layer_norm13ln_fwd_kernelINS_13Kernel_traitsI6__halfS2_S2_S2_fjLj768ELj1ELj4ELj1ELj16ENS_18Kernel_traits_baseILj768ES2_S2_S2_S2_fjLj128EEEEELb0ELb1ELb1ELb1EEEvNS_9FwdParamsE,"a",@progbits
	.sectionflags	@""
	.align	4
.nv.constant0._ZN10layer_norm13ln_fwd_kernelINS_13Kernel_traitsI6__halfS2_S2_S2_fjLj768ELj1ELj4ELj1ELj16ENS_18Kernel_traits_baseILj768ES2_S2_S2_S2_fjLj128EEEEELb0ELb1ELb1ELb1EEEvNS_9FwdParamsE:
	.zero		760


//--------------------- .nv.constant0._ZN10layer_norm13ln_fwd_kernelINS_13Kernel_traitsI6__halfS2_S2_S2_fjLj768ELj1ELj4ELj1ELj16ENS_18Kernel_traits_baseILj768ES2_S2_S2_S2_fjLj128EEEEELb1ELb0ELb0ELb0EEEvNS_9FwdParamsE --------------------------
	.section	.nv.constant0._ZN10layer_norm13ln_fwd_kernelINS_13Kernel_traitsI6__halfS2_S2_S2_fjLj768ELj1ELj4ELj1ELj16ENS_18Kernel_traits_baseILj768ES2_S2_S2_S2_fjLj128EEEEELb1ELb0ELb0ELb0EEEvNS_9FwdParamsE,"a",@progbits
	.sectionflags	@""
	.align	4
.nv.constant0._ZN10layer_norm13ln_fwd_kernelINS_13Kernel_traitsI6__halfS2_S2_S2_fjLj768ELj1ELj4ELj1ELj16ENS_18Kernel_traits_baseILj768ES2_S2_S2_S2_fjLj128EEEEELb1ELb0ELb0ELb0EEEvNS_9FwdParamsE:
	.zero		760


//--------------------- .nv.constant0._ZN10layer_norm13ln_fwd_kernelINS_13Kernel_traitsI6__halfS2_S2_S2_fjLj768ELj1ELj4ELj1ELj16ENS_18Kernel_traits_baseILj768ES2_S2_S2_S2_fjLj128EEEEELb1ELb0ELb0ELb1EEEvNS_9FwdParamsE --------------------------
	.section	.nv.constant0._ZN10layer_norm13ln_fwd_kernelINS_13Kernel_traitsI6__halfS2_S2_S2_fjLj768ELj1ELj4ELj1ELj16ENS_18Kernel_traits_baseILj768ES2_S2_S2_S2_fjLj128EEEEELb1ELb0ELb0ELb1EEEvNS_9FwdParamsE,"a",@progbits
	.sectionflags	@""
	.align	4
.nv.constant0._ZN10layer_norm13ln_fwd_kernelINS_13Kernel_traitsI6__halfS2_S2_S2_fjLj768ELj1ELj4ELj1ELj16ENS_18Kernel_traits_baseILj768ES2_S2_S2_S2_fjLj128EEEEELb1ELb0ELb0ELb1EEEvNS_9FwdParamsE:
	.zero		760


//--------------------- .nv.constant0._ZN10layer_norm13ln_fwd_kernelINS_13Kernel_traitsI6__halfS2_S2_S2_fjLj768ELj1ELj4ELj1ELj16ENS_18Kernel_traits_baseILj768ES2_S2_S2_S2_fjLj128EEEEELb1ELb0ELb1ELb0EEEvNS_9FwdParamsE --------------------------
	.section	.nv.constant0._ZN10layer_norm13ln_fwd_kernelINS_13Kernel_traitsI6__halfS2_S2_S2_fjLj768ELj1ELj4ELj1ELj16ENS_18Kernel_traits_baseILj768ES2_S2_S2_S2_fjLj128EEEEELb1ELb0ELb1ELb0EEEvNS_9FwdParamsE,"a",@progbits
	.sectionflags	@""
	.align	4
.nv.constant0._ZN10layer_norm13ln_fwd_kernelINS_13Kernel_traitsI6__halfS2_S2_S2_fjLj768ELj1ELj4ELj1ELj16ENS_18Kernel_traits_baseILj768ES2_S2_S2_S2_fjLj128EEEEELb1ELb0ELb1ELb0EEEvNS_9FwdParamsE:
	.zero		760


//--------------------- .nv.constant0._ZN10layer_norm13ln_fwd_kernelINS_13Kernel_traitsI6__halfS2_S2_S2_fjLj768ELj1ELj4ELj1ELj16ENS_18Kernel_traits_baseILj768ES2_S2_S2_S2_fjLj128EEEEELb1ELb0ELb1ELb1EEEvNS_9FwdParamsE --------------------------
	.section	.nv.constant0._ZN10layer_norm13ln_fwd_kernelINS_13Kernel_traitsI6__halfS2_S2_S2_fjLj768ELj1ELj4ELj1ELj16ENS_18Kernel_traits_baseILj768ES2_S2_S2_S2_fjLj128EEEEELb1ELb0ELb1ELb1EEEvNS_9FwdParamsE,"a",@progbits
	.sectionflags	@""
	.align	4
.nv.constant0._ZN10layer_norm13ln_fwd_kernelINS_13Kernel_traitsI6__halfS2_S2_S2_fjLj768ELj1ELj4ELj1ELj16ENS_18Kernel_traits_baseILj768ES2_S2_S2_S2_fjLj128EEEEELb1ELb0ELb1ELb1EEEvNS_9FwdParamsE:
	.zero		760


//--------------------- .nv.constant0._ZN10layer_norm13ln_fwd_kernelINS_13Kernel_traitsI6__halfS2_S2_S2_fjLj768ELj1ELj4ELj1ELj16ENS_18Kernel_traits_baseILj768ES2_S2_S2_S2_fjLj128EEEEELb1ELb1ELb0ELb0EEEvNS_9FwdParamsE --------------------------
	.section	.nv.constant0._ZN10layer_norm13ln_fwd_kernelINS_13Kernel_traitsI6__halfS2_S2_S2_fjLj768ELj1ELj4ELj1ELj16ENS_18Kernel_traits_baseILj768ES2_S2_S2_S2_fjLj128EEEEELb1ELb1ELb0ELb0EEEvNS_9FwdParamsE,"a",@progbits
	.sectionflags	@""
	.align	4
.nv.constant0._ZN10layer_norm13ln_fwd_kernelINS_13Kernel_traitsI6__halfS2_S2_S2_fjLj768ELj1ELj4ELj1ELj16ENS_18Kernel_traits_baseILj768ES2_S2_S2_S2_fjLj128EEEEELb1ELb1ELb0ELb0EEEvNS_9FwdParamsE:
	.zero		760


//--------------------- .nv.constant0._ZN10layer_norm13ln_fwd_kernelINS_13Kernel_traitsI6__halfS2_S2_S2_fjLj768ELj1ELj4ELj1ELj16ENS_18Kernel_traits_baseILj768ES2_S2_S2_S2_fjLj128EEEEELb1ELb1ELb0ELb1EEEvNS_9FwdParamsE --------------------------
	.section	.nv.constant0._ZN10layer_norm13ln_fwd_kernelINS_13Kernel_traitsI6__halfS2_S2_S2_fjLj768ELj1ELj4ELj1ELj16ENS_18Kernel_traits_baseILj768ES2_S2_S2_S2_fjLj128EEEEELb1ELb1ELb0ELb1EEEvNS_9FwdParamsE,"a",@progbits
	.sectionflags	@""
	.align	4
.nv.constant0._ZN10layer_norm13ln_fwd_kernelINS_13Kernel_traitsI6__halfS2_S2_S2_fjLj768ELj1ELj4ELj1ELj16ENS_18Kernel_traits_baseILj768ES2_S2_S2_S2_fjLj128EEEEELb1ELb1ELb0ELb1EEEvNS_9FwdParamsE:
	.zero		760


//--------------------- .nv.constant0._ZN10layer_norm13ln_fwd_kernelINS_13Kernel_traitsI6__halfS2_S2_S2_fjLj768ELj1ELj4ELj1ELj16ENS_18Kernel_traits_baseILj768ES2_S2_S2_S2_fjLj128EEEEELb1ELb1ELb1ELb0EEEvNS_9FwdParamsE --------------------------
	.section	.nv.constant0._ZN10layer_norm13ln_fwd_kernelINS_13Kernel_traitsI6__halfS2_S2_S2_fjLj768ELj1ELj4ELj1ELj16ENS_18Kernel_traits_baseILj768ES2_S2_S2_S2_fjLj128EEEEELb1ELb1ELb1ELb0EEEvNS_9FwdParamsE,"a",@progbits
	.sectionflags	@""
	.align	4
.nv.constant0._ZN10layer_norm13ln_fwd_kernelINS_13Kernel_traitsI6__halfS2_S2_S2_fjLj768ELj1ELj4ELj1ELj16ENS_18Kernel_traits_baseILj768ES2_S2_S2_S2_fjLj128EEEEELb1ELb1ELb1ELb0EEEvNS_9FwdParamsE:
	.zero		760


//--------------------- .nv.constant0._ZN10layer_norm13ln_fwd_kernelINS_13Kernel_traitsI6__halfS2_S2_S2_fjLj768ELj1ELj4ELj1ELj16ENS_18Kernel_traits_baseILj768ES2_S2_S2_S2_fjLj128EEEEELb1ELb1ELb1ELb1EEEvNS_9FwdParamsE --------------------------
	.section	.nv.constant0._ZN10layer_norm13ln_fwd_kernelINS_13Kernel_traitsI6__halfS2_S2_S2_fjLj768ELj1ELj4ELj1ELj16ENS_18Kernel_traits_baseILj768ES2_S2_S2_S2_fjLj128EEEEELb1ELb1ELb1ELb1EEEvNS_9FwdParamsE,"a",@progbits
	.sectionflags	@""
	.align	4
.nv.constant0._ZN10layer_norm13ln_fwd_kernelINS_13Kernel_traitsI6__halfS2_S2_S2_fjLj768ELj1ELj4ELj1ELj16ENS_18Kernel_traits_baseILj768ES2_S2_S2_S2_fjLj128EEEEELb1ELb1ELb1ELb1EEEvNS_9FwdParamsE:
	.zero		760


//--------------------- .nv.constant0._ZN10layer_norm13ln_fwd_kernelINS_13Kernel_traitsIf13__nv_bfloat16S2_S2_fjLj768ELj1ELj4ELj1ELj16ENS_18Kernel_traits_baseILj768EfS2_S2_S2_fjLj128EEEEELb0ELb0ELb0ELb0EEEvNS_9FwdParamsE --------------------------
	.section	.nv.constant0._ZN10layer_norm13ln_fwd_kernelINS_13Kernel_traitsIf13__nv_bfloat16S2_S2_fjLj768ELj1ELj4ELj1ELj16ENS_18Kernel_traits_baseILj768EfS2_S2_S2_fjLj128EEEEELb0ELb0ELb0ELb0EEEvNS_9FwdParamsE,"a",@progbits
	.sectionflags	@""
	.align	4
.nv.constant0._ZN10layer_norm13ln_fwd_kernelINS_13Kernel_traitsIf13__nv_bfloat16S2_S2_fjLj768ELj1ELj4ELj1ELj16ENS_18Kernel_traits_baseILj768EfS2_S2_S2_fjLj128EEEEELb0ELb0ELb0ELb0EEEvNS_9FwdParamsE:
	.zero		760


//--------------------- .nv.constant0._ZN10layer_norm13ln_fwd_kernelINS_13Kernel_traitsIf13__nv_bfloat16S2_S2_fjLj768ELj1ELj4ELj1ELj16ENS_18Kernel_traits_baseILj768EfS2_S2_S2_fjLj128EEEEELb0ELb0ELb0ELb1EEEvNS_9FwdParamsE --------------------------
	.section	.nv.constant0._ZN10layer_norm13ln_fwd_kernelINS_13Kernel_traitsIf13__nv_bfloat16S2_S2_fjLj768ELj1ELj4ELj1ELj16ENS_18Kernel_traits_baseILj768EfS2_S2_S2_fjLj128EEEEELb0ELb0ELb0ELb1EEEvNS_9FwdParamsE,"a",@progbits
	.sectionflags	@""
	.align	4
.nv.constant0._ZN10layer_norm13ln_fwd_kernelINS_13Kernel_traitsIf13__nv_bfloat16S2_S2_fjLj768ELj1ELj4ELj1ELj16ENS_18Kernel_traits_baseILj768EfS2_S2_S2_fjLj128EEEEELb0ELb0ELb0ELb1EEEvNS_9FwdParamsE:
	.zero		760


//--------------------- .nv.constant0._ZN10layer_norm13ln_fwd_kernelINS_13Kernel_traitsIf13__nv_bfloat16S2_S2_fjLj768ELj1ELj4ELj1ELj16ENS_18Kernel_traits_baseILj768EfS2_S2_S2_fjLj128EEEEELb0ELb0ELb1ELb0EEEvNS_9FwdParamsE --------------------------
	.section	.nv.constant0._ZN10layer_norm13ln_fwd_kernelINS_13Kernel_traitsIf13__nv_bfloat16S2_S2_fjLj768ELj1ELj4ELj1ELj16ENS_18Kernel_traits_baseILj768EfS2_S2_S2_fjLj128EEEEELb0ELb0ELb1ELb0EEEvNS_9FwdParamsE,"a",@progbits
	.sectionflags	@""
	.align	4
.nv.constant0._ZN10layer_norm13ln_fwd_kernelINS_13Kernel_traitsIf13__nv_bfloat16S2_S2_fjLj768ELj1ELj4ELj1ELj16ENS_18Kernel_traits_baseILj768EfS2_S2_S2_fjLj128EEEEELb0ELb0ELb1ELb0EEEvNS_9FwdParamsE:
	.zero		760


//--------------------- .nv.constant0._ZN10layer_norm13ln_fwd_kernelINS_13Kernel_traitsIf13__nv_bfloat16S2_S2_fjLj768ELj1ELj4ELj1ELj16ENS_18Kernel_traits_baseILj768EfS2_S2_S2_fjLj128EEEEELb0ELb0ELb1ELb1EEEvNS_9FwdParamsE --------------------------
	.section	.nv.constant0._ZN10layer_norm13ln_fwd_kernelINS_13Kernel_traitsIf13__nv_bfloat16S2_S2_fjLj768ELj1ELj4ELj1ELj16ENS_18Kernel_traits_baseILj768EfS2_S2_S2_fjLj128EEEEELb0ELb0ELb1ELb1EEEvNS_9FwdParamsE,"a",@progbits
	.sectionflags	@""
	.align	4
.nv.constant0._ZN10layer_norm13ln_fwd_kernelINS_13Kernel_traitsIf13__nv_bfloat16S2_S2_fjLj768ELj1ELj4ELj1ELj16ENS_18Kernel_traits_baseILj768EfS2_S2_S2_fjLj128EEEEELb0ELb0ELb1ELb1EEEvNS_9FwdParamsE:
	.zero		760


//--------------------- .nv.constant0._ZN10layer_norm13ln_fwd_kernelINS_13Kernel_traitsIf13__nv_bfloat16S2_S2_fjLj768ELj1ELj4ELj1ELj16ENS_18Kernel_traits_baseILj768EfS2_S2_S2_fjLj128EEEEELb0ELb1ELb0ELb0EEEvNS_9FwdParamsE --------------------------
	.section	.nv.constant0._ZN10layer_norm13ln_fwd_kernelINS_13Kernel_traitsIf13__nv_bfloat16S2_S2_fjLj768ELj1ELj4ELj1ELj16ENS_18Kernel_traits_baseILj768EfS2_S2_S2_fjLj128EEEEELb0ELb1ELb0ELb0EEEvNS_9FwdParamsE,"a",@progbits
	.sectionflags	@""
	.align	4
.nv.constant0._ZN10layer_norm13ln_fwd_kernelINS_13Kernel_traitsIf13__nv_bfloat16S2_S2_fjLj768ELj1ELj4ELj1ELj16ENS_18Kernel_traits_baseILj768EfS2_S2_S2_fjLj128EEEEELb0ELb1ELb0ELb0EEEvNS_9FwdParamsE:
	.zero		760


//--------------------- .nv.constant0._ZN10layer_norm13ln_fwd_kernelINS_13Kernel_traitsIf13__nv_bfloat16S2_S2_fjLj768ELj1ELj4ELj1ELj16ENS_18Kernel_traits_baseILj768EfS2_S2_S2_fjLj128EEEEELb0ELb1ELb0ELb1EEEvNS_9FwdParamsE --------------------------
	.section	.nv.constant0._ZN10layer_norm13ln_fwd_kernelINS_13Kernel_traitsIf13__nv_bfloat16S2_S2_fjLj768ELj1ELj4ELj1ELj16ENS_18Kernel_traits_baseILj768EfS2_S2_S2_fjLj128EEEEELb0ELb1ELb0ELb1EEEvNS_9FwdParamsE,"a",@progbits
	.sectionflags	@""
	.align	4
.nv.constant0._ZN10layer_norm13ln_fwd_kernelINS_13Kernel_traitsIf13__nv_bfloat16S2_S2_fjLj768ELj1ELj4ELj1ELj16ENS_18Kernel_traits_baseILj768EfS2_S2_S2_fjLj128EEEEELb0ELb1ELb0ELb1EEEvNS_9FwdParamsE:
	.zero		760


//--------------------- .nv.constant0._ZN10layer_norm13ln_fwd_kernelINS_13Kernel_traitsIf13__nv_bfloat16S2_S2_fjLj768ELj1ELj4ELj1ELj16ENS_18Kernel_traits_baseILj768EfS2_S2_S2_fjLj128EEEEELb0ELb1ELb1ELb0EEEvNS_9FwdParamsE --------------------------
	.section	.nv.constant0._ZN10layer_norm13ln_fwd_kernelINS_13Kernel_traitsIf13__nv_bfloat16S2_S2_fjLj768ELj1ELj4ELj1ELj16ENS_18Kernel_traits_baseILj768EfS2_S2_S2_fjLj128EEEEELb0ELb1ELb1ELb0EEEvNS_9FwdParamsE,"a",@progbits
	.sectionflags	@""
	.align	4
.nv.constant0._ZN10layer_norm13ln_fwd_kernelINS_13Kernel_traitsIf13__nv_bfloat16S2_S2_fjLj768ELj1ELj4ELj1ELj16ENS_18Kernel_traits_baseILj768EfS2_S2_S2_fjLj128EEEEELb0ELb1ELb1ELb0EEEvNS_9FwdParamsE:
	.zero		760


//--------------------- .nv.constant0._ZN10layer_norm13ln_fwd_kernelINS_13Kernel_traitsIf13__nv_bfloat16S2_S2_fjLj768ELj1ELj4ELj1ELj16ENS_18Kernel_traits_baseILj768EfS2_S2_S2_fjLj128EEEEELb0ELb1ELb1ELb1EEEvNS_9FwdParamsE --------------------------
	.section	.nv.constant0._ZN10layer_norm13ln_fwd_kernelINS_13Kernel_traitsIf13__nv_bfloat16S2_S2_fjLj768ELj1ELj4ELj1ELj16ENS_18Kernel_traits_baseILj768EfS2_S2_S2_fjLj128EEEEELb0ELb1ELb1ELb1EEEvNS_9FwdParamsE,"a",@progbits
	.sectionflags	@""
	.align	4
.nv.constant0._ZN10layer_norm13ln_fwd_kernelINS_13Kernel_traitsIf13__nv_bfloat16S2_S2_fjLj768ELj1ELj4ELj1ELj16ENS_18Kernel_traits_baseILj768EfS2_S2_S2_fjLj128EEEEELb0ELb1ELb1ELb1EEEvNS_9FwdParamsE:
	.zero		760


//--------------------- .nv.constant0._ZN10layer_norm13ln_fwd_kernelINS_13Kernel_traitsIf13__nv_bfloat16S2_S2_fjLj768ELj1ELj4ELj1ELj16ENS_18Kernel_traits_baseILj768EfS2_S2_S2_fjLj128EEEEELb1ELb0ELb0ELb0EEEvNS_9FwdParamsE --------------------------
	.section	.nv.constant0._ZN10layer_norm13ln_fwd_kernelINS_13Kernel_traitsIf13__nv_bfloat16S2_S2_fjLj768ELj1ELj4ELj1ELj16ENS_18Kernel_traits_baseILj768EfS2_S2_S2_fjLj128EEEEELb1ELb0ELb0ELb0EEEvNS_9FwdParamsE,"a",@progbits
	.sectionflags	@""
	.align	4
.nv.constant0._ZN10layer_norm13ln_fwd_kernelINS_13Kernel_traitsIf13__nv_bfloat16S2_S2_fjLj768ELj1ELj4ELj1ELj16ENS_18Kernel_traits_baseILj768EfS2_S2_S2_fjLj128EEEEELb1ELb0ELb0ELb0EEEvNS_9FwdParamsE:
	.zero		760


//--------------------- .nv.constant0._ZN10layer_norm13ln_fwd_kernelINS_13Kernel_traitsIf13__nv_bfloat16S2_S2_fjLj768ELj1ELj4ELj1ELj16ENS_18Kernel_traits_baseILj768EfS2_S2_S2_fjLj128EEEEELb1ELb0ELb0ELb1EEEvNS_9FwdParamsE --------------------------
	.section	.nv.constant0._ZN10layer_norm13ln_fwd_kernelINS_13Kernel_traitsIf13__nv_bfloat16S2_S2_fjLj768ELj1ELj4ELj1ELj16ENS_18Kernel_traits_baseILj768EfS2_S2_S2_fjLj128EEEEELb1ELb0ELb0ELb1EEEvNS_9FwdParamsE,"a",@progbits
	.sectionflags	@""
	.align	4
.nv.constant0._ZN10layer_norm13ln_fwd_kernelINS_13Kernel_traitsIf13__nv_bfloat16S2_S2_fjLj768ELj1ELj4ELj1ELj16ENS_18Kernel_traits_baseILj768EfS2_S2_S2_fjLj128EEEEELb1ELb0ELb0ELb1EEEvNS_9FwdParamsE:
	.zero		760


//--------------------- .nv.constant0._ZN10layer_norm13ln_fwd_kernelINS_13Kernel_traitsIf13__nv_bfloat16S2_S2_fjLj768ELj1ELj4ELj1ELj16ENS_18Kernel_traits_baseILj768EfS2_S2_S2_fjLj128EEEEELb1ELb0ELb1ELb0EEEvNS_9FwdParamsE --------------------------
	.section	.nv.constant0._ZN10layer_norm13ln_fwd_kernelINS_13Kernel_traitsIf13__nv_bfloat16S2_S2_fjLj768ELj1ELj4ELj1ELj16ENS_18Kernel_traits_baseILj768EfS2_S2_S2_fjLj128EEEEELb1ELb0ELb1ELb0EEEvNS_9FwdParamsE,"a",@progbits
	.sectionflags	@""
	.align	4
.nv.constant0._ZN10layer_norm13ln_fwd_kernelINS_13Kernel_traitsIf13__nv_bfloat16S2_S2_fjLj768ELj1ELj4ELj1ELj16ENS_18Kernel_traits_baseILj768EfS2_S2_S2_fjLj128EEEEELb1ELb0ELb1ELb0EEEvNS_9FwdParamsE:
	.zero		760


//--------------------- .nv.constant0._ZN10layer_norm13ln_fwd_kernelINS_13Kernel_traitsIf13__nv_bfloat16S2_S2_fjLj768ELj1ELj4ELj1ELj16ENS_18Kernel_traits_baseILj768EfS2_S2_S2_fjLj128EEEEELb1ELb0ELb1ELb1EEEvNS_9FwdParamsE --------------------------
	.section	.nv.constant0._ZN10layer_norm13ln_fwd_kernelINS_13Kernel_traitsIf13__nv_bfloat16S2_S2_fjLj768ELj1ELj4ELj1ELj16ENS_18Kernel_traits_baseILj768EfS2_S2_S2_fjLj128EEEEELb1ELb0ELb1ELb1EEEvNS_9FwdParamsE,"a",@progbits
	.sectionflags	@""
	.align	4
.nv.constant0._ZN10layer_norm13ln_fwd_kernelINS_13Kernel_traitsIf13__nv_bfloat16S2_S2_fjLj768ELj1ELj4ELj1ELj16ENS_18Kernel_traits_baseILj768EfS2_S2_S2_fjLj128EEEEELb1ELb0ELb1ELb1EEEvNS_9FwdParamsE:
	.zero		760


//--------------------- .nv.constant0._ZN10layer_norm13ln_fwd_kernelINS_13Kernel_traitsIf13__nv_bfloat16S2_S2_fjLj768ELj1ELj4ELj1ELj16ENS_18Kernel_traits_baseILj768EfS2_S2_S2_fjLj128EEEEELb1ELb1ELb0ELb0EEEvNS_9FwdParamsE --------------------------
	.section	.nv.constant0._ZN10layer_norm13ln_fwd_kernelINS_13Kernel_traitsIf13__nv_bfloat16S2_S2_fjLj768ELj1ELj4ELj1ELj16ENS_18Kernel_traits_baseILj768EfS2_S2_S2_fjLj128EEEEELb1ELb1ELb0ELb0EEEvNS_9FwdParamsE,"a",@progbits
	.sectionflags	@""
	.align	4
.nv.constant0._ZN10layer_norm13ln_fwd_kernelINS_13Kernel_traitsIf13__nv_bfloat16S2_S2_fjLj768ELj1ELj4ELj1ELj16ENS_18Kernel_traits_baseILj768EfS2_S2_S2_fjLj128EEEEELb1ELb1ELb0ELb0EEEvNS_9FwdParamsE:
	.zero		760


//--------------------- .nv.constant0._ZN10layer_norm13ln_fwd_kernelINS_13Kernel_traitsIf13__nv_bfloat16S2_S2_fjLj768ELj1ELj4ELj1ELj16ENS_18Kernel_traits_baseILj768EfS2_S2_S2_fjLj128EEEEELb1ELb1ELb0ELb1EEEvNS_9FwdParamsE --------------------------
	.section	.nv.constant0._ZN10layer_norm13ln_fwd_kernelINS_13Kernel_traitsIf13__nv_bfloat16S2_S2_fjLj768ELj1ELj4ELj1ELj16ENS_18Kernel_traits_baseILj768EfS2_S2_S2_fjLj128EEEEELb1ELb1ELb0ELb1EEEvNS_9FwdParamsE,"a",@progbits
	.sectionflags	@""
	.align	4
.nv.constant0._ZN10layer_norm13ln_fwd_kernelINS_13Kernel_traitsIf13__nv_bfloat16S2_S2_fjLj768ELj1ELj4ELj1ELj16ENS_18Kernel_traits_baseILj768EfS2_S2_S2_fjLj128EEEEELb1ELb1ELb0ELb1EEEvNS_9FwdParamsE:
	.zero		760


//--------------------- .nv.constant0._ZN10layer_norm13ln_fwd_kernelINS_13Kernel_traitsIf13__nv_bfloat16S2_S2_fjLj768ELj1ELj4ELj1ELj16ENS_18Kernel_traits_baseILj768EfS2_S2_S2_fjLj128EEEEELb1ELb1ELb1ELb0EEEvNS_9FwdParamsE --------------------------
	.section	.nv.constant0._ZN10layer_norm13ln_fwd_kernelINS_13Kernel_traitsIf13__nv_bfloat16S2_S2_fjLj768ELj1ELj4ELj1ELj16ENS_18Kernel_traits_baseILj768EfS2_S2_S2_fjLj128EEEEELb1ELb1ELb1ELb0EEEvNS_9FwdParamsE,"a",@progbits
	.sectionflags	@""
	.align	4
.nv.constant0._ZN10layer_norm13ln_fwd_kernelINS_13Kernel_traitsIf13__nv_bfloat16S2_S2_fjLj768ELj1ELj4ELj1ELj16ENS_18Kernel_traits_baseILj768EfS2_S2_S2_fjLj128EEEEELb1ELb1ELb1ELb0EEEvNS_9FwdParamsE:
	.zero		760


//--------------------- .nv.constant0._ZN10layer_norm13ln_fwd_kernelINS_13Kernel_traitsIf13__nv_bfloat16S2_S2_fjLj768ELj1ELj4ELj1ELj16ENS_18Kernel_traits_baseILj768EfS2_S2_S2_fjLj128EEEEELb1ELb1ELb1ELb1EEEvNS_9FwdParamsE --------------------------
	.section	.nv.constant0._ZN10layer_norm13ln_fwd_kernelINS_13Kernel_traitsIf13__nv_bfloat16S2_S2_fjLj768ELj1ELj4ELj1ELj16ENS_18Kernel_traits_baseILj768EfS2_S2_S2_fjLj128EEEEELb1ELb1ELb1ELb1EEEvNS_9FwdParamsE,"a",@progbits
	.sectionflags	@""
	.align	4
.nv.constant0._ZN10layer_norm13ln_fwd_kernelINS_13Kernel_traitsIf13__nv_bfloat16S2_S2_fjLj768ELj1ELj4ELj1ELj16ENS_18Kernel_traits_baseILj768EfS2_S2_S2_fjLj128EEEEELb1ELb1ELb1ELb1EEEvNS_9FwdParamsE:
	.zero		760


//--------------------- .nv.constant0._ZN10layer_norm13ln_fwd_kernelINS_13Kernel_traitsI13__nv_bfloat16S2_fS2_fjLj768ELj1ELj4ELj1ELj16ENS_18Kernel_traits_baseILj768ES2_S2_fS2_fjLj128EEEEELb0ELb0ELb0ELb0EEEvNS_9FwdParamsE --------------------------
	.section	.nv.constant0._ZN10layer_norm13ln_fwd_kernelINS_13Kernel_traitsI13__nv_bfloat16S2_fS2_fjLj768ELj1ELj4ELj1ELj16ENS_18Kernel_traits_baseILj768ES2_S2_fS2_fjLj128EEEEELb0ELb0ELb0ELb0EEEvNS_9FwdParamsE,"a",@progbits
	.sectionflags	@""
	.align	4
.nv.constant0._ZN10layer_norm13ln_fwd_kernelINS_13Kernel_traitsI13__nv_bfloat16S2_fS2_fjLj768ELj1ELj4ELj1ELj16ENS_18Kernel_traits_baseILj768ES2_S2_fS2_fjLj128EEEEELb0ELb0ELb0ELb0EEEvNS_9FwdParamsE:
	.zero		760


//--------------------- .nv.constant0._ZN10layer_norm13ln_fwd_kernelINS_13Kernel_traitsI13__nv_bfloat16S2_fS2_fjLj768ELj1ELj4ELj1ELj16ENS_18Kernel_traits_baseILj768ES2_S2_fS2_fjLj128EEEEELb0ELb0ELb0ELb1EEEvNS_9FwdParamsE --------------------------
	.section	.nv.constant0._ZN10layer_norm13ln_fwd_kernelINS_13Kernel_traitsI13__nv_bfloat16S2_fS2_fjLj768ELj1ELj4ELj1ELj16ENS_18Kernel_traits_baseILj768ES2_S2_fS2_fjLj128EEEEELb0ELb0ELb0ELb1EEEvNS_9FwdParamsE,"a",@progbits
	.sectionflags	@""
	.align	4
.nv.constant0._ZN10layer_norm13ln_fwd_kernelINS_13Kernel_traitsI13__nv_bfloat16S2_fS2_fjLj768ELj1ELj4ELj1ELj16ENS_18Kernel_traits_baseILj768ES2_S2_fS2_fjLj128EEEEELb0ELb0ELb0ELb1EEEvNS_9FwdParamsE:
	.zero		760


//--------------------- .nv.constant0._ZN10layer_norm13ln_fwd_kernelINS_13Kernel_traitsI13__nv_bfloat16S2_fS2_fjLj768ELj1ELj4ELj1ELj16ENS_18Kernel_traits_baseILj768ES2_S2_fS2_fjLj128EEEEELb0ELb0ELb1ELb0EEEvNS_9FwdParamsE --------------------------
	.section	.nv.constant0._ZN10layer_norm13ln_fwd_kernelINS_13Kernel_traitsI13__nv_bfloat16S2_fS2_fjLj768ELj1ELj4ELj1ELj16ENS_18Kernel_traits_baseILj768ES2_S2_fS2_fjLj128EEEEELb0ELb0ELb1ELb0EEEvNS_9FwdParamsE,"a",@progbits
	.sectionflags	@""
	.align	4
.nv.constant0._ZN10layer_norm13ln_fwd_kernelINS_13Kernel_traitsI13__nv_bfloat16S2_fS2_fjLj768ELj1ELj4ELj1ELj16ENS_18Kernel_traits_baseILj768ES2_S2_fS2_fjLj128EEEEELb0ELb0ELb1ELb0EEEvNS_9FwdParamsE:
	.zero		760


//--------------------- .nv.constant0._ZN10layer_norm13ln_fwd_kernelINS_13Kernel_traitsI13__nv_bfloat16S2_fS2_fjLj768ELj1ELj4ELj1ELj16ENS_18Kernel_traits_baseILj768ES2_S2_fS2_fjLj128EEEEELb0ELb0ELb1ELb1EEEvNS_9FwdParamsE --------------------------
	.section	.nv.constant0._ZN10layer_norm13ln_fwd_kernelINS_13Kernel_traitsI13__nv_bfloat16S2_fS2_fjLj768ELj1ELj4ELj1ELj16ENS_18Kernel_traits_baseILj768ES2_S2_fS2_fjLj128EEEEELb0ELb0ELb1ELb1EEEvNS_9FwdParamsE,"a",@progbits
	.sectionflags	@""
	.align	4
.nv.constant0._ZN10layer_norm13ln_fwd_kernelINS_13Kernel_traitsI13__nv_bfloat16S2_fS2_fjLj768ELj1ELj4ELj1ELj16ENS_18Kernel_traits_baseILj768ES2_S2_fS2_fjLj128EEEEELb0ELb0ELb1ELb1EEEvNS_9FwdParamsE:
	.zero		760


//--------------------- .nv.constant0._ZN10layer_norm13ln_fwd_kernelINS_13Kernel_traitsI13__nv_bfloat16S2_fS2_fjLj768ELj1ELj4ELj1ELj16ENS_18Kernel_traits_baseILj768ES2_S2_fS2_fjLj128EEEEELb0ELb1ELb0ELb0EEEvNS_9FwdParamsE --------------------------
	.section	.nv.constant0._ZN10layer_norm13ln_fwd_kernelINS_13Kernel_traitsI13__nv_bfloat16S2_fS2_fjLj768ELj1ELj4ELj1ELj16ENS_18Kernel_traits_baseILj768ES2_S2_fS2_fjLj128EEEEELb0ELb1ELb0ELb0EEEvNS_9FwdParamsE,"a",@progbits
	.sectionflags	@""
	.align	4
.nv.constant0._ZN10layer_norm13ln_fwd_kernelINS_13Kernel_traitsI13__nv_bfloat16S2_fS2_fjLj768ELj1ELj4ELj1ELj16ENS_18Kernel_traits_baseILj768ES2_S2_fS2_fjLj128EEEEELb0ELb1ELb0ELb0EEEvNS_9FwdParamsE:
	.zero		760


//--------------------- .nv.constant0._ZN10layer_norm13ln_fwd_kernelINS_13Kernel_traitsI13__nv_bfloat16S2_fS2_fjLj768ELj1ELj4ELj1ELj16ENS_18Kernel_traits_baseILj768ES2_S2_fS2_fjLj128EEEEELb0ELb1ELb0ELb1EEEvNS_9FwdParamsE --------------------------
	.section	.nv.constant0._ZN10layer_norm13ln_fwd_kernelINS_13Kernel_traitsI13__nv_bfloat16S2_fS2_fjLj768ELj1ELj4ELj1ELj16ENS_18Kernel_traits_baseILj768ES2_S2_fS2_fjLj128EEEEELb0ELb1ELb0ELb1EEEvNS_9FwdParamsE,"a",@progbits
	.sectionflags	@""
	.align	4
.nv.constant0._ZN10layer_norm13ln_fwd_kernelINS_13Kernel_traitsI13__nv_bfloat16S2_fS2_fjLj768ELj1ELj4ELj1ELj16ENS_18Kernel_traits_baseILj768ES2_S2_fS2_fjLj128EEEEELb0ELb1ELb0ELb1EEEvNS_9FwdParamsE:
	.zero		760


//--------------------- .nv.constant0._ZN10layer_norm13ln_fwd_kernelINS_13Kernel_traitsI13__nv_bfloat16S2_fS2_fjLj768ELj1ELj4ELj1ELj16ENS_18Kernel_traits_baseILj768ES2_S2_fS2_fjLj128EEEEELb0ELb1ELb1ELb0EEEvNS_9FwdParamsE --------------------------
	.section	.nv.constant0._ZN10layer_norm13ln_fwd_kernelINS_13Kernel_traitsI13__nv_bfloat16S2_fS2_fjLj768ELj1ELj4ELj1ELj16ENS_18Kernel_traits_baseILj768ES2_S2_fS2_fjLj128EEEEELb0ELb1ELb1ELb0EEEvNS_9FwdParamsE,"a",@progbits
	.sectionflags	@""
	.align	4
.nv.constant0._ZN10layer_norm13ln_fwd_kernelINS_13Kernel_traitsI13__nv_bfloat16S2_fS2_fjLj768ELj1ELj4ELj1ELj16ENS_18Kernel_traits_baseILj768ES2_S2_fS2_fjLj128EEEEELb0ELb1ELb1ELb0EEEvNS_9FwdParamsE:
	.zero		760


//--------------------- .nv.constant0._ZN10layer_norm13ln_fwd_kernelINS_13Kernel_traitsI13__nv_bfloat16S2_fS2_fjLj768ELj1ELj4ELj1ELj16ENS_18Kernel_traits_baseILj768ES2_S2_fS2_fjLj128EEEEELb0ELb1ELb1ELb1EEEvNS_9FwdParamsE --------------------------
	.section	.nv.constant0._ZN10layer_norm13ln_fwd_kernelINS_13Kernel_traitsI13__nv_bfloat16S2_fS2_fjLj768ELj1ELj4ELj1ELj16ENS_18Kernel_traits_baseILj768ES2_S2_fS2_fjLj128EEEEELb0ELb1ELb1ELb1EEEvNS_9FwdParamsE,"a",@progbits
	.sectionflags	@""
	.align	4
.nv.constant0._ZN10layer_norm13ln_fwd_kernelINS_13Kernel_traitsI13__nv_bfloat16S2_fS2_fjLj768ELj1ELj4ELj1ELj16ENS_18Kernel_traits_baseILj768ES2_S2_fS2_fjLj128EEEEELb0ELb1ELb1ELb1EEEvNS_9FwdParamsE:
	.zero		760


//--------------------- .nv.constant0._ZN10layer_norm13ln_fwd_kernelINS_13Kernel_traitsI13__nv_bfloat16S2_fS2_fjLj768ELj1ELj4ELj1ELj16ENS_18Kernel_traits_baseILj768ES2_S2_fS2_fjLj128EEEEELb1ELb0ELb0ELb0EEEvNS_9FwdParamsE --------------------------
	.section	.nv.constant0._ZN10layer_norm13ln_fwd_kernelINS_13Kernel_traitsI13__nv_bfloat16S2_fS2_fjLj768ELj1ELj4ELj1ELj16ENS_18Kernel_traits_baseILj768ES2_S2_fS2_fjLj128EEEEELb1ELb0ELb0ELb0EEEvNS_9FwdParamsE,"a",@progbits
	.sectionflags	@""
	.align	4
.nv.constant0._ZN10layer_norm13ln_fwd_kernelINS_13Kernel_traitsI13__nv_bfloat16S2_fS2_fjLj768ELj1ELj4ELj1ELj16ENS_18Kernel_traits_baseILj768ES2_S2_fS2_fjLj128EEEEELb1ELb0ELb0ELb0EEEvNS_9FwdParamsE:
	.zero		760


//--------------------- .nv.constant0._ZN10layer_norm13ln_fwd_kernelINS_13Kernel_traitsI13__nv_bfloat16S2_fS2_fjLj768ELj1ELj4ELj1ELj16ENS_18Kernel_traits_baseILj768ES2_S2_fS2_fjLj128EEEEELb1ELb0ELb0ELb1EEEvNS_9FwdParamsE --------------------------
	.section	.nv.constant0._ZN10layer_norm13ln_fwd_kernelINS_13Kernel_traitsI13__nv_bfloat16S2_fS2_fjLj768ELj1ELj4ELj1ELj16ENS_18Kernel_traits_baseILj768ES2_S2_fS2_fjLj128EEEEELb1ELb0ELb0ELb1EEEvNS_9FwdParamsE,"a",@progbits
	.sectionflags	@""
	.align	4
.nv.constant0._ZN10layer_norm13ln_fwd_kernelINS_13Kernel_traitsI13__nv_bfloat16S2_fS2_fjLj768ELj1ELj4ELj1ELj16ENS_18Kernel_traits_baseILj768ES2_S2_fS2_fjLj128EEEEELb1ELb0ELb0ELb1EEEvNS_9FwdParamsE:
	.zero		760


//--------------------- .nv.constant0._ZN10layer_norm13ln_fwd_kernelINS_13Kernel_traitsI13__nv_bfloat16S2_fS2_fjLj768ELj1ELj4ELj1ELj16ENS_18Kernel_traits_baseILj768ES2_S2_fS2_fjLj128EEEEELb1ELb0ELb1ELb0EEEvNS_9FwdParamsE --------------------------
	.section	.nv.constant0._ZN10layer_norm13ln_fwd_kernelINS_13Kernel_traitsI13__nv_bfloat16S2_fS2_fjLj768ELj1ELj4ELj1ELj16ENS_18Kernel_traits_baseILj768ES2_S2_fS2_fjLj128EEEEELb1ELb0ELb1ELb0EEEvNS_9FwdParamsE,"a",@progbits
	.sectionflags	@""
	.align	4
.nv.constant0._ZN10layer_norm13ln_fwd_kernelINS_13Kernel_traitsI13__nv_bfloat16S2_fS2_fjLj768ELj1ELj4ELj1ELj16ENS_18Kernel_traits_baseILj768ES2_S2_fS2_fjLj128EEEEELb1ELb0ELb1ELb0EEEvNS_9FwdParamsE:
	.zero		760


//--------------------- .nv.constant0._ZN10layer_norm13ln_fwd_kernelINS_13Kernel_traitsI13__nv_bfloat16S2_fS2_fjLj768ELj1ELj4ELj1ELj16ENS_18Kernel_traits_baseILj768ES2_S2_fS2_fjLj128EEEEELb1ELb0ELb1ELb1EEEvNS_9FwdParamsE --------------------------
	.section	.nv.constant0._ZN10layer_norm13ln_fwd_kernelINS_13Kernel_traitsI13__nv_bfloat16S2_fS2_fjLj768ELj1ELj4ELj1ELj16ENS_18Kernel_traits_baseILj768ES2_S2_fS2_fjLj128EEEEELb1ELb0ELb1ELb1EEEvNS_9FwdParamsE,"a",@progbits
	.sectionflags	@""
	.align	4
.nv.constant0._ZN10layer_norm13ln_fwd_kernelINS_13Kernel_traitsI13__nv_bfloat16S2_fS2_fjLj768ELj1ELj4ELj1ELj16ENS_18Kernel_traits_baseILj768ES2_S2_fS2_fjLj128EEEEELb1ELb0ELb1ELb1EEEvNS_9FwdParamsE:
	.zero		760


//--------------------- .nv.constant0._ZN10layer_norm13ln_fwd_kernelINS_13Kernel_traitsI13__nv_bfloat16S2_fS2_fjLj768ELj1ELj4ELj1ELj16ENS_18Kernel_traits_baseILj768ES2_S2_fS2_fjLj128EEEEELb1ELb1ELb0ELb0EEEvNS_9FwdParamsE --------------------------
	.section	.nv.constant0._ZN10layer_norm13ln_fwd_kernelINS_13Kernel_traitsI13__nv_bfloat16S2_fS2_fjLj768ELj1ELj4ELj1ELj16ENS_18Kernel_traits_baseILj768ES2_S2_fS2_fjLj128EEEEELb1ELb1ELb0ELb0EEEvNS_9FwdParamsE,"a",@progbits
	.sectionflags	@""
	.align	4
.nv.constant0._ZN10layer_norm13ln_fwd_kernelINS_13Kernel_traitsI13__nv_bfloat16S2_fS2_fjLj768ELj1ELj4ELj1ELj16ENS_18Kernel_traits_baseILj768ES2_S2_fS2_fjLj128EEEEELb1ELb1ELb0ELb0EEEvNS_9FwdParamsE:
	.zero		760


//--------------------- .nv.constant0._ZN10layer_norm13ln_fwd_kernelINS_13Kernel_traitsI13__nv_bfloat16S2_fS2_fjLj768ELj1ELj4ELj1ELj16ENS_18Kernel_traits_baseILj768ES2_S2_fS2_fjLj128EEEEELb1ELb1ELb0ELb1EEEvNS_9FwdParamsE --------------------------
	.section	.nv.constant0._ZN10layer_norm13ln_fwd_kernelINS_13Kernel_traitsI13__nv_bfloat16S2_fS2_fjLj768ELj1ELj4ELj1ELj16ENS_18Kernel_traits_baseILj768ES2_S2_fS2_fjLj128EEEEELb1ELb1ELb0ELb1EEEvNS_9FwdParamsE,"a",@progbits
	.sectionflags	@""
	.align	4
.nv.constant0._ZN10layer_norm13ln_fwd_kernelINS_13Kernel_traitsI13__nv_bfloat16S2_fS2_fjLj768ELj1ELj4ELj1ELj16ENS_18Kernel_traits_baseILj768ES2_S2_fS2_fjLj128EEEEELb1ELb1ELb0ELb1EEEvNS_9FwdParamsE:
	.zero		760


//--------------------- .nv.constant0._ZN10layer_norm13ln_fwd_kernelINS_13Kernel_traitsI13__nv_bfloat16S2_fS2_fjLj768ELj1ELj4ELj1ELj16ENS_18Kernel_traits_baseILj768ES2_S2_fS2_fjLj128EEEEELb1ELb1ELb1ELb0EEEvNS_9FwdParamsE --------------------------
	.section	.nv.constant0._ZN10layer_norm13ln_fwd_kernelINS_13Kernel_traitsI13__nv_bfloat16S2_fS2_fjLj768ELj1ELj4ELj1ELj16ENS_18Kernel_traits_baseILj768ES2_S2_fS2_fjLj128EEEEELb1ELb1ELb1ELb0EEEvNS_9FwdParamsE,"a",@progbits
	.sectionflags	@""
	.align	4
.nv.constant0._ZN10layer_norm13ln_fwd_kernelINS_13Kernel_traitsI13__nv_bfloat16S2_fS2_fjLj768ELj1ELj4ELj1ELj16ENS_18Kernel_traits_baseILj768ES2_S2_fS2_fjLj128EEEEELb1ELb1ELb1ELb0EEEvNS_9FwdParamsE:
	.zero		760


//--------------------- .nv.constant0._ZN10layer_norm13ln_fwd_kernelINS_13Kernel_traitsI13__nv_bfloat16S2_fS2_fjLj768ELj1ELj4ELj1ELj16ENS_18Kernel_traits_baseILj768ES2_S2_fS2_fjLj128EEEEELb1ELb1ELb1ELb1EEEvNS_9FwdParamsE --------------------------
	.section	.nv.constant0._ZN10layer_norm13ln_fwd_kernelINS_13Kernel_traitsI13__nv_bfloat16S2_fS2_fjLj768ELj1ELj4ELj1ELj16ENS_18Kernel_traits_baseILj768ES2_S2_fS2_fjLj128EEEEELb1ELb1ELb1ELb1EEEvNS_9FwdParamsE,"a",@progbits
	.sectionflags	@""
	.align	4
.nv.constant0._ZN10layer_norm13ln_fwd_kernelINS_13Kernel_traitsI13__nv_bfloat16S2_fS2_fjLj768ELj1ELj4ELj1ELj16ENS_18Kernel_traits_baseILj768ES2_S2_fS2_fjLj128EEEEELb1ELb1ELb1ELb1EEEvNS_9FwdParamsE:
	.zero		760


//--------------------- .nv.constant0._ZN10layer_norm13ln_fwd_kernelINS_13Kernel_traitsIf13__nv_bfloat16fS2_fjLj768ELj1ELj4ELj1ELj16ENS_18Kernel_traits_baseILj768EfS2_fS2_fjLj128EEEEELb0ELb0ELb0ELb0EEEvNS_9FwdParamsE --------------------------
	.section	.nv.constant0._ZN10layer_norm13ln_fwd_kernelINS_13Kernel_traitsIf13__nv_bfloat16fS2_fjLj768ELj1ELj4ELj1ELj16ENS_18Kernel_traits_baseILj768EfS2_fS2_fjLj128EEEEELb0ELb0ELb0ELb0EEEvNS_9FwdParamsE,"a",@progbits
	.sectionflags	@""
	.align	4
.nv.constant0._ZN10layer_norm13ln_fwd_kernelINS_13Kernel_traitsIf13__nv_bfloat16fS2_fjLj768ELj1ELj4ELj1ELj16ENS_18Kernel_traits_baseILj768EfS2_fS2_fjLj128EEEEELb0ELb0ELb0ELb0EEEvNS_9FwdParamsE:
	.zero		760


//--------------------- .nv.constant0._ZN10layer_norm13ln_fwd_kernelINS_13Kernel_traitsIf13__nv_bfloat16fS2_fjLj768ELj1ELj4ELj1ELj16ENS_18Kernel_traits_baseILj768EfS2_fS2_fjLj128EEEEELb0ELb0ELb0ELb1EEEvNS_9FwdParamsE --------------------------
	.section	.nv.constant0._ZN10layer_norm13ln_fwd_kernelINS_13Kernel_traitsIf13__nv_bfloat16fS2_fjLj768ELj1ELj4ELj1ELj16ENS_18Kernel_traits_baseILj768EfS2_fS2_fjLj128EEEEELb0ELb0ELb0ELb1EEEvNS_9FwdParamsE,"a",@progbits
	.sectionflags	@""
	.align	4
.nv.constant0._ZN10layer_norm13ln_fwd_kernelINS_13Kernel_traitsIf13__nv_bfloat16fS2_fjLj768ELj1ELj4ELj1ELj16ENS_18Kernel_traits_baseILj768EfS2_fS2_fjLj128EEEEELb0ELb0ELb0ELb1EEEvNS_9FwdParamsE:
	.zero		760


//--------------------- .nv.constant0._ZN10layer_norm13ln_fwd_kernelINS_13Kernel_traitsIf13__nv_bfloat16fS2_fjLj768ELj1ELj4ELj1ELj16ENS_18Kernel_traits_baseILj768EfS2_fS2_fjLj128EEEEELb0ELb0ELb1ELb0EEEvNS_9FwdParamsE --------------------------
	.section	.nv.constant0._ZN10layer_norm13ln_fwd_kernelINS_13Kernel_traitsIf13__nv_bfloat16fS2_fjLj768ELj1ELj4ELj1ELj16ENS_18Kernel_traits_baseILj768EfS2_fS2_fjLj128EEEEELb0ELb0ELb1ELb0EEEvNS_9FwdParamsE,"a",@progbits
	.sectionflags	@""
	.align	4
.nv.constant0._ZN10layer_norm13ln_fwd_kernelINS_13Kernel_traitsIf13__nv_bfloat16fS2_fjLj768ELj1ELj4ELj1ELj16ENS_18Kernel_traits_baseILj768EfS2_fS2_fjLj128EEEEELb0ELb0ELb1ELb0EEEvNS_9FwdParamsE:
	.zero		760


//--------------------- .nv.constant0._ZN10layer_norm13ln_fwd_kernelINS_13Kernel_traitsIf13__nv_bfloat16fS2_fjLj768ELj1ELj4ELj1ELj16ENS_18Kernel_traits_baseILj768EfS2_fS2_fjLj128EEEEELb0ELb0ELb1ELb1EEEvNS_9FwdParamsE --------------------------
	.section	.nv.constant0._ZN10layer_norm13ln_fwd_kernelINS_13Kernel_traitsIf13__nv_bfloat16fS2_fjLj768ELj1ELj4ELj1ELj16ENS_18Kernel_traits_baseILj768EfS2_fS2_fjLj128EEEEELb0ELb0ELb1ELb1EEEvNS_9FwdParamsE,"a",@progbits
	.sectionflags	@""
	.align	4
.nv.constant0._ZN10layer_norm13ln_fwd_kernelINS_13Kernel_traitsIf13__nv_bfloat16fS2_fjLj768ELj1ELj4ELj1ELj16ENS_18Kernel_traits_baseILj768EfS2_fS2_fjLj128EEEEELb0ELb0ELb1ELb1EEEvNS_9FwdParamsE:
	.zero		760


//--------------------- .nv.constant0._ZN10layer_norm13ln_fwd_kernelINS_13Kernel_traitsIf13__nv_bfloat16fS2_fjLj768ELj1ELj4ELj1ELj16ENS_18Kernel_traits_baseILj768EfS2_fS2_fjLj128EEEEELb0ELb1ELb0ELb0EEEvNS_9FwdParamsE --------------------------
	.section	.nv.constant0._ZN10layer_norm13ln_fwd_kernelINS_13Kernel_traitsIf13__nv_bfloat16fS2_fjLj768ELj1ELj4ELj1ELj16ENS_18Kernel_traits_baseILj768EfS2_fS2_fjLj128EEEEELb0ELb1ELb0ELb0EEEvNS_9FwdParamsE,"a",@progbits
	.sectionflags	@""
	.align	4
.nv.constant0._ZN10layer_norm13ln_fwd_kernelINS_13Kernel_traitsIf13__nv_bfloat16fS2_fjLj768ELj1ELj4ELj1ELj16ENS_18Kernel_traits_baseILj768EfS2_fS2_fjLj128EEEEELb0ELb1ELb0ELb0EEEvNS_9FwdParamsE:
	.zero		760


//--------------------- .nv.constant0._ZN10layer_norm13ln_fwd_kernelINS_13Kernel_traitsIf13__nv_bfloat16fS2_fjLj768ELj1ELj4ELj1ELj16ENS_18Kernel_traits_baseILj768EfS2_fS2_fjLj128EEEEELb0ELb1ELb0ELb1EEEvNS_9FwdParamsE --------------------------
	.section	.nv.constant0._ZN10layer_norm13ln_fwd_kernelINS_13Kernel_traitsIf13__nv_bfloat16fS2_fjLj768ELj1ELj4ELj1ELj16ENS_18Kernel_traits_baseILj768EfS2_fS2_fjLj128EEEEELb0ELb1ELb0ELb1EEEvNS_9FwdParamsE,"a",@progbits
	.sectionflags	@""
	.align	4
.nv.constant0._ZN10layer_norm13ln_fwd_kernelINS_13Kernel_traitsIf13__nv_bfloat16fS2_fjLj768ELj1ELj4ELj1ELj16ENS_18Kernel_traits_baseILj768EfS2_fS2_fjLj128EEEEELb0ELb1ELb0ELb1EEEvNS_9FwdParamsE:
	.zero		760


//--------------------- .nv.constant0._ZN10layer_norm13ln_fwd_kernelINS_13Kernel_traitsIf13__nv_bfloat16fS2_fjLj768ELj1ELj4ELj1ELj16ENS_18Kernel_traits_baseILj768EfS2_fS2_fjLj128EEEEELb0ELb1ELb1ELb0EEEvNS_9FwdParamsE --------------------------
	.section	.nv.constant0._ZN10layer_norm13ln_fwd_kernelINS_13Kernel_traitsIf13__nv_bfloat16fS2_fjLj768ELj1ELj4ELj1ELj16ENS_18Kernel_traits_baseILj768EfS2_fS2_fjLj128EEEEELb0ELb1ELb1ELb0EEEvNS_9FwdParamsE,"a",@progbits
	.sectionflags	@""
	.align	4
.nv.constant0._ZN10layer_norm13ln_fwd_kernelINS_13Kernel_traitsIf13__nv_bfloat16fS2_fjLj768ELj1ELj4ELj1ELj16ENS_18Kernel_traits_baseILj768EfS2_fS2_fjLj128EEEEELb0ELb1ELb1ELb0EEEvNS_9FwdParamsE:
	.zero		760


//--------------------- .nv.constant0._ZN10layer_norm13ln_fwd_kernelINS_13Kernel_traitsIf13__nv_bfloat16fS2_fjLj768ELj1ELj4ELj1ELj16ENS_18Kernel_traits_baseILj768EfS2_fS2_fjLj128EEEEELb0ELb1ELb1ELb1EEEvNS_9FwdParamsE --------------------------
	.section	.nv.constant0._ZN10layer_norm13ln_fwd_kernelINS_13Kernel_traitsIf13__nv_bfloat16fS2_fjLj768ELj1ELj4ELj1ELj16ENS_18Kernel_traits_baseILj768EfS2_fS2_fjLj128EEEEELb0ELb1ELb1ELb1EEEvNS_9FwdParamsE,"a",@progbits
	.sectionflags	@""
	.align	4
.nv.constant0._ZN10layer_norm13ln_fwd_kernelINS_13Kernel_traitsIf13__nv_bfloat16fS2_fjLj768ELj1ELj4ELj1ELj16ENS_18Kernel_traits_baseILj768EfS2_fS2_fjLj128EEEEELb0ELb1ELb1ELb1EEEvNS_9FwdParamsE:
	.zero		760


//--------------------- .nv.constant0._ZN10layer_norm13ln_fwd_kernelINS_13Kernel_traitsIf13__nv_bfloat16fS2_fjLj768ELj1ELj4ELj1ELj16ENS_18Kernel_traits_baseILj768EfS2_fS2_fjLj128EEEEELb1ELb0ELb0ELb0EEEvNS_9FwdParamsE --------------------------
	.section	.nv.constant0._ZN10layer_norm13ln_fwd_kernelINS_13Kernel_traitsIf13__nv_bfloat16fS2_fjLj768ELj1ELj4ELj1ELj16ENS_18Kernel_traits_baseILj768EfS2_fS2_fjLj128EEEEELb1ELb0ELb0ELb0EEEvNS_9FwdParamsE,"a",@progbits
	.sectionflags	@""
	.align	4
.nv.constant0._ZN10layer_norm13ln_fwd_kernelINS_13Kernel_traitsIf13__nv_bfloat16fS2_fjLj768ELj1ELj4ELj1ELj16ENS_18Kernel_traits_baseILj768EfS2_fS2_fjLj128EEEEELb1ELb0ELb0ELb0EEEvNS_9FwdParamsE:
	.zero		760


//--------------------- .nv.constant0._ZN10layer_norm13ln_fwd_kernelINS_13Kernel_traitsIf13__nv_bfloat16fS2_fjLj768ELj1ELj4ELj1ELj16ENS_18Kernel_traits_baseILj768EfS2_fS2_fjLj128EEEEELb1ELb0ELb0ELb1EEEvNS_9FwdParamsE --------------------------
	.section	.nv.constant0._ZN10layer_norm13ln_fwd_kernelINS_13Kernel_traitsIf13__nv_bfloat16fS2_fjLj768ELj1ELj4ELj1ELj16ENS_18Kernel_traits_baseILj768EfS2_fS2_fjLj128EEEEELb1ELb0ELb0ELb1EEEvNS_9FwdParamsE,"a",@progbits
	.sectionflags	@""
	.align	4
.nv.constant0._ZN10layer_norm13ln_fwd_kernelINS_13Kernel_traitsIf13__nv_bfloat16fS2_fjLj768ELj1ELj4ELj1ELj16ENS_18Kernel_traits_baseILj768EfS2_fS2_fjLj128EEEEELb1ELb0ELb0ELb1EEEvNS_9FwdParamsE:
	.zero		760


//--------------------- .nv.constant0._ZN10layer_norm13ln_fwd_kernelINS_13Kernel_traitsIf13__nv_bfloat16fS2_fjLj768ELj1ELj4ELj1ELj16ENS_18Kernel_traits_baseILj768EfS2_fS2_fjLj128EEEEELb1ELb0ELb1ELb0EEEvNS_9FwdParamsE --------------------------
	.section	.nv.constant0._ZN10layer_norm13ln_fwd_kernelINS_13Kernel_traitsIf13__nv_bfloat16fS2_fjLj768ELj1ELj4ELj1ELj16ENS_18Kernel_traits_baseILj768EfS2_fS2_fjLj128EEEEELb1ELb0ELb1ELb0EEEvNS_9FwdParamsE,"a",@progbits
	.sectionflags	@""
	.align	4
.nv.constant0._ZN10layer_norm13ln_fwd_kernelINS_13Kernel_traitsIf13__nv_bfloat16fS2_fjLj768ELj1ELj4ELj1ELj16ENS_18Kernel_traits_baseILj768EfS2_fS2_fjLj128EEEEELb1ELb0ELb1ELb0EEEvNS_9FwdParamsE:
	.zero		760


//--------------------- .nv.constant0._ZN10layer_norm13ln_fwd_kernelINS_13Kernel_traitsIf13__nv_bfloat16fS2_fjLj768ELj1ELj4ELj1ELj16ENS_18Kernel_traits_baseILj768EfS2_fS2_fjLj128EEEEELb1ELb0ELb1ELb1EEEvNS_9FwdParamsE --------------------------
	.section	.nv.constant0._ZN10layer_norm13ln_fwd_kernelINS_13Kernel_traitsIf13__nv_bfloat16fS2_fjLj768ELj1ELj4ELj1ELj16ENS_18Kernel_traits_baseILj768EfS2_fS2_fjLj128EEEEELb1ELb0ELb1ELb1EEEvNS_9FwdParamsE,"a",@progbits
	.sectionflags	@""
	.align	4
.nv.constant0._ZN10layer_norm13ln_fwd_kernelINS_13Kernel_traitsIf13__nv_bfloat16fS2_fjLj768ELj1ELj4ELj1ELj16ENS_18Kernel_traits_baseILj768EfS2_fS2_fjLj128EEEEELb1ELb0ELb1ELb1EEEvNS_9FwdParamsE:
	.zero		760


//--------------------- .nv.constant0._ZN10layer_norm13ln_fwd_kernelINS_13Kernel_traitsIf13__nv_bfloat16fS2_fjLj768ELj1ELj4ELj1ELj16ENS_18Kernel_traits_baseILj768EfS2_fS2_fjLj128EEEEELb1ELb1ELb0ELb0EEEvNS_9FwdParamsE --------------------------
	.section	.nv.constant0._ZN10layer_norm13ln_fwd_kernelINS_13Kernel_traitsIf13__nv_bfloat16fS2_fjLj768ELj1ELj4ELj1ELj16ENS_18Kernel_traits_baseILj768EfS2_fS2_fjLj128EEEEELb1ELb1ELb0ELb0EEEvNS_9FwdParamsE,"a",@progbits
	.sectionflags	@""
	.align	4
.nv.constant0._ZN10layer_norm13ln_fwd_kernelINS_13Kernel_traitsIf13__nv_bfloat16fS2_fjLj768ELj1ELj4ELj1ELj16ENS_18Kernel_traits_baseILj768EfS2_fS2_fjLj128EEEEELb1ELb1ELb0ELb0EEEvNS_9FwdParamsE:
	.zero		760


//--------------------- .nv.constant0._ZN10layer_norm13ln_fwd_kernelINS_13Kernel_traitsIf13__nv_bfloat16fS2_fjLj768ELj1ELj4ELj1ELj16ENS_18Kernel_traits_baseILj768EfS2_fS2_fjLj128EEEEELb1ELb1ELb0ELb1EEEvNS_9FwdParamsE --------------------------
	.section	.nv.constant0._ZN10layer_norm13ln_fwd_kernelINS_13Kernel_traitsIf13__nv_bfloat16fS2_fjLj768ELj1ELj4ELj1ELj16ENS_18Kernel_traits_baseILj768EfS2_fS2_fjLj128EEEEELb1ELb1ELb0ELb1EEEvNS_9FwdParamsE,"a",@progbits
	.sectionflags	@""
	.align	4
.nv.constant0._ZN10layer_norm13ln_fwd_kernelINS_13Kernel_traitsIf13__nv_bfloat16fS2_fjLj768ELj1ELj4ELj1ELj16ENS_18Kernel_traits_baseILj768EfS2_fS2_fjLj128EEEEELb1ELb1ELb0ELb1EEEvNS_9FwdParamsE:
	.zero		760


//--------------------- .nv.constant0._ZN10layer_norm13ln_fwd_kernelINS_13Kernel_traitsIf13__nv_bfloat16fS2_fjLj768ELj1ELj4ELj1ELj16ENS_18Kernel_traits_baseILj768EfS2_fS2_fjLj128EEEEELb1ELb1ELb1ELb0EEEvNS_9FwdParamsE --------------------------
	.section	.nv.constant0._ZN10layer_norm13ln_fwd_kernelINS_13Kernel_traitsIf13__nv_bfloat16fS2_fjLj768ELj1ELj4ELj1ELj16ENS_18Kernel_traits_baseILj768EfS2_fS2_fjLj128EEEEELb1ELb1ELb1ELb0EEEvNS_9FwdParamsE,"a",@progbits
	.sectionflags	@""
	.align	4
.nv.constant0._ZN10layer_norm13ln_fwd_kernelINS_13Kernel_traitsIf13__nv_bfloat16fS2_fjLj768ELj1ELj4ELj1ELj16ENS_18Kernel_traits_baseILj768EfS2_fS2_fjLj128EEEEELb1ELb1ELb1ELb0EEEvNS_9FwdParamsE:
	.zero		760


//--------------------- .nv.constant0._ZN10layer_norm13ln_fwd_kernelINS_13Kernel_traitsIf13__nv_bfloat16fS2_fjLj768ELj1ELj4ELj1ELj16ENS_18Kernel_traits_baseILj768EfS2_fS2_fjLj128EEEEELb1ELb1ELb1ELb1EEEvNS_9FwdParamsE --------------------------
	.section	.nv.constant0._ZN10layer_norm13ln_fwd_kernelINS_13Kernel_traitsIf13__nv_bfloat16fS2_fjLj768ELj1ELj4ELj1ELj16ENS_18Kernel_traits_baseILj768EfS2_fS2_fjLj128EEEEELb1ELb1ELb1ELb1EEEvNS_9FwdParamsE,"a",@progbits
	.sectionflags	@""
	.align	4
.nv.constant0._ZN10layer_norm13ln_fwd_kernelINS_13Kernel_traitsIf13__nv_bfloat16fS2_fjLj768ELj1ELj4ELj1ELj16ENS_18Kernel_traits_baseILj768EfS2_fS2_fjLj128EEEEELb1ELb1ELb1ELb1EEEvNS_9FwdParamsE:
	.zero		760


//--------------------- .nv.constant0._ZN10layer_norm13ln_fwd_kernelINS_13Kernel_traitsIf6__halfS2_S2_fjLj768ELj1ELj4ELj1ELj16ENS_18Kernel_traits_baseILj768EfS2_S2_S2_fjLj128EEEEELb0ELb0ELb0ELb0EEEvNS_9FwdParamsE --------------------------
	.section	.nv.constant0._ZN10layer_norm13ln_fwd_kernelINS_13Kernel_traitsIf6__halfS2_S2_fjLj768ELj1ELj4ELj1ELj16ENS_18Kernel_traits_baseILj768EfS2_S2_S2_fjLj128EEEEELb0ELb0ELb0ELb0EEEvNS_9FwdParamsE,"a",@progbits
	.sectionflags	@""
	.align	4
.nv.constant0._ZN10layer_norm13ln_fwd_kernelINS_13Kernel_traitsIf6__halfS2_S2_fjLj768ELj1ELj4ELj1ELj16ENS_18Kernel_traits_baseILj768EfS2_S2_S2_fjLj128EEEEELb0ELb0ELb0ELb0EEEvNS_9FwdParamsE:
	.zero		760


//--------------------- .nv.constant0._ZN10layer_norm13ln_fwd_kernelINS_13Kernel_traitsIf6__halfS2_S2_fjLj768ELj1ELj4ELj1ELj16ENS_18Kernel_traits_baseILj768EfS2_S2_S2_fjLj128EEEEELb0ELb0ELb0ELb1EEEvNS_9FwdParamsE --------------------------
	.section	.nv.constant0._ZN10layer_norm13ln_fwd_kernelINS_13Kernel_traitsIf6__halfS2_S2_fjLj768ELj1ELj4ELj1ELj16ENS_18Kernel_traits_baseILj768EfS2_S2_S2_fjLj128EEEEELb0ELb0ELb0ELb1EEEvNS_9FwdParamsE,"a",@progbits
	.sectionflags	@""
	.align	4
.nv.constant0._ZN10layer_norm13ln_fwd_kernelINS_13Kernel_traitsIf6__halfS2_S2_fjLj768ELj1ELj4ELj1ELj16ENS_18Kernel_traits_baseILj768EfS2_S2_S2_fjLj128EEEEELb0ELb0ELb0ELb1EEEvNS_9FwdParamsE:
	.zero		760


//--------------------- .nv.constant0._ZN10layer_norm13ln_fwd_kernelINS_13Kernel_traitsIf6__halfS2_S2_fjLj768ELj1ELj4ELj1ELj16ENS_18Kernel_traits_baseILj768EfS2_S2_S2_fjLj128EEEEELb0ELb0ELb1ELb0EEEvNS_9FwdParamsE --------------------------
	.section	.nv.constant0._ZN10layer_norm13ln_fwd_kernelINS_13Kernel_traitsIf6__halfS2_S2_fjLj768ELj1ELj4ELj1ELj16ENS_18Kernel_traits_baseILj768EfS2_S2_S2_fjLj128EEEEELb0ELb0ELb1ELb0EEEvNS_9FwdParamsE,"a",@progbits
	.sectionflags	@""
	.align	4
.nv.constant0._ZN10layer_norm13ln_fwd_kernelINS_13Kernel_traitsIf6__halfS2_S2_fjLj768ELj1ELj4ELj1ELj16ENS_18Kernel_traits_baseILj768EfS2_S2_S2_fjLj128EEEEELb0ELb0ELb1ELb0EEEvNS_9FwdParamsE:
	.zero		760


//--------------------- .nv.constant0._ZN10layer_norm13ln_fwd_kernelINS_13Kernel_traitsIf6__halfS2_S2_fjLj768ELj1ELj4ELj1ELj16ENS_18Kernel_traits_baseILj768EfS2_S2_S2_fjLj128EEEEELb0ELb0ELb1ELb1EEEvNS_9FwdParamsE --------------------------
	.section	.nv.constant0._ZN10layer_norm13ln_fwd_kernelINS_13Kernel_traitsIf6__halfS2_S2_fjLj768ELj1ELj4ELj1ELj16ENS_18Kernel_traits_baseILj768EfS2_S2_S2_fjLj128EEEEELb0ELb0ELb1ELb1EEEvNS_9FwdParamsE,"a",@progbits
	.sectionflags	@""
	.align	4
.nv.constant0._ZN10layer_norm13ln_fwd_kernelINS_13Kernel_traitsIf6__halfS2_S2_fjLj768ELj1ELj4ELj1ELj16ENS_18Kernel_traits_baseILj768EfS2_S2_S2_fjLj128EEEEELb0ELb0ELb1ELb1EEEvNS_9FwdParamsE:
	.zero		760


//--------------------- .nv.constant0._ZN10layer_norm13ln_fwd_kernelINS_13Kernel_traitsIf6__halfS2_S2_fjLj768ELj1ELj4ELj1ELj16ENS_18Kernel_traits_baseILj768EfS2_S2_S2_fjLj128EEEEELb0ELb1ELb0ELb0EEEvNS_9FwdParamsE --------------------------
	.section	.nv.constant0._ZN10layer_norm13ln_fwd_kernelINS_13Kernel_traitsIf6__halfS2_S2_fjLj768ELj1ELj4ELj1ELj16ENS_18Kernel_traits_baseILj768EfS2_S2_S2_fjLj128EEEEELb0ELb1ELb0ELb0EEEvNS_9FwdParamsE,"a",@progbits
	.sectionflags	@""
	.align	4
.nv.constant0._ZN10layer_norm13ln_fwd_kernelINS_13Kernel_traitsIf6__halfS2_S2_fjLj768ELj1ELj4ELj1ELj16ENS_18Kernel_traits_baseILj768EfS2_S2_S2_fjLj128EEEEELb0ELb1ELb0ELb0EEEvNS_9FwdParamsE:
	.zero		760


//--------------------- .nv.constant0._ZN10layer_norm13ln_fwd_kernelINS_13Kernel_traitsIf6__halfS2_S2_fjLj768ELj1ELj4ELj1ELj16ENS_18Kernel_traits_baseILj768EfS2_S2_S2_fjLj128EEEEELb0ELb1ELb0ELb1EEEvNS_9FwdParamsE --------------------------
	.section	.nv.constant0._ZN10layer_norm13ln_fwd_kernelINS_13Kernel_traitsIf6__halfS2_S2_fjLj768ELj1ELj4ELj1ELj16ENS_18Kernel_traits_baseILj768EfS2_S2_S2_fjLj128EEEEELb0ELb1ELb0ELb1EEEvNS_9FwdParamsE,"a",@progbits
	.sectionflags	@""
	.align	4
.nv.constant0._ZN10layer_norm13ln_fwd_kernelINS_13Kernel_traitsIf6__halfS2_S2_fjLj768ELj1ELj4ELj1ELj16ENS_18Kernel_traits_baseILj768EfS2_S2_S2_fjLj128EEEEELb0ELb1ELb0ELb1EEEvNS_9FwdParamsE:
	.zero		760


//--------------------- .nv.constant0._ZN10layer_norm13ln_fwd_kernelINS_13Kernel_traitsIf6__halfS2_S2_fjLj768ELj1ELj4ELj1ELj16ENS_18Kernel_traits_baseILj768EfS2_S2_S2_fjLj128EEEEELb0ELb1ELb1ELb0EEEvNS_9FwdParamsE --------------------------
	.section	.nv.constant0._ZN10layer_norm13ln_fwd_kernelINS_13Kernel_traitsIf6__halfS2_S2_fjLj768ELj1ELj4ELj1ELj16ENS_18Kernel_traits_baseILj768EfS2_S2_S2_fjLj128EEEEELb0ELb1ELb1ELb0EEEvNS_9FwdParamsE,"a",@progbits
	.sectionflags	@""
	.align	4
.nv.constant0._ZN10layer_norm13ln_fwd_kernelINS_13Kernel_traitsIf6__halfS2_S2_fjLj768ELj1ELj4ELj1ELj16ENS_18Kernel_traits_baseILj768EfS2_S2_S2_fjLj128EEEEELb0ELb1ELb1ELb0EEEvNS_9FwdParamsE:
	.zero		760


//--------------------- .nv.constant0._ZN10layer_norm13ln_fwd_kernelINS_13Kernel_traitsIf6__halfS2_S2_fjLj768ELj1ELj4ELj1ELj16ENS_18Kernel_traits_baseILj768EfS2_S2_S2_fjLj128EEEEELb0ELb1ELb1ELb1EEEvNS_9FwdParamsE --------------------------
	.section	.nv.constant0._ZN10layer_norm13ln_fwd_kernelINS_13Kernel_traitsIf6__halfS2_S2_fjLj768ELj1ELj4ELj1ELj16ENS_18Kernel_traits_baseILj768EfS2_S2_S2_fjLj128EEEEELb0ELb1ELb1ELb1EEEvNS_9FwdParamsE,"a",@progbits
	.sectionflags	@""
	.align	4
.nv.constant0._ZN10layer_norm13ln_fwd_kernelINS_13Kernel_traitsIf6__halfS2_S2_fjLj768ELj1ELj4ELj1ELj16ENS_18Kernel_traits_baseILj768EfS2_S2_S2_fjLj128EEEEELb0ELb1ELb1ELb1EEEvNS_9FwdParamsE:
	.zero		760


//--------------------- .nv.constant0._ZN10layer_norm13ln_fwd_kernelINS_13Kernel_traitsIf6__halfS2_S2_fjLj768ELj1ELj4ELj1ELj16ENS_18Kernel_traits_baseILj768EfS2_S2_S2_fjLj128EEEEELb1ELb0ELb0ELb0EEEvNS_9FwdParamsE --------------------------
	.section	.nv.constant0._ZN10layer_norm13ln_fwd_kernelINS_13Kernel_traitsIf6__halfS2_S2_fjLj768ELj1ELj4ELj1ELj16ENS_18Kernel_traits_baseILj768EfS2_S2_S2_fjLj128EEEEELb1ELb0ELb0ELb0EEEvNS_9FwdParamsE,"a",@progbits
	.sectionflags	@""
	.align	4
.nv.constant0._ZN10layer_norm13ln_fwd_kernelINS_13Kernel_traitsIf6__halfS2_S2_fjLj768ELj1ELj4ELj1ELj16ENS_18Kernel_traits_baseILj768EfS2_S2_S2_fjLj128EEEEELb1ELb0ELb0ELb0EEEvNS_9FwdParamsE:
	.zero		760


//--------------------- .nv.constant0._ZN10layer_norm13ln_fwd_kernelINS_13Kernel_traitsIf6__halfS2_S2_fjLj768ELj1ELj4ELj1ELj16ENS_18Kernel_traits_baseILj768EfS2_S2_S2_fjLj128EEEEELb1ELb0ELb0ELb1EEEvNS_9FwdParamsE --------------------------
	.section	.nv.constant0._ZN10layer_norm13ln_fwd_kernelINS_13Kernel_traitsIf6__halfS2_S2_fjLj768ELj1ELj4ELj1ELj16ENS_18Kernel_traits_baseILj768EfS2_S2_S2_fjLj128EEEEELb1ELb0ELb0ELb1EEEvNS_9FwdParamsE,"a",@progbits
	.sectionflags	@""
	.align	4
.nv.constant0._ZN10layer_norm13ln_fwd_kernelINS_13Kernel_traitsIf6__halfS2_S2_fjLj768ELj1ELj4ELj1ELj16ENS_18Kernel_traits_baseILj768EfS2_S2_S2_fjLj128EEEEELb1ELb0ELb0ELb1EEEvNS_9FwdParamsE:
	.zero		760


//--------------------- .nv.constant0._ZN10layer_norm13ln_fwd_kernelINS_13Kernel_traitsIf6__halfS2_S2_fjLj768ELj1ELj4ELj1ELj16ENS_18Kernel_traits_baseILj768EfS2_S2_S2_fjLj128EEEEELb1ELb0ELb1ELb0EEEvNS_9FwdParamsE --------------------------
	.section	.nv.constant0._ZN10layer_norm13ln_fwd_kernelINS_13Kernel_traitsIf6__halfS2_S2_fjLj768ELj1ELj4ELj1ELj16ENS_18Kernel_traits_baseILj768EfS2_S2_S2_fjLj128EEEEELb1ELb0ELb1ELb0EEEvNS_9FwdParamsE,"a",@progbits
	.sectionflags	@""
	.align	4
.nv.constant0._ZN10layer_norm13ln_fwd_kernelINS_13Kernel_traitsIf6__halfS2_S2_fjLj768ELj1ELj4ELj1ELj16ENS_18Kernel_traits_baseILj768EfS2_S2_S2_fjLj128EEEEELb1ELb0ELb1ELb0EEEvNS_9FwdParamsE:
	.zero		760


//--------------------- .nv.constant0._ZN10layer_norm13ln_fwd_kernelINS_13Kernel_traitsIf6__halfS2_S2_fjLj768ELj1ELj4ELj1ELj16ENS_18Kernel_traits_baseILj768EfS2_S2_S2_fjLj128EEEEELb1ELb0ELb1ELb1EEEvNS_9FwdParamsE --------------------------
	.section	.nv.constant0._ZN10layer_norm13ln_fwd_kernelINS_13Kernel_traitsIf6__halfS2_S2_fjLj768ELj1ELj4ELj1ELj16ENS_18Kernel_traits_baseILj768EfS2_S2_S2_fjLj128EEEEELb1ELb0ELb1ELb1EEEvNS_9FwdParamsE,"a",@progbits
	.sectionflags	@""
	.align	4
.nv.constant0._ZN10layer_norm13ln_fwd_kernelINS_13Kernel_traitsIf6__halfS2_S2_fjLj768ELj1ELj4ELj1ELj16ENS_18Kernel_traits_baseILj768EfS2_S2_S2_fjLj128EEEEELb1ELb0ELb1ELb1EEEvNS_9FwdParamsE:
	.zero		760


//--------------------- .nv.constant0._ZN10layer_norm13ln_fwd_kernelINS_13Kernel_traitsIf6__halfS2_S2_fjLj768ELj1ELj4ELj1ELj16ENS_18Kernel_traits_baseILj768EfS2_S2_S2_fjLj128EEEEELb1ELb1ELb0ELb0EEEvNS_9FwdParamsE --------------------------
	.section	.nv.constant0._ZN10layer_norm13ln_fwd_kernelINS_13Kernel_traitsIf6__halfS2_S2_fjLj768ELj1ELj4ELj1ELj16ENS_18Kernel_traits_baseILj768EfS2_S2_S2_fjLj128EEEEELb1ELb1ELb0ELb0EEEvNS_9FwdParamsE,"a",@progbits
	.sectionflags	@""
	.align	4
.nv.constant0._ZN10layer_norm13ln_fwd_kernelINS_13Kernel_traitsIf6__halfS2_S2_fjLj768ELj1ELj4ELj1ELj16ENS_18Kernel_traits_baseILj768EfS2_S2_S2_fjLj128EEEEELb1ELb1ELb0ELb0EEEvNS_9FwdParamsE:
	.zero		760


//--------------------- .nv.constant0._ZN10layer_norm13ln_fwd_kernelINS_13Kernel_traitsIf6__halfS2_S2_fjLj768ELj1ELj4ELj1ELj16ENS_18Kernel_traits_baseILj768EfS2_S2_S2_fjLj128EEEEELb1ELb1ELb0ELb1EEEvNS_9FwdParamsE --------------------------
	.section	.nv.constant0._ZN10layer_norm13ln_fwd_kernelINS_13Kernel_traitsIf6__halfS2_S2_fjLj768ELj1ELj4ELj1ELj16ENS_18Kernel_traits_baseILj768EfS2_S2_S2_fjLj128EEEEELb1ELb1ELb0ELb1EEEvNS_9FwdParamsE,"a",@progbits
	.sectionflags	@""
	.align	4
.nv.constant0._ZN10layer_norm13ln_fwd_kernelINS_13Kernel_traitsIf6__halfS2_S2_fjLj768ELj1ELj4ELj1ELj16ENS_18Kernel_traits_baseILj768EfS2_S2_S2_fjLj128EEEEELb1ELb1ELb0ELb1EEEvNS_9FwdParamsE:
	.zero		760


//--------------------- .nv.constant0._ZN10layer_norm13ln_fwd_kernelINS_13Kernel_traitsIf6__halfS2_S2_fjLj768ELj1ELj4ELj1ELj16ENS_18Kernel_traits_baseILj768EfS2_S2_S2_fjLj128EEEEELb1ELb1ELb1ELb0EEEvNS_9FwdParamsE --------------------------
	.section	.nv.constant0._ZN10layer_norm13ln_fwd_kernelINS_13Kernel_traitsIf6__halfS2_S2_fjLj768ELj1ELj4ELj1ELj16ENS_18Kernel_traits_baseILj768EfS2_S2_S2_fjLj128EEEEELb1ELb1ELb1ELb0EEEvNS_9FwdParamsE,"a",@progbits
	.sectionflags	@""
	.align	4
.nv.constant0._ZN10layer_norm13ln_fwd_kernelINS_13Kernel_traitsIf6__halfS2_S2_fjLj768ELj1ELj4ELj1ELj16ENS_18Kernel_traits_baseILj768EfS2_S2_S2_fjLj128EEEEELb1ELb1ELb1ELb0EEEvNS_9FwdParamsE:
	.zero		760


//--------------------- .nv.constant0._ZN10layer_norm13ln_fwd_kernelINS_13Kernel_traitsIf6__halfS2_S2_fjLj768ELj1ELj4ELj1ELj16ENS_18Kernel_traits_baseILj768EfS2_S2_S2_fjLj128EEEEELb1ELb1ELb1ELb1EEEvNS_9FwdParamsE --------------------------
	.section	.nv.constant0._ZN10layer_norm13ln_fwd_kernelINS_13Kernel_traitsIf6__halfS2_S2_fjLj768ELj1ELj4ELj1ELj16ENS_18Kernel_traits_baseILj768EfS2_S2_S2_fjLj128EEEEELb1ELb1ELb1ELb1EEEvNS_9FwdParamsE,"a",@progbits
	.sectionflags	@""
	.align	4
.nv.constant0._ZN10layer_norm13ln_fwd_kernelINS_13Kernel_traitsIf6__halfS2_S2_fjLj768ELj1ELj4ELj1ELj16ENS_18Kernel_traits_baseILj768EfS2_S2_S2_fjLj128EEEEELb1ELb1ELb1ELb1EEEvNS_9FwdParamsE:
	.zero		760


//--------------------- .nv.constant0._ZN10layer_norm13ln_fwd_kernelINS_13Kernel_traitsI6__halfS2_fS2_fjLj768ELj1ELj4ELj1ELj16ENS_18Kernel_traits_baseILj768ES2_S2_fS2_fjLj128EEEEELb0ELb0ELb0ELb0EEEvNS_9FwdParamsE --------------------------
	.section	.nv.constant0._ZN10layer_norm13ln_fwd_kernelINS_13Kernel_traitsI6__halfS2_fS2_fjLj768ELj1ELj4ELj1ELj16ENS_18Kernel_traits_baseILj768ES2_S2_fS2_fjLj128EEEEELb0ELb0ELb0ELb0EEEvNS_9FwdParamsE,"a",@progbits
	.sectionflags	@""
	.align	4
.nv.constant0._ZN10layer_norm13ln_fwd_kernelINS_13Kernel_traitsI6__halfS2_fS2_fjLj768ELj1ELj4ELj1ELj16ENS_18Kernel_traits_baseILj768ES2_S2_fS2_fjLj128EEEEELb0ELb0ELb0ELb0EEEvNS_9FwdParamsE:
	.zero		760


//--------------------- .nv.constant0._ZN10layer_norm13ln_fwd_kernelINS_13Kernel_traitsI6__halfS2_fS2_fjLj768ELj1ELj4ELj1ELj16ENS_18Kernel_traits_baseILj768ES2_S2_fS2_fjLj128EEEEELb0ELb0ELb0ELb1EEEvNS_9FwdParamsE --------------------------
	.section	.nv.constant0._ZN10layer_norm13ln_fwd_kernelINS_13Kernel_traitsI6__halfS2_fS2_fjLj768ELj1ELj4ELj1ELj16ENS_18Kernel_traits_baseILj768ES2_S2_fS2_fjLj128EEEEELb0ELb0ELb0ELb1EEEvNS_9FwdParamsE,"a",@progbits
	.sectionflags	@""
	.align	4
.nv.constant0._ZN10layer_norm13ln_fwd_kernelINS_13Kernel_traitsI6__halfS2_fS2_fjLj768ELj1ELj4ELj1ELj16ENS_18Kernel_traits_baseILj768ES2_S2_fS2_fjLj128EEEEELb0ELb0ELb0ELb1EEEvNS_9FwdParamsE:
	.zero		760


//--------------------- .nv.constant0._ZN10layer_norm13ln_fwd_kernelINS_13Kernel_traitsI6__halfS2_fS2_fjLj768ELj1ELj4ELj1ELj16ENS_18Kernel_traits_baseILj768ES2_S2_fS2_fjLj128EEEEELb0ELb0ELb1ELb0EEEvNS_9FwdParamsE --------------------------
	.section	.nv.constant0._ZN10layer_norm13ln_fwd_kernelINS_13Kernel_traitsI6__halfS2_fS2_fjLj768ELj1ELj4ELj1ELj16ENS_18Kernel_traits_baseILj768ES2_S2_fS2_fjLj128EEEEELb0ELb0ELb1ELb0EEEvNS_9FwdParamsE,"a",@progbits
	.sectionflags	@""
	.align	4
.nv.constant0._ZN10layer_norm13ln_fwd_kernelINS_13Kernel_traitsI6__halfS2_fS2_fjLj768ELj1ELj4ELj1ELj16ENS_18Kernel_traits_baseILj768ES2_S2_fS2_fjLj128EEEEELb0ELb0ELb1ELb0EEEvNS_9FwdParamsE:
	.zero		760


//--------------------- .nv.constant0._ZN10layer_norm13ln_fwd_kernelINS_13Kernel_traitsI6__halfS2_fS2_fjLj768ELj1ELj4ELj1ELj16ENS_18Kernel_traits_baseILj768ES2_S2_fS2_fjLj128EEEEELb0ELb0ELb1ELb1EEEvNS_9FwdParamsE --------------------------
	.section	.nv.constant0._ZN10layer_norm13ln_fwd_kernelINS_13Kernel_traitsI6__halfS2_fS2_fjLj768ELj1ELj4ELj1ELj16ENS_18Kernel_traits_baseILj768ES2_S2_fS2_fjLj128EEEEELb0ELb0ELb1ELb1EEEvNS_9FwdParamsE,"a",@progbits
	.sectionflags	@""
	.align	4
.nv.constant0._ZN10layer_norm13ln_fwd_kernelINS_13Kernel_traitsI6__halfS2_fS2_fjLj768ELj1ELj4ELj1ELj16ENS_18Kernel_traits_baseILj768ES2_S2_fS2_fjLj128EEEEELb0ELb0ELb1ELb1EEEvNS_9FwdParamsE:
	.zero		760


//--------------------- .nv.constant0._ZN10layer_norm13ln_fwd_kernelINS_13Kernel_traitsI6__halfS2_fS2_fjLj768ELj1ELj4ELj1ELj16ENS_18Kernel_traits_baseILj768ES2_S2_fS2_fjLj128EEEEELb0ELb1ELb0ELb0EEEvNS_9FwdParamsE --------------------------
	.section	.nv.constant0._ZN10layer_norm13ln_fwd_kernelINS_13Kernel_traitsI6__halfS2_fS2_fjLj768ELj1ELj4ELj1ELj16ENS_18Kernel_traits_baseILj768ES2_S2_fS2_fjLj128EEEEELb0ELb1ELb0ELb0EEEvNS_9FwdParamsE,"a",@progbits
	.sectionflags	@""
	.align	4
.nv.constant0._ZN10layer_norm13ln_fwd_kernelINS_13Kernel_traitsI6__halfS2_fS2_fjLj768ELj1ELj4ELj1ELj16ENS_18Kernel_traits_baseILj768ES2_S2_fS2_fjLj128EEEEELb0ELb1ELb0ELb0EEEvNS_9FwdParamsE:
	.zero		760


//--------------------- .nv.constant0._ZN10layer_norm13ln_fwd_kernelINS_13Kernel_traitsI6__halfS2_fS2_fjLj768ELj1ELj4ELj1ELj16ENS_18Kernel_traits_baseILj768ES2_S2_fS2_fjLj128EEEEELb0ELb1ELb0ELb1EEEvNS_9FwdParamsE --------------------------
	.section	.nv.constant0._ZN10layer_norm13ln_fwd_kernelINS_13Kernel_traitsI6__halfS2_fS2_fjLj768ELj1ELj4ELj1ELj16ENS_18Kernel_traits_baseILj768ES2_S2_fS2_fjLj128EEEEELb0ELb1ELb0ELb1EEEvNS_9FwdParamsE,"a",@progbits
	.sectionflags	@""
	.align	4
.nv.constant0._ZN10layer_norm13ln_fwd_kernelINS_13Kernel_traitsI6__halfS2_fS2_fjLj768ELj1ELj4ELj1ELj16ENS_18Kernel_traits_baseILj768ES2_S2_fS2_fjLj128EEEEELb0ELb1ELb0ELb1EEEvNS_9FwdParamsE:
	.zero		760


//--------------------- .nv.constant0._ZN10layer_norm13ln_fwd_kernelINS_13Kernel_traitsI6__halfS2_fS2_fjLj768ELj1ELj4ELj1ELj16ENS_18Kernel_traits_baseILj768ES2_S2_fS2_fjLj128EEEEELb0ELb1ELb1ELb0EEEvNS_9FwdParamsE --------------------------
	.section	.nv.constant0._ZN10layer_norm13ln_fwd_kernelINS_13Kernel_traitsI6__halfS2_fS2_fjLj768ELj1ELj4ELj1ELj16ENS_18Kernel_traits_baseILj768ES2_S2_fS2_fjLj128EEEEELb0ELb1ELb1ELb0EEEvNS_9FwdParamsE,"a",@progbits
	.sectionflags	@""
	.align	4
.nv.constant0._ZN10layer_norm13ln_fwd_kernelINS_13Kernel_traitsI6__halfS2_fS2_fjLj768ELj1ELj4ELj1ELj16ENS_18Kernel_traits_baseILj768ES2_S2_fS2_fjLj128EEEEELb0ELb1ELb1ELb0EEEvNS_9FwdParamsE:
	.zero		760


//--------------------- .nv.constant0._ZN10layer_norm13ln_fwd_kernelINS_13Kernel_traitsI6__halfS2_fS2_fjLj768ELj1ELj4ELj1ELj16ENS_18Kernel_traits_baseILj768ES2_S2_fS2_fjLj128EEEEELb0ELb1ELb1ELb1EEEvNS_9FwdParamsE --------------------------
	.section	.nv.constant0._ZN10layer_norm13ln_fwd_kernelINS_13Kernel_traitsI6__halfS2_fS2_fjLj768ELj1ELj4ELj1ELj16ENS_18Kernel_traits_baseILj768ES2_S2_fS2_fjLj128EEEEELb0ELb1ELb1ELb1EEEvNS_9FwdParamsE,"a",@progbits
	.sectionflags	@""
	.align	4
.nv.constant0._ZN10layer_norm13ln_fwd_kernelINS_13Kernel_traitsI6__halfS2_fS2_fjLj768ELj1ELj4ELj1ELj16ENS_18Kernel_traits_baseILj768ES2_S2_fS2_fjLj128EEEEELb0ELb1ELb1ELb1EEEvNS_9FwdParamsE:
	.zero		760


//--------------------- .nv.constant0._ZN10layer_norm13ln_fwd_kernelINS_13Kernel_traitsI6__halfS2_fS2_fjLj768ELj1ELj4ELj1ELj16ENS_18Kernel_traits_baseILj768ES2_S2_fS2_fjLj128EEEEELb1ELb0ELb0ELb0EEEvNS_9FwdParamsE --------------------------
	.section	.nv.constant0._ZN10layer_norm13ln_fwd_kernelINS_13Kernel_traitsI6__halfS2_fS2_fjLj768ELj1ELj4ELj1ELj16ENS_18Kernel_traits_baseILj768ES2_S2_fS2_fjLj128EEEEELb1ELb0ELb0ELb0EEEvNS_9FwdParamsE,"a",@progbits
	.sectionflags	@""
	.align	4
.nv.constant0._ZN10layer_norm13ln_fwd_kernelINS_13Kernel_traitsI6__halfS2_fS2_fjLj768ELj1ELj4ELj1ELj16ENS_18Kernel_traits_baseILj768ES2_S2_fS2_fjLj128EEEEELb1ELb0ELb0ELb0EEEvNS_9FwdParamsE:
	.zero		760


//--------------------- .nv.constant0._ZN10layer_norm13ln_fwd_kernelINS_13Kernel_traitsI6__halfS2_fS2_fjLj768ELj1ELj4ELj1ELj16ENS_18Kernel_traits_baseILj768ES2_S2_fS2_fjLj128EEEEELb1ELb0ELb0ELb1EEEvNS_9FwdParamsE --------------------------
	.section	.nv.constant0._ZN10layer_norm13ln_fwd_kernelINS_13Kernel_traitsI6__halfS2_fS2_fjLj768ELj1ELj4ELj1ELj16ENS_18Kernel_traits_baseILj768ES2_S2_fS2_fjLj128EEEEELb1ELb0ELb0ELb1EEEvNS_9FwdParamsE,"a",@progbits
	.sectionflags	@""
	.align	4
.nv.constant0._ZN10layer_norm13ln_fwd_kernelINS_13Kernel_traitsI6__halfS2_fS2_fjLj768ELj1ELj4ELj1ELj16ENS_18Kernel_traits_baseILj768ES2_S2_fS2_fjLj128EEEEELb1ELb0ELb0ELb1EEEvNS_9FwdParamsE:
	.zero		760


//--------------------- .nv.constant0._ZN10layer_norm13ln_fwd_kernelINS_13Kernel_traitsI6__halfS2_fS2_fjLj768ELj1ELj4ELj1ELj16ENS_18Kernel_traits_baseILj768ES2_S2_fS2_fjLj128EEEEELb1ELb0ELb1ELb0EEEvNS_9FwdParamsE --------------------------
	.section	.nv.constant0._ZN10layer_norm13ln_fwd_kernelINS_13Kernel_traitsI6__halfS2_fS2_fjLj768ELj1ELj4ELj1ELj16ENS_18Kernel_traits_baseILj768ES2_S2_fS2_fjLj128EEEEELb1ELb0ELb1ELb0EEEvNS_9FwdParamsE,"a",@progbits
	.sectionflags	@""
	.align	4
.nv.constant0._ZN10layer_norm13ln_fwd_kernelINS_13Kernel_traitsI6__halfS2_fS2_fjLj768ELj1ELj4ELj1ELj16ENS_18Kernel_traits_baseILj768ES2_S2_fS2_fjLj128EEEEELb1ELb0ELb1ELb0EEEvNS_9FwdParamsE:
	.zero		760


//--------------------- .nv.constant0._ZN10layer_norm13ln_fwd_kernelINS_13Kernel_traitsI6__halfS2_fS2_fjLj768ELj1ELj4ELj1ELj16ENS_18Kernel_traits_baseILj768ES2_S2_fS2_fjLj128EEEEELb1ELb0ELb1ELb1EEEvNS_9FwdParamsE --------------------------
	.section	.nv.constant0._ZN10layer_norm13ln_fwd_kernelINS_13Kernel_traitsI6__halfS2_fS2_fjLj768ELj1ELj4ELj1ELj16ENS_18Kernel_traits_baseILj768ES2_S2_fS2_fjLj128EEEEELb1ELb0ELb1ELb1EEEvNS_9FwdParamsE,"a",@progbits
	.sectionflags	@""
	.align	4
.nv.constant0._ZN10layer_norm13ln_fwd_kernelINS_13Kernel_traitsI6__halfS2_fS2_fjLj768ELj1ELj4ELj1ELj16ENS_18Kernel_traits_baseILj768ES2_S2_fS2_fjLj128EEEEELb1ELb0ELb1ELb1EEEvNS_9FwdParamsE:
	.zero		760


//--------------------- .nv.constant0._ZN10layer_norm13ln_fwd_kernelINS_13Kernel_traitsI6__halfS2_fS2_fjLj768ELj1ELj4ELj1ELj16ENS_18Kernel_traits_baseILj768ES2_S2_fS2_fjLj128EEEEELb1ELb1ELb0ELb0EEEvNS_9FwdParamsE --------------------------
	.section	.nv.constant0._ZN10layer_norm13ln_fwd_kernelINS_13Kernel_traitsI6__halfS2_fS2_fjLj768ELj1ELj4ELj1ELj16ENS_18Kernel_traits_baseILj768ES2_S2_fS2_fjLj128EEEEELb1ELb1ELb0ELb0EEEvNS_9FwdParamsE,"a",@progbits
	.sectionflags	@""
	.align	4
.nv.constant0._ZN10layer_norm13ln_fwd_kernelINS_13Kernel_traitsI6__halfS2_fS2_fjLj768ELj1ELj4ELj1ELj16ENS_18Kernel_traits_baseILj768ES2_S2_fS2_fjLj128EEEEELb1ELb1ELb0ELb0EEEvNS_9FwdParamsE:
	.zero		760


//--------------------- .nv.constant0._ZN10layer_norm13ln_fwd_kernelINS_13Kernel_traitsI6__halfS2_fS2_fjLj768ELj1ELj4ELj1ELj16ENS_18Kernel_traits_baseILj768ES2_S2_fS2_fjLj128EEEEELb1ELb1ELb0ELb1EEEvNS_9FwdParamsE --------------------------
	.section	.nv.constant0._ZN10layer_norm13ln_fwd_kernelINS_13Kernel_traitsI6__halfS2_fS2_fjLj768ELj1ELj4ELj1ELj16ENS_18Kernel_traits_baseILj768ES2_S2_fS2_fjLj128EEEEELb1ELb1ELb0ELb1EEEvNS_9FwdParamsE,"a",@progbits
	.sectionflags	@""
	.align	4
.nv.constant0._ZN10layer_norm13ln_fwd_kernelINS_13Kernel_traitsI6__halfS2_fS2_fjLj768ELj1ELj4ELj1ELj16ENS_18Kernel_traits_baseILj768ES2_S2_fS2_fjLj128EEEEELb1ELb1ELb0ELb1EEEvNS_9FwdParamsE:
	.zero		760


//--------------------- .nv.constant0._ZN10layer_norm13ln_fwd_kernelINS_13Kernel_traitsI6__halfS2_fS2_fjLj768ELj1ELj4ELj1ELj16ENS_18Kernel_traits_baseILj768ES2_S2_fS2_fjLj128EEEEELb1ELb1ELb1ELb0EEEvNS_9FwdParamsE --------------------------
	.section	.nv.constant0._ZN10layer_norm13ln_fwd_kernelINS_13Kernel_traitsI6__halfS2_fS2_fjLj768ELj1ELj4ELj1ELj16ENS_18Kernel_traits_baseILj768ES2_S2_fS2_fjLj128EEEEELb1ELb1ELb1ELb0EEEvNS_9FwdParamsE,"a",@progbits
	.sectionflags	@""
	.align	4
.nv.constant0._ZN10layer_norm13ln_fwd_kernelINS_13Kernel_traitsI6__halfS2_fS2_fjLj768ELj1ELj4ELj1ELj16ENS_18Kernel_traits_baseILj768ES2_S2_fS2_fjLj128EEEEELb1ELb1ELb1ELb0EEEvNS_9FwdParamsE:
	.zero		760


//--------------------- .nv.constant0._ZN10layer_norm13ln_fwd_kernelINS_13Kernel_traitsI6__halfS2_fS2_fjLj768ELj1ELj4ELj1ELj16ENS_18Kernel_traits_baseILj768ES2_S2_fS2_fjLj128EEEEELb1ELb1ELb1ELb1EEEvNS_9FwdParamsE --------------------------
	.section	.nv.constant0._ZN10layer_norm13ln_fwd_kernelINS_13Kernel_traitsI6__halfS2_fS2_fjLj768ELj1ELj4ELj1ELj16ENS_18Kernel_traits_baseILj768ES2_S2_fS2_fjLj128EEEEELb1ELb1ELb1ELb1EEEvNS_9FwdParamsE,"a",@progbits
	.sectionflags	@""
	.align	4
.nv.constant0._ZN10layer_norm13ln_fwd_kernelINS_13Kernel_traitsI6__halfS2_fS2_fjLj768ELj1ELj4ELj1ELj16ENS_18Kernel_traits_baseILj768ES2_S2_fS2_fjLj128EEEEELb1ELb1ELb1ELb1EEEvNS_9FwdParamsE:
	.zero		760


//--------------------- .nv.constant0._ZN10layer_norm13ln_fwd_kernelINS_13Kernel_traitsIf6__halffS2_fjLj768ELj1ELj4ELj1ELj16ENS_18Kernel_traits_baseILj768EfS2_fS2_fjLj128EEEEELb0ELb0ELb0ELb0EEEvNS_9FwdParamsE --------------------------
	.section	.nv.constant0._ZN10layer_norm13ln_fwd_kernelINS_13Kernel_traitsIf6__halffS2_fjLj768ELj1ELj4ELj1ELj16ENS_18Kernel_traits_baseILj768EfS2_fS2_fjLj128EEEEELb0ELb0ELb0ELb0EEEvNS_9FwdParamsE,"a",@progbits
	.sectionflags	@""
	.align	4
.nv.constant0._ZN10layer_norm13ln_fwd_kernelINS_13Kernel_traitsIf6__halffS2_fjLj768ELj1ELj4ELj1ELj16ENS_18Kernel_traits_baseILj768EfS2_fS2_fjLj128EEEEELb0ELb0ELb0ELb0EEEvNS_9FwdParamsE:
	.zero		760


//--------------------- .nv.constant0._ZN10layer_norm13ln_fwd_kernelINS_13Kernel_traitsIf6__halffS2_fjLj768ELj1ELj4ELj1ELj16ENS_18Kernel_traits_baseILj768EfS2_fS2_fjLj128EEEEELb0ELb0ELb0ELb1EEEvNS_9FwdParamsE --------------------------
	.section	.nv.constant0._ZN10layer_norm13ln_fwd_kernelINS_13Kernel_traitsIf6__halffS2_fjLj768ELj1ELj4ELj1ELj16ENS_18Kernel_traits_baseILj768EfS2_fS2_fjLj128EEEEELb0ELb0ELb0ELb1EEEvNS_9FwdParamsE,"a",@progbits
	.sectionflags	@""
	.align	4
.nv.constant0._ZN10layer_norm13ln_fwd_kernelINS_13Kernel_traitsIf6__halffS2_fjLj768ELj1ELj4ELj1ELj16ENS_18Kernel_traits_baseILj768EfS2_fS2_fjLj128EEEEELb0ELb0ELb0ELb1EEEvNS_9FwdParamsE:
	.zero		760


//--------------------- .nv.constant0._ZN10layer_norm13ln_fwd_kernelINS_13Kernel_traitsIf6__halffS2_fjLj768ELj1ELj4ELj1ELj16ENS_18Kernel_traits_baseILj768EfS2_fS2_fjLj128EEEEELb0ELb0ELb1ELb0EEEvNS_9FwdParamsE --------------------------
	.section	.nv.constant0._ZN10layer_norm13ln_fwd_kernelINS_13Kernel_traitsIf6__halffS2_fjLj768ELj1ELj4ELj1ELj16ENS_18Kernel_traits_baseILj768EfS2_fS2_fjLj128EEEEELb0ELb0ELb1ELb0EEEvNS_9FwdParamsE,"a",@progbits
	.sectionflags	@""
	.align	4
.nv.constant0._ZN10layer_norm13ln_fwd_kernelINS_13Kernel_traitsIf6__halffS2_fjLj768ELj1ELj4ELj1ELj16ENS_18Kernel_traits_baseILj768EfS2_fS2_fjLj128EEEEELb0ELb0ELb1ELb0EEEvNS_9FwdParamsE:
	.zero		760


//--------------------- .nv.constant0._ZN10layer_norm13ln_fwd_kernelINS_13Kernel_traitsIf6__halffS2_fjLj768ELj1ELj4ELj1ELj16ENS_18Kernel_traits_baseILj768EfS2_fS2_fjLj128EEEEELb0ELb0ELb1ELb1EEEvNS_9FwdParamsE --------------------------
	.section	.nv.constant0._ZN10layer_norm13ln_fwd_kernelINS_13Kernel_traitsIf6__halffS2_fjLj768ELj1ELj4ELj1ELj16ENS_18Kernel_traits_baseILj768EfS2_fS2_fjLj128EEEEELb0ELb0ELb1ELb1EEEvNS_9FwdParamsE,"a",@progbits
	.sectionflags	@""
	.align	4
.nv.constant0._ZN10layer_norm13ln_fwd_kernelINS_13Kernel_traitsIf6__halffS2_fjLj768ELj1ELj4ELj1ELj16ENS_18Kernel_traits_baseILj768EfS2_fS2_fjLj128EEEEELb0ELb0ELb1ELb1EEEvNS_9FwdParamsE:
	.zero		760


//--------------------- .nv.constant0._ZN10layer_norm13ln_fwd_kernelINS_13Kernel_traitsIf6__halffS2_fjLj768ELj1ELj4ELj1ELj16ENS_18Kernel_traits_baseILj768EfS2_fS2_fjLj128EEEEELb0ELb1ELb0ELb0EEEvNS_9FwdParamsE --------------------------
	.section	.nv.constant0._ZN10layer_norm13ln_fwd_kernelINS_13Kernel_traitsIf6__halffS2_fjLj768ELj1ELj4ELj1ELj16ENS_18Kernel_traits_baseILj768EfS2_fS2_fjLj128EEEEELb0ELb1ELb0ELb0EEEvNS_9FwdParamsE,"a",@progbits
	.sectionflags	@""
	.align	4
.nv.constant0._ZN10layer_norm13ln_fwd_kernelINS_13Kernel_traitsIf6__halffS2_fjLj768ELj1ELj4ELj1ELj16ENS_18Kernel_traits_baseILj768EfS2_fS2_fjLj128EEEEELb0ELb1ELb0ELb0EEEvNS_9FwdParamsE:
	.zero		760


//--------------------- .nv.constant0._ZN10layer_norm13ln_fwd_kernelINS_13Kernel_traitsIf6__halffS2_fjLj768ELj1ELj4ELj1ELj16ENS_18Kernel_traits_baseILj768EfS2_fS2_fjLj128EEEEELb0ELb1ELb0ELb1EEEvNS_9FwdParamsE --------------------------
	.section	.nv.constant0._ZN10layer_norm13ln_fwd_kernelINS_13Kernel_traitsIf6__halffS2_fjLj768ELj1ELj4ELj1ELj16ENS_18Kernel_traits_baseILj768EfS2_fS2_fjLj128EEEEELb0ELb1ELb0ELb1EEEvNS_9FwdParamsE,"a",@progbits
	.sectionflags	@""
	.align	4
.nv.constant0._ZN10layer_norm13ln_fwd_kernelINS_13Kernel_traitsIf6__halffS2_fjLj768ELj1ELj4ELj1ELj16ENS_18Kernel_traits_baseILj768EfS2_fS2_fjLj128EEEEELb0ELb1ELb0ELb1EEEvNS_9FwdParamsE:
	.zero		760


//--------------------- .nv.constant0._ZN10layer_norm13ln_fwd_kernelINS_13Kernel_traitsIf6__halffS2_fjLj768ELj1ELj4ELj1ELj16ENS_18Kernel_traits_baseILj768EfS2_fS2_fjLj128EEEEELb0ELb1ELb1ELb0EEEvNS_9FwdParamsE --------------------------
	.section	.nv.constant0._ZN10layer_norm13ln_fwd_kernelINS_13Kernel_traitsIf6__halffS2_fjLj768ELj1ELj4ELj1ELj16ENS_18Kernel_traits_baseILj768EfS2_fS2_fjLj128EEEEELb0ELb1ELb1ELb0EEEvNS_9FwdParamsE,"a",@progbits
	.sectionflags	@""
	.align	4
.nv.constant0._ZN10layer_norm13ln_fwd_kernelINS_13Kernel_traitsIf6__halffS2_fjLj768ELj1ELj4ELj1ELj16ENS_18Kernel_traits_baseILj768EfS2_fS2_fjLj128EEEEELb0ELb1ELb1ELb0EEEvNS_9FwdParamsE:
	.zero		760


//--------------------- .nv.constant0._ZN10layer_norm13ln_fwd_kernelINS_13Kernel_traitsIf6__halffS2_fjLj768ELj1ELj4ELj1ELj16ENS_18Kernel_traits_baseILj768EfS2_fS2_fjLj128EEEEELb0ELb1ELb1ELb1EEEvNS_9FwdParamsE --------------------------
	.section	.nv.constant0._ZN10layer_norm13ln_fwd_kernelINS_13Kernel_traitsIf6__halffS2_fjLj768ELj1ELj4ELj1ELj16ENS_18Kernel_traits_baseILj768EfS2_fS2_fjLj128EEEEELb0ELb1ELb1ELb1EEEvNS_9FwdParamsE,"a",@progbits
	.sectionflags	@""
	.align	4
.nv.constant0._ZN10layer_norm13ln_fwd_kernelINS_13Kernel_traitsIf6__halffS2_fjLj768ELj1ELj4ELj1ELj16ENS_18Kernel_traits_baseILj768EfS2_fS2_fjLj128EEEEELb0ELb1ELb1ELb1EEEvNS_9FwdParamsE:
	.zero		760


//--------------------- .nv.constant0._ZN10layer_norm13ln_fwd_kernelINS_13Kernel_traitsIf6__halffS2_fjLj768ELj1ELj4ELj1ELj16ENS_18Kernel_traits_baseILj768EfS2_fS2_fjLj128EEEEELb1ELb0ELb0ELb0EEEvNS_9FwdParamsE --------------------------
	.section	.nv.constant0._ZN10layer_norm13ln_fwd_kernelINS_13Kernel_traitsIf6__halffS2_fjLj768ELj1ELj4ELj1ELj16ENS_18Kernel_traits_baseILj768EfS2_fS2_fjLj128EEEEELb1ELb0ELb0ELb0EEEvNS_9FwdParamsE,"a",@progbits
	.sectionflags	@""
	.align	4
.nv.constant0._ZN10layer_norm13ln_fwd_kernelINS_13Kernel_traitsIf6__halffS2_fjLj768ELj1ELj4ELj1ELj16ENS_18Kernel_traits_baseILj768EfS2_fS2_fjLj128EEEEELb1ELb0ELb0ELb0EEEvNS_9FwdParamsE:
	.zero		760


//--------------------- .nv.constant0._ZN10layer_norm13ln_fwd_kernelINS_13Kernel_traitsIf6__halffS2_fjLj768ELj1ELj4ELj1ELj16ENS_18Kernel_traits_baseILj768EfS2_fS2_fjLj128EEEEELb1ELb0ELb0ELb1EEEvNS_9FwdParamsE --------------------------
	.section	.nv.constant0._ZN10layer_norm13ln_fwd_kernelINS_13Kernel_traitsIf6__halffS2_fjLj768ELj1ELj4ELj1ELj16ENS_18Kernel_traits_baseILj768EfS2_fS2_fjLj128EEEEELb1ELb0ELb0ELb1EEEvNS_9FwdParamsE,"a",@progbits
	.sectionflags	@""
	.align	4
.nv.constant0._ZN10layer_norm13ln_fwd_kernelINS_13Kernel_traitsIf6__halffS2_fjLj768ELj1ELj4ELj1ELj16ENS_18Kernel_traits_baseILj768EfS2_fS2_fjLj128EEEEELb1ELb0ELb0ELb1EEEvNS_9FwdParamsE:
	.zero		760


//--------------------- .nv.constant0._ZN10layer_norm13ln_fwd_kernelINS_13Kernel_traitsIf6__halffS2_fjLj768ELj1ELj4ELj1ELj16ENS_18Kernel_traits_baseILj768EfS2_fS2_fjLj128EEEEELb1ELb0ELb1ELb0EEEvNS_9FwdParamsE --------------------------
	.section	.nv.constant0._ZN10layer_norm13ln_fwd_kernelINS_13Kernel_traitsIf6__halffS2_fjLj768ELj1ELj4ELj1ELj16ENS_18Kernel_traits_baseILj768EfS2_fS2_fjLj128EEEEELb1ELb0ELb1ELb0EEEvNS_9FwdParamsE,"a",@progbits
	.sectionflags	@""
	.align	4
.nv.constant0._ZN10layer_norm13ln_fwd_kernelINS_13Kernel_traitsIf6__halffS2_fjLj768ELj1ELj4ELj1ELj16ENS_18Kernel_traits_baseILj768EfS2_fS2_fjLj128EEEEELb1ELb0ELb1ELb0EEEvNS_9FwdParamsE:
	.zero		760


//--------------------- .nv.constant0._ZN10layer_norm13ln_fwd_kernelINS_13Kernel_traitsIf6__halffS2_fjLj768ELj1ELj4ELj1ELj16ENS_18Kernel_traits_baseILj768EfS2_fS2_fjLj128EEEEELb1ELb0ELb1ELb1EEEvNS_9FwdParamsE --------------------------
	.section	.nv.constant0._ZN10layer_norm13ln_fwd_kernelINS_13Kernel_traitsIf6__halffS2_fjLj768ELj1ELj4ELj1ELj16ENS_18Kernel_traits_baseILj768EfS2_fS2_fjLj128EEEEELb1ELb0ELb1ELb1EEEvNS_9FwdParamsE,"a",@progbits
	.sectionflags	@""
	.align	4
.nv.constant0._ZN10layer_norm13ln_fwd_kernelINS_13Kernel_traitsIf6__halffS2_fjLj768ELj1ELj4ELj1ELj16ENS_18Kernel_traits_baseILj768EfS2_fS2_fjLj128EEEEELb1ELb0ELb1ELb1EEEvNS_9FwdParamsE:
	.zero		760


//--------------------- .nv.constant0._ZN10layer_norm13ln_fwd_kernelINS_13Kernel_traitsIf6__halffS2_fjLj768ELj1ELj4ELj1ELj16ENS_18Kernel_traits_baseILj768EfS2_fS2_fjLj128EEEEELb1ELb1ELb0ELb0EEEvNS_9FwdParamsE --------------------------
	.section	.nv.constant0._ZN10layer_norm13ln_fwd_kernelINS_13Kernel_traitsIf6__halffS2_fjLj768ELj1ELj4ELj1ELj16ENS_18Kernel_traits_baseILj768EfS2_fS2_fjLj128EEEEELb1ELb1ELb0ELb0EEEvNS_9FwdParamsE,"a",@progbits
	.sectionflags	@""
	.align	4
.nv.constant0._ZN10layer_norm13ln_fwd_kernelINS_13Kernel_traitsIf6__halffS2_fjLj768ELj1ELj4ELj1ELj16ENS_18Kernel_traits_baseILj768EfS2_fS2_fjLj128EEEEELb1ELb1ELb0ELb0EEEvNS_9FwdParamsE:
	.zero		760


//--------------------- .nv.constant0._ZN10layer_norm13ln_fwd_kernelINS_13Kernel_traitsIf6__halffS2_fjLj768ELj1ELj4ELj1ELj16ENS_18Kernel_traits_baseILj768EfS2_fS2_fjLj128EEEEELb1ELb1ELb0ELb1EEEvNS_9FwdParamsE --------------------------
	.section	.nv.constant0._ZN10layer_norm13ln_fwd_kernelINS_13Kernel_traitsIf6__halffS2_fjLj768ELj1ELj4ELj1ELj16ENS_18Kernel_traits_baseILj768EfS2_fS2_fjLj128EEEEELb1ELb1ELb0ELb1EEEvNS_9FwdParamsE,"a",@progbits
	.sectionflags	@""
	.align	4
.nv.constant0._ZN10layer_norm13ln_fwd_kernelINS_13Kernel_traitsIf6__halffS2_fjLj768ELj1ELj4ELj1ELj16ENS_18Kernel_traits_baseILj768EfS2_fS2_fjLj128EEEEELb1ELb1ELb0ELb1EEEvNS_9FwdParamsE:
	.zero		760


//--------------------- .nv.constant0._ZN10layer_norm13ln_fwd_kernelINS_13Kernel_traitsIf6__halffS2_fjLj768ELj1ELj4ELj1ELj16ENS_18Kernel_traits_baseILj768EfS2_fS2_fjLj128EEEEELb1ELb1ELb1ELb0EEEvNS_9FwdParamsE --------------------------
	.section	.nv.constant0._ZN10layer_norm13ln_fwd_kernelINS_13Kernel_traitsIf6__halffS2_fjLj768ELj1ELj4ELj1ELj16ENS_18Kernel_traits_baseILj768EfS2_fS2_fjLj128EEEEELb1ELb1ELb1ELb0EEEvNS_9FwdParamsE,"a",@progbits
	.sectionflags	@""
	.align	4
.nv.constant0._ZN10layer_norm13ln_fwd_kernelINS_13Kernel_traitsIf6__halffS2_fjLj768ELj1ELj4ELj1ELj16ENS_18Kernel_traits_baseILj768EfS2_fS2_fjLj128EEEEELb1ELb1ELb1ELb0EEEvNS_9FwdParamsE:
	.zero		760


//--------------------- .nv.constant0._ZN10layer_norm13ln_fwd_kernelINS_13Kernel_traitsIf6__halffS2_fjLj768ELj1ELj4ELj1ELj16ENS_18Kernel_traits_baseILj768EfS2_fS2_fjLj128EEEEELb1ELb1ELb1ELb1EEEvNS_9FwdParamsE --------------------------
	.section	.nv.constant0._ZN10layer_norm13ln_fwd_kernelINS_13Kernel_traitsIf6__halffS2_fjLj768ELj1ELj4ELj1ELj16ENS_18Kernel_traits_baseILj768EfS2_fS2_fjLj128EEEEELb1ELb1ELb1ELb1EEEvNS_9FwdParamsE,"a",@progbits
	.sectionflags	@""
	.align	4
.nv.constant0._ZN10layer_norm13ln_fwd_kernelINS_13Kernel_traitsIf6__halffS2_fjLj768ELj1ELj4ELj1ELj16ENS_18Kernel_traits_baseILj768EfS2_fS2_fjLj128EEEEELb1ELb1ELb1ELb1EEEvNS_9FwdParamsE:
	.zero		760


//--------------------- .nv.constant0._ZN10layer_norm13ln_fwd_kernelINS_13Kernel_traitsI6__halfffffjLj768ELj1ELj4ELj1ELj16ENS_18Kernel_traits_baseILj768ES2_ffffjLj128EEEEELb0ELb0ELb0ELb0EEEvNS_9FwdParamsE --------------------------
	.section	.nv.constant0._ZN10layer_norm13ln_fwd_kernelINS_13Kernel_traitsI6__halfffffjLj768ELj1ELj4ELj1ELj16ENS_18Kernel_traits_baseILj768ES2_ffffjLj128EEEEELb0ELb0ELb0ELb0EEEvNS_9FwdParamsE,"a",@progbits
	.sectionflags	@""
	.align	4
.nv.constant0._ZN10layer_norm13ln_fwd_kernelINS_13Kernel_traitsI6__halfffffjLj768ELj1ELj4ELj1ELj16ENS_18Kernel_traits_baseILj768ES2_ffffjLj128EEEEELb0ELb0ELb0ELb0EEEvNS_9FwdParamsE:
	.zero		760


//--------------------- .nv.constant0._ZN10layer_norm13ln_fwd_kernelINS_13Kernel_traitsI6__halfffffjLj768ELj1ELj4ELj1ELj16ENS_18Kernel_traits_baseILj768ES2_ffffjLj128EEEEELb0ELb0ELb0ELb1EEEvNS_9FwdParamsE --------------------------
	.section	.nv.constant0._ZN10layer_norm13ln_fwd_kernelINS_13Kernel_traitsI6__halfffffjLj768ELj1ELj4ELj1ELj16ENS_18Kernel_traits_baseILj768ES2_ffffjLj128EEEEELb0ELb0ELb0ELb1EEEvNS_9FwdParamsE,"a",@progbits
	.sectionflags	@""
	.align	4
.nv.constant0._ZN10layer_norm13ln_fwd_kernelINS_13Kernel_traitsI6__halfffffjLj768ELj1ELj4ELj1ELj16ENS_18Kernel_traits_baseILj768ES2_ffffjLj128EEEEELb0ELb0ELb0ELb1EEEvNS_9FwdParamsE:
	.zero		760


//--------------------- .nv.constant0._ZN10layer_norm13ln_fwd_kernelINS_13Kernel_traitsI6__halfffffjLj768ELj1ELj4ELj1ELj16ENS_18Kernel_traits_baseILj768ES2_ffffjLj128EEEEELb0ELb0ELb1ELb0EEEvNS_9FwdParamsE --------------------------
	.section	.nv.constant0._ZN10layer_norm13ln_fwd_kernelINS_13Kernel_traitsI6__halfffffjLj768ELj1ELj4ELj1ELj16ENS_18Kernel_traits_baseILj768ES2_ffffjLj128EEEEELb0ELb0ELb1ELb0EEEvNS_9FwdParamsE,"a",@progbits
	.sectionflags	@""
	.align	4
.nv.constant0._ZN10layer_norm13ln_fwd_kernelINS_13Kernel_traitsI6__halfffffjLj768ELj1ELj4ELj1ELj16ENS_18Kernel_traits_baseILj768ES2_ffffjLj128EEEEELb0ELb0ELb1ELb0EEEvNS_9FwdParamsE:
	.zero		760


//--------------------- .nv.constant0._ZN10layer_norm13ln_fwd_kernelINS_13Kernel_traitsI6__halfffffjLj768ELj1ELj4ELj1ELj16ENS_18Kernel_traits_baseILj768ES2_ffffjLj128EEEEELb0ELb0ELb1ELb1EEEvNS_9FwdParamsE --------------------------
	.section	.nv.constant0._ZN10layer_norm13ln_fwd_kernelINS_13Kernel_traitsI6__halfffffjLj768ELj1ELj4ELj1ELj16ENS_18Kernel_traits_baseILj768ES2_ffffjLj128EEEEELb0ELb0ELb1ELb1EEEvNS_9FwdParamsE,"a",@progbits
	.sectionflags	@""
	.align	4
.nv.constant0._ZN10layer_norm13ln_fwd_kernelINS_13Kernel_traitsI6__halfffffjLj768ELj1ELj4ELj1ELj16ENS_18Kernel_traits_baseILj768ES2_ffffjLj128EEEEELb0ELb0ELb1ELb1EEEvNS_9FwdParamsE:
	.zero		760


//--------------------- .nv.constant0._ZN10layer_norm13ln_fwd_kernelINS_13Kernel_traitsI6__halfffffjLj768ELj1ELj4ELj1ELj16ENS_18Kernel_traits_baseILj768ES2_ffffjLj128EEEEELb0ELb1ELb0ELb0EEEvNS_9FwdParamsE --------------------------
	.section	.nv.constant0._ZN10layer_norm13ln_fwd_kernelINS_13Kernel_traitsI6__halfffffjLj768ELj1ELj4ELj1ELj16ENS_18Kernel_traits_baseILj768ES2_ffffjLj128EEEEELb0ELb1ELb0ELb0EEEvNS_9FwdParamsE,"a",@progbits
	.sectionflags	@""
	.align	4
.nv.constant0._ZN10layer_norm13ln_fwd_kernelINS_13Kernel_traitsI6__halfffffjLj768ELj1ELj4ELj1ELj16ENS_18Kernel_traits_baseILj768ES2_ffffjLj128EEEEELb0ELb1ELb0ELb0EEEvNS_9FwdParamsE:
	.zero		760


//--------------------- .nv.constant0._ZN10layer_norm13ln_fwd_kernelINS_13Kernel_traitsI6__halfffffjLj768ELj1ELj4ELj1ELj16ENS_18Kernel_traits_baseILj768ES2_ffffjLj128EEEEELb0ELb1ELb0ELb1EEEvNS_9FwdParamsE --------------------------
	.section	.nv.constant0._ZN10layer_norm13ln_fwd_kernelINS_13Kernel_traitsI6__halfffffjLj768ELj1ELj4ELj1ELj16ENS_18Kernel_traits_baseILj768ES2_ffffjLj128EEEEELb0ELb1ELb0ELb1EEEvNS_9FwdParamsE,"a",@progbits
	.sectionflags	@""
	.align	4
.nv.constant0._ZN10layer_norm13ln_fwd_kernelINS_13Kernel_traitsI6__halfffffjLj768ELj1ELj4ELj1ELj16ENS_18Kernel_traits_baseILj768ES2_ffffjLj128EEEEELb0ELb1ELb0ELb1EEEvNS_9FwdParamsE:
	.zero		760


//--------------------- .nv.constant0._ZN10layer_norm13ln_fwd_kernelINS_13Kernel_traitsI6__halfffffjLj768ELj1ELj4ELj1ELj16ENS_18Kernel_traits_baseILj768ES2_ffffjLj128EEEEELb0ELb1ELb1ELb0EEEvNS_9FwdParamsE --------------------------
	.section	.nv.constant0._ZN10layer_norm13ln_fwd_kernelINS_13Kernel_traitsI6__halfffffjLj768ELj1ELj4ELj1ELj16ENS_18Kernel_traits_baseILj768ES2_ffffjLj128EEEEELb0ELb1ELb1ELb0EEEvNS_9FwdParamsE,"a",@progbits
	.sectionflags	@""
	.align	4
.nv.constant0._ZN10layer_norm13ln_fwd_kernelINS_13Kernel_traitsI6__halfffffjLj768ELj1ELj4ELj1ELj16ENS_18Kernel_traits_baseILj768ES2_ffffjLj128EEEEELb0ELb1ELb1ELb0EEEvNS_9FwdParamsE:
	.zero		760


//--------------------- .nv.constant0._ZN10layer_norm13ln_fwd_kernelINS_13Kernel_traitsI6__halfffffjLj768ELj1ELj4ELj1ELj16ENS_18Kernel_traits_baseILj768ES2_ffffjLj128EEEEELb0ELb1ELb1ELb1EEEvNS_9FwdParamsE --------------------------
	.section	.nv.constant0._ZN10layer_norm13ln_fwd_kernelINS_13Kernel_traitsI6__halfffffjLj768ELj1ELj4ELj1ELj16ENS_18Kernel_traits_baseILj768ES2_ffffjLj128EEEEELb0ELb1ELb1ELb1EEEvNS_9FwdParamsE,"a",@progbits
	.sectionflags	@""
	.align	4
.nv.constant0._ZN10layer_norm13ln_fwd_kernelINS_13Kernel_traitsI6__halfffffjLj768ELj1ELj4ELj1ELj16ENS_18Kernel_traits_baseILj768ES2_ffffjLj128EEEEELb0ELb1ELb1ELb1EEEvNS_9FwdParamsE:
	.zero		760


//--------------------- .nv.constant0._ZN10layer_norm13ln_fwd_kernelINS_13Kernel_traitsI6__halfffffjLj768ELj1ELj4ELj1ELj16ENS_18Kernel_traits_baseILj768ES2_ffffjLj128EEEEELb1ELb0ELb0ELb0EEEvNS_9FwdParamsE --------------------------
	.section	.nv.constant0._ZN10layer_norm13ln_fwd_kernelINS_13Kernel_traitsI6__halfffffjLj768ELj1ELj4ELj1ELj16ENS_18Kernel_traits_baseILj768ES2_ffffjLj128EEEEELb1ELb0ELb0ELb0EEEvNS_9FwdParamsE,"a",@progbits
	.sectionflags	@""
	.align	4
.nv.constant0._ZN10layer_norm13ln_fwd_kernelINS_13Kernel_traitsI6__halfffffjLj768ELj1ELj4ELj1ELj16ENS_18Kernel_traits_baseILj768ES2_ffffjLj128EEEEELb1ELb0ELb0ELb0EEEvNS_9FwdParamsE:
	.zero		760


//--------------------- .nv.constant0._ZN10layer_norm13ln_fwd_kernelINS_13Kernel_traitsI6__halfffffjLj768ELj1ELj4ELj1ELj16ENS_18Kernel_traits_baseILj768ES2_ffffjLj128EEEEELb1ELb0ELb0ELb1EEEvNS_9FwdParamsE --------------------------
	.section	.nv.constant0._ZN10layer_norm13ln_fwd_kernelINS_13Kernel_traitsI6__halfffffjLj768ELj1ELj4ELj1ELj16ENS_18Kernel_traits_baseILj768ES2_ffffjLj128EEEEELb1ELb0ELb0ELb1EEEvNS_9FwdParamsE,"a",@progbits
	.sectionflags	@""
	.align	4
.nv.constant0._ZN10layer_norm13ln_fwd_kernelINS_13Kernel_traitsI6__halfffffjLj768ELj1ELj4ELj1ELj16ENS_18Kernel_traits_baseILj768ES2_ffffjLj128EEEEELb1ELb0ELb0ELb1EEEvNS_9FwdParamsE:
	.zero		760


//--------------------- .nv.constant0._ZN10layer_norm13ln_fwd_kernelINS_13Kernel_traitsI6__halfffffjLj768ELj1ELj4ELj1ELj16ENS_18Kernel_traits_baseILj768ES2_ffffjLj128EEEEELb1ELb0ELb1ELb0EEEvNS_9FwdParamsE --------------------------
	.section	.nv.constant0._ZN10layer_norm13ln_fwd_kernelINS_13Kernel_traitsI6__halfffffjLj768ELj1ELj4ELj1ELj16ENS_18Kernel_traits_baseILj768ES2_ffffjLj128EEEEELb1ELb0ELb1ELb0EEEvNS_9FwdParamsE,"a",@progbits
	.sectionflags	@""
	.align	4
.nv.constant0._ZN10layer_norm13ln_fwd_kernelINS_13Kernel_traitsI6__halfffffjLj768ELj1ELj4ELj1ELj16ENS_18Kernel_traits_baseILj768ES2_ffffjLj128EEEEELb1ELb0ELb1ELb0EEEvNS_9FwdParamsE:
	.zero		760


//--------------------- .nv.constant0._ZN10layer_norm13ln_fwd_kernelINS_13Kernel_traitsI6__halfffffjLj768ELj1ELj4ELj1ELj16ENS_18Kernel_traits_baseILj768ES2_ffffjLj128EEEEELb1ELb0ELb1ELb1EEEvNS_9FwdParamsE --------------------------
	.section	.nv.constant0._ZN10layer_norm13ln_fwd_kernelINS_13Kernel_traitsI6__halfffffjLj768ELj1ELj4ELj1ELj16ENS_18Kernel_traits_baseILj768ES2_ffffjLj128EEEEELb1ELb0ELb1ELb1EEEvNS_9FwdParamsE,"a",@progbits
	.sectionflags	@""
	.align	4
.nv.constant0._ZN10layer_norm13ln_fwd_kernelINS_13Kernel_traitsI6__halfffffjLj768ELj1ELj4ELj1ELj16ENS_18Kernel_traits_baseILj768ES2_ffffjLj128EEEEELb1ELb0ELb1ELb1EEEvNS_9FwdParamsE:
	.zero		760


//--------------------- .nv.constant0._ZN10layer_norm13ln_fwd_kernelINS_13Kernel_traitsI6__halfffffjLj768ELj1ELj4ELj1ELj16ENS_18Kernel_traits_baseILj768ES2_ffffjLj128EEEEELb1ELb1ELb0ELb0EEEvNS_9FwdParamsE --------------------------
	.section	.nv.constant0._ZN10layer_norm13ln_fwd_kernelINS_13Kernel_traitsI6__halfffffjLj768ELj1ELj4ELj1ELj16ENS_18Kernel_traits_baseILj768ES2_ffffjLj128EEEEELb1ELb1ELb0ELb0EEEvNS_9FwdParamsE,"a",@progbits
	.sectionflags	@""
	.align	4
.nv.constant0._ZN10layer_norm13ln_fwd_kernelINS_13Kernel_traitsI6__halfffffjLj768ELj1ELj4ELj1ELj16ENS_18Kernel_traits_baseILj768ES2_ffffjLj128EEEEELb1ELb1ELb0ELb0EEEvNS_9FwdParamsE:
	.zero		760


//--------------------- .nv.constant0._ZN10layer_norm13ln_fwd_kernelINS_13Kernel_traitsI6__halfffffjLj768ELj1ELj4ELj1ELj16ENS_18Kernel_traits_baseILj768ES2_ffffjLj128EEEEELb1ELb1ELb0ELb1EEEvNS_9FwdParamsE --------------------------
	.section	.nv.constant0._ZN10layer_norm13ln_fwd_kernelINS_13Kernel_traitsI6__halfffffjLj768ELj1ELj4ELj1ELj16ENS_18Kernel_traits_baseILj768ES2_ffffjLj128EEEEELb1ELb1ELb0ELb1EEEvNS_9FwdParamsE,"a",@progbits
	.sectionflags	@""
	.align	4
.nv.constant0._ZN10layer_norm13ln_fwd_kernelINS_13Kernel_traitsI6__halfffffjLj768ELj1ELj4ELj1ELj16ENS_18Kernel_traits_baseILj768ES2_ffffjLj128EEEEELb1ELb1ELb0ELb1EEEvNS_9FwdParamsE:
	.zero		760


//--------------------- .nv.constant0._ZN10layer_norm13ln_fwd_kernelINS_13Kernel_traitsI6__halfffffjLj768ELj1ELj4ELj1ELj16ENS_18Kernel_traits_baseILj768ES2_ffffjLj128EEEEELb1ELb1ELb1ELb0EEEvNS_9FwdParamsE --------------------------
	.section	.nv.constant0._ZN10layer_norm13ln_fwd_kernelINS_13Kernel_traitsI6__halfffffjLj768ELj1ELj4ELj1ELj16ENS_18Kernel_traits_baseILj768ES2_ffffjLj128EEEEELb1ELb1ELb1ELb0EEEvNS_9FwdParamsE,"a",@progbits
	.sectionflags	@""
	.align	4
.nv.constant0._ZN10layer_norm13ln_fwd_kernelINS_13Kernel_traitsI6__halfffffjLj768ELj1ELj4ELj1ELj16ENS_18Kernel_traits_baseILj768ES2_ffffjLj128EEEEELb1ELb1ELb1ELb0EEEvNS_9FwdParamsE:
	.zero		760


//--------------------- .nv.constant0._ZN10layer_norm13ln_fwd_kernelINS_13Kernel_traitsI6__halfffffjLj768ELj1ELj4ELj1ELj16ENS_18Kernel_traits_baseILj768ES2_ffffjLj128EEEEELb1ELb1ELb1ELb1EEEvNS_9FwdParamsE --------------------------
	.section	.nv.constant0._ZN10layer_norm13ln_fwd_kernelINS_13Kernel_traitsI6__halfffffjLj768ELj1ELj4ELj1ELj16ENS_18Kernel_traits_baseILj768ES2_ffffjLj128EEEEELb1ELb1ELb1ELb1EEEvNS_9FwdParamsE,"a",@progbits
	.sectionflags	@""
	.align	4
.nv.constant0._ZN10layer_norm13ln_fwd_kernelINS_13Kernel_traitsI6__halfffffjLj768ELj1ELj4ELj1ELj16ENS_18Kernel_traits_baseILj768ES2_ffffjLj128EEEEELb1ELb1ELb1ELb1EEEvNS_9FwdParamsE:
	.zero		760


//--------------------- .nv.constant0._ZN10layer_norm13ln_fwd_kernelINS_13Kernel_traitsIfffffjLj768ELj1ELj4ELj1ELj16ENS_18Kernel_traits_baseILj768EfffffjLj128EEEEELb0ELb0ELb0ELb0EEEvNS_9FwdParamsE --------------------------
	.section	.nv.constant0._ZN10layer_norm13ln_fwd_kernelINS_13Kernel_traitsIfffffjLj768ELj1ELj4ELj1ELj16ENS_18Kernel_traits_baseILj768EfffffjLj128EEEEELb0ELb0ELb0ELb0EEEvNS_9FwdParamsE,"a",@progbits
	.sectionflags	@""
	.align	4
.nv.constant0._ZN10layer_norm13ln_fwd_kernelINS_13Kernel_traitsIfffffjLj768ELj1ELj4ELj1ELj16ENS_18Kernel_traits_baseILj768EfffffjLj128EEEEELb0ELb0ELb0ELb0EEEvNS_9FwdParamsE:
	.zero		760


//--------------------- .nv.constant0._ZN10layer_norm13ln_fwd_kernelINS_13Kernel_traitsIfffffjLj768ELj1ELj4ELj1ELj16ENS_18Kernel_traits_baseILj768EfffffjLj128EEEEELb0ELb0ELb0ELb1EEEvNS_9FwdParamsE --------------------------
	.section	.nv.constant0._ZN10layer_norm13ln_fwd_kernelINS_13Kernel_traitsIfffffjLj768ELj1ELj4ELj1ELj16ENS_18Kernel_traits_baseILj768EfffffjLj128EEEEELb0ELb0ELb0ELb1EEEvNS_9FwdParamsE,"a",@progbits
	.sectionflags	@""
	.align	4
.nv.constant0._ZN10layer_norm13ln_fwd_kernelINS_13Kernel_traitsIfffffjLj768ELj1ELj4ELj1ELj16ENS_18Kernel_traits_baseILj768EfffffjLj128EEEEELb0ELb0ELb0ELb1EEEvNS_9FwdParamsE:
	.zero		760


//--------------------- .nv.constant0._ZN10layer_norm13ln_fwd_kernelINS_13Kernel_traitsIfffffjLj768ELj1ELj4ELj1ELj16ENS_18Kernel_traits_baseILj768EfffffjLj128EEEEELb0ELb0ELb1ELb0EEEvNS_9FwdParamsE --------------------------
	.section	.nv.constant0._ZN10layer_norm13ln_fwd_kernelINS_13Kernel_traitsIfffffjLj768ELj1ELj4ELj1ELj16ENS_18Kernel_traits_baseILj768EfffffjLj128EEEEELb0ELb0ELb1ELb0EEEvNS_9FwdParamsE,"a",@progbits
	.sectionflags	@""
	.align	4
.nv.constant0._ZN10layer_norm13ln_fwd_kernelINS_13Kernel_traitsIfffffjLj768ELj1ELj4ELj1ELj16ENS_18Kernel_traits_baseILj768EfffffjLj128EEEEELb0ELb0ELb1ELb0EEEvNS_9FwdParamsE:
	.zero		760


//--------------------- .nv.constant0._ZN10layer_norm13ln_fwd_kernelINS_13Kernel_traitsIfffffjLj768ELj1ELj4ELj1ELj16ENS_18Kernel_traits_baseILj768EfffffjLj128EEEEELb0ELb0ELb1ELb1EEEvNS_9FwdParamsE --------------------------
	.section	.nv.constant0._ZN10layer_norm13ln_fwd_kernelINS_13Kernel_traitsIfffffjLj768ELj1ELj4ELj1ELj16ENS_18Kernel_traits_baseILj768EfffffjLj128EEEEELb0ELb0ELb1ELb1EEEvNS_9FwdParamsE,"a",@progbits
	.sectionflags	@""
	.align	4
.nv.constant0._ZN10layer_norm13ln_fwd_kernelINS_13Kernel_traitsIfffffjLj768ELj1ELj4ELj1ELj16ENS_18Kernel_traits_baseILj768EfffffjLj128EEEEELb0ELb0ELb1ELb1EEEvNS_9FwdParamsE:
	.zero		760


//--------------------- .nv.constant0._ZN10layer_norm13ln_fwd_kernelINS_13Kernel_traitsIfffffjLj768ELj1ELj4ELj1ELj16ENS_18Kernel_traits_baseILj768EfffffjLj128EEEEELb0ELb1ELb0ELb0EEEvNS_9FwdParamsE --------------------------
	.section	.nv.constant0._ZN10layer_norm13ln_fwd_kernelINS_13Kernel_traitsIfffffjLj768ELj1ELj4ELj1ELj16ENS_18Kernel_traits_baseILj768EfffffjLj128EEEEELb0ELb1ELb0ELb0EEEvNS_9FwdParamsE,"a",@progbits
	.sectionflags	@""
	.align	4
.nv.constant0._ZN10layer_norm13ln_fwd_kernelINS_13Kernel_traitsIfffffjLj768ELj1ELj4ELj1ELj16ENS_18Kernel_traits_baseILj768EfffffjLj128EEEEELb0ELb1ELb0ELb0EEEvNS_9FwdParamsE:
	.zero		760


//--------------------- .nv.constant0._ZN10layer_norm13ln_fwd_kernelINS_13Kernel_traitsIfffffjLj768ELj1ELj4ELj1ELj16ENS_18Kernel_traits_baseILj768EfffffjLj128EEEEELb0ELb1ELb0ELb1EEEvNS_9FwdParamsE --------------------------
	.section	.nv.constant0._ZN10layer_norm13ln_fwd_kernelINS_13Kernel_traitsIfffffjLj768ELj1ELj4ELj1ELj16ENS_18Kernel_traits_baseILj768EfffffjLj128EEEEELb0ELb1ELb0ELb1EEEvNS_9FwdParamsE,"a",@progbits
	.sectionflags	@""
	.align	4
.nv.constant0._ZN10layer_norm13ln_fwd_kernelINS_13Kernel_traitsIfffffjLj768ELj1ELj4ELj1ELj16ENS_18Kernel_traits_baseILj768EfffffjLj128EEEEELb0ELb1ELb0ELb1EEEvNS_9FwdParamsE:
	.zero		760


//--------------------- .nv.constant0._ZN10layer_norm13ln_fwd_kernelINS_13Kernel_traitsIfffffjLj768ELj1ELj4ELj1ELj16ENS_18Kernel_traits_baseILj768EfffffjLj128EEEEELb0ELb1ELb1ELb0EEEvNS_9FwdParamsE --------------------------
	.section	.nv.constant0._ZN10layer_norm13ln_fwd_kernelINS_13Kernel_traitsIfffffjLj768ELj1ELj4ELj1ELj16ENS_18Kernel_traits_baseILj768EfffffjLj128EEEEELb0ELb1ELb1ELb0EEEvNS_9FwdParamsE,"a",@progbits
	.sectionflags	@""
	.align	4
.nv.constant0._ZN10layer_norm13ln_fwd_kernelINS_13Kernel_traitsIfffffjLj768ELj1ELj4ELj1ELj16ENS_18Kernel_traits_baseILj768EfffffjLj128EEEEELb0ELb1ELb1ELb0EEEvNS_9FwdParamsE:
	.zero		760


//--------------------- .nv.constant0._ZN10layer_norm13ln_fwd_kernelINS_13Kernel_traitsIfffffjLj768ELj1ELj4ELj1ELj16ENS_18Kernel_traits_baseILj768EfffffjLj128EEEEELb0ELb1ELb1ELb1EEEvNS_9FwdParamsE --------------------------
	.section	.nv.constant0._ZN10layer_norm13ln_fwd_kernelINS_13Kernel_traitsIfffffjLj768ELj1ELj4ELj1ELj16ENS_18Kernel_traits_baseILj768EfffffjLj128EEEEELb0ELb1ELb1ELb1EEEvNS_9FwdParamsE,"a",@progbits
	.sectionflags	@""
	.align	4
.nv.constant0._ZN10layer_norm13ln_fwd_kernelINS_13Kernel_traitsIfffffjLj768ELj1ELj4ELj1ELj16ENS_18Kernel_traits_baseILj768EfffffjLj128EEEEELb0ELb1ELb1ELb1EEEvNS_9FwdParamsE:
	.zero		760


//--------------------- .nv.constant0._ZN10layer_norm13ln_fwd_kernelINS_13Kernel_traitsIfffffjLj768ELj1ELj4ELj1ELj16ENS_18Kernel_traits_baseILj768EfffffjLj128EEEEELb1ELb0ELb0ELb0EEEvNS_9FwdParamsE --------------------------
	.section	.nv.constant0._ZN10layer_norm13ln_fwd_kernelINS_13Kernel_traitsIfffffjLj768ELj1ELj4ELj1ELj16ENS_18Kernel_traits_baseILj768EfffffjLj128EEEEELb1ELb0ELb0ELb0EEEvNS_9FwdParamsE,"a",@progbits
	.sectionflags	@""
	.align	4
.nv.constant0._ZN10layer_norm13ln_fwd_kernelINS_13Kernel_traitsIfffffjLj768ELj1ELj4ELj1ELj16ENS_18Kernel_traits_baseILj768EfffffjLj128EEEEELb1ELb0ELb0ELb0EEEvNS_9FwdParamsE:
	.zero		760


//--------------------- .nv.constant0._ZN10layer_norm13ln_fwd_kernelINS_13Kernel_traitsIfffffjLj768ELj1ELj4ELj1ELj16ENS_18Kernel_traits_baseILj768EfffffjLj128EEEEELb1ELb0ELb0ELb1EEEvNS_9FwdParamsE --------------------------
	.section	.nv.constant0._ZN10layer_norm13ln_fwd_kernelINS_13Kernel_traitsIfffffjLj768ELj1ELj4ELj1ELj16ENS_18Kernel_traits_baseILj768EfffffjLj128EEEEELb1ELb0ELb0ELb1EEEvNS_9FwdParamsE,"a",@progbits
	.sectionflags	@""
	.align	4
.nv.constant0._ZN10layer_norm13ln_fwd_kernelINS_13Kernel_traitsIfffffjLj768ELj1ELj4ELj1ELj16ENS_18Kernel_traits_baseILj768EfffffjLj128EEEEELb1ELb0ELb0ELb1EEEvNS_9FwdParamsE:
	.zero		760


//--------------------- .nv.constant0._ZN10layer_norm13ln_fwd_kernelINS_13Kernel_traitsIfffffjLj768ELj1ELj4ELj1ELj16ENS_18Kernel_traits_baseILj768EfffffjLj128EEEEELb1ELb0ELb1ELb0EEEvNS_9FwdParamsE --------------------------
	.section	.nv.constant0._ZN10layer_norm13ln_fwd_kernelINS_13Kernel_traitsIfffffjLj768ELj1ELj4ELj1ELj16ENS_18Kernel_traits_baseILj768EfffffjLj128EEEEELb1ELb0ELb1ELb0EEEvNS_9FwdParamsE,"a",@progbits
	.sectionflags	@""
	.align	4
.nv.constant0._ZN10layer_norm13ln_fwd_kernelINS_13Kernel_traitsIfffffjLj768ELj1ELj4ELj1ELj16ENS_18Kernel_traits_baseILj768EfffffjLj128EEEEELb1ELb0ELb1ELb0EEEvNS_9FwdParamsE:
	.zero		760


//--------------------- .nv.constant0._ZN10layer_norm13ln_fwd_kernelINS_13Kernel_traitsIfffffjLj768ELj1ELj4ELj1ELj16ENS_18Kernel_traits_baseILj768EfffffjLj128EEEEELb1ELb0ELb1ELb1EEEvNS_9FwdParamsE --------------------------
	.section	.nv.constant0._ZN10layer_norm13ln_fwd_kernelINS_13Kernel_traitsIfffffjLj768ELj1ELj4ELj1ELj16ENS_18Kernel_traits_baseILj768EfffffjLj128EEEEELb1ELb0ELb1ELb1EEEvNS_9FwdParamsE,"a",@progbits
	.sectionflags	@""
	.align	4
.nv.constant0._ZN10layer_norm13ln_fwd_kernelINS_13Kernel_traitsIfffffjLj768ELj1ELj4ELj1ELj16ENS_18Kernel_traits_baseILj768EfffffjLj128EEEEELb1ELb0ELb1ELb1EEEvNS_9FwdParamsE:
	.zero		760


//--------------------- .nv.constant0._ZN10layer_norm13ln_fwd_kernelINS_13Kernel_traitsIfffffjLj768ELj1ELj4ELj1ELj16ENS_18Kernel_traits_baseILj768EfffffjLj128EEEEELb1ELb1ELb0ELb0EEEvNS_9FwdParamsE --------------------------
	.section	.nv.constant0._ZN10layer_norm13ln_fwd_kernelINS_13Kernel_traitsIfffffjLj768ELj1ELj4ELj1ELj16ENS_18Kernel_traits_baseILj768EfffffjLj128EEEEELb1ELb1ELb0ELb0EEEvNS_9FwdParamsE,"a",@progbits
	.sectionflags	@""
	.align	4
.nv.constant0._ZN10layer_norm13ln_fwd_kernelINS_13Kernel_traitsIfffffjLj768ELj1ELj4ELj1ELj16ENS_18Kernel_traits_baseILj768EfffffjLj128EEEEELb1ELb1ELb0ELb0EEEvNS_9FwdParamsE:
	.zero		760


//--------------------- .nv.constant0._ZN10layer_norm13ln_fwd_kernelINS_13Kernel_traitsIfffffjLj768ELj1ELj4ELj1ELj16ENS_18Kernel_traits_baseILj768EfffffjLj128EEEEELb1ELb1ELb0ELb1EEEvNS_9FwdParamsE --------------------------
	.section	.nv.constant0._ZN10layer_norm13ln_fwd_kernelINS_13Kernel_traitsIfffffjLj768ELj1ELj4ELj1ELj16ENS_18Kernel_traits_baseILj768EfffffjLj128EEEEELb1ELb1ELb0ELb1EEEvNS_9FwdParamsE,"a",@progbits
	.sectionflags	@""
	.align	4
.nv.constant0._ZN10layer_norm13ln_fwd_kernelINS_13Kernel_traitsIfffffjLj768ELj1ELj4ELj1ELj16ENS_18Kernel_traits_baseILj768EfffffjLj128EEEEELb1ELb1ELb0ELb1EEEvNS_9FwdParamsE:
	.zero		760


//--------------------- .nv.constant0._ZN10layer_norm13ln_fwd_kernelINS_13Kernel_traitsIfffffjLj768ELj1ELj4ELj1ELj16ENS_18Kernel_traits_baseILj768EfffffjLj128EEEEELb1ELb1ELb1ELb0EEEvNS_9FwdParamsE --------------------------
	.section	.nv.constant0._ZN10layer_norm13ln_fwd_kernelINS_13Kernel_traitsIfffffjLj768ELj1ELj4ELj1ELj16ENS_18Kernel_traits_baseILj768EfffffjLj128EEEEELb1ELb1ELb1ELb0EEEvNS_9FwdParamsE,"a",@progbits
	.sectionflags	@""
	.align	4
.nv.constant0._ZN10layer_norm13ln_fwd_kernelINS_13Kernel_traitsIfffffjLj768ELj1ELj4ELj1ELj16ENS_18Kernel_traits_baseILj768EfffffjLj128EEEEELb1ELb1ELb1ELb0EEEvNS_9FwdParamsE:
	.zero		760


//--------------------- .nv.constant0._ZN10layer_norm13ln_fwd_kernelINS_13Kernel_traitsIfffffjLj768ELj1ELj4ELj1ELj16ENS_18Kernel_traits_baseILj768EfffffjLj128EEEEELb1ELb1ELb1ELb1EEEvNS_9FwdParamsE --------------------------
	.section	.nv.constant0._ZN10layer_norm13ln_fwd_kernelINS_13Kernel_traitsIfffffjLj768ELj1ELj4ELj1ELj16ENS_18Kernel_traits_baseILj768EfffffjLj128EEEEELb1ELb1ELb1ELb1EEEvNS_9FwdParamsE,"a",@progbits
	.sectionflags	@""
	.align	4
.nv.constant0._ZN10layer_norm13ln_fwd_kernelINS_13Kernel_traitsIfffffjLj768ELj1ELj4ELj1ELj16ENS_18Kernel_traits_baseILj768EfffffjLj128EEEEELb1ELb1ELb1ELb1EEEvNS_9FwdParamsE:
	.zero		760


//--------------------- SYMBOLS --------------------------

	.type		.nv.reservedSmem.offset0,@object
	.size		.nv.reservedSmem.offset0,0x4
